	.target	sm_100a

	.elftype	@"ET_EXEC"


//--------------------- .note.nv.tkinfo           --------------------------
	.section	.note.nv.tkinfo,"",@"SHT_NOTE"
	.sectionflags	@"SHF_NOTE_NV_TKINFO"
	.tkinfo
        /*0018*/ 	.word	0x00000002
        /*0030*/ 	.string	""
        /*0030*/ 	.string	"ptxas"
        /*0030*/ 	.string	"Cuda compilation tools, release 13.0, V13.0.88"
        /*0030*/ 	.string	"Build cuda_13.0.r13.0/compiler.36424714_0"
        /*0030*/ 	.string	"-arch sm_100a -m 64 "



//--------------------- .note.nv.cuinfo           --------------------------
	.section	.note.nv.cuinfo,"",@"SHT_NOTE"
	.sectionflags	@"SHF_NOTE_NV_CUINFO"
        /*0018*/ 	.short	0x0002
        /*001a*/ 	.short	0x0064
        /*001c*/ 	.short	0x0082
	.zero		2


//--------------------- .nv.info                  --------------------------
	.section	.nv.info,"",@"SHT_CUDA_INFO"
	.align	4


	//----- nvinfo : EIATTR_REGCOUNT
	.align		4
        /*0000*/ 	.byte	0x04, 0x2f
        /*0002*/ 	.short	(.L_41 - .L_40)
	.align		4
.L_40:
        /*0004*/ 	.word	index@(_Z35group_norm_nhwc_fwd_one_pass_kernelI11Fp32IOFp16WLi512ELi112ELi448EEv26Group_norm_nhwc_fwd_params)
        /*0008*/ 	.word	0x00000080


	//----- nvinfo : EIATTR_FRAME_SIZE
	.align		4
.L_41:
        /*000c*/ 	.byte	0x04, 0x11
        /*000e*/ 	.short	(.L_43 - .L_42)
	.align		4
.L_42:
        /*0010*/ 	.word	index@(_Z35group_norm_nhwc_fwd_one_pass_kernelI11Fp32IOFp16WLi512ELi112ELi448EEv26Group_norm_nhwc_fwd_params)
        /*0014*/ 	.word	0x00000390


	//----- nvinfo : EIATTR_REGCOUNT
	.align		4
.L_43:
        /*0018*/ 	.byte	0x04, 0x2f
        /*001a*/ 	.short	(.L_45 - .L_44)
	.align		4
.L_44:
        /*001c*/ 	.word	index@(_Z35group_norm_nhwc_fwd_one_pass_kernelI11Fp32IOFp16WLi256ELi112ELi448EEv26Group_norm_nhwc_fwd_params)
        /*0020*/ 	.word	0x00000080


	//----- nvinfo : EIATTR_FRAME_SIZE
	.align		4
.L_45:
        /*0024*/ 	.byte	0x04, 0x11
        /*0026*/ 	.short	(.L_47 - .L_46)
	.align		4
.L_46:
        /*0028*/ 	.word	index@(_Z35group_norm_nhwc_fwd_one_pass_kernelI11Fp32IOFp16WLi256ELi112ELi448EEv26Group_norm_nhwc_fwd_params)
        /*002c*/ 	.word	0x00000000


	//----- nvinfo : EIATTR_REGCOUNT
	.align		4
.L_47:
        /*0030*/ 	.byte	0x04, 0x2f
        /*0032*/ 	.short	(.L_49 - .L_48)
	.align		4
.L_48:
        /*0034*/ 	.word	index@(_Z35group_norm_nhwc_fwd_one_pass_kernelI11Fp32IOFp16WLi128ELi112ELi448EEv26Group_norm_nhwc_fwd_params)
        /*0038*/ 	.word	0x0000006c


	//----- nvinfo : EIATTR_FRAME_SIZE
	.align		4
.L_49:
        /*003c*/ 	.byte	0x04, 0x11
        /*003e*/ 	.short	(.L_51 - .L_50)
	.align		4
.L_50:
        /*0040*/ 	.word	index@(_Z35group_norm_nhwc_fwd_one_pass_kernelI11Fp32IOFp16WLi128ELi112ELi448EEv26Group_norm_nhwc_fwd_params)
        /*0044*/ 	.word	0x00000000


	//----- nvinfo : EIATTR_REGCOUNT
	.align		4
.L_51:
        /*0048*/ 	.byte	0x04, 0x2f
        /*004a*/ 	.short	(.L_53 - .L_52)
	.align		4
.L_52:
        /*004c*/ 	.word	index@(_Z35group_norm_nhwc_fwd_one_pass_kernelI11Fp32IOFp16WLi64ELi112ELi448EEv26Group_norm_nhwc_fwd_params)
        /*0050*/ 	.word	0x00000044


	//----- nvinfo : EIATTR_FRAME_SIZE
	.align		4
.L_53:
        /*0054*/ 	.byte	0x04, 0x11
        /*0056*/ 	.short	(.L_55 - .L_54)
	.align		4
.L_54:
        /*0058*/ 	.word	index@(_Z35group_norm_nhwc_fwd_one_pass_kernelI11Fp32IOFp16WLi64ELi112ELi448EEv26Group_norm_nhwc_fwd_params)
        /*005c*/ 	.word	0x00000000


	//----- nvinfo : EIATTR_REGCOUNT
	.align		4
.L_55:
        /*0060*/ 	.byte	0x04, 0x2f
        /*0062*/ 	.short	(.L_57 - .L_56)
	.align		4
.L_56:
        /*0064*/ 	.word	index@(_Z35group_norm_nhwc_fwd_one_pass_kernelI11Fp32IOBf16WLi512ELi112ELi448EEv26Group_norm_nhwc_fwd_params)
        /*0068*/ 	.word	0x00000080


	//----- nvinfo : EIATTR_FRAME_SIZE
	.align		4
.L_57:
        /*006c*/ 	.byte	0x04, 0x11
        /*006e*/ 	.short	(.L_59 - .L_58)
	.align		4
.L_58:
        /*0070*/ 	.word	index@(_Z35group_norm_nhwc_fwd_one_pass_kernelI11Fp32IOBf16WLi512ELi112ELi448EEv26Group_norm_nhwc_fwd_params)
        /*0074*/ 	.word	0x00000390


	//----- nvinfo : EIATTR_REGCOUNT
	.align		4
.L_59:
        /*0078*/ 	.byte	0x04, 0x2f
        /*007a*/ 	.short	(.L_61 - .L_60)
	.align		4
.L_60:
        /*007c*/ 	.word	index@(_Z35group_norm_nhwc_fwd_one_pass_kernelI11Fp32IOBf16WLi256ELi112ELi448EEv26Group_norm_nhwc_fwd_params)
        /*0080*/ 	.word	0x00000080


	//----- nvinfo : EIATTR_FRAME_SIZE
	.align		4
.L_61:
        /*0084*/ 	.byte	0x04, 0x11
        /*0086*/ 	.short	(.L_63 - .L_62)
	.align		4
.L_62:
        /*0088*/ 	.word	index@(_Z35group_norm_nhwc_fwd_one_pass_kernelI11Fp32IOBf16WLi256ELi112ELi448EEv26Group_norm_nhwc_fwd_params)
        /*008c*/ 	.word	0x00000000


	//----- nvinfo : EIATTR_REGCOUNT
	.align		4
.L_63:
        /*0090*/ 	.byte	0x04, 0x2f
        /*0092*/ 	.short	(.L_65 - .L_64)
	.align		4
.L_64:
        /*0094*/ 	.word	index@(_Z35group_norm_nhwc_fwd_one_pass_kernelI11Fp32IOBf16WLi128ELi112ELi448EEv26Group_norm_nhwc_fwd_params)
        /*0098*/ 	.word	0x0000006c


	//----- nvinfo : EIATTR_FRAME_SIZE
	.align		4
.L_65:
        /*009c*/ 	.byte	0x04, 0x11
        /*009e*/ 	.short	(.L_67 - .L_66)
	.align		4
.L_66:
        /*00a0*/ 	.word	index@(_Z35group_norm_nhwc_fwd_one_pass_kernelI11Fp32IOBf16WLi128ELi112ELi448EEv26Group_norm_nhwc_fwd_params)
        /*00a4*/ 	.word	0x00000000


	//----- nvinfo : EIATTR_REGCOUNT
	.align		4
.L_67:
        /*00a8*/ 	.byte	0x04, 0x2f
        /*00aa*/ 	.short	(.L_69 - .L_68)
	.align		4
.L_68:
        /*00ac*/ 	.word	index@(_Z35group_norm_nhwc_fwd_one_pass_kernelI11Fp32IOBf16WLi64ELi112ELi448EEv26Group_norm_nhwc_fwd_params)
        /*00b0*/ 	.word	0x00000044


	//----- nvinfo : EIATTR_FRAME_SIZE
	.align		4
.L_69:
        /*00b4*/ 	.byte	0x04, 0x11
        /*00b6*/ 	.short	(.L_71 - .L_70)
	.align		4
.L_70:
        /*00b8*/ 	.word	index@(_Z35group_norm_nhwc_fwd_one_pass_kernelI11Fp32IOBf16WLi64ELi112ELi448EEv26Group_norm_nhwc_fwd_params)
        /*00bc*/ 	.word	0x00000000


	//----- nvinfo : EIATTR_REGCOUNT
	.align		4
.L_71:
        /*00c0*/ 	.byte	0x04, 0x2f
        /*00c2*/ 	.short	(.L_73 - .L_72)
	.align		4
.L_72:
        /*00c4*/ 	.word	index@(_Z35group_norm_nhwc_fwd_one_pass_kernelI11Fp32IOFp32WLi512ELi112ELi448EEv26Group_norm_nhwc_fwd_params)
        /*00c8*/ 	.word	0x00000080


	//----- nvinfo : EIATTR_FRAME_SIZE
	.align		4
.L_73:
        /*00cc*/ 	.byte	0x04, 0x11
        /*00ce*/ 	.short	(.L_75 - .L_74)
	.align		4
.L_74:
        /*00d0*/ 	.word	index@(_Z35group_norm_nhwc_fwd_one_pass_kernelI11Fp32IOFp32WLi512ELi112ELi448EEv26Group_norm_nhwc_fwd_params)
        /*00d4*/ 	.word	0x00000300


	//----- nvinfo : EIATTR_REGCOUNT
	.align		4
.L_75:
        /*00d8*/ 	.byte	0x04, 0x2f
        /*00da*/ 	.short	(.L_77 - .L_76)
	.align		4
.L_76:
        /*00dc*/ 	.word	index@(_Z35group_norm_nhwc_fwd_one_pass_kernelI11Fp32IOFp32WLi256ELi112ELi448EEv26Group_norm_nhwc_fwd_params)
        /*00e0*/ 	.word	0x00000080


	//----- nvinfo : EIATTR_FRAME_SIZE
	.align		4
.L_77:
        /*00e4*/ 	.byte	0x04, 0x11
        /*00e6*/ 	.short	(.L_79 - .L_78)
	.align		4
.L_78:
        /*00e8*/ 	.word	index@(_Z35group_norm_nhwc_fwd_one_pass_kernelI11Fp32IOFp32WLi256ELi112ELi448EEv26Group_norm_nhwc_fwd_params)
        /*00ec*/ 	.word	0x00000000


	//----- nvinfo : EIATTR_REGCOUNT
	.align		4
.L_79:
        /*00f0*/ 	.byte	0x04, 0x2f
        /*00f2*/ 	.short	(.L_81 - .L_80)
	.align		4
.L_80:
        /*00f4*/ 	.word	index@(_Z35group_norm_nhwc_fwd_one_pass_kernelI11Fp32IOFp32WLi128ELi112ELi448EEv26Group_norm_nhwc_fwd_params)
        /*00f8*/ 	.word	0x0000006c


	//----- nvinfo : EIATTR_FRAME_SIZE
	.align		4
.L_81:
        /*00fc*/ 	.byte	0x04, 0x11
        /*00fe*/ 	.short	(.L_83 - .L_82)
	.align		4
.L_82:
        /*0100*/ 	.word	index@(_Z35group_norm_nhwc_fwd_one_pass_kernelI11Fp32IOFp32WLi128ELi112ELi448EEv26Group_norm_nhwc_fwd_params)
        /*0104*/ 	.word	0x00000000


	//----- nvinfo : EIATTR_REGCOUNT
	.align		4
.L_83:
        /*0108*/ 	.byte	0x04, 0x2f
        /*010a*/ 	.short	(.L_85 - .L_84)
	.align		4
.L_84:
        /*010c*/ 	.word	index@(_Z35group_norm_nhwc_fwd_one_pass_kernelI11Fp32IOFp32WLi64ELi112ELi448EEv26Group_norm_nhwc_fwd_params)
        /*0110*/ 	.word	0x00000044


	//----- nvinfo : EIATTR_FRAME_SIZE
	.align		4
.L_85:
        /*0114*/ 	.byte	0x04, 0x11
        /*0116*/ 	.short	(.L_87 - .L_86)
	.align		4
.L_86:
        /*0118*/ 	.word	index@(_Z35group_norm_nhwc_fwd_one_pass_kernelI11Fp32IOFp32WLi64ELi112ELi448EEv26Group_norm_nhwc_fwd_params)
        /*011c*/ 	.word	0x00000000


	//----- nvinfo : EIATTR_REGCOUNT
	.align		4
.L_87:
        /*0120*/ 	.byte	0x04, 0x2f
        /*0122*/ 	.short	(.L_89 - .L_88)
	.align		4
.L_88:
        /*0124*/ 	.word	index@(_Z35group_norm_nhwc_fwd_one_pass_kernelI11Fp16IOFp16WLi512ELi112ELi448EEv26Group_norm_nhwc_fwd_params)
        /*0128*/ 	.word	0x0000007f


	//----- nvinfo : EIATTR_FRAME_SIZE
	.align		4
.L_89:
        /*012c*/ 	.byte	0x04, 0x11
        /*012e*/ 	.short	(.L_91 - .L_90)
	.align		4
.L_90:
        /*0130*/ 	.word	index@(_Z35group_norm_nhwc_fwd_one_pass_kernelI11Fp16IOFp16WLi512ELi112ELi448EEv26Group_norm_nhwc_fwd_params)
        /*0134*/ 	.word	0x00000110


	//----- nvinfo : EIATTR_REGCOUNT
	.align		4
.L_91:
        /*0138*/ 	.byte	0x04, 0x2f
        /*013a*/ 	.short	(.L_93 - .L_92)
	.align		4
.L_92:
        /*013c*/ 	.word	index@(_Z35group_norm_nhwc_fwd_one_pass_kernelI11Fp16IOFp16WLi256ELi112ELi448EEv26Group_norm_nhwc_fwd_params)
        /*0140*/ 	.word	0x00000080


	//----- nvinfo : EIATTR_FRAME_SIZE
	.align		4
.L_93:
        /*0144*/ 	.byte	0x04, 0x11
        /*0146*/ 	.short	(.L_95 - .L_94)
	.align		4
.L_94:
        /*0148*/ 	.word	index@(_Z35group_norm_nhwc_fwd_one_pass_kernelI11Fp16IOFp16WLi256ELi112ELi448EEv26Group_norm_nhwc_fwd_params)
        /*014c*/ 	.word	0x00000000


	//----- nvinfo : EIATTR_REGCOUNT
	.align		4
.L_95:
        /*0150*/ 	.byte	0x04, 0x2f
        /*0152*/ 	.short	(.L_97 - .L_96)
	.align		4
.L_96:
        /*0154*/ 	.word	index@(_Z35group_norm_nhwc_fwd_one_pass_kernelI11Fp16IOFp16WLi128ELi112ELi448EEv26Group_norm_nhwc_fwd_params)
        /*0158*/ 	.word	0x0000006e


	//----- nvinfo : EIATTR_FRAME_SIZE
	.align		4
.L_97:
        /*015c*/ 	.byte	0x04, 0x11
        /*015e*/ 	.short	(.L_99 - .L_98)
	.align		4
.L_98:
        /*0160*/ 	.word	index@(_Z35group_norm_nhwc_fwd_one_pass_kernelI11Fp16IOFp16WLi128ELi112ELi448EEv26Group_norm_nhwc_fwd_params)
        /*0164*/ 	.word	0x00000000


	//----- nvinfo : EIATTR_REGCOUNT
	.align		4
.L_99:
        /*0168*/ 	.byte	0x04, 0x2f
        /*016a*/ 	.short	(.L_101 - .L_100)
	.align		4
.L_100:
        /*016c*/ 	.word	index@(_Z35group_norm_nhwc_fwd_one_pass_kernelI11Fp16IOFp16WLi64ELi112ELi448EEv26Group_norm_nhwc_fwd_params)
        /*0170*/ 	.word	0x00000048


	//----- nvinfo : EIATTR_FRAME_SIZE
	.align		4
.L_101:
        /*0174*/ 	.byte	0x04, 0x11
        /*0176*/ 	.short	(.L_103 - .L_102)
	.align		4
.L_102:
        /*0178*/ 	.word	index@(_Z35group_norm_nhwc_fwd_one_pass_kernelI11Fp16IOFp16WLi64ELi112ELi448EEv26Group_norm_nhwc_fwd_params)
        /*017c*/ 	.word	0x00000000


	//----- nvinfo : EIATTR_REGCOUNT
	.align		4
.L_103:
        /*0180*/ 	.byte	0x04, 0x2f
        /*0182*/ 	.short	(.L_105 - .L_104)
	.align		4
.L_104:
        /*0184*/ 	.word	index@(_Z35group_norm_nhwc_fwd_one_pass_kernelI11Fp16IOBf16WLi512ELi112ELi448EEv26Group_norm_nhwc_fwd_params)
        /*0188*/ 	.word	0x0000007f


	//----- nvinfo : EIATTR_FRAME_SIZE
	.align		4
.L_105:
        /*018c*/ 	.byte	0x04, 0x11
        /*018e*/ 	.short	(.L_107 - .L_106)
	.align		4
.L_106:
        /*0190*/ 	.word	index@(_Z35group_norm_nhwc_fwd_one_pass_kernelI11Fp16IOBf16WLi512ELi112ELi448EEv26Group_norm_nhwc_fwd_params)
        /*0194*/ 	.word	0x00000110


	//----- nvinfo : EIATTR_REGCOUNT
	.align		4
.L_107:
        /*0198*/ 	.byte	0x04, 0x2f
        /*019a*/ 	.short	(.L_109 - .L_108)
	.align		4
.L_108:
        /*019c*/ 	.word	index@(_Z35group_norm_nhwc_fwd_one_pass_kernelI11Fp16IOBf16WLi256ELi112ELi448EEv26Group_norm_nhwc_fwd_params)
        /*01a0*/ 	.word	0x00000080


	//----- nvinfo : EIATTR_FRAME_SIZE
	.align		4
.L_109:
        /*01a4*/ 	.byte	0x04, 0x11
        /*01a6*/ 	.short	(.L_111 - .L_110)
	.align		4
.L_110:
        /*01a8*/ 	.word	index@(_Z35group_norm_nhwc_fwd_one_pass_kernelI11Fp16IOBf16WLi256ELi112ELi448EEv26Group_norm_nhwc_fwd_params)
        /*01ac*/ 	.word	0x00000000


	//----- nvinfo : EIATTR_REGCOUNT
	.align		4
.L_111:
        /*01b0*/ 	.byte	0x04, 0x2f
        /*01b2*/ 	.short	(.L_113 - .L_112)
	.align		4
.L_112:
        /*01b4*/ 	.word	index@(_Z35group_norm_nhwc_fwd_one_pass_kernelI11Fp16IOBf16WLi128ELi112ELi448EEv26Group_norm_nhwc_fwd_params)
        /*01b8*/ 	.word	0x0000006e


	//----- nvinfo : EIATTR_FRAME_SIZE
	.align		4
.L_113:
        /*01bc*/ 	.byte	0x04, 0x11
        /*01be*/ 	.short	(.L_115 - .L_114)
	.align		4
.L_114:
        /*01c0*/ 	.word	index@(_Z35group_norm_nhwc_fwd_one_pass_kernelI11Fp16IOBf16WLi128ELi112ELi448EEv26Group_norm_nhwc_fwd_params)
        /*01c4*/ 	.word	0x00000000


	//----- nvinfo : EIATTR_REGCOUNT
	.align		4
.L_115:
        /*01c8*/ 	.byte	0x04, 0x2f
        /*01ca*/ 	.short	(.L_117 - .L_116)
	.align		4
.L_116:
        /*01cc*/ 	.word	index@(_Z35group_norm_nhwc_fwd_one_pass_kernelI11Fp16IOBf16WLi64ELi112ELi448EEv26Group_norm_nhwc_fwd_params)
        /*01d0*/ 	.word	0x00000048


	//----- nvinfo : EIATTR_FRAME_SIZE
	.align		4
.L_117:
        /*01d4*/ 	.byte	0x04, 0x11
        /*01d6*/ 	.short	(.L_119 - .L_118)
	.align		4
.L_118:
        /*01d8*/ 	.word	index@(_Z35group_norm_nhwc_fwd_one_pass_kernelI11Fp16IOBf16WLi64ELi112ELi448EEv26Group_norm_nhwc_fwd_params)
        /*01dc*/ 	.word	0x00000000


	//----- nvinfo : EIATTR_REGCOUNT
	.align		4
.L_119:
        /*01e0*/ 	.byte	0x04, 0x2f
        /*01e2*/ 	.short	(.L_121 - .L_120)
	.align		4
.L_120:
        /*01e4*/ 	.word	index@(_Z35group_norm_nhwc_fwd_one_pass_kernelI11Fp16IOFp32WLi512ELi112ELi448EEv26Group_norm_nhwc_fwd_params)
        /*01e8*/ 	.word	0x0000007f


	//----- nvinfo : EIATTR_FRAME_SIZE
	.align		4
.L_121:
        /*01ec*/ 	.byte	0x04, 0x11
        /*01ee*/ 	.short	(.L_123 - .L_122)
	.align		4
.L_122:
        /*01f0*/ 	.word	index@(_Z35group_norm_nhwc_fwd_one_pass_kernelI11Fp16IOFp32WLi512ELi112ELi448EEv26Group_norm_nhwc_fwd_params)
        /*01f4*/ 	.word	0x00000110


	//----- nvinfo : EIATTR_REGCOUNT
	.align		4
.L_123:
        /*01f8*/ 	.byte	0x04, 0x2f
        /*01fa*/ 	.short	(.L_125 - .L_124)
	.align		4
.L_124:
        /*01fc*/ 	.word	index@(_Z35group_norm_nhwc_fwd_one_pass_kernelI11Fp16IOFp32WLi256ELi112ELi448EEv26Group_norm_nhwc_fwd_params)
        /*0200*/ 	.word	0x00000080


	//----- nvinfo : EIATTR_FRAME_SIZE
	.align		4
.L_125:
        /*0204*/ 	.byte	0x04, 0x11
        /*0206*/ 	.short	(.L_127 - .L_126)
	.align		4
.L_126:
        /*0208*/ 	.word	index@(_Z35group_norm_nhwc_fwd_one_pass_kernelI11Fp16IOFp32WLi256ELi112ELi448EEv26Group_norm_nhwc_fwd_params)
        /*020c*/ 	.word	0x00000000


	//----- nvinfo : EIATTR_REGCOUNT
	.align		4
.L_127:
        /*0210*/ 	.byte	0x04, 0x2f
        /*0212*/ 	.short	(.L_129 - .L_128)
	.align		4
.L_128:
        /*0214*/ 	.word	index@(_Z35group_norm_nhwc_fwd_one_pass_kernelI11Fp16IOFp32WLi128ELi112ELi448EEv26Group_norm_nhwc_fwd_params)
        /*0218*/ 	.word	0x0000006b


	//----- nvinfo : EIATTR_FRAME_SIZE
	.align		4
.L_129:
        /*021c*/ 	.byte	0x04, 0x11
        /*021e*/ 	.short	(.L_131 - .L_130)
	.align		4
.L_130:
        /*0220*/ 	.word	index@(_Z35group_norm_nhwc_fwd_one_pass_kernelI11Fp16IOFp32WLi128ELi112ELi448EEv26Group_norm_nhwc_fwd_params)
        /*0224*/ 	.word	0x00000000


	//----- nvinfo : EIATTR_REGCOUNT
	.align		4
.L_131:
        /*0228*/ 	.byte	0x04, 0x2f
        /*022a*/ 	.short	(.L_133 - .L_132)
	.align		4
.L_132:
        /*022c*/ 	.word	index@(_Z35group_norm_nhwc_fwd_one_pass_kernelI11Fp16IOFp32WLi64ELi112ELi448EEv26Group_norm_nhwc_fwd_params)
        /*0230*/ 	.word	0x00000048


	//----- nvinfo : EIATTR_FRAME_SIZE
	.align		4
.L_133:
        /*0234*/ 	.byte	0x04, 0x11
        /*0236*/ 	.short	(.L_135 - .L_134)
	.align		4
.L_134:
        /*0238*/ 	.word	index@(_Z35group_norm_nhwc_fwd_one_pass_kernelI11Fp16IOFp32WLi64ELi112ELi448EEv26Group_norm_nhwc_fwd_params)
        /*023c*/ 	.word	0x00000000


	//----- nvinfo : EIATTR_REGCOUNT
	.align		4
.L_135:
        /*0240*/ 	.byte	0x04, 0x2f
        /*0242*/ 	.short	(.L_137 - .L_136)
	.align		4
.L_136:
        /*0244*/ 	.word	index@(_Z35group_norm_nhwc_fwd_one_pass_kernelI11Bf16IOFp16WLi512ELi112ELi448EEv26Group_norm_nhwc_fwd_params)
        /*0248*/ 	.word	0x00000048


	//----- nvinfo : EIATTR_FRAME_SIZE
	.align		4
.L_137:
        /*024c*/ 	.byte	0x04, 0x11
        /*024e*/ 	.short	(.L_139 - .L_138)
	.align		4
.L_138:
        /*0250*/ 	.word	index@(_Z35group_norm_nhwc_fwd_one_pass_kernelI11Bf16IOFp16WLi512ELi112ELi448EEv26Group_norm_nhwc_fwd_params)
        /*0254*/ 	.word	0x000003a0


	//----- nvinfo : EIATTR_REGCOUNT
	.align		4
.L_139:
        /*0258*/ 	.byte	0x04, 0x2f
        /*025a*/ 	.short	(.L_141 - .L_140)
	.align		4
.L_140:
        /*025c*/ 	.word	index@(_Z35group_norm_nhwc_fwd_one_pass_kernelI11Bf16IOFp16WLi256ELi112ELi448EEv26Group_norm_nhwc_fwd_params)
        /*0260*/ 	.word	0x00000080


	//----- nvinfo : EIATTR_FRAME_SIZE
	.align		4
.L_141:
        /*0264*/ 	.byte	0x04, 0x11
        /*0266*/ 	.short	(.L_143 - .L_142)
	.align		4
.L_142:
        /*0268*/ 	.word	index@(_Z35group_norm_nhwc_fwd_one_pass_kernelI11Bf16IOFp16WLi256ELi112ELi448EEv26Group_norm_nhwc_fwd_params)
        /*026c*/ 	.word	0x00000000


	//----- nvinfo : EIATTR_REGCOUNT
	.align		4
.L_143:
        /*0270*/ 	.byte	0x04, 0x2f
        /*0272*/ 	.short	(.L_145 - .L_144)
	.align		4
.L_144:
        /*0274*/ 	.word	index@(_Z35group_norm_nhwc_fwd_one_pass_kernelI11Bf16IOFp16WLi128ELi112ELi448EEv26Group_norm_nhwc_fwd_params)
        /*0278*/ 	.word	0x0000006e


	//----- nvinfo : EIATTR_FRAME_SIZE
	.align		4
.L_145:
        /*027c*/ 	.byte	0x04, 0x11
        /*027e*/ 	.short	(.L_147 - .L_146)
	.align		4
.L_146:
        /*0280*/ 	.word	index@(_Z35group_norm_nhwc_fwd_one_pass_kernelI11Bf16IOFp16WLi128ELi112ELi448EEv26Group_norm_nhwc_fwd_params)
        /*0284*/ 	.word	0x00000000


	//----- nvinfo : EIATTR_REGCOUNT
	.align		4
.L_147:
        /*0288*/ 	.byte	0x04, 0x2f
        /*028a*/ 	.short	(.L_149 - .L_148)
	.align		4
.L_148:
        /*028c*/ 	.word	index@(_Z35group_norm_nhwc_fwd_one_pass_kernelI11Bf16IOFp16WLi64ELi112ELi448EEv26Group_norm_nhwc_fwd_params)
        /*0290*/ 	.word	0x00000048


	//----- nvinfo : EIATTR_FRAME_SIZE
	.align		4
.L_149:
        /*0294*/ 	.byte	0x04, 0x11
        /*0296*/ 	.short	(.L_151 - .L_150)
	.align		4
.L_150:
        /*0298*/ 	.word	index@(_Z35group_norm_nhwc_fwd_one_pass_kernelI11Bf16IOFp16WLi64ELi112ELi448EEv26Group_norm_nhwc_fwd_params)
        /*029c*/ 	.word	0x00000000


	//----- nvinfo : EIATTR_REGCOUNT
	.align		4
.L_151:
        /*02a0*/ 	.byte	0x04, 0x2f
        /*02a2*/ 	.short	(.L_153 - .L_152)
	.align		4
.L_152:
        /*02a4*/ 	.word	index@(_Z35group_norm_nhwc_fwd_one_pass_kernelI11Bf16IOBf16WLi512ELi112ELi448EEv26Group_norm_nhwc_fwd_params)
        /*02a8*/ 	.word	0x00000048


	//----- nvinfo : EIATTR_FRAME_SIZE
	.align		4
.L_153:
        /*02ac*/ 	.byte	0x04, 0x11
        /*02ae*/ 	.short	(.L_155 - .L_154)
	.align		4
.L_154:
        /*02b0*/ 	.word	index@(_Z35group_norm_nhwc_fwd_one_pass_kernelI11Bf16IOBf16WLi512ELi112ELi448EEv26Group_norm_nhwc_fwd_params)
        /*02b4*/ 	.word	0x000003a0


	//----- nvinfo : EIATTR_REGCOUNT
	.align		4
.L_155:
        /*02b8*/ 	.byte	0x04, 0x2f
        /*02ba*/ 	.short	(.L_157 - .L_156)
	.align		4
.L_156:
        /*02bc*/ 	.word	index@(_Z35group_norm_nhwc_fwd_one_pass_kernelI11Bf16IOBf16WLi256ELi112ELi448EEv26Group_norm_nhwc_fwd_params)
        /*02c0*/ 	.word	0x00000080


	//----- nvinfo : EIATTR_FRAME_SIZE
	.align		4
.L_157:
        /*02c4*/ 	.byte	0x04, 0x11
        /*02c6*/ 	.short	(.L_159 - .L_158)
	.align		4
.L_158:
        /*02c8*/ 	.word	index@(_Z35group_norm_nhwc_fwd_one_pass_kernelI11Bf16IOBf16WLi256ELi112ELi448EEv26Group_norm_nhwc_fwd_params)
        /*02cc*/ 	.word	0x00000000


	//----- nvinfo : EIATTR_REGCOUNT
	.align		4
.L_159:
        /*02d0*/ 	.byte	0x04, 0x2f
        /*02d2*/ 	.short	(.L_161 - .L_160)
	.align		4
.L_160:
        /*02d4*/ 	.word	index@(_Z35group_norm_nhwc_fwd_one_pass_kernelI11Bf16IOBf16WLi128ELi112ELi448EEv26Group_norm_nhwc_fwd_params)
        /*02d8*/ 	.word	0x0000006e


	//----- nvinfo : EIATTR_FRAME_SIZE
	.align		4
.L_161:
        /*02dc*/ 	.byte	0x04, 0x11
        /*02de*/ 	.short	(.L_163 - .L_162)
	.align		4
.L_162:
        /*02e0*/ 	.word	index@(_Z35group_norm_nhwc_fwd_one_pass_kernelI11Bf16IOBf16WLi128ELi112ELi448EEv26Group_norm_nhwc_fwd_params)
        /*02e4*/ 	.word	0x00000000


	//----- nvinfo : EIATTR_REGCOUNT
	.align		4
.L_163:
        /*02e8*/ 	.byte	0x04, 0x2f
        /*02ea*/ 	.short	(.L_165 - .L_164)
	.align		4
.L_164:
        /*02ec*/ 	.word	index@(_Z35group_norm_nhwc_fwd_one_pass_kernelI11Bf16IOBf16WLi64ELi112ELi448EEv26Group_norm_nhwc_fwd_params)
        /*02f0*/ 	.word	0x00000048


	//----- nvinfo : EIATTR_FRAME_SIZE
	.align		4
.L_165:
        /*02f4*/ 	.byte	0x04, 0x11
        /*02f6*/ 	.short	(.L_167 - .L_166)
	.align		4
.L_166:
        /*02f8*/ 	.word	index@(_Z35group_norm_nhwc_fwd_one_pass_kernelI11Bf16IOBf16WLi64ELi112ELi448EEv26Group_norm_nhwc_fwd_params)
        /*02fc*/ 	.word	0x00000000


	//----- nvinfo : EIATTR_REGCOUNT
	.align		4
.L_167:
        /*0300*/ 	.byte	0x04, 0x2f
        /*0302*/ 	.short	(.L_169 - .L_168)
	.align		4
.L_168:
        /*0304*/ 	.word	index@(_Z35group_norm_nhwc_fwd_one_pass_kernelI11Bf16IOFp32WLi512ELi112ELi448EEv26Group_norm_nhwc_fwd_params)
        /*0308*/ 	.word	0x00000048


	//----- nvinfo : EIATTR_FRAME_SIZE
	.align		4
.L_169:
        /*030c*/ 	.byte	0x04, 0x11
        /*030e*/ 	.short	(.L_171 - .L_170)
	.align		4
.L_170:
        /*0310*/ 	.word	index@(_Z35group_norm_nhwc_fwd_one_pass_kernelI11Bf16IOFp32WLi512ELi112ELi448EEv26Group_norm_nhwc_fwd_params)
        /*0314*/ 	.word	0x000003a0


	//----- nvinfo : EIATTR_REGCOUNT
	.align		4
.L_171:
        /*0318*/ 	.byte	0x04, 0x2f
        /*031a*/ 	.short	(.L_173 - .L_172)
	.align		4
.L_172:
        /*031c*/ 	.word	index@(_Z35group_norm_nhwc_fwd_one_pass_kernelI11Bf16IOFp32WLi256ELi112ELi448EEv26Group_norm_nhwc_fwd_params)
        /*0320*/ 	.word	0x00000080


	//----- nvinfo : EIATTR_FRAME_SIZE
	.align		4
.L_173:
        /*0324*/ 	.byte	0x04, 0x11
        /*0326*/ 	.short	(.L_175 - .L_174)
	.align		4
.L_174:
        /*0328*/ 	.word	index@(_Z35group_norm_nhwc_fwd_one_pass_kernelI11Bf16IOFp32WLi256ELi112ELi448EEv26Group_norm_nhwc_fwd_params)
        /*032c*/ 	.word	0x00000000


	//----- nvinfo : EIATTR_REGCOUNT
	.align		4
.L_175:
        /*0330*/ 	.byte	0x04, 0x2f
        /*0332*/ 	.short	(.L_177 - .L_176)
	.align		4
.L_176:
        /*0334*/ 	.word	index@(_Z35group_norm_nhwc_fwd_one_pass_kernelI11Bf16IOFp32WLi128ELi112ELi448EEv26Group_norm_nhwc_fwd_params)
        /*0338*/ 	.word	0x0000006b


	//----- nvinfo : EIATTR_FRAME_SIZE
	.align		4
.L_177:
        /*033c*/ 	.byte	0x04, 0x11
        /*033e*/ 	.short	(.L_179 - .L_178)
	.align		4
.L_178:
        /*0340*/ 	.word	index@(_Z35group_norm_nhwc_fwd_one_pass_kernelI11Bf16IOFp32WLi128ELi112ELi448EEv26Group_norm_nhwc_fwd_params)
        /*0344*/ 	.word	0x00000000


	//----- nvinfo : EIATTR_REGCOUNT
	.align		4
.L_179:
        /*0348*/ 	.byte	0x04, 0x2f
        /*034a*/ 	.short	(.L_181 - .L_180)
	.align		4
.L_180:
        /*034c*/ 	.word	index@(_Z35group_norm_nhwc_fwd_one_pass_kernelI11Bf16IOFp32WLi64ELi112ELi448EEv26Group_norm_nhwc_fwd_params)
        /*0350*/ 	.word	0x00000048


	//----- nvinfo : EIATTR_FRAME_SIZE
	.align		4
.L_181:
        /*0354*/ 	.byte	0x04, 0x11
        /*0356*/ 	.short	(.L_183 - .L_182)
	.align		4
.L_182:
        /*0358*/ 	.word	index@(_Z35group_norm_nhwc_fwd_one_pass_kernelI11Bf16IOFp32WLi64ELi112ELi448EEv26Group_norm_nhwc_fwd_params)
        /*035c*/ 	.word	0x00000000


	//----- nvinfo : EIATTR_REGCOUNT
	.align		4
.L_183:
        /*0360*/ 	.byte	0x04, 0x2f
        /*0362*/ 	.short	(.L_185 - .L_184)
	.align		4
.L_184:
        /*0364*/ 	.word	index@(_Z35group_norm_nhwc_bwd_one_pass_kernelI11Fp32IOFp16WLi512ELi112ELi448EEv26Group_norm_nhwc_bwd_params)
        /*0368*/ 	.word	0x00000048


	//----- nvinfo : EIATTR_FRAME_SIZE
	.align		4
.L_185:
        /*036c*/ 	.byte	0x04, 0x11
        /*036e*/ 	.short	(.L_187 - .L_186)
	.align		4
.L_186:
        /*0370*/ 	.word	index@(_Z35group_norm_nhwc_bwd_one_pass_kernelI11Fp32IOFp16WLi512ELi112ELi448EEv26Group_norm_nhwc_bwd_params)
        /*0374*/ 	.word	0x00000a80


	//----- nvinfo : EIATTR_REGCOUNT
	.align		4
.L_187:
        /*0378*/ 	.byte	0x04, 0x2f
        /*037a*/ 	.short	(.L_189 - .L_188)
	.align		4
.L_188:
        /*037c*/ 	.word	index@(_Z35group_norm_nhwc_bwd_one_pass_kernelI11Fp32IOFp16WLi256ELi112ELi448EEv26Group_norm_nhwc_bwd_params)
        /*0380*/ 	.word	0x00000080


	//----- nvinfo : EIATTR_FRAME_SIZE
	.align		4
.L_189:
        /*0384*/ 	.byte	0x04, 0x11
        /*0386*/ 	.short	(.L_191 - .L_190)
	.align		4
.L_190:
        /*0388*/ 	.word	index@(_Z35group_norm_nhwc_bwd_one_pass_kernelI11Fp32IOFp16WLi256ELi112ELi448EEv26Group_norm_nhwc_bwd_params)
        /*038c*/ 	.word	0x000002f0


	//----- nvinfo : EIATTR_REGCOUNT
	.align		4
.L_191:
        /*0390*/ 	.byte	0x04, 0x2f
        /*0392*/ 	.short	(.L_193 - .L_192)
	.align		4
.L_192:
        /*0394*/ 	.word	index@(_Z35group_norm_nhwc_bwd_one_pass_kernelI11Fp32IOFp16WLi128ELi112ELi448EEv26Group_norm_nhwc_bwd_params)
        /*0398*/ 	.word	0x00000080


	//----- nvinfo : EIATTR_FRAME_SIZE
	.align		4
.L_193:
        /*039c*/ 	.byte	0x04, 0x11
        /*039e*/ 	.short	(.L_195 - .L_194)
	.align		4
.L_194:
        /*03a0*/ 	.word	index@(_Z35group_norm_nhwc_bwd_one_pass_kernelI11Fp32IOFp16WLi128ELi112ELi448EEv26Group_norm_nhwc_bwd_params)
        /*03a4*/ 	.word	0x00000000


	//----- nvinfo : EIATTR_REGCOUNT
	.align		4
.L_195:
        /*03a8*/ 	.byte	0x04, 0x2f
        /*03aa*/ 	.short	(.L_197 - .L_196)
	.align		4
.L_196:
        /*03ac*/ 	.word	index@(_Z35group_norm_nhwc_bwd_one_pass_kernelI11Fp32IOFp16WLi64ELi112ELi448EEv26Group_norm_nhwc_bwd_params)
        /*03b0*/ 	.word	0x00000048


	//----- nvinfo : EIATTR_FRAME_SIZE
	.align		4
.L_197:
        /*03b4*/ 	.byte	0x04, 0x11
        /*03b6*/ 	.short	(.L_199 - .L_198)
	.align		4
.L_198:
        /*03b8*/ 	.word	index@(_Z35group_norm_nhwc_bwd_one_pass_kernelI11Fp32IOFp16WLi64ELi112ELi448EEv26Group_norm_nhwc_bwd_params)
        /*03bc*/ 	.word	0x00000000


	//----- nvinfo : EIATTR_REGCOUNT
	.align		4
.L_199:
        /*03c0*/ 	.byte	0x04, 0x2f
        /*03c2*/ 	.short	(.L_201 - .L_200)
	.align		4
.L_200:
        /*03c4*/ 	.word	index@(_Z35group_norm_nhwc_bwd_one_pass_kernelI11Fp32IOBf16WLi512ELi112ELi448EEv26Group_norm_nhwc_bwd_params)
        /*03c8*/ 	.word	0x00000048


	//----- nvinfo : EIATTR_FRAME_SIZE
	.align		4
.L_201:
        /*03cc*/ 	.byte	0x04, 0x11
        /*03ce*/ 	.short	(.L_203 - .L_202)
	.align		4
.L_202:
        /*03d0*/ 	.word	index@(_Z35group_norm_nhwc_bwd_one_pass_kernelI11Fp32IOBf16WLi512ELi112ELi448EEv26Group_norm_nhwc_bwd_params)
        /*03d4*/ 	.word	0x00000a80


	//----- nvinfo : EIATTR_REGCOUNT
	.align		4
.L_203:
        /*03d8*/ 	.byte	0x04, 0x2f
        /*03da*/ 	.short	(.L_205 - .L_204)
	.align		4
.L_204:
        /*03dc*/ 	.word	index@(_Z35group_norm_nhwc_bwd_one_pass_kernelI11Fp32IOBf16WLi256ELi112ELi448EEv26Group_norm_nhwc_bwd_params)
        /*03e0*/ 	.word	0x00000080


	//----- nvinfo : EIATTR_FRAME_SIZE
	.align		4
.L_205:
        /*03e4*/ 	.byte	0x04, 0x11
        /*03e6*/ 	.short	(.L_207 - .L_206)
	.align		4
.L_206:
        /*03e8*/ 	.word	index@(_Z35group_norm_nhwc_bwd_one_pass_kernelI11Fp32IOBf16WLi256ELi112ELi448EEv26Group_norm_nhwc_bwd_params)
        /*03ec*/ 	.word	0x000002f0


	//----- nvinfo : EIATTR_REGCOUNT
	.align		4
.L_207:
        /*03f0*/ 	.byte	0x04, 0x2f
        /*03f2*/ 	.short	(.L_209 - .L_208)
	.align		4
.L_208:
        /*03f4*/ 	.word	index@(_Z35group_norm_nhwc_bwd_one_pass_kernelI11Fp32IOBf16WLi128ELi112ELi448EEv26Group_norm_nhwc_bwd_params)
        /*03f8*/ 	.word	0x00000080


	//----- nvinfo : EIATTR_FRAME_SIZE
	.align		4
.L_209:
        /*03fc*/ 	.byte	0x04, 0x11
        /*03fe*/ 	.short	(.L_211 - .L_210)
	.align		4
.L_210:
        /*0400*/ 	.word	index@(_Z35group_norm_nhwc_bwd_one_pass_kernelI11Fp32IOBf16WLi128ELi112ELi448EEv26Group_norm_nhwc_bwd_params)
        /*0404*/ 	.word	0x00000000


	//----- nvinfo : EIATTR_REGCOUNT
	.align		4
.L_211:
        /*0408*/ 	.byte	0x04, 0x2f
        /*040a*/ 	.short	(.L_213 - .L_212)
	.align		4
.L_212:
        /*040c*/ 	.word	index@(_Z35group_norm_nhwc_bwd_one_pass_kernelI11Fp32IOBf16WLi64ELi112ELi448EEv26Group_norm_nhwc_bwd_params)
        /*0410*/ 	.word	0x00000048


	//----- nvinfo : EIATTR_FRAME_SIZE
	.align		4
.L_213:
        /*0414*/ 	.byte	0x04, 0x11
        /*0416*/ 	.short	(.L_215 - .L_214)
	.align		4
.L_214:
        /*0418*/ 	.word	index@(_Z35group_norm_nhwc_bwd_one_pass_kernelI11Fp32IOBf16WLi64ELi112ELi448EEv26Group_norm_nhwc_bwd_params)
        /*041c*/ 	.word	0x00000000


	//----- nvinfo : EIATTR_REGCOUNT
	.align		4
.L_215:
        /*0420*/ 	.byte	0x04, 0x2f
        /*0422*/ 	.short	(.L_217 - .L_216)
	.align		4
.L_216:
        /*0424*/ 	.word	index@(_Z35group_norm_nhwc_bwd_one_pass_kernelI11Fp32IOFp32WLi512ELi112ELi448EEv26Group_norm_nhwc_bwd_params)
        /*0428*/ 	.word	0x00000048


	//----- nvinfo : EIATTR_FRAME_SIZE
	.align		4
.L_217:
        /*042c*/ 	.byte	0x04, 0x11
        /*042e*/ 	.short	(.L_219 - .L_218)
	.align		4
.L_218:
        /*0430*/ 	.word	index@(_Z35group_norm_nhwc_bwd_one_pass_kernelI11Fp32IOFp32WLi512ELi112ELi448EEv26Group_norm_nhwc_bwd_params)
        /*0434*/ 	.word	0x00000a90


	//----- nvinfo : EIATTR_REGCOUNT
	.align		4
.L_219:
        /*0438*/ 	.byte	0x04, 0x2f
        /*043a*/ 	.short	(.L_221 - .L_220)
	.align		4
.L_220:
        /*043c*/ 	.word	index@(_Z35group_norm_nhwc_bwd_one_pass_kernelI11Fp32IOFp32WLi256ELi112ELi448EEv26Group_norm_nhwc_bwd_params)
        /*0440*/ 	.word	0x00000080


	//----- nvinfo : EIATTR_FRAME_SIZE
	.align		4
.L_221:
        /*0444*/ 	.byte	0x04, 0x11
        /*0446*/ 	.short	(.L_223 - .L_222)
	.align		4
.L_222:
        /*0448*/ 	.word	index@(_Z35group_norm_nhwc_bwd_one_pass_kernelI11Fp32IOFp32WLi256ELi112ELi448EEv26Group_norm_nhwc_bwd_params)
        /*044c*/ 	.word	0x000002f0


	//----- nvinfo : EIATTR_REGCOUNT
	.align		4
.L_223:
        /*0450*/ 	.byte	0x04, 0x2f
        /*0452*/ 	.short	(.L_225 - .L_224)
	.align		4
.L_224:
        /*0454*/ 	.word	index@(_Z35group_norm_nhwc_bwd_one_pass_kernelI11Fp32IOFp32WLi128ELi112ELi448EEv26Group_norm_nhwc_bwd_params)
        /*0458*/ 	.word	0x00000080


	//----- nvinfo : EIATTR_FRAME_SIZE
	.align		4
.L_225:
        /*045c*/ 	.byte	0x04, 0x11
        /*045e*/ 	.short	(.L_227 - .L_226)
	.align		4
.L_226:
        /*0460*/ 	.word	index@(_Z35group_norm_nhwc_bwd_one_pass_kernelI11Fp32IOFp32WLi128ELi112ELi448EEv26Group_norm_nhwc_bwd_params)
        /*0464*/ 	.word	0x00000000


	//----- nvinfo : EIATTR_REGCOUNT
	.align		4
.L_227:
        /*0468*/ 	.byte	0x04, 0x2f
        /*046a*/ 	.short	(.L_229 - .L_228)
	.align		4
.L_228:
        /*046c*/ 	.word	index@(_Z35group_norm_nhwc_bwd_one_pass_kernelI11Fp32IOFp32WLi64ELi112ELi448EEv26Group_norm_nhwc_bwd_params)
        /*0470*/ 	.word	0x00000048


	//----- nvinfo : EIATTR_FRAME_SIZE
	.align		4
.L_229:
        /*0474*/ 	.byte	0x04, 0x11
        /*0476*/ 	.short	(.L_231 - .L_230)
	.align		4
.L_230:
        /*0478*/ 	.word	index@(_Z35group_norm_nhwc_bwd_one_pass_kernelI11Fp32IOFp32WLi64ELi112ELi448EEv26Group_norm_nhwc_bwd_params)
        /*047c*/ 	.word	0x00000000


	//----- nvinfo : EIATTR_REGCOUNT
	.align		4
.L_231:
        /*0480*/ 	.byte	0x04, 0x2f
        /*0482*/ 	.short	(.L_233 - .L_232)
	.align		4
.L_232:
        /*0484*/ 	.word	index@(_Z35group_norm_nhwc_bwd_one_pass_kernelI11Fp16IOFp16WLi512ELi112ELi448EEv26Group_norm_nhwc_bwd_params)
        /*0488*/ 	.word	0x00000048


	//----- nvinfo : EIATTR_FRAME_SIZE
	.align		4
.L_233:
        /*048c*/ 	.byte	0x04, 0x11
        /*048e*/ 	.short	(.L_235 - .L_234)
	.align		4
.L_234:
        /*0490*/ 	.word	index@(_Z35group_norm_nhwc_bwd_one_pass_kernelI11Fp16IOFp16WLi512ELi112ELi448EEv26Group_norm_nhwc_bwd_params)
        /*0494*/ 	.word	0x00000780


	//----- nvinfo : EIATTR_REGCOUNT
	.align		4
.L_235:
        /*0498*/ 	.byte	0x04, 0x2f
        /*049a*/ 	.short	(.L_237 - .L_236)
	.align		4
.L_236:
        /*049c*/ 	.word	index@(_Z35group_norm_nhwc_bwd_one_pass_kernelI11Fp16IOFp16WLi256ELi112ELi448EEv26Group_norm_nhwc_bwd_params)
        /*04a0*/ 	.word	0x00000077


	//----- nvinfo : EIATTR_FRAME_SIZE
	.align		4
.L_237:
        /*04a4*/ 	.byte	0x04, 0x11
        /*04a6*/ 	.short	(.L_239 - .L_238)
	.align		4
.L_238:
        /*04a8*/ 	.word	index@(_Z35group_norm_nhwc_bwd_one_pass_kernelI11Fp16IOFp16WLi256ELi112ELi448EEv26Group_norm_nhwc_bwd_params)
        /*04ac*/ 	.word	0x00000110


	//----- nvinfo : EIATTR_REGCOUNT
	.align		4
.L_239:
        /*04b0*/ 	.byte	0x04, 0x2f
        /*04b2*/ 	.short	(.L_241 - .L_240)
	.align		4
.L_240:
        /*04b4*/ 	.word	index@(_Z35group_norm_nhwc_bwd_one_pass_kernelI11Fp16IOFp16WLi128ELi112ELi448EEv26Group_norm_nhwc_bwd_params)
        /*04b8*/ 	.word	0x00000048


	//----- nvinfo : EIATTR_FRAME_SIZE
	.align		4
.L_241:
        /*04bc*/ 	.byte	0x04, 0x11
        /*04be*/ 	.short	(.L_243 - .L_242)
	.align		4
.L_242:
        /*04c0*/ 	.word	index@(_Z35group_norm_nhwc_bwd_one_pass_kernelI11Fp16IOFp16WLi128ELi112ELi448EEv26Group_norm_nhwc_bwd_params)
        /*04c4*/ 	.word	0x00000000


	//----- nvinfo : EIATTR_REGCOUNT
	.align		4
.L_243:
        /*04c8*/ 	.byte	0x04, 0x2f
        /*04ca*/ 	.short	(.L_245 - .L_244)
	.align		4
.L_244:
        /*04cc*/ 	.word	index@(_Z35group_norm_nhwc_bwd_one_pass_kernelI11Fp16IOFp16WLi64ELi112ELi448EEv26Group_norm_nhwc_bwd_params)
        /*04d0*/ 	.word	0x00000048


	//----- nvinfo : EIATTR_FRAME_SIZE
	.align		4
.L_245:
        /*04d4*/ 	.byte	0x04, 0x11
        /*04d6*/ 	.short	(.L_247 - .L_246)
	.align		4
.L_246:
        /*04d8*/ 	.word	index@(_Z35group_norm_nhwc_bwd_one_pass_kernelI11Fp16IOFp16WLi64ELi112ELi448EEv26Group_norm_nhwc_bwd_params)
        /*04dc*/ 	.word	0x00000000


	//----- nvinfo : EIATTR_REGCOUNT
	.align		4
.L_247:
        /*04e0*/ 	.byte	0x04, 0x2f
        /*04e2*/ 	.short	(.L_249 - .L_248)
	.align		4
.L_248:
        /*04e4*/ 	.word	index@(_Z35group_norm_nhwc_bwd_one_pass_kernelI11Fp16IOBf16WLi512ELi112ELi448EEv26Group_norm_nhwc_bwd_params)
        /*04e8*/ 	.word	0x00000048


	//----- nvinfo : EIATTR_FRAME_SIZE
	.align		4
.L_249:
        /*04ec*/ 	.byte	0x04, 0x11
        /*04ee*/ 	.short	(.L_251 - .L_250)
	.align		4
.L_250:
        /*04f0*/ 	.word	index@(_Z35group_norm_nhwc_bwd_one_pass_kernelI11Fp16IOBf16WLi512ELi112ELi448EEv26Group_norm_nhwc_bwd_params)
        /*04f4*/ 	.word	0x00000790


	//----- nvinfo : EIATTR_REGCOUNT
	.align		4
.L_251:
        /*04f8*/ 	.byte	0x04, 0x2f
        /*04fa*/ 	.short	(.L_253 - .L_252)
	.align		4
.L_252:
        /*04fc*/ 	.word	index@(_Z35group_norm_nhwc_bwd_one_pass_kernelI11Fp16IOBf16WLi256ELi112ELi448EEv26Group_norm_nhwc_bwd_params)
        /*0500*/ 	.word	0x00000076


	//----- nvinfo : EIATTR_FRAME_SIZE
	.align		4
.L_253:
        /*0504*/ 	.byte	0x04, 0x11
        /*0506*/ 	.short	(.L_255 - .L_254)
	.align		4
.L_254:
        /*0508*/ 	.word	index@(_Z35group_norm_nhwc_bwd_one_pass_kernelI11Fp16IOBf16WLi256ELi112ELi448EEv26Group_norm_nhwc_bwd_params)
        /*050c*/ 	.word	0x00000110


	//----- nvinfo : EIATTR_REGCOUNT
	.align		4
.L_255:
        /*0510*/ 	.byte	0x04, 0x2f
        /*0512*/ 	.short	(.L_257 - .L_256)
	.align		4
.L_256:
        /*0514*/ 	.word	index@(_Z35group_norm_nhwc_bwd_one_pass_kernelI11Fp16IOBf16WLi128ELi112ELi448EEv26Group_norm_nhwc_bwd_params)
        /*0518*/ 	.word	0x00000048


	//----- nvinfo : EIATTR_FRAME_SIZE
	.align		4
.L_257:
        /*051c*/ 	.byte	0x04, 0x11
        /*051e*/ 	.short	(.L_259 - .L_258)
	.align		4
.L_258:
        /*0520*/ 	.word	index@(_Z35group_norm_nhwc_bwd_one_pass_kernelI11Fp16IOBf16WLi128ELi112ELi448EEv26Group_norm_nhwc_bwd_params)
        /*0524*/ 	.word	0x00000000


	//----- nvinfo : EIATTR_REGCOUNT
	.align		4
.L_259:
        /*0528*/ 	.byte	0x04, 0x2f
        /*052a*/ 	.short	(.L_261 - .L_260)
	.align		4
.L_260:
        /*052c*/ 	.word	index@(_Z35group_norm_nhwc_bwd_one_pass_kernelI11Fp16IOBf16WLi64ELi112ELi448EEv26Group_norm_nhwc_bwd_params)
        /*0530*/ 	.word	0x00000048


	//----- nvinfo : EIATTR_FRAME_SIZE
	.align		4
.L_261:
        /*0534*/ 	.byte	0x04, 0x11
        /*0536*/ 	.short	(.L_263 - .L_262)
	.align		4
.L_262:
        /*0538*/ 	.word	index@(_Z35group_norm_nhwc_bwd_one_pass_kernelI11Fp16IOBf16WLi64ELi112ELi448EEv26Group_norm_nhwc_bwd_params)
        /*053c*/ 	.word	0x00000000


	//----- nvinfo : EIATTR_REGCOUNT
	.align		4
.L_263:
        /*0540*/ 	.byte	0x04, 0x2f
        /*0542*/ 	.short	(.L_265 - .L_264)
	.align		4
.L_264:
        /*0544*/ 	.word	index@(_Z35group_norm_nhwc_bwd_one_pass_kernelI11Fp16IOFp32WLi512ELi112ELi448EEv26Group_norm_nhwc_bwd_params)
        /*0548*/ 	.word	0x00000048


	//----- nvinfo : EIATTR_FRAME_SIZE
	.align		4
.L_265:
        /*054c*/ 	.byte	0x04, 0x11
        /*054e*/ 	.short	(.L_267 - .L_266)
	.align		4
.L_266:
        /*0550*/ 	.word	index@(_Z35group_norm_nhwc_bwd_one_pass_kernelI11Fp16IOFp32WLi512ELi112ELi448EEv26Group_norm_nhwc_bwd_params)
        /*0554*/ 	.word	0x00000780


	//----- nvinfo : EIATTR_REGCOUNT
	.align		4
.L_267:
        /*0558*/ 	.byte	0x04, 0x2f
        /*055a*/ 	.short	(.L_269 - .L_268)
	.align		4
.L_268:
        /*055c*/ 	.word	index@(_Z35group_norm_nhwc_bwd_one_pass_kernelI11Fp16IOFp32WLi256ELi112ELi448EEv26Group_norm_nhwc_bwd_params)
        /*0560*/ 	.word	0x00000075


	//----- nvinfo : EIATTR_FRAME_SIZE
	.align		4
.L_269:
        /*0564*/ 	.byte	0x04, 0x11
        /*0566*/ 	.short	(.L_271 - .L_270)
	.align		4
.L_270:
        /*0568*/ 	.word	index@(_Z35group_norm_nhwc_bwd_one_pass_kernelI11Fp16IOFp32WLi256ELi112ELi448EEv26Group_norm_nhwc_bwd_params)
        /*056c*/ 	.word	0x00000110


	//----- nvinfo : EIATTR_REGCOUNT
	.align		4
.L_271:
        /*0570*/ 	.byte	0x04, 0x2f
        /*0572*/ 	.short	(.L_273 - .L_272)
	.align		4
.L_272:
        /*0574*/ 	.word	index@(_Z35group_norm_nhwc_bwd_one_pass_kernelI11Fp16IOFp32WLi128ELi112ELi448EEv26Group_norm_nhwc_bwd_params)
        /*0578*/ 	.word	0x00000048


	//----- nvinfo : EIATTR_FRAME_SIZE
	.align		4
.L_273:
        /*057c*/ 	.byte	0x04, 0x11
        /*057e*/ 	.short	(.L_275 - .L_274)
	.align		4
.L_274:
        /*0580*/ 	.word	index@(_Z35group_norm_nhwc_bwd_one_pass_kernelI11Fp16IOFp32WLi128ELi112ELi448EEv26Group_norm_nhwc_bwd_params)
        /*0584*/ 	.word	0x00000000


	//----- nvinfo : EIATTR_REGCOUNT
	.align		4
.L_275:
        /*0588*/ 	.byte	0x04, 0x2f
        /*058a*/ 	.short	(.L_277 - .L_276)
	.align		4
.L_276:
        /*058c*/ 	.word	index@(_Z35group_norm_nhwc_bwd_one_pass_kernelI11Fp16IOFp32WLi64ELi112ELi448EEv26Group_norm_nhwc_bwd_params)
        /*0590*/ 	.word	0x00000048


	//----- nvinfo : EIATTR_FRAME_SIZE
	.align		4
.L_277:
        /*0594*/ 	.byte	0x04, 0x11
        /*0596*/ 	.short	(.L_279 - .L_278)
	.align		4
.L_278:
        /*0598*/ 	.word	index@(_Z35group_norm_nhwc_bwd_one_pass_kernelI11Fp16IOFp32WLi64ELi112ELi448EEv26Group_norm_nhwc_bwd_params)
        /*059c*/ 	.word	0x00000000


	//----- nvinfo : EIATTR_REGCOUNT
	.align		4
.L_279:
        /*05a0*/ 	.byte	0x04, 0x2f
        /*05a2*/ 	.short	(.L_281 - .L_280)
	.align		4
.L_280:
        /*05a4*/ 	.word	index@(_Z35group_norm_nhwc_bwd_one_pass_kernelI11Bf16IOFp16WLi512ELi112ELi448EEv26Group_norm_nhwc_bwd_params)
        /*05a8*/ 	.word	0x00000048


	//----- nvinfo : EIATTR_FRAME_SIZE
	.align		4
.L_281:
        /*05ac*/ 	.byte	0x04, 0x11
        /*05ae*/ 	.short	(.L_283 - .L_282)
	.align		4
.L_282:
        /*05b0*/ 	.word	index@(_Z35group_norm_nhwc_bwd_one_pass_kernelI11Bf16IOFp16WLi512ELi112ELi448EEv26Group_norm_nhwc_bwd_params)
        /*05b4*/ 	.word	0x000009b0


	//----- nvinfo : EIATTR_REGCOUNT
	.align		4
.L_283:
        /*05b8*/ 	.byte	0x04, 0x2f
        /*05ba*/ 	.short	(.L_285 - .L_284)
	.align		4
.L_284:
        /*05bc*/ 	.word	index@(_Z35group_norm_nhwc_bwd_one_pass_kernelI11Bf16IOFp16WLi256ELi112ELi448EEv26Group_norm_nhwc_bwd_params)
        /*05c0*/ 	.word	0x00000080


	//----- nvinfo : EIATTR_FRAME_SIZE
	.align		4
.L_285:
        /*05c4*/ 	.byte	0x04, 0x11
        /*05c6*/ 	.short	(.L_287 - .L_286)
	.align		4
.L_286:
        /*05c8*/ 	.word	index@(_Z35group_norm_nhwc_bwd_one_pass_kernelI11Bf16IOFp16WLi256ELi112ELi448EEv26Group_norm_nhwc_bwd_params)
        /*05cc*/ 	.word	0x00000250


	//----- nvinfo : EIATTR_REGCOUNT
	.align		4
.L_287:
        /*05d0*/ 	.byte	0x04, 0x2f
        /*05d2*/ 	.short	(.L_289 - .L_288)
	.align		4
.L_288:
        /*05d4*/ 	.word	index@(_Z35group_norm_nhwc_bwd_one_pass_kernelI11Bf16IOFp16WLi128ELi112ELi448EEv26Group_norm_nhwc_bwd_params)
        /*05d8*/ 	.word	0x00000080


	//----- nvinfo : EIATTR_FRAME_SIZE
	.align		4
.L_289:
        /*05dc*/ 	.byte	0x04, 0x11
        /*05de*/ 	.short	(.L_291 - .L_290)
	.align		4
.L_290:
        /*05e0*/ 	.word	index@(_Z35group_norm_nhwc_bwd_one_pass_kernelI11Bf16IOFp16WLi128ELi112ELi448EEv26Group_norm_nhwc_bwd_params)
        /*05e4*/ 	.word	0x00000000


	//----- nvinfo : EIATTR_REGCOUNT
	.align		4
.L_291:
        /*05e8*/ 	.byte	0x04, 0x2f
        /*05ea*/ 	.short	(.L_293 - .L_292)
	.align		4
.L_292:
        /*05ec*/ 	.word	index@(_Z35group_norm_nhwc_bwd_one_pass_kernelI11Bf16IOFp16WLi64ELi112ELi448EEv26Group_norm_nhwc_bwd_params)
        /*05f0*/ 	.word	0x00000063


	//----- nvinfo : EIATTR_FRAME_SIZE
	.align		4
.L_293:
        /*05f4*/ 	.byte	0x04, 0x11
        /*05f6*/ 	.short	(.L_295 - .L_294)
	.align		4
.L_294:
        /*05f8*/ 	.word	index@(_Z35group_norm_nhwc_bwd_one_pass_kernelI11Bf16IOFp16WLi64ELi112ELi448EEv26Group_norm_nhwc_bwd_params)
        /*05fc*/ 	.word	0x00000000


	//----- nvinfo : EIATTR_REGCOUNT
	.align		4
.L_295:
        /*0600*/ 	.byte	0x04, 0x2f
        /*0602*/ 	.short	(.L_297 - .L_296)
	.align		4
.L_296:
        /*0604*/ 	.word	index@(_Z35group_norm_nhwc_bwd_one_pass_kernelI11Bf16IOBf16WLi512ELi112ELi448EEv26Group_norm_nhwc_bwd_params)
        /*0608*/ 	.word	0x00000048


	//----- nvinfo : EIATTR_FRAME_SIZE
	.align		4
.L_297:
        /*060c*/ 	.byte	0x04, 0x11
        /*060e*/ 	.short	(.L_299 - .L_298)
	.align		4
.L_298:
        /*0610*/ 	.word	index@(_Z35group_norm_nhwc_bwd_one_pass_kernelI11Bf16IOBf16WLi512ELi112ELi448EEv26Group_norm_nhwc_bwd_params)
        /*0614*/ 	.word	0x000009b0


	//----- nvinfo : EIATTR_REGCOUNT
	.align		4
.L_299:
        /*0618*/ 	.byte	0x04, 0x2f
        /*061a*/ 	.short	(.L_301 - .L_300)
	.align		4
.L_300:
        /*061c*/ 	.word	index@(_Z35group_norm_nhwc_bwd_one_pass_kernelI11Bf16IOBf16WLi256ELi112ELi448EEv26Group_norm_nhwc_bwd_params)
        /*0620*/ 	.word	0x00000080


	//----- nvinfo : EIATTR_FRAME_SIZE
	.align		4
.L_301:
        /*0624*/ 	.byte	0x04, 0x11
        /*0626*/ 	.short	(.L_303 - .L_302)
	.align		4
.L_302:
        /*0628*/ 	.word	index@(_Z35group_norm_nhwc_bwd_one_pass_kernelI11Bf16IOBf16WLi256ELi112ELi448EEv26Group_norm_nhwc_bwd_params)
        /*062c*/ 	.word	0x00000250


	//----- nvinfo : EIATTR_REGCOUNT
	.align		4
.L_303:
        /*0630*/ 	.byte	0x04, 0x2f
        /*0632*/ 	.short	(.L_305 - .L_304)
	.align		4
.L_304:
        /*0634*/ 	.word	index@(_Z35group_norm_nhwc_bwd_one_pass_kernelI11Bf16IOBf16WLi128ELi112ELi448EEv26Group_norm_nhwc_bwd_params)
        /*0638*/ 	.word	0x00000080


	//----- nvinfo : EIATTR_FRAME_SIZE
	.align		4
.L_305:
        /*063c*/ 	.byte	0x04, 0x11
        /*063e*/ 	.short	(.L_307 - .L_306)
	.align		4
.L_306:
        /*0640*/ 	.word	index@(_Z35group_norm_nhwc_bwd_one_pass_kernelI11Bf16IOBf16WLi128ELi112ELi448EEv26Group_norm_nhwc_bwd_params)
        /*0644*/ 	.word	0x00000000


	//----- nvinfo : EIATTR_REGCOUNT
	.align		4
.L_307:
        /*0648*/ 	.byte	0x04, 0x2f
        /*064a*/ 	.short	(.L_309 - .L_308)
	.align		4
.L_308:
        /*064c*/ 	.word	index@(_Z35group_norm_nhwc_bwd_one_pass_kernelI11Bf16IOBf16WLi64ELi112ELi448EEv26Group_norm_nhwc_bwd_params)
        /*0650*/ 	.word	0x00000063


	//----- nvinfo : EIATTR_FRAME_SIZE
	.align		4
.L_309:
        /*0654*/ 	.byte	0x04, 0x11
        /*0656*/ 	.short	(.L_311 - .L_310)
	.align		4
.L_310:
        /*0658*/ 	.word	index@(_Z35group_norm_nhwc_bwd_one_pass_kernelI11Bf16IOBf16WLi64ELi112ELi448EEv26Group_norm_nhwc_bwd_params)
        /*065c*/ 	.word	0x00000000


	//----- nvinfo : EIATTR_REGCOUNT
	.align		4
.L_311:
        /*0660*/ 	.byte	0x04, 0x2f
        /*0662*/ 	.short	(.L_313 - .L_312)
	.align		4
.L_312:
        /*0664*/ 	.word	index@(_Z35group_norm_nhwc_bwd_one_pass_kernelI11Bf16IOFp32WLi512ELi112ELi448EEv26Group_norm_nhwc_bwd_params)
        /*0668*/ 	.word	0x00000048


	//----- nvinfo : EIATTR_FRAME_SIZE
	.align		4
.L_313:
        /*066c*/ 	.byte	0x04, 0x11
        /*066e*/ 	.short	(.L_315 - .L_314)
	.align		4
.L_314:
        /*0670*/ 	.word	index@(_Z35group_norm_nhwc_bwd_one_pass_kernelI11Bf16IOFp32WLi512ELi112ELi448EEv26Group_norm_nhwc_bwd_params)
        /*0674*/ 	.word	0x000009e0


	//----- nvinfo : EIATTR_REGCOUNT
	.align		4
.L_315:
        /*0678*/ 	.byte	0x04, 0x2f
        /*067a*/ 	.short	(.L_317 - .L_316)
	.align		4
.L_316:
        /*067c*/ 	.word	index@(_Z35group_norm_nhwc_bwd_one_pass_kernelI11Bf16IOFp32WLi256ELi112ELi448EEv26Group_norm_nhwc_bwd_params)
        /*0680*/ 	.word	0x00000080


	//----- nvinfo : EIATTR_FRAME_SIZE
	.align		4
.L_317:
        /*0684*/ 	.byte	0x04, 0x11
        /*0686*/ 	.short	(.L_319 - .L_318)
	.align		4
.L_318:
        /*0688*/ 	.word	index@(_Z35group_norm_nhwc_bwd_one_pass_kernelI11Bf16IOFp32WLi256ELi112ELi448EEv26Group_norm_nhwc_bwd_params)
        /*068c*/ 	.word	0x00000230


	//----- nvinfo : EIATTR_REGCOUNT
	.align		4
.L_319:
        /*0690*/ 	.byte	0x04, 0x2f
        /*0692*/ 	.short	(.L_321 - .L_320)
	.align		4
.L_320:
        /*0694*/ 	.word	index@(_Z35group_norm_nhwc_bwd_one_pass_kernelI11Bf16IOFp32WLi128ELi112ELi448EEv26Group_norm_nhwc_bwd_params)
        /*0698*/ 	.word	0x00000080


	//----- nvinfo : EIATTR_FRAME_SIZE
	.align		4
.L_321:
        /*069c*/ 	.byte	0x04, 0x11
        /*069e*/ 	.short	(.L_323 - .L_322)
	.align		4
.L_322:
        /*06a0*/ 	.word	index@(_Z35group_norm_nhwc_bwd_one_pass_kernelI11Bf16IOFp32WLi128ELi112ELi448EEv26Group_norm_nhwc_bwd_params)
        /*06a4*/ 	.word	0x00000000


	//----- nvinfo : EIATTR_REGCOUNT
	.align		4
.L_323:
        /*06a8*/ 	.byte	0x04, 0x2f
        /*06aa*/ 	.short	(.L_325 - .L_324)
	.align		4
.L_324:
        /*06ac*/ 	.word	index@(_Z35group_norm_nhwc_bwd_one_pass_kernelI11Bf16IOFp32WLi64ELi112ELi448EEv26Group_norm_nhwc_bwd_params)
        /*06b0*/ 	.word	0x00000063


	//----- nvinfo : EIATTR_FRAME_SIZE
	.align		4
.L_325:
        /*06b4*/ 	.byte	0x04, 0x11
        /*06b6*/ 	.short	(.L_327 - .L_326)
	.align		4
.L_326:
        /*06b8*/ 	.word	index@(_Z35group_norm_nhwc_bwd_one_pass_kernelI11Bf16IOFp32WLi64ELi112ELi448EEv26Group_norm_nhwc_bwd_params)
        /*06bc*/ 	.word	0x00000000


	//----- nvinfo : EIATTR_REGCOUNT
	.align		4
.L_327:
        /*06c0*/ 	.byte	0x04, 0x2f
        /*06c2*/ 	.short	(.L_329 - .L_328)
	.align		4
.L_328:
        /*06c4*/ 	.word	index@(_ZN3cub18CUB_300001_SM_10006detail11EmptyKernelIvEEvv)
        /*06c8*/ 	.word	0x00000004


	//----- nvinfo : EIATTR_FRAME_SIZE
	.align		4
.L_329:
        /*06cc*/ 	.byte	0x04, 0x11
        /*06ce*/ 	.short	(.L_331 - .L_330)
	.align		4
.L_330:
        /*06d0*/ 	.word	index@(_ZN3cub18CUB_300001_SM_10006detail11EmptyKernelIvEEvv)
        /*06d4*/ 	.word	0x00000000


	//----- nvinfo : EIATTR_MIN_STACK_SIZE
	.align		4
.L_331:
        /*06d8*/ 	.byte	0x04, 0x12
        /*06da*/ 	.short	(.L_333 - .L_332)
	.align		4
.L_332:
        /*06dc*/ 	.word	index@(_ZN3cub18CUB_300001_SM_10006detail11EmptyKernelIvEEvv)
        /*06e0*/ 	.word	0x00000000


	//----- nvinfo : EIATTR_MIN_STACK_SIZE
	.align		4
.L_333:
        /*06e4*/ 	.byte	0x04, 0x12
        /*06e6*/ 	.short	(.L_335 - .L_334)
	.align		4
.L_334:
        /*06e8*/ 	.word	index@(_Z35group_norm_nhwc_bwd_one_pass_kernelI11Bf16IOFp32WLi64ELi112ELi448EEv26Group_norm_nhwc_bwd_params)
        /*06ec*/ 	.word	0x00000000


	//----- nvinfo : EIATTR_MIN_STACK_SIZE
	.align		4
.L_335:
        /*06f0*/ 	.byte	0x04, 0x12
        /*06f2*/ 	.short	(.L_337 - .L_336)
	.align		4
.L_336:
        /*06f4*/ 	.word	index@(_Z35group_norm_nhwc_bwd_one_pass_kernelI11Bf16IOFp32WLi128ELi112ELi448EEv26Group_norm_nhwc_bwd_params)
        /*06f8*/ 	.word	0x00000000


	//----- nvinfo : EIATTR_MIN_STACK_SIZE
	.align		4
.L_337:
        /*06fc*/ 	.byte	0x04, 0x12
        /*06fe*/ 	.short	(.L_339 - .L_338)
	.align		4
.L_338:
        /*0700*/ 	.word	index@(_Z35group_norm_nhwc_bwd_one_pass_kernelI11Bf16IOFp32WLi256ELi112ELi448EEv26Group_norm_nhwc_bwd_params)
        /*0704*/ 	.word	0x00000230


	//----- nvinfo : EIATTR_MIN_STACK_SIZE
	.align		4
.L_339:
        /*0708*/ 	.byte	0x04, 0x12
        /*070a*/ 	.short	(.L_341 - .L_340)
	.align		4
.L_340:
        /*070c*/ 	.word	index@(_Z35group_norm_nhwc_bwd_one_pass_kernelI11Bf16IOFp32WLi512ELi112ELi448EEv26Group_norm_nhwc_bwd_params)
        /*0710*/ 	.word	0x000009e0


	//----- nvinfo : EIATTR_MIN_STACK_SIZE
	.align		4
.L_341:
        /*0714*/ 	.byte	0x04, 0x12
        /*0716*/ 	.short	(.L_343 - .L_342)
	.align		4
.L_342:
        /*0718*/ 	.word	index@(_Z35group_norm_nhwc_bwd_one_pass_kernelI11Bf16IOBf16WLi64ELi112ELi448EEv26Group_norm_nhwc_bwd_params)
        /*071c*/ 	.word	0x00000000


	//----- nvinfo : EIATTR_MIN_STACK_SIZE
	.align		4
.L_343:
        /*0720*/ 	.byte	0x04, 0x12
        /*0722*/ 	.short	(.L_345 - .L_344)
	.align		4
.L_344:
        /*0724*/ 	.word	index@(_Z35group_norm_nhwc_bwd_one_pass_kernelI11Bf16IOBf16WLi128ELi112ELi448EEv26Group_norm_nhwc_bwd_params)
        /*0728*/ 	.word	0x00000000


	//----- nvinfo : EIATTR_MIN_STACK_SIZE
	.align		4
.L_345:
        /*072c*/ 	.byte	0x04, 0x12
        /*072e*/ 	.short	(.L_347 - .L_346)
	.align		4
.L_346:
        /*0730*/ 	.word	index@(_Z35group_norm_nhwc_bwd_one_pass_kernelI11Bf16IOBf16WLi256ELi112ELi448EEv26Group_norm_nhwc_bwd_params)
        /*0734*/ 	.word	0x00000250


	//----- nvinfo : EIATTR_MIN_STACK_SIZE
	.align		4
.L_347:
        /*0738*/ 	.byte	0x04, 0x12
        /*073a*/ 	.short	(.L_349 - .L_348)
	.align		4
.L_348:
        /*073c*/ 	.word	index@(_Z35group_norm_nhwc_bwd_one_pass_kernelI11Bf16IOBf16WLi512ELi112ELi448EEv26Group_norm_nhwc_bwd_params)
        /*0740*/ 	.word	0x000009b0


	//----- nvinfo : EIATTR_MIN_STACK_SIZE
	.align		4
.L_349:
        /*0744*/ 	.byte	0x04, 0x12
        /*0746*/ 	.short	(.L_351 - .L_350)
	.align		4
.L_350:
        /*0748*/ 	.word	index@(_Z35group_norm_nhwc_bwd_one_pass_kernelI11Bf16IOFp16WLi64ELi112ELi448EEv26Group_norm_nhwc_bwd_params)
        /*074c*/ 	.word	0x00000000


	//----- nvinfo : EIATTR_MIN_STACK_SIZE
	.align		4
.L_351:
        /*0750*/ 	.byte	0x04, 0x12
        /*0752*/ 	.short	(.L_353 - .L_352)
	.align		4
.L_352:
        /*0754*/ 	.word	index@(_Z35group_norm_nhwc_bwd_one_pass_kernelI11Bf16IOFp16WLi128ELi112ELi448EEv26Group_norm_nhwc_bwd_params)
        /*0758*/ 	.word	0x00000000


	//----- nvinfo : EIATTR_MIN_STACK_SIZE
	.align		4
.L_353:
        /*075c*/ 	.byte	0x04, 0x12
        /*075e*/ 	.short	(.L_355 - .L_354)
	.align		4
.L_354:
        /*0760*/ 	.word	index@(_Z35group_norm_nhwc_bwd_one_pass_kernelI11Bf16IOFp16WLi256ELi112ELi448EEv26Group_norm_nhwc_bwd_params)
        /*0764*/ 	.word	0x00000250


	//----- nvinfo : EIATTR_MIN_STACK_SIZE
	.align		4
.L_355:
        /*0768*/ 	.byte	0x04, 0x12
        /*076a*/ 	.short	(.L_357 - .L_356)
	.align		4
.L_356:
        /*076c*/ 	.word	index@(_Z35group_norm_nhwc_bwd_one_pass_kernelI11Bf16IOFp16WLi512ELi112ELi448EEv26Group_norm_nhwc_bwd_params)
        /*0770*/ 	.word	0x000009b0


	//----- nvinfo : EIATTR_MIN_STACK_SIZE
	.align		4
.L_357:
        /*0774*/ 	.byte	0x04, 0x12
        /*0776*/ 	.short	(.L_359 - .L_358)
	.align		4
.L_358:
        /*0778*/ 	.word	index@(_Z35group_norm_nhwc_bwd_one_pass_kernelI11Fp16IOFp32WLi64ELi112ELi448EEv26Group_norm_nhwc_bwd_params)
        /*077c*/ 	.word	0x00000000


	//----- nvinfo : EIATTR_MIN_STACK_SIZE
	.align		4
.L_359:
        /*0780*/ 	.byte	0x04, 0x12
        /*0782*/ 	.short	(.L_361 - .L_360)
	.align		4
.L_360:
        /*0784*/ 	.word	index@(_Z35group_norm_nhwc_bwd_one_pass_kernelI11Fp16IOFp32WLi128ELi112ELi448EEv26Group_norm_nhwc_bwd_params)
        /*0788*/ 	.word	0x00000000


	//----- nvinfo : EIATTR_MIN_STACK_SIZE
	.align		4
.L_361:
        /*078c*/ 	.byte	0x04, 0x12
        /*078e*/ 	.short	(.L_363 - .L_362)
	.align		4
.L_362:
        /*0790*/ 	.word	index@(_Z35group_norm_nhwc_bwd_one_pass_kernelI11Fp16IOFp32WLi256ELi112ELi448EEv26Group_norm_nhwc_bwd_params)
        /*0794*/ 	.word	0x00000110


	//----- nvinfo : EIATTR_MIN_STACK_SIZE
	.align		4
.L_363:
        /*0798*/ 	.byte	0x04, 0x12
        /*079a*/ 	.short	(.L_365 - .L_364)
	.align		4
.L_364:
        /*079c*/ 	.word	index@(_Z35group_norm_nhwc_bwd_one_pass_kernelI11Fp16IOFp32WLi512ELi112ELi448EEv26Group_norm_nhwc_bwd_params)
        /*07a0*/ 	.word	0x00000780


	//----- nvinfo : EIATTR_MIN_STACK_SIZE
	.align		4
.L_365:
        /*07a4*/ 	.byte	0x04, 0x12
        /*07a6*/ 	.short	(.L_367 - .L_366)
	.align		4
.L_366:
        /*07a8*/ 	.word	index@(_Z35group_norm_nhwc_bwd_one_pass_kernelI11Fp16IOBf16WLi64ELi112ELi448EEv26Group_norm_nhwc_bwd_params)
        /*07ac*/ 	.word	0x00000000


	//----- nvinfo : EIATTR_MIN_STACK_SIZE
	.align		4
.L_367:
        /*07b0*/ 	.byte	0x04, 0x12
        /*07b2*/ 	.short	(.L_369 - .L_368)
	.align		4
.L_368:
        /*07b4*/ 	.word	index@(_Z35group_norm_nhwc_bwd_one_pass_kernelI11Fp16IOBf16WLi128ELi112ELi448EEv26Group_norm_nhwc_bwd_params)
        /*07b8*/ 	.word	0x00000000


	//----- nvinfo : EIATTR_MIN_STACK_SIZE
	.align		4
.L_369:
        /*07bc*/ 	.byte	0x04, 0x12
        /*07be*/ 	.short	(.L_371 - .L_370)
	.align		4
.L_370:
        /*07c0*/ 	.word	index@(_Z35group_norm_nhwc_bwd_one_pass_kernelI11Fp16IOBf16WLi256ELi112ELi448EEv26Group_norm_nhwc_bwd_params)
        /*07c4*/ 	.word	0x00000110


	//----- nvinfo : EIATTR_MIN_STACK_SIZE
	.align		4
.L_371:
        /*07c8*/ 	.byte	0x04, 0x12
        /*07ca*/ 	.short	(.L_373 - .L_372)
	.align		4
.L_372:
        /*07cc*/ 	.word	index@(_Z35group_norm_nhwc_bwd_one_pass_kernelI11Fp16IOBf16WLi512ELi112ELi448EEv26Group_norm_nhwc_bwd_params)
        /*07d0*/ 	.word	0x00000790


	//----- nvinfo : EIATTR_MIN_STACK_SIZE
	.align		4
.L_373:
        /*07d4*/ 	.byte	0x04, 0x12
        /*07d6*/ 	.short	(.L_375 - .L_374)
	.align		4
.L_374:
        /*07d8*/ 	.word	index@(_Z35group_norm_nhwc_bwd_one_pass_kernelI11Fp16IOFp16WLi64ELi112ELi448EEv26Group_norm_nhwc_bwd_params)
        /*07dc*/ 	.word	0x00000000


	//----- nvinfo : EIATTR_MIN_STACK_SIZE
	.align		4
.L_375:
        /*07e0*/ 	.byte	0x04, 0x12
        /*07e2*/ 	.short	(.L_377 - .L_376)
	.align		4
.L_376:
        /*07e4*/ 	.word	index@(_Z35group_norm_nhwc_bwd_one_pass_kernelI11Fp16IOFp16WLi128ELi112ELi448EEv26Group_norm_nhwc_bwd_params)
        /*07e8*/ 	.word	0x00000000


	//----- nvinfo : EIATTR_MIN_STACK_SIZE
	.align		4
.L_377:
        /*07ec*/ 	.byte	0x04, 0x12
        /*07ee*/ 	.short	(.L_379 - .L_378)
	.align		4
.L_378:
        /*07f0*/ 	.word	index@(_Z35group_norm_nhwc_bwd_one_pass_kernelI11Fp16IOFp16WLi256ELi112ELi448EEv26Group_norm_nhwc_bwd_params)
        /*07f4*/ 	.word	0x00000110


	//----- nvinfo : EIATTR_MIN_STACK_SIZE
	.align		4
.L_379:
        /*07f8*/ 	.byte	0x04, 0x12
        /*07fa*/ 	.short	(.L_381 - .L_380)
	.align		4
.L_380:
        /*07fc*/ 	.word	index@(_Z35group_norm_nhwc_bwd_one_pass_kernelI11Fp16IOFp16WLi512ELi112ELi448EEv26Group_norm_nhwc_bwd_params)
        /*0800*/ 	.word	0x00000780


	//----- nvinfo : EIATTR_MIN_STACK_SIZE
	.align		4
.L_381:
        /*0804*/ 	.byte	0x04, 0x12
        /*0806*/ 	.short	(.L_383 - .L_382)
	.align		4
.L_382:
        /*0808*/ 	.word	index@(_Z35group_norm_nhwc_bwd_one_pass_kernelI11Fp32IOFp32WLi64ELi112ELi448EEv26Group_norm_nhwc_bwd_params)
        /*080c*/ 	.word	0x00000000


	//----- nvinfo : EIATTR_MIN_STACK_SIZE
	.align		4
.L_383:
        /*0810*/ 	.byte	0x04, 0x12
        /*0812*/ 	.short	(.L_385 - .L_384)
	.align		4
.L_384:
        /*0814*/ 	.word	index@(_Z35group_norm_nhwc_bwd_one_pass_kernelI11Fp32IOFp32WLi128ELi112ELi448EEv26Group_norm_nhwc_bwd_params)
        /*0818*/ 	.word	0x00000000


	//----- nvinfo : EIATTR_MIN_STACK_SIZE
	.align		4
.L_385:
        /*081c*/ 	.byte	0x04, 0x12
        /*081e*/ 	.short	(.L_387 - .L_386)
	.align		4
.L_386:
        /*0820*/ 	.word	index@(_Z35group_norm_nhwc_bwd_one_pass_kernelI11Fp32IOFp32WLi256ELi112ELi448EEv26Group_norm_nhwc_bwd_params)
        /*0824*/ 	.word	0x000002f0


	//----- nvinfo : EIATTR_MIN_STACK_SIZE
	.align		4
.L_387:
        /*0828*/ 	.byte	0x04, 0x12
        /*082a*/ 	.short	(.L_389 - .L_388)
	.align		4
.L_388:
        /*082c*/ 	.word	index@(_Z35group_norm_nhwc_bwd_one_pass_kernelI11Fp32IOFp32WLi512ELi112ELi448EEv26Group_norm_nhwc_bwd_params)
        /*0830*/ 	.word	0x00000a90


	//----- nvinfo : EIATTR_MIN_STACK_SIZE
	.align		4
.L_389:
        /*0834*/ 	.byte	0x04, 0x12
        /*0836*/ 	.short	(.L_391 - .L_390)
	.align		4
.L_390:
        /*0838*/ 	.word	index@(_Z35group_norm_nhwc_bwd_one_pass_kernelI11Fp32IOBf16WLi64ELi112ELi448EEv26Group_norm_nhwc_bwd_params)
        /*083c*/ 	.word	0x00000000


	//----- nvinfo : EIATTR_MIN_STACK_SIZE
	.align		4
.L_391:
        /*0840*/ 	.byte	0x04, 0x12
        /*0842*/ 	.short	(.L_393 - .L_392)
	.align		4
.L_392:
        /*0844*/ 	.word	index@(_Z35group_norm_nhwc_bwd_one_pass_kernelI11Fp32IOBf16WLi128ELi112ELi448EEv26Group_norm_nhwc_bwd_params)
        /*0848*/ 	.word	0x00000000


	//----- nvinfo : EIATTR_MIN_STACK_SIZE
	.align		4
.L_393:
        /*084c*/ 	.byte	0x04, 0x12
        /*084e*/ 	.short	(.L_395 - .L_394)
	.align		4
.L_394:
        /*0850*/ 	.word	index@(_Z35group_norm_nhwc_bwd_one_pass_kernelI11Fp32IOBf16WLi256ELi112ELi448EEv26Group_norm_nhwc_bwd_params)
        /*0854*/ 	.word	0x000002f0


	//----- nvinfo : EIATTR_MIN_STACK_SIZE
	.align		4
.L_395:
        /*0858*/ 	.byte	0x04, 0x12
        /*085a*/ 	.short	(.L_397 - .L_396)
	.align		4
.L_396:
        /*085c*/ 	.word	index@(_Z35group_norm_nhwc_bwd_one_pass_kernelI11Fp32IOBf16WLi512ELi112ELi448EEv26Group_norm_nhwc_bwd_params)
        /*0860*/ 	.word	0x00000a80


	//----- nvinfo : EIATTR_MIN_STACK_SIZE
	.align		4
.L_397:
        /*0864*/ 	.byte	0x04, 0x12
        /*0866*/ 	.short	(.L_399 - .L_398)
	.align		4
.L_398:
        /*0868*/ 	.word	index@(_Z35group_norm_nhwc_bwd_one_pass_kernelI11Fp32IOFp16WLi64ELi112ELi448EEv26Group_norm_nhwc_bwd_params)
        /*086c*/ 	.word	0x00000000


	//----- nvinfo : EIATTR_MIN_STACK_SIZE
	.align		4
.L_399:
        /*0870*/ 	.byte	0x04, 0x12
        /*0872*/ 	.short	(.L_401 - .L_400)
	.align		4
.L_400:
        /*0874*/ 	.word	index@(_Z35group_norm_nhwc_bwd_one_pass_kernelI11Fp32IOFp16WLi128ELi112ELi448EEv26Group_norm_nhwc_bwd_params)
        /*0878*/ 	.word	0x00000000


	//----- nvinfo : EIATTR_MIN_STACK_SIZE
	.align		4
.L_401:
        /*087c*/ 	.byte	0x04, 0x12
        /*087e*/ 	.short	(.L_403 - .L_402)
	.align		4
.L_402:
        /*0880*/ 	.word	index@(_Z35group_norm_nhwc_bwd_one_pass_kernelI11Fp32IOFp16WLi256ELi112ELi448EEv26Group_norm_nhwc_bwd_params)
        /*0884*/ 	.word	0x000002f0


	//----- nvinfo : EIATTR_MIN_STACK_SIZE
	.align		4
.L_403:
        /*0888*/ 	.byte	0x04, 0x12
        /*088a*/ 	.short	(.L_405 - .L_404)
	.align		4
.L_404:
        /*088c*/ 	.word	index@(_Z35group_norm_nhwc_bwd_one_pass_kernelI11Fp32IOFp16WLi512ELi112ELi448EEv26Group_norm_nhwc_bwd_params)
        /*0890*/ 	.word	0x00000a80


	//----- nvinfo : EIATTR_MIN_STACK_SIZE
	.align		4
.L_405:
        /*0894*/ 	.byte	0x04, 0x12
        /*0896*/ 	.short	(.L_407 - .L_406)
	.align		4
.L_406:
        /*0898*/ 	.word	index@(_Z35group_norm_nhwc_fwd_one_pass_kernelI11Bf16IOFp32WLi64ELi112ELi448EEv26Group_norm_nhwc_fwd_params)
        /*089c*/ 	.word	0x00000000


	//----- nvinfo : EIATTR_MIN_STACK_SIZE
	.align		4
.L_407:
        /*08a0*/ 	.byte	0x04, 0x12
        /*08a2*/ 	.short	(.L_409 - .L_408)
	.align		4
.L_408:
        /*08a4*/ 	.word	index@(_Z35group_norm_nhwc_fwd_one_pass_kernelI11Bf16IOFp32WLi128ELi112ELi448EEv26Group_norm_nhwc_fwd_params)
        /*08a8*/ 	.word	0x00000000


	//----- nvinfo : EIATTR_MIN_STACK_SIZE
	.align		4
.L_409:
        /*08ac*/ 	.byte	0x04, 0x12
        /*08ae*/ 	.short	(.L_411 - .L_410)
	.align		4
.L_410:
        /*08b0*/ 	.word	index@(_Z35group_norm_nhwc_fwd_one_pass_kernelI11Bf16IOFp32WLi256ELi112ELi448EEv26Group_norm_nhwc_fwd_params)
        /*08b4*/ 	.word	0x00000000


	//----- nvinfo : EIATTR_MIN_STACK_SIZE
	.align		4
.L_411:
        /*08b8*/ 	.byte	0x04, 0x12
        /*08ba*/ 	.short	(.L_413 - .L_412)
	.align		4
.L_412:
        /*08bc*/ 	.word	index@(_Z35group_norm_nhwc_fwd_one_pass_kernelI11Bf16IOFp32WLi512ELi112ELi448EEv26Group_norm_nhwc_fwd_params)
        /*08c0*/ 	.word	0x000003a0


	//----- nvinfo : EIATTR_MIN_STACK_SIZE
	.align		4
.L_413:
        /*08c4*/ 	.byte	0x04, 0x12
        /*08c6*/ 	.short	(.L_415 - .L_414)
	.align		4
.L_414:
        /*08c8*/ 	.word	index@(_Z35group_norm_nhwc_fwd_one_pass_kernelI11Bf16IOBf16WLi64ELi112ELi448EEv26Group_norm_nhwc_fwd_params)
        /*08cc*/ 	.word	0x00000000


	//----- nvinfo : EIATTR_MIN_STACK_SIZE
	.align		4
.L_415:
        /*08d0*/ 	.byte	0x04, 0x12
        /*08d2*/ 	.short	(.L_417 - .L_416)
	.align		4
.L_416:
        /*08d4*/ 	.word	index@(_Z35group_norm_nhwc_fwd_one_pass_kernelI11Bf16IOBf16WLi128ELi112ELi448EEv26Group_norm_nhwc_fwd_params)
        /*08d8*/ 	.word	0x00000000


	//----- nvinfo : EIATTR_MIN_STACK_SIZE
	.align		4
.L_417:
        /*08dc*/ 	.byte	0x04, 0x12
        /*08de*/ 	.short	(.L_419 - .L_418)
	.align		4
.L_418:
        /*08e0*/ 	.word	index@(_Z35group_norm_nhwc_fwd_one_pass_kernelI11Bf16IOBf16WLi256ELi112ELi448EEv26Group_norm_nhwc_fwd_params)
        /*08e4*/ 	.word	0x00000000


	//----- nvinfo : EIATTR_MIN_STACK_SIZE
	.align		4
.L_419:
        /*08e8*/ 	.byte	0x04, 0x12
        /*08ea*/ 	.short	(.L_421 - .L_420)
	.align		4
.L_420:
        /*08ec*/ 	.word	index@(_Z35group_norm_nhwc_fwd_one_pass_kernelI11Bf16IOBf16WLi512ELi112ELi448EEv26Group_norm_nhwc_fwd_params)
        /*08f0*/ 	.word	0x000003a0


	//----- nvinfo : EIATTR_MIN_STACK_SIZE
	.align		4
.L_421:
        /*08f4*/ 	.byte	0x04, 0x12
        /*08f6*/ 	.short	(.L_423 - .L_422)
	.align		4
.L_422:
        /*08f8*/ 	.word	index@(_Z35group_norm_nhwc_fwd_one_pass_kernelI11Bf16IOFp16WLi64ELi112ELi448EEv26Group_norm_nhwc_fwd_params)
        /*08fc*/ 	.word	0x00000000


	//----- nvinfo : EIATTR_MIN_STACK_SIZE
	.align		4
.L_423:
        /*0900*/ 	.byte	0x04, 0x12
        /*0902*/ 	.short	(.L_425 - .L_424)
	.align		4
.L_424:
        /*0904*/ 	.word	index@(_Z35group_norm_nhwc_fwd_one_pass_kernelI11Bf16IOFp16WLi128ELi112ELi448EEv26Group_norm_nhwc_fwd_params)
        /*0908*/ 	.word	0x00000000


	//----- nvinfo : EIATTR_MIN_STACK_SIZE
	.align		4
.L_425:
        /*090c*/ 	.byte	0x04, 0x12
        /*090e*/ 	.short	(.L_427 - .L_426)
	.align		4
.L_426:
        /*0910*/ 	.word	index@(_Z35group_norm_nhwc_fwd_one_pass_kernelI11Bf16IOFp16WLi256ELi112ELi448EEv26Group_norm_nhwc_fwd_params)
        /*0914*/ 	.word	0x00000000


	//----- nvinfo : EIATTR_MIN_STACK_SIZE
	.align		4
.L_427:
        /*0918*/ 	.byte	0x04, 0x12
        /*091a*/ 	.short	(.L_429 - .L_428)
	.align		4
.L_428:
        /*091c*/ 	.word	index@(_Z35group_norm_nhwc_fwd_one_pass_kernelI11Bf16IOFp16WLi512ELi112ELi448EEv26Group_norm_nhwc_fwd_params)
        /*0920*/ 	.word	0x000003a0


	//----- nvinfo : EIATTR_MIN_STACK_SIZE
	.align		4
.L_429:
        /*0924*/ 	.byte	0x04, 0x12
        /*0926*/ 	.short	(.L_431 - .L_430)
	.align		4
.L_430:
        /*0928*/ 	.word	index@(_Z35group_norm_nhwc_fwd_one_pass_kernelI11Fp16IOFp32WLi64ELi112ELi448EEv26Group_norm_nhwc_fwd_params)
        /*092c*/ 	.word	0x00000000


	//----- nvinfo : EIATTR_MIN_STACK_SIZE
	.align		4
.L_431:
        /*0930*/ 	.byte	0x04, 0x12
        /*0932*/ 	.short	(.L_433 - .L_432)
	.align		4
.L_432:
        /*0934*/ 	.word	index@(_Z35group_norm_nhwc_fwd_one_pass_kernelI11Fp16IOFp32WLi128ELi112ELi448EEv26Group_norm_nhwc_fwd_params)
        /*0938*/ 	.word	0x00000000


	//----- nvinfo : EIATTR_MIN_STACK_SIZE
	.align		4
.L_433:
        /*093c*/ 	.byte	0x04, 0x12
        /*093e*/ 	.short	(.L_435 - .L_434)
	.align		4
.L_434:
        /*0940*/ 	.word	index@(_Z35group_norm_nhwc_fwd_one_pass_kernelI11Fp16IOFp32WLi256ELi112ELi448EEv26Group_norm_nhwc_fwd_params)
        /*0944*/ 	.word	0x00000000


	//----- nvinfo : EIATTR_MIN_STACK_SIZE
	.align		4
.L_435:
        /*0948*/ 	.byte	0x04, 0x12
        /*094a*/ 	.short	(.L_437 - .L_436)
	.align		4
.L_436:
        /*094c*/ 	.word	index@(_Z35group_norm_nhwc_fwd_one_pass_kernelI11Fp16IOFp32WLi512ELi112ELi448EEv26Group_norm_nhwc_fwd_params)
        /*0950*/ 	.word	0x00000110


	//----- nvinfo : EIATTR_MIN_STACK_SIZE
	.align		4
.L_437:
        /*0954*/ 	.byte	0x04, 0x12
        /*0956*/ 	.short	(.L_439 - .L_438)
	.align		4
.L_438:
        /*0958*/ 	.word	index@(_Z35group_norm_nhwc_fwd_one_pass_kernelI11Fp16IOBf16WLi64ELi112ELi448EEv26Group_norm_nhwc_fwd_params)
        /*095c*/ 	.word	0x00000000


	//----- nvinfo : EIATTR_MIN_STACK_SIZE
	.align		4
.L_439:
        /*0960*/ 	.byte	0x04, 0x12
        /*0962*/ 	.short	(.L_441 - .L_440)
	.align		4
.L_440:
        /*0964*/ 	.word	index@(_Z35group_norm_nhwc_fwd_one_pass_kernelI11Fp16IOBf16WLi128ELi112ELi448EEv26Group_norm_nhwc_fwd_params)
        /*0968*/ 	.word	0x00000000


	//----- nvinfo : EIATTR_MIN_STACK_SIZE
	.align		4
.L_441:
        /*096c*/ 	.byte	0x04, 0x12
        /*096e*/ 	.short	(.L_443 - .L_442)
	.align		4
.L_442:
        /*0970*/ 	.word	index@(_Z35group_norm_nhwc_fwd_one_pass_kernelI11Fp16IOBf16WLi256ELi112ELi448EEv26Group_norm_nhwc_fwd_params)
        /*0974*/ 	.word	0x00000000


	//----- nvinfo : EIATTR_MIN_STACK_SIZE
	.align		4
.L_443:
        /*0978*/ 	.byte	0x04, 0x12
        /*097a*/ 	.short	(.L_445 - .L_444)
	.align		4
.L_444:
        /*097c*/ 	.word	index@(_Z35group_norm_nhwc_fwd_one_pass_kernelI11Fp16IOBf16WLi512ELi112ELi448EEv26Group_norm_nhwc_fwd_params)
        /*0980*/ 	.word	0x00000110


	//----- nvinfo : EIATTR_MIN_STACK_SIZE
	.align		4
.L_445:
        /*0984*/ 	.byte	0x04, 0x12
        /*0986*/ 	.short	(.L_447 - .L_446)
	.align		4
.L_446:
        /*0988*/ 	.word	index@(_Z35group_norm_nhwc_fwd_one_pass_kernelI11Fp16IOFp16WLi64ELi112ELi448EEv26Group_norm_nhwc_fwd_params)
        /*098c*/ 	.word	0x00000000


	//----- nvinfo : EIATTR_MIN_STACK_SIZE
	.align		4
.L_447:
        /*0990*/ 	.byte	0x04, 0x12
        /*0992*/ 	.short	(.L_449 - .L_448)
	.align		4
.L_448:
        /*0994*/ 	.word	index@(_Z35group_norm_nhwc_fwd_one_pass_kernelI11Fp16IOFp16WLi128ELi112ELi448EEv26Group_norm_nhwc_fwd_params)
        /*0998*/ 	.word	0x00000000


	//----- nvinfo : EIATTR_MIN_STACK_SIZE
	.align		4
.L_449:
        /*099c*/ 	.byte	0x04, 0x12
        /*099e*/ 	.short	(.L_451 - .L_450)
	.align		4
.L_450:
        /*09a0*/ 	.word	index@(_Z35group_norm_nhwc_fwd_one_pass_kernelI11Fp16IOFp16WLi256ELi112ELi448EEv26Group_norm_nhwc_fwd_params)
        /*09a4*/ 	.word	0x00000000


	//----- nvinfo : EIATTR_MIN_STACK_SIZE
	.align		4
.L_451:
        /*09a8*/ 	.byte	0x04, 0x12
        /*09aa*/ 	.short	(.L_453 - .L_452)
	.align		4
.L_452:
        /*09ac*/ 	.word	index@(_Z35group_norm_nhwc_fwd_one_pass_kernelI11Fp16IOFp16WLi512ELi112ELi448EEv26Group_norm_nhwc_fwd_params)
        /*09b0*/ 	.word	0x00000110


	//----- nvinfo : EIATTR_MIN_STACK_SIZE
	.align		4
.L_453:
        /*09b4*/ 	.byte	0x04, 0x12
        /*09b6*/ 	.short	(.L_455 - .L_454)
	.align		4
.L_454:
        /*09b8*/ 	.word	index@(_Z35group_norm_nhwc_fwd_one_pass_kernelI11Fp32IOFp32WLi64ELi112ELi448EEv26Group_norm_nhwc_fwd_params)
        /*09bc*/ 	.word	0x00000000


	//----- nvinfo : EIATTR_MIN_STACK_SIZE
	.align		4
.L_455:
        /*09c0*/ 	.byte	0x04, 0x12
        /*09c2*/ 	.short	(.L_457 - .L_456)
	.align		4
.L_456:
        /*09c4*/ 	.word	index@(_Z35group_norm_nhwc_fwd_one_pass_kernelI11Fp32IOFp32WLi128ELi112ELi448EEv26Group_norm_nhwc_fwd_params)
        /*09c8*/ 	.word	0x00000000


	//----- nvinfo : EIATTR_MIN_STACK_SIZE
	.align		4
.L_457:
        /*09cc*/ 	.byte	0x04, 0x12
        /*09ce*/ 	.short	(.L_459 - .L_458)
	.align		4
.L_458:
        /*09d0*/ 	.word	index@(_Z35group_norm_nhwc_fwd_one_pass_kernelI11Fp32IOFp32WLi256ELi112ELi448EEv26Group_norm_nhwc_fwd_params)
        /*09d4*/ 	.word	0x00000000


	//----- nvinfo : EIATTR_MIN_STACK_SIZE
	.align		4
.L_459:
        /*09d8*/ 	.byte	0x04, 0x12
        /*09da*/ 	.short	(.L_461 - .L_460)
	.align		4
.L_460:
        /*09dc*/ 	.word	index@(_Z35group_norm_nhwc_fwd_one_pass_kernelI11Fp32IOFp32WLi512ELi112ELi448EEv26Group_norm_nhwc_fwd_params)
        /*09e0*/ 	.word	0x00000300


	//----- nvinfo : EIATTR_MIN_STACK_SIZE
	.align		4
.L_461:
        /*09e4*/ 	.byte	0x04, 0x12
        /*09e6*/ 	.short	(.L_463 - .L_462)
	.align		4
.L_462:
        /*09e8*/ 	.word	index@(_Z35group_norm_nhwc_fwd_one_pass_kernelI11Fp32IOBf16WLi64ELi112ELi448EEv26Group_norm_nhwc_fwd_params)
        /*09ec*/ 	.word	0x00000000


	//----- nvinfo : EIATTR_MIN_STACK_SIZE
	.align		4
.L_463:
        /*09f0*/ 	.byte	0x04, 0x12
        /*09f2*/ 	.short	(.L_465 - .L_464)
	.align		4
.L_464:
        /*09f4*/ 	.word	index@(_Z35group_norm_nhwc_fwd_one_pass_kernelI11Fp32IOBf16WLi128ELi112ELi448EEv26Group_norm_nhwc_fwd_params)
        /*09f8*/ 	.word	0x00000000


	//----- nvinfo : EIATTR_MIN_STACK_SIZE
	.align		4
.L_465:
        /*09fc*/ 	.byte	0x04, 0x12
        /*09fe*/ 	.short	(.L_467 - .L_466)
	.align		4
.L_466:
        /*0a00*/ 	.word	index@(_Z35group_norm_nhwc_fwd_one_pass_kernelI11Fp32IOBf16WLi256ELi112ELi448EEv26Group_norm_nhwc_fwd_params)
        /*0a04*/ 	.word	0x00000000


	//----- nvinfo : EIATTR_MIN_STACK_SIZE
	.align		4
.L_467:
        /*0a08*/ 	.byte	0x04, 0x12
        /*0a0a*/ 	.short	(.L_469 - .L_468)
	.align		4
.L_468:
        /*0a0c*/ 	.word	index@(_Z35group_norm_nhwc_fwd_one_pass_kernelI11Fp32IOBf16WLi512ELi112ELi448EEv26Group_norm_nhwc_fwd_params)
        /*0a10*/ 	.word	0x00000390


	//----- nvinfo : EIATTR_MIN_STACK_SIZE
	.align		4
.L_469:
        /*0a14*/ 	.byte	0x04, 0x12
        /*0a16*/ 	.short	(.L_471 - .L_470)
	.align		4
.L_470:
        /*0a18*/ 	.word	index@(_Z35group_norm_nhwc_fwd_one_pass_kernelI11Fp32IOFp16WLi64ELi112ELi448EEv26Group_norm_nhwc_fwd_params)
        /*0a1c*/ 	.word	0x00000000


	//----- nvinfo : EIATTR_MIN_STACK_SIZE
	.align		4
.L_471:
        /*0a20*/ 	.byte	0x04, 0x12
        /*0a22*/ 	.short	(.L_473 - .L_472)
	.align		4
.L_472:
        /*0a24*/ 	.word	index@(_Z35group_norm_nhwc_fwd_one_pass_kernelI11Fp32IOFp16WLi128ELi112ELi448EEv26Group_norm_nhwc_fwd_params)
        /*0a28*/ 	.word	0x00000000


	//----- nvinfo : EIATTR_MIN_STACK_SIZE
	.align		4
.L_473:
        /*0a2c*/ 	.byte	0x04, 0x12
        /*0a2e*/ 	.short	(.L_475 - .L_474)
	.align		4
.L_474:
        /*0a30*/ 	.word	index@(_Z35group_norm_nhwc_fwd_one_pass_kernelI11Fp32IOFp16WLi256ELi112ELi448EEv26Group_norm_nhwc_fwd_params)
        /*0a34*/ 	.word	0x00000000


	//----- nvinfo : EIATTR_MIN_STACK_SIZE
	.align		4
.L_475:
        /*0a38*/ 	.byte	0x04, 0x12
        /*0a3a*/ 	.short	(.L_477 - .L_476)
	.align		4
.L_476:
        /*0a3c*/ 	.word	index@(_Z35group_norm_nhwc_fwd_one_pass_kernelI11Fp32IOFp16WLi512ELi112ELi448EEv26Group_norm_nhwc_fwd_params)
        /*0a40*/ 	.word	0x00000390
.L_477:


//--------------------- .nv.compat                --------------------------
	.section	.nv.compat,"",@"SHT_CUDA_COMPAT_INFO"
	.align	4
        /*0000*/ 	.byte	0x02, 0x09, 0x01, 0x00, 0x02, 0x02, 0x01, 0x00, 0x02, 0x05, 0x05, 0x00, 0x03, 0x07, 0x01, 0x01
        /*0010*/ 	.byte	0x02, 0x03, 0x00, 0x00, 0x02, 0x06, 0x01, 0x00, 0x04, 0x0b, 0x08, 0x00, 0x09, 0x00, 0x00, 0x00
        /*0020*/ 	.byte	0x00, 0x00, 0x00, 0x00


//--------------------- .nv.info._ZN3cub18CUB_300001_SM_10006detail11EmptyKernelIvEEvv --------------------------
	.section	.nv.info._ZN3cub18CUB_300001_SM_10006detail11EmptyKernelIvEEvv,"",@"SHT_CUDA_INFO"
	.sectionflags	@""
	.align	4


	//----- nvinfo : EIATTR_CUDA_API_VERSION
	.align		4
        /*0000*/ 	.byte	0x04, 0x37
        /*0002*/ 	.short	(.L_479 - .L_478)
.L_478:
        /*0004*/ 	.word	0x00000082


	//----- nvinfo : EIATTR_SPARSE_MMA_MASK
	.align		4
.L_479:
        /*0008*/ 	.byte	0x03, 0x50
        /*000a*/ 	.short	0x0000


	//----- nvinfo : EIATTR_MAXREG_COUNT
	.align		4
        /*000c*/ 	.byte	0x03, 0x1b
        /*000e*/ 	.short	0x00ff


	//----- nvinfo : EIATTR_MERCURY_ISA_VERSION
	.align		4
        /*0010*/ 	.byte	0x03, 0x5f
        /*0012*/ 	.short	0x0101


	//----- nvinfo : EIATTR_VRC_CTA_INIT_COUNT
	.align		4
        /*0014*/ 	.byte	0x02, 0x4a
	.zero		1
	.zero		1


	//----- nvinfo : EIATTR_EXIT_INSTR_OFFSETS
	.align		4
        /*0018*/ 	.byte	0x04, 0x1c
        /*001a*/ 	.short	(.L_481 - .L_480)


	//   ....[0]....
.L_480:
        /*001c*/ 	.word	0x00000010


	//----- nvinfo : EIATTR_SW_WAR
	.align		4
.L_481:
        /*0020*/ 	.byte	0x04, 0x36
        /*0022*/ 	.short	(.L_483 - .L_482)
.L_482:
        /*0024*/ 	.word	0x00000008
.L_483:


//--------------------- .nv.info._Z35group_norm_nhwc_bwd_one_pass_kernelI11Bf16IOFp32WLi64ELi112ELi448EEv26Group_norm_nhwc_bwd_params --------------------------
	.section	.nv.info._Z35group_norm_nhwc_bwd_one_pass_kernelI11Bf16IOFp32WLi64ELi112ELi448EEv26Group_norm_nhwc_bwd_params,"",@"SHT_CUDA_INFO"
	.sectionflags	@""
	.align	4


	//----- nvinfo : EIATTR_CUDA_API_VERSION
	.align		4
        /*0000*/ 	.byte	0x04, 0x37
        /*0002*/ 	.short	(.L_485 - .L_484)
.L_484:
        /*0004*/ 	.word	0x00000082


	//----- nvinfo : EIATTR_KPARAM_INFO
	.align		4
.L_485:
        /*0008*/ 	.byte	0x04, 0x17
        /*000a*/ 	.short	(.L_487 - .L_486)
.L_486:
        /*000c*/ 	.word	0x00000000
        /*0010*/ 	.short	0x0000
        /*0012*/ 	.short	0x0000
        /*0014*/ 	.byte	0x00, 0xf0, 0xe1, 0x02


	//----- nvinfo : EIATTR_SPARSE_MMA_MASK
	.align		4
.L_487:
        /*0018*/ 	.byte	0x03, 0x50
        /*001a*/ 	.short	0x0000


	//----- nvinfo : EIATTR_MAXREG_COUNT
	.align		4
        /*001c*/ 	.byte	0x03, 0x1b
        /*001e*/ 	.short	0x0080


	//----- nvinfo : EIATTR_NUM_BARRIERS
	.align		4
        /*0020*/ 	.byte	0x02, 0x4c
        /*0022*/ 	.byte	0x01
	.zero		1


	//----- nvinfo : EIATTR_MERCURY_ISA_VERSION
	.align		4
        /*0024*/ 	.byte	0x03, 0x5f
        /*0026*/ 	.short	0x0101


	//----- nvinfo : EIATTR_COOP_GROUP_MASK_REGIDS
	.align		4
        /*0028*/ 	.byte	0x04, 0x29
        /*002a*/ 	.short	(.L_489 - .L_488)


	//   ....[0]....
.L_488:
        /*002c*/ 	.word	0xffffffff


	//   ....[1]....
        /*0030*/ 	.word	0xffffffff


	//   ....[2]....
        /*0034*/ 	.word	0xffffffff


	//   ....[3]....
        /*0038*/ 	.word	0xffffffff


	//   ....[4]....
        /*003c*/ 	.word	0xffffffff


	//   ....[5]....
        /*0040*/ 	.word	0xffffffff


	//   ....[6]....
        /*0044*/ 	.word	0xffffffff


	//   ....[7]....
        /*0048*/ 	.word	0xffffffff


	//   ....[8]....
        /*004c*/ 	.word	0xffffffff


	//   ....[9]....
        /*0050*/ 	.word	0xffffffff


	//----- nvinfo : EIATTR_COOP_GROUP_INSTR_OFFSETS
	.align		4
.L_489:
        /*0054*/ 	.byte	0x04, 0x28
        /*0056*/ 	.short	(.L_491 - .L_490)


	//   ....[0]....
.L_490:
        /*0058*/ 	.word	0x00002da0


	//   ....[1]....
        /*005c*/ 	.word	0x00002dd0


	//   ....[2]....
        /*0060*/ 	.word	0x00002e10


	//   ....[3]....
        /*0064*/ 	.word	0x00002e30


	//   ....[4]....
        /*0068*/ 	.word	0x00002e60


	//   ....[5]....
        /*006c*/ 	.word	0x00002e80


	//   ....[6]....
        /*0070*/ 	.word	0x00002eb0


	//   ....[7]....
        /*0074*/ 	.word	0x00002ed0


	//   ....[8]....
        /*0078*/ 	.word	0x00002f20


	//   ....[9]....
        /*007c*/ 	.word	0x00002f30


	//----- nvinfo : EIATTR_VRC_CTA_INIT_COUNT
	.align		4
.L_491:
        /*0080*/ 	.byte	0x02, 0x4a
	.zero		1
	.zero		1


	//----- nvinfo : EIATTR_EXIT_INSTR_OFFSETS
	.align		4
        /*0084*/ 	.byte	0x04, 0x1c
        /*0086*/ 	.short	(.L_493 - .L_492)


	//   ....[0]....
.L_492:
        /*0088*/ 	.word	0x00005bc0


	//   ....[1]....
        /*008c*/ 	.word	0x00005cf0


	//   ....[2]....
        /*0090*/ 	.word	0x000062f0


	//   ....[3]....
        /*0094*/ 	.word	0x000068a0


	//----- nvinfo : EIATTR_MAX_THREADS
	.align		4
.L_493:
        /*0098*/ 	.byte	0x04, 0x05
        /*009a*/ 	.short	(.L_495 - .L_494)
.L_494:
        /*009c*/ 	.word	0x000001c0
        /*00a0*/ 	.word	0x00000001
        /*00a4*/ 	.word	0x00000001


	//----- nvinfo : EIATTR_CRS_STACK_SIZE
	.align		4
.L_495:
        /*00a8*/ 	.byte	0x04, 0x1e
        /*00aa*/ 	.short	(.L_497 - .L_496)
.L_496:
        /*00ac*/ 	.word	0x00000000


	//----- nvinfo : EIATTR_CBANK_PARAM_SIZE
	.align		4
.L_497:
        /*00b0*/ 	.byte	0x03, 0x19
        /*00b2*/ 	.short	0x00b8


	//----- nvinfo : EIATTR_PARAM_CBANK
	.align		4
        /*00b4*/ 	.byte	0x04, 0x0a
        /*00b6*/ 	.short	(.L_499 - .L_498)
	.align		4
.L_498:
        /*00b8*/ 	.word	index@(.nv.constant0._Z35group_norm_nhwc_bwd_one_pass_kernelI11Bf16IOFp32WLi64ELi112ELi448EEv26Group_norm_nhwc_bwd_params)
        /*00bc*/ 	.short	0x0380
        /*00be*/ 	.short	0x00b8


	//----- nvinfo : EIATTR_SW_WAR
	.align		4
.L_499:
        /*00c0*/ 	.byte	0x04, 0x36
        /*00c2*/ 	.short	(.L_501 - .L_500)
.L_500:
        /*00c4*/ 	.word	0x00000008
.L_501:


//--------------------- .nv.info._Z35group_norm_nhwc_bwd_one_pass_kernelI11Bf16IOFp32WLi128ELi112ELi448EEv26Group_norm_nhwc_bwd_params --------------------------
	.section	.nv.info._Z35group_norm_nhwc_bwd_one_pass_kernelI11Bf16IOFp32WLi128ELi112ELi448EEv26Group_norm_nhwc_bwd_params,"",@"SHT_CUDA_INFO"
	.sectionflags	@""
	.align	4


	//----- nvinfo : EIATTR_CUDA_API_VERSION
	.align		4
        /*0000*/ 	.byte	0x04, 0x37
        /*0002*/ 	.short	(.L_503 - .L_502)
.L_502:
        /*0004*/ 	.word	0x00000082


	//----- nvinfo : EIATTR_KPARAM_INFO
	.align		4
.L_503:
        /*0008*/ 	.byte	0x04, 0x17
        /*000a*/ 	.short	(.L_505 - .L_504)
.L_504:
        /*000c*/ 	.word	0x00000000
        /*0010*/ 	.short	0x0000
        /*0012*/ 	.short	0x0000
        /*0014*/ 	.byte	0x00, 0xf0, 0xe1, 0x02


	//----- nvinfo : EIATTR_SPARSE_MMA_MASK
	.align		4
.L_505:
        /*0018*/ 	.byte	0x03, 0x50
        /*001a*/ 	.short	0x0000


	//----- nvinfo : EIATTR_MAXREG_COUNT
	.align		4
        /*001c*/ 	.byte	0x03, 0x1b
        /*001e*/ 	.short	0x0080


	//----- nvinfo : EIATTR_NUM_BARRIERS
	.align		4
        /*0020*/ 	.byte	0x02, 0x4c
        /*0022*/ 	.byte	0x01
	.zero		1


	//----- nvinfo : EIATTR_MERCURY_ISA_VERSION
	.align		4
        /*0024*/ 	.byte	0x03, 0x5f
        /*0026*/ 	.short	0x0101


	//----- nvinfo : EIATTR_INT_WARP_WIDE_INSTR_OFFSETS
	.align		4
        /*0028*/ 	.byte	0x04, 0x31
        /*002a*/ 	.short	(.L_507 - .L_506)


	//   ....[0]....
.L_506:
        /*002c*/ 	.word	0x00005620


	//----- nvinfo : EIATTR_COOP_GROUP_MASK_REGIDS
	.align		4
.L_507:
        /*0030*/ 	.byte	0x04, 0x29
        /*0032*/ 	.short	(.L_509 - .L_508)


	//   ....[0]....
.L_508:
        /*0034*/ 	.word	0xffffffff


	//   ....[1]....
        /*0038*/ 	.word	0xffffffff


	//   ....[2]....
        /*003c*/ 	.word	0xffffffff


	//   ....[3]....
        /*0040*/ 	.word	0xffffffff


	//   ....[4]....
        /*0044*/ 	.word	0xffffffff


	//   ....[5]....
        /*0048*/ 	.word	0xffffffff


	//   ....[6]....
        /*004c*/ 	.word	0xffffffff


	//   ....[7]....
        /*0050*/ 	.word	0xffffffff


	//   ....[8]....
        /*0054*/ 	.word	0xffffffff


	//   ....[9]....
        /*0058*/ 	.word	0xffffffff


	//----- nvinfo : EIATTR_COOP_GROUP_INSTR_OFFSETS
	.align		4
.L_509:
        /*005c*/ 	.byte	0x04, 0x28
        /*005e*/ 	.short	(.L_511 - .L_510)


	//   ....[0]....
.L_510:
        /*0060*/ 	.word	0x00005380


	//   ....[1]....
        /*0064*/ 	.word	0x000053c0


	//   ....[2]....
        /*0068*/ 	.word	0x00005470


	//   ....[3]....
        /*006c*/ 	.word	0x00005490


	//   ....[4]....
        /*0070*/ 	.word	0x00005500


	//   ....[5]....
        /*0074*/ 	.word	0x00005520


	//   ....[6]....
        /*0078*/ 	.word	0x00005550


	//   ....[7]....
        /*007c*/ 	.word	0x00005570


	//   ....[8]....
        /*0080*/ 	.word	0x000055c0


	//   ....[9]....
        /*0084*/ 	.word	0x000055d0


	//----- nvinfo : EIATTR_VRC_CTA_INIT_COUNT
	.align		4
.L_511:
        /*0088*/ 	.byte	0x02, 0x4a
	.zero		1
	.zero		1


	//----- nvinfo : EIATTR_EXIT_INSTR_OFFSETS
	.align		4
        /*008c*/ 	.byte	0x04, 0x1c
        /*008e*/ 	.short	(.L_513 - .L_512)


	//   ....[0]....
.L_512:
        /*0090*/ 	.word	0x00009e30


	//   ....[1]....
        /*0094*/ 	.word	0x00009f60


	//   ....[2]....
        /*0098*/ 	.word	0x0000a570


	//   ....[3]....
        /*009c*/ 	.word	0x0000ab20


	//----- nvinfo : EIATTR_MAX_THREADS
	.align		4
.L_513:
        /*00a0*/ 	.byte	0x04, 0x05
        /*00a2*/ 	.short	(.L_515 - .L_514)
.L_514:
        /*00a4*/ 	.word	0x000001c0
        /*00a8*/ 	.word	0x00000001
        /*00ac*/ 	.word	0x00000001


	//----- nvinfo : EIATTR_CRS_STACK_SIZE
	.align		4
.L_515:
        /*00b0*/ 	.byte	0x04, 0x1e
        /*00b2*/ 	.short	(.L_517 - .L_516)
.L_516:
        /*00b4*/ 	.word	0x00000000


	//----- nvinfo : EIATTR_CBANK_PARAM_SIZE
	.align		4
.L_517:
        /*00b8*/ 	.byte	0x03, 0x19
        /*00ba*/ 	.short	0x00b8


	//----- nvinfo : EIATTR_PARAM_CBANK
	.align		4
        /*00bc*/ 	.byte	0x04, 0x0a
        /*00be*/ 	.short	(.L_519 - .L_518)
	.align		4
.L_518:
        /*00c0*/ 	.word	index@(.nv.constant0._Z35group_norm_nhwc_bwd_one_pass_kernelI11Bf16IOFp32WLi128ELi112ELi448EEv26Group_norm_nhwc_bwd_params)
        /*00c4*/ 	.short	0x0380
        /*00c6*/ 	.short	0x00b8


	//----- nvinfo : EIATTR_SW_WAR
	.align		4
.L_519:
        /*00c8*/ 	.byte	0x04, 0x36
        /*00ca*/ 	.short	(.L_521 - .L_520)
.L_520:
        /*00cc*/ 	.word	0x00000008
.L_521:


//--------------------- .nv.info._Z35group_norm_nhwc_bwd_one_pass_kernelI11Bf16IOFp32WLi256ELi112ELi448EEv26Group_norm_nhwc_bwd_params --------------------------
	.section	.nv.info._Z35group_norm_nhwc_bwd_one_pass_kernelI11Bf16IOFp32WLi256ELi112ELi448EEv26Group_norm_nhwc_bwd_params,"",@"SHT_CUDA_INFO"
	.sectionflags	@""
	.align	4


	//----- nvinfo : EIATTR_CUDA_API_VERSION
	.align		4
        /*0000*/ 	.byte	0x04, 0x37
        /*0002*/ 	.short	(.L_523 - .L_522)
.L_522:
        /*0004*/ 	.word	0x00000082


	//----- nvinfo : EIATTR_KPARAM_INFO
	.align		4
.L_523:
        /*0008*/ 	.byte	0x04, 0x17
        /*000a*/ 	.short	(.L_525 - .L_524)
.L_524:
        /*000c*/ 	.word	0x00000000
        /*0010*/ 	.short	0x0000
        /*0012*/ 	.short	0x0000
        /*0014*/ 	.byte	0x00, 0xf0, 0xe1, 0x02


	//----- nvinfo : EIATTR_SPARSE_MMA_MASK
	.align		4
.L_525:
        /*0018*/ 	.byte	0x03, 0x50
        /*001a*/ 	.short	0x0000


	//----- nvinfo : EIATTR_MAXREG_COUNT
	.align		4
        /*001c*/ 	.byte	0x03, 0x1b
        /*001e*/ 	.short	0x0080


	//----- nvinfo : EIATTR_NUM_BARRIERS
	.align		4
        /*0020*/ 	.byte	0x02, 0x4c
        /*0022*/ 	.byte	0x01
	.zero		1


	//----- nvinfo : EIATTR_ANNOTATIONS
	.align		4
        /*0024*/ 	.byte	0x04, 0x55
        /*0026*/ 	.short	(.L_527 - .L_526)


	//   ....[0]....
.L_526:
        /*0028*/ 	.word	0x00000001
        /*002c*/ 	.byte	0x90, 0x01, 0x00, 0x00, 0x01, 0x00, 0x00, 0x00, 0xa0, 0x01, 0x00, 0x00, 0x01, 0x00, 0x00, 0x00
        /* <DEDUP_REMOVED lines=81> */
        /*054c*/ 	.byte	0xb0, 0xb6, 0x00, 0x00


	//----- nvinfo : EIATTR_MERCURY_ISA_VERSION
	.align		4
.L_527:
        /*0550*/ 	.byte	0x03, 0x5f
        /*0552*/ 	.short	0x0101


	//----- nvinfo : EIATTR_INT_WARP_WIDE_INSTR_OFFSETS
	.align		4
        /*0554*/ 	.byte	0x04, 0x31
        /*0556*/ 	.short	(.L_529 - .L_528)


	//   ....[0]....
.L_528:
        /*0558*/ 	.word	0x0000c940


	//   ....[1]....
        /*055c*/ 	.word	0x0000d9d0


	//   ....[2]....
        /*0560*/ 	.word	0x0000da10


	//   ....[3]....
        /*0564*/ 	.word	0x0000da50


	//   ....[4]....
        /*0568*/ 	.word	0x0000da90


	//   ....[5]....
        /*056c*/ 	.word	0x0000dcb0


	//----- nvinfo : EIATTR_COOP_GROUP_MASK_REGIDS
	.align		4
.L_529:
        /*0570*/ 	.byte	0x04, 0x29
        /*0572*/ 	.short	(.L_531 - .L_530)


	//   ....[0]....
.L_530:
        /*0574*/ 	.word	0xffffffff


	//   ....[1]....
        /*0578*/ 	.word	0xffffffff


	//   ....[2]....
        /*057c*/ 	.word	0xffffffff


	//   ....[3]....
        /*0580*/ 	.word	0xffffffff


	//   ....[4]....
        /*0584*/ 	.word	0xffffffff


	//   ....[5]....
        /*0588*/ 	.word	0xffffffff


	//   ....[6]....
        /*058c*/ 	.word	0xffffffff


	//   ....[7]....
        /*0590*/ 	.word	0xffffffff


	//   ....[8]....
        /*0594*/ 	.word	0xffffffff


	//   ....[9]....
        /*0598*/ 	.word	0xffffffff


	//----- nvinfo : EIATTR_COOP_GROUP_INSTR_OFFSETS
	.align		4
.L_531:
        /*059c*/ 	.byte	0x04, 0x28
        /*059e*/ 	.short	(.L_533 - .L_532)


	//   ....[0]....
.L_532:
        /*05a0*/ 	.word	0x0000c6e0


	//   ....[1]....
        /*05a4*/ 	.word	0x0000c710


	//   ....[2]....
        /*05a8*/ 	.word	0x0000c7a0


	//   ....[3]....
        /*05ac*/ 	.word	0x0000c7b0


	//   ....[4]....
        /*05b0*/ 	.word	0x0000c7e0


	//   ....[5]....
        /*05b4*/ 	.word	0x0000c800


	//   ....[6]....
        /*05b8*/ 	.word	0x0000c840


	//   ....[7]....
        /*05bc*/ 	.word	0x0000c850


	//   ....[8]....
        /*05c0*/ 	.word	0x0000c8e0


	//   ....[9]....
        /*05c4*/ 	.word	0x0000c8f0


	//----- nvinfo : EIATTR_VRC_CTA_INIT_COUNT
	.align		4
.L_533:
        /*05c8*/ 	.byte	0x02, 0x4a
	.zero		1
	.zero		1


	//----- nvinfo : EIATTR_EXIT_INSTR_OFFSETS
	.align		4
        /*05cc*/ 	.byte	0x04, 0x1c
        /*05ce*/ 	.short	(.L_535 - .L_534)


	//   ....[0]....
.L_534:
        /*05d0*/ 	.word	0x0000e830


	//   ....[1]....
        /*05d4*/ 	.word	0x0000e960


	//   ....[2]....
        /*05d8*/ 	.word	0x0000ef70


	//   ....[3]....
        /*05dc*/ 	.word	0x0000f520


	//----- nvinfo : EIATTR_MAX_THREADS
	.align		4
.L_535:
        /*05e0*/ 	.byte	0x04, 0x05
        /*05e2*/ 	.short	(.L_537 - .L_536)
.L_536:
        /*05e4*/ 	.word	0x000001c0
        /*05e8*/ 	.word	0x00000001
        /*05ec*/ 	.word	0x00000001


	//----- nvinfo : EIATTR_CRS_STACK_SIZE
	.align		4
.L_537:
        /*05f0*/ 	.byte	0x04, 0x1e
        /*05f2*/ 	.short	(.L_539 - .L_538)
.L_538:
        /*05f4*/ 	.word	0x00000000


	//----- nvinfo : EIATTR_CBANK_PARAM_SIZE
	.align		4
.L_539:
        /*05f8*/ 	.byte	0x03, 0x19
        /*05fa*/ 	.short	0x00b8


	//----- nvinfo : EIATTR_PARAM_CBANK
	.align		4
        /*05fc*/ 	.byte	0x04, 0x0a
        /*05fe*/ 	.short	(.L_541 - .L_540)
	.align		4
.L_540:
        /*0600*/ 	.word	index@(.nv.constant0._Z35group_norm_nhwc_bwd_one_pass_kernelI11Bf16IOFp32WLi256ELi112ELi448EEv26Group_norm_nhwc_bwd_params)
        /*0604*/ 	.short	0x0380
        /*0606*/ 	.short	0x00b8


	//----- nvinfo : EIATTR_SW_WAR
	.align		4
.L_541:
        /*0608*/ 	.byte	0x04, 0x36
        /*060a*/ 	.short	(.L_543 - .L_542)
.L_542:
        /*060c*/ 	.word	0x00000008
.L_543:


//--------------------- .nv.info._Z35group_norm_nhwc_bwd_one_pass_kernelI11Bf16IOFp32WLi512ELi112ELi448EEv26Group_norm_nhwc_bwd_params --------------------------
	.section	.nv.info._Z35group_norm_nhwc_bwd_one_pass_kernelI11Bf16IOFp32WLi512ELi112ELi448EEv26Group_norm_nhwc_bwd_params,"",@"SHT_CUDA_INFO"
	.sectionflags	@""
	.align	4


	//----- nvinfo : EIATTR_CUDA_API_VERSION
	.align		4
        /*0000*/ 	.byte	0x04, 0x37
        /*0002*/ 	.short	(.L_545 - .L_544)
.L_544:
        /*0004*/ 	.word	0x00000082


	//----- nvinfo : EIATTR_KPARAM_INFO
	.align		4
.L_545:
        /*0008*/ 	.byte	0x04, 0x17
        /*000a*/ 	.short	(.L_547 - .L_546)
.L_546:
        /*000c*/ 	.word	0x00000000
        /*0010*/ 	.short	0x0000
        /*0012*/ 	.short	0x0000
        /*0014*/ 	.byte	0x00, 0xf0, 0xe1, 0x02


	//----- nvinfo : EIATTR_SPARSE_MMA_MASK
	.align		4
.L_547:
        /*0018*/ 	.byte	0x03, 0x50
        /*001a*/ 	.short	0x0000


	//----- nvinfo : EIATTR_MAXREG_COUNT
	.align		4
        /*001c*/ 	.byte	0x03, 0x1b
        /*001e*/ 	.short	0x0080


	//----- nvinfo : EIATTR_NUM_BARRIERS
	.align		4
        /*0020*/ 	.byte	0x02, 0x4c
        /*0022*/ 	.byte	0x01
	.zero		1


	//----- nvinfo : EIATTR_ANNOTATIONS
	.align		4
        /*0024*/ 	.byte	0x04, 0x55
        /*0026*/ 	.short	(.L_549 - .L_548)


	//   ....[0]....
.L_548:
        /* <DEDUP_REMOVED lines=795> */


	//----- nvinfo : EIATTR_MERCURY_ISA_VERSION
	.align		4
.L_549:
        /*31c0*/ 	.byte	0x03, 0x5f
        /*31c2*/ 	.short	0x0101


	//----- nvinfo : EIATTR_INT_WARP_WIDE_INSTR_OFFSETS
	.align		4
        /*31c4*/ 	.byte	0x04, 0x31
        /*31c6*/ 	.short	(.L_551 - .L_550)


	//   ....[0]....
.L_550:
        /*31c8*/ 	.word	0x0001d870


	//   ....[1]....
        /*31cc*/ 	.word	0x0001e900


	//   ....[2]....
        /*31d0*/ 	.word	0x0001e940


	//   ....[3]....
        /*31d4*/ 	.word	0x0001e980


	//   ....[4]....
        /*31d8*/ 	.word	0x0001e9c0


	//   ....[5]....
        /*31dc*/ 	.word	0x0001ebe0


	//----- nvinfo : EIATTR_COOP_GROUP_MASK_REGIDS
	.align		4
.L_551:
        /*31e0*/ 	.byte	0x04, 0x29
        /*31e2*/ 	.short	(.L_553 - .L_552)


	//   ....[0]....
.L_552:
        /*31e4*/ 	.word	0xffffffff


	//   ....[1]....
        /*31e8*/ 	.word	0xffffffff


	//   ....[2]....
        /*31ec*/ 	.word	0xffffffff


	//   ....[3]....
        /*31f0*/ 	.word	0xffffffff


	//   ....[4]....
        /*31f4*/ 	.word	0xffffffff


	//   ....[5]....
        /*31f8*/ 	.word	0xffffffff


	//   ....[6]....
        /*31fc*/ 	.word	0xffffffff


	//   ....[7]....
        /*3200*/ 	.word	0xffffffff


	//   ....[8]....
        /*3204*/ 	.word	0xffffffff


	//   ....[9]....
        /*3208*/ 	.word	0xffffffff


	//----- nvinfo : EIATTR_COOP_GROUP_INSTR_OFFSETS
	.align		4
.L_553:
        /*320c*/ 	.byte	0x04, 0x28
        /*320e*/ 	.short	(.L_555 - .L_554)


	//   ....[0]....
.L_554:
        /*3210*/ 	.word	0x0001d610


	//   ....[1]....
        /*3214*/ 	.word	0x0001d640


	//   ....[2]....
        /*3218*/ 	.word	0x0001d6f0


	//   ....[3]....
        /*321c*/ 	.word	0x0001d700


	//   ....[4]....
        /*3220*/ 	.word	0x0001d730


	//   ....[5]....
        /*3224*/ 	.word	0x0001d750


	//   ....[6]....
        /*3228*/ 	.word	0x0001d780


	//   ....[7]....
        /*322c*/ 	.word	0x0001d7a0


	//   ....[8]....
        /*3230*/ 	.word	0x0001d810


	//   ....[9]....
        /*3234*/ 	.word	0x0001d820


	//----- nvinfo : EIATTR_VRC_CTA_INIT_COUNT
	.align		4
.L_555:
        /*3238*/ 	.byte	0x02, 0x4a
	.zero		1
	.zero		1


	//----- nvinfo : EIATTR_EXIT_INSTR_OFFSETS
	.align		4
        /*323c*/ 	.byte	0x04, 0x1c
        /*323e*/ 	.short	(.L_557 - .L_556)


	//   ....[0]....
.L_556:
        /*3240*/ 	.word	0x0001f760


	//   ....[1]....
        /*3244*/ 	.word	0x0001f890


	//   ....[2]....
        /*3248*/ 	.word	0x0001fe90


	//   ....[3]....
        /*324c*/ 	.word	0x00020440


	//----- nvinfo : EIATTR_MAX_THREADS
	.align		4
.L_557:
        /*3250*/ 	.byte	0x04, 0x05
        /*3252*/ 	.short	(.L_559 - .L_558)
.L_558:
        /*3254*/ 	.word	0x000001c0
        /*3258*/ 	.word	0x00000001
        /*325c*/ 	.word	0x00000001


	//----- nvinfo : EIATTR_CRS_STACK_SIZE
	.align		4
.L_559:
        /*3260*/ 	.byte	0x04, 0x1e
        /*3262*/ 	.short	(.L_561 - .L_560)
.L_560:
        /*3264*/ 	.word	0x00000000


	//----- nvinfo : EIATTR_CBANK_PARAM_SIZE
	.align		4
.L_561:
        /*3268*/ 	.byte	0x03, 0x19
        /*326a*/ 	.short	0x00b8


	//----- nvinfo : EIATTR_PARAM_CBANK
	.align		4
        /*326c*/ 	.byte	0x04, 0x0a
        /*326e*/ 	.short	(.L_563 - .L_562)
	.align		4
.L_562:
        /*3270*/ 	.word	index@(.nv.constant0._Z35group_norm_nhwc_bwd_one_pass_kernelI11Bf16IOFp32WLi512ELi112ELi448EEv26Group_norm_nhwc_bwd_params)
        /*3274*/ 	.short	0x0380
        /*3276*/ 	.short	0x00b8


	//----- nvinfo : EIATTR_SW_WAR
	.align		4
.L_563:
        /*3278*/ 	.byte	0x04, 0x36
        /*327a*/ 	.short	(.L_565 - .L_564)
.L_564:
        /*327c*/ 	.word	0x00000008
.L_565:


//--------------------- .nv.info._Z35group_norm_nhwc_bwd_one_pass_kernelI11Bf16IOBf16WLi64ELi112ELi448EEv26Group_norm_nhwc_bwd_params --------------------------
	.section	.nv.info._Z35group_norm_nhwc_bwd_one_pass_kernelI11Bf16IOBf16WLi64ELi112ELi448EEv26Group_norm_nhwc_bwd_params,"",@"SHT_CUDA_INFO"
	.sectionflags	@""
	.align	4


	//----- nvinfo : EIATTR_CUDA_API_VERSION
	.align		4
        /*0000*/ 	.byte	0x04, 0x37
        /*0002*/ 	.short	(.L_567 - .L_566)
.L_566:
        /*0004*/ 	.word	0x00000082


	//----- nvinfo : EIATTR_KPARAM_INFO
	.align		4
.L_567:
        /*0008*/ 	.byte	0x04, 0x17
        /*000a*/ 	.short	(.L_569 - .L_568)
.L_568:
        /*000c*/ 	.word	0x00000000
        /*0010*/ 	.short	0x0000
        /*0012*/ 	.short	0x0000
        /*0014*/ 	.byte	0x00, 0xf0, 0xe1, 0x02


	//----- nvinfo : EIATTR_SPARSE_MMA_MASK
	.align		4
.L_569:
        /*0018*/ 	.byte	0x03, 0x50
        /*001a*/ 	.short	0x0000


	//----- nvinfo : EIATTR_MAXREG_COUNT
	.align		4
        /*001c*/ 	.byte	0x03, 0x1b
        /*001e*/ 	.short	0x0080


	//----- nvinfo : EIATTR_NUM_BARRIERS
	.align		4
        /*0020*/ 	.byte	0x02, 0x4c
        /*0022*/ 	.byte	0x01
	.zero		1


	//----- nvinfo : EIATTR_MERCURY_ISA_VERSION
	.align		4
        /*0024*/ 	.byte	0x03, 0x5f
        /*0026*/ 	.short	0x0101


	//----- nvinfo : EIATTR_COOP_GROUP_MASK_REGIDS
	.align		4
        /*0028*/ 	.byte	0x04, 0x29
        /*002a*/ 	.short	(.L_571 - .L_570)


	//   ....[0]....
.L_570:
        /*002c*/ 	.word	0xffffffff


	//   ....[1]....
        /*0030*/ 	.word	0xffffffff


	//   ....[2]....
        /*0034*/ 	.word	0xffffffff


	//   ....[3]....
        /*0038*/ 	.word	0xffffffff


	//   ....[4]....
        /*003c*/ 	.word	0xffffffff


	//   ....[5]....
        /*0040*/ 	.word	0xffffffff


	//   ....[6]....
        /*0044*/ 	.word	0xffffffff


	//   ....[7]....
        /*0048*/ 	.word	0xffffffff


	//   ....[8]....
        /*004c*/ 	.word	0xffffffff


	//   ....[9]....
        /*0050*/ 	.word	0xffffffff


	//----- nvinfo : EIATTR_COOP_GROUP_INSTR_OFFSETS
	.align		4
.L_571:
        /*0054*/ 	.byte	0x04, 0x28
        /*0056*/ 	.short	(.L_573 - .L_572)


	//   ....[0]....
.L_572:
        /*0058*/ 	.word	0x00002e20


	//   ....[1]....
        /*005c*/ 	.word	0x00002e50


	//   ....[2]....
        /*0060*/ 	.word	0x00002e90


	//   ....[3]....
        /*0064*/ 	.word	0x00002eb0


	//   ....[4]....
        /*0068*/ 	.word	0x00002ee0


	//   ....[5]....
        /*006c*/ 	.word	0x00002f00


	//   ....[6]....
        /*0070*/ 	.word	0x00002f30


	//   ....[7]....
        /*0074*/ 	.word	0x00002f50


	//   ....[8]....
        /*0078*/ 	.word	0x00002fa0


	//   ....[9]....
        /*007c*/ 	.word	0x00002fb0


	//----- nvinfo : EIATTR_VRC_CTA_INIT_COUNT
	.align		4
.L_573:
        /*0080*/ 	.byte	0x02, 0x4a
	.zero		1
	.zero		1


	//----- nvinfo : EIATTR_EXIT_INSTR_OFFSETS
	.align		4
        /*0084*/ 	.byte	0x04, 0x1c
        /*0086*/ 	.short	(.L_575 - .L_574)


	//   ....[0]....
.L_574:
        /*0088*/ 	.word	0x00005c50


	//   ....[1]....
        /*008c*/ 	.word	0x00005d80


	//   ....[2]....
        /*0090*/ 	.word	0x000063a0


	//   ....[3]....
        /*0094*/ 	.word	0x000069a0


	//----- nvinfo : EIATTR_MAX_THREADS
	.align		4
.L_575:
        /*0098*/ 	.byte	0x04, 0x05
        /*009a*/ 	.short	(.L_577 - .L_576)
.L_576:
        /*009c*/ 	.word	0x000001c0
        /*00a0*/ 	.word	0x00000001
        /*00a4*/ 	.word	0x00000001


	//----- nvinfo : EIATTR_CRS_STACK_SIZE
	.align		4
.L_577:
        /*00a8*/ 	.byte	0x04, 0x1e
        /*00aa*/ 	.short	(.L_579 - .L_578)
.L_578:
        /*00ac*/ 	.word	0x00000000


	//----- nvinfo : EIATTR_CBANK_PARAM_SIZE
	.align		4
.L_579:
        /*00b0*/ 	.byte	0x03, 0x19
        /*00b2*/ 	.short	0x00b8


	//----- nvinfo : EIATTR_PARAM_CBANK
	.align		4
        /*00b4*/ 	.byte	0x04, 0x0a
        /*00b6*/ 	.short	(.L_581 - .L_580)
	.align		4
.L_580:
        /*00b8*/ 	.word	index@(.nv.constant0._Z35group_norm_nhwc_bwd_one_pass_kernelI11Bf16IOBf16WLi64ELi112ELi448EEv26Group_norm_nhwc_bwd_params)
        /*00bc*/ 	.short	0x0380
        /*00be*/ 	.short	0x00b8


	//----- nvinfo : EIATTR_SW_WAR
	.align		4
.L_581:
        /*00c0*/ 	.byte	0x04, 0x36
        /*00c2*/ 	.short	(.L_583 - .L_582)
.L_582:
        /*00c4*/ 	.word	0x00000008
.L_583:


//--------------------- .nv.info._Z35group_norm_nhwc_bwd_one_pass_kernelI11Bf16IOBf16WLi128ELi112ELi448EEv26Group_norm_nhwc_bwd_params --------------------------
	.section	.nv.info._Z35group_norm_nhwc_bwd_one_pass_kernelI11Bf16IOBf16WLi128ELi112ELi448EEv26Group_norm_nhwc_bwd_params,"",@"SHT_CUDA_INFO"
	.sectionflags	@""
	.align	4


	//----- nvinfo : EIATTR_CUDA_API_VERSION
	.align		4
        /*0000*/ 	.byte	0x04, 0x37
        /*0002*/ 	.short	(.L_585 - .L_584)
.L_584:
        /*0004*/ 	.word	0x00000082


	//----- nvinfo : EIATTR_KPARAM_INFO
	.align		4
.L_585:
        /*0008*/ 	.byte	0x04, 0x17
        /*000a*/ 	.short	(.L_587 - .L_586)
.L_586:
        /*000c*/ 	.word	0x00000000
        /*0010*/ 	.short	0x0000
        /*0012*/ 	.short	0x0000
        /*0014*/ 	.byte	0x00, 0xf0, 0xe1, 0x02


	//----- nvinfo : EIATTR_SPARSE_MMA_MASK
	.align		4
.L_587:
        /*0018*/ 	.byte	0x03, 0x50
        /*001a*/ 	.short	0x0000


	//----- nvinfo : EIATTR_MAXREG_COUNT
	.align		4
        /*001c*/ 	.byte	0x03, 0x1b
        /*001e*/ 	.short	0x0080


	//----- nvinfo : EIATTR_NUM_BARRIERS
	.align		4
        /*0020*/ 	.byte	0x02, 0x4c
        /*0022*/ 	.byte	0x01
	.zero		1


	//----- nvinfo : EIATTR_MERCURY_ISA_VERSION
	.align		4
        /*0024*/ 	.byte	0x03, 0x5f
        /*0026*/ 	.short	0x0101


	//----- nvinfo : EIATTR_INT_WARP_WIDE_INSTR_OFFSETS
	.align		4
        /*0028*/ 	.byte	0x04, 0x31
        /*002a*/ 	.short	(.L_589 - .L_588)


	//   ....[0]....
.L_588:
        /*002c*/ 	.word	0x000056d0


	//----- nvinfo : EIATTR_COOP_GROUP_MASK_REGIDS
	.align		4
.L_589:
        /*0030*/ 	.byte	0x04, 0x29
        /*0032*/ 	.short	(.L_591 - .L_590)


	//   ....[0]....
.L_590:
        /*0034*/ 	.word	0xffffffff


	//   ....[1]....
        /*0038*/ 	.word	0xffffffff


	//   ....[2]....
        /*003c*/ 	.word	0xffffffff


	//   ....[3]....
        /*0040*/ 	.word	0xffffffff


	//   ....[4]....
        /*0044*/ 	.word	0xffffffff


	//   ....[5]....
        /*0048*/ 	.word	0xffffffff


	//   ....[6]....
        /*004c*/ 	.word	0xffffffff


	//   ....[7]....
        /*0050*/ 	.word	0xffffffff


	//   ....[8]....
        /*0054*/ 	.word	0xffffffff


	//   ....[9]....
        /*0058*/ 	.word	0xffffffff


	//----- nvinfo : EIATTR_COOP_GROUP_INSTR_OFFSETS
	.align		4
.L_591:
        /*005c*/ 	.byte	0x04, 0x28
        /*005e*/ 	.short	(.L_593 - .L_592)


	//   ....[0]....
.L_592:
        /*0060*/ 	.word	0x00005430


	//   ....[1]....
        /*0064*/ 	.word	0x00005470


	//   ....[2]....
        /*0068*/ 	.word	0x00005520


	//   ....[3]....
        /*006c*/ 	.word	0x00005540


	//   ....[4]....
        /*0070*/ 	.word	0x000055b0


	//   ....[5]....
        /*0074*/ 	.word	0x000055d0


	//   ....[6]....
        /*0078*/ 	.word	0x00005600


	//   ....[7]....
        /*007c*/ 	.word	0x00005620


	//   ....[8]....
        /*0080*/ 	.word	0x00005670


	//   ....[9]....
        /*0084*/ 	.word	0x00005680


	//----- nvinfo : EIATTR_VRC_CTA_INIT_COUNT
	.align		4
.L_593:
        /*0088*/ 	.byte	0x02, 0x4a
	.zero		1
	.zero		1


	//----- nvinfo : EIATTR_EXIT_INSTR_OFFSETS
	.align		4
        /*008c*/ 	.byte	0x04, 0x1c
        /*008e*/ 	.short	(.L_595 - .L_594)


	//   ....[0]....
.L_594:
        /*0090*/ 	.word	0x00009ee0


	//   ....[1]....
        /*0094*/ 	.word	0x0000a010


	//   ....[2]....
        /*0098*/ 	.word	0x0000a640


	//   ....[3]....
        /*009c*/ 	.word	0x0000ac40


	//----- nvinfo : EIATTR_MAX_THREADS
	.align		4
.L_595:
        /*00a0*/ 	.byte	0x04, 0x05
        /*00a2*/ 	.short	(.L_597 - .L_596)
.L_596:
        /*00a4*/ 	.word	0x000001c0
        /*00a8*/ 	.word	0x00000001
        /*00ac*/ 	.word	0x00000001


	//----- nvinfo : EIATTR_CRS_STACK_SIZE
	.align		4
.L_597:
        /*00b0*/ 	.byte	0x04, 0x1e
        /*00b2*/ 	.short	(.L_599 - .L_598)
.L_598:
        /*00b4*/ 	.word	0x00000000


	//----- nvinfo : EIATTR_CBANK_PARAM_SIZE
	.align		4
.L_599:
        /*00b8*/ 	.byte	0x03, 0x19
        /*00ba*/ 	.short	0x00b8


	//----- nvinfo : EIATTR_PARAM_CBANK
	.align		4
        /*00bc*/ 	.byte	0x04, 0x0a
        /*00be*/ 	.short	(.L_601 - .L_600)
	.align		4
.L_600:
        /*00c0*/ 	.word	index@(.nv.constant0._Z35group_norm_nhwc_bwd_one_pass_kernelI11Bf16IOBf16WLi128ELi112ELi448EEv26Group_norm_nhwc_bwd_params)
        /*00c4*/ 	.short	0x0380
        /*00c6*/ 	.short	0x00b8


	//----- nvinfo : EIATTR_SW_WAR
	.align		4
.L_601:
        /*00c8*/ 	.byte	0x04, 0x36
        /*00ca*/ 	.short	(.L_603 - .L_602)
.L_602:
        /*00cc*/ 	.word	0x00000008
.L_603:


//--------------------- .nv.info._Z35group_norm_nhwc_bwd_one_pass_kernelI11Bf16IOBf16WLi256ELi112ELi448EEv26Group_norm_nhwc_bwd_params --------------------------
	.section	.nv.info._Z35group_norm_nhwc_bwd_one_pass_kernelI11Bf16IOBf16WLi256ELi112ELi448EEv26Group_norm_nhwc_bwd_params,"",@"SHT_CUDA_INFO"
	.sectionflags	@""
	.align	4


	//----- nvinfo : EIATTR_CUDA_API_VERSION
	.align		4
        /*0000*/ 	.byte	0x04, 0x37
        /*0002*/ 	.short	(.L_605 - .L_604)
.L_604:
        /*0004*/ 	.word	0x00000082


	//----- nvinfo : EIATTR_KPARAM_INFO
	.align		4
.L_605:
        /*0008*/ 	.byte	0x04, 0x17
        /*000a*/ 	.short	(.L_607 - .L_606)
.L_606:
        /*000c*/ 	.word	0x00000000
        /*0010*/ 	.short	0x0000
        /*0012*/ 	.short	0x0000
        /*0014*/ 	.byte	0x00, 0xf0, 0xe1, 0x02


	//----- nvinfo : EIATTR_SPARSE_MMA_MASK
	.align		4
.L_607:
        /*0018*/ 	.byte	0x03, 0x50
        /*001a*/ 	.short	0x0000


	//----- nvinfo : EIATTR_MAXREG_COUNT
	.align		4
        /*001c*/ 	.byte	0x03, 0x1b
        /*001e*/ 	.short	0x0080


	//----- nvinfo : EIATTR_NUM_BARRIERS
	.align		4
        /*0020*/ 	.byte	0x02, 0x4c
        /*0022*/ 	.byte	0x01
	.zero		1


	//----- nvinfo : EIATTR_ANNOTATIONS
	.align		4
        /*0024*/ 	.byte	0x04, 0x55
        /*0026*/ 	.short	(.L_609 - .L_608)


	//   ....[0]....
.L_608:
        /* <DEDUP_REMOVED lines=84> */


	//----- nvinfo : EIATTR_MERCURY_ISA_VERSION
	.align		4
.L_609:
        /*0550*/ 	.byte	0x03, 0x5f
        /*0552*/ 	.short	0x0101


	//----- nvinfo : EIATTR_INT_WARP_WIDE_INSTR_OFFSETS
	.align		4
        /*0554*/ 	.byte	0x04, 0x31
        /*0556*/ 	.short	(.L_611 - .L_610)


	//   ....[0]....
.L_610:
        /*0558*/ 	.word	0x0000ca40


	//   ....[1]....
        /*055c*/ 	.word	0x0000dad0


	//   ....[2]....
        /*0560*/ 	.word	0x0000db10


	//   ....[3]....
        /*0564*/ 	.word	0x0000db50


	//   ....[4]....
        /*0568*/ 	.word	0x0000db90


	//   ....[5]....
        /*056c*/ 	.word	0x0000ddb0


	//----- nvinfo : EIATTR_COOP_GROUP_MASK_REGIDS
	.align		4
.L_611:
        /*0570*/ 	.byte	0x04, 0x29
        /*0572*/ 	.short	(.L_613 - .L_612)


	//   ....[0]....
.L_612:
        /*0574*/ 	.word	0xffffffff


	//   ....[1]....
        /*0578*/ 	.word	0xffffffff


	//   ....[2]....
        /*057c*/ 	.word	0xffffffff


	//   ....[3]....
        /*0580*/ 	.word	0xffffffff


	//   ....[4]....
        /*0584*/ 	.word	0xffffffff


	//   ....[5]....
        /*0588*/ 	.word	0xffffffff


	//   ....[6]....
        /*058c*/ 	.word	0xffffffff


	//   ....[7]....
        /*0590*/ 	.word	0xffffffff


	//   ....[8]....
        /*0594*/ 	.word	0xffffffff


	//   ....[9]....
        /*0598*/ 	.word	0xffffffff


	//----- nvinfo : EIATTR_COOP_GROUP_INSTR_OFFSETS
	.align		4
.L_613:
        /*059c*/ 	.byte	0x04, 0x28
        /*059e*/ 	.short	(.L_615 - .L_614)


	//   ....[0]....
.L_614:
        /*05a0*/ 	.word	0x0000c7d0


	//   ....[1]....
        /*05a4*/ 	.word	0x0000c810


	//   ....[2]....
        /*05a8*/ 	.word	0x0000c8a0


	//   ....[3]....
        /*05ac*/ 	.word	0x0000c8b0


	//   ....[4]....
        /*05b0*/ 	.word	0x0000c8e0


	//   ....[5]....
        /*05b4*/ 	.word	0x0000c900


	//   ....[6]....
        /*05b8*/ 	.word	0x0000c940


	//   ....[7]....
        /*05bc*/ 	.word	0x0000c950


	//   ....[8]....
        /*05c0*/ 	.word	0x0000c9e0


	//   ....[9]....
        /*05c4*/ 	.word	0x0000c9f0


	//----- nvinfo : EIATTR_VRC_CTA_INIT_COUNT
	.align		4
.L_615:
        /*05c8*/ 	.byte	0x02, 0x4a
	.zero		1
	.zero		1


	//----- nvinfo : EIATTR_EXIT_INSTR_OFFSETS
	.align		4
        /*05cc*/ 	.byte	0x04, 0x1c
        /*05ce*/ 	.short	(.L_617 - .L_616)


	//   ....[0]....
.L_616:
        /*05d0*/ 	.word	0x0000e930


	//   ....[1]....
        /*05d4*/ 	.word	0x0000ea60


	//   ....[2]....
        /*05d8*/ 	.word	0x0000f090


	//   ....[3]....
        /*05dc*/ 	.word	0x0000f690


	//----- nvinfo : EIATTR_MAX_THREADS
	.align		4
.L_617:
        /*05e0*/ 	.byte	0x04, 0x05
        /*05e2*/ 	.short	(.L_619 - .L_618)
.L_618:
        /*05e4*/ 	.word	0x000001c0
        /*05e8*/ 	.word	0x00000001
        /*05ec*/ 	.word	0x00000001


	//----- nvinfo : EIATTR_CRS_STACK_SIZE
	.align		4
.L_619:
        /*05f0*/ 	.byte	0x04, 0x1e
        /*05f2*/ 	.short	(.L_621 - .L_620)
.L_620:
        /*05f4*/ 	.word	0x00000000


	//----- nvinfo : EIATTR_CBANK_PARAM_SIZE
	.align		4
.L_621:
        /*05f8*/ 	.byte	0x03, 0x19
        /*05fa*/ 	.short	0x00b8


	//----- nvinfo : EIATTR_PARAM_CBANK
	.align		4
        /*05fc*/ 	.byte	0x04, 0x0a
        /*05fe*/ 	.short	(.L_623 - .L_622)
	.align		4
.L_622:
        /*0600*/ 	.word	index@(.nv.constant0._Z35group_norm_nhwc_bwd_one_pass_kernelI11Bf16IOBf16WLi256ELi112ELi448EEv26Group_norm_nhwc_bwd_params)
        /*0604*/ 	.short	0x0380
        /*0606*/ 	.short	0x00b8


	//----- nvinfo : EIATTR_SW_WAR
	.align		4
.L_623:
        /*0608*/ 	.byte	0x04, 0x36
        /*060a*/ 	.short	(.L_625 - .L_624)
.L_624:
        /*060c*/ 	.word	0x00000008
.L_625:


//--------------------- .nv.info._Z35group_norm_nhwc_bwd_one_pass_kernelI11Bf16IOBf16WLi512ELi112ELi448EEv26Group_norm_nhwc_bwd_params --------------------------
	.section	.nv.info._Z35group_norm_nhwc_bwd_one_pass_kernelI11Bf16IOBf16WLi512ELi112ELi448EEv26Group_norm_nhwc_bwd_params,"",@"SHT_CUDA_INFO"
	.sectionflags	@""
	.align	4


	//----- nvinfo : EIATTR_CUDA_API_VERSION
	.align		4
        /*0000*/ 	.byte	0x04, 0x37
        /*0002*/ 	.short	(.L_627 - .L_626)
.L_626:
        /*0004*/ 	.word	0x00000082


	//----- nvinfo : EIATTR_KPARAM_INFO
	.align		4
.L_627:
        /*0008*/ 	.byte	0x04, 0x17
        /*000a*/ 	.short	(.L_629 - .L_628)
.L_628:
        /*000c*/ 	.word	0x00000000
        /*0010*/ 	.short	0x0000
        /*0012*/ 	.short	0x0000
        /*0014*/ 	.byte	0x00, 0xf0, 0xe1, 0x02


	//----- nvinfo : EIATTR_SPARSE_MMA_MASK
	.align		4
.L_629:
        /*0018*/ 	.byte	0x03, 0x50
        /*001a*/ 	.short	0x0000


	//----- nvinfo : EIATTR_MAXREG_COUNT
	.align		4
        /*001c*/ 	.byte	0x03, 0x1b
        /*001e*/ 	.short	0x0080


	//----- nvinfo : EIATTR_NUM_BARRIERS
	.align		4
        /*0020*/ 	.byte	0x02, 0x4c
        /*0022*/ 	.byte	0x01
	.zero		1


	//----- nvinfo : EIATTR_ANNOTATIONS
	.align		4
        /*0024*/ 	.byte	0x04, 0x55
        /*0026*/ 	.short	(.L_631 - .L_630)


	//   ....[0]....
.L_630:
        /* <DEDUP_REMOVED lines=786> */
        /*313c*/ 	.byte	0x90, 0xd2, 0x01, 0x00, 0x01, 0x00, 0x00, 0x00, 0xa0, 0xd2, 0x01, 0x00


	//----- nvinfo : EIATTR_MERCURY_ISA_VERSION
	.align		4
.L_631:
        /*3148*/ 	.byte	0x03, 0x5f
        /*314a*/ 	.short	0x0101


	//----- nvinfo : EIATTR_INT_WARP_WIDE_INSTR_OFFSETS
	.align		4
        /*314c*/ 	.byte	0x04, 0x31
        /*314e*/ 	.short	(.L_633 - .L_632)


	//   ....[0]....
.L_632:
        /*3150*/ 	.word	0x0001d6a0


	//   ....[1]....
        /*3154*/ 	.word	0x0001e730


	//   ....[2]....
        /*3158*/ 	.word	0x0001e770


	//   ....[3]....
        /*315c*/ 	.word	0x0001e7b0


	//   ....[4]....
        /*3160*/ 	.word	0x0001e7f0


	//   ....[5]....
        /*3164*/ 	.word	0x0001ea10


	//----- nvinfo : EIATTR_COOP_GROUP_MASK_REGIDS
	.align		4
.L_633:
        /*3168*/ 	.byte	0x04, 0x29
        /*316a*/ 	.short	(.L_635 - .L_634)


	//   ....[0]....
.L_634:
        /*316c*/ 	.word	0xffffffff


	//   ....[1]....
        /*3170*/ 	.word	0xffffffff


	//   ....[2]....
        /*3174*/ 	.word	0xffffffff


	//   ....[3]....
        /*3178*/ 	.word	0xffffffff


	//   ....[4]....
        /*317c*/ 	.word	0xffffffff


	//   ....[5]....
        /*3180*/ 	.word	0xffffffff


	//   ....[6]....
        /*3184*/ 	.word	0xffffffff


	//   ....[7]....
        /*3188*/ 	.word	0xffffffff


	//   ....[8]....
        /*318c*/ 	.word	0xffffffff


	//   ....[9]....
        /*3190*/ 	.word	0xffffffff


	//----- nvinfo : EIATTR_COOP_GROUP_INSTR_OFFSETS
	.align		4
.L_635:
        /*3194*/ 	.byte	0x04, 0x28
        /*3196*/ 	.short	(.L_637 - .L_636)


	//   ....[0]....
.L_636:
        /*3198*/ 	.word	0x0001d440


	//   ....[1]....
        /*319c*/ 	.word	0x0001d470


	//   ....[2]....
        /*31a0*/ 	.word	0x0001d500


	//   ....[3]....
        /*31a4*/ 	.word	0x0001d510


	//   ....[4]....
        /*31a8*/ 	.word	0x0001d560


	//   ....[5]....
        /*31ac*/ 	.word	0x0001d570


	//   ....[6]....
        /*31b0*/ 	.word	0x0001d5a0


	//   ....[7]....
        /*31b4*/ 	.word	0x0001d5d0


	//   ....[8]....
        /*31b8*/ 	.word	0x0001d640


	//   ....[9]....
        /*31bc*/ 	.word	0x0001d650


	//----- nvinfo : EIATTR_VRC_CTA_INIT_COUNT
	.align		4
.L_637:
        /*31c0*/ 	.byte	0x02, 0x4a
	.zero		1
	.zero		1


	//----- nvinfo : EIATTR_EXIT_INSTR_OFFSETS
	.align		4
        /*31c4*/ 	.byte	0x04, 0x1c
        /*31c6*/ 	.short	(.L_639 - .L_638)


	//   ....[0]....
.L_638:
        /*31c8*/ 	.word	0x0001f590


	//   ....[1]....
        /*31cc*/ 	.word	0x0001f6c0


	//   ....[2]....
        /*31d0*/ 	.word	0x0001fce0


	//   ....[3]....
        /*31d4*/ 	.word	0x000202e0


	//----- nvinfo : EIATTR_MAX_THREADS
	.align		4
.L_639:
        /*31d8*/ 	.byte	0x04, 0x05
        /*31da*/ 	.short	(.L_641 - .L_640)
.L_640:
        /*31dc*/ 	.word	0x000001c0
        /*31e0*/ 	.word	0x00000001
        /*31e4*/ 	.word	0x00000001


	//----- nvinfo : EIATTR_CRS_STACK_SIZE
	.align		4
.L_641:
        /*31e8*/ 	.byte	0x04, 0x1e
        /*31ea*/ 	.short	(.L_643 - .L_642)
.L_642:
        /*31ec*/ 	.word	0x00000000


	//----- nvinfo : EIATTR_CBANK_PARAM_SIZE
	.align		4
.L_643:
        /*31f0*/ 	.byte	0x03, 0x19
        /*31f2*/ 	.short	0x00b8


	//----- nvinfo : EIATTR_PARAM_CBANK
	.align		4
        /*31f4*/ 	.byte	0x04, 0x0a
        /*31f6*/ 	.short	(.L_645 - .L_644)
	.align		4
.L_644:
        /*31f8*/ 	.word	index@(.nv.constant0._Z35group_norm_nhwc_bwd_one_pass_kernelI11Bf16IOBf16WLi512ELi112ELi448EEv26Group_norm_nhwc_bwd_params)
        /*31fc*/ 	.short	0x0380
        /*31fe*/ 	.short	0x00b8


	//----- nvinfo : EIATTR_SW_WAR
	.align		4
.L_645:
        /*3200*/ 	.byte	0x04, 0x36
        /*3202*/ 	.short	(.L_647 - .L_646)
.L_646:
        /*3204*/ 	.word	0x00000008
.L_647:


//--------------------- .nv.info._Z35group_norm_nhwc_bwd_one_pass_kernelI11Bf16IOFp16WLi64ELi112ELi448EEv26Group_norm_nhwc_bwd_params --------------------------
	.section	.nv.info._Z35group_norm_nhwc_bwd_one_pass_kernelI11Bf16IOFp16WLi64ELi112ELi448EEv26Group_norm_nhwc_bwd_params,"",@"SHT_CUDA_INFO"
	.sectionflags	@""
	.align	4


	//----- nvinfo : EIATTR_CUDA_API_VERSION
	.align		4
        /*0000*/ 	.byte	0x04, 0x37
        /*0002*/ 	.short	(.L_649 - .L_648)
.L_648:
        /*0004*/ 	.word	0x00000082


	//----- nvinfo : EIATTR_KPARAM_INFO
	.align		4
.L_649:
        /*0008*/ 	.byte	0x04, 0x17
        /*000a*/ 	.short	(.L_651 - .L_650)
.L_650:
        /*000c*/ 	.word	0x00000000
        /*0010*/ 	.short	0x0000
        /*0012*/ 	.short	0x0000
        /*0014*/ 	.byte	0x00, 0xf0, 0xe1, 0x02


	//----- nvinfo : EIATTR_SPARSE_MMA_MASK
	.align		4
.L_651:
        /*0018*/ 	.byte	0x03, 0x50
        /*001a*/ 	.short	0x0000


	//----- nvinfo : EIATTR_MAXREG_COUNT
	.align		4
        /*001c*/ 	.byte	0x03, 0x1b
        /*001e*/ 	.short	0x0080


	//----- nvinfo : EIATTR_NUM_BARRIERS
	.align		4
        /*0020*/ 	.byte	0x02, 0x4c
        /*0022*/ 	.byte	0x01
	.zero		1


	//----- nvinfo : EIATTR_MERCURY_ISA_VERSION
	.align		4
        /*0024*/ 	.byte	0x03, 0x5f
        /*0026*/ 	.short	0x0101


	//----- nvinfo : EIATTR_COOP_GROUP_MASK_REGIDS
	.align		4
        /*0028*/ 	.byte	0x04, 0x29
        /*002a*/ 	.short	(.L_653 - .L_652)


	//   ....[0]....
.L_652:
        /*002c*/ 	.word	0xffffffff


	//   ....[1]....
        /*0030*/ 	.word	0xffffffff


	//   ....[2]....
        /*0034*/ 	.word	0xffffffff


	//   ....[3]....
        /*0038*/ 	.word	0xffffffff


	//   ....[4]....
        /*003c*/ 	.word	0xffffffff


	//   ....[5]....
        /*0040*/ 	.word	0xffffffff


	//   ....[6]....
        /*0044*/ 	.word	0xffffffff


	//   ....[7]....
        /*0048*/ 	.word	0xffffffff


	//   ....[8]....
        /*004c*/ 	.word	0xffffffff


	//   ....[9]....
        /*0050*/ 	.word	0xffffffff


	//----- nvinfo : EIATTR_COOP_GROUP_INSTR_OFFSETS
	.align		4
.L_653:
        /*0054*/ 	.byte	0x04, 0x28
        /*0056*/ 	.short	(.L_655 - .L_654)


	//   ....[0]....
.L_654:
        /*0058*/ 	.word	0x00002e20


	//   ....[1]....
        /*005c*/ 	.word	0x00002e50


	//   ....[2]....
        /*0060*/ 	.word	0x00002e90


	//   ....[3]....
        /*0064*/ 	.word	0x00002eb0


	//   ....[4]....
        /*0068*/ 	.word	0x00002ee0


	//   ....[5]....
        /*006c*/ 	.word	0x00002f00


	//   ....[6]....
        /*0070*/ 	.word	0x00002f30


	//   ....[7]....
        /*0074*/ 	.word	0x00002f50


	//   ....[8]....
        /*0078*/ 	.word	0x00002fa0


	//   ....[9]....
        /*007c*/ 	.word	0x00002fb0


	//----- nvinfo : EIATTR_VRC_CTA_INIT_COUNT
	.align		4
.L_655:
        /*0080*/ 	.byte	0x02, 0x4a
	.zero		1
	.zero		1


	//----- nvinfo : EIATTR_EXIT_INSTR_OFFSETS
	.align		4
        /*0084*/ 	.byte	0x04, 0x1c
        /*0086*/ 	.short	(.L_657 - .L_656)


	//   ....[0]....
.L_656:
        /*0088*/ 	.word	0x00005c50


	//   ....[1]....
        /*008c*/ 	.word	0x00005d80


	//   ....[2]....
        /*0090*/ 	.word	0x000063a0


	//   ....[3]....
        /*0094*/ 	.word	0x000069a0


	//----- nvinfo : EIATTR_MAX_THREADS
	.align		4
.L_657:
        /*0098*/ 	.byte	0x04, 0x05
        /*009a*/ 	.short	(.L_659 - .L_658)
.L_658:
        /*009c*/ 	.word	0x000001c0
        /*00a0*/ 	.word	0x00000001
        /*00a4*/ 	.word	0x00000001


	//----- nvinfo : EIATTR_CRS_STACK_SIZE
	.align		4
.L_659:
        /*00a8*/ 	.byte	0x04, 0x1e
        /*00aa*/ 	.short	(.L_661 - .L_660)
.L_660:
        /*00ac*/ 	.word	0x00000000


	//----- nvinfo : EIATTR_CBANK_PARAM_SIZE
	.align		4
.L_661:
        /*00b0*/ 	.byte	0x03, 0x19
        /*00b2*/ 	.short	0x00b8


	//----- nvinfo : EIATTR_PARAM_CBANK
	.align		4
        /*00b4*/ 	.byte	0x04, 0x0a
        /*00b6*/ 	.short	(.L_663 - .L_662)
	.align		4
.L_662:
        /*00b8*/ 	.word	index@(.nv.constant0._Z35group_norm_nhwc_bwd_one_pass_kernelI11Bf16IOFp16WLi64ELi112ELi448EEv26Group_norm_nhwc_bwd_params)
        /*00bc*/ 	.short	0x0380
        /*00be*/ 	.short	0x00b8


	//----- nvinfo : EIATTR_SW_WAR
	.align		4
.L_663:
        /*00c0*/ 	.byte	0x04, 0x36
        /*00c2*/ 	.short	(.L_665 - .L_664)
.L_664:
        /*00c4*/ 	.word	0x00000008
.L_665:


//--------------------- .nv.info._Z35group_norm_nhwc_bwd_one_pass_kernelI11Bf16IOFp16WLi128ELi112ELi448EEv26Group_norm_nhwc_bwd_params --------------------------
	.section	.nv.info._Z35group_norm_nhwc_bwd_one_pass_kernelI11Bf16IOFp16WLi128ELi112ELi448EEv26Group_norm_nhwc_bwd_params,"",@"SHT_CUDA_INFO"
	.sectionflags	@""
	.align	4


	//----- nvinfo : EIATTR_CUDA_API_VERSION
	.align		4
        /*0000*/ 	.byte	0x04, 0x37
        /*0002*/ 	.short	(.L_667 - .L_666)
.L_666:
        /*0004*/ 	.word	0x00000082


	//----- nvinfo : EIATTR_KPARAM_INFO
	.align		4
.L_667:
        /*0008*/ 	.byte	0x04, 0x17
        /*000a*/ 	.short	(.L_669 - .L_668)
.L_668:
        /*000c*/ 	.word	0x00000000
        /*0010*/ 	.short	0x0000
        /*0012*/ 	.short	0x0000
        /*0014*/ 	.byte	0x00, 0xf0, 0xe1, 0x02


	//----- nvinfo : EIATTR_SPARSE_MMA_MASK
	.align		4
.L_669:
        /*0018*/ 	.byte	0x03, 0x50
        /*001a*/ 	.short	0x0000


	//----- nvinfo : EIATTR_MAXREG_COUNT
	.align		4
        /*001c*/ 	.byte	0x03, 0x1b
        /*001e*/ 	.short	0x0080


	//----- nvinfo : EIATTR_NUM_BARRIERS
	.align		4
        /*0020*/ 	.byte	0x02, 0x4c
        /*0022*/ 	.byte	0x01
	.zero		1


	//----- nvinfo : EIATTR_MERCURY_ISA_VERSION
	.align		4
        /*0024*/ 	.byte	0x03, 0x5f
        /*0026*/ 	.short	0x0101


	//----- nvinfo : EIATTR_INT_WARP_WIDE_INSTR_OFFSETS
	.align		4
        /*0028*/ 	.byte	0x04, 0x31
        /*002a*/ 	.short	(.L_671 - .L_670)


	//   ....[0]....
.L_670:
        /*002c*/ 	.word	0x000056c0


	//----- nvinfo : EIATTR_COOP_GROUP_MASK_REGIDS
	.align		4
.L_671:
        /*0030*/ 	.byte	0x04, 0x29
        /*0032*/ 	.short	(.L_673 - .L_672)


	//   ....[0]....
.L_672:
        /*0034*/ 	.word	0xffffffff


	//   ....[1]....
        /*0038*/ 	.word	0xffffffff


	//   ....[2]....
        /*003c*/ 	.word	0xffffffff


	//   ....[3]....
        /*0040*/ 	.word	0xffffffff


	//   ....[4]....
        /*0044*/ 	.word	0xffffffff


	//   ....[5]....
        /*0048*/ 	.word	0xffffffff


	//   ....[6]....
        /*004c*/ 	.word	0xffffffff


	//   ....[7]....
        /*0050*/ 	.word	0xffffffff


	//   ....[8]....
        /*0054*/ 	.word	0xffffffff


	//   ....[9]....
        /*0058*/ 	.word	0xffffffff


	//----- nvinfo : EIATTR_COOP_GROUP_INSTR_OFFSETS
	.align		4
.L_673:
        /*005c*/ 	.byte	0x04, 0x28
        /*005e*/ 	.short	(.L_675 - .L_674)


	//   ....[0]....
.L_674:
        /*0060*/ 	.word	0x00005420


	//   ....[1]....
        /*0064*/ 	.word	0x00005460


	//   ....[2]....
        /*0068*/ 	.word	0x00005510


	//   ....[3]....
        /*006c*/ 	.word	0x00005530


	//   ....[4]....
        /*0070*/ 	.word	0x000055a0


	//   ....[5]....
        /*0074*/ 	.word	0x000055c0


	//   ....[6]....
        /*0078*/ 	.word	0x000055f0


	//   ....[7]....
        /*007c*/ 	.word	0x00005610


	//   ....[8]....
        /*0080*/ 	.word	0x00005660


	//   ....[9]....
        /*0084*/ 	.word	0x00005670


	//----- nvinfo : EIATTR_VRC_CTA_INIT_COUNT
	.align		4
.L_675:
        /*0088*/ 	.byte	0x02, 0x4a
	.zero		1
	.zero		1


	//----- nvinfo : EIATTR_EXIT_INSTR_OFFSETS
	.align		4
        /*008c*/ 	.byte	0x04, 0x1c
        /*008e*/ 	.short	(.L_677 - .L_676)


	//   ....[0]....
.L_676:
        /*0090*/ 	.word	0x00009ed0


	//   ....[1]....
        /*0094*/ 	.word	0x0000a000


	//   ....[2]....
        /*0098*/ 	.word	0x0000a630


	//   ....[3]....
        /*009c*/ 	.word	0x0000ac30


	//----- nvinfo : EIATTR_MAX_THREADS
	.align		4
.L_677:
        /*00a0*/ 	.byte	0x04, 0x05
        /*00a2*/ 	.short	(.L_679 - .L_678)
.L_678:
        /*00a4*/ 	.word	0x000001c0
        /*00a8*/ 	.word	0x00000001
        /*00ac*/ 	.word	0x00000001


	//----- nvinfo : EIATTR_CRS_STACK_SIZE
	.align		4
.L_679:
        /*00b0*/ 	.byte	0x04, 0x1e
        /*00b2*/ 	.short	(.L_681 - .L_680)
.L_680:
        /*00b4*/ 	.word	0x00000000


	//----- nvinfo : EIATTR_CBANK_PARAM_SIZE
	.align		4
.L_681:
        /*00b8*/ 	.byte	0x03, 0x19
        /*00ba*/ 	.short	0x00b8


	//----- nvinfo : EIATTR_PARAM_CBANK
	.align		4
        /*00bc*/ 	.byte	0x04, 0x0a
        /*00be*/ 	.short	(.L_683 - .L_682)
	.align		4
.L_682:
        /*00c0*/ 	.word	index@(.nv.constant0._Z35group_norm_nhwc_bwd_one_pass_kernelI11Bf16IOFp16WLi128ELi112ELi448EEv26Group_norm_nhwc_bwd_params)
        /*00c4*/ 	.short	0x0380
        /*00c6*/ 	.short	0x00b8


	//----- nvinfo : EIATTR_SW_WAR
	.align		4
.L_683:
        /*00c8*/ 	.byte	0x04, 0x36
        /*00ca*/ 	.short	(.L_685 - .L_684)
.L_684:
        /*00cc*/ 	.word	0x00000008
.L_685:


//--------------------- .nv.info._Z35group_norm_nhwc_bwd_one_pass_kernelI11Bf16IOFp16WLi256ELi112ELi448EEv26Group_norm_nhwc_bwd_params --------------------------
	.section	.nv.info._Z35group_norm_nhwc_bwd_one_pass_kernelI11Bf16IOFp16WLi256ELi112ELi448EEv26Group_norm_nhwc_bwd_params,"",@"SHT_CUDA_INFO"
	.sectionflags	@""
	.align	4


	//----- nvinfo : EIATTR_CUDA_API_VERSION
	.align		4
        /*0000*/ 	.byte	0x04, 0x37
        /*0002*/ 	.short	(.L_687 - .L_686)
.L_686:
        /*0004*/ 	.word	0x00000082


	//----- nvinfo : EIATTR_KPARAM_INFO
	.align		4
.L_687:
        /*0008*/ 	.byte	0x04, 0x17
        /*000a*/ 	.short	(.L_689 - .L_688)
.L_688:
        /*000c*/ 	.word	0x00000000
        /*0010*/ 	.short	0x0000
        /*0012*/ 	.short	0x0000
        /*0014*/ 	.byte	0x00, 0xf0, 0xe1, 0x02


	//----- nvinfo : EIATTR_SPARSE_MMA_MASK
	.align		4
.L_689:
        /*0018*/ 	.byte	0x03, 0x50
        /*001a*/ 	.short	0x0000


	//----- nvinfo : EIATTR_MAXREG_COUNT
	.align		4
        /*001c*/ 	.byte	0x03, 0x1b
        /*001e*/ 	.short	0x0080


	//----- nvinfo : EIATTR_NUM_BARRIERS
	.align		4
        /*0020*/ 	.byte	0x02, 0x4c
        /*0022*/ 	.byte	0x01
	.zero		1


	//----- nvinfo : EIATTR_ANNOTATIONS
	.align		4
        /*0024*/ 	.byte	0x04, 0x55
        /*0026*/ 	.short	(.L_691 - .L_690)


	//   ....[0]....
.L_690:
        /* <DEDUP_REMOVED lines=84> */


	//----- nvinfo : EIATTR_MERCURY_ISA_VERSION
	.align		4
.L_691:
        /*0550*/ 	.byte	0x03, 0x5f
        /*0552*/ 	.short	0x0101


	//----- nvinfo : EIATTR_INT_WARP_WIDE_INSTR_OFFSETS
	.align		4
        /*0554*/ 	.byte	0x04, 0x31
        /*0556*/ 	.short	(.L_693 - .L_692)


	//   ....[0]....
.L_692:
        /*0558*/ 	.word	0x0000ca40


	//   ....[1]....
        /*055c*/ 	.word	0x0000dad0


	//   ....[2]....
        /*0560*/ 	.word	0x0000db10


	//   ....[3]....
        /*0564*/ 	.word	0x0000db50


	//   ....[4]....
        /*0568*/ 	.word	0x0000db90


	//   ....[5]....
        /*056c*/ 	.word	0x0000ddb0


	//----- nvinfo : EIATTR_COOP_GROUP_MASK_REGIDS
	.align		4
.L_693:
        /*0570*/ 	.byte	0x04, 0x29
        /*0572*/ 	.short	(.L_695 - .L_694)


	//   ....[0]....
.L_694:
        /*0574*/ 	.word	0xffffffff


	//   ....[1]....
        /*0578*/ 	.word	0xffffffff


	//   ....[2]....
        /*057c*/ 	.word	0xffffffff


	//   ....[3]....
        /*0580*/ 	.word	0xffffffff


	//   ....[4]....
        /*0584*/ 	.word	0xffffffff


	//   ....[5]....
        /*0588*/ 	.word	0xffffffff


	//   ....[6]....
        /*058c*/ 	.word	0xffffffff


	//   ....[7]....
        /*0590*/ 	.word	0xffffffff


	//   ....[8]....
        /*0594*/ 	.word	0xffffffff


	//   ....[9]....
        /*0598*/ 	.word	0xffffffff


	//----- nvinfo : EIATTR_COOP_GROUP_INSTR_OFFSETS
	.align		4
.L_695:
        /*059c*/ 	.byte	0x04, 0x28
        /*059e*/ 	.short	(.L_697 - .L_696)


	//   ....[0]....
.L_696:
        /*05a0*/ 	.word	0x0000c7d0


	//   ....[1]....
        /*05a4*/ 	.word	0x0000c810


	//   ....[2]....
        /*05a8*/ 	.word	0x0000c8a0


	//   ....[3]....
        /*05ac*/ 	.word	0x0000c8b0


	//   ....[4]....
        /*05b0*/ 	.word	0x0000c8e0


	//   ....[5]....
        /*05b4*/ 	.word	0x0000c900


	//   ....[6]....
        /*05b8*/ 	.word	0x0000c940


	//   ....[7]....
        /*05bc*/ 	.word	0x0000c950


	//   ....[8]....
        /*05c0*/ 	.word	0x0000c9e0


	//   ....[9]....
        /*05c4*/ 	.word	0x0000c9f0


	//----- nvinfo : EIATTR_VRC_CTA_INIT_COUNT
	.align		4
.L_697:
        /*05c8*/ 	.byte	0x02, 0x4a
	.zero		1
	.zero		1


	//----- nvinfo : EIATTR_EXIT_INSTR_OFFSETS
	.align		4
        /*05cc*/ 	.byte	0x04, 0x1c
        /*05ce*/ 	.short	(.L_699 - .L_698)


	//   ....[0]....
.L_698:
        /*05d0*/ 	.word	0x0000e930


	//   ....[1]....
        /*05d4*/ 	.word	0x0000ea60


	//   ....[2]....
        /*05d8*/ 	.word	0x0000f090


	//   ....[3]....
        /*05dc*/ 	.word	0x0000f690


	//----- nvinfo : EIATTR_MAX_THREADS
	.align		4
.L_699:
        /*05e0*/ 	.byte	0x04, 0x05
        /*05e2*/ 	.short	(.L_701 - .L_700)
.L_700:
        /*05e4*/ 	.word	0x000001c0
        /*05e8*/ 	.word	0x00000001
        /*05ec*/ 	.word	0x00000001


	//----- nvinfo : EIATTR_CRS_STACK_SIZE
	.align		4
.L_701:
        /*05f0*/ 	.byte	0x04, 0x1e
        /*05f2*/ 	.short	(.L_703 - .L_702)
.L_702:
        /*05f4*/ 	.word	0x00000000


	//----- nvinfo : EIATTR_CBANK_PARAM_SIZE
	.align		4
.L_703:
        /*05f8*/ 	.byte	0x03, 0x19
        /*05fa*/ 	.short	0x00b8


	//----- nvinfo : EIATTR_PARAM_CBANK
	.align		4
        /*05fc*/ 	.byte	0x04, 0x0a
        /*05fe*/ 	.short	(.L_705 - .L_704)
	.align		4
.L_704:
        /*0600*/ 	.word	index@(.nv.constant0._Z35group_norm_nhwc_bwd_one_pass_kernelI11Bf16IOFp16WLi256ELi112ELi448EEv26Group_norm_nhwc_bwd_params)
        /*0604*/ 	.short	0x0380
        /*0606*/ 	.short	0x00b8


	//----- nvinfo : EIATTR_SW_WAR
	.align		4
.L_705:
        /*0608*/ 	.byte	0x04, 0x36
        /*060a*/ 	.short	(.L_707 - .L_706)
.L_706:
        /*060c*/ 	.word	0x00000008
.L_707:


//--------------------- .nv.info._Z35group_norm_nhwc_bwd_one_pass_kernelI11Bf16IOFp16WLi512ELi112ELi448EEv26Group_norm_nhwc_bwd_params --------------------------
	.section	.nv.info._Z35group_norm_nhwc_bwd_one_pass_kernelI11Bf16IOFp16WLi512ELi112ELi448EEv26Group_norm_nhwc_bwd_params,"",@"SHT_CUDA_INFO"
	.sectionflags	@""
	.align	4


	//----- nvinfo : EIATTR_CUDA_API_VERSION
	.align		4
        /*0000*/ 	.byte	0x04, 0x37
        /*0002*/ 	.short	(.L_709 - .L_708)
.L_708:
        /*0004*/ 	.word	0x00000082


	//----- nvinfo : EIATTR_KPARAM_INFO
	.align		4
.L_709:
        /*0008*/ 	.byte	0x04, 0x17
        /*000a*/ 	.short	(.L_711 - .L_710)
.L_710:
        /*000c*/ 	.word	0x00000000
        /*0010*/ 	.short	0x0000
        /*0012*/ 	.short	0x0000
        /*0014*/ 	.byte	0x00, 0xf0, 0xe1, 0x02


	//----- nvinfo : EIATTR_SPARSE_MMA_MASK
	.align		4
.L_711:
        /*0018*/ 	.byte	0x03, 0x50
        /*001a*/ 	.short	0x0000


	//----- nvinfo : EIATTR_MAXREG_COUNT
	.align		4
        /*001c*/ 	.byte	0x03, 0x1b
        /*001e*/ 	.short	0x0080


	//----- nvinfo : EIATTR_NUM_BARRIERS
	.align		4
        /*0020*/ 	.byte	0x02, 0x4c
        /*0022*/ 	.byte	0x01
	.zero		1


	//----- nvinfo : EIATTR_ANNOTATIONS
	.align		4
        /*0024*/ 	.byte	0x04, 0x55
        /*0026*/ 	.short	(.L_713 - .L_712)


	//   ....[0]....
.L_712:
        /* <DEDUP_REMOVED lines=786> */


	//----- nvinfo : EIATTR_MERCURY_ISA_VERSION
	.align		4
.L_713:
        /*3138*/ 	.byte	0x03, 0x5f
        /*313a*/ 	.short	0x0101


	//----- nvinfo : EIATTR_INT_WARP_WIDE_INSTR_OFFSETS
	.align		4
        /*313c*/ 	.byte	0x04, 0x31
        /*313e*/ 	.short	(.L_715 - .L_714)


	//   ....[0]....
.L_714:
        /*3140*/ 	.word	0x0001d680


	//   ....[1]....
        /*3144*/ 	.word	0x0001e710


	//   ....[2]....
        /*3148*/ 	.word	0x0001e750


	//   ....[3]....
        /*314c*/ 	.word	0x0001e790


	//   ....[4]....
        /*3150*/ 	.word	0x0001e7d0


	//   ....[5]....
        /*3154*/ 	.word	0x0001e9f0


	//----- nvinfo : EIATTR_COOP_GROUP_MASK_REGIDS
	.align		4
.L_715:
        /*3158*/ 	.byte	0x04, 0x29
        /*315a*/ 	.short	(.L_717 - .L_716)


	//   ....[0]....
.L_716:
        /*315c*/ 	.word	0xffffffff


	//   ....[1]....
        /*3160*/ 	.word	0xffffffff


	//   ....[2]....
        /*3164*/ 	.word	0xffffffff


	//   ....[3]....
        /*3168*/ 	.word	0xffffffff


	//   ....[4]....
        /*316c*/ 	.word	0xffffffff


	//   ....[5]....
        /*3170*/ 	.word	0xffffffff


	//   ....[6]....
        /*3174*/ 	.word	0xffffffff


	//   ....[7]....
        /*3178*/ 	.word	0xffffffff


	//   ....[8]....
        /*317c*/ 	.word	0xffffffff


	//   ....[9]....
        /*3180*/ 	.word	0xffffffff


	//----- nvinfo : EIATTR_COOP_GROUP_INSTR_OFFSETS
	.align		4
.L_717:
        /*3184*/ 	.byte	0x04, 0x28
        /*3186*/ 	.short	(.L_719 - .L_718)


	//   ....[0]....
.L_718:
        /*3188*/ 	.word	0x0001d420


	//   ....[1]....
        /*318c*/ 	.word	0x0001d450


	//   ....[2]....
        /*3190*/ 	.word	0x0001d4e0


	//   ....[3]....
        /*3194*/ 	.word	0x0001d4f0


	//   ....[4]....
        /*3198*/ 	.word	0x0001d540


	//   ....[5]....
        /*319c*/ 	.word	0x0001d550


	//   ....[6]....
        /*31a0*/ 	.word	0x0001d580


	//   ....[7]....
        /*31a4*/ 	.word	0x0001d5b0


	//   ....[8]....
        /*31a8*/ 	.word	0x0001d620


	//   ....[9]....
        /*31ac*/ 	.word	0x0001d630


	//----- nvinfo : EIATTR_VRC_CTA_INIT_COUNT
	.align		4
.L_719:
        /*31b0*/ 	.byte	0x02, 0x4a
	.zero		1
	.zero		1


	//----- nvinfo : EIATTR_EXIT_INSTR_OFFSETS
	.align		4
        /*31b4*/ 	.byte	0x04, 0x1c
        /*31b6*/ 	.short	(.L_721 - .L_720)


	//   ....[0]....
.L_720:
        /*31b8*/ 	.word	0x0001f570


	//   ....[1]....
        /*31bc*/ 	.word	0x0001f6a0


	//   ....[2]....
        /*31c0*/ 	.word	0x0001fcc0


	//   ....[3]....
        /*31c4*/ 	.word	0x000202c0


	//----- nvinfo : EIATTR_MAX_THREADS
	.align		4
.L_721:
        /*31c8*/ 	.byte	0x04, 0x05
        /*31ca*/ 	.short	(.L_723 - .L_722)
.L_722:
        /*31cc*/ 	.word	0x000001c0
        /*31d0*/ 	.word	0x00000001
        /*31d4*/ 	.word	0x00000001


	//----- nvinfo : EIATTR_CRS_STACK_SIZE
	.align		4
.L_723:
        /*31d8*/ 	.byte	0x04, 0x1e
        /*31da*/ 	.short	(.L_725 - .L_724)
.L_724:
        /*31dc*/ 	.word	0x00000000


	//----- nvinfo : EIATTR_CBANK_PARAM_SIZE
	.align		4
.L_725:
        /*31e0*/ 	.byte	0x03, 0x19
        /*31e2*/ 	.short	0x00b8


	//----- nvinfo : EIATTR_PARAM_CBANK
	.align		4
        /*31e4*/ 	.byte	0x04, 0x0a
        /*31e6*/ 	.short	(.L_727 - .L_726)
	.align		4
.L_726:
        /*31e8*/ 	.word	index@(.nv.constant0._Z35group_norm_nhwc_bwd_one_pass_kernelI11Bf16IOFp16WLi512ELi112ELi448EEv26Group_norm_nhwc_bwd_params)
        /*31ec*/ 	.short	0x0380
        /*31ee*/ 	.short	0x00b8


	//----- nvinfo : EIATTR_SW_WAR
	.align		4
.L_727:
        /*31f0*/ 	.byte	0x04, 0x36
        /*31f2*/ 	.short	(.L_729 - .L_728)
.L_728:
        /*31f4*/ 	.word	0x00000008
.L_729:


//--------------------- .nv.info._Z35group_norm_nhwc_bwd_one_pass_kernelI11Fp16IOFp32WLi64ELi112ELi448EEv26Group_norm_nhwc_bwd_params --------------------------
	.section	.nv.info._Z35group_norm_nhwc_bwd_one_pass_kernelI11Fp16IOFp32WLi64ELi112ELi448EEv26Group_norm_nhwc_bwd_params,"",@"SHT_CUDA_INFO"
	.sectionflags	@""
	.align	4


	//----- nvinfo : EIATTR_CUDA_API_VERSION
	.align		4
        /*0000*/ 	.byte	0x04, 0x37
        /*0002*/ 	.short	(.L_731 - .L_730)
.L_730:
        /*0004*/ 	.word	0x00000082


	//----- nvinfo : EIATTR_KPARAM_INFO
	.align		4
.L_731:
        /*0008*/ 	.byte	0x04, 0x17
        /*000a*/ 	.short	(.L_733 - .L_732)
.L_732:
        /*000c*/ 	.word	0x00000000
        /*0010*/ 	.short	0x0000
        /*0012*/ 	.short	0x0000
        /*0014*/ 	.byte	0x00, 0xf0, 0xe1, 0x02


	//----- nvinfo : EIATTR_SPARSE_MMA_MASK
	.align		4
.L_733:
        /*0018*/ 	.byte	0x03, 0x50
        /*001a*/ 	.short	0x0000


	//----- nvinfo : EIATTR_MAXREG_COUNT
	.align		4
        /*001c*/ 	.byte	0x03, 0x1b
        /*001e*/ 	.short	0x0080


	//----- nvinfo : EIATTR_NUM_BARRIERS
	.align		4
        /*0020*/ 	.byte	0x02, 0x4c
        /*0022*/ 	.byte	0x01
	.zero		1


	//----- nvinfo : EIATTR_MERCURY_ISA_VERSION
	.align		4
        /*0024*/ 	.byte	0x03, 0x5f
        /*0026*/ 	.short	0x0101


	//----- nvinfo : EIATTR_COOP_GROUP_MASK_REGIDS
	.align		4
        /*0028*/ 	.byte	0x04, 0x29
        /*002a*/ 	.short	(.L_735 - .L_734)


	//   ....[0]....
.L_734:
        /*002c*/ 	.word	0xffffffff


	//   ....[1]....
        /*0030*/ 	.word	0xffffffff


	//   ....[2]....
        /*0034*/ 	.word	0xffffffff


	//   ....[3]....
        /*0038*/ 	.word	0xffffffff


	//   ....[4]....
        /*003c*/ 	.word	0xffffffff


	//   ....[5]....
        /*0040*/ 	.word	0xffffffff


	//   ....[6]....
        /*0044*/ 	.word	0xffffffff


	//   ....[7]....
        /*0048*/ 	.word	0xffffffff


	//   ....[8]....
        /*004c*/ 	.word	0xffffffff


	//   ....[9]....
        /*0050*/ 	.word	0xffffffff


	//----- nvinfo : EIATTR_COOP_GROUP_INSTR_OFFSETS
	.align		4
.L_735:
        /*0054*/ 	.byte	0x04, 0x28
        /*0056*/ 	.short	(.L_737 - .L_736)


	//   ....[0]....
.L_736:
        /*0058*/ 	.word	0x00002c30


	//   ....[1]....
        /*005c*/ 	.word	0x00002c70


	//   ....[2]....
        /*0060*/ 	.word	0x00002ce0


	//   ....[3]....
        /*0064*/ 	.word	0x00002d00


	//   ....[4]....
        /*0068*/ 	.word	0x00002d30


	//   ....[5]....
        /*006c*/ 	.word	0x00002d50


	//   ....[6]....
        /*0070*/ 	.word	0x00002d80


	//   ....[7]....
        /*0074*/ 	.word	0x00002da0


	//   ....[8]....
        /*0078*/ 	.word	0x00002df0


	//   ....[9]....
        /*007c*/ 	.word	0x00002e00


	//----- nvinfo : EIATTR_VRC_CTA_INIT_COUNT
	.align		4
.L_737:
        /*0080*/ 	.byte	0x02, 0x4a
	.zero		1
	.zero		1


	//----- nvinfo : EIATTR_EXIT_INSTR_OFFSETS
	.align		4
        /*0084*/ 	.byte	0x04, 0x1c
        /*0086*/ 	.short	(.L_739 - .L_738)


	//   ....[0]....
.L_738:
        /*0088*/ 	.word	0x00005ae0


	//   ....[1]....
        /*008c*/ 	.word	0x00005c10


	//   ....[2]....
        /*0090*/ 	.word	0x00006200


	//   ....[3]....
        /*0094*/ 	.word	0x000067b0


	//----- nvinfo : EIATTR_MAX_THREADS
	.align		4
.L_739:
        /*0098*/ 	.byte	0x04, 0x05
        /*009a*/ 	.short	(.L_741 - .L_740)
.L_740:
        /*009c*/ 	.word	0x000001c0
        /*00a0*/ 	.word	0x00000001
        /*00a4*/ 	.word	0x00000001


	//----- nvinfo : EIATTR_CRS_STACK_SIZE
	.align		4
.L_741:
        /*00a8*/ 	.byte	0x04, 0x1e
        /*00aa*/ 	.short	(.L_743 - .L_742)
.L_742:
        /*00ac*/ 	.word	0x00000000


	//----- nvinfo : EIATTR_CBANK_PARAM_SIZE
	.align		4
.L_743:
        /*00b0*/ 	.byte	0x03, 0x19
        /*00b2*/ 	.short	0x00b8


	//----- nvinfo : EIATTR_PARAM_CBANK
	.align		4
        /*00b4*/ 	.byte	0x04, 0x0a
        /*00b6*/ 	.short	(.L_745 - .L_744)
	.align		4
.L_744:
        /*00b8*/ 	.word	index@(.nv.constant0._Z35group_norm_nhwc_bwd_one_pass_kernelI11Fp16IOFp32WLi64ELi112ELi448EEv26Group_norm_nhwc_bwd_params)
        /*00bc*/ 	.short	0x0380
        /*00be*/ 	.short	0x00b8


	//----- nvinfo : EIATTR_SW_WAR
	.align		4
.L_745:
        /*00c0*/ 	.byte	0x04, 0x36
        /*00c2*/ 	.short	(.L_747 - .L_746)
.L_746:
        /*00c4*/ 	.word	0x00000008
.L_747:


//--------------------- .nv.info._Z35group_norm_nhwc_bwd_one_pass_kernelI11Fp16IOFp32WLi128ELi112ELi448EEv26Group_norm_nhwc_bwd_params --------------------------
	.section	.nv.info._Z35group_norm_nhwc_bwd_one_pass_kernelI11Fp16IOFp32WLi128ELi112ELi448EEv26Group_norm_nhwc_bwd_params,"",@"SHT_CUDA_INFO"
	.sectionflags	@""
	.align	4


	//----- nvinfo : EIATTR_CUDA_API_VERSION
	.align		4
        /*0000*/ 	.byte	0x04, 0x37
        /*0002*/ 	.short	(.L_749 - .L_748)
.L_748:
        /*0004*/ 	.word	0x00000082


	//----- nvinfo : EIATTR_KPARAM_INFO
	.align		4
.L_749:
        /*0008*/ 	.byte	0x04, 0x17
        /*000a*/ 	.short	(.L_751 - .L_750)
.L_750:
        /*000c*/ 	.word	0x00000000
        /*0010*/ 	.short	0x0000
        /*0012*/ 	.short	0x0000
        /*0014*/ 	.byte	0x00, 0xf0, 0xe1, 0x02


	//----- nvinfo : EIATTR_SPARSE_MMA_MASK
	.align		4
.L_751:
        /*0018*/ 	.byte	0x03, 0x50
        /*001a*/ 	.short	0x0000


	//----- nvinfo : EIATTR_MAXREG_COUNT
	.align		4
        /*001c*/ 	.byte	0x03, 0x1b
        /*001e*/ 	.short	0x0080


	//----- nvinfo : EIATTR_NUM_BARRIERS
	.align		4
        /*0020*/ 	.byte	0x02, 0x4c
        /*0022*/ 	.byte	0x01
	.zero		1


	//----- nvinfo : EIATTR_MERCURY_ISA_VERSION
	.align		4
        /*0024*/ 	.byte	0x03, 0x5f
        /*0026*/ 	.short	0x0101


	//----- nvinfo : EIATTR_INT_WARP_WIDE_INSTR_OFFSETS
	.align		4
        /*0028*/ 	.byte	0x04, 0x31
        /*002a*/ 	.short	(.L_753 - .L_752)


	//   ....[0]....
.L_752:
        /*002c*/ 	.word	0x000054a0


	//----- nvinfo : EIATTR_COOP_GROUP_MASK_REGIDS
	.align		4
.L_753:
        /*0030*/ 	.byte	0x04, 0x29
        /*0032*/ 	.short	(.L_755 - .L_754)


	//   ....[0]....
.L_754:
        /*0034*/ 	.word	0xffffffff


	//   ....[1]....
        /*0038*/ 	.word	0xffffffff


	//   ....[2]....
        /*003c*/ 	.word	0xffffffff


	//   ....[3]....
        /*0040*/ 	.word	0xffffffff


	//   ....[4]....
        /*0044*/ 	.word	0xffffffff


	//   ....[5]....
        /*0048*/ 	.word	0xffffffff


	//   ....[6]....
        /*004c*/ 	.word	0xffffffff


	//   ....[7]....
        /*0050*/ 	.word	0xffffffff


	//   ....[8]....
        /*0054*/ 	.word	0xffffffff


	//   ....[9]....
        /*0058*/ 	.word	0xffffffff


	//----- nvinfo : EIATTR_COOP_GROUP_INSTR_OFFSETS
	.align		4
.L_755:
        /*005c*/ 	.byte	0x04, 0x28
        /*005e*/ 	.short	(.L_757 - .L_756)


	//   ....[0]....
.L_756:
        /*0060*/ 	.word	0x00005260


	//   ....[1]....
        /*0064*/ 	.word	0x000052a0


	//   ....[2]....
        /*0068*/ 	.word	0x00005300


	//   ....[3]....
        /*006c*/ 	.word	0x00005330


	//   ....[4]....
        /*0070*/ 	.word	0x00005380


	//   ....[5]....
        /*0074*/ 	.word	0x000053a0


	//   ....[6]....
        /*0078*/ 	.word	0x000053d0


	//   ....[7]....
        /*007c*/ 	.word	0x000053f0


	//   ....[8]....
        /*0080*/ 	.word	0x00005440


	//   ....[9]....
        /*0084*/ 	.word	0x00005450


	//----- nvinfo : EIATTR_VRC_CTA_INIT_COUNT
	.align		4
.L_757:
        /*0088*/ 	.byte	0x02, 0x4a
	.zero		1
	.zero		1


	//----- nvinfo : EIATTR_EXIT_INSTR_OFFSETS
	.align		4
        /*008c*/ 	.byte	0x04, 0x1c
        /*008e*/ 	.short	(.L_759 - .L_758)


	//   ....[0]....
.L_758:
        /*0090*/ 	.word	0x00009dd0


	//   ....[1]....
        /*0094*/ 	.word	0x00009f00


	//   ....[2]....
        /*0098*/ 	.word	0x0000a500


	//   ....[3]....
        /*009c*/ 	.word	0x0000aab0


	//----- nvinfo : EIATTR_MAX_THREADS
	.align		4
.L_759:
        /*00a0*/ 	.byte	0x04, 0x05
        /*00a2*/ 	.short	(.L_761 - .L_760)
.L_760:
        /*00a4*/ 	.word	0x000001c0
        /*00a8*/ 	.word	0x00000001
        /*00ac*/ 	.word	0x00000001


	//----- nvinfo : EIATTR_CRS_STACK_SIZE
	.align		4
.L_761:
        /*00b0*/ 	.byte	0x04, 0x1e
        /*00b2*/ 	.short	(.L_763 - .L_762)
.L_762:
        /*00b4*/ 	.word	0x00000000


	//----- nvinfo : EIATTR_CBANK_PARAM_SIZE
	.align		4
.L_763:
        /*00b8*/ 	.byte	0x03, 0x19
        /*00ba*/ 	.short	0x00b8


	//----- nvinfo : EIATTR_PARAM_CBANK
	.align		4
        /*00bc*/ 	.byte	0x04, 0x0a
        /*00be*/ 	.short	(.L_765 - .L_764)
	.align		4
.L_764:
        /*00c0*/ 	.word	index@(.nv.constant0._Z35group_norm_nhwc_bwd_one_pass_kernelI11Fp16IOFp32WLi128ELi112ELi448EEv26Group_norm_nhwc_bwd_params)
        /*00c4*/ 	.short	0x0380
        /*00c6*/ 	.short	0x00b8


	//----- nvinfo : EIATTR_SW_WAR
	.align		4
.L_765:
        /*00c8*/ 	.byte	0x04, 0x36
        /*00ca*/ 	.short	(.L_767 - .L_766)
.L_766:
        /*00cc*/ 	.word	0x00000008
.L_767:


//--------------------- .nv.info._Z35group_norm_nhwc_bwd_one_pass_kernelI11Fp16IOFp32WLi256ELi112ELi448EEv26Group_norm_nhwc_bwd_params --------------------------
	.section	.nv.info._Z35group_norm_nhwc_bwd_one_pass_kernelI11Fp16IOFp32WLi256ELi112ELi448EEv26Group_norm_nhwc_bwd_params,"",@"SHT_CUDA_INFO"
	.sectionflags	@""
	.align	4


	//----- nvinfo : EIATTR_CUDA_API_VERSION
	.align		4
        /*0000*/ 	.byte	0x04, 0x37
        /*0002*/ 	.short	(.L_769 - .L_768)
.L_768:
        /*0004*/ 	.word	0x00000082


	//----- nvinfo : EIATTR_KPARAM_INFO
	.align		4
.L_769:
        /*0008*/ 	.byte	0x04, 0x17
        /*000a*/ 	.short	(.L_771 - .L_770)
.L_770:
        /*000c*/ 	.word	0x00000000
        /*0010*/ 	.short	0x0000
        /*0012*/ 	.short	0x0000
        /*0014*/ 	.byte	0x00, 0xf0, 0xe1, 0x02


	//----- nvinfo : EIATTR_SPARSE_MMA_MASK
	.align		4
.L_771:
        /*0018*/ 	.byte	0x03, 0x50
        /*001a*/ 	.short	0x0000


	//----- nvinfo : EIATTR_MAXREG_COUNT
	.align		4
        /*001c*/ 	.byte	0x03, 0x1b
        /*001e*/ 	.short	0x0080


	//----- nvinfo : EIATTR_NUM_BARRIERS
	.align		4
        /*0020*/ 	.byte	0x02, 0x4c
        /*0022*/ 	.byte	0x01
	.zero		1


	//----- nvinfo : EIATTR_MERCURY_ISA_VERSION
	.align		4
        /*0024*/ 	.byte	0x03, 0x5f
        /*0026*/ 	.short	0x0101


	//----- nvinfo : EIATTR_INT_WARP_WIDE_INSTR_OFFSETS
	.align		4
        /*0028*/ 	.byte	0x04, 0x31
        /*002a*/ 	.short	(.L_773 - .L_772)


	//   ....[0]....
.L_772:
        /*002c*/ 	.word	0x0000bc40


	//   ....[1]....
        /*0030*/ 	.word	0x0000ccd0


	//   ....[2]....
        /*0034*/ 	.word	0x0000cd10


	//   ....[3]....
        /*0038*/ 	.word	0x0000cd50


	//   ....[4]....
        /*003c*/ 	.word	0x0000cd90


	//   ....[5]....
        /*0040*/ 	.word	0x0000cfb0


	//----- nvinfo : EIATTR_COOP_GROUP_MASK_REGIDS
	.align		4
.L_773:
        /*0044*/ 	.byte	0x04, 0x29
        /*0046*/ 	.short	(.L_775 - .L_774)


	//   ....[0]....
.L_774:
        /*0048*/ 	.word	0xffffffff


	//   ....[1]....
        /*004c*/ 	.word	0xffffffff


	//   ....[2]....
        /*0050*/ 	.word	0xffffffff


	//   ....[3]....
        /*0054*/ 	.word	0xffffffff


	//   ....[4]....
        /*0058*/ 	.word	0xffffffff


	//   ....[5]....
        /*005c*/ 	.word	0xffffffff


	//   ....[6]....
        /*0060*/ 	.word	0xffffffff


	//   ....[7]....
        /*0064*/ 	.word	0xffffffff


	//   ....[8]....
        /*0068*/ 	.word	0xffffffff


	//   ....[9]....
        /*006c*/ 	.word	0xffffffff


	//----- nvinfo : EIATTR_COOP_GROUP_INSTR_OFFSETS
	.align		4
.L_775:
        /*0070*/ 	.byte	0x04, 0x28
        /*0072*/ 	.short	(.L_777 - .L_776)


	//   ....[0]....
.L_776:
        /*0074*/ 	.word	0x0000b9d0


	//   ....[1]....
        /*0078*/ 	.word	0x0000ba10


	//   ....[2]....
        /*007c*/ 	.word	0x0000baa0


	//   ....[3]....
        /*0080*/ 	.word	0x0000bab0


	//   ....[4]....
        /*0084*/ 	.word	0x0000bae0


	//   ....[5]....
        /*0088*/ 	.word	0x0000bb00


	//   ....[6]....
        /*008c*/ 	.word	0x0000bb40


	//   ....[7]....
        /*0090*/ 	.word	0x0000bb50


	//   ....[8]....
        /*0094*/ 	.word	0x0000bbe0


	//   ....[9]....
        /*0098*/ 	.word	0x0000bbf0


	//----- nvinfo : EIATTR_VRC_CTA_INIT_COUNT
	.align		4
.L_777:
        /*009c*/ 	.byte	0x02, 0x4a
	.zero		1
	.zero		1


	//----- nvinfo : EIATTR_EXIT_INSTR_OFFSETS
	.align		4
        /*00a0*/ 	.byte	0x04, 0x1c
        /*00a2*/ 	.short	(.L_779 - .L_778)


	//   ....[0]....
.L_778:
        /*00a4*/ 	.word	0x0000daf0


	//   ....[1]....
        /*00a8*/ 	.word	0x0000dc20


	//   ....[2]....
        /*00ac*/ 	.word	0x0000e230


	//   ....[3]....
        /*00b0*/ 	.word	0x0000e7e0


	//----- nvinfo : EIATTR_MAX_THREADS
	.align		4
.L_779:
        /*00b4*/ 	.byte	0x04, 0x05
        /*00b6*/ 	.short	(.L_781 - .L_780)
.L_780:
        /*00b8*/ 	.word	0x000001c0
        /*00bc*/ 	.word	0x00000001
        /*00c0*/ 	.word	0x00000001


	//----- nvinfo : EIATTR_CRS_STACK_SIZE
	.align		4
.L_781:
        /*00c4*/ 	.byte	0x04, 0x1e
        /*00c6*/ 	.short	(.L_783 - .L_782)
.L_782:
        /*00c8*/ 	.word	0x00000000


	//----- nvinfo : EIATTR_CBANK_PARAM_SIZE
	.align		4
.L_783:
        /*00cc*/ 	.byte	0x03, 0x19
        /*00ce*/ 	.short	0x00b8


	//----- nvinfo : EIATTR_PARAM_CBANK
	.align		4
        /*00d0*/ 	.byte	0x04, 0x0a
        /*00d2*/ 	.short	(.L_785 - .L_784)
	.align		4
.L_784:
        /*00d4*/ 	.word	index@(.nv.constant0._Z35group_norm_nhwc_bwd_one_pass_kernelI11Fp16IOFp32WLi256ELi112ELi448EEv26Group_norm_nhwc_bwd_params)
        /*00d8*/ 	.short	0x0380
        /*00da*/ 	.short	0x00b8


	//----- nvinfo : EIATTR_SW_WAR
	.align		4
.L_785:
        /*00dc*/ 	.byte	0x04, 0x36
        /*00de*/ 	.short	(.L_787 - .L_786)
.L_786:
        /*00e0*/ 	.word	0x00000008
.L_787:


//--------------------- .nv.info._Z35group_norm_nhwc_bwd_one_pass_kernelI11Fp16IOFp32WLi512ELi112ELi448EEv26Group_norm_nhwc_bwd_params --------------------------
	.section	.nv.info._Z35group_norm_nhwc_bwd_one_pass_kernelI11Fp16IOFp32WLi512ELi112ELi448EEv26Group_norm_nhwc_bwd_params,"",@"SHT_CUDA_INFO"
	.sectionflags	@""
	.align	4


	//----- nvinfo : EIATTR_CUDA_API_VERSION
	.align		4
        /*0000*/ 	.byte	0x04, 0x37
        /*0002*/ 	.short	(.L_789 - .L_788)
.L_788:
        /*0004*/ 	.word	0x00000082


	//----- nvinfo : EIATTR_KPARAM_INFO
	.align		4
.L_789:
        /*0008*/ 	.byte	0x04, 0x17
        /*000a*/ 	.short	(.L_791 - .L_790)
.L_790:
        /*000c*/ 	.word	0x00000000
        /*0010*/ 	.short	0x0000
        /*0012*/ 	.short	0x0000
        /*0014*/ 	.byte	0x00, 0xf0, 0xe1, 0x02


	//----- nvinfo : EIATTR_SPARSE_MMA_MASK
	.align		4
.L_791:
        /*0018*/ 	.byte	0x03, 0x50
        /*001a*/ 	.short	0x0000


	//----- nvinfo : EIATTR_MAXREG_COUNT
	.align		4
        /*001c*/ 	.byte	0x03, 0x1b
        /*001e*/ 	.short	0x0080


	//----- nvinfo : EIATTR_NUM_BARRIERS
	.align		4
        /*0020*/ 	.byte	0x02, 0x4c
        /*0022*/ 	.byte	0x01
	.zero		1


	//----- nvinfo : EIATTR_ANNOTATIONS
	.align		4
        /*0024*/ 	.byte	0x04, 0x55
        /*0026*/ 	.short	(.L_793 - .L_792)


	//   ....[0]....
.L_792:
        /* <DEDUP_REMOVED lines=827> */


	//----- nvinfo : EIATTR_MERCURY_ISA_VERSION
	.align		4
.L_793:
        /*33c8*/ 	.byte	0x03, 0x5f
        /*33ca*/ 	.short	0x0101


	//----- nvinfo : EIATTR_INT_WARP_WIDE_INSTR_OFFSETS
	.align		4
        /*33cc*/ 	.byte	0x04, 0x31
        /*33ce*/ 	.short	(.L_795 - .L_794)


	//   ....[0]....
.L_794:
        /*33d0*/ 	.word	0x0001e030


	//   ....[1]....
        /*33d4*/ 	.word	0x0001f0c0


	//   ....[2]....
        /*33d8*/ 	.word	0x0001f100


	//   ....[3]....
        /*33dc*/ 	.word	0x0001f140


	//   ....[4]....
        /*33e0*/ 	.word	0x0001f180


	//   ....[5]....
        /*33e4*/ 	.word	0x0001f3a0


	//----- nvinfo : EIATTR_COOP_GROUP_MASK_REGIDS
	.align		4
.L_795:
        /*33e8*/ 	.byte	0x04, 0x29
        /*33ea*/ 	.short	(.L_797 - .L_796)


	//   ....[0]....
.L_796:
        /*33ec*/ 	.word	0xffffffff


	//   ....[1]....
        /*33f0*/ 	.word	0xffffffff


	//   ....[2]....
        /*33f4*/ 	.word	0xffffffff


	//   ....[3]....
        /*33f8*/ 	.word	0xffffffff


	//   ....[4]....
        /*33fc*/ 	.word	0xffffffff


	//   ....[5]....
        /*3400*/ 	.word	0xffffffff


	//   ....[6]....
        /*3404*/ 	.word	0xffffffff


	//   ....[7]....
        /*3408*/ 	.word	0xffffffff


	//   ....[8]....
        /*340c*/ 	.word	0xffffffff


	//   ....[9]....
        /*3410*/ 	.word	0xffffffff


	//----- nvinfo : EIATTR_COOP_GROUP_INSTR_OFFSETS
	.align		4
.L_797:
        /*3414*/ 	.byte	0x04, 0x28
        /*3416*/ 	.short	(.L_799 - .L_798)


	//   ....[0]....
.L_798:
        /*3418*/ 	.word	0x0001ddd0


	//   ....[1]....
        /*341c*/ 	.word	0x0001de00


	//   ....[2]....
        /*3420*/ 	.word	0x0001de90


	//   ....[3]....
        /*3424*/ 	.word	0x0001dea0


	//   ....[4]....
        /*3428*/ 	.word	0x0001ded0


	//   ....[5]....
        /*342c*/ 	.word	0x0001def0


	//   ....[6]....
        /*3430*/ 	.word	0x0001df30


	//   ....[7]....
        /*3434*/ 	.word	0x0001df40


	//   ....[8]....
        /*3438*/ 	.word	0x0001dfd0


	//   ....[9]....
        /*343c*/ 	.word	0x0001dfe0


	//----- nvinfo : EIATTR_VRC_CTA_INIT_COUNT
	.align		4
.L_799:
        /*3440*/ 	.byte	0x02, 0x4a
	.zero		1
	.zero		1


	//----- nvinfo : EIATTR_EXIT_INSTR_OFFSETS
	.align		4
        /*3444*/ 	.byte	0x04, 0x1c
        /*3446*/ 	.short	(.L_801 - .L_800)


	//   ....[0]....
.L_800:
        /*3448*/ 	.word	0x0001fee0


	//   ....[1]....
        /*344c*/ 	.word	0x00020010


	//   ....[2]....
        /*3450*/ 	.word	0x00020610


	//   ....[3]....
        /*3454*/ 	.word	0x00020bc0


	//----- nvinfo : EIATTR_MAX_THREADS
	.align		4
.L_801:
        /*3458*/ 	.byte	0x04, 0x05
        /*345a*/ 	.short	(.L_803 - .L_802)
.L_802:
        /*345c*/ 	.word	0x000001c0
        /*3460*/ 	.word	0x00000001
        /*3464*/ 	.word	0x00000001


	//----- nvinfo : EIATTR_CRS_STACK_SIZE
	.align		4
.L_803:
        /*3468*/ 	.byte	0x04, 0x1e
        /*346a*/ 	.short	(.L_805 - .L_804)
.L_804:
        /*346c*/ 	.word	0x00000000


	//----- nvinfo : EIATTR_CBANK_PARAM_SIZE
	.align		4
.L_805:
        /*3470*/ 	.byte	0x03, 0x19
        /*3472*/ 	.short	0x00b8


	//----- nvinfo : EIATTR_PARAM_CBANK
	.align		4
        /*3474*/ 	.byte	0x04, 0x0a
        /*3476*/ 	.short	(.L_807 - .L_806)
	.align		4
.L_806:
        /*3478*/ 	.word	index@(.nv.constant0._Z35group_norm_nhwc_bwd_one_pass_kernelI11Fp16IOFp32WLi512ELi112ELi448EEv26Group_norm_nhwc_bwd_params)
        /*347c*/ 	.short	0x0380
        /*347e*/ 	.short	0x00b8


	//----- nvinfo : EIATTR_SW_WAR
	.align		4
.L_807:
        /*3480*/ 	.byte	0x04, 0x36
        /*3482*/ 	.short	(.L_809 - .L_808)
.L_808:
        /*3484*/ 	.word	0x00000008
.L_809:


//--------------------- .nv.info._Z35group_norm_nhwc_bwd_one_pass_kernelI11Fp16IOBf16WLi64ELi112ELi448EEv26Group_norm_nhwc_bwd_params --------------------------
	.section	.nv.info._Z35group_norm_nhwc_bwd_one_pass_kernelI11Fp16IOBf16WLi64ELi112ELi448EEv26Group_norm_nhwc_bwd_params,"",@"SHT_CUDA_INFO"
	.sectionflags	@""
	.align	4


	//----- nvinfo : EIATTR_CUDA_API_VERSION
	.align		4
        /*0000*/ 	.byte	0x04, 0x37
        /*0002*/ 	.short	(.L_811 - .L_810)
.L_810:
        /*0004*/ 	.word	0x00000082


	//----- nvinfo : EIATTR_KPARAM_INFO
	.align		4
.L_811:
        /*0008*/ 	.byte	0x04, 0x17
        /*000a*/ 	.short	(.L_813 - .L_812)
.L_812:
        /*000c*/ 	.word	0x00000000
        /*0010*/ 	.short	0x0000
        /*0012*/ 	.short	0x0000
        /*0014*/ 	.byte	0x00, 0xf0, 0xe1, 0x02


	//----- nvinfo : EIATTR_SPARSE_MMA_MASK
	.align		4
.L_813:
        /*0018*/ 	.byte	0x03, 0x50
        /*001a*/ 	.short	0x0000


	//----- nvinfo : EIATTR_MAXREG_COUNT
	.align		4
        /*001c*/ 	.byte	0x03, 0x1b
        /*001e*/ 	.short	0x0080


	//----- nvinfo : EIATTR_NUM_BARRIERS
	.align		4
        /*0020*/ 	.byte	0x02, 0x4c
        /*0022*/ 	.byte	0x01
	.zero		1


	//----- nvinfo : EIATTR_MERCURY_ISA_VERSION
	.align		4
        /*0024*/ 	.byte	0x03, 0x5f
        /*0026*/ 	.short	0x0101


	//----- nvinfo : EIATTR_COOP_GROUP_MASK_REGIDS
	.align		4
        /*0028*/ 	.byte	0x04, 0x29
        /*002a*/ 	.short	(.L_815 - .L_814)


	//   ....[0]....
.L_814:
        /*002c*/ 	.word	0xffffffff


	//   ....[1]....
        /*0030*/ 	.word	0xffffffff


	//   ....[2]....
        /*0034*/ 	.word	0xffffffff


	//   ....[3]....
        /*0038*/ 	.word	0xffffffff


	//   ....[4]....
        /*003c*/ 	.word	0xffffffff


	//   ....[5]....
        /*0040*/ 	.word	0xffffffff


	//   ....[6]....
        /*0044*/ 	.word	0xffffffff


	//   ....[7]....
        /*0048*/ 	.word	0xffffffff


	//   ....[8]....
        /*004c*/ 	.word	0xffffffff


	//   ....[9]....
        /*0050*/ 	.word	0xffffffff


	//----- nvinfo : EIATTR_COOP_GROUP_INSTR_OFFSETS
	.align		4
.L_815:
        /*0054*/ 	.byte	0x04, 0x28
        /*0056*/ 	.short	(.L_817 - .L_816)


	//   ....[0]....
.L_816:
        /*0058*/ 	.word	0x00002cf0


	//   ....[1]....
        /*005c*/ 	.word	0x00002d20


	//   ....[2]....
        /*0060*/ 	.word	0x00002d60


	//   ....[3]....
        /*0064*/ 	.word	0x00002d80


	//   ....[4]....
        /*0068*/ 	.word	0x00002db0


	//   ....[5]....
        /*006c*/ 	.word	0x00002dd0


	//   ....[6]....
        /*0070*/ 	.word	0x00002e00


	//   ....[7]....
        /*0074*/ 	.word	0x00002e20


	//   ....[8]....
        /*0078*/ 	.word	0x00002e70


	//   ....[9]....
        /*007c*/ 	.word	0x00002e80


	//----- nvinfo : EIATTR_VRC_CTA_INIT_COUNT
	.align		4
.L_817:
        /*0080*/ 	.byte	0x02, 0x4a
	.zero		1
	.zero		1


	//----- nvinfo : EIATTR_EXIT_INSTR_OFFSETS
	.align		4
        /*0084*/ 	.byte	0x04, 0x1c
        /*0086*/ 	.short	(.L_819 - .L_818)


	//   ....[0]....
.L_818:
        /*0088*/ 	.word	0x00005b60


	//   ....[1]....
        /*008c*/ 	.word	0x00005c90


	//   ....[2]....
        /*0090*/ 	.word	0x000062a0


	//   ....[3]....
        /*0094*/ 	.word	0x000068a0


	//----- nvinfo : EIATTR_MAX_THREADS
	.align		4
.L_819:
        /*0098*/ 	.byte	0x04, 0x05
        /*009a*/ 	.short	(.L_821 - .L_820)
.L_820:
        /*009c*/ 	.word	0x000001c0
        /*00a0*/ 	.word	0x00000001
        /*00a4*/ 	.word	0x00000001


	//----- nvinfo : EIATTR_CRS_STACK_SIZE
	.align		4
.L_821:
        /*00a8*/ 	.byte	0x04, 0x1e
        /*00aa*/ 	.short	(.L_823 - .L_822)
.L_822:
        /*00ac*/ 	.word	0x00000000


	//----- nvinfo : EIATTR_CBANK_PARAM_SIZE
	.align		4
.L_823:
        /*00b0*/ 	.byte	0x03, 0x19
        /*00b2*/ 	.short	0x00b8


	//----- nvinfo : EIATTR_PARAM_CBANK
	.align		4
        /*00b4*/ 	.byte	0x04, 0x0a
        /*00b6*/ 	.short	(.L_825 - .L_824)
	.align		4
.L_824:
        /*00b8*/ 	.word	index@(.nv.constant0._Z35group_norm_nhwc_bwd_one_pass_kernelI11Fp16IOBf16WLi64ELi112ELi448EEv26Group_norm_nhwc_bwd_params)
        /*00bc*/ 	.short	0x0380
        /*00be*/ 	.short	0x00b8


	//----- nvinfo : EIATTR_SW_WAR
	.align		4
.L_825:
        /*00c0*/ 	.byte	0x04, 0x36
        /*00c2*/ 	.short	(.L_827 - .L_826)
.L_826:
        /*00c4*/ 	.word	0x00000008
.L_827:


//--------------------- .nv.info._Z35group_norm_nhwc_bwd_one_pass_kernelI11Fp16IOBf16WLi128ELi112ELi448EEv26Group_norm_nhwc_bwd_params --------------------------
	.section	.nv.info._Z35group_norm_nhwc_bwd_one_pass_kernelI11Fp16IOBf16WLi128ELi112ELi448EEv26Group_norm_nhwc_bwd_params,"",@"SHT_CUDA_INFO"
	.sectionflags	@""
	.align	4


	//----- nvinfo : EIATTR_CUDA_API_VERSION
	.align		4
        /*0000*/ 	.byte	0x04, 0x37
        /*0002*/ 	.short	(.L_829 - .L_828)
.L_828:
        /*0004*/ 	.word	0x00000082


	//----- nvinfo : EIATTR_KPARAM_INFO
	.align		4
.L_829:
        /*0008*/ 	.byte	0x04, 0x17
        /*000a*/ 	.short	(.L_831 - .L_830)
.L_830:
        /*000c*/ 	.word	0x00000000
        /*0010*/ 	.short	0x0000
        /*0012*/ 	.short	0x0000
        /*0014*/ 	.byte	0x00, 0xf0, 0xe1, 0x02


	//----- nvinfo : EIATTR_SPARSE_MMA_MASK
	.align		4
.L_831:
        /*0018*/ 	.byte	0x03, 0x50
        /*001a*/ 	.short	0x0000


	//----- nvinfo : EIATTR_MAXREG_COUNT
	.align		4
        /*001c*/ 	.byte	0x03, 0x1b
        /*001e*/ 	.short	0x0080


	//----- nvinfo : EIATTR_NUM_BARRIERS
	.align		4
        /*0020*/ 	.byte	0x02, 0x4c
        /*0022*/ 	.byte	0x01
	.zero		1


	//----- nvinfo : EIATTR_MERCURY_ISA_VERSION
	.align		4
        /*0024*/ 	.byte	0x03, 0x5f
        /*0026*/ 	.short	0x0101


	//----- nvinfo : EIATTR_INT_WARP_WIDE_INSTR_OFFSETS
	.align		4
        /*0028*/ 	.byte	0x04, 0x31
        /*002a*/ 	.short	(.L_833 - .L_832)


	//   ....[0]....
.L_832:
        /*002c*/ 	.word	0x00005500


	//----- nvinfo : EIATTR_COOP_GROUP_MASK_REGIDS
	.align		4
.L_833:
        /*0030*/ 	.byte	0x04, 0x29
        /*0032*/ 	.short	(.L_835 - .L_834)


	//   ....[0]....
.L_834:
        /*0034*/ 	.word	0xffffffff


	//   ....[1]....
        /*0038*/ 	.word	0xffffffff


	//   ....[2]....
        /*003c*/ 	.word	0xffffffff


	//   ....[3]....
        /*0040*/ 	.word	0xffffffff


	//   ....[4]....
        /*0044*/ 	.word	0xffffffff


	//   ....[5]....
        /*0048*/ 	.word	0xffffffff


	//   ....[6]....
        /*004c*/ 	.word	0xffffffff


	//   ....[7]....
        /*0050*/ 	.word	0xffffffff


	//   ....[8]....
        /*0054*/ 	.word	0xffffffff


	//   ....[9]....
        /*0058*/ 	.word	0xffffffff


	//----- nvinfo : EIATTR_COOP_GROUP_INSTR_OFFSETS
	.align		4
.L_835:
        /*005c*/ 	.byte	0x04, 0x28
        /*005e*/ 	.short	(.L_837 - .L_836)


	//   ....[0]....
.L_836:
        /*0060*/ 	.word	0x00005290


	//   ....[1]....
        /*0064*/ 	.word	0x000052d0


	//   ....[2]....
        /*0068*/ 	.word	0x00005360


	//   ....[3]....
        /*006c*/ 	.word	0x00005380


	//   ....[4]....
        /*0070*/ 	.word	0x000053e0


	//   ....[5]....
        /*0074*/ 	.word	0x00005400


	//   ....[6]....
        /*0078*/ 	.word	0x00005430


	//   ....[7]....
        /*007c*/ 	.word	0x00005450


	//   ....[8]....
        /*0080*/ 	.word	0x000054a0


	//   ....[9]....
        /*0084*/ 	.word	0x000054b0


	//----- nvinfo : EIATTR_VRC_CTA_INIT_COUNT
	.align		4
.L_837:
        /*0088*/ 	.byte	0x02, 0x4a
	.zero		1
	.zero		1


	//----- nvinfo : EIATTR_EXIT_INSTR_OFFSETS
	.align		4
        /*008c*/ 	.byte	0x04, 0x1c
        /*008e*/ 	.short	(.L_839 - .L_838)


	//   ....[0]....
.L_838:
        /*0090*/ 	.word	0x00009e30


	//   ....[1]....
        /*0094*/ 	.word	0x00009f60


	//   ....[2]....
        /*0098*/ 	.word	0x0000a580


	//   ....[3]....
        /*009c*/ 	.word	0x0000ab80


	//----- nvinfo : EIATTR_MAX_THREADS
	.align		4
.L_839:
        /*00a0*/ 	.byte	0x04, 0x05
        /*00a2*/ 	.short	(.L_841 - .L_840)
.L_840:
        /*00a4*/ 	.word	0x000001c0
        /*00a8*/ 	.word	0x00000001
        /*00ac*/ 	.word	0x00000001


	//----- nvinfo : EIATTR_CRS_STACK_SIZE
	.align		4
.L_841:
        /*00b0*/ 	.byte	0x04, 0x1e
        /*00b2*/ 	.short	(.L_843 - .L_842)
.L_842:
        /*00b4*/ 	.word	0x00000000


	//----- nvinfo : EIATTR_CBANK_PARAM_SIZE
	.align		4
.L_843:
        /*00b8*/ 	.byte	0x03, 0x19
        /*00ba*/ 	.short	0x00b8


	//----- nvinfo : EIATTR_PARAM_CBANK
	.align		4
        /*00bc*/ 	.byte	0x04, 0x0a
        /*00be*/ 	.short	(.L_845 - .L_844)
	.align		4
.L_844:
        /*00c0*/ 	.word	index@(.nv.constant0._Z35group_norm_nhwc_bwd_one_pass_kernelI11Fp16IOBf16WLi128ELi112ELi448EEv26Group_norm_nhwc_bwd_params)
        /*00c4*/ 	.short	0x0380
        /*00c6*/ 	.short	0x00b8


	//----- nvinfo : EIATTR_SW_WAR
	.align		4
.L_845:
        /*00c8*/ 	.byte	0x04, 0x36
        /*00ca*/ 	.short	(.L_847 - .L_846)
.L_846:
        /*00cc*/ 	.word	0x00000008
.L_847:


//--------------------- .nv.info._Z35group_norm_nhwc_bwd_one_pass_kernelI11Fp16IOBf16WLi256ELi112ELi448EEv26Group_norm_nhwc_bwd_params --------------------------
	.section	.nv.info._Z35group_norm_nhwc_bwd_one_pass_kernelI11Fp16IOBf16WLi256ELi112ELi448EEv26Group_norm_nhwc_bwd_params,"",@"SHT_CUDA_INFO"
	.sectionflags	@""
	.align	4


	//----- nvinfo : EIATTR_CUDA_API_VERSION
	.align		4
        /*0000*/ 	.byte	0x04, 0x37
        /*0002*/ 	.short	(.L_849 - .L_848)
.L_848:
        /*0004*/ 	.word	0x00000082


	//----- nvinfo : EIATTR_KPARAM_INFO
	.align		4
.L_849:
        /*0008*/ 	.byte	0x04, 0x17
        /*000a*/ 	.short	(.L_851 - .L_850)
.L_850:
        /*000c*/ 	.word	0x00000000
        /*0010*/ 	.short	0x0000
        /*0012*/ 	.short	0x0000
        /*0014*/ 	.byte	0x00, 0xf0, 0xe1, 0x02


	//----- nvinfo : EIATTR_SPARSE_MMA_MASK
	.align		4
.L_851:
        /*0018*/ 	.byte	0x03, 0x50
        /*001a*/ 	.short	0x0000


	//----- nvinfo : EIATTR_MAXREG_COUNT
	.align		4
        /*001c*/ 	.byte	0x03, 0x1b
        /*001e*/ 	.short	0x0080


	//----- nvinfo : EIATTR_NUM_BARRIERS
	.align		4
        /*0020*/ 	.byte	0x02, 0x4c
        /*0022*/ 	.byte	0x01
	.zero		1


	//----- nvinfo : EIATTR_MERCURY_ISA_VERSION
	.align		4
        /*0024*/ 	.byte	0x03, 0x5f
        /*0026*/ 	.short	0x0101


	//----- nvinfo : EIATTR_INT_WARP_WIDE_INSTR_OFFSETS
	.align		4
        /*0028*/ 	.byte	0x04, 0x31
        /*002a*/ 	.short	(.L_853 - .L_852)


	//   ....[0]....
.L_852:
        /*002c*/ 	.word	0x0000bce0


	//   ....[1]....
        /*0030*/ 	.word	0x0000cd70


	//   ....[2]....
        /*0034*/ 	.word	0x0000cdb0


	//   ....[3]....
        /*0038*/ 	.word	0x0000cdf0


	//   ....[4]....
        /*003c*/ 	.word	0x0000ce30


	//   ....[5]....
        /*0040*/ 	.word	0x0000d050


	//----- nvinfo : EIATTR_COOP_GROUP_MASK_REGIDS
	.align		4
.L_853:
        /*0044*/ 	.byte	0x04, 0x29
        /*0046*/ 	.short	(.L_855 - .L_854)


	//   ....[0]....
.L_854:
        /*0048*/ 	.word	0xffffffff


	//   ....[1]....
        /*004c*/ 	.word	0xffffffff


	//   ....[2]....
        /*0050*/ 	.word	0xffffffff


	//   ....[3]....
        /*0054*/ 	.word	0xffffffff


	//   ....[4]....
        /*0058*/ 	.word	0xffffffff


	//   ....[5]....
        /*005c*/ 	.word	0xffffffff


	//   ....[6]....
        /*0060*/ 	.word	0xffffffff


	//   ....[7]....
        /*0064*/ 	.word	0xffffffff


	//   ....[8]....
        /*0068*/ 	.word	0xffffffff


	//   ....[9]....
        /*006c*/ 	.word	0xffffffff


	//----- nvinfo : EIATTR_COOP_GROUP_INSTR_OFFSETS
	.align		4
.L_855:
        /*0070*/ 	.byte	0x04, 0x28
        /*0072*/ 	.short	(.L_857 - .L_856)


	//   ....[0]....
.L_856:
        /*0074*/ 	.word	0x0000ba70


	//   ....[1]....
        /*0078*/ 	.word	0x0000bab0


	//   ....[2]....
        /*007c*/ 	.word	0x0000bb40


	//   ....[3]....
        /*0080*/ 	.word	0x0000bb50


	//   ....[4]....
        /*0084*/ 	.word	0x0000bba0


	//   ....[5]....
        /*0088*/ 	.word	0x0000bbb0


	//   ....[6]....
        /*008c*/ 	.word	0x0000bbe0


	//   ....[7]....
        /*0090*/ 	.word	0x0000bc10


	//   ....[8]....
        /*0094*/ 	.word	0x0000bc80


	//   ....[9]....
        /*0098*/ 	.word	0x0000bc90


	//----- nvinfo : EIATTR_VRC_CTA_INIT_COUNT
	.align		4
.L_857:
        /*009c*/ 	.byte	0x02, 0x4a
	.zero		1
	.zero		1


	//----- nvinfo : EIATTR_EXIT_INSTR_OFFSETS
	.align		4
        /*00a0*/ 	.byte	0x04, 0x1c
        /*00a2*/ 	.short	(.L_859 - .L_858)


	//   ....[0]....
.L_858:
        /*00a4*/ 	.word	0x0000db90


	//   ....[1]....
        /*00a8*/ 	.word	0x0000dcc0


	//   ....[2]....
        /*00ac*/ 	.word	0x0000e2f0


	//   ....[3]....
        /*00b0*/ 	.word	0x0000e8f0


	//----- nvinfo : EIATTR_MAX_THREADS
	.align		4
.L_859:
        /*00b4*/ 	.byte	0x04, 0x05
        /*00b6*/ 	.short	(.L_861 - .L_860)
.L_860:
        /*00b8*/ 	.word	0x000001c0
        /*00bc*/ 	.word	0x00000001
        /*00c0*/ 	.word	0x00000001


	//----- nvinfo : EIATTR_CRS_STACK_SIZE
	.align		4
.L_861:
        /*00c4*/ 	.byte	0x04, 0x1e
        /*00c6*/ 	.short	(.L_863 - .L_862)
.L_862:
        /*00c8*/ 	.word	0x00000000


	//----- nvinfo : EIATTR_CBANK_PARAM_SIZE
	.align		4
.L_863:
        /*00cc*/ 	.byte	0x03, 0x19
        /*00ce*/ 	.short	0x00b8


	//----- nvinfo : EIATTR_PARAM_CBANK
	.align		4
        /*00d0*/ 	.byte	0x04, 0x0a
        /*00d2*/ 	.short	(.L_865 - .L_864)
	.align		4
.L_864:
        /*00d4*/ 	.word	index@(.nv.constant0._Z35group_norm_nhwc_bwd_one_pass_kernelI11Fp16IOBf16WLi256ELi112ELi448EEv26Group_norm_nhwc_bwd_params)
        /*00d8*/ 	.short	0x0380
        /*00da*/ 	.short	0x00b8


	//----- nvinfo : EIATTR_SW_WAR
	.align		4
.L_865:
        /*00dc*/ 	.byte	0x04, 0x36
        /*00de*/ 	.short	(.L_867 - .L_866)
.L_866:
        /*00e0*/ 	.word	0x00000008
.L_867:


//--------------------- .nv.info._Z35group_norm_nhwc_bwd_one_pass_kernelI11Fp16IOBf16WLi512ELi112ELi448EEv26Group_norm_nhwc_bwd_params --------------------------
	.section	.nv.info._Z35group_norm_nhwc_bwd_one_pass_kernelI11Fp16IOBf16WLi512ELi112ELi448EEv26Group_norm_nhwc_bwd_params,"",@"SHT_CUDA_INFO"
	.sectionflags	@""
	.align	4


	//----- nvinfo : EIATTR_CUDA_API_VERSION
	.align		4
        /*0000*/ 	.byte	0x04, 0x37
        /*0002*/ 	.short	(.L_869 - .L_868)
.L_868:
        /*0004*/ 	.word	0x00000082


	//----- nvinfo : EIATTR_KPARAM_INFO
	.align		4
.L_869:
        /*0008*/ 	.byte	0x04, 0x17
        /*000a*/ 	.short	(.L_871 - .L_870)
.L_870:
        /*000c*/ 	.word	0x00000000
        /*0010*/ 	.short	0x0000
        /*0012*/ 	.short	0x0000
        /*0014*/ 	.byte	0x00, 0xf0, 0xe1, 0x02


	//----- nvinfo : EIATTR_SPARSE_MMA_MASK
	.align		4
.L_871:
        /*0018*/ 	.byte	0x03, 0x50
        /*001a*/ 	.short	0x0000


	//----- nvinfo : EIATTR_MAXREG_COUNT
	.align		4
        /*001c*/ 	.byte	0x03, 0x1b
        /*001e*/ 	.short	0x0080


	//----- nvinfo : EIATTR_NUM_BARRIERS
	.align		4
        /*0020*/ 	.byte	0x02, 0x4c
        /*0022*/ 	.byte	0x01
	.zero		1


	//----- nvinfo : EIATTR_ANNOTATIONS
	.align		4
        /*0024*/ 	.byte	0x04, 0x55
        /*0026*/ 	.short	(.L_873 - .L_872)


	//   ....[0]....
.L_872:
        /* <DEDUP_REMOVED lines=825> */


	//----- nvinfo : EIATTR_MERCURY_ISA_VERSION
	.align		4
.L_873:
        /*33a8*/ 	.byte	0x03, 0x5f
        /*33aa*/ 	.short	0x0101


	//----- nvinfo : EIATTR_INT_WARP_WIDE_INSTR_OFFSETS
	.align		4
        /*33ac*/ 	.byte	0x04, 0x31
        /*33ae*/ 	.short	(.L_875 - .L_874)


	//   ....[0]....
.L_874:
        /*33b0*/ 	.word	0x0001e190


	//   ....[1]....
        /*33b4*/ 	.word	0x0001f220


	//   ....[2]....
        /*33b8*/ 	.word	0x0001f260


	//   ....[3]....
        /*33bc*/ 	.word	0x0001f2a0


	//   ....[4]....
        /*33c0*/ 	.word	0x0001f2e0


	//   ....[5]....
        /*33c4*/ 	.word	0x0001f500


	//----- nvinfo : EIATTR_COOP_GROUP_MASK_REGIDS
	.align		4
.L_875:
        /*33c8*/ 	.byte	0x04, 0x29
        /*33ca*/ 	.short	(.L_877 - .L_876)


	//   ....[0]....
.L_876:
        /*33cc*/ 	.word	0xffffffff


	//   ....[1]....
        /*33d0*/ 	.word	0xffffffff


	//   ....[2]....
        /*33d4*/ 	.word	0xffffffff


	//   ....[3]....
        /*33d8*/ 	.word	0xffffffff


	//   ....[4]....
        /*33dc*/ 	.word	0xffffffff


	//   ....[5]....
        /*33e0*/ 	.word	0xffffffff


	//   ....[6]....
        /*33e4*/ 	.word	0xffffffff


	//   ....[7]....
        /*33e8*/ 	.word	0xffffffff


	//   ....[8]....
        /*33ec*/ 	.word	0xffffffff


	//   ....[9]....
        /*33f0*/ 	.word	0xffffffff


	//----- nvinfo : EIATTR_COOP_GROUP_INSTR_OFFSETS
	.align		4
.L_877:
        /*33f4*/ 	.byte	0x04, 0x28
        /*33f6*/ 	.short	(.L_879 - .L_878)


	//   ....[0]....
.L_878:
        /*33f8*/ 	.word	0x0001df30


	//   ....[1]....
        /*33fc*/ 	.word	0x0001df60


	//   ....[2]....
        /*3400*/ 	.word	0x0001dff0


	//   ....[3]....
        /*3404*/ 	.word	0x0001e000


	//   ....[4]....
        /*3408*/ 	.word	0x0001e050


	//   ....[5]....
        /*340c*/ 	.word	0x0001e060


	//   ....[6]....
        /*3410*/ 	.word	0x0001e090


	//   ....[7]....
        /*3414*/ 	.word	0x0001e0c0


	//   ....[8]....
        /*3418*/ 	.word	0x0001e130


	//   ....[9]....
        /*341c*/ 	.word	0x0001e140


	//----- nvinfo : EIATTR_VRC_CTA_INIT_COUNT
	.align		4
.L_879:
        /*3420*/ 	.byte	0x02, 0x4a
	.zero		1
	.zero		1


	//----- nvinfo : EIATTR_EXIT_INSTR_OFFSETS
	.align		4
        /*3424*/ 	.byte	0x04, 0x1c
        /*3426*/ 	.short	(.L_881 - .L_880)


	//   ....[0]....
.L_880:
        /*3428*/ 	.word	0x00020040


	//   ....[1]....
        /*342c*/ 	.word	0x00020170


	//   ....[2]....
        /*3430*/ 	.word	0x00020790


	//   ....[3]....
        /*3434*/ 	.word	0x00020d90


	//----- nvinfo : EIATTR_MAX_THREADS
	.align		4
.L_881:
        /*3438*/ 	.byte	0x04, 0x05
        /*343a*/ 	.short	(.L_883 - .L_882)
.L_882:
        /*343c*/ 	.word	0x000001c0
        /*3440*/ 	.word	0x00000001
        /*3444*/ 	.word	0x00000001


	//----- nvinfo : EIATTR_CRS_STACK_SIZE
	.align		4
.L_883:
        /*3448*/ 	.byte	0x04, 0x1e
        /*344a*/ 	.short	(.L_885 - .L_884)
.L_884:
        /*344c*/ 	.word	0x00000000


	//----- nvinfo : EIATTR_CBANK_PARAM_SIZE
	.align		4
.L_885:
        /*3450*/ 	.byte	0x03, 0x19
        /*3452*/ 	.short	0x00b8


	//----- nvinfo : EIATTR_PARAM_CBANK
	.align		4
        /*3454*/ 	.byte	0x04, 0x0a
        /*3456*/ 	.short	(.L_887 - .L_886)
	.align		4
.L_886:
        /*3458*/ 	.word	index@(.nv.constant0._Z35group_norm_nhwc_bwd_one_pass_kernelI11Fp16IOBf16WLi512ELi112ELi448EEv26Group_norm_nhwc_bwd_params)
        /*345c*/ 	.short	0x0380
        /*345e*/ 	.short	0x00b8


	//----- nvinfo : EIATTR_SW_WAR
	.align		4
.L_887:
        /*3460*/ 	.byte	0x04, 0x36
        /*3462*/ 	.short	(.L_889 - .L_888)
.L_888:
        /*3464*/ 	.word	0x00000008
.L_889:


//--------------------- .nv.info._Z35group_norm_nhwc_bwd_one_pass_kernelI11Fp16IOFp16WLi64ELi112ELi448EEv26Group_norm_nhwc_bwd_params --------------------------
	.section	.nv.info._Z35group_norm_nhwc_bwd_one_pass_kernelI11Fp16IOFp16WLi64ELi112ELi448EEv26Group_norm_nhwc_bwd_params,"",@"SHT_CUDA_INFO"
	.sectionflags	@""
	.align	4


	//----- nvinfo : EIATTR_CUDA_API_VERSION
	.align		4
        /*0000*/ 	.byte	0x04, 0x37
        /*0002*/ 	.short	(.L_891 - .L_890)
.L_890:
        /*0004*/ 	.word	0x00000082


	//----- nvinfo : EIATTR_KPARAM_INFO
	.align		4
.L_891:
        /*0008*/ 	.byte	0x04, 0x17
        /*000a*/ 	.short	(.L_893 - .L_892)
.L_892:
        /*000c*/ 	.word	0x00000000
        /*0010*/ 	.short	0x0000
        /*0012*/ 	.short	0x0000
        /*0014*/ 	.byte	0x00, 0xf0, 0xe1, 0x02


	//----- nvinfo : EIATTR_SPARSE_MMA_MASK
	.align		4
.L_893:
        /*0018*/ 	.byte	0x03, 0x50
        /*001a*/ 	.short	0x0000


	//----- nvinfo : EIATTR_MAXREG_COUNT
	.align		4
        /*001c*/ 	.byte	0x03, 0x1b
        /*001e*/ 	.short	0x0080


	//----- nvinfo : EIATTR_NUM_BARRIERS
	.align		4
        /*0020*/ 	.byte	0x02, 0x4c
        /*0022*/ 	.byte	0x01
	.zero		1


	//----- nvinfo : EIATTR_MERCURY_ISA_VERSION
	.align		4
        /*0024*/ 	.byte	0x03, 0x5f
        /*0026*/ 	.short	0x0101


	//----- nvinfo : EIATTR_COOP_GROUP_MASK_REGIDS
	.align		4
        /*0028*/ 	.byte	0x04, 0x29
        /*002a*/ 	.short	(.L_895 - .L_894)


	//   ....[0]....
.L_894:
        /*002c*/ 	.word	0xffffffff


	//   ....[1]....
        /*0030*/ 	.word	0xffffffff


	//   ....[2]....
        /*0034*/ 	.word	0xffffffff


	//   ....[3]....
        /*0038*/ 	.word	0xffffffff


	//   ....[4]....
        /*003c*/ 	.word	0xffffffff


	//   ....[5]....
        /*0040*/ 	.word	0xffffffff


	//   ....[6]....
        /*0044*/ 	.word	0xffffffff


	//   ....[7]....
        /*0048*/ 	.word	0xffffffff


	//   ....[8]....
        /*004c*/ 	.word	0xffffffff


	//   ....[9]....
        /*0050*/ 	.word	0xffffffff


	//----- nvinfo : EIATTR_COOP_GROUP_INSTR_OFFSETS
	.align		4
.L_895:
        /*0054*/ 	.byte	0x04, 0x28
        /*0056*/ 	.short	(.L_897 - .L_896)


	//   ....[0]....
.L_896:
        /*0058*/ 	.word	0x00002cf0


	//   ....[1]....
        /*005c*/ 	.word	0x00002d20


	//   ....[2]....
        /*0060*/ 	.word	0x00002d60


	//   ....[3]....
        /*0064*/ 	.word	0x00002d80


	//   ....[4]....
        /*0068*/ 	.word	0x00002db0


	//   ....[5]....
        /*006c*/ 	.word	0x00002dd0


	//   ....[6]....
        /*0070*/ 	.word	0x00002e00


	//   ....[7]....
        /*0074*/ 	.word	0x00002e20


	//   ....[8]....
        /*0078*/ 	.word	0x00002e70


	//   ....[9]....
        /*007c*/ 	.word	0x00002e80


	//----- nvinfo : EIATTR_VRC_CTA_INIT_COUNT
	.align		4
.L_897:
        /*0080*/ 	.byte	0x02, 0x4a
	.zero		1
	.zero		1


	//----- nvinfo : EIATTR_EXIT_INSTR_OFFSETS
	.align		4
        /*0084*/ 	.byte	0x04, 0x1c
        /*0086*/ 	.short	(.L_899 - .L_898)


	//   ....[0]....
.L_898:
        /*0088*/ 	.word	0x00005b60


	//   ....[1]....
        /*008c*/ 	.word	0x00005c90


	//   ....[2]....
        /*0090*/ 	.word	0x000062a0


	//   ....[3]....
        /*0094*/ 	.word	0x000068a0


	//----- nvinfo : EIATTR_MAX_THREADS
	.align		4
.L_899:
        /*0098*/ 	.byte	0x04, 0x05
        /*009a*/ 	.short	(.L_901 - .L_900)
.L_900:
        /*009c*/ 	.word	0x000001c0
        /*00a0*/ 	.word	0x00000001
        /*00a4*/ 	.word	0x00000001


	//----- nvinfo : EIATTR_CRS_STACK_SIZE
	.align		4
.L_901:
        /*00a8*/ 	.byte	0x04, 0x1e
        /*00aa*/ 	.short	(.L_903 - .L_902)
.L_902:
        /*00ac*/ 	.word	0x00000000


	//----- nvinfo : EIATTR_CBANK_PARAM_SIZE
	.align		4
.L_903:
        /*00b0*/ 	.byte	0x03, 0x19
        /*00b2*/ 	.short	0x00b8


	//----- nvinfo : EIATTR_PARAM_CBANK
	.align		4
        /*00b4*/ 	.byte	0x04, 0x0a
        /*00b6*/ 	.short	(.L_905 - .L_904)
	.align		4
.L_904:
        /*00b8*/ 	.word	index@(.nv.constant0._Z35group_norm_nhwc_bwd_one_pass_kernelI11Fp16IOFp16WLi64ELi112ELi448EEv26Group_norm_nhwc_bwd_params)
        /*00bc*/ 	.short	0x0380
        /*00be*/ 	.short	0x00b8


	//----- nvinfo : EIATTR_SW_WAR
	.align		4
.L_905:
        /*00c0*/ 	.byte	0x04, 0x36
        /*00c2*/ 	.short	(.L_907 - .L_906)
.L_906:
        /*00c4*/ 	.word	0x00000008
.L_907:


//--------------------- .nv.info._Z35group_norm_nhwc_bwd_one_pass_kernelI11Fp16IOFp16WLi128ELi112ELi448EEv26Group_norm_nhwc_bwd_params --------------------------
	.section	.nv.info._Z35group_norm_nhwc_bwd_one_pass_kernelI11Fp16IOFp16WLi128ELi112ELi448EEv26Group_norm_nhwc_bwd_params,"",@"SHT_CUDA_INFO"
	.sectionflags	@""
	.align	4


	//----- nvinfo : EIATTR_CUDA_API_VERSION
	.align		4
        /*0000*/ 	.byte	0x04, 0x37
        /*0002*/ 	.short	(.L_909 - .L_908)
.L_908:
        /*0004*/ 	.word	0x00000082


	//----- nvinfo : EIATTR_KPARAM_INFO
	.align		4
.L_909:
        /*0008*/ 	.byte	0x04, 0x17
        /*000a*/ 	.short	(.L_911 - .L_910)
.L_910:
        /*000c*/ 	.word	0x00000000
        /*0010*/ 	.short	0x0000
        /*0012*/ 	.short	0x0000
        /*0014*/ 	.byte	0x00, 0xf0, 0xe1, 0x02


	//----- nvinfo : EIATTR_SPARSE_MMA_MASK
	.align		4
.L_911:
        /*0018*/ 	.byte	0x03, 0x50
        /*001a*/ 	.short	0x0000


	//----- nvinfo : EIATTR_MAXREG_COUNT
	.align		4
        /*001c*/ 	.byte	0x03, 0x1b
        /*001e*/ 	.short	0x0080


	//----- nvinfo : EIATTR_NUM_BARRIERS
	.align		4
        /*0020*/ 	.byte	0x02, 0x4c
        /*0022*/ 	.byte	0x01
	.zero		1


	//----- nvinfo : EIATTR_MERCURY_ISA_VERSION
	.align		4
        /*0024*/ 	.byte	0x03, 0x5f
        /*0026*/ 	.short	0x0101


	//----- nvinfo : EIATTR_INT_WARP_WIDE_INSTR_OFFSETS
	.align		4
        /*0028*/ 	.byte	0x04, 0x31
        /*002a*/ 	.short	(.L_913 - .L_912)


	//   ....[0]....
.L_912:
        /*002c*/ 	.word	0x00005500


	//----- nvinfo : EIATTR_COOP_GROUP_MASK_REGIDS
	.align		4
.L_913:
        /*0030*/ 	.byte	0x04, 0x29
        /*0032*/ 	.short	(.L_915 - .L_914)


	//   ....[0]....
.L_914:
        /*0034*/ 	.word	0xffffffff


	//   ....[1]....
        /*0038*/ 	.word	0xffffffff


	//   ....[2]....
        /*003c*/ 	.word	0xffffffff


	//   ....[3]....
        /*0040*/ 	.word	0xffffffff


	//   ....[4]....
        /*0044*/ 	.word	0xffffffff


	//   ....[5]....
        /*0048*/ 	.word	0xffffffff


	//   ....[6]....
        /*004c*/ 	.word	0xffffffff


	//   ....[7]....
        /*0050*/ 	.word	0xffffffff


	//   ....[8]....
        /*0054*/ 	.word	0xffffffff


	//   ....[9]....
        /*0058*/ 	.word	0xffffffff


	//----- nvinfo : EIATTR_COOP_GROUP_INSTR_OFFSETS
	.align		4
.L_915:
        /*005c*/ 	.byte	0x04, 0x28
        /*005e*/ 	.short	(.L_917 - .L_916)


	//   ....[0]....
.L_916:
        /*0060*/ 	.word	0x00005290


	//   ....[1]....
        /*0064*/ 	.word	0x000052d0


	//   ....[2]....
        /*0068*/ 	.word	0x00005360


	//   ....[3]....
        /*006c*/ 	.word	0x00005380


	//   ....[4]....
        /*0070*/ 	.word	0x000053e0


	//   ....[5]....
        /*0074*/ 	.word	0x00005400


	//   ....[6]....
        /*0078*/ 	.word	0x00005430


	//   ....[7]....
        /*007c*/ 	.word	0x00005450


	//   ....[8]....
        /*0080*/ 	.word	0x000054a0


	//   ....[9]....
        /*0084*/ 	.word	0x000054b0


	//----- nvinfo : EIATTR_VRC_CTA_INIT_COUNT
	.align		4
.L_917:
        /*0088*/ 	.byte	0x02, 0x4a
	.zero		1
	.zero		1


	//----- nvinfo : EIATTR_EXIT_INSTR_OFFSETS
	.align		4
        /*008c*/ 	.byte	0x04, 0x1c
        /*008e*/ 	.short	(.L_919 - .L_918)


	//   ....[0]....
.L_918:
        /*0090*/ 	.word	0x00009e30


	//   ....[1]....
        /*0094*/ 	.word	0x00009f60


	//   ....[2]....
        /*0098*/ 	.word	0x0000a580


	//   ....[3]....
        /*009c*/ 	.word	0x0000ab80


	//----- nvinfo : EIATTR_MAX_THREADS
	.align		4
.L_919:
        /*00a0*/ 	.byte	0x04, 0x05
        /*00a2*/ 	.short	(.L_921 - .L_920)
.L_920:
        /*00a4*/ 	.word	0x000001c0
        /*00a8*/ 	.word	0x00000001
        /*00ac*/ 	.word	0x00000001


	//----- nvinfo : EIATTR_CRS_STACK_SIZE
	.align		4
.L_921:
        /*00b0*/ 	.byte	0x04, 0x1e
        /*00b2*/ 	.short	(.L_923 - .L_922)
.L_922:
        /*00b4*/ 	.word	0x00000000


	//----- nvinfo : EIATTR_CBANK_PARAM_SIZE
	.align		4
.L_923:
        /*00b8*/ 	.byte	0x03, 0x19
        /*00ba*/ 	.short	0x00b8


	//----- nvinfo : EIATTR_PARAM_CBANK
	.align		4
        /*00bc*/ 	.byte	0x04, 0x0a
        /*00be*/ 	.short	(.L_925 - .L_924)
	.align		4
.L_924:
        /*00c0*/ 	.word	index@(.nv.constant0._Z35group_norm_nhwc_bwd_one_pass_kernelI11Fp16IOFp16WLi128ELi112ELi448EEv26Group_norm_nhwc_bwd_params)
        /*00c4*/ 	.short	0x0380
        /*00c6*/ 	.short	0x00b8


	//----- nvinfo : EIATTR_SW_WAR
	.align		4
.L_925:
        /*00c8*/ 	.byte	0x04, 0x36
        /*00ca*/ 	.short	(.L_927 - .L_926)
.L_926:
        /*00cc*/ 	.word	0x00000008
.L_927:


//--------------------- .nv.info._Z35group_norm_nhwc_bwd_one_pass_kernelI11Fp16IOFp16WLi256ELi112ELi448EEv26Group_norm_nhwc_bwd_params --------------------------
	.section	.nv.info._Z35group_norm_nhwc_bwd_one_pass_kernelI11Fp16IOFp16WLi256ELi112ELi448EEv26Group_norm_nhwc_bwd_params,"",@"SHT_CUDA_INFO"
	.sectionflags	@""
	.align	4


	//----- nvinfo : EIATTR_CUDA_API_VERSION
	.align		4
        /*0000*/ 	.byte	0x04, 0x37
        /*0002*/ 	.short	(.L_929 - .L_928)
.L_928:
        /*0004*/ 	.word	0x00000082


	//----- nvinfo : EIATTR_KPARAM_INFO
	.align		4
.L_929:
        /*0008*/ 	.byte	0x04, 0x17
        /*000a*/ 	.short	(.L_931 - .L_930)
.L_930:
        /*000c*/ 	.word	0x00000000
        /*0010*/ 	.short	0x0000
        /*0012*/ 	.short	0x0000
        /*0014*/ 	.byte	0x00, 0xf0, 0xe1, 0x02


	//----- nvinfo : EIATTR_SPARSE_MMA_MASK
	.align		4
.L_931:
        /*0018*/ 	.byte	0x03, 0x50
        /*001a*/ 	.short	0x0000


	//----- nvinfo : EIATTR_MAXREG_COUNT
	.align		4
        /*001c*/ 	.byte	0x03, 0x1b
        /*001e*/ 	.short	0x0080


	//----- nvinfo : EIATTR_NUM_BARRIERS
	.align		4
        /*0020*/ 	.byte	0x02, 0x4c
        /*0022*/ 	.byte	0x01
	.zero		1


	//----- nvinfo : EIATTR_MERCURY_ISA_VERSION
	.align		4
        /*0024*/ 	.byte	0x03, 0x5f
        /*0026*/ 	.short	0x0101


	//----- nvinfo : EIATTR_INT_WARP_WIDE_INSTR_OFFSETS
	.align		4
        /*0028*/ 	.byte	0x04, 0x31
        /*002a*/ 	.short	(.L_933 - .L_932)


	//   ....[0]....
.L_932:
        /*002c*/ 	.word	0x0000bcb0


	//   ....[1]....
        /*0030*/ 	.word	0x0000cd40


	//   ....[2]....
        /*0034*/ 	.word	0x0000cd80


	//   ....[3]....
        /*0038*/ 	.word	0x0000cdc0


	//   ....[4]....
        /*003c*/ 	.word	0x0000ce00


	//   ....[5]....
        /*0040*/ 	.word	0x0000d020


	//----- nvinfo : EIATTR_COOP_GROUP_MASK_REGIDS
	.align		4
.L_933:
        /*0044*/ 	.byte	0x04, 0x29
        /*0046*/ 	.short	(.L_935 - .L_934)


	//   ....[0]....
.L_934:
        /*0048*/ 	.word	0xffffffff


	//   ....[1]....
        /*004c*/ 	.word	0xffffffff


	//   ....[2]....
        /*0050*/ 	.word	0xffffffff


	//   ....[3]....
        /*0054*/ 	.word	0xffffffff


	//   ....[4]....
        /*0058*/ 	.word	0xffffffff


	//   ....[5]....
        /*005c*/ 	.word	0xffffffff


	//   ....[6]....
        /*0060*/ 	.word	0xffffffff


	//   ....[7]....
        /*0064*/ 	.word	0xffffffff


	//   ....[8]....
        /*0068*/ 	.word	0xffffffff


	//   ....[9]....
        /*006c*/ 	.word	0xffffffff


	//----- nvinfo : EIATTR_COOP_GROUP_INSTR_OFFSETS
	.align		4
.L_935:
        /*0070*/ 	.byte	0x04, 0x28
        /*0072*/ 	.short	(.L_937 - .L_936)


	//   ....[0]....
.L_936:
        /*0074*/ 	.word	0x0000ba40


	//   ....[1]....
        /*0078*/ 	.word	0x0000ba80


	//   ....[2]....
        /*007c*/ 	.word	0x0000bb10


	//   ....[3]....
        /*0080*/ 	.word	0x0000bb20


	//   ....[4]....
        /*0084*/ 	.word	0x0000bb70


	//   ....[5]....
        /*0088*/ 	.word	0x0000bb80


	//   ....[6]....
        /*008c*/ 	.word	0x0000bbb0


	//   ....[7]....
        /*0090*/ 	.word	0x0000bbe0


	//   ....[8]....
        /*0094*/ 	.word	0x0000bc50


	//   ....[9]....
        /*0098*/ 	.word	0x0000bc60


	//----- nvinfo : EIATTR_VRC_CTA_INIT_COUNT
	.align		4
.L_937:
        /*009c*/ 	.byte	0x02, 0x4a
	.zero		1
	.zero		1


	//----- nvinfo : EIATTR_EXIT_INSTR_OFFSETS
	.align		4
        /*00a0*/ 	.byte	0x04, 0x1c
        /*00a2*/ 	.short	(.L_939 - .L_938)


	//   ....[0]....
.L_938:
        /*00a4*/ 	.word	0x0000db60


	//   ....[1]....
        /*00a8*/ 	.word	0x0000dc90


	//   ....[2]....
        /*00ac*/ 	.word	0x0000e2c0


	//   ....[3]....
        /*00b0*/ 	.word	0x0000e8c0


	//----- nvinfo : EIATTR_MAX_THREADS
	.align		4
.L_939:
        /*00b4*/ 	.byte	0x04, 0x05
        /*00b6*/ 	.short	(.L_941 - .L_940)
.L_940:
        /*00b8*/ 	.word	0x000001c0
        /*00bc*/ 	.word	0x00000001
        /*00c0*/ 	.word	0x00000001


	//----- nvinfo : EIATTR_CRS_STACK_SIZE
	.align		4
.L_941:
        /*00c4*/ 	.byte	0x04, 0x1e
        /*00c6*/ 	.short	(.L_943 - .L_942)
.L_942:
        /*00c8*/ 	.word	0x00000000


	//----- nvinfo : EIATTR_CBANK_PARAM_SIZE
	.align		4
.L_943:
        /*00cc*/ 	.byte	0x03, 0x19
        /*00ce*/ 	.short	0x00b8


	//----- nvinfo : EIATTR_PARAM_CBANK
	.align		4
        /*00d0*/ 	.byte	0x04, 0x0a
        /*00d2*/ 	.short	(.L_945 - .L_944)
	.align		4
.L_944:
        /*00d4*/ 	.word	index@(.nv.constant0._Z35group_norm_nhwc_bwd_one_pass_kernelI11Fp16IOFp16WLi256ELi112ELi448EEv26Group_norm_nhwc_bwd_params)
        /*00d8*/ 	.short	0x0380
        /*00da*/ 	.short	0x00b8


	//----- nvinfo : EIATTR_SW_WAR
	.align		4
.L_945:
        /*00dc*/ 	.byte	0x04, 0x36
        /*00de*/ 	.short	(.L_947 - .L_946)
.L_946:
        /*00e0*/ 	.word	0x00000008
.L_947:


//--------------------- .nv.info._Z35group_norm_nhwc_bwd_one_pass_kernelI11Fp16IOFp16WLi512ELi112ELi448EEv26Group_norm_nhwc_bwd_params --------------------------
	.section	.nv.info._Z35group_norm_nhwc_bwd_one_pass_kernelI11Fp16IOFp16WLi512ELi112ELi448EEv26Group_norm_nhwc_bwd_params,"",@"SHT_CUDA_INFO"
	.sectionflags	@""
	.align	4


	//----- nvinfo : EIATTR_CUDA_API_VERSION
	.align		4
        /*0000*/ 	.byte	0x04, 0x37
        /*0002*/ 	.short	(.L_949 - .L_948)
.L_948:
        /*0004*/ 	.word	0x00000082


	//----- nvinfo : EIATTR_KPARAM_INFO
	.align		4
.L_949:
        /*0008*/ 	.byte	0x04, 0x17
        /*000a*/ 	.short	(.L_951 - .L_950)
.L_950:
        /*000c*/ 	.word	0x00000000
        /*0010*/ 	.short	0x0000
        /*0012*/ 	.short	0x0000
        /*0014*/ 	.byte	0x00, 0xf0, 0xe1, 0x02


	//----- nvinfo : EIATTR_SPARSE_MMA_MASK
	.align		4
.L_951:
        /*0018*/ 	.byte	0x03, 0x50
        /*001a*/ 	.short	0x0000


	//----- nvinfo : EIATTR_MAXREG_COUNT
	.align		4
        /*001c*/ 	.byte	0x03, 0x1b
        /*001e*/ 	.short	0x0080


	//----- nvinfo : EIATTR_NUM_BARRIERS
	.align		4
        /*0020*/ 	.byte	0x02, 0x4c
        /*0022*/ 	.byte	0x01
	.zero		1


	//----- nvinfo : EIATTR_ANNOTATIONS
	.align		4
        /*0024*/ 	.byte	0x04, 0x55
        /*0026*/ 	.short	(.L_953 - .L_952)


	//   ....[0]....
.L_952:
        /* <DEDUP_REMOVED lines=824> */


	//----- nvinfo : EIATTR_MERCURY_ISA_VERSION
	.align		4
.L_953:
        /*3398*/ 	.byte	0x03, 0x5f
        /*339a*/ 	.short	0x0101


	//----- nvinfo : EIATTR_INT_WARP_WIDE_INSTR_OFFSETS
	.align		4
        /*339c*/ 	.byte	0x04, 0x31
        /*339e*/ 	.short	(.L_955 - .L_954)


	//   ....[0]....
.L_954:
        /*33a0*/ 	.word	0x0001e150


	//   ....[1]....
        /*33a4*/ 	.word	0x0001f1e0


	//   ....[2]....
        /*33a8*/ 	.word	0x0001f220


	//   ....[3]....
        /*33ac*/ 	.word	0x0001f260


	//   ....[4]....
        /*33b0*/ 	.word	0x0001f2a0


	//   ....[5]....
        /*33b4*/ 	.word	0x0001f4c0


	//----- nvinfo : EIATTR_COOP_GROUP_MASK_REGIDS
	.align		4
.L_955:
        /*33b8*/ 	.byte	0x04, 0x29
        /*33ba*/ 	.short	(.L_957 - .L_956)


	//   ....[0]....
.L_956:
        /*33bc*/ 	.word	0xffffffff


	//   ....[1]....
        /*33c0*/ 	.word	0xffffffff


	//   ....[2]....
        /*33c4*/ 	.word	0xffffffff


	//   ....[3]....
        /*33c8*/ 	.word	0xffffffff


	//   ....[4]....
        /*33cc*/ 	.word	0xffffffff


	//   ....[5]....
        /*33d0*/ 	.word	0xffffffff


	//   ....[6]....
        /*33d4*/ 	.word	0xffffffff


	//   ....[7]....
        /*33d8*/ 	.word	0xffffffff


	//   ....[8]....
        /*33dc*/ 	.word	0xffffffff


	//   ....[9]....
        /*33e0*/ 	.word	0xffffffff


	//----- nvinfo : EIATTR_COOP_GROUP_INSTR_OFFSETS
	.align		4
.L_957:
        /*33e4*/ 	.byte	0x04, 0x28
        /*33e6*/ 	.short	(.L_959 - .L_958)


	//   ....[0]....
.L_958:
        /*33e8*/ 	.word	0x0001def0


	//   ....[1]....
        /*33ec*/ 	.word	0x0001df20


	//   ....[2]....
        /*33f0*/ 	.word	0x0001dfb0


	//   ....[3]....
        /*33f4*/ 	.word	0x0001dfc0


	//   ....[4]....
        /*33f8*/ 	.word	0x0001e010


	//   ....[5]....
        /*33fc*/ 	.word	0x0001e020


	//   ....[6]....
        /*3400*/ 	.word	0x0001e050


	//   ....[7]....
        /*3404*/ 	.word	0x0001e080


	//   ....[8]....
        /*3408*/ 	.word	0x0001e0f0


	//   ....[9]....
        /*340c*/ 	.word	0x0001e100


	//----- nvinfo : EIATTR_VRC_CTA_INIT_COUNT
	.align		4
.L_959:
        /*3410*/ 	.byte	0x02, 0x4a
	.zero		1
	.zero		1


	//----- nvinfo : EIATTR_EXIT_INSTR_OFFSETS
	.align		4
        /*3414*/ 	.byte	0x04, 0x1c
        /*3416*/ 	.short	(.L_961 - .L_960)


	//   ....[0]....
.L_960:
        /*3418*/ 	.word	0x00020000


	//   ....[1]....
        /*341c*/ 	.word	0x00020130


	//   ....[2]....
        /*3420*/ 	.word	0x00020750


	//   ....[3]....
        /*3424*/ 	.word	0x00020d50


	//----- nvinfo : EIATTR_MAX_THREADS
	.align		4
.L_961:
        /*3428*/ 	.byte	0x04, 0x05
        /*342a*/ 	.short	(.L_963 - .L_962)
.L_962:
        /*342c*/ 	.word	0x000001c0
        /*3430*/ 	.word	0x00000001
        /*3434*/ 	.word	0x00000001


	//----- nvinfo : EIATTR_CRS_STACK_SIZE
	.align		4
.L_963:
        /*3438*/ 	.byte	0x04, 0x1e
        /*343a*/ 	.short	(.L_965 - .L_964)
.L_964:
        /*343c*/ 	.word	0x00000000


	//----- nvinfo : EIATTR_CBANK_PARAM_SIZE
	.align		4
.L_965:
        /*3440*/ 	.byte	0x03, 0x19
        /*3442*/ 	.short	0x00b8


	//----- nvinfo : EIATTR_PARAM_CBANK
	.align		4
        /*3444*/ 	.byte	0x04, 0x0a
        /*3446*/ 	.short	(.L_967 - .L_966)
	.align		4
.L_966:
        /*3448*/ 	.word	index@(.nv.constant0._Z35group_norm_nhwc_bwd_one_pass_kernelI11Fp16IOFp16WLi512ELi112ELi448EEv26Group_norm_nhwc_bwd_params)
        /*344c*/ 	.short	0x0380
        /*344e*/ 	.short	0x00b8


	//----- nvinfo : EIATTR_SW_WAR
	.align		4
.L_967:
        /*3450*/ 	.byte	0x04, 0x36
        /*3452*/ 	.short	(.L_969 - .L_968)
.L_968:
        /*3454*/ 	.word	0x00000008
.L_969:


//--------------------- .nv.info._Z35group_norm_nhwc_bwd_one_pass_kernelI11Fp32IOFp32WLi64ELi112ELi448EEv26Group_norm_nhwc_bwd_params --------------------------
	.section	.nv.info._Z35group_norm_nhwc_bwd_one_pass_kernelI11Fp32IOFp32WLi64ELi112ELi448EEv26Group_norm_nhwc_bwd_params,"",@"SHT_CUDA_INFO"
	.sectionflags	@""
	.align	4


	//----- nvinfo : EIATTR_CUDA_API_VERSION
	.align		4
        /*0000*/ 	.byte	0x04, 0x37
        /*0002*/ 	.short	(.L_971 - .L_970)
.L_970:
        /*0004*/ 	.word	0x00000082


	//----- nvinfo : EIATTR_KPARAM_INFO
	.align		4
.L_971:
        /*0008*/ 	.byte	0x04, 0x17
        /*000a*/ 	.short	(.L_973 - .L_972)
.L_972:
        /*000c*/ 	.word	0x00000000
        /*0010*/ 	.short	0x0000
        /*0012*/ 	.short	0x0000
        /*0014*/ 	.byte	0x00, 0xf0, 0xe1, 0x02


	//----- nvinfo : EIATTR_SPARSE_MMA_MASK
	.align		4
.L_973:
        /*0018*/ 	.byte	0x03, 0x50
        /*001a*/ 	.short	0x0000


	//----- nvinfo : EIATTR_MAXREG_COUNT
	.align		4
        /*001c*/ 	.byte	0x03, 0x1b
        /*001e*/ 	.short	0x0080


	//----- nvinfo : EIATTR_NUM_BARRIERS
	.align		4
        /*0020*/ 	.byte	0x02, 0x4c
        /*0022*/ 	.byte	0x01
	.zero		1


	//----- nvinfo : EIATTR_MERCURY_ISA_VERSION
	.align		4
        /*0024*/ 	.byte	0x03, 0x5f
        /*0026*/ 	.short	0x0101


	//----- nvinfo : EIATTR_INT_WARP_WIDE_INSTR_OFFSETS
	.align		4
        /*0028*/ 	.byte	0x04, 0x31
        /*002a*/ 	.short	(.L_975 - .L_974)


	//   ....[0]....
.L_974:
        /*002c*/ 	.word	0x00002b50


	//----- nvinfo : EIATTR_COOP_GROUP_MASK_REGIDS
	.align		4
.L_975:
        /*0030*/ 	.byte	0x04, 0x29
        /*0032*/ 	.short	(.L_977 - .L_976)


	//   ....[0]....
.L_976:
        /*0034*/ 	.word	0xffffffff


	//   ....[1]....
        /*0038*/ 	.word	0xffffffff


	//   ....[2]....
        /*003c*/ 	.word	0xffffffff


	//   ....[3]....
        /*0040*/ 	.word	0xffffffff


	//   ....[4]....
        /*0044*/ 	.word	0xffffffff


	//   ....[5]....
        /*0048*/ 	.word	0xffffffff


	//   ....[6]....
        /*004c*/ 	.word	0xffffffff


	//   ....[7]....
        /*0050*/ 	.word	0xffffffff


	//   ....[8]....
        /*0054*/ 	.word	0xffffffff


	//   ....[9]....
        /*0058*/ 	.word	0xffffffff


	//----- nvinfo : EIATTR_COOP_GROUP_INSTR_OFFSETS
	.align		4
.L_977:
        /*005c*/ 	.byte	0x04, 0x28
        /*005e*/ 	.short	(.L_979 - .L_978)


	//   ....[0]....
.L_978:
        /*0060*/ 	.word	0x00002910


	//   ....[1]....
        /*0064*/ 	.word	0x00002950


	//   ....[2]....
        /*0068*/ 	.word	0x000029d0


	//   ....[3]....
        /*006c*/ 	.word	0x000029f0


	//   ....[4]....
        /*0070*/ 	.word	0x00002a30


	//   ....[5]....
        /*0074*/ 	.word	0x00002a50


	//   ....[6]....
        /*0078*/ 	.word	0x00002a80


	//   ....[7]....
        /*007c*/ 	.word	0x00002aa0


	//   ....[8]....
        /*0080*/ 	.word	0x00002af0


	//   ....[9]....
        /*0084*/ 	.word	0x00002b00


	//----- nvinfo : EIATTR_VRC_CTA_INIT_COUNT
	.align		4
.L_979:
        /*0088*/ 	.byte	0x02, 0x4a
	.zero		1
	.zero		1


	//----- nvinfo : EIATTR_EXIT_INSTR_OFFSETS
	.align		4
        /*008c*/ 	.byte	0x04, 0x1c
        /*008e*/ 	.short	(.L_981 - .L_980)


	//   ....[0]....
.L_980:
        /*0090*/ 	.word	0x00005720


	//   ....[1]....
        /*0094*/ 	.word	0x00005850


	//   ....[2]....
        /*0098*/ 	.word	0x00005e30


	//   ....[3]....
        /*009c*/ 	.word	0x000063e0


	//----- nvinfo : EIATTR_MAX_THREADS
	.align		4
.L_981:
        /*00a0*/ 	.byte	0x04, 0x05
        /*00a2*/ 	.short	(.L_983 - .L_982)
.L_982:
        /*00a4*/ 	.word	0x000001c0
        /*00a8*/ 	.word	0x00000001
        /*00ac*/ 	.word	0x00000001


	//----- nvinfo : EIATTR_CRS_STACK_SIZE
	.align		4
.L_983:
        /*00b0*/ 	.byte	0x04, 0x1e
        /*00b2*/ 	.short	(.L_985 - .L_984)
.L_984:
        /*00b4*/ 	.word	0x00000000


	//----- nvinfo : EIATTR_CBANK_PARAM_SIZE
	.align		4
.L_985:
        /*00b8*/ 	.byte	0x03, 0x19
        /*00ba*/ 	.short	0x00b8


	//----- nvinfo : EIATTR_PARAM_CBANK
	.align		4
        /*00bc*/ 	.byte	0x04, 0x0a
        /*00be*/ 	.short	(.L_987 - .L_986)
	.align		4
.L_986:
        /*00c0*/ 	.word	index@(.nv.constant0._Z35group_norm_nhwc_bwd_one_pass_kernelI11Fp32IOFp32WLi64ELi112ELi448EEv26Group_norm_nhwc_bwd_params)
        /*00c4*/ 	.short	0x0380
        /*00c6*/ 	.short	0x00b8


	//----- nvinfo : EIATTR_SW_WAR
	.align		4
.L_987:
        /*00c8*/ 	.byte	0x04, 0x36
        /*00ca*/ 	.short	(.L_989 - .L_988)
.L_988:
        /*00cc*/ 	.word	0x00000008
.L_989:


//--------------------- .nv.info._Z35group_norm_nhwc_bwd_one_pass_kernelI11Fp32IOFp32WLi128ELi112ELi448EEv26Group_norm_nhwc_bwd_params --------------------------
	.section	.nv.info._Z35group_norm_nhwc_bwd_one_pass_kernelI11Fp32IOFp32WLi128ELi112ELi448EEv26Group_norm_nhwc_bwd_params,"",@"SHT_CUDA_INFO"
	.sectionflags	@""
	.align	4


	//----- nvinfo : EIATTR_CUDA_API_VERSION
	.align		4
        /*0000*/ 	.byte	0x04, 0x37
        /*0002*/ 	.short	(.L_991 - .L_990)
.L_990:
        /*0004*/ 	.word	0x00000082


	//----- nvinfo : EIATTR_KPARAM_INFO
	.align		4
.L_991:
        /*0008*/ 	.byte	0x04, 0x17
        /*000a*/ 	.short	(.L_993 - .L_992)
.L_992:
        /*000c*/ 	.word	0x00000000
        /*0010*/ 	.short	0x0000
        /*0012*/ 	.short	0x0000
        /*0014*/ 	.byte	0x00, 0xf0, 0xe1, 0x02


	//----- nvinfo : EIATTR_SPARSE_MMA_MASK
	.align		4
.L_993:
        /*0018*/ 	.byte	0x03, 0x50
        /*001a*/ 	.short	0x0000


	//----- nvinfo : EIATTR_MAXREG_COUNT
	.align		4
        /*001c*/ 	.byte	0x03, 0x1b
        /*001e*/ 	.short	0x0080


	//----- nvinfo : EIATTR_NUM_BARRIERS
	.align		4
        /*0020*/ 	.byte	0x02, 0x4c
        /*0022*/ 	.byte	0x01
	.zero		1


	//----- nvinfo : EIATTR_MERCURY_ISA_VERSION
	.align		4
        /*0024*/ 	.byte	0x03, 0x5f
        /*0026*/ 	.short	0x0101


	//----- nvinfo : EIATTR_INT_WARP_WIDE_INSTR_OFFSETS
	.align		4
        /*0028*/ 	.byte	0x04, 0x31
        /*002a*/ 	.short	(.L_995 - .L_994)


	//   ....[0]....
.L_994:
        /*002c*/ 	.word	0x00005870


	//   ....[1]....
        /*0030*/ 	.word	0x00005890


	//   ....[2]....
        /*0034*/ 	.word	0x000058c0


	//   ....[3]....
        /*0038*/ 	.word	0x00005910


	//   ....[4]....
        /*003c*/ 	.word	0x00005a90


	//   ....[5]....
        /*0040*/ 	.word	0x00005ae0


	//   ....[6]....
        /*0044*/ 	.word	0x00005af0


	//   ....[7]....
        /*0048*/ 	.word	0x00005b40


	//----- nvinfo : EIATTR_COOP_GROUP_MASK_REGIDS
	.align		4
.L_995:
        /*004c*/ 	.byte	0x04, 0x29
        /*004e*/ 	.short	(.L_997 - .L_996)


	//   ....[0]....
.L_996:
        /*0050*/ 	.word	0xffffffff


	//   ....[1]....
        /*0054*/ 	.word	0xffffffff


	//   ....[2]....
        /*0058*/ 	.word	0xffffffff


	//   ....[3]....
        /*005c*/ 	.word	0xffffffff


	//   ....[4]....
        /*0060*/ 	.word	0xffffffff


	//   ....[5]....
        /*0064*/ 	.word	0xffffffff


	//   ....[6]....
        /*0068*/ 	.word	0xffffffff


	//   ....[7]....
        /*006c*/ 	.word	0xffffffff


	//   ....[8]....
        /*0070*/ 	.word	0xffffffff


	//   ....[9]....
        /*0074*/ 	.word	0xffffffff


	//----- nvinfo : EIATTR_COOP_GROUP_INSTR_OFFSETS
	.align		4
.L_997:
        /*0078*/ 	.byte	0x04, 0x28
        /*007a*/ 	.short	(.L_999 - .L_998)


	//   ....[0]....
.L_998:
        /*007c*/ 	.word	0x00004be0


	//   ....[1]....
        /*0080*/ 	.word	0x00004c20


	//   ....[2]....
        /*0084*/ 	.word	0x00004c80


	//   ....[3]....
        /*0088*/ 	.word	0x00004ca0


	//   ....[4]....
        /*008c*/ 	.word	0x00004cd0


	//   ....[5]....
        /*0090*/ 	.word	0x00004cf0


	//   ....[6]....
        /*0094*/ 	.word	0x00004d20


	//   ....[7]....
        /*0098*/ 	.word	0x00004d40


	//   ....[8]....
        /*009c*/ 	.word	0x00004d90


	//   ....[9]....
        /*00a0*/ 	.word	0x00004da0


	//----- nvinfo : EIATTR_VRC_CTA_INIT_COUNT
	.align		4
.L_999:
        /*00a4*/ 	.byte	0x02, 0x4a
	.zero		1
	.zero		1


	//----- nvinfo : EIATTR_EXIT_INSTR_OFFSETS
	.align		4
        /*00a8*/ 	.byte	0x04, 0x1c
        /*00aa*/ 	.short	(.L_1001 - .L_1000)


	//   ....[0]....
.L_1000:
        /*00ac*/ 	.word	0x00009250


	//   ....[1]....
        /*00b0*/ 	.word	0x00009380


	//   ....[2]....
        /*00b4*/ 	.word	0x00009980


	//   ....[3]....
        /*00b8*/ 	.word	0x00009f30


	//----- nvinfo : EIATTR_MAX_THREADS
	.align		4
.L_1001:
        /*00bc*/ 	.byte	0x04, 0x05
        /*00be*/ 	.short	(.L_1003 - .L_1002)
.L_1002:
        /*00c0*/ 	.word	0x000001c0
        /*00c4*/ 	.word	0x00000001
        /*00c8*/ 	.word	0x00000001


	//----- nvinfo : EIATTR_CRS_STACK_SIZE
	.align		4
.L_1003:
        /*00cc*/ 	.byte	0x04, 0x1e
        /*00ce*/ 	.short	(.L_1005 - .L_1004)
.L_1004:
        /*00d0*/ 	.word	0x00000000


	//----- nvinfo : EIATTR_CBANK_PARAM_SIZE
	.align		4
.L_1005:
        /*00d4*/ 	.byte	0x03, 0x19
        /*00d6*/ 	.short	0x00b8


	//----- nvinfo : EIATTR_PARAM_CBANK
	.align		4
        /*00d8*/ 	.byte	0x04, 0x0a
        /*00da*/ 	.short	(.L_1007 - .L_1006)
	.align		4
.L_1006:
        /*00dc*/ 	.word	index@(.nv.constant0._Z35group_norm_nhwc_bwd_one_pass_kernelI11Fp32IOFp32WLi128ELi112ELi448EEv26Group_norm_nhwc_bwd_params)
        /*00e0*/ 	.short	0x0380
        /*00e2*/ 	.short	0x00b8


	//----- nvinfo : EIATTR_SW_WAR
	.align		4
.L_1007:
        /*00e4*/ 	.byte	0x04, 0x36
        /*00e6*/ 	.short	(.L_1009 - .L_1008)
.L_1008:
        /*00e8*/ 	.word	0x00000008
.L_1009:


//--------------------- .nv.info._Z35group_norm_nhwc_bwd_one_pass_kernelI11Fp32IOFp32WLi256ELi112ELi448EEv26Group_norm_nhwc_bwd_params --------------------------
	.section	.nv.info._Z35group_norm_nhwc_bwd_one_pass_kernelI11Fp32IOFp32WLi256ELi112ELi448EEv26Group_norm_nhwc_bwd_params,"",@"SHT_CUDA_INFO"
	.sectionflags	@""
	.align	4


	//----- nvinfo : EIATTR_CUDA_API_VERSION
	.align		4
        /*0000*/ 	.byte	0x04, 0x37
        /*0002*/ 	.short	(.L_1011 - .L_1010)
.L_1010:
        /*0004*/ 	.word	0x00000082


	//----- nvinfo : EIATTR_KPARAM_INFO
	.align		4
.L_1011:
        /*0008*/ 	.byte	0x04, 0x17
        /*000a*/ 	.short	(.L_1013 - .L_1012)
.L_1012:
        /*000c*/ 	.word	0x00000000
        /*0010*/ 	.short	0x0000
        /*0012*/ 	.short	0x0000
        /*0014*/ 	.byte	0x00, 0xf0, 0xe1, 0x02


	//----- nvinfo : EIATTR_SPARSE_MMA_MASK
	.align		4
.L_1013:
        /*0018*/ 	.byte	0x03, 0x50
        /*001a*/ 	.short	0x0000


	//----- nvinfo : EIATTR_MAXREG_COUNT
	.align		4
        /*001c*/ 	.byte	0x03, 0x1b
        /*001e*/ 	.short	0x0080


	//----- nvinfo : EIATTR_NUM_BARRIERS
	.align		4
        /*0020*/ 	.byte	0x02, 0x4c
        /*0022*/ 	.byte	0x01
	.zero		1


	//----- nvinfo : EIATTR_ANNOTATIONS
	.align		4
        /*0024*/ 	.byte	0x04, 0x55
        /*0026*/ 	.short	(.L_1015 - .L_1014)


	//   ....[0]....
.L_1014:
        /* <DEDUP_REMOVED lines=64> */


	//----- nvinfo : EIATTR_MERCURY_ISA_VERSION
	.align		4
.L_1015:
        /*0418*/ 	.byte	0x03, 0x5f
        /*041a*/ 	.short	0x0101


	//----- nvinfo : EIATTR_INT_WARP_WIDE_INSTR_OFFSETS
	.align		4
        /*041c*/ 	.byte	0x04, 0x31
        /*041e*/ 	.short	(.L_1017 - .L_1016)


	//   ....[0]....
.L_1016:
        /*0420*/ 	.word	0x0000b630


	//   ....[1]....
        /*0424*/ 	.word	0x0000c6c0


	//   ....[2]....
        /*0428*/ 	.word	0x0000c700


	//   ....[3]....
        /*042c*/ 	.word	0x0000c740


	//   ....[4]....
        /*0430*/ 	.word	0x0000c780


	//   ....[5]....
        /*0434*/ 	.word	0x0000c9a0


	//----- nvinfo : EIATTR_COOP_GROUP_MASK_REGIDS
	.align		4
.L_1017:
        /*0438*/ 	.byte	0x04, 0x29
        /*043a*/ 	.short	(.L_1019 - .L_1018)


	//   ....[0]....
.L_1018:
        /*043c*/ 	.word	0xffffffff


	//   ....[1]....
        /*0440*/ 	.word	0xffffffff


	//   ....[2]....
        /*0444*/ 	.word	0xffffffff


	//   ....[3]....
        /*0448*/ 	.word	0xffffffff


	//   ....[4]....
        /*044c*/ 	.word	0xffffffff


	//   ....[5]....
        /*0450*/ 	.word	0xffffffff


	//   ....[6]....
        /*0454*/ 	.word	0xffffffff


	//   ....[7]....
        /*0458*/ 	.word	0xffffffff


	//   ....[8]....
        /*045c*/ 	.word	0xffffffff


	//   ....[9]....
        /*0460*/ 	.word	0xffffffff


	//----- nvinfo : EIATTR_COOP_GROUP_INSTR_OFFSETS
	.align		4
.L_1019:
        /*0464*/ 	.byte	0x04, 0x28
        /*0466*/ 	.short	(.L_1021 - .L_1020)


	//   ....[0]....
.L_1020:
        /*0468*/ 	.word	0x0000b3c0


	//   ....[1]....
        /*046c*/ 	.word	0x0000b400


	//   ....[2]....
        /*0470*/ 	.word	0x0000b490


	//   ....[3]....
        /*0474*/ 	.word	0x0000b4a0


	//   ....[4]....
        /*0478*/ 	.word	0x0000b4d0


	//   ....[5]....
        /*047c*/ 	.word	0x0000b4f0


	//   ....[6]....
        /*0480*/ 	.word	0x0000b530


	//   ....[7]....
        /*0484*/ 	.word	0x0000b540


	//   ....[8]....
        /*0488*/ 	.word	0x0000b5d0


	//   ....[9]....
        /*048c*/ 	.word	0x0000b5e0


	//----- nvinfo : EIATTR_VRC_CTA_INIT_COUNT
	.align		4
.L_1021:
        /*0490*/ 	.byte	0x02, 0x4a
	.zero		1
	.zero		1


	//----- nvinfo : EIATTR_EXIT_INSTR_OFFSETS
	.align		4
        /*0494*/ 	.byte	0x04, 0x1c
        /*0496*/ 	.short	(.L_1023 - .L_1022)


	//   ....[0]....
.L_1022:
        /*0498*/ 	.word	0x0000d440


	//   ....[1]....
        /*049c*/ 	.word	0x0000d570


	//   ....[2]....
        /*04a0*/ 	.word	0x0000db80


	//   ....[3]....
        /*04a4*/ 	.word	0x0000e130


	//----- nvinfo : EIATTR_MAX_THREADS
	.align		4
.L_1023:
        /*04a8*/ 	.byte	0x04, 0x05
        /*04aa*/ 	.short	(.L_1025 - .L_1024)
.L_1024:
        /*04ac*/ 	.word	0x000001c0
        /*04b0*/ 	.word	0x00000001
        /*04b4*/ 	.word	0x00000001


	//----- nvinfo : EIATTR_CRS_STACK_SIZE
	.align		4
.L_1025:
        /*04b8*/ 	.byte	0x04, 0x1e
        /*04ba*/ 	.short	(.L_1027 - .L_1026)
.L_1026:
        /*04bc*/ 	.word	0x00000000


	//----- nvinfo : EIATTR_CBANK_PARAM_SIZE
	.align		4
.L_1027:
        /*04c0*/ 	.byte	0x03, 0x19
        /*04c2*/ 	.short	0x00b8


	//----- nvinfo : EIATTR_PARAM_CBANK
	.align		4
        /*04c4*/ 	.byte	0x04, 0x0a
        /*04c6*/ 	.short	(.L_1029 - .L_1028)
	.align		4
.L_1028:
        /*04c8*/ 	.word	index@(.nv.constant0._Z35group_norm_nhwc_bwd_one_pass_kernelI11Fp32IOFp32WLi256ELi112ELi448EEv26Group_norm_nhwc_bwd_params)
        /*04cc*/ 	.short	0x0380
        /*04ce*/ 	.short	0x00b8


	//----- nvinfo : EIATTR_SW_WAR
	.align		4
.L_1029:
        /*04d0*/ 	.byte	0x04, 0x36
        /*04d2*/ 	.short	(.L_1031 - .L_1030)
.L_1030:
        /*04d4*/ 	.word	0x00000008
.L_1031:


//--------------------- .nv.info._Z35group_norm_nhwc_bwd_one_pass_kernelI11Fp32IOFp32WLi512ELi112ELi448EEv26Group_norm_nhwc_bwd_params --------------------------
	.section	.nv.info._Z35group_norm_nhwc_bwd_one_pass_kernelI11Fp32IOFp32WLi512ELi112ELi448EEv26Group_norm_nhwc_bwd_params,"",@"SHT_CUDA_INFO"
	.sectionflags	@""
	.align	4


	//----- nvinfo : EIATTR_CUDA_API_VERSION
	.align		4
        /*0000*/ 	.byte	0x04, 0x37
        /*0002*/ 	.short	(.L_1033 - .L_1032)
.L_1032:
        /*0004*/ 	.word	0x00000082


	//----- nvinfo : EIATTR_KPARAM_INFO
	.align		4
.L_1033:
        /*0008*/ 	.byte	0x04, 0x17
        /*000a*/ 	.short	(.L_1035 - .L_1034)
.L_1034:
        /*000c*/ 	.word	0x00000000
        /*0010*/ 	.short	0x0000
        /*0012*/ 	.short	0x0000
        /*0014*/ 	.byte	0x00, 0xf0, 0xe1, 0x02


	//----- nvinfo : EIATTR_SPARSE_MMA_MASK
	.align		4
.L_1035:
        /*0018*/ 	.byte	0x03, 0x50
        /*001a*/ 	.short	0x0000


	//----- nvinfo : EIATTR_MAXREG_COUNT
	.align		4
        /*001c*/ 	.byte	0x03, 0x1b
        /*001e*/ 	.short	0x0080


	//----- nvinfo : EIATTR_NUM_BARRIERS
	.align		4
        /*0020*/ 	.byte	0x02, 0x4c
        /*0022*/ 	.byte	0x01
	.zero		1


	//----- nvinfo : EIATTR_ANNOTATIONS
	.align		4
        /*0024*/ 	.byte	0x04, 0x55
        /*0026*/ 	.short	(.L_1037 - .L_1036)


	//   ....[0]....
.L_1036:
        /* <DEDUP_REMOVED lines=687> */


	//----- nvinfo : EIATTR_MERCURY_ISA_VERSION
	.align		4
.L_1037:
        /*2b00*/ 	.byte	0x03, 0x5f
        /*2b02*/ 	.short	0x0101


	//----- nvinfo : EIATTR_INT_WARP_WIDE_INSTR_OFFSETS
	.align		4
        /*2b04*/ 	.byte	0x04, 0x31
        /*2b06*/ 	.short	(.L_1039 - .L_1038)


	//   ....[0]....
.L_1038:
        /*2b08*/ 	.word	0x0001b640


	//   ....[1]....
        /*2b0c*/ 	.word	0x0001c6d0


	//   ....[2]....
        /*2b10*/ 	.word	0x0001c710


	//   ....[3]....
        /*2b14*/ 	.word	0x0001c750


	//   ....[4]....
        /*2b18*/ 	.word	0x0001c790


	//   ....[5]....
        /*2b1c*/ 	.word	0x0001c9b0


	//----- nvinfo : EIATTR_COOP_GROUP_MASK_REGIDS
	.align		4
.L_1039:
        /*2b20*/ 	.byte	0x04, 0x29
        /*2b22*/ 	.short	(.L_1041 - .L_1040)


	//   ....[0]....
.L_1040:
        /*2b24*/ 	.word	0xffffffff


	//   ....[1]....
        /*2b28*/ 	.word	0xffffffff


	//   ....[2]....
        /*2b2c*/ 	.word	0xffffffff


	//   ....[3]....
        /*2b30*/ 	.word	0xffffffff


	//   ....[4]....
        /*2b34*/ 	.word	0xffffffff


	//   ....[5]....
        /*2b38*/ 	.word	0xffffffff


	//   ....[6]....
        /*2b3c*/ 	.word	0xffffffff


	//   ....[7]....
        /*2b40*/ 	.word	0xffffffff


	//   ....[8]....
        /*2b44*/ 	.word	0xffffffff


	//   ....[9]....
        /*2b48*/ 	.word	0xffffffff


	//----- nvinfo : EIATTR_COOP_GROUP_INSTR_OFFSETS
	.align		4
.L_1041:
        /*2b4c*/ 	.byte	0x04, 0x28
        /*2b4e*/ 	.short	(.L_1043 - .L_1042)


	//   ....[0]....
.L_1042:
        /*2b50*/ 	.word	0x0001b3d0


	//   ....[1]....
        /*2b54*/ 	.word	0x0001b410


	//   ....[2]....
        /*2b58*/ 	.word	0x0001b4c0


	//   ....[3]....
        /*2b5c*/ 	.word	0x0001b4d0


	//   ....[4]....
        /*2b60*/ 	.word	0x0001b500


	//   ....[5]....
        /*2b64*/ 	.word	0x0001b520


	//   ....[6]....
        /*2b68*/ 	.word	0x0001b550


	//   ....[7]....
        /*2b6c*/ 	.word	0x0001b570


	//   ....[8]....
        /*2b70*/ 	.word	0x0001b5e0


	//   ....[9]....
        /*2b74*/ 	.word	0x0001b5f0


	//----- nvinfo : EIATTR_VRC_CTA_INIT_COUNT
	.align		4
.L_1043:
        /*2b78*/ 	.byte	0x02, 0x4a
	.zero		1
	.zero		1


	//----- nvinfo : EIATTR_EXIT_INSTR_OFFSETS
	.align		4
        /*2b7c*/ 	.byte	0x04, 0x1c
        /*2b7e*/ 	.short	(.L_1045 - .L_1044)


	//   ....[0]....
.L_1044:
        /*2b80*/ 	.word	0x0001d450


	//   ....[1]....
        /*2b84*/ 	.word	0x0001d580


	//   ....[2]....
        /*2b88*/ 	.word	0x0001db80


	//   ....[3]....
        /*2b8c*/ 	.word	0x0001e130


	//----- nvinfo : EIATTR_MAX_THREADS
	.align		4
.L_1045:
        /*2b90*/ 	.byte	0x04, 0x05
        /*2b92*/ 	.short	(.L_1047 - .L_1046)
.L_1046:
        /*2b94*/ 	.word	0x000001c0
        /*2b98*/ 	.word	0x00000001
        /*2b9c*/ 	.word	0x00000001


	//----- nvinfo : EIATTR_CRS_STACK_SIZE
	.align		4
.L_1047:
        /*2ba0*/ 	.byte	0x04, 0x1e
        /*2ba2*/ 	.short	(.L_1049 - .L_1048)
.L_1048:
        /*2ba4*/ 	.word	0x00000000


	//----- nvinfo : EIATTR_CBANK_PARAM_SIZE
	.align		4
.L_1049:
        /*2ba8*/ 	.byte	0x03, 0x19
        /*2baa*/ 	.short	0x00b8


	//----- nvinfo : EIATTR_PARAM_CBANK
	.align		4
        /*2bac*/ 	.byte	0x04, 0x0a
        /*2bae*/ 	.short	(.L_1051 - .L_1050)
	.align		4
.L_1050:
        /*2bb0*/ 	.word	index@(.nv.constant0._Z35group_norm_nhwc_bwd_one_pass_kernelI11Fp32IOFp32WLi512ELi112ELi448EEv26Group_norm_nhwc_bwd_params)
        /*2bb4*/ 	.short	0x0380
        /*2bb6*/ 	.short	0x00b8


	//----- nvinfo : EIATTR_SW_WAR
	.align		4
.L_1051:
        /*2bb8*/ 	.byte	0x04, 0x36
        /*2bba*/ 	.short	(.L_1053 - .L_1052)
.L_1052:
        /*2bbc*/ 	.word	0x00000008
.L_1053:


//--------------------- .nv.info._Z35group_norm_nhwc_bwd_one_pass_kernelI11Fp32IOBf16WLi64ELi112ELi448EEv26Group_norm_nhwc_bwd_params --------------------------
	.section	.nv.info._Z35group_norm_nhwc_bwd_one_pass_kernelI11Fp32IOBf16WLi64ELi112ELi448EEv26Group_norm_nhwc_bwd_params,"",@"SHT_CUDA_INFO"
	.sectionflags	@""
	.align	4


	//----- nvinfo : EIATTR_CUDA_API_VERSION
	.align		4
        /*0000*/ 	.byte	0x04, 0x37
        /*0002*/ 	.short	(.L_1055 - .L_1054)
.L_1054:
        /*0004*/ 	.word	0x00000082


	//----- nvinfo : EIATTR_KPARAM_INFO
	.align		4
.L_1055:
        /*0008*/ 	.byte	0x04, 0x17
        /*000a*/ 	.short	(.L_1057 - .L_1056)
.L_1056:
        /*000c*/ 	.word	0x00000000
        /*0010*/ 	.short	0x0000
        /*0012*/ 	.short	0x0000
        /*0014*/ 	.byte	0x00, 0xf0, 0xe1, 0x02


	//----- nvinfo : EIATTR_SPARSE_MMA_MASK
	.align		4
.L_1057:
        /*0018*/ 	.byte	0x03, 0x50
        /*001a*/ 	.short	0x0000


	//----- nvinfo : EIATTR_MAXREG_COUNT
	.align		4
        /*001c*/ 	.byte	0x03, 0x1b
        /*001e*/ 	.short	0x0080


	//----- nvinfo : EIATTR_NUM_BARRIERS
	.align		4
        /*0020*/ 	.byte	0x02, 0x4c
        /*0022*/ 	.byte	0x01
	.zero		1


	//----- nvinfo : EIATTR_MERCURY_ISA_VERSION
	.align		4
        /*0024*/ 	.byte	0x03, 0x5f
        /*0026*/ 	.short	0x0101


	//----- nvinfo : EIATTR_INT_WARP_WIDE_INSTR_OFFSETS
	.align		4
        /*0028*/ 	.byte	0x04, 0x31
        /*002a*/ 	.short	(.L_1059 - .L_1058)


	//   ....[0]....
.L_1058:
        /*002c*/ 	.word	0x00002bc0


	//----- nvinfo : EIATTR_COOP_GROUP_MASK_REGIDS
	.align		4
.L_1059:
        /*0030*/ 	.byte	0x04, 0x29
        /*0032*/ 	.short	(.L_1061 - .L_1060)


	//   ....[0]....
.L_1060:
        /*0034*/ 	.word	0xffffffff


	//   ....[1]....
        /*0038*/ 	.word	0xffffffff


	//   ....[2]....
        /*003c*/ 	.word	0xffffffff


	//   ....[3]....
        /*0040*/ 	.word	0xffffffff


	//   ....[4]....
        /*0044*/ 	.word	0xffffffff


	//   ....[5]....
        /*0048*/ 	.word	0xffffffff


	//   ....[6]....
        /*004c*/ 	.word	0xffffffff


	//   ....[7]....
        /*0050*/ 	.word	0xffffffff


	//   ....[8]....
        /*0054*/ 	.word	0xffffffff


	//   ....[9]....
        /*0058*/ 	.word	0xffffffff


	//----- nvinfo : EIATTR_COOP_GROUP_INSTR_OFFSETS
	.align		4
.L_1061:
        /*005c*/ 	.byte	0x04, 0x28
        /*005e*/ 	.short	(.L_1063 - .L_1062)


	//   ....[0]....
.L_1062:
        /*0060*/ 	.word	0x00002980


	//   ....[1]....
        /*0064*/ 	.word	0x000029c0


	//   ....[2]....
        /*0068*/ 	.word	0x00002a40


	//   ....[3]....
        /*006c*/ 	.word	0x00002a60


	//   ....[4]....
        /*0070*/ 	.word	0x00002aa0


	//   ....[5]....
        /*0074*/ 	.word	0x00002ac0


	//   ....[6]....
        /*0078*/ 	.word	0x00002af0


	//   ....[7]....
        /*007c*/ 	.word	0x00002b10


	//   ....[8]....
        /*0080*/ 	.word	0x00002b60


	//   ....[9]....
        /*0084*/ 	.word	0x00002b70


	//----- nvinfo : EIATTR_VRC_CTA_INIT_COUNT
	.align		4
.L_1063:
        /*0088*/ 	.byte	0x02, 0x4a
	.zero		1
	.zero		1


	//----- nvinfo : EIATTR_EXIT_INSTR_OFFSETS
	.align		4
        /*008c*/ 	.byte	0x04, 0x1c
        /*008e*/ 	.short	(.L_1065 - .L_1064)


	//   ....[0]....
.L_1064:
        /*0090*/ 	.word	0x00005790


	//   ....[1]....
        /*0094*/ 	.word	0x000058c0


	//   ....[2]....
        /*0098*/ 	.word	0x00005ec0


	//   ....[3]....
        /*009c*/ 	.word	0x000064c0


	//----- nvinfo : EIATTR_MAX_THREADS
	.align		4
.L_1065:
        /*00a0*/ 	.byte	0x04, 0x05
        /*00a2*/ 	.short	(.L_1067 - .L_1066)
.L_1066:
        /*00a4*/ 	.word	0x000001c0
        /*00a8*/ 	.word	0x00000001
        /*00ac*/ 	.word	0x00000001


	//----- nvinfo : EIATTR_CRS_STACK_SIZE
	.align		4
.L_1067:
        /*00b0*/ 	.byte	0x04, 0x1e
        /*00b2*/ 	.short	(.L_1069 - .L_1068)
.L_1068:
        /*00b4*/ 	.word	0x00000000


	//----- nvinfo : EIATTR_CBANK_PARAM_SIZE
	.align		4
.L_1069:
        /*00b8*/ 	.byte	0x03, 0x19
        /*00ba*/ 	.short	0x00b8


	//----- nvinfo : EIATTR_PARAM_CBANK
	.align		4
        /*00bc*/ 	.byte	0x04, 0x0a
        /*00be*/ 	.short	(.L_1071 - .L_1070)
	.align		4
.L_1070:
        /*00c0*/ 	.word	index@(.nv.constant0._Z35group_norm_nhwc_bwd_one_pass_kernelI11Fp32IOBf16WLi64ELi112ELi448EEv26Group_norm_nhwc_bwd_params)
        /*00c4*/ 	.short	0x0380
        /*00c6*/ 	.short	0x00b8


	//----- nvinfo : EIATTR_SW_WAR
	.align		4
.L_1071:
        /*00c8*/ 	.byte	0x04, 0x36
        /*00ca*/ 	.short	(.L_1073 - .L_1072)
.L_1072:
        /*00cc*/ 	.word	0x00000008
.L_1073:


//--------------------- .nv.info._Z35group_norm_nhwc_bwd_one_pass_kernelI11Fp32IOBf16WLi128ELi112ELi448EEv26Group_norm_nhwc_bwd_params --------------------------
	.section	.nv.info._Z35group_norm_nhwc_bwd_one_pass_kernelI11Fp32IOBf16WLi128ELi112ELi448EEv26Group_norm_nhwc_bwd_params,"",@"SHT_CUDA_INFO"
	.sectionflags	@""
	.align	4


	//----- nvinfo : EIATTR_CUDA_API_VERSION
	.align		4
        /*0000*/ 	.byte	0x04, 0x37
        /*0002*/ 	.short	(.L_1075 - .L_1074)
.L_1074:
        /*0004*/ 	.word	0x00000082


	//----- nvinfo : EIATTR_KPARAM_INFO
	.align		4
.L_1075:
        /*0008*/ 	.byte	0x04, 0x17
        /*000a*/ 	.short	(.L_1077 - .L_1076)
.L_1076:
        /*000c*/ 	.word	0x00000000
        /*0010*/ 	.short	0x0000
        /*0012*/ 	.short	0x0000
        /*0014*/ 	.byte	0x00, 0xf0, 0xe1, 0x02


	//----- nvinfo : EIATTR_SPARSE_MMA_MASK
	.align		4
.L_1077:
        /*0018*/ 	.byte	0x03, 0x50
        /*001a*/ 	.short	0x0000


	//----- nvinfo : EIATTR_MAXREG_COUNT
	.align		4
        /*001c*/ 	.byte	0x03, 0x1b
        /*001e*/ 	.short	0x0080


	//----- nvinfo : EIATTR_NUM_BARRIERS
	.align		4
        /*0020*/ 	.byte	0x02, 0x4c
        /*0022*/ 	.byte	0x01
	.zero		1


	//----- nvinfo : EIATTR_MERCURY_ISA_VERSION
	.align		4
        /*0024*/ 	.byte	0x03, 0x5f
        /*0026*/ 	.short	0x0101


	//----- nvinfo : EIATTR_COOP_GROUP_MASK_REGIDS
	.align		4
        /*0028*/ 	.byte	0x04, 0x29
        /*002a*/ 	.short	(.L_1079 - .L_1078)


	//   ....[0]....
.L_1078:
        /*002c*/ 	.word	0xffffffff


	//   ....[1]....
        /*0030*/ 	.word	0xffffffff


	//   ....[2]....
        /*0034*/ 	.word	0xffffffff


	//   ....[3]....
        /*0038*/ 	.word	0xffffffff


	//   ....[4]....
        /*003c*/ 	.word	0xffffffff


	//   ....[5]....
        /*0040*/ 	.word	0xffffffff


	//   ....[6]....
        /*0044*/ 	.word	0xffffffff


	//   ....[7]....
        /*0048*/ 	.word	0xffffffff


	//   ....[8]....
        /*004c*/ 	.word	0xffffffff


	//   ....[9]....
        /*0050*/ 	.word	0xffffffff


	//----- nvinfo : EIATTR_COOP_GROUP_INSTR_OFFSETS
	.align		4
.L_1079:
        /*0054*/ 	.byte	0x04, 0x28
        /*0056*/ 	.short	(.L_1081 - .L_1080)


	//   ....[0]....
.L_1080:
        /*0058*/ 	.word	0x00004c30


	//   ....[1]....
        /*005c*/ 	.word	0x00004c60


	//   ....[2]....
        /*0060*/ 	.word	0x00004ca0


	//   ....[3]....
        /*0064*/ 	.word	0x00004cc0


	//   ....[4]....
        /*0068*/ 	.word	0x00004cf0


	//   ....[5]....
        /*006c*/ 	.word	0x00004d10


	//   ....[6]....
        /*0070*/ 	.word	0x00004d40


	//   ....[7]....
        /*0074*/ 	.word	0x00004d60


	//   ....[8]....
        /*0078*/ 	.word	0x00004db0


	//   ....[9]....
        /*007c*/ 	.word	0x00004dc0


	//----- nvinfo : EIATTR_VRC_CTA_INIT_COUNT
	.align		4
.L_1081:
        /*0080*/ 	.byte	0x02, 0x4a
	.zero		1
	.zero		1


	//----- nvinfo : EIATTR_EXIT_INSTR_OFFSETS
	.align		4
        /*0084*/ 	.byte	0x04, 0x1c
        /*0086*/ 	.short	(.L_1083 - .L_1082)


	//   ....[0]....
.L_1082:
        /*0088*/ 	.word	0x00008f60


	//   ....[1]....
        /*008c*/ 	.word	0x00009090


	//   ....[2]....
        /*0090*/ 	.word	0x00009690


	//   ....[3]....
        /*0094*/ 	.word	0x00009c90


	//----- nvinfo : EIATTR_MAX_THREADS
	.align		4
.L_1083:
        /*0098*/ 	.byte	0x04, 0x05
        /*009a*/ 	.short	(.L_1085 - .L_1084)
.L_1084:
        /*009c*/ 	.word	0x000001c0
        /*00a0*/ 	.word	0x00000001
        /*00a4*/ 	.word	0x00000001


	//----- nvinfo : EIATTR_CRS_STACK_SIZE
	.align		4
.L_1085:
        /*00a8*/ 	.byte	0x04, 0x1e
        /*00aa*/ 	.short	(.L_1087 - .L_1086)
.L_1086:
        /*00ac*/ 	.word	0x00000000


	//----- nvinfo : EIATTR_CBANK_PARAM_SIZE
	.align		4
.L_1087:
        /*00b0*/ 	.byte	0x03, 0x19
        /*00b2*/ 	.short	0x00b8


	//----- nvinfo : EIATTR_PARAM_CBANK
	.align		4
        /*00b4*/ 	.byte	0x04, 0x0a
        /*00b6*/ 	.short	(.L_1089 - .L_1088)
	.align		4
.L_1088:
        /*00b8*/ 	.word	index@(.nv.constant0._Z35group_norm_nhwc_bwd_one_pass_kernelI11Fp32IOBf16WLi128ELi112ELi448EEv26Group_norm_nhwc_bwd_params)
        /*00bc*/ 	.short	0x0380
        /*00be*/ 	.short	0x00b8


	//----- nvinfo : EIATTR_SW_WAR
	.align		4
.L_1089:
        /*00c0*/ 	.byte	0x04, 0x36
        /*00c2*/ 	.short	(.L_1091 - .L_1090)
.L_1090:
        /*00c4*/ 	.word	0x00000008
.L_1091:


//--------------------- .nv.info._Z35group_norm_nhwc_bwd_one_pass_kernelI11Fp32IOBf16WLi256ELi112ELi448EEv26Group_norm_nhwc_bwd_params --------------------------
	.section	.nv.info._Z35group_norm_nhwc_bwd_one_pass_kernelI11Fp32IOBf16WLi256ELi112ELi448EEv26Group_norm_nhwc_bwd_params,"",@"SHT_CUDA_INFO"
	.sectionflags	@""
	.align	4


	//----- nvinfo : EIATTR_CUDA_API_VERSION
	.align		4
        /*0000*/ 	.byte	0x04, 0x37
        /*0002*/ 	.short	(.L_1093 - .L_1092)
.L_1092:
        /*0004*/ 	.word	0x00000082


	//----- nvinfo : EIATTR_KPARAM_INFO
	.align		4
.L_1093:
        /*0008*/ 	.byte	0x04, 0x17
        /*000a*/ 	.short	(.L_1095 - .L_1094)
.L_1094:
        /*000c*/ 	.word	0x00000000
        /*0010*/ 	.short	0x0000
        /*0012*/ 	.short	0x0000
        /*0014*/ 	.byte	0x00, 0xf0, 0xe1, 0x02


	//----- nvinfo : EIATTR_SPARSE_MMA_MASK
	.align		4
.L_1095:
        /*0018*/ 	.byte	0x03, 0x50
        /*001a*/ 	.short	0x0000


	//----- nvinfo : EIATTR_MAXREG_COUNT
	.align		4
        /*001c*/ 	.byte	0x03, 0x1b
        /*001e*/ 	.short	0x0080


	//----- nvinfo : EIATTR_NUM_BARRIERS
	.align		4
        /*0020*/ 	.byte	0x02, 0x4c
        /*0022*/ 	.byte	0x01
	.zero		1


	//----- nvinfo : EIATTR_ANNOTATIONS
	.align		4
        /*0024*/ 	.byte	0x04, 0x55
        /*0026*/ 	.short	(.L_1097 - .L_1096)


	//   ....[0]....
.L_1096:
        /* <DEDUP_REMOVED lines=62> */


	//----- nvinfo : EIATTR_MERCURY_ISA_VERSION
	.align		4
.L_1097:
        /*03f8*/ 	.byte	0x03, 0x5f
        /*03fa*/ 	.short	0x0101


	//----- nvinfo : EIATTR_INT_WARP_WIDE_INSTR_OFFSETS
	.align		4
        /*03fc*/ 	.byte	0x04, 0x31
        /*03fe*/ 	.short	(.L_1099 - .L_1098)


	//   ....[0]....
.L_1098:
        /*0400*/ 	.word	0x0000b5a0


	//   ....[1]....
        /*0404*/ 	.word	0x0000c630


	//   ....[2]....
        /*0408*/ 	.word	0x0000c670


	//   ....[3]....
        /*040c*/ 	.word	0x0000c6b0


	//   ....[4]....
        /*0410*/ 	.word	0x0000c6f0


	//   ....[5]....
        /*0414*/ 	.word	0x0000c910


	//----- nvinfo : EIATTR_COOP_GROUP_MASK_REGIDS
	.align		4
.L_1099:
        /*0418*/ 	.byte	0x04, 0x29
        /*041a*/ 	.short	(.L_1101 - .L_1100)


	//   ....[0]....
.L_1100:
        /*041c*/ 	.word	0xffffffff


	//   ....[1]....
        /*0420*/ 	.word	0xffffffff


	//   ....[2]....
        /*0424*/ 	.word	0xffffffff


	//   ....[3]....
        /*0428*/ 	.word	0xffffffff


	//   ....[4]....
        /*042c*/ 	.word	0xffffffff


	//   ....[5]....
        /*0430*/ 	.word	0xffffffff


	//   ....[6]....
        /*0434*/ 	.word	0xffffffff


	//   ....[7]....
        /*0438*/ 	.word	0xffffffff


	//   ....[8]....
        /*043c*/ 	.word	0xffffffff


	//   ....[9]....
        /*0440*/ 	.word	0xffffffff


	//----- nvinfo : EIATTR_COOP_GROUP_INSTR_OFFSETS
	.align		4
.L_1101:
        /*0444*/ 	.byte	0x04, 0x28
        /*0446*/ 	.short	(.L_1103 - .L_1102)


	//   ....[0]....
.L_1102:
        /*0448*/ 	.word	0x0000b330


	//   ....[1]....
        /*044c*/ 	.word	0x0000b370


	//   ....[2]....
        /*0450*/ 	.word	0x0000b400


	//   ....[3]....
        /*0454*/ 	.word	0x0000b410


	//   ....[4]....
        /*0458*/ 	.word	0x0000b440


	//   ....[5]....
        /*045c*/ 	.word	0x0000b460


	//   ....[6]....
        /*0460*/ 	.word	0x0000b4a0


	//   ....[7]....
        /*0464*/ 	.word	0x0000b4b0


	//   ....[8]....
        /*0468*/ 	.word	0x0000b540


	//   ....[9]....
        /*046c*/ 	.word	0x0000b550


	//----- nvinfo : EIATTR_VRC_CTA_INIT_COUNT
	.align		4
.L_1103:
        /*0470*/ 	.byte	0x02, 0x4a
	.zero		1
	.zero		1


	//----- nvinfo : EIATTR_EXIT_INSTR_OFFSETS
	.align		4
        /*0474*/ 	.byte	0x04, 0x1c
        /*0476*/ 	.short	(.L_1105 - .L_1104)


	//   ....[0]....
.L_1104:
        /*0478*/ 	.word	0x0000d3b0


	//   ....[1]....
        /*047c*/ 	.word	0x0000d4e0


	//   ....[2]....
        /*0480*/ 	.word	0x0000db10


	//   ....[3]....
        /*0484*/ 	.word	0x0000e110


	//----- nvinfo : EIATTR_MAX_THREADS
	.align		4
.L_1105:
        /*0488*/ 	.byte	0x04, 0x05
        /*048a*/ 	.short	(.L_1107 - .L_1106)
.L_1106:
        /*048c*/ 	.word	0x000001c0
        /*0490*/ 	.word	0x00000001
        /*0494*/ 	.word	0x00000001


	//----- nvinfo : EIATTR_CRS_STACK_SIZE
	.align		4
.L_1107:
        /*0498*/ 	.byte	0x04, 0x1e
        /*049a*/ 	.short	(.L_1109 - .L_1108)
.L_1108:
        /*049c*/ 	.word	0x00000000


	//----- nvinfo : EIATTR_CBANK_PARAM_SIZE
	.align		4
.L_1109:
        /*04a0*/ 	.byte	0x03, 0x19
        /*04a2*/ 	.short	0x00b8


	//----- nvinfo : EIATTR_PARAM_CBANK
	.align		4
        /*04a4*/ 	.byte	0x04, 0x0a
        /*04a6*/ 	.short	(.L_1111 - .L_1110)
	.align		4
.L_1110:
        /*04a8*/ 	.word	index@(.nv.constant0._Z35group_norm_nhwc_bwd_one_pass_kernelI11Fp32IOBf16WLi256ELi112ELi448EEv26Group_norm_nhwc_bwd_params)
        /*04ac*/ 	.short	0x0380
        /*04ae*/ 	.short	0x00b8


	//----- nvinfo : EIATTR_SW_WAR
	.align		4
.L_1111:
        /*04b0*/ 	.byte	0x04, 0x36
        /*04b2*/ 	.short	(.L_1113 - .L_1112)
.L_1112:
        /*04b4*/ 	.word	0x00000008
.L_1113:


//--------------------- .nv.info._Z35group_norm_nhwc_bwd_one_pass_kernelI11Fp32IOBf16WLi512ELi112ELi448EEv26Group_norm_nhwc_bwd_params --------------------------
	.section	.nv.info._Z35group_norm_nhwc_bwd_one_pass_kernelI11Fp32IOBf16WLi512ELi112ELi448EEv26Group_norm_nhwc_bwd_params,"",@"SHT_CUDA_INFO"
	.sectionflags	@""
	.align	4


	//----- nvinfo : EIATTR_CUDA_API_VERSION
	.align		4
        /*0000*/ 	.byte	0x04, 0x37
        /*0002*/ 	.short	(.L_1115 - .L_1114)
.L_1114:
        /*0004*/ 	.word	0x00000082


	//----- nvinfo : EIATTR_KPARAM_INFO
	.align		4
.L_1115:
        /*0008*/ 	.byte	0x04, 0x17
        /*000a*/ 	.short	(.L_1117 - .L_1116)
.L_1116:
        /*000c*/ 	.word	0x00000000
        /*0010*/ 	.short	0x0000
        /*0012*/ 	.short	0x0000
        /*0014*/ 	.byte	0x00, 0xf0, 0xe1, 0x02


	//----- nvinfo : EIATTR_SPARSE_MMA_MASK
	.align		4
.L_1117:
        /*0018*/ 	.byte	0x03, 0x50
        /*001a*/ 	.short	0x0000


	//----- nvinfo : EIATTR_MAXREG_COUNT
	.align		4
        /*001c*/ 	.byte	0x03, 0x1b
        /*001e*/ 	.short	0x0080


	//----- nvinfo : EIATTR_NUM_BARRIERS
	.align		4
        /*0020*/ 	.byte	0x02, 0x4c
        /*0022*/ 	.byte	0x01
	.zero		1


	//----- nvinfo : EIATTR_ANNOTATIONS
	.align		4
        /*0024*/ 	.byte	0x04, 0x55
        /*0026*/ 	.short	(.L_1119 - .L_1118)


	//   ....[0]....
.L_1118:
        /* <DEDUP_REMOVED lines=681> */


	//----- nvinfo : EIATTR_MERCURY_ISA_VERSION
	.align		4
.L_1119:
        /*2aa8*/ 	.byte	0x03, 0x5f
        /*2aaa*/ 	.short	0x0101


	//----- nvinfo : EIATTR_INT_WARP_WIDE_INSTR_OFFSETS
	.align		4
        /*2aac*/ 	.byte	0x04, 0x31
        /*2aae*/ 	.short	(.L_1121 - .L_1120)


	//   ....[0]....
.L_1120:
        /*2ab0*/ 	.word	0x0001b270


	//   ....[1]....
        /*2ab4*/ 	.word	0x0001c300


	//   ....[2]....
        /*2ab8*/ 	.word	0x0001c340


	//   ....[3]....
        /*2abc*/ 	.word	0x0001c380


	//   ....[4]....
        /*2ac0*/ 	.word	0x0001c3c0


	//   ....[5]....
        /*2ac4*/ 	.word	0x0001c5e0


	//----- nvinfo : EIATTR_COOP_GROUP_MASK_REGIDS
	.align		4
.L_1121:
        /*2ac8*/ 	.byte	0x04, 0x29
        /*2aca*/ 	.short	(.L_1123 - .L_1122)


	//   ....[0]....
.L_1122:
        /*2acc*/ 	.word	0xffffffff


	//   ....[1]....
        /*2ad0*/ 	.word	0xffffffff


	//   ....[2]....
        /*2ad4*/ 	.word	0xffffffff


	//   ....[3]....
        /*2ad8*/ 	.word	0xffffffff


	//   ....[4]....
        /*2adc*/ 	.word	0xffffffff


	//   ....[5]....
        /*2ae0*/ 	.word	0xffffffff


	//   ....[6]....
        /*2ae4*/ 	.word	0xffffffff


	//   ....[7]....
        /*2ae8*/ 	.word	0xffffffff


	//   ....[8]....
        /*2aec*/ 	.word	0xffffffff


	//   ....[9]....
        /*2af0*/ 	.word	0xffffffff


	//----- nvinfo : EIATTR_COOP_GROUP_INSTR_OFFSETS
	.align		4
.L_1123:
        /*2af4*/ 	.byte	0x04, 0x28
        /*2af6*/ 	.short	(.L_1125 - .L_1124)


	//   ....[0]....
.L_1124:
        /*2af8*/ 	.word	0x0001b010


	//   ....[1]....
        /*2afc*/ 	.word	0x0001b040


	//   ....[2]....
        /*2b00*/ 	.word	0x0001b0d0


	//   ....[3]....
        /*2b04*/ 	.word	0x0001b0e0


	//   ....[4]....
        /*2b08*/ 	.word	0x0001b130


	//   ....[5]....
        /*2b0c*/ 	.word	0x0001b140


	//   ....[6]....
        /*2b10*/ 	.word	0x0001b170


	//   ....[7]....
        /*2b14*/ 	.word	0x0001b1a0


	//   ....[8]....
        /*2b18*/ 	.word	0x0001b210


	//   ....[9]....
        /*2b1c*/ 	.word	0x0001b220


	//----- nvinfo : EIATTR_VRC_CTA_INIT_COUNT
	.align		4
.L_1125:
        /*2b20*/ 	.byte	0x02, 0x4a
	.zero		1
	.zero		1


	//----- nvinfo : EIATTR_EXIT_INSTR_OFFSETS
	.align		4
        /*2b24*/ 	.byte	0x04, 0x1c
        /*2b26*/ 	.short	(.L_1127 - .L_1126)


	//   ....[0]....
.L_1126:
        /*2b28*/ 	.word	0x0001d080


	//   ....[1]....
        /*2b2c*/ 	.word	0x0001d1b0


	//   ....[2]....
        /*2b30*/ 	.word	0x0001d7d0


	//   ....[3]....
        /*2b34*/ 	.word	0x0001ddd0


	//----- nvinfo : EIATTR_MAX_THREADS
	.align		4
.L_1127:
        /*2b38*/ 	.byte	0x04, 0x05
        /*2b3a*/ 	.short	(.L_1129 - .L_1128)
.L_1128:
        /*2b3c*/ 	.word	0x000001c0
        /*2b40*/ 	.word	0x00000001
        /*2b44*/ 	.word	0x00000001


	//----- nvinfo : EIATTR_CRS_STACK_SIZE
	.align		4
.L_1129:
        /*2b48*/ 	.byte	0x04, 0x1e
        /*2b4a*/ 	.short	(.L_1131 - .L_1130)
.L_1130:
        /*2b4c*/ 	.word	0x00000000


	//----- nvinfo : EIATTR_CBANK_PARAM_SIZE
	.align		4
.L_1131:
        /*2b50*/ 	.byte	0x03, 0x19
        /*2b52*/ 	.short	0x00b8


	//----- nvinfo : EIATTR_PARAM_CBANK
	.align		4
        /*2b54*/ 	.byte	0x04, 0x0a
        /*2b56*/ 	.short	(.L_1133 - .L_1132)
	.align		4
.L_1132:
        /*2b58*/ 	.word	index@(.nv.constant0._Z35group_norm_nhwc_bwd_one_pass_kernelI11Fp32IOBf16WLi512ELi112ELi448EEv26Group_norm_nhwc_bwd_params)
        /*2b5c*/ 	.short	0x0380
        /*2b5e*/ 	.short	0x00b8


	//----- nvinfo : EIATTR_SW_WAR
	.align		4
.L_1133:
        /*2b60*/ 	.byte	0x04, 0x36
        /*2b62*/ 	.short	(.L_1135 - .L_1134)
.L_1134:
        /*2b64*/ 	.word	0x00000008
.L_1135:


//--------------------- .nv.info._Z35group_norm_nhwc_bwd_one_pass_kernelI11Fp32IOFp16WLi64ELi112ELi448EEv26Group_norm_nhwc_bwd_params --------------------------
	.section	.nv.info._Z35group_norm_nhwc_bwd_one_pass_kernelI11Fp32IOFp16WLi64ELi112ELi448EEv26Group_norm_nhwc_bwd_params,"",@"SHT_CUDA_INFO"
	.sectionflags	@""
	.align	4


	//----- nvinfo : EIATTR_CUDA_API_VERSION
	.align		4
        /*0000*/ 	.byte	0x04, 0x37
        /*0002*/ 	.short	(.L_1137 - .L_1136)
.L_1136:
        /*0004*/ 	.word	0x00000082


	//----- nvinfo : EIATTR_KPARAM_INFO
	.align		4
.L_1137:
        /*0008*/ 	.byte	0x04, 0x17
        /*000a*/ 	.short	(.L_1139 - .L_1138)
.L_1138:
        /*000c*/ 	.word	0x00000000
        /*0010*/ 	.short	0x0000
        /*0012*/ 	.short	0x0000
        /*0014*/ 	.byte	0x00, 0xf0, 0xe1, 0x02


	//----- nvinfo : EIATTR_SPARSE_MMA_MASK
	.align		4
.L_1139:
        /*0018*/ 	.byte	0x03, 0x50
        /*001a*/ 	.short	0x0000


	//----- nvinfo : EIATTR_MAXREG_COUNT
	.align		4
        /*001c*/ 	.byte	0x03, 0x1b
        /*001e*/ 	.short	0x0080


	//----- nvinfo : EIATTR_NUM_BARRIERS
	.align		4
        /*0020*/ 	.byte	0x02, 0x4c
        /*0022*/ 	.byte	0x01
	.zero		1


	//----- nvinfo : EIATTR_MERCURY_ISA_VERSION
	.align		4
        /*0024*/ 	.byte	0x03, 0x5f
        /*0026*/ 	.short	0x0101


	//----- nvinfo : EIATTR_INT_WARP_WIDE_INSTR_OFFSETS
	.align		4
        /*0028*/ 	.byte	0x04, 0x31
        /*002a*/ 	.short	(.L_1141 - .L_1140)


	//   ....[0]....
.L_1140:
        /*002c*/ 	.word	0x00002bc0


	//----- nvinfo : EIATTR_COOP_GROUP_MASK_REGIDS
	.align		4
.L_1141:
        /*0030*/ 	.byte	0x04, 0x29
        /*0032*/ 	.short	(.L_1143 - .L_1142)


	//   ....[0]....
.L_1142:
        /*0034*/ 	.word	0xffffffff


	//   ....[1]....
        /*0038*/ 	.word	0xffffffff


	//   ....[2]....
        /*003c*/ 	.word	0xffffffff


	//   ....[3]....
        /*0040*/ 	.word	0xffffffff


	//   ....[4]....
        /*0044*/ 	.word	0xffffffff


	//   ....[5]....
        /*0048*/ 	.word	0xffffffff


	//   ....[6]....
        /*004c*/ 	.word	0xffffffff


	//   ....[7]....
        /*0050*/ 	.word	0xffffffff


	//   ....[8]....
        /*0054*/ 	.word	0xffffffff


	//   ....[9]....
        /*0058*/ 	.word	0xffffffff


	//----- nvinfo : EIATTR_COOP_GROUP_INSTR_OFFSETS
	.align		4
.L_1143:
        /*005c*/ 	.byte	0x04, 0x28
        /*005e*/ 	.short	(.L_1145 - .L_1144)


	//   ....[0]....
.L_1144:
        /*0060*/ 	.word	0x00002980


	//   ....[1]....
        /*0064*/ 	.word	0x000029c0


	//   ....[2]....
        /*0068*/ 	.word	0x00002a40


	//   ....[3]....
        /*006c*/ 	.word	0x00002a60


	//   ....[4]....
        /*0070*/ 	.word	0x00002aa0


	//   ....[5]....
        /*0074*/ 	.word	0x00002ac0


	//   ....[6]....
        /*0078*/ 	.word	0x00002af0


	//   ....[7]....
        /*007c*/ 	.word	0x00002b10


	//   ....[8]....
        /*0080*/ 	.word	0x00002b60


	//   ....[9]....
        /*0084*/ 	.word	0x00002b70


	//----- nvinfo : EIATTR_VRC_CTA_INIT_COUNT
	.align		4
.L_1145:
        /*0088*/ 	.byte	0x02, 0x4a
	.zero		1
	.zero		1


	//----- nvinfo : EIATTR_EXIT_INSTR_OFFSETS
	.align		4
        /*008c*/ 	.byte	0x04, 0x1c
        /*008e*/ 	.short	(.L_1147 - .L_1146)


	//   ....[0]....
.L_1146:
        /*0090*/ 	.word	0x00005790


	//   ....[1]....
        /*0094*/ 	.word	0x000058c0


	//   ....[2]....
        /*0098*/ 	.word	0x00005ec0


	//   ....[3]....
        /*009c*/ 	.word	0x000064c0


	//----- nvinfo : EIATTR_MAX_THREADS
	.align		4
.L_1147:
        /*00a0*/ 	.byte	0x04, 0x05
        /*00a2*/ 	.short	(.L_1149 - .L_1148)
.L_1148:
        /*00a4*/ 	.word	0x000001c0
        /*00a8*/ 	.word	0x00000001
        /*00ac*/ 	.word	0x00000001


	//----- nvinfo : EIATTR_CRS_STACK_SIZE
	.align		4
.L_1149:
        /*00b0*/ 	.byte	0x04, 0x1e
        /*00b2*/ 	.short	(.L_1151 - .L_1150)
.L_1150:
        /*00b4*/ 	.word	0x00000000


	//----- nvinfo : EIATTR_CBANK_PARAM_SIZE
	.align		4
.L_1151:
        /*00b8*/ 	.byte	0x03, 0x19
        /*00ba*/ 	.short	0x00b8


	//----- nvinfo : EIATTR_PARAM_CBANK
	.align		4
        /*00bc*/ 	.byte	0x04, 0x0a
        /*00be*/ 	.short	(.L_1153 - .L_1152)
	.align		4
.L_1152:
        /*00c0*/ 	.word	index@(.nv.constant0._Z35group_norm_nhwc_bwd_one_pass_kernelI11Fp32IOFp16WLi64ELi112ELi448EEv26Group_norm_nhwc_bwd_params)
        /*00c4*/ 	.short	0x0380
        /*00c6*/ 	.short	0x00b8


	//----- nvinfo : EIATTR_SW_WAR
	.align		4
.L_1153:
        /*00c8*/ 	.byte	0x04, 0x36
        /*00ca*/ 	.short	(.L_1155 - .L_1154)
.L_1154:
        /*00cc*/ 	.word	0x00000008
.L_1155:


//--------------------- .nv.info._Z35group_norm_nhwc_bwd_one_pass_kernelI11Fp32IOFp16WLi128ELi112ELi448EEv26Group_norm_nhwc_bwd_params --------------------------
	.section	.nv.info._Z35group_norm_nhwc_bwd_one_pass_kernelI11Fp32IOFp16WLi128ELi112ELi448EEv26Group_norm_nhwc_bwd_params,"",@"SHT_CUDA_INFO"
	.sectionflags	@""
	.align	4


	//----- nvinfo : EIATTR_CUDA_API_VERSION
	.align		4
        /*0000*/ 	.byte	0x04, 0x37
        /*0002*/ 	.short	(.L_1157 - .L_1156)
.L_1156:
        /*0004*/ 	.word	0x00000082


	//----- nvinfo : EIATTR_KPARAM_INFO
	.align		4
.L_1157:
        /*0008*/ 	.byte	0x04, 0x17
        /*000a*/ 	.short	(.L_1159 - .L_1158)
.L_1158:
        /*000c*/ 	.word	0x00000000
        /*0010*/ 	.short	0x0000
        /*0012*/ 	.short	0x0000
        /*0014*/ 	.byte	0x00, 0xf0, 0xe1, 0x02


	//----- nvinfo : EIATTR_SPARSE_MMA_MASK
	.align		4
.L_1159:
        /*0018*/ 	.byte	0x03, 0x50
        /*001a*/ 	.short	0x0000


	//----- nvinfo : EIATTR_MAXREG_COUNT
	.align		4
        /*001c*/ 	.byte	0x03, 0x1b
        /*001e*/ 	.short	0x0080


	//----- nvinfo : EIATTR_NUM_BARRIERS
	.align		4
        /*0020*/ 	.byte	0x02, 0x4c
        /*0022*/ 	.byte	0x01
	.zero		1


	//----- nvinfo : EIATTR_MERCURY_ISA_VERSION
	.align		4
        /*0024*/ 	.byte	0x03, 0x5f
        /*0026*/ 	.short	0x0101


	//----- nvinfo : EIATTR_COOP_GROUP_MASK_REGIDS
	.align		4
        /*0028*/ 	.byte	0x04, 0x29
        /*002a*/ 	.short	(.L_1161 - .L_1160)


	//   ....[0]....
.L_1160:
        /*002c*/ 	.word	0xffffffff


	//   ....[1]....
        /*0030*/ 	.word	0xffffffff


	//   ....[2]....
        /*0034*/ 	.word	0xffffffff


	//   ....[3]....
        /*0038*/ 	.word	0xffffffff


	//   ....[4]....
        /*003c*/ 	.word	0xffffffff


	//   ....[5]....
        /*0040*/ 	.word	0xffffffff


	//   ....[6]....
        /*0044*/ 	.word	0xffffffff


	//   ....[7]....
        /*0048*/ 	.word	0xffffffff


	//   ....[8]....
        /*004c*/ 	.word	0xffffffff


	//   ....[9]....
        /*0050*/ 	.word	0xffffffff


	//----- nvinfo : EIATTR_COOP_GROUP_INSTR_OFFSETS
	.align		4
.L_1161:
        /*0054*/ 	.byte	0x04, 0x28
        /*0056*/ 	.short	(.L_1163 - .L_1162)


	//   ....[0]....
.L_1162:
        /*0058*/ 	.word	0x00004c30


	//   ....[1]....
        /*005c*/ 	.word	0x00004c60


	//   ....[2]....
        /*0060*/ 	.word	0x00004ca0


	//   ....[3]....
        /*0064*/ 	.word	0x00004cc0


	//   ....[4]....
        /*0068*/ 	.word	0x00004cf0


	//   ....[5]....
        /*006c*/ 	.word	0x00004d10


	//   ....[6]....
        /*0070*/ 	.word	0x00004d40


	//   ....[7]....
        /*0074*/ 	.word	0x00004d60


	//   ....[8]....
        /*0078*/ 	.word	0x00004db0


	//   ....[9]....
        /*007c*/ 	.word	0x00004dc0


	//----- nvinfo : EIATTR_VRC_CTA_INIT_COUNT
	.align		4
.L_1163:
        /*0080*/ 	.byte	0x02, 0x4a
	.zero		1
	.zero		1


	//----- nvinfo : EIATTR_EXIT_INSTR_OFFSETS
	.align		4
        /*0084*/ 	.byte	0x04, 0x1c
        /*0086*/ 	.short	(.L_1165 - .L_1164)


	//   ....[0]....
.L_1164:
        /*0088*/ 	.word	0x00008f60


	//   ....[1]....
        /*008c*/ 	.word	0x00009090


	//   ....[2]....
        /*0090*/ 	.word	0x00009690


	//   ....[3]....
        /*0094*/ 	.word	0x00009c90


	//----- nvinfo : EIATTR_MAX_THREADS
	.align		4
.L_1165:
        /*0098*/ 	.byte	0x04, 0x05
        /*009a*/ 	.short	(.L_1167 - .L_1166)
.L_1166:
        /*009c*/ 	.word	0x000001c0
        /*00a0*/ 	.word	0x00000001
        /*00a4*/ 	.word	0x00000001


	//----- nvinfo : EIATTR_CRS_STACK_SIZE
	.align		4
.L_1167:
        /*00a8*/ 	.byte	0x04, 0x1e
        /*00aa*/ 	.short	(.L_1169 - .L_1168)
.L_1168:
        /*00ac*/ 	.word	0x00000000


	//----- nvinfo : EIATTR_CBANK_PARAM_SIZE
	.align		4
.L_1169:
        /*00b0*/ 	.byte	0x03, 0x19
        /*00b2*/ 	.short	0x00b8


	//----- nvinfo : EIATTR_PARAM_CBANK
	.align		4
        /*00b4*/ 	.byte	0x04, 0x0a
        /*00b6*/ 	.short	(.L_1171 - .L_1170)
	.align		4
.L_1170:
        /*00b8*/ 	.word	index@(.nv.constant0._Z35group_norm_nhwc_bwd_one_pass_kernelI11Fp32IOFp16WLi128ELi112ELi448EEv26Group_norm_nhwc_bwd_params)
        /*00bc*/ 	.short	0x0380
        /*00be*/ 	.short	0x00b8


	//----- nvinfo : EIATTR_SW_WAR
	.align		4
.L_1171:
        /*00c0*/ 	.byte	0x04, 0x36
        /*00c2*/ 	.short	(.L_1173 - .L_1172)
.L_1172:
        /*00c4*/ 	.word	0x00000008
.L_1173:


//--------------------- .nv.info._Z35group_norm_nhwc_bwd_one_pass_kernelI11Fp32IOFp16WLi256ELi112ELi448EEv26Group_norm_nhwc_bwd_params --------------------------
	.section	.nv.info._Z35group_norm_nhwc_bwd_one_pass_kernelI11Fp32IOFp16WLi256ELi112ELi448EEv26Group_norm_nhwc_bwd_params,"",@"SHT_CUDA_INFO"
	.sectionflags	@""
	.align	4


	//----- nvinfo : EIATTR_CUDA_API_VERSION
	.align		4
        /*0000*/ 	.byte	0x04, 0x37
        /*0002*/ 	.short	(.L_1175 - .L_1174)
.L_1174:
        /*0004*/ 	.word	0x00000082


	//----- nvinfo : EIATTR_KPARAM_INFO
	.align		4
.L_1175:
        /*0008*/ 	.byte	0x04, 0x17
        /*000a*/ 	.short	(.L_1177 - .L_1176)
.L_1176:
        /*000c*/ 	.word	0x00000000
        /*0010*/ 	.short	0x0000
        /*0012*/ 	.short	0x0000
        /*0014*/ 	.byte	0x00, 0xf0, 0xe1, 0x02


	//----- nvinfo : EIATTR_SPARSE_MMA_MASK
	.align		4
.L_1177:
        /*0018*/ 	.byte	0x03, 0x50
        /*001a*/ 	.short	0x0000


	//----- nvinfo : EIATTR_MAXREG_COUNT
	.align		4
        /*001c*/ 	.byte	0x03, 0x1b
        /*001e*/ 	.short	0x0080


	//----- nvinfo : EIATTR_NUM_BARRIERS
	.align		4
        /*0020*/ 	.byte	0x02, 0x4c
        /*0022*/ 	.byte	0x01
	.zero		1


	//----- nvinfo : EIATTR_ANNOTATIONS
	.align		4
        /*0024*/ 	.byte	0x04, 0x55
        /*0026*/ 	.short	(.L_1179 - .L_1178)


	//   ....[0]....
.L_1178:
        /* <DEDUP_REMOVED lines=62> */


	//----- nvinfo : EIATTR_MERCURY_ISA_VERSION
	.align		4
.L_1179:
        /*03f8*/ 	.byte	0x03, 0x5f
        /*03fa*/ 	.short	0x0101


	//----- nvinfo : EIATTR_INT_WARP_WIDE_INSTR_OFFSETS
	.align		4
        /*03fc*/ 	.byte	0x04, 0x31
        /*03fe*/ 	.short	(.L_1181 - .L_1180)


	//   ....[0]....
.L_1180:
        /*0400*/ 	.word	0x0000b5d0


	//   ....[1]....
        /*0404*/ 	.word	0x0000c660


	//   ....[2]....
        /*0408*/ 	.word	0x0000c6a0


	//   ....[3]....
        /*040c*/ 	.word	0x0000c6e0


	//   ....[4]....
        /*0410*/ 	.word	0x0000c720


	//   ....[5]....
        /*0414*/ 	.word	0x0000c940


	//----- nvinfo : EIATTR_COOP_GROUP_MASK_REGIDS
	.align		4
.L_1181:
        /*0418*/ 	.byte	0x04, 0x29
        /*041a*/ 	.short	(.L_1183 - .L_1182)


	//   ....[0]....
.L_1182:
        /*041c*/ 	.word	0xffffffff


	//   ....[1]....
        /*0420*/ 	.word	0xffffffff


	//   ....[2]....
        /*0424*/ 	.word	0xffffffff


	//   ....[3]....
        /*0428*/ 	.word	0xffffffff


	//   ....[4]....
        /*042c*/ 	.word	0xffffffff


	//   ....[5]....
        /*0430*/ 	.word	0xffffffff


	//   ....[6]....
        /*0434*/ 	.word	0xffffffff


	//   ....[7]....
        /*0438*/ 	.word	0xffffffff


	//   ....[8]....
        /*043c*/ 	.word	0xffffffff


	//   ....[9]....
        /*0440*/ 	.word	0xffffffff


	//----- nvinfo : EIATTR_COOP_GROUP_INSTR_OFFSETS
	.align		4
.L_1183:
        /*0444*/ 	.byte	0x04, 0x28
        /*0446*/ 	.short	(.L_1185 - .L_1184)


	//   ....[0]....
.L_1184:
        /*0448*/ 	.word	0x0000b360


	//   ....[1]....
        /*044c*/ 	.word	0x0000b3a0


	//   ....[2]....
        /*0450*/ 	.word	0x0000b430


	//   ....[3]....
        /*0454*/ 	.word	0x0000b440


	//   ....[4]....
        /*0458*/ 	.word	0x0000b470


	//   ....[5]....
        /*045c*/ 	.word	0x0000b490


	//   ....[6]....
        /*0460*/ 	.word	0x0000b4d0


	//   ....[7]....
        /*0464*/ 	.word	0x0000b4e0


	//   ....[8]....
        /*0468*/ 	.word	0x0000b570


	//   ....[9]....
        /*046c*/ 	.word	0x0000b580


	//----- nvinfo : EIATTR_VRC_CTA_INIT_COUNT
	.align		4
.L_1185:
        /*0470*/ 	.byte	0x02, 0x4a
	.zero		1
	.zero		1


	//----- nvinfo : EIATTR_EXIT_INSTR_OFFSETS
	.align		4
        /*0474*/ 	.byte	0x04, 0x1c
        /*0476*/ 	.short	(.L_1187 - .L_1186)


	//   ....[0]....
.L_1186:
        /*0478*/ 	.word	0x0000d3e0


	//   ....[1]....
        /*047c*/ 	.word	0x0000d510


	//   ....[2]....
        /*0480*/ 	.word	0x0000db40


	//   ....[3]....
        /*0484*/ 	.word	0x0000e140


	//----- nvinfo : EIATTR_MAX_THREADS
	.align		4
.L_1187:
        /*0488*/ 	.byte	0x04, 0x05
        /*048a*/ 	.short	(.L_1189 - .L_1188)
.L_1188:
        /*048c*/ 	.word	0x000001c0
        /*0490*/ 	.word	0x00000001
        /*0494*/ 	.word	0x00000001


	//----- nvinfo : EIATTR_CRS_STACK_SIZE
	.align		4
.L_1189:
        /*0498*/ 	.byte	0x04, 0x1e
        /*049a*/ 	.short	(.L_1191 - .L_1190)
.L_1190:
        /*049c*/ 	.word	0x00000000


	//----- nvinfo : EIATTR_CBANK_PARAM_SIZE
	.align		4
.L_1191:
        /*04a0*/ 	.byte	0x03, 0x19
        /*04a2*/ 	.short	0x00b8


	//----- nvinfo : EIATTR_PARAM_CBANK
	.align		4
        /*04a4*/ 	.byte	0x04, 0x0a
        /*04a6*/ 	.short	(.L_1193 - .L_1192)
	.align		4
.L_1192:
        /*04a8*/ 	.word	index@(.nv.constant0._Z35group_norm_nhwc_bwd_one_pass_kernelI11Fp32IOFp16WLi256ELi112ELi448EEv26Group_norm_nhwc_bwd_params)
        /*04ac*/ 	.short	0x0380
        /*04ae*/ 	.short	0x00b8


	//----- nvinfo : EIATTR_SW_WAR
	.align		4
.L_1193:
        /*04b0*/ 	.byte	0x04, 0x36
        /*04b2*/ 	.short	(.L_1195 - .L_1194)
.L_1194:
        /*04b4*/ 	.word	0x00000008
.L_1195:


//--------------------- .nv.info._Z35group_norm_nhwc_bwd_one_pass_kernelI11Fp32IOFp16WLi512ELi112ELi448EEv26Group_norm_nhwc_bwd_params --------------------------
	.section	.nv.info._Z35group_norm_nhwc_bwd_one_pass_kernelI11Fp32IOFp16WLi512ELi112ELi448EEv26Group_norm_nhwc_bwd_params,"",@"SHT_CUDA_INFO"
	.sectionflags	@""
	.align	4


	//----- nvinfo : EIATTR_CUDA_API_VERSION
	.align		4
        /*0000*/ 	.byte	0x04, 0x37
        /*0002*/ 	.short	(.L_1197 - .L_1196)
.L_1196:
        /*0004*/ 	.word	0x00000082


	//----- nvinfo : EIATTR_KPARAM_INFO
	.align		4
.L_1197:
        /*0008*/ 	.byte	0x04, 0x17
        /*000a*/ 	.short	(.L_1199 - .L_1198)
.L_1198:
        /*000c*/ 	.word	0x00000000
        /*0010*/ 	.short	0x0000
        /*0012*/ 	.short	0x0000
        /*0014*/ 	.byte	0x00, 0xf0, 0xe1, 0x02


	//----- nvinfo : EIATTR_SPARSE_MMA_MASK
	.align		4
.L_1199:
        /*0018*/ 	.byte	0x03, 0x50
        /*001a*/ 	.short	0x0000


	//----- nvinfo : EIATTR_MAXREG_COUNT
	.align		4
        /*001c*/ 	.byte	0x03, 0x1b
        /*001e*/ 	.short	0x0080


	//----- nvinfo : EIATTR_NUM_BARRIERS
	.align		4
        /*0020*/ 	.byte	0x02, 0x4c
        /*0022*/ 	.byte	0x01
	.zero		1


	//----- nvinfo : EIATTR_ANNOTATIONS
	.align		4
        /*0024*/ 	.byte	0x04, 0x55
        /*0026*/ 	.short	(.L_1201 - .L_1200)


	//   ....[0]....
.L_1200:
        /* <DEDUP_REMOVED lines=683> */


	//----- nvinfo : EIATTR_MERCURY_ISA_VERSION
	.align		4
.L_1201:
        /*2ac8*/ 	.byte	0x03, 0x5f
        /*2aca*/ 	.short	0x0101


	//----- nvinfo : EIATTR_INT_WARP_WIDE_INSTR_OFFSETS
	.align		4
        /*2acc*/ 	.byte	0x04, 0x31
        /*2ace*/ 	.short	(.L_1203 - .L_1202)


	//   ....[0]....
.L_1202:
        /*2ad0*/ 	.word	0x0001b3b0


	//   ....[1]....
        /*2ad4*/ 	.word	0x0001c440


	//   ....[2]....
        /*2ad8*/ 	.word	0x0001c480


	//   ....[3]....
        /*2adc*/ 	.word	0x0001c4c0


	//   ....[4]....
        /*2ae0*/ 	.word	0x0001c500


	//   ....[5]....
        /*2ae4*/ 	.word	0x0001c720


	//----- nvinfo : EIATTR_COOP_GROUP_MASK_REGIDS
	.align		4
.L_1203:
        /*2ae8*/ 	.byte	0x04, 0x29
        /*2aea*/ 	.short	(.L_1205 - .L_1204)


	//   ....[0]....
.L_1204:
        /*2aec*/ 	.word	0xffffffff


	//   ....[1]....
        /*2af0*/ 	.word	0xffffffff


	//   ....[2]....
        /*2af4*/ 	.word	0xffffffff


	//   ....[3]....
        /*2af8*/ 	.word	0xffffffff


	//   ....[4]....
        /*2afc*/ 	.word	0xffffffff


	//   ....[5]....
        /*2b00*/ 	.word	0xffffffff


	//   ....[6]....
        /*2b04*/ 	.word	0xffffffff


	//   ....[7]....
        /*2b08*/ 	.word	0xffffffff


	//   ....[8]....
        /*2b0c*/ 	.word	0xffffffff


	//   ....[9]....
        /*2b10*/ 	.word	0xffffffff


	//----- nvinfo : EIATTR_COOP_GROUP_INSTR_OFFSETS
	.align		4
.L_1205:
        /*2b14*/ 	.byte	0x04, 0x28
        /*2b16*/ 	.short	(.L_1207 - .L_1206)


	//   ....[0]....
.L_1206:
        /*2b18*/ 	.word	0x0001b150


	//   ....[1]....
        /*2b1c*/ 	.word	0x0001b180


	//   ....[2]....
        /*2b20*/ 	.word	0x0001b210


	//   ....[3]....
        /*2b24*/ 	.word	0x0001b220


	//   ....[4]....
        /*2b28*/ 	.word	0x0001b270


	//   ....[5]....
        /*2b2c*/ 	.word	0x0001b280


	//   ....[6]....
        /*2b30*/ 	.word	0x0001b2b0


	//   ....[7]....
        /*2b34*/ 	.word	0x0001b2e0


	//   ....[8]....
        /*2b38*/ 	.word	0x0001b350


	//   ....[9]....
        /*2b3c*/ 	.word	0x0001b360


	//----- nvinfo : EIATTR_VRC_CTA_INIT_COUNT
	.align		4
.L_1207:
        /*2b40*/ 	.byte	0x02, 0x4a
	.zero		1
	.zero		1


	//----- nvinfo : EIATTR_EXIT_INSTR_OFFSETS
	.align		4
        /*2b44*/ 	.byte	0x04, 0x1c
        /*2b46*/ 	.short	(.L_1209 - .L_1208)


	//   ....[0]....
.L_1208:
        /*2b48*/ 	.word	0x0001d1c0


	//   ....[1]....
        /*2b4c*/ 	.word	0x0001d2f0


	//   ....[2]....
        /*2b50*/ 	.word	0x0001d910


	//   ....[3]....
        /*2b54*/ 	.word	0x0001df10


	//----- nvinfo : EIATTR_MAX_THREADS
	.align		4
.L_1209:
        /*2b58*/ 	.byte	0x04, 0x05
        /*2b5a*/ 	.short	(.L_1211 - .L_1210)
.L_1210:
        /*2b5c*/ 	.word	0x000001c0
        /*2b60*/ 	.word	0x00000001
        /*2b64*/ 	.word	0x00000001


	//----- nvinfo : EIATTR_CRS_STACK_SIZE
	.align		4
.L_1211:
        /*2b68*/ 	.byte	0x04, 0x1e
        /*2b6a*/ 	.short	(.L_1213 - .L_1212)
.L_1212:
        /*2b6c*/ 	.word	0x00000000


	//----- nvinfo : EIATTR_CBANK_PARAM_SIZE
	.align		4
.L_1213:
        /*2b70*/ 	.byte	0x03, 0x19
        /*2b72*/ 	.short	0x00b8


	//----- nvinfo : EIATTR_PARAM_CBANK
	.align		4
        /*2b74*/ 	.byte	0x04, 0x0a
        /*2b76*/ 	.short	(.L_1215 - .L_1214)
	.align		4
.L_1214:
        /*2b78*/ 	.word	index@(.nv.constant0._Z35group_norm_nhwc_bwd_one_pass_kernelI11Fp32IOFp16WLi512ELi112ELi448EEv26Group_norm_nhwc_bwd_params)
        /*2b7c*/ 	.short	0x0380
        /*2b7e*/ 	.short	0x00b8


	//----- nvinfo : EIATTR_SW_WAR
	.align		4
.L_1215:
        /*2b80*/ 	.byte	0x04, 0x36
        /*2b82*/ 	.short	(.L_1217 - .L_1216)
.L_1216:
        /*2b84*/ 	.word	0x00000008
.L_1217:


//--------------------- .nv.info._Z35group_norm_nhwc_fwd_one_pass_kernelI11Bf16IOFp32WLi64ELi112ELi448EEv26Group_norm_nhwc_fwd_params --------------------------
	.section	.nv.info._Z35group_norm_nhwc_fwd_one_pass_kernelI11Bf16IOFp32WLi64ELi112ELi448EEv26Group_norm_nhwc_fwd_params,"",@"SHT_CUDA_INFO"
	.sectionflags	@""
	.align	4


	//----- nvinfo : EIATTR_CUDA_API_VERSION
	.align		4
        /*0000*/ 	.byte	0x04, 0x37
        /*0002*/ 	.short	(.L_1219 - .L_1218)
.L_1218:
        /*0004*/ 	.word	0x00000082


	//----- nvinfo : EIATTR_KPARAM_INFO
	.align		4
.L_1219:
        /*0008*/ 	.byte	0x04, 0x17
        /*000a*/ 	.short	(.L_1221 - .L_1220)
.L_1220:
        /*000c*/ 	.word	0x00000000
        /*0010*/ 	.short	0x0000
        /*0012*/ 	.short	0x0000
        /*0014*/ 	.byte	0x00, 0xf0, 0x81, 0x02


	//----- nvinfo : EIATTR_SPARSE_MMA_MASK
	.align		4
.L_1221:
        /*0018*/ 	.byte	0x03, 0x50
        /*001a*/ 	.short	0x0000


	//----- nvinfo : EIATTR_MAXREG_COUNT
	.align		4
        /*001c*/ 	.byte	0x03, 0x1b
        /*001e*/ 	.short	0x0080


	//----- nvinfo : EIATTR_NUM_BARRIERS
	.align		4
        /*0020*/ 	.byte	0x02, 0x4c
        /*0022*/ 	.byte	0x01
	.zero		1


	//----- nvinfo : EIATTR_MERCURY_ISA_VERSION
	.align		4
        /*0024*/ 	.byte	0x03, 0x5f
        /*0026*/ 	.short	0x0101


	//----- nvinfo : EIATTR_COOP_GROUP_MASK_REGIDS
	.align		4
        /*0028*/ 	.byte	0x04, 0x29
        /*002a*/ 	.short	(.L_1223 - .L_1222)


	//   ....[0]....
.L_1222:
        /*002c*/ 	.word	0xffffffff


	//   ....[1]....
        /*0030*/ 	.word	0xffffffff


	//   ....[2]....
        /*0034*/ 	.word	0xffffffff


	//   ....[3]....
        /*0038*/ 	.word	0xffffffff


	//   ....[4]....
        /*003c*/ 	.word	0xffffffff


	//   ....[5]....
        /*0040*/ 	.word	0xffffffff


	//   ....[6]....
        /*0044*/ 	.word	0xffffffff


	//   ....[7]....
        /*0048*/ 	.word	0xffffffff


	//   ....[8]....
        /*004c*/ 	.word	0xffffffff


	//   ....[9]....
        /*0050*/ 	.word	0xffffffff


	//----- nvinfo : EIATTR_COOP_GROUP_INSTR_OFFSETS
	.align		4
.L_1223:
        /*0054*/ 	.byte	0x04, 0x28
        /*0056*/ 	.short	(.L_1225 - .L_1224)


	//   ....[0]....
.L_1224:
        /*0058*/ 	.word	0x00001050


	//   ....[1]....
        /*005c*/ 	.word	0x00001060


	//   ....[2]....
        /*0060*/ 	.word	0x00001090


	//   ....[3]....
        /*0064*/ 	.word	0x000010a0


	//   ....[4]....
        /*0068*/ 	.word	0x000010e0


	//   ....[5]....
        /*006c*/ 	.word	0x000010f0


	//   ....[6]....
        /*0070*/ 	.word	0x00001130


	//   ....[7]....
        /*0074*/ 	.word	0x00001140


	//   ....[8]....
        /*0078*/ 	.word	0x000011b0


	//   ....[9]....
        /*007c*/ 	.word	0x000011c0


	//----- nvinfo : EIATTR_VRC_CTA_INIT_COUNT
	.align		4
.L_1225:
        /*0080*/ 	.byte	0x02, 0x4a
	.zero		1
	.zero		1


	//----- nvinfo : EIATTR_EXIT_INSTR_OFFSETS
	.align		4
        /*0084*/ 	.byte	0x04, 0x1c
        /*0086*/ 	.short	(.L_1227 - .L_1226)


	//   ....[0]....
.L_1226:
        /*0088*/ 	.word	0x00000060


	//   ....[1]....
        /*008c*/ 	.word	0x00003e60


	//----- nvinfo : EIATTR_MAX_THREADS
	.align		4
.L_1227:
        /*0090*/ 	.byte	0x04, 0x05
        /*0092*/ 	.short	(.L_1229 - .L_1228)
.L_1228:
        /*0094*/ 	.word	0x000001c0
        /*0098*/ 	.word	0x00000001
        /*009c*/ 	.word	0x00000001


	//----- nvinfo : EIATTR_CRS_STACK_SIZE
	.align		4
.L_1229:
        /*00a0*/ 	.byte	0x04, 0x1e
        /*00a2*/ 	.short	(.L_1231 - .L_1230)
.L_1230:
        /*00a4*/ 	.word	0x00000000


	//----- nvinfo : EIATTR_CBANK_PARAM_SIZE
	.align		4
.L_1231:
        /*00a8*/ 	.byte	0x03, 0x19
        /*00aa*/ 	.short	0x00a0


	//----- nvinfo : EIATTR_PARAM_CBANK
	.align		4
        /*00ac*/ 	.byte	0x04, 0x0a
        /*00ae*/ 	.short	(.L_1233 - .L_1232)
	.align		4
.L_1232:
        /*00b0*/ 	.word	index@(.nv.constant0._Z35group_norm_nhwc_fwd_one_pass_kernelI11Bf16IOFp32WLi64ELi112ELi448EEv26Group_norm_nhwc_fwd_params)
        /*00b4*/ 	.short	0x0380
        /*00b6*/ 	.short	0x00a0


	//----- nvinfo : EIATTR_SW_WAR
	.align		4
.L_1233:
        /*00b8*/ 	.byte	0x04, 0x36
        /*00ba*/ 	.short	(.L_1235 - .L_1234)
.L_1234:
        /*00bc*/ 	.word	0x00000008
.L_1235:


//--------------------- .nv.info._Z35group_norm_nhwc_fwd_one_pass_kernelI11Bf16IOFp32WLi128ELi112ELi448EEv26Group_norm_nhwc_fwd_params --------------------------
	.section	.nv.info._Z35group_norm_nhwc_fwd_one_pass_kernelI11Bf16IOFp32WLi128ELi112ELi448EEv26Group_norm_nhwc_fwd_params,"",@"SHT_CUDA_INFO"
	.sectionflags	@""
	.align	4


	//----- nvinfo : EIATTR_CUDA_API_VERSION
	.align		4
        /*0000*/ 	.byte	0x04, 0x37
        /*0002*/ 	.short	(.L_1237 - .L_1236)
.L_1236:
        /*0004*/ 	.word	0x00000082


	//----- nvinfo : EIATTR_KPARAM_INFO
	.align		4
.L_1237:
        /*0008*/ 	.byte	0x04, 0x17
        /*000a*/ 	.short	(.L_1239 - .L_1238)
.L_1238:
        /*000c*/ 	.word	0x00000000
        /*0010*/ 	.short	0x0000
        /*0012*/ 	.short	0x0000
        /*0014*/ 	.byte	0x00, 0xf0, 0x81, 0x02


	//----- nvinfo : EIATTR_SPARSE_MMA_MASK
	.align		4
.L_1239:
        /*0018*/ 	.byte	0x03, 0x50
        /*001a*/ 	.short	0x0000


	//----- nvinfo : EIATTR_MAXREG_COUNT
	.align		4
        /*001c*/ 	.byte	0x03, 0x1b
        /*001e*/ 	.short	0x0080


	//----- nvinfo : EIATTR_NUM_BARRIERS
	.align		4
        /*0020*/ 	.byte	0x02, 0x4c
        /*0022*/ 	.byte	0x01
	.zero		1


	//----- nvinfo : EIATTR_MERCURY_ISA_VERSION
	.align		4
        /*0024*/ 	.byte	0x03, 0x5f
        /*0026*/ 	.short	0x0101


	//----- nvinfo : EIATTR_COOP_GROUP_MASK_REGIDS
	.align		4
        /*0028*/ 	.byte	0x04, 0x29
        /*002a*/ 	.short	(.L_1241 - .L_1240)


	//   ....[0]....
.L_1240:
        /*002c*/ 	.word	0xffffffff


	//   ....[1]....
        /*0030*/ 	.word	0xffffffff


	//   ....[2]....
        /*0034*/ 	.word	0xffffffff


	//   ....[3]....
        /*0038*/ 	.word	0xffffffff


	//   ....[4]....
        /*003c*/ 	.word	0xffffffff


	//   ....[5]....
        /*0040*/ 	.word	0xffffffff


	//   ....[6]....
        /*0044*/ 	.word	0xffffffff


	//   ....[7]....
        /*0048*/ 	.word	0xffffffff


	//   ....[8]....
        /*004c*/ 	.word	0xffffffff


	//   ....[9]....
        /*0050*/ 	.word	0xffffffff


	//----- nvinfo : EIATTR_COOP_GROUP_INSTR_OFFSETS
	.align		4
.L_1241:
        /*0054*/ 	.byte	0x04, 0x28
        /*0056*/ 	.short	(.L_1243 - .L_1242)


	//   ....[0]....
.L_1242:
        /*0058*/ 	.word	0x00001c20


	//   ....[1]....
        /*005c*/ 	.word	0x00001c30


	//   ....[2]....
        /*0060*/ 	.word	0x00001c70


	//   ....[3]....
        /*0064*/ 	.word	0x00001c80


	//   ....[4]....
        /*0068*/ 	.word	0x00001cc0


	//   ....[5]....
        /*006c*/ 	.word	0x00001cd0


	//   ....[6]....
        /*0070*/ 	.word	0x00001d10


	//   ....[7]....
        /*0074*/ 	.word	0x00001d20


	//   ....[8]....
        /*0078*/ 	.word	0x00001da0


	//   ....[9]....
        /*007c*/ 	.word	0x00001db0


	//----- nvinfo : EIATTR_VRC_CTA_INIT_COUNT
	.align		4
.L_1243:
        /*0080*/ 	.byte	0x02, 0x4a
	.zero		1
	.zero		1


	//----- nvinfo : EIATTR_EXIT_INSTR_OFFSETS
	.align		4
        /*0084*/ 	.byte	0x04, 0x1c
        /*0086*/ 	.short	(.L_1245 - .L_1244)


	//   ....[0]....
.L_1244:
        /*0088*/ 	.word	0x00000060


	//   ....[1]....
        /*008c*/ 	.word	0x000065c0


	//----- nvinfo : EIATTR_MAX_THREADS
	.align		4
.L_1245:
        /*0090*/ 	.byte	0x04, 0x05
        /*0092*/ 	.short	(.L_1247 - .L_1246)
.L_1246:
        /*0094*/ 	.word	0x000001c0
        /*0098*/ 	.word	0x00000001
        /*009c*/ 	.word	0x00000001


	//----- nvinfo : EIATTR_CRS_STACK_SIZE
	.align		4
.L_1247:
        /*00a0*/ 	.byte	0x04, 0x1e
        /*00a2*/ 	.short	(.L_1249 - .L_1248)
.L_1248:
        /*00a4*/ 	.word	0x00000000


	//----- nvinfo : EIATTR_CBANK_PARAM_SIZE
	.align		4
.L_1249:
        /*00a8*/ 	.byte	0x03, 0x19
        /*00aa*/ 	.short	0x00a0


	//----- nvinfo : EIATTR_PARAM_CBANK
	.align		4
        /*00ac*/ 	.byte	0x04, 0x0a
        /*00ae*/ 	.short	(.L_1251 - .L_1250)
	.align		4
.L_1250:
        /*00b0*/ 	.word	index@(.nv.constant0._Z35group_norm_nhwc_fwd_one_pass_kernelI11Bf16IOFp32WLi128ELi112ELi448EEv26Group_norm_nhwc_fwd_params)
        /*00b4*/ 	.short	0x0380
        /*00b6*/ 	.short	0x00a0


	//----- nvinfo : EIATTR_SW_WAR
	.align		4
.L_1251:
        /*00b8*/ 	.byte	0x04, 0x36
        /*00ba*/ 	.short	(.L_1253 - .L_1252)
.L_1252:
        /*00bc*/ 	.word	0x00000008
.L_1253:


//--------------------- .nv.info._Z35group_norm_nhwc_fwd_one_pass_kernelI11Bf16IOFp32WLi256ELi112ELi448EEv26Group_norm_nhwc_fwd_params --------------------------
	.section	.nv.info._Z35group_norm_nhwc_fwd_one_pass_kernelI11Bf16IOFp32WLi256ELi112ELi448EEv26Group_norm_nhwc_fwd_params,"",@"SHT_CUDA_INFO"
	.sectionflags	@""
	.align	4


	//----- nvinfo : EIATTR_CUDA_API_VERSION
	.align		4
        /*0000*/ 	.byte	0x04, 0x37
        /*0002*/ 	.short	(.L_1255 - .L_1254)
.L_1254:
        /*0004*/ 	.word	0x00000082


	//----- nvinfo : EIATTR_KPARAM_INFO
	.align		4
.L_1255:
        /*0008*/ 	.byte	0x04, 0x17
        /*000a*/ 	.short	(.L_1257 - .L_1256)
.L_1256:
        /*000c*/ 	.word	0x00000000
        /*0010*/ 	.short	0x0000
        /*0012*/ 	.short	0x0000
        /*0014*/ 	.byte	0x00, 0xf0, 0x81, 0x02


	//----- nvinfo : EIATTR_SPARSE_MMA_MASK
	.align		4
.L_1257:
        /*0018*/ 	.byte	0x03, 0x50
        /*001a*/ 	.short	0x0000


	//----- nvinfo : EIATTR_MAXREG_COUNT
	.align		4
        /*001c*/ 	.byte	0x03, 0x1b
        /*001e*/ 	.short	0x0080


	//----- nvinfo : EIATTR_NUM_BARRIERS
	.align		4
        /*0020*/ 	.byte	0x02, 0x4c
        /*0022*/ 	.byte	0x01
	.zero		1


	//----- nvinfo : EIATTR_MERCURY_ISA_VERSION
	.align		4
        /*0024*/ 	.byte	0x03, 0x5f
        /*0026*/ 	.short	0x0101


	//----- nvinfo : EIATTR_COOP_GROUP_MASK_REGIDS
	.align		4
        /*0028*/ 	.byte	0x04, 0x29
        /*002a*/ 	.short	(.L_1259 - .L_1258)


	//   ....[0]....
.L_1258:
        /*002c*/ 	.word	0xffffffff


	//   ....[1]....
        /*0030*/ 	.word	0xffffffff


	//   ....[2]....
        /*0034*/ 	.word	0xffffffff


	//   ....[3]....
        /*0038*/ 	.word	0xffffffff


	//   ....[4]....
        /*003c*/ 	.word	0xffffffff


	//   ....[5]....
        /*0040*/ 	.word	0xffffffff


	//   ....[6]....
        /*0044*/ 	.word	0xffffffff


	//   ....[7]....
        /*0048*/ 	.word	0xffffffff


	//   ....[8]....
        /*004c*/ 	.word	0xffffffff


	//   ....[9]....
        /*0050*/ 	.word	0xffffffff


	//----- nvinfo : EIATTR_COOP_GROUP_INSTR_OFFSETS
	.align		4
.L_1259:
        /*0054*/ 	.byte	0x04, 0x28
        /*0056*/ 	.short	(.L_1261 - .L_1260)


	//   ....[0]....
.L_1260:
        /*0058*/ 	.word	0x000033b0


	//   ....[1]....
        /*005c*/ 	.word	0x000033c0


	//   ....[2]....
        /*0060*/ 	.word	0x00003400


	//   ....[3]....
        /*0064*/ 	.word	0x00003410


	//   ....[4]....
        /*0068*/ 	.word	0x00003450


	//   ....[5]....
        /*006c*/ 	.word	0x00003460


	//   ....[6]....
        /*0070*/ 	.word	0x000034a0


	//   ....[7]....
        /*0074*/ 	.word	0x000034b0


	//   ....[8]....
        /*0078*/ 	.word	0x00003540


	//   ....[9]....
        /*007c*/ 	.word	0x00003550


	//----- nvinfo : EIATTR_VRC_CTA_INIT_COUNT
	.align		4
.L_1261:
        /*0080*/ 	.byte	0x02, 0x4a
	.zero		1
	.zero		1


	//----- nvinfo : EIATTR_EXIT_INSTR_OFFSETS
	.align		4
        /*0084*/ 	.byte	0x04, 0x1c
        /*0086*/ 	.short	(.L_1263 - .L_1262)


	//   ....[0]....
.L_1262:
        /*0088*/ 	.word	0x00000060


	//   ....[1]....
        /*008c*/ 	.word	0x0000ba50


	//----- nvinfo : EIATTR_MAX_THREADS
	.align		4
.L_1263:
        /*0090*/ 	.byte	0x04, 0x05
        /*0092*/ 	.short	(.L_1265 - .L_1264)
.L_1264:
        /*0094*/ 	.word	0x000001c0
        /*0098*/ 	.word	0x00000001
        /*009c*/ 	.word	0x00000001


	//----- nvinfo : EIATTR_CRS_STACK_SIZE
	.align		4
.L_1265:
        /*00a0*/ 	.byte	0x04, 0x1e
        /*00a2*/ 	.short	(.L_1267 - .L_1266)
.L_1266:
        /*00a4*/ 	.word	0x00000000


	//----- nvinfo : EIATTR_CBANK_PARAM_SIZE
	.align		4
.L_1267:
        /*00a8*/ 	.byte	0x03, 0x19
        /*00aa*/ 	.short	0x00a0


	//----- nvinfo : EIATTR_PARAM_CBANK
	.align		4
        /*00ac*/ 	.byte	0x04, 0x0a
        /*00ae*/ 	.short	(.L_1269 - .L_1268)
	.align		4
.L_1268:
        /*00b0*/ 	.word	index@(.nv.constant0._Z35group_norm_nhwc_fwd_one_pass_kernelI11Bf16IOFp32WLi256ELi112ELi448EEv26Group_norm_nhwc_fwd_params)
        /*00b4*/ 	.short	0x0380
        /*00b6*/ 	.short	0x00a0


	//----- nvinfo : EIATTR_SW_WAR
	.align		4
.L_1269:
        /*00b8*/ 	.byte	0x04, 0x36
        /*00ba*/ 	.short	(.L_1271 - .L_1270)
.L_1270:
        /*00bc*/ 	.word	0x00000008
.L_1271:


//--------------------- .nv.info._Z35group_norm_nhwc_fwd_one_pass_kernelI11Bf16IOFp32WLi512ELi112ELi448EEv26Group_norm_nhwc_fwd_params --------------------------
	.section	.nv.info._Z35group_norm_nhwc_fwd_one_pass_kernelI11Bf16IOFp32WLi512ELi112ELi448EEv26Group_norm_nhwc_fwd_params,"",@"SHT_CUDA_INFO"
	.sectionflags	@""
	.align	4


	//----- nvinfo : EIATTR_CUDA_API_VERSION
	.align		4
        /*0000*/ 	.byte	0x04, 0x37
        /*0002*/ 	.short	(.L_1273 - .L_1272)
.L_1272:
        /*0004*/ 	.word	0x00000082


	//----- nvinfo : EIATTR_KPARAM_INFO
	.align		4
.L_1273:
        /*0008*/ 	.byte	0x04, 0x17
        /*000a*/ 	.short	(.L_1275 - .L_1274)
.L_1274:
        /*000c*/ 	.word	0x00000000
        /*0010*/ 	.short	0x0000
        /*0012*/ 	.short	0x0000
        /*0014*/ 	.byte	0x00, 0xf0, 0x81, 0x02


	//----- nvinfo : EIATTR_SPARSE_MMA_MASK
	.align		4
.L_1275:
        /*0018*/ 	.byte	0x03, 0x50
        /*001a*/ 	.short	0x0000


	//----- nvinfo : EIATTR_MAXREG_COUNT
	.align		4
        /*001c*/ 	.byte	0x03, 0x1b
        /*001e*/ 	.short	0x0080


	//----- nvinfo : EIATTR_NUM_BARRIERS
	.align		4
        /*0020*/ 	.byte	0x02, 0x4c
        /*0022*/ 	.byte	0x01
	.zero		1


	//----- nvinfo : EIATTR_ANNOTATIONS
	.align		4
        /*0024*/ 	.byte	0x04, 0x55
        /*0026*/ 	.short	(.L_1277 - .L_1276)


	//   ....[0]....
.L_1276:
        /* <DEDUP_REMOVED lines=146> */


	//----- nvinfo : EIATTR_MERCURY_ISA_VERSION
	.align		4
.L_1277:
        /*0938*/ 	.byte	0x03, 0x5f
        /*093a*/ 	.short	0x0101


	//----- nvinfo : EIATTR_INT_WARP_WIDE_INSTR_OFFSETS
	.align		4
        /*093c*/ 	.byte	0x04, 0x31
        /*093e*/ 	.short	(.L_1279 - .L_1278)


	//   ....[0]....
.L_1278:
        /*0940*/ 	.word	0x00009cc0


	//   ....[1]....
        /*0944*/ 	.word	0x00009cf0


	//   ....[2]....
        /*0948*/ 	.word	0x00009d30


	//   ....[3]....
        /*094c*/ 	.word	0x00009f30


	//   ....[4]....
        /*0950*/ 	.word	0x00009f60


	//   ....[5]....
        /*0954*/ 	.word	0x00009fa0


	//   ....[6]....
        /*0958*/ 	.word	0x00009fd0


	//   ....[7]....
        /*095c*/ 	.word	0x0000a010


	//   ....[8]....
        /*0960*/ 	.word	0x0000a3a0


	//   ....[9]....
        /*0964*/ 	.word	0x0000a3d0


	//   ....[10]....
        /*0968*/ 	.word	0x0000a3f0


	//   ....[11]....
        /*096c*/ 	.word	0x0000a410


	//   ....[12]....
        /*0970*/ 	.word	0x0000a660


	//   ....[13]....
        /*0974*/ 	.word	0x0000a680


	//----- nvinfo : EIATTR_COOP_GROUP_MASK_REGIDS
	.align		4
.L_1279:
        /*0978*/ 	.byte	0x04, 0x29
        /*097a*/ 	.short	(.L_1281 - .L_1280)


	//   ....[0]....
.L_1280:
        /*097c*/ 	.word	0xffffffff


	//   ....[1]....
        /*0980*/ 	.word	0xffffffff


	//   ....[2]....
        /*0984*/ 	.word	0xffffffff


	//   ....[3]....
        /*0988*/ 	.word	0xffffffff


	//   ....[4]....
        /*098c*/ 	.word	0xffffffff


	//   ....[5]....
        /*0990*/ 	.word	0xffffffff


	//   ....[6]....
        /*0994*/ 	.word	0xffffffff


	//   ....[7]....
        /*0998*/ 	.word	0xffffffff


	//   ....[8]....
        /*099c*/ 	.word	0xffffffff


	//   ....[9]....
        /*09a0*/ 	.word	0xffffffff


	//----- nvinfo : EIATTR_COOP_GROUP_INSTR_OFFSETS
	.align		4
.L_1281:
        /*09a4*/ 	.byte	0x04, 0x28
        /*09a6*/ 	.short	(.L_1283 - .L_1282)


	//   ....[0]....
.L_1282:
        /*09a8*/ 	.word	0x000092a0


	//   ....[1]....
        /*09ac*/ 	.word	0x000092b0


	//   ....[2]....
        /*09b0*/ 	.word	0x000092f0


	//   ....[3]....
        /*09b4*/ 	.word	0x00009300


	//   ....[4]....
        /*09b8*/ 	.word	0x00009340


	//   ....[5]....
        /*09bc*/ 	.word	0x00009350


	//   ....[6]....
        /*09c0*/ 	.word	0x000093a0


	//   ....[7]....
        /*09c4*/ 	.word	0x000093b0


	//   ....[8]....
        /*09c8*/ 	.word	0x00009510


	//   ....[9]....
        /*09cc*/ 	.word	0x00009530


	//----- nvinfo : EIATTR_VRC_CTA_INIT_COUNT
	.align		4
.L_1283:
        /*09d0*/ 	.byte	0x02, 0x4a
	.zero		1
	.zero		1


	//----- nvinfo : EIATTR_EXIT_INSTR_OFFSETS
	.align		4
        /*09d4*/ 	.byte	0x04, 0x1c
        /*09d6*/ 	.short	(.L_1285 - .L_1284)


	//   ....[0]....
.L_1284:
        /*09d8*/ 	.word	0x00000080


	//   ....[1]....
        /*09dc*/ 	.word	0x0000c320


	//----- nvinfo : EIATTR_MAX_THREADS
	.align		4
.L_1285:
        /*09e0*/ 	.byte	0x04, 0x05
        /*09e2*/ 	.short	(.L_1287 - .L_1286)
.L_1286:
        /*09e4*/ 	.word	0x000001c0
        /*09e8*/ 	.word	0x00000001
        /*09ec*/ 	.word	0x00000001


	//----- nvinfo : EIATTR_CRS_STACK_SIZE
	.align		4
.L_1287:
        /*09f0*/ 	.byte	0x04, 0x1e
        /*09f2*/ 	.short	(.L_1289 - .L_1288)
.L_1288:
        /*09f4*/ 	.word	0x00000000


	//----- nvinfo : EIATTR_CBANK_PARAM_SIZE
	.align		4
.L_1289:
        /*09f8*/ 	.byte	0x03, 0x19
        /*09fa*/ 	.short	0x00a0


	//----- nvinfo : EIATTR_PARAM_CBANK
	.align		4
        /*09fc*/ 	.byte	0x04, 0x0a
        /*09fe*/ 	.short	(.L_1291 - .L_1290)
	.align		4
.L_1290:
        /*0a00*/ 	.word	index@(.nv.constant0._Z35group_norm_nhwc_fwd_one_pass_kernelI11Bf16IOFp32WLi512ELi112ELi448EEv26Group_norm_nhwc_fwd_params)
        /*0a04*/ 	.short	0x0380
        /*0a06*/ 	.short	0x00a0


	//----- nvinfo : EIATTR_SW_WAR
	.align		4
.L_1291:
        /*0a08*/ 	.byte	0x04, 0x36
        /*0a0a*/ 	.short	(.L_1293 - .L_1292)
.L_1292:
        /*0a0c*/ 	.word	0x00000008
.L_1293:


//--------------------- .nv.info._Z35group_norm_nhwc_fwd_one_pass_kernelI11Bf16IOBf16WLi64ELi112ELi448EEv26Group_norm_nhwc_fwd_params --------------------------
	.section	.nv.info._Z35group_norm_nhwc_fwd_one_pass_kernelI11Bf16IOBf16WLi64ELi112ELi448EEv26Group_norm_nhwc_fwd_params,"",@"SHT_CUDA_INFO"
	.sectionflags	@""
	.align	4


	//----- nvinfo : EIATTR_CUDA_API_VERSION
	.align		4
        /*0000*/ 	.byte	0x04, 0x37
        /*0002*/ 	.short	(.L_1295 - .L_1294)
.L_1294:
        /*0004*/ 	.word	0x00000082


	//----- nvinfo : EIATTR_KPARAM_INFO
	.align		4
.L_1295:
        /*0008*/ 	.byte	0x04, 0x17
        /*000a*/ 	.short	(.L_1297 - .L_1296)
.L_1296:
        /*000c*/ 	.word	0x00000000
        /*0010*/ 	.short	0x0000
        /*0012*/ 	.short	0x0000
        /*0014*/ 	.byte	0x00, 0xf0, 0x81, 0x02


	//----- nvinfo : EIATTR_SPARSE_MMA_MASK
	.align		4
.L_1297:
        /*0018*/ 	.byte	0x03, 0x50
        /*001a*/ 	.short	0x0000


	//----- nvinfo : EIATTR_MAXREG_COUNT
	.align		4
        /*001c*/ 	.byte	0x03, 0x1b
        /*001e*/ 	.short	0x0080


	//----- nvinfo : EIATTR_NUM_BARRIERS
	.align		4
        /*0020*/ 	.byte	0x02, 0x4c
        /*0022*/ 	.byte	0x01
	.zero		1


	//----- nvinfo : EIATTR_MERCURY_ISA_VERSION
	.align		4
        /*0024*/ 	.byte	0x03, 0x5f
        /*0026*/ 	.short	0x0101


	//----- nvinfo : EIATTR_COOP_GROUP_MASK_REGIDS
	.align		4
        /*0028*/ 	.byte	0x04, 0x29
        /*002a*/ 	.short	(.L_1299 - .L_1298)


	//   ....[0]....
.L_1298:
        /*002c*/ 	.word	0xffffffff


	//   ....[1]....
        /*0030*/ 	.word	0xffffffff


	//   ....[2]....
        /*0034*/ 	.word	0xffffffff


	//   ....[3]....
        /*0038*/ 	.word	0xffffffff


	//   ....[4]....
        /*003c*/ 	.word	0xffffffff


	//   ....[5]....
        /*0040*/ 	.word	0xffffffff


	//   ....[6]....
        /*0044*/ 	.word	0xffffffff


	//   ....[7]....
        /*0048*/ 	.word	0xffffffff


	//   ....[8]....
        /*004c*/ 	.word	0xffffffff


	//   ....[9]....
        /*0050*/ 	.word	0xffffffff


	//----- nvinfo : EIATTR_COOP_GROUP_INSTR_OFFSETS
	.align		4
.L_1299:
        /*0054*/ 	.byte	0x04, 0x28
        /*0056*/ 	.short	(.L_1301 - .L_1300)


	//   ....[0]....
.L_1300:
        /*0058*/ 	.word	0x00001040


	//   ....[1]....
        /*005c*/ 	.word	0x00001050


	//   ....[2]....
        /*0060*/ 	.word	0x00001080


	//   ....[3]....
        /*0064*/ 	.word	0x00001090


	//   ....[4]....
        /*0068*/ 	.word	0x000010d0


	//   ....[5]....
        /*006c*/ 	.word	0x000010e0


	//   ....[6]....
        /*0070*/ 	.word	0x00001120


	//   ....[7]....
        /*0074*/ 	.word	0x00001130


	//   ....[8]....
        /*0078*/ 	.word	0x000011c0


	//   ....[9]....
        /*007c*/ 	.word	0x000011d0


	//----- nvinfo : EIATTR_VRC_CTA_INIT_COUNT
	.align		4
.L_1301:
        /*0080*/ 	.byte	0x02, 0x4a
	.zero		1
	.zero		1


	//----- nvinfo : EIATTR_EXIT_INSTR_OFFSETS
	.align		4
        /*0084*/ 	.byte	0x04, 0x1c
        /*0086*/ 	.short	(.L_1303 - .L_1302)


	//   ....[0]....
.L_1302:
        /*0088*/ 	.word	0x00000060


	//   ....[1]....
        /*008c*/ 	.word	0x00003ed0


	//----- nvinfo : EIATTR_MAX_THREADS
	.align		4
.L_1303:
        /*0090*/ 	.byte	0x04, 0x05
        /*0092*/ 	.short	(.L_1305 - .L_1304)
.L_1304:
        /*0094*/ 	.word	0x000001c0
        /*0098*/ 	.word	0x00000001
        /*009c*/ 	.word	0x00000001


	//----- nvinfo : EIATTR_CRS_STACK_SIZE
	.align		4
.L_1305:
        /*00a0*/ 	.byte	0x04, 0x1e
        /*00a2*/ 	.short	(.L_1307 - .L_1306)
.L_1306:
        /*00a4*/ 	.word	0x00000000


	//----- nvinfo : EIATTR_CBANK_PARAM_SIZE
	.align		4
.L_1307:
        /*00a8*/ 	.byte	0x03, 0x19
        /*00aa*/ 	.short	0x00a0


	//----- nvinfo : EIATTR_PARAM_CBANK
	.align		4
        /*00ac*/ 	.byte	0x04, 0x0a
        /*00ae*/ 	.short	(.L_1309 - .L_1308)
	.align		4
.L_1308:
        /*00b0*/ 	.word	index@(.nv.constant0._Z35group_norm_nhwc_fwd_one_pass_kernelI11Bf16IOBf16WLi64ELi112ELi448EEv26Group_norm_nhwc_fwd_params)
        /*00b4*/ 	.short	0x0380
        /*00b6*/ 	.short	0x00a0


	//----- nvinfo : EIATTR_SW_WAR
	.align		4
.L_1309:
        /*00b8*/ 	.byte	0x04, 0x36
        /*00ba*/ 	.short	(.L_1311 - .L_1310)
.L_1310:
        /*00bc*/ 	.word	0x00000008
.L_1311:


//--------------------- .nv.info._Z35group_norm_nhwc_fwd_one_pass_kernelI11Bf16IOBf16WLi128ELi112ELi448EEv26Group_norm_nhwc_fwd_params --------------------------
	.section	.nv.info._Z35group_norm_nhwc_fwd_one_pass_kernelI11Bf16IOBf16WLi128ELi112ELi448EEv26Group_norm_nhwc_fwd_params,"",@"SHT_CUDA_INFO"
	.sectionflags	@""
	.align	4


	//----- nvinfo : EIATTR_CUDA_API_VERSION
	.align		4
        /*0000*/ 	.byte	0x04, 0x37
        /*0002*/ 	.short	(.L_1313 - .L_1312)
.L_1312:
        /*0004*/ 	.word	0x00000082


	//----- nvinfo : EIATTR_KPARAM_INFO
	.align		4
.L_1313:
        /*0008*/ 	.byte	0x04, 0x17
        /*000a*/ 	.short	(.L_1315 - .L_1314)
.L_1314:
        /*000c*/ 	.word	0x00000000
        /*0010*/ 	.short	0x0000
        /*0012*/ 	.short	0x0000
        /*0014*/ 	.byte	0x00, 0xf0, 0x81, 0x02


	//----- nvinfo : EIATTR_SPARSE_MMA_MASK
	.align		4
.L_1315:
        /*0018*/ 	.byte	0x03, 0x50
        /*001a*/ 	.short	0x0000


	//----- nvinfo : EIATTR_MAXREG_COUNT
	.align		4
        /*001c*/ 	.byte	0x03, 0x1b
        /*001e*/ 	.short	0x0080


	//----- nvinfo : EIATTR_NUM_BARRIERS
	.align		4
        /*0020*/ 	.byte	0x02, 0x4c
        /*0022*/ 	.byte	0x01
	.zero		1


	//----- nvinfo : EIATTR_MERCURY_ISA_VERSION
	.align		4
        /*0024*/ 	.byte	0x03, 0x5f
        /*0026*/ 	.short	0x0101


	//----- nvinfo : EIATTR_COOP_GROUP_MASK_REGIDS
	.align		4
        /*0028*/ 	.byte	0x04, 0x29
        /*002a*/ 	.short	(.L_1317 - .L_1316)


	//   ....[0]....
.L_1316:
        /*002c*/ 	.word	0xffffffff


	//   ....[1]....
        /*0030*/ 	.word	0xffffffff


	//   ....[2]....
        /*0034*/ 	.word	0xffffffff


	//   ....[3]....
        /*0038*/ 	.word	0xffffffff


	//   ....[4]....
        /*003c*/ 	.word	0xffffffff


	//   ....[5]....
        /*0040*/ 	.word	0xffffffff


	//   ....[6]....
        /*0044*/ 	.word	0xffffffff


	//   ....[7]....
        /*0048*/ 	.word	0xffffffff


	//   ....[8]....
        /*004c*/ 	.word	0xffffffff


	//   ....[9]....
        /*0050*/ 	.word	0xffffffff


	//----- nvinfo : EIATTR_COOP_GROUP_INSTR_OFFSETS
	.align		4
.L_1317:
        /*0054*/ 	.byte	0x04, 0x28
        /*0056*/ 	.short	(.L_1319 - .L_1318)


	//   ....[0]....
.L_1318:
        /*0058*/ 	.word	0x00001c20


	//   ....[1]....
        /*005c*/ 	.word	0x00001c30


	//   ....[2]....
        /*0060*/ 	.word	0x00001c70


	//   ....[3]....
        /*0064*/ 	.word	0x00001c80


	//   ....[4]....
        /*0068*/ 	.word	0x00001cc0


	//   ....[5]....
        /*006c*/ 	.word	0x00001cd0


	//   ....[6]....
        /*0070*/ 	.word	0x00001d10


	//   ....[7]....
        /*0074*/ 	.word	0x00001d20


	//   ....[8]....
        /*0078*/ 	.word	0x00001da0


	//   ....[9]....
        /*007c*/ 	.word	0x00001db0


	//----- nvinfo : EIATTR_VRC_CTA_INIT_COUNT
	.align		4
.L_1319:
        /*0080*/ 	.byte	0x02, 0x4a
	.zero		1
	.zero		1


	//----- nvinfo : EIATTR_EXIT_INSTR_OFFSETS
	.align		4
        /*0084*/ 	.byte	0x04, 0x1c
        /*0086*/ 	.short	(.L_1321 - .L_1320)


	//   ....[0]....
.L_1320:
        /*0088*/ 	.word	0x00000060


	//   ....[1]....
        /*008c*/ 	.word	0x00006620


	//----- nvinfo : EIATTR_MAX_THREADS
	.align		4
.L_1321:
        /*0090*/ 	.byte	0x04, 0x05
        /*0092*/ 	.short	(.L_1323 - .L_1322)
.L_1322:
        /*0094*/ 	.word	0x000001c0
        /*0098*/ 	.word	0x00000001
        /*009c*/ 	.word	0x00000001


	//----- nvinfo : EIATTR_CRS_STACK_SIZE
	.align		4
.L_1323:
        /*00a0*/ 	.byte	0x04, 0x1e
        /*00a2*/ 	.short	(.L_1325 - .L_1324)
.L_1324:
        /*00a4*/ 	.word	0x00000000


	//----- nvinfo : EIATTR_CBANK_PARAM_SIZE
	.align		4
.L_1325:
        /*00a8*/ 	.byte	0x03, 0x19
        /*00aa*/ 	.short	0x00a0


	//----- nvinfo : EIATTR_PARAM_CBANK
	.align		4
        /*00ac*/ 	.byte	0x04, 0x0a
        /*00ae*/ 	.short	(.L_1327 - .L_1326)
	.align		4
.L_1326:
        /*00b0*/ 	.word	index@(.nv.constant0._Z35group_norm_nhwc_fwd_one_pass_kernelI11Bf16IOBf16WLi128ELi112ELi448EEv26Group_norm_nhwc_fwd_params)
        /*00b4*/ 	.short	0x0380
        /*00b6*/ 	.short	0x00a0


	//----- nvinfo : EIATTR_SW_WAR
	.align		4
.L_1327:
        /*00b8*/ 	.byte	0x04, 0x36
        /*00ba*/ 	.short	(.L_1329 - .L_1328)
.L_1328:
        /*00bc*/ 	.word	0x00000008
.L_1329:


//--------------------- .nv.info._Z35group_norm_nhwc_fwd_one_pass_kernelI11Bf16IOBf16WLi256ELi112ELi448EEv26Group_norm_nhwc_fwd_params --------------------------
	.section	.nv.info._Z35group_norm_nhwc_fwd_one_pass_kernelI11Bf16IOBf16WLi256ELi112ELi448EEv26Group_norm_nhwc_fwd_params,"",@"SHT_CUDA_INFO"
	.sectionflags	@""
	.align	4


	//----- nvinfo : EIATTR_CUDA_API_VERSION
	.align		4
        /*0000*/ 	.byte	0x04, 0x37
        /*0002*/ 	.short	(.L_1331 - .L_1330)
.L_1330:
        /*0004*/ 	.word	0x00000082


	//----- nvinfo : EIATTR_KPARAM_INFO
	.align		4
.L_1331:
        /*0008*/ 	.byte	0x04, 0x17
        /*000a*/ 	.short	(.L_1333 - .L_1332)
.L_1332:
        /*000c*/ 	.word	0x00000000
        /*0010*/ 	.short	0x0000
        /*0012*/ 	.short	0x0000
        /*0014*/ 	.byte	0x00, 0xf0, 0x81, 0x02


	//----- nvinfo : EIATTR_SPARSE_MMA_MASK
	.align		4
.L_1333:
        /*0018*/ 	.byte	0x03, 0x50
        /*001a*/ 	.short	0x0000


	//----- nvinfo : EIATTR_MAXREG_COUNT
	.align		4
        /*001c*/ 	.byte	0x03, 0x1b
        /*001e*/ 	.short	0x0080


	//----- nvinfo : EIATTR_NUM_BARRIERS
	.align		4
        /*0020*/ 	.byte	0x02, 0x4c
        /*0022*/ 	.byte	0x01
	.zero		1


	//----- nvinfo : EIATTR_MERCURY_ISA_VERSION
	.align		4
        /*0024*/ 	.byte	0x03, 0x5f
        /*0026*/ 	.short	0x0101


	//----- nvinfo : EIATTR_COOP_GROUP_MASK_REGIDS
	.align		4
        /*0028*/ 	.byte	0x04, 0x29
        /*002a*/ 	.short	(.L_1335 - .L_1334)


	//   ....[0]....
.L_1334:
        /*002c*/ 	.word	0xffffffff


	//   ....[1]....
        /*0030*/ 	.word	0xffffffff


	//   ....[2]....
        /*0034*/ 	.word	0xffffffff


	//   ....[3]....
        /*0038*/ 	.word	0xffffffff


	//   ....[4]....
        /*003c*/ 	.word	0xffffffff


	//   ....[5]....
        /*0040*/ 	.word	0xffffffff


	//   ....[6]....
        /*0044*/ 	.word	0xffffffff


	//   ....[7]....
        /*0048*/ 	.word	0xffffffff


	//   ....[8]....
        /*004c*/ 	.word	0xffffffff


	//   ....[9]....
        /*0050*/ 	.word	0xffffffff


	//----- nvinfo : EIATTR_COOP_GROUP_INSTR_OFFSETS
	.align		4
.L_1335:
        /*0054*/ 	.byte	0x04, 0x28
        /*0056*/ 	.short	(.L_1337 - .L_1336)


	//   ....[0]....
.L_1336:
        /*0058*/ 	.word	0x00003400


	//   ....[1]....
        /*005c*/ 	.word	0x00003410


	//   ....[2]....
        /*0060*/ 	.word	0x00003450


	//   ....[3]....
        /*0064*/ 	.word	0x00003460


	//   ....[4]....
        /*0068*/ 	.word	0x000034a0


	//   ....[5]....
        /*006c*/ 	.word	0x000034b0


	//   ....[6]....
        /*0070*/ 	.word	0x000034f0


	//   ....[7]....
        /*0074*/ 	.word	0x00003500


	//   ....[8]....
        /*0078*/ 	.word	0x00003590


	//   ....[9]....
        /*007c*/ 	.word	0x000035a0


	//----- nvinfo : EIATTR_VRC_CTA_INIT_COUNT
	.align		4
.L_1337:
        /*0080*/ 	.byte	0x02, 0x4a
	.zero		1
	.zero		1


	//----- nvinfo : EIATTR_EXIT_INSTR_OFFSETS
	.align		4
        /*0084*/ 	.byte	0x04, 0x1c
        /*0086*/ 	.short	(.L_1339 - .L_1338)


	//   ....[0]....
.L_1338:
        /*0088*/ 	.word	0x00000060


	//   ....[1]....
        /*008c*/ 	.word	0x0000bb00


	//----- nvinfo : EIATTR_MAX_THREADS
	.align		4
.L_1339:
        /*0090*/ 	.byte	0x04, 0x05
        /*0092*/ 	.short	(.L_1341 - .L_1340)
.L_1340:
        /*0094*/ 	.word	0x000001c0
        /*0098*/ 	.word	0x00000001
        /*009c*/ 	.word	0x00000001


	//----- nvinfo : EIATTR_CRS_STACK_SIZE
	.align		4
.L_1341:
        /*00a0*/ 	.byte	0x04, 0x1e
        /*00a2*/ 	.short	(.L_1343 - .L_1342)
.L_1342:
        /*00a4*/ 	.word	0x00000000


	//----- nvinfo : EIATTR_CBANK_PARAM_SIZE
	.align		4
.L_1343:
        /*00a8*/ 	.byte	0x03, 0x19
        /*00aa*/ 	.short	0x00a0


	//----- nvinfo : EIATTR_PARAM_CBANK
	.align		4
        /*00ac*/ 	.byte	0x04, 0x0a
        /*00ae*/ 	.short	(.L_1345 - .L_1344)
	.align		4
.L_1344:
        /*00b0*/ 	.word	index@(.nv.constant0._Z35group_norm_nhwc_fwd_one_pass_kernelI11Bf16IOBf16WLi256ELi112ELi448EEv26Group_norm_nhwc_fwd_params)
        /*00b4*/ 	.short	0x0380
        /*00b6*/ 	.short	0x00a0


	//----- nvinfo : EIATTR_SW_WAR
	.align		4
.L_1345:
        /*00b8*/ 	.byte	0x04, 0x36
        /*00ba*/ 	.short	(.L_1347 - .L_1346)
.L_1346:
        /*00bc*/ 	.word	0x00000008
.L_1347:


//--------------------- .nv.info._Z35group_norm_nhwc_fwd_one_pass_kernelI11Bf16IOBf16WLi512ELi112ELi448EEv26Group_norm_nhwc_fwd_params --------------------------
	.section	.nv.info._Z35group_norm_nhwc_fwd_one_pass_kernelI11Bf16IOBf16WLi512ELi112ELi448EEv26Group_norm_nhwc_fwd_params,"",@"SHT_CUDA_INFO"
	.sectionflags	@""
	.align	4


	//----- nvinfo : EIATTR_CUDA_API_VERSION
	.align		4
        /*0000*/ 	.byte	0x04, 0x37
        /*0002*/ 	.short	(.L_1349 - .L_1348)
.L_1348:
        /*0004*/ 	.word	0x00000082


	//----- nvinfo : EIATTR_KPARAM_INFO
	.align		4
.L_1349:
        /*0008*/ 	.byte	0x04, 0x17
        /*000a*/ 	.short	(.L_1351 - .L_1350)
.L_1350:
        /*000c*/ 	.word	0x00000000
        /*0010*/ 	.short	0x0000
        /*0012*/ 	.short	0x0000
        /*0014*/ 	.byte	0x00, 0xf0, 0x81, 0x02


	//----- nvinfo : EIATTR_SPARSE_MMA_MASK
	.align		4
.L_1351:
        /*0018*/ 	.byte	0x03, 0x50
        /*001a*/ 	.short	0x0000


	//----- nvinfo : EIATTR_MAXREG_COUNT
	.align		4
        /*001c*/ 	.byte	0x03, 0x1b
        /*001e*/ 	.short	0x0080


	//----- nvinfo : EIATTR_NUM_BARRIERS
	.align		4
        /*0020*/ 	.byte	0x02, 0x4c
        /*0022*/ 	.byte	0x01
	.zero		1


	//----- nvinfo : EIATTR_ANNOTATIONS
	.align		4
        /*0024*/ 	.byte	0x04, 0x55
        /*0026*/ 	.short	(.L_1353 - .L_1352)


	//   ....[0]....
.L_1352:
        /* <DEDUP_REMOVED lines=146> */


	//----- nvinfo : EIATTR_MERCURY_ISA_VERSION
	.align		4
.L_1353:
        /*0938*/ 	.byte	0x03, 0x5f
        /*093a*/ 	.short	0x0101


	//----- nvinfo : EIATTR_INT_WARP_WIDE_INSTR_OFFSETS
	.align		4
        /*093c*/ 	.byte	0x04, 0x31
        /*093e*/ 	.short	(.L_1355 - .L_1354)


	//   ....[0]....
.L_1354:
        /*0940*/ 	.word	0x00009cc0


	//   ....[1]....
        /*0944*/ 	.word	0x00009cf0


	//   ....[2]....
        /*0948*/ 	.word	0x00009d30


	//   ....[3]....
        /*094c*/ 	.word	0x00009f40


	//   ....[4]....
        /*0950*/ 	.word	0x00009f60


	//   ....[5]....
        /*0954*/ 	.word	0x00009fa0


	//   ....[6]....
        /*0958*/ 	.word	0x00009fb0


	//   ....[7]....
        /*095c*/ 	.word	0x0000a010


	//   ....[8]....
        /*0960*/ 	.word	0x0000a3a0


	//   ....[9]....
        /*0964*/ 	.word	0x0000a3d0


	//   ....[10]....
        /*0968*/ 	.word	0x0000a3f0


	//   ....[11]....
        /*096c*/ 	.word	0x0000a410


	//   ....[12]....
        /*0970*/ 	.word	0x0000a660


	//   ....[13]....
        /*0974*/ 	.word	0x0000a680


	//----- nvinfo : EIATTR_COOP_GROUP_MASK_REGIDS
	.align		4
.L_1355:
        /*0978*/ 	.byte	0x04, 0x29
        /*097a*/ 	.short	(.L_1357 - .L_1356)


	//   ....[0]....
.L_1356:
        /*097c*/ 	.word	0xffffffff


	//   ....[1]....
        /*0980*/ 	.word	0xffffffff


	//   ....[2]....
        /*0984*/ 	.word	0xffffffff


	//   ....[3]....
        /*0988*/ 	.word	0xffffffff


	//   ....[4]....
        /*098c*/ 	.word	0xffffffff


	//   ....[5]....
        /*0990*/ 	.word	0xffffffff


	//   ....[6]....
        /*0994*/ 	.word	0xffffffff


	//   ....[7]....
        /*0998*/ 	.word	0xffffffff


	//   ....[8]....
        /*099c*/ 	.word	0xffffffff


	//   ....[9]....
        /*09a0*/ 	.word	0xffffffff


	//----- nvinfo : EIATTR_COOP_GROUP_INSTR_OFFSETS
	.align		4
.L_1357:
        /*09a4*/ 	.byte	0x04, 0x28
        /*09a6*/ 	.short	(.L_1359 - .L_1358)


	//   ....[0]....
.L_1358:
        /*09a8*/ 	.word	0x000092a0


	//   ....[1]....
        /*09ac*/ 	.word	0x000092b0


	//   ....[2]....
        /*09b0*/ 	.word	0x000092f0


	//   ....[3]....
        /*09b4*/ 	.word	0x00009300


	//   ....[4]....
        /*09b8*/ 	.word	0x00009340


	//   ....[5]....
        /*09bc*/ 	.word	0x00009350


	//   ....[6]....
        /*09c0*/ 	.word	0x000093a0


	//   ....[7]....
        /*09c4*/ 	.word	0x000093b0


	//   ....[8]....
        /*09c8*/ 	.word	0x00009510


	//   ....[9]....
        /*09cc*/ 	.word	0x00009530


	//----- nvinfo : EIATTR_VRC_CTA_INIT_COUNT
	.align		4
.L_1359:
        /*09d0*/ 	.byte	0x02, 0x4a
	.zero		1
	.zero		1


	//----- nvinfo : EIATTR_EXIT_INSTR_OFFSETS
	.align		4
        /*09d4*/ 	.byte	0x04, 0x1c
        /*09d6*/ 	.short	(.L_1361 - .L_1360)


	//   ....[0]....
.L_1360:
        /*09d8*/ 	.word	0x00000080


	//   ....[1]....
        /*09dc*/ 	.word	0x0000c380


	//----- nvinfo : EIATTR_MAX_THREADS
	.align		4
.L_1361:
        /*09e0*/ 	.byte	0x04, 0x05
        /*09e2*/ 	.short	(.L_1363 - .L_1362)
.L_1362:
        /*09e4*/ 	.word	0x000001c0
        /*09e8*/ 	.word	0x00000001
        /*09ec*/ 	.word	0x00000001


	//----- nvinfo : EIATTR_CRS_STACK_SIZE
	.align		4
.L_1363:
        /*09f0*/ 	.byte	0x04, 0x1e
        /*09f2*/ 	.short	(.L_1365 - .L_1364)
.L_1364:
        /*09f4*/ 	.word	0x00000000


	//----- nvinfo : EIATTR_CBANK_PARAM_SIZE
	.align		4
.L_1365:
        /*09f8*/ 	.byte	0x03, 0x19
        /*09fa*/ 	.short	0x00a0


	//----- nvinfo : EIATTR_PARAM_CBANK
	.align		4
        /*09fc*/ 	.byte	0x04, 0x0a
        /*09fe*/ 	.short	(.L_1367 - .L_1366)
	.align		4
.L_1366:
        /*0a00*/ 	.word	index@(.nv.constant0._Z35group_norm_nhwc_fwd_one_pass_kernelI11Bf16IOBf16WLi512ELi112ELi448EEv26Group_norm_nhwc_fwd_params)
        /*0a04*/ 	.short	0x0380
        /*0a06*/ 	.short	0x00a0


	//----- nvinfo : EIATTR_SW_WAR
	.align		4
.L_1367:
        /*0a08*/ 	.byte	0x04, 0x36
        /*0a0a*/ 	.short	(.L_1369 - .L_1368)
.L_1368:
        /*0a0c*/ 	.word	0x00000008
.L_1369:


//--------------------- .nv.info._Z35group_norm_nhwc_fwd_one_pass_kernelI11Bf16IOFp16WLi64ELi112ELi448EEv26Group_norm_nhwc_fwd_params --------------------------
	.section	.nv.info._Z35group_norm_nhwc_fwd_one_pass_kernelI11Bf16IOFp16WLi64ELi112ELi448EEv26Group_norm_nhwc_fwd_params,"",@"SHT_CUDA_INFO"
	.sectionflags	@""
	.align	4


	//----- nvinfo : EIATTR_CUDA_API_VERSION
	.align		4
        /*0000*/ 	.byte	0x04, 0x37
        /*0002*/ 	.short	(.L_1371 - .L_1370)
.L_1370:
        /*0004*/ 	.word	0x00000082


	//----- nvinfo : EIATTR_KPARAM_INFO
	.align		4
.L_1371:
        /*0008*/ 	.byte	0x04, 0x17
        /*000a*/ 	.short	(.L_1373 - .L_1372)
.L_1372:
        /*000c*/ 	.word	0x00000000
        /*0010*/ 	.short	0x0000
        /*0012*/ 	.short	0x0000
        /*0014*/ 	.byte	0x00, 0xf0, 0x81, 0x02


	//----- nvinfo : EIATTR_SPARSE_MMA_MASK
	.align		4
.L_1373:
        /*0018*/ 	.byte	0x03, 0x50
        /*001a*/ 	.short	0x0000


	//----- nvinfo : EIATTR_MAXREG_COUNT
	.align		4
        /*001c*/ 	.byte	0x03, 0x1b
        /*001e*/ 	.short	0x0080


	//----- nvinfo : EIATTR_NUM_BARRIERS
	.align		4
        /*0020*/ 	.byte	0x02, 0x4c
        /*0022*/ 	.byte	0x01
	.zero		1


	//----- nvinfo : EIATTR_MERCURY_ISA_VERSION
	.align		4
        /*0024*/ 	.byte	0x03, 0x5f
        /*0026*/ 	.short	0x0101


	//----- nvinfo : EIATTR_COOP_GROUP_MASK_REGIDS
	.align		4
        /*0028*/ 	.byte	0x04, 0x29
        /*002a*/ 	.short	(.L_1375 - .L_1374)


	//   ....[0]....
.L_1374:
        /*002c*/ 	.word	0xffffffff


	//   ....[1]....
        /*0030*/ 	.word	0xffffffff


	//   ....[2]....
        /*0034*/ 	.word	0xffffffff


	//   ....[3]....
        /*0038*/ 	.word	0xffffffff


	//   ....[4]....
        /*003c*/ 	.word	0xffffffff


	//   ....[5]....
        /*0040*/ 	.word	0xffffffff


	//   ....[6]....
        /*0044*/ 	.word	0xffffffff


	//   ....[7]....
        /*0048*/ 	.word	0xffffffff


	//   ....[8]....
        /*004c*/ 	.word	0xffffffff


	//   ....[9]....
        /*0050*/ 	.word	0xffffffff


	//----- nvinfo : EIATTR_COOP_GROUP_INSTR_OFFSETS
	.align		4
.L_1375:
        /*0054*/ 	.byte	0x04, 0x28
        /*0056*/ 	.short	(.L_1377 - .L_1376)


	//   ....[0]....
.L_1376:
        /*0058*/ 	.word	0x00001040


	//   ....[1]....
        /*005c*/ 	.word	0x00001050


	//   ....[2]....
        /*0060*/ 	.word	0x00001080


	//   ....[3]....
        /*0064*/ 	.word	0x00001090


	//   ....[4]....
        /*0068*/ 	.word	0x000010d0


	//   ....[5]....
        /*006c*/ 	.word	0x000010e0


	//   ....[6]....
        /*0070*/ 	.word	0x00001120


	//   ....[7]....
        /*0074*/ 	.word	0x00001130


	//   ....[8]....
        /*0078*/ 	.word	0x000011c0


	//   ....[9]....
        /*007c*/ 	.word	0x000011d0


	//----- nvinfo : EIATTR_VRC_CTA_INIT_COUNT
	.align		4
.L_1377:
        /*0080*/ 	.byte	0x02, 0x4a
	.zero		1
	.zero		1


	//----- nvinfo : EIATTR_EXIT_INSTR_OFFSETS
	.align		4
        /*0084*/ 	.byte	0x04, 0x1c
        /*0086*/ 	.short	(.L_1379 - .L_1378)


	//   ....[0]....
.L_1378:
        /*0088*/ 	.word	0x00000060


	//   ....[1]....
        /*008c*/ 	.word	0x00003ed0


	//----- nvinfo : EIATTR_MAX_THREADS
	.align		4
.L_1379:
        /*0090*/ 	.byte	0x04, 0x05
        /*0092*/ 	.short	(.L_1381 - .L_1380)
.L_1380:
        /*0094*/ 	.word	0x000001c0
        /*0098*/ 	.word	0x00000001
        /*009c*/ 	.word	0x00000001


	//----- nvinfo : EIATTR_CRS_STACK_SIZE
	.align		4
.L_1381:
        /*00a0*/ 	.byte	0x04, 0x1e
        /*00a2*/ 	.short	(.L_1383 - .L_1382)
.L_1382:
        /*00a4*/ 	.word	0x00000000


	//----- nvinfo : EIATTR_CBANK_PARAM_SIZE
	.align		4
.L_1383:
        /*00a8*/ 	.byte	0x03, 0x19
        /*00aa*/ 	.short	0x00a0


	//----- nvinfo : EIATTR_PARAM_CBANK
	.align		4
        /*00ac*/ 	.byte	0x04, 0x0a
        /*00ae*/ 	.short	(.L_1385 - .L_1384)
	.align		4
.L_1384:
        /*00b0*/ 	.word	index@(.nv.constant0._Z35group_norm_nhwc_fwd_one_pass_kernelI11Bf16IOFp16WLi64ELi112ELi448EEv26Group_norm_nhwc_fwd_params)
        /*00b4*/ 	.short	0x0380
        /*00b6*/ 	.short	0x00a0


	//----- nvinfo : EIATTR_SW_WAR
	.align		4
.L_1385:
        /*00b8*/ 	.byte	0x04, 0x36
        /*00ba*/ 	.short	(.L_1387 - .L_1386)
.L_1386:
        /*00bc*/ 	.word	0x00000008
.L_1387:


//--------------------- .nv.info._Z35group_norm_nhwc_fwd_one_pass_kernelI11Bf16IOFp16WLi128ELi112ELi448EEv26Group_norm_nhwc_fwd_params --------------------------
	.section	.nv.info._Z35group_norm_nhwc_fwd_one_pass_kernelI11Bf16IOFp16WLi128ELi112ELi448EEv26Group_norm_nhwc_fwd_params,"",@"SHT_CUDA_INFO"
	.sectionflags	@""
	.align	4


	//----- nvinfo : EIATTR_CUDA_API_VERSION
	.align		4
        /*0000*/ 	.byte	0x04, 0x37
        /*0002*/ 	.short	(.L_1389 - .L_1388)
.L_1388:
        /*0004*/ 	.word	0x00000082


	//----- nvinfo : EIATTR_KPARAM_INFO
	.align		4
.L_1389:
        /*0008*/ 	.byte	0x04, 0x17
        /*000a*/ 	.short	(.L_1391 - .L_1390)
.L_1390:
        /*000c*/ 	.word	0x00000000
        /*0010*/ 	.short	0x0000
        /*0012*/ 	.short	0x0000
        /*0014*/ 	.byte	0x00, 0xf0, 0x81, 0x02


	//----- nvinfo : EIATTR_SPARSE_MMA_MASK
	.align		4
.L_1391:
        /*0018*/ 	.byte	0x03, 0x50
        /*001a*/ 	.short	0x0000


	//----- nvinfo : EIATTR_MAXREG_COUNT
	.align		4
        /*001c*/ 	.byte	0x03, 0x1b
        /*001e*/ 	.short	0x0080


	//----- nvinfo : EIATTR_NUM_BARRIERS
	.align		4
        /*0020*/ 	.byte	0x02, 0x4c
        /*0022*/ 	.byte	0x01
	.zero		1


	//----- nvinfo : EIATTR_MERCURY_ISA_VERSION
	.align		4
        /*0024*/ 	.byte	0x03, 0x5f
        /*0026*/ 	.short	0x0101


	//----- nvinfo : EIATTR_COOP_GROUP_MASK_REGIDS
	.align		4
        /*0028*/ 	.byte	0x04, 0x29
        /*002a*/ 	.short	(.L_1393 - .L_1392)


	//   ....[0]....
.L_1392:
        /*002c*/ 	.word	0xffffffff


	//   ....[1]....
        /*0030*/ 	.word	0xffffffff


	//   ....[2]....
        /*0034*/ 	.word	0xffffffff


	//   ....[3]....
        /*0038*/ 	.word	0xffffffff


	//   ....[4]....
        /*003c*/ 	.word	0xffffffff


	//   ....[5]....
        /*0040*/ 	.word	0xffffffff


	//   ....[6]....
        /*0044*/ 	.word	0xffffffff


	//   ....[7]....
        /*0048*/ 	.word	0xffffffff


	//   ....[8]....
        /*004c*/ 	.word	0xffffffff


	//   ....[9]....
        /*0050*/ 	.word	0xffffffff


	//----- nvinfo : EIATTR_COOP_GROUP_INSTR_OFFSETS
	.align		4
.L_1393:
        /*0054*/ 	.byte	0x04, 0x28
        /*0056*/ 	.short	(.L_1395 - .L_1394)


	//   ....[0]....
.L_1394:
        /*0058*/ 	.word	0x00001c20


	//   ....[1]....
        /*005c*/ 	.word	0x00001c30


	//   ....[2]....
        /*0060*/ 	.word	0x00001c70


	//   ....[3]....
        /*0064*/ 	.word	0x00001c80


	//   ....[4]....
        /*0068*/ 	.word	0x00001cc0


	//   ....[5]....
        /*006c*/ 	.word	0x00001cd0


	//   ....[6]....
        /*0070*/ 	.word	0x00001d10


	//   ....[7]....
        /*0074*/ 	.word	0x00001d20


	//   ....[8]....
        /*0078*/ 	.word	0x00001da0


	//   ....[9]....
        /*007c*/ 	.word	0x00001db0


	//----- nvinfo : EIATTR_VRC_CTA_INIT_COUNT
	.align		4
.L_1395:
        /*0080*/ 	.byte	0x02, 0x4a
	.zero		1
	.zero		1


	//----- nvinfo : EIATTR_EXIT_INSTR_OFFSETS
	.align		4
        /*0084*/ 	.byte	0x04, 0x1c
        /*0086*/ 	.short	(.L_1397 - .L_1396)


	//   ....[0]....
.L_1396:
        /*0088*/ 	.word	0x00000060


	//   ....[1]....
        /*008c*/ 	.word	0x00006620


	//----- nvinfo : EIATTR_MAX_THREADS
	.align		4
.L_1397:
        /*0090*/ 	.byte	0x04, 0x05
        /*0092*/ 	.short	(.L_1399 - .L_1398)
.L_1398:
        /*0094*/ 	.word	0x000001c0
        /*0098*/ 	.word	0x00000001
        /*009c*/ 	.word	0x00000001


	//----- nvinfo : EIATTR_CRS_STACK_SIZE
	.align		4
.L_1399:
        /*00a0*/ 	.byte	0x04, 0x1e
        /*00a2*/ 	.short	(.L_1401 - .L_1400)
.L_1400:
        /*00a4*/ 	.word	0x00000000


	//----- nvinfo : EIATTR_CBANK_PARAM_SIZE
	.align		4
.L_1401:
        /*00a8*/ 	.byte	0x03, 0x19
        /*00aa*/ 	.short	0x00a0


	//----- nvinfo : EIATTR_PARAM_CBANK
	.align		4
        /*00ac*/ 	.byte	0x04, 0x0a
        /*00ae*/ 	.short	(.L_1403 - .L_1402)
	.align		4
.L_1402:
        /*00b0*/ 	.word	index@(.nv.constant0._Z35group_norm_nhwc_fwd_one_pass_kernelI11Bf16IOFp16WLi128ELi112ELi448EEv26Group_norm_nhwc_fwd_params)
        /*00b4*/ 	.short	0x0380
        /*00b6*/ 	.short	0x00a0


	//----- nvinfo : EIATTR_SW_WAR
	.align		4
.L_1403:
        /*00b8*/ 	.byte	0x04, 0x36
        /*00ba*/ 	.short	(.L_1405 - .L_1404)
.L_1404:
        /*00bc*/ 	.word	0x00000008
.L_1405:


//--------------------- .nv.info._Z35group_norm_nhwc_fwd_one_pass_kernelI11Bf16IOFp16WLi256ELi112ELi448EEv26Group_norm_nhwc_fwd_params --------------------------
	.section	.nv.info._Z35group_norm_nhwc_fwd_one_pass_kernelI11Bf16IOFp16WLi256ELi112ELi448EEv26Group_norm_nhwc_fwd_params,"",@"SHT_CUDA_INFO"
	.sectionflags	@""
	.align	4


	//----- nvinfo : EIATTR_CUDA_API_VERSION
	.align		4
        /*0000*/ 	.byte	0x04, 0x37
        /*0002*/ 	.short	(.L_1407 - .L_1406)
.L_1406:
        /*0004*/ 	.word	0x00000082


	//----- nvinfo : EIATTR_KPARAM_INFO
	.align		4
.L_1407:
        /*0008*/ 	.byte	0x04, 0x17
        /*000a*/ 	.short	(.L_1409 - .L_1408)
.L_1408:
        /*000c*/ 	.word	0x00000000
        /*0010*/ 	.short	0x0000
        /*0012*/ 	.short	0x0000
        /*0014*/ 	.byte	0x00, 0xf0, 0x81, 0x02


	//----- nvinfo : EIATTR_SPARSE_MMA_MASK
	.align		4
.L_1409:
        /*0018*/ 	.byte	0x03, 0x50
        /*001a*/ 	.short	0x0000


	//----- nvinfo : EIATTR_MAXREG_COUNT
	.align		4
        /*001c*/ 	.byte	0x03, 0x1b
        /*001e*/ 	.short	0x0080


	//----- nvinfo : EIATTR_NUM_BARRIERS
	.align		4
        /*0020*/ 	.byte	0x02, 0x4c
        /*0022*/ 	.byte	0x01
	.zero		1


	//----- nvinfo : EIATTR_MERCURY_ISA_VERSION
	.align		4
        /*0024*/ 	.byte	0x03, 0x5f
        /*0026*/ 	.short	0x0101


	//----- nvinfo : EIATTR_COOP_GROUP_MASK_REGIDS
	.align		4
        /*0028*/ 	.byte	0x04, 0x29
        /*002a*/ 	.short	(.L_1411 - .L_1410)


	//   ....[0]....
.L_1410:
        /*002c*/ 	.word	0xffffffff


	//   ....[1]....
        /*0030*/ 	.word	0xffffffff


	//   ....[2]....
        /*0034*/ 	.word	0xffffffff


	//   ....[3]....
        /*0038*/ 	.word	0xffffffff


	//   ....[4]....
        /*003c*/ 	.word	0xffffffff


	//   ....[5]....
        /*0040*/ 	.word	0xffffffff


	//   ....[6]....
        /*0044*/ 	.word	0xffffffff


	//   ....[7]....
        /*0048*/ 	.word	0xffffffff


	//   ....[8]....
        /*004c*/ 	.word	0xffffffff


	//   ....[9]....
        /*0050*/ 	.word	0xffffffff


	//----- nvinfo : EIATTR_COOP_GROUP_INSTR_OFFSETS
	.align		4
.L_1411:
        /*0054*/ 	.byte	0x04, 0x28
        /*0056*/ 	.short	(.L_1413 - .L_1412)


	//   ....[0]....
.L_1412:
        /*0058*/ 	.word	0x00003400


	//   ....[1]....
        /*005c*/ 	.word	0x00003410


	//   ....[2]....
        /*0060*/ 	.word	0x00003450


	//   ....[3]....
        /*0064*/ 	.word	0x00003460


	//   ....[4]....
        /*0068*/ 	.word	0x000034a0


	//   ....[5]....
        /*006c*/ 	.word	0x000034b0


	//   ....[6]....
        /*0070*/ 	.word	0x000034f0


	//   ....[7]....
        /*0074*/ 	.word	0x00003500


	//   ....[8]....
        /*0078*/ 	.word	0x00003590


	//   ....[9]....
        /*007c*/ 	.word	0x000035a0


	//----- nvinfo : EIATTR_VRC_CTA_INIT_COUNT
	.align		4
.L_1413:
        /*0080*/ 	.byte	0x02, 0x4a
	.zero		1
	.zero		1


	//----- nvinfo : EIATTR_EXIT_INSTR_OFFSETS
	.align		4
        /*0084*/ 	.byte	0x04, 0x1c
        /*0086*/ 	.short	(.L_1415 - .L_1414)


	//   ....[0]....
.L_1414:
        /*0088*/ 	.word	0x00000060


	//   ....[1]....
        /*008c*/ 	.word	0x0000bb00


	//----- nvinfo : EIATTR_MAX_THREADS
	.align		4
.L_1415:
        /*0090*/ 	.byte	0x04, 0x05
        /*0092*/ 	.short	(.L_1417 - .L_1416)
.L_1416:
        /*0094*/ 	.word	0x000001c0
        /*0098*/ 	.word	0x00000001
        /*009c*/ 	.word	0x00000001


	//----- nvinfo : EIATTR_CRS_STACK_SIZE
	.align		4
.L_1417:
        /*00a0*/ 	.byte	0x04, 0x1e
        /*00a2*/ 	.short	(.L_1419 - .L_1418)
.L_1418:
        /*00a4*/ 	.word	0x00000000


	//----- nvinfo : EIATTR_CBANK_PARAM_SIZE
	.align		4
.L_1419:
        /*00a8*/ 	.byte	0x03, 0x19
        /*00aa*/ 	.short	0x00a0


	//----- nvinfo : EIATTR_PARAM_CBANK
	.align		4
        /*00ac*/ 	.byte	0x04, 0x0a
        /*00ae*/ 	.short	(.L_1421 - .L_1420)
	.align		4
.L_1420:
        /*00b0*/ 	.word	index@(.nv.constant0._Z35group_norm_nhwc_fwd_one_pass_kernelI11Bf16IOFp16WLi256ELi112ELi448EEv26Group_norm_nhwc_fwd_params)
        /*00b4*/ 	.short	0x0380
        /*00b6*/ 	.short	0x00a0


	//----- nvinfo : EIATTR_SW_WAR
	.align		4
.L_1421:
        /*00b8*/ 	.byte	0x04, 0x36
        /*00ba*/ 	.short	(.L_1423 - .L_1422)
.L_1422:
        /*00bc*/ 	.word	0x00000008
.L_1423:


//--------------------- .nv.info._Z35group_norm_nhwc_fwd_one_pass_kernelI11Bf16IOFp16WLi512ELi112ELi448EEv26Group_norm_nhwc_fwd_params --------------------------
	.section	.nv.info._Z35group_norm_nhwc_fwd_one_pass_kernelI11Bf16IOFp16WLi512ELi112ELi448EEv26Group_norm_nhwc_fwd_params,"",@"SHT_CUDA_INFO"
	.sectionflags	@""
	.align	4


	//----- nvinfo : EIATTR_CUDA_API_VERSION
	.align		4
        /*0000*/ 	.byte	0x04, 0x37
        /*0002*/ 	.short	(.L_1425 - .L_1424)
.L_1424:
        /*0004*/ 	.word	0x00000082


	//----- nvinfo : EIATTR_KPARAM_INFO
	.align		4
.L_1425:
        /*0008*/ 	.byte	0x04, 0x17
        /*000a*/ 	.short	(.L_1427 - .L_1426)
.L_1426:
        /*000c*/ 	.word	0x00000000
        /*0010*/ 	.short	0x0000
        /*0012*/ 	.short	0x0000
        /*0014*/ 	.byte	0x00, 0xf0, 0x81, 0x02


	//----- nvinfo : EIATTR_SPARSE_MMA_MASK
	.align		4
.L_1427:
        /*0018*/ 	.byte	0x03, 0x50
        /*001a*/ 	.short	0x0000


	//----- nvinfo : EIATTR_MAXREG_COUNT
	.align		4
        /*001c*/ 	.byte	0x03, 0x1b
        /*001e*/ 	.short	0x0080


	//----- nvinfo : EIATTR_NUM_BARRIERS
	.align		4
        /*0020*/ 	.byte	0x02, 0x4c
        /*0022*/ 	.byte	0x01
	.zero		1


	//----- nvinfo : EIATTR_ANNOTATIONS
	.align		4
        /*0024*/ 	.byte	0x04, 0x55
        /*0026*/ 	.short	(.L_1429 - .L_1428)


	//   ....[0]....
.L_1428:
        /* <DEDUP_REMOVED lines=146> */


	//----- nvinfo : EIATTR_MERCURY_ISA_VERSION
	.align		4
.L_1429:
        /*0938*/ 	.byte	0x03, 0x5f
        /*093a*/ 	.short	0x0101


	//----- nvinfo : EIATTR_INT_WARP_WIDE_INSTR_OFFSETS
	.align		4
        /*093c*/ 	.byte	0x04, 0x31
        /*093e*/ 	.short	(.L_1431 - .L_1430)


	//   ....[0]....
.L_1430:
        /*0940*/ 	.word	0x00009cc0


	//   ....[1]....
        /*0944*/ 	.word	0x00009cf0


	//   ....[2]....
        /*0948*/ 	.word	0x00009d30


	//   ....[3]....
        /*094c*/ 	.word	0x00009f30


	//   ....[4]....
        /*0950*/ 	.word	0x00009f60


	//   ....[5]....
        /*0954*/ 	.word	0x00009fa0


	//   ....[6]....
        /*0958*/ 	.word	0x00009fd0


	//   ....[7]....
        /*095c*/ 	.word	0x0000a010


	//   ....[8]....
        /*0960*/ 	.word	0x0000a3a0


	//   ....[9]....
        /*0964*/ 	.word	0x0000a3d0


	//   ....[10]....
        /*0968*/ 	.word	0x0000a3f0


	//   ....[11]....
        /*096c*/ 	.word	0x0000a410


	//   ....[12]....
        /*0970*/ 	.word	0x0000a660


	//   ....[13]....
        /*0974*/ 	.word	0x0000a680


	//----- nvinfo : EIATTR_COOP_GROUP_MASK_REGIDS
	.align		4
.L_1431:
        /*0978*/ 	.byte	0x04, 0x29
        /*097a*/ 	.short	(.L_1433 - .L_1432)


	//   ....[0]....
.L_1432:
        /*097c*/ 	.word	0xffffffff


	//   ....[1]....
        /*0980*/ 	.word	0xffffffff


	//   ....[2]....
        /*0984*/ 	.word	0xffffffff


	//   ....[3]....
        /*0988*/ 	.word	0xffffffff


	//   ....[4]....
        /*098c*/ 	.word	0xffffffff


	//   ....[5]....
        /*0990*/ 	.word	0xffffffff


	//   ....[6]....
        /*0994*/ 	.word	0xffffffff


	//   ....[7]....
        /*0998*/ 	.word	0xffffffff


	//   ....[8]....
        /*099c*/ 	.word	0xffffffff


	//   ....[9]....
        /*09a0*/ 	.word	0xffffffff


	//----- nvinfo : EIATTR_COOP_GROUP_INSTR_OFFSETS
	.align		4
.L_1433:
        /*09a4*/ 	.byte	0x04, 0x28
        /*09a6*/ 	.short	(.L_1435 - .L_1434)


	//   ....[0]....
.L_1434:
        /*09a8*/ 	.word	0x000092a0


	//   ....[1]....
        /*09ac*/ 	.word	0x000092b0


	//   ....[2]....
        /*09b0*/ 	.word	0x000092f0


	//   ....[3]....
        /*09b4*/ 	.word	0x00009300


	//   ....[4]....
        /*09b8*/ 	.word	0x00009340


	//   ....[5]....
        /*09bc*/ 	.word	0x00009350


	//   ....[6]....
        /*09c0*/ 	.word	0x000093a0


	//   ....[7]....
        /*09c4*/ 	.word	0x000093b0


	//   ....[8]....
        /*09c8*/ 	.word	0x00009510


	//   ....[9]....
        /*09cc*/ 	.word	0x00009530


	//----- nvinfo : EIATTR_VRC_CTA_INIT_COUNT
	.align		4
.L_1435:
        /*09d0*/ 	.byte	0x02, 0x4a
	.zero		1
	.zero		1


	//----- nvinfo : EIATTR_EXIT_INSTR_OFFSETS
	.align		4
        /*09d4*/ 	.byte	0x04, 0x1c
        /*09d6*/ 	.short	(.L_1437 - .L_1436)


	//   ....[0]....
.L_1436:
        /*09d8*/ 	.word	0x00000080


	//   ....[1]....
        /*09dc*/ 	.word	0x0000c380


	//----- nvinfo : EIATTR_MAX_THREADS
	.align		4
.L_1437:
        /*09e0*/ 	.byte	0x04, 0x05
        /*09e2*/ 	.short	(.L_1439 - .L_1438)
.L_1438:
        /*09e4*/ 	.word	0x000001c0
        /*09e8*/ 	.word	0x00000001
        /*09ec*/ 	.word	0x00000001


	//----- nvinfo : EIATTR_CRS_STACK_SIZE
	.align		4
.L_1439:
        /*09f0*/ 	.byte	0x04, 0x1e
        /*09f2*/ 	.short	(.L_1441 - .L_1440)
.L_1440:
        /*09f4*/ 	.word	0x00000000


	//----- nvinfo : EIATTR_CBANK_PARAM_SIZE
	.align		4
.L_1441:
        /*09f8*/ 	.byte	0x03, 0x19
        /*09fa*/ 	.short	0x00a0


	//----- nvinfo : EIATTR_PARAM_CBANK
	.align		4
        /*09fc*/ 	.byte	0x04, 0x0a
        /*09fe*/ 	.short	(.L_1443 - .L_1442)
	.align		4
.L_1442:
        /*0a00*/ 	.word	index@(.nv.constant0._Z35group_norm_nhwc_fwd_one_pass_kernelI11Bf16IOFp16WLi512ELi112ELi448EEv26Group_norm_nhwc_fwd_params)
        /*0a04*/ 	.short	0x0380
        /*0a06*/ 	.short	0x00a0


	//----- nvinfo : EIATTR_SW_WAR
	.align		4
.L_1443:
        /*0a08*/ 	.byte	0x04, 0x36
        /*0a0a*/ 	.short	(.L_1445 - .L_1444)
.L_1444:
        /*0a0c*/ 	.word	0x00000008
.L_1445:


//--------------------- .nv.info._Z35group_norm_nhwc_fwd_one_pass_kernelI11Fp16IOFp32WLi64ELi112ELi448EEv26Group_norm_nhwc_fwd_params --------------------------
	.section	.nv.info._Z35group_norm_nhwc_fwd_one_pass_kernelI11Fp16IOFp32WLi64ELi112ELi448EEv26Group_norm_nhwc_fwd_params,"",@"SHT_CUDA_INFO"
	.sectionflags	@""
	.align	4


	//----- nvinfo : EIATTR_CUDA_API_VERSION
	.align		4
        /*0000*/ 	.byte	0x04, 0x37
        /*0002*/ 	.short	(.L_1447 - .L_1446)
.L_1446:
        /*0004*/ 	.word	0x00000082


	//----- nvinfo : EIATTR_KPARAM_INFO
	.align		4
.L_1447:
        /*0008*/ 	.byte	0x04, 0x17
        /*000a*/ 	.short	(.L_1449 - .L_1448)
.L_1448:
        /*000c*/ 	.word	0x00000000
        /*0010*/ 	.short	0x0000
        /*0012*/ 	.short	0x0000
        /*0014*/ 	.byte	0x00, 0xf0, 0x81, 0x02


	//----- nvinfo : EIATTR_SPARSE_MMA_MASK
	.align		4
.L_1449:
        /*0018*/ 	.byte	0x03, 0x50
        /*001a*/ 	.short	0x0000


	//----- nvinfo : EIATTR_MAXREG_COUNT
	.align		4
        /*001c*/ 	.byte	0x03, 0x1b
        /*001e*/ 	.short	0x0080


	//----- nvinfo : EIATTR_NUM_BARRIERS
	.align		4
        /*0020*/ 	.byte	0x02, 0x4c
        /*0022*/ 	.byte	0x01
	.zero		1


	//----- nvinfo : EIATTR_MERCURY_ISA_VERSION
	.align		4
        /*0024*/ 	.byte	0x03, 0x5f
        /*0026*/ 	.short	0x0101


	//----- nvinfo : EIATTR_COOP_GROUP_MASK_REGIDS
	.align		4
        /*0028*/ 	.byte	0x04, 0x29
        /*002a*/ 	.short	(.L_1451 - .L_1450)


	//   ....[0]....
.L_1450:
        /*002c*/ 	.word	0xffffffff


	//   ....[1]....
        /*0030*/ 	.word	0xffffffff


	//   ....[2]....
        /*0034*/ 	.word	0xffffffff


	//   ....[3]....
        /*0038*/ 	.word	0xffffffff


	//   ....[4]....
        /*003c*/ 	.word	0xffffffff


	//   ....[5]....
        /*0040*/ 	.word	0xffffffff


	//   ....[6]....
        /*0044*/ 	.word	0xffffffff


	//   ....[7]....
        /*0048*/ 	.word	0xffffffff


	//   ....[8]....
        /*004c*/ 	.word	0xffffffff


	//   ....[9]....
        /*0050*/ 	.word	0xffffffff


	//----- nvinfo : EIATTR_COOP_GROUP_INSTR_OFFSETS
	.align		4
.L_1451:
        /*0054*/ 	.byte	0x04, 0x28
        /*0056*/ 	.short	(.L_1453 - .L_1452)


	//   ....[0]....
.L_1452:
        /*0058*/ 	.word	0x00000fc0


	//   ....[1]....
        /*005c*/ 	.word	0x00000fd0


	//   ....[2]....
        /*0060*/ 	.word	0x00001000


	//   ....[3]....
        /*0064*/ 	.word	0x00001010


	//   ....[4]....
        /*0068*/ 	.word	0x00001050


	//   ....[5]....
        /*006c*/ 	.word	0x00001060


	//   ....[6]....
        /*0070*/ 	.word	0x000010a0


	//   ....[7]....
        /*0074*/ 	.word	0x000010b0


	//   ....[8]....
        /*0078*/ 	.word	0x00001140


	//   ....[9]....
        /*007c*/ 	.word	0x00001150


	//----- nvinfo : EIATTR_VRC_CTA_INIT_COUNT
	.align		4
.L_1453:
        /*0080*/ 	.byte	0x02, 0x4a
	.zero		1
	.zero		1


	//----- nvinfo : EIATTR_EXIT_INSTR_OFFSETS
	.align		4
        /*0084*/ 	.byte	0x04, 0x1c
        /*0086*/ 	.short	(.L_1455 - .L_1454)


	//   ....[0]....
.L_1454:
        /*0088*/ 	.word	0x00000060


	//   ....[1]....
        /*008c*/ 	.word	0x00003df0


	//----- nvinfo : EIATTR_MAX_THREADS
	.align		4
.L_1455:
        /*0090*/ 	.byte	0x04, 0x05
        /*0092*/ 	.short	(.L_1457 - .L_1456)
.L_1456:
        /*0094*/ 	.word	0x000001c0
        /*0098*/ 	.word	0x00000001
        /*009c*/ 	.word	0x00000001


	//----- nvinfo : EIATTR_CRS_STACK_SIZE
	.align		4
.L_1457:
        /*00a0*/ 	.byte	0x04, 0x1e
        /*00a2*/ 	.short	(.L_1459 - .L_1458)
.L_1458:
        /*00a4*/ 	.word	0x00000000


	//----- nvinfo : EIATTR_CBANK_PARAM_SIZE
	.align		4
.L_1459:
        /*00a8*/ 	.byte	0x03, 0x19
        /*00aa*/ 	.short	0x00a0


	//----- nvinfo : EIATTR_PARAM_CBANK
	.align		4
        /*00ac*/ 	.byte	0x04, 0x0a
        /*00ae*/ 	.short	(.L_1461 - .L_1460)
	.align		4
.L_1460:
        /*00b0*/ 	.word	index@(.nv.constant0._Z35group_norm_nhwc_fwd_one_pass_kernelI11Fp16IOFp32WLi64ELi112ELi448EEv26Group_norm_nhwc_fwd_params)
        /*00b4*/ 	.short	0x0380
        /*00b6*/ 	.short	0x00a0


	//----- nvinfo : EIATTR_SW_WAR
	.align		4
.L_1461:
        /*00b8*/ 	.byte	0x04, 0x36
        /*00ba*/ 	.short	(.L_1463 - .L_1462)
.L_1462:
        /*00bc*/ 	.word	0x00000008
.L_1463:


//--------------------- .nv.info._Z35group_norm_nhwc_fwd_one_pass_kernelI11Fp16IOFp32WLi128ELi112ELi448EEv26Group_norm_nhwc_fwd_params --------------------------
	.section	.nv.info._Z35group_norm_nhwc_fwd_one_pass_kernelI11Fp16IOFp32WLi128ELi112ELi448EEv26Group_norm_nhwc_fwd_params,"",@"SHT_CUDA_INFO"
	.sectionflags	@""
	.align	4


	//----- nvinfo : EIATTR_CUDA_API_VERSION
	.align		4
        /*0000*/ 	.byte	0x04, 0x37
        /*0002*/ 	.short	(.L_1465 - .L_1464)
.L_1464:
        /*0004*/ 	.word	0x00000082


	//----- nvinfo : EIATTR_KPARAM_INFO
	.align		4
.L_1465:
        /*0008*/ 	.byte	0x04, 0x17
        /*000a*/ 	.short	(.L_1467 - .L_1466)
.L_1466:
        /*000c*/ 	.word	0x00000000
        /*0010*/ 	.short	0x0000
        /*0012*/ 	.short	0x0000
        /*0014*/ 	.byte	0x00, 0xf0, 0x81, 0x02


	//----- nvinfo : EIATTR_SPARSE_MMA_MASK
	.align		4
.L_1467:
        /*0018*/ 	.byte	0x03, 0x50
        /*001a*/ 	.short	0x0000


	//----- nvinfo : EIATTR_MAXREG_COUNT
	.align		4
        /*001c*/ 	.byte	0x03, 0x1b
        /*001e*/ 	.short	0x0080


	//----- nvinfo : EIATTR_NUM_BARRIERS
	.align		4
        /*0020*/ 	.byte	0x02, 0x4c
        /*0022*/ 	.byte	0x01
	.zero		1


	//----- nvinfo : EIATTR_MERCURY_ISA_VERSION
	.align		4
        /*0024*/ 	.byte	0x03, 0x5f
        /*0026*/ 	.short	0x0101


	//----- nvinfo : EIATTR_COOP_GROUP_MASK_REGIDS
	.align		4
        /*0028*/ 	.byte	0x04, 0x29
        /*002a*/ 	.short	(.L_1469 - .L_1468)


	//   ....[0]....
.L_1468:
        /*002c*/ 	.word	0xffffffff


	//   ....[1]....
        /*0030*/ 	.word	0xffffffff


	//   ....[2]....
        /*0034*/ 	.word	0xffffffff


	//   ....[3]....
        /*0038*/ 	.word	0xffffffff


	//   ....[4]....
        /*003c*/ 	.word	0xffffffff


	//   ....[5]....
        /*0040*/ 	.word	0xffffffff


	//   ....[6]....
        /*0044*/ 	.word	0xffffffff


	//   ....[7]....
        /*0048*/ 	.word	0xffffffff


	//   ....[8]....
        /*004c*/ 	.word	0xffffffff


	//   ....[9]....
        /*0050*/ 	.word	0xffffffff


	//----- nvinfo : EIATTR_COOP_GROUP_INSTR_OFFSETS
	.align		4
.L_1469:
        /*0054*/ 	.byte	0x04, 0x28
        /*0056*/ 	.short	(.L_1471 - .L_1470)


	//   ....[0]....
.L_1470:
        /*0058*/ 	.word	0x00001b30


	//   ....[1]....
        /*005c*/ 	.word	0x00001b40


	//   ....[2]....
        /*0060*/ 	.word	0x00001b70


	//   ....[3]....
        /*0064*/ 	.word	0x00001b80


	//   ....[4]....
        /*0068*/ 	.word	0x00001bc0


	//   ....[5]....
        /*006c*/ 	.word	0x00001bd0


	//   ....[6]....
        /*0070*/ 	.word	0x00001c10


	//   ....[7]....
        /*0074*/ 	.word	0x00001c20


	//   ....[8]....
        /*0078*/ 	.word	0x00001ca0


	//   ....[9]....
        /*007c*/ 	.word	0x00001cb0


	//----- nvinfo : EIATTR_VRC_CTA_INIT_COUNT
	.align		4
.L_1471:
        /*0080*/ 	.byte	0x02, 0x4a
	.zero		1
	.zero		1


	//----- nvinfo : EIATTR_EXIT_INSTR_OFFSETS
	.align		4
        /*0084*/ 	.byte	0x04, 0x1c
        /*0086*/ 	.short	(.L_1473 - .L_1472)


	//   ....[0]....
.L_1472:
        /*0088*/ 	.word	0x00000060


	//   ....[1]....
        /*008c*/ 	.word	0x000064c0


	//----- nvinfo : EIATTR_MAX_THREADS
	.align		4
.L_1473:
        /*0090*/ 	.byte	0x04, 0x05
        /*0092*/ 	.short	(.L_1475 - .L_1474)
.L_1474:
        /*0094*/ 	.word	0x000001c0
        /*0098*/ 	.word	0x00000001
        /*009c*/ 	.word	0x00000001


	//----- nvinfo : EIATTR_CRS_STACK_SIZE
	.align		4
.L_1475:
        /*00a0*/ 	.byte	0x04, 0x1e
        /*00a2*/ 	.short	(.L_1477 - .L_1476)
.L_1476:
        /*00a4*/ 	.word	0x00000000


	//----- nvinfo : EIATTR_CBANK_PARAM_SIZE
	.align		4
.L_1477:
        /*00a8*/ 	.byte	0x03, 0x19
        /*00aa*/ 	.short	0x00a0


	//----- nvinfo : EIATTR_PARAM_CBANK
	.align		4
        /*00ac*/ 	.byte	0x04, 0x0a
        /*00ae*/ 	.short	(.L_1479 - .L_1478)
	.align		4
.L_1478:
        /*00b0*/ 	.word	index@(.nv.constant0._Z35group_norm_nhwc_fwd_one_pass_kernelI11Fp16IOFp32WLi128ELi112ELi448EEv26Group_norm_nhwc_fwd_params)
        /*00b4*/ 	.short	0x0380
        /*00b6*/ 	.short	0x00a0


	//----- nvinfo : EIATTR_SW_WAR
	.align		4
.L_1479:
        /*00b8*/ 	.byte	0x04, 0x36
        /*00ba*/ 	.short	(.L_1481 - .L_1480)
.L_1480:
        /*00bc*/ 	.word	0x00000008
.L_1481:


//--------------------- .nv.info._Z35group_norm_nhwc_fwd_one_pass_kernelI11Fp16IOFp32WLi256ELi112ELi448EEv26Group_norm_nhwc_fwd_params --------------------------
	.section	.nv.info._Z35group_norm_nhwc_fwd_one_pass_kernelI11Fp16IOFp32WLi256ELi112ELi448EEv26Group_norm_nhwc_fwd_params,"",@"SHT_CUDA_INFO"
	.sectionflags	@""
	.align	4


	//----- nvinfo : EIATTR_CUDA_API_VERSION
	.align		4
        /*0000*/ 	.byte	0x04, 0x37
        /*0002*/ 	.short	(.L_1483 - .L_1482)
.L_1482:
        /*0004*/ 	.word	0x00000082


	//----- nvinfo : EIATTR_KPARAM_INFO
	.align		4
.L_1483:
        /*0008*/ 	.byte	0x04, 0x17
        /*000a*/ 	.short	(.L_1485 - .L_1484)
.L_1484:
        /*000c*/ 	.word	0x00000000
        /*0010*/ 	.short	0x0000
        /*0012*/ 	.short	0x0000
        /*0014*/ 	.byte	0x00, 0xf0, 0x81, 0x02


	//----- nvinfo : EIATTR_SPARSE_MMA_MASK
	.align		4
.L_1485:
        /*0018*/ 	.byte	0x03, 0x50
        /*001a*/ 	.short	0x0000


	//----- nvinfo : EIATTR_MAXREG_COUNT
	.align		4
        /*001c*/ 	.byte	0x03, 0x1b
        /*001e*/ 	.short	0x0080


	//----- nvinfo : EIATTR_NUM_BARRIERS
	.align		4
        /*0020*/ 	.byte	0x02, 0x4c
        /*0022*/ 	.byte	0x01
	.zero		1


	//----- nvinfo : EIATTR_MERCURY_ISA_VERSION
	.align		4
        /*0024*/ 	.byte	0x03, 0x5f
        /*0026*/ 	.short	0x0101


	//----- nvinfo : EIATTR_COOP_GROUP_MASK_REGIDS
	.align		4
        /*0028*/ 	.byte	0x04, 0x29
        /*002a*/ 	.short	(.L_1487 - .L_1486)


	//   ....[0]....
.L_1486:
        /*002c*/ 	.word	0xffffffff


	//   ....[1]....
        /*0030*/ 	.word	0xffffffff


	//   ....[2]....
        /*0034*/ 	.word	0xffffffff


	//   ....[3]....
        /*0038*/ 	.word	0xffffffff


	//   ....[4]....
        /*003c*/ 	.word	0xffffffff


	//   ....[5]....
        /*0040*/ 	.word	0xffffffff


	//   ....[6]....
        /*0044*/ 	.word	0xffffffff


	//   ....[7]....
        /*0048*/ 	.word	0xffffffff


	//   ....[8]....
        /*004c*/ 	.word	0xffffffff


	//   ....[9]....
        /*0050*/ 	.word	0xffffffff


	//----- nvinfo : EIATTR_COOP_GROUP_INSTR_OFFSETS
	.align		4
.L_1487:
        /*0054*/ 	.byte	0x04, 0x28
        /*0056*/ 	.short	(.L_1489 - .L_1488)


	//   ....[0]....
.L_1488:
        /*0058*/ 	.word	0x000031e0


	//   ....[1]....
        /*005c*/ 	.word	0x000031f0


	//   ....[2]....
        /*0060*/ 	.word	0x00003230


	//   ....[3]....
        /*0064*/ 	.word	0x00003240


	//   ....[4]....
        /*0068*/ 	.word	0x00003280


	//   ....[5]....
        /*006c*/ 	.word	0x00003290


	//   ....[6]....
        /*0070*/ 	.word	0x000032d0


	//   ....[7]....
        /*0074*/ 	.word	0x000032e0


	//   ....[8]....
        /*0078*/ 	.word	0x00003370


	//   ....[9]....
        /*007c*/ 	.word	0x00003380


	//----- nvinfo : EIATTR_VRC_CTA_INIT_COUNT
	.align		4
.L_1489:
        /*0080*/ 	.byte	0x02, 0x4a
	.zero		1
	.zero		1


	//----- nvinfo : EIATTR_EXIT_INSTR_OFFSETS
	.align		4
        /*0084*/ 	.byte	0x04, 0x1c
        /*0086*/ 	.short	(.L_1491 - .L_1490)


	//   ....[0]....
.L_1490:
        /*0088*/ 	.word	0x00000060


	//   ....[1]....
        /*008c*/ 	.word	0x0000b880


	//----- nvinfo : EIATTR_MAX_THREADS
	.align		4
.L_1491:
        /*0090*/ 	.byte	0x04, 0x05
        /*0092*/ 	.short	(.L_1493 - .L_1492)
.L_1492:
        /*0094*/ 	.word	0x000001c0
        /*0098*/ 	.word	0x00000001
        /*009c*/ 	.word	0x00000001


	//----- nvinfo : EIATTR_CRS_STACK_SIZE
	.align		4
.L_1493:
        /*00a0*/ 	.byte	0x04, 0x1e
        /*00a2*/ 	.short	(.L_1495 - .L_1494)
.L_1494:
        /*00a4*/ 	.word	0x00000000


	//----- nvinfo : EIATTR_CBANK_PARAM_SIZE
	.align		4
.L_1495:
        /*00a8*/ 	.byte	0x03, 0x19
        /*00aa*/ 	.short	0x00a0


	//----- nvinfo : EIATTR_PARAM_CBANK
	.align		4
        /*00ac*/ 	.byte	0x04, 0x0a
        /*00ae*/ 	.short	(.L_1497 - .L_1496)
	.align		4
.L_1496:
        /*00b0*/ 	.word	index@(.nv.constant0._Z35group_norm_nhwc_fwd_one_pass_kernelI11Fp16IOFp32WLi256ELi112ELi448EEv26Group_norm_nhwc_fwd_params)
        /*00b4*/ 	.short	0x0380
        /*00b6*/ 	.short	0x00a0


	//----- nvinfo : EIATTR_SW_WAR
	.align		4
.L_1497:
        /*00b8*/ 	.byte	0x04, 0x36
        /*00ba*/ 	.short	(.L_1499 - .L_1498)
.L_1498:
        /*00bc*/ 	.word	0x00000008
.L_1499:


//--------------------- .nv.info._Z35group_norm_nhwc_fwd_one_pass_kernelI11Fp16IOFp32WLi512ELi112ELi448EEv26Group_norm_nhwc_fwd_params --------------------------
	.section	.nv.info._Z35group_norm_nhwc_fwd_one_pass_kernelI11Fp16IOFp32WLi512ELi112ELi448EEv26Group_norm_nhwc_fwd_params,"",@"SHT_CUDA_INFO"
	.sectionflags	@""
	.align	4


	//----- nvinfo : EIATTR_CUDA_API_VERSION
	.align		4
        /*0000*/ 	.byte	0x04, 0x37
        /*0002*/ 	.short	(.L_1501 - .L_1500)
.L_1500:
        /*0004*/ 	.word	0x00000082


	//----- nvinfo : EIATTR_KPARAM_INFO
	.align		4
.L_1501:
        /*0008*/ 	.byte	0x04, 0x17
        /*000a*/ 	.short	(.L_1503 - .L_1502)
.L_1502:
        /*000c*/ 	.word	0x00000000
        /*0010*/ 	.short	0x0000
        /*0012*/ 	.short	0x0000
        /*0014*/ 	.byte	0x00, 0xf0, 0x81, 0x02


	//----- nvinfo : EIATTR_SPARSE_MMA_MASK
	.align		4
.L_1503:
        /*0018*/ 	.byte	0x03, 0x50
        /*001a*/ 	.short	0x0000


	//----- nvinfo : EIATTR_MAXREG_COUNT
	.align		4
        /*001c*/ 	.byte	0x03, 0x1b
        /*001e*/ 	.short	0x0080


	//----- nvinfo : EIATTR_NUM_BARRIERS
	.align		4
        /*0020*/ 	.byte	0x02, 0x4c
        /*0022*/ 	.byte	0x01
	.zero		1


	//----- nvinfo : EIATTR_MERCURY_ISA_VERSION
	.align		4
        /*0024*/ 	.byte	0x03, 0x5f
        /*0026*/ 	.short	0x0101


	//----- nvinfo : EIATTR_INT_WARP_WIDE_INSTR_OFFSETS
	.align		4
        /*0028*/ 	.byte	0x04, 0x31
        /*002a*/ 	.short	(.L_1505 - .L_1504)


	//   ....[0]....
.L_1504:
        /*002c*/ 	.word	0x00008990


	//   ....[1]....
        /*0030*/ 	.word	0x000089c0


	//   ....[2]....
        /*0034*/ 	.word	0x00008a00


	//   ....[3]....
        /*0038*/ 	.word	0x00008c00


	//   ....[4]....
        /*003c*/ 	.word	0x00008c30


	//   ....[5]....
        /*0040*/ 	.word	0x00008c70


	//   ....[6]....
        /*0044*/ 	.word	0x00008cb0


	//   ....[7]....
        /*0048*/ 	.word	0x00008ce0


	//   ....[8]....
        /*004c*/ 	.word	0x00009070


	//   ....[9]....
        /*0050*/ 	.word	0x000090a0


	//   ....[10]....
        /*0054*/ 	.word	0x000090c0


	//   ....[11]....
        /*0058*/ 	.word	0x000090e0


	//   ....[12]....
        /*005c*/ 	.word	0x00009330


	//   ....[13]....
        /*0060*/ 	.word	0x00009350


	//----- nvinfo : EIATTR_COOP_GROUP_MASK_REGIDS
	.align		4
.L_1505:
        /*0064*/ 	.byte	0x04, 0x29
        /*0066*/ 	.short	(.L_1507 - .L_1506)


	//   ....[0]....
.L_1506:
        /*0068*/ 	.word	0xffffffff


	//   ....[1]....
        /*006c*/ 	.word	0xffffffff


	//   ....[2]....
        /*0070*/ 	.word	0xffffffff


	//   ....[3]....
        /*0074*/ 	.word	0xffffffff


	//   ....[4]....
        /*0078*/ 	.word	0xffffffff


	//   ....[5]....
        /*007c*/ 	.word	0xffffffff


	//   ....[6]....
        /*0080*/ 	.word	0xffffffff


	//   ....[7]....
        /*0084*/ 	.word	0xffffffff


	//   ....[8]....
        /*0088*/ 	.word	0xffffffff


	//   ....[9]....
        /*008c*/ 	.word	0xffffffff


	//----- nvinfo : EIATTR_COOP_GROUP_INSTR_OFFSETS
	.align		4
.L_1507:
        /*0090*/ 	.byte	0x04, 0x28
        /*0092*/ 	.short	(.L_1509 - .L_1508)


	//   ....[0]....
.L_1508:
        /*0094*/ 	.word	0x00007f20


	//   ....[1]....
        /*0098*/ 	.word	0x00007f30


	//   ....[2]....
        /*009c*/ 	.word	0x00007f70


	//   ....[3]....
        /*00a0*/ 	.word	0x00007f80


	//   ....[4]....
        /*00a4*/ 	.word	0x00007fc0


	//   ....[5]....
        /*00a8*/ 	.word	0x00007fd0


	//   ....[6]....
        /*00ac*/ 	.word	0x00008020


	//   ....[7]....
        /*00b0*/ 	.word	0x00008030


	//   ....[8]....
        /*00b4*/ 	.word	0x000081e0


	//   ....[9]....
        /*00b8*/ 	.word	0x00008200


	//----- nvinfo : EIATTR_VRC_CTA_INIT_COUNT
	.align		4
.L_1509:
        /*00bc*/ 	.byte	0x02, 0x4a
	.zero		1
	.zero		1


	//----- nvinfo : EIATTR_EXIT_INSTR_OFFSETS
	.align		4
        /*00c0*/ 	.byte	0x04, 0x1c
        /*00c2*/ 	.short	(.L_1511 - .L_1510)


	//   ....[0]....
.L_1510:
        /*00c4*/ 	.word	0x00000080


	//   ....[1]....
        /*00c8*/ 	.word	0x0000af40


	//----- nvinfo : EIATTR_MAX_THREADS
	.align		4
.L_1511:
        /*00cc*/ 	.byte	0x04, 0x05
        /*00ce*/ 	.short	(.L_1513 - .L_1512)
.L_1512:
        /*00d0*/ 	.word	0x000001c0
        /*00d4*/ 	.word	0x00000001
        /*00d8*/ 	.word	0x00000001


	//----- nvinfo : EIATTR_CRS_STACK_SIZE
	.align		4
.L_1513:
        /*00dc*/ 	.byte	0x04, 0x1e
        /*00de*/ 	.short	(.L_1515 - .L_1514)
.L_1514:
        /*00e0*/ 	.word	0x00000000


	//----- nvinfo : EIATTR_CBANK_PARAM_SIZE
	.align		4
.L_1515:
        /*00e4*/ 	.byte	0x03, 0x19
        /*00e6*/ 	.short	0x00a0


	//----- nvinfo : EIATTR_PARAM_CBANK
	.align		4
        /*00e8*/ 	.byte	0x04, 0x0a
        /*00ea*/ 	.short	(.L_1517 - .L_1516)
	.align		4
.L_1516:
        /*00ec*/ 	.word	index@(.nv.constant0._Z35group_norm_nhwc_fwd_one_pass_kernelI11Fp16IOFp32WLi512ELi112ELi448EEv26Group_norm_nhwc_fwd_params)
        /*00f0*/ 	.short	0x0380
        /*00f2*/ 	.short	0x00a0


	//----- nvinfo : EIATTR_SW_WAR
	.align		4
.L_1517:
        /*00f4*/ 	.byte	0x04, 0x36
        /*00f6*/ 	.short	(.L_1519 - .L_1518)
.L_1518:
        /*00f8*/ 	.word	0x00000008
.L_1519:


//--------------------- .nv.info._Z35group_norm_nhwc_fwd_one_pass_kernelI11Fp16IOBf16WLi64ELi112ELi448EEv26Group_norm_nhwc_fwd_params --------------------------
	.section	.nv.info._Z35group_norm_nhwc_fwd_one_pass_kernelI11Fp16IOBf16WLi64ELi112ELi448EEv26Group_norm_nhwc_fwd_params,"",@"SHT_CUDA_INFO"
	.sectionflags	@""
	.align	4


	//----- nvinfo : EIATTR_CUDA_API_VERSION
	.align		4
        /*0000*/ 	.byte	0x04, 0x37
        /*0002*/ 	.short	(.L_1521 - .L_1520)
.L_1520:
        /*0004*/ 	.word	0x00000082


	//----- nvinfo : EIATTR_KPARAM_INFO
	.align		4
.L_1521:
        /*0008*/ 	.byte	0x04, 0x17
        /*000a*/ 	.short	(.L_1523 - .L_1522)
.L_1522:
        /*000c*/ 	.word	0x00000000
        /*0010*/ 	.short	0x0000
        /*0012*/ 	.short	0x0000
        /*0014*/ 	.byte	0x00, 0xf0, 0x81, 0x02


	//----- nvinfo : EIATTR_SPARSE_MMA_MASK
	.align		4
.L_1523:
        /*0018*/ 	.byte	0x03, 0x50
        /*001a*/ 	.short	0x0000


	//----- nvinfo : EIATTR_MAXREG_COUNT
	.align		4
        /*001c*/ 	.byte	0x03, 0x1b
        /*001e*/ 	.short	0x0080


	//----- nvinfo : EIATTR_NUM_BARRIERS
	.align		4
        /*0020*/ 	.byte	0x02, 0x4c
        /*0022*/ 	.byte	0x01
	.zero		1


	//----- nvinfo : EIATTR_MERCURY_ISA_VERSION
	.align		4
        /*0024*/ 	.byte	0x03, 0x5f
        /*0026*/ 	.short	0x0101


	//----- nvinfo : EIATTR_COOP_GROUP_MASK_REGIDS
	.align		4
        /*0028*/ 	.byte	0x04, 0x29
        /*002a*/ 	.short	(.L_1525 - .L_1524)


	//   ....[0]....
.L_1524:
        /*002c*/ 	.word	0xffffffff


	//   ....[1]....
        /*0030*/ 	.word	0xffffffff


	//   ....[2]....
        /*0034*/ 	.word	0xffffffff


	//   ....[3]....
        /*0038*/ 	.word	0xffffffff


	//   ....[4]....
        /*003c*/ 	.word	0xffffffff


	//   ....[5]....
        /*0040*/ 	.word	0xffffffff


	//   ....[6]....
        /*0044*/ 	.word	0xffffffff


	//   ....[7]....
        /*0048*/ 	.word	0xffffffff


	//   ....[8]....
        /*004c*/ 	.word	0xffffffff


	//   ....[9]....
        /*0050*/ 	.word	0xffffffff


	//----- nvinfo : EIATTR_COOP_GROUP_INSTR_OFFSETS
	.align		4
.L_1525:
        /*0054*/ 	.byte	0x04, 0x28
        /*0056*/ 	.short	(.L_1527 - .L_1526)


	//   ....[0]....
.L_1526:
        /*0058*/ 	.word	0x00000fe0


	//   ....[1]....
        /*005c*/ 	.word	0x00000ff0


	//   ....[2]....
        /*0060*/ 	.word	0x00001020


	//   ....[3]....
        /*0064*/ 	.word	0x00001030


	//   ....[4]....
        /*0068*/ 	.word	0x00001070


	//   ....[5]....
        /*006c*/ 	.word	0x00001080


	//   ....[6]....
        /*0070*/ 	.word	0x000010c0


	//   ....[7]....
        /*0074*/ 	.word	0x000010d0


	//   ....[8]....
        /*0078*/ 	.word	0x00001130


	//   ....[9]....
        /*007c*/ 	.word	0x00001140


	//----- nvinfo : EIATTR_VRC_CTA_INIT_COUNT
	.align		4
.L_1527:
        /*0080*/ 	.byte	0x02, 0x4a
	.zero		1
	.zero		1


	//----- nvinfo : EIATTR_EXIT_INSTR_OFFSETS
	.align		4
        /*0084*/ 	.byte	0x04, 0x1c
        /*0086*/ 	.short	(.L_1529 - .L_1528)


	//   ....[0]....
.L_1528:
        /*0088*/ 	.word	0x00000060


	//   ....[1]....
        /*008c*/ 	.word	0x00003e40


	//----- nvinfo : EIATTR_MAX_THREADS
	.align		4
.L_1529:
        /*0090*/ 	.byte	0x04, 0x05
        /*0092*/ 	.short	(.L_1531 - .L_1530)
.L_1530:
        /*0094*/ 	.word	0x000001c0
        /*0098*/ 	.word	0x00000001
        /*009c*/ 	.word	0x00000001


	//----- nvinfo : EIATTR_CRS_STACK_SIZE
	.align		4
.L_1531:
        /*00a0*/ 	.byte	0x04, 0x1e
        /*00a2*/ 	.short	(.L_1533 - .L_1532)
.L_1532:
        /*00a4*/ 	.word	0x00000000


	//----- nvinfo : EIATTR_CBANK_PARAM_SIZE
	.align		4
.L_1533:
        /*00a8*/ 	.byte	0x03, 0x19
        /*00aa*/ 	.short	0x00a0


	//----- nvinfo : EIATTR_PARAM_CBANK
	.align		4
        /*00ac*/ 	.byte	0x04, 0x0a
        /*00ae*/ 	.short	(.L_1535 - .L_1534)
	.align		4
.L_1534:
        /*00b0*/ 	.word	index@(.nv.constant0._Z35group_norm_nhwc_fwd_one_pass_kernelI11Fp16IOBf16WLi64ELi112ELi448EEv26Group_norm_nhwc_fwd_params)
        /*00b4*/ 	.short	0x0380
        /*00b6*/ 	.short	0x00a0


	//----- nvinfo : EIATTR_SW_WAR
	.align		4
.L_1535:
        /*00b8*/ 	.byte	0x04, 0x36
        /*00ba*/ 	.short	(.L_1537 - .L_1536)
.L_1536:
        /*00bc*/ 	.word	0x00000008
.L_1537:


//--------------------- .nv.info._Z35group_norm_nhwc_fwd_one_pass_kernelI11Fp16IOBf16WLi128ELi112ELi448EEv26Group_norm_nhwc_fwd_params --------------------------
	.section	.nv.info._Z35group_norm_nhwc_fwd_one_pass_kernelI11Fp16IOBf16WLi128ELi112ELi448EEv26Group_norm_nhwc_fwd_params,"",@"SHT_CUDA_INFO"
	.sectionflags	@""
	.align	4


	//----- nvinfo : EIATTR_CUDA_API_VERSION
	.align		4
        /*0000*/ 	.byte	0x04, 0x37
        /*0002*/ 	.short	(.L_1539 - .L_1538)
.L_1538:
        /*0004*/ 	.word	0x00000082


	//----- nvinfo : EIATTR_KPARAM_INFO
	.align		4
.L_1539:
        /*0008*/ 	.byte	0x04, 0x17
        /*000a*/ 	.short	(.L_1541 - .L_1540)
.L_1540:
        /*000c*/ 	.word	0x00000000
        /*0010*/ 	.short	0x0000
        /*0012*/ 	.short	0x0000
        /*0014*/ 	.byte	0x00, 0xf0, 0x81, 0x02


	//----- nvinfo : EIATTR_SPARSE_MMA_MASK
	.align		4
.L_1541:
        /*0018*/ 	.byte	0x03, 0x50
        /*001a*/ 	.short	0x0000


	//----- nvinfo : EIATTR_MAXREG_COUNT
	.align		4
        /*001c*/ 	.byte	0x03, 0x1b
        /*001e*/ 	.short	0x0080


	//----- nvinfo : EIATTR_NUM_BARRIERS
	.align		4
        /*0020*/ 	.byte	0x02, 0x4c
        /*0022*/ 	.byte	0x01
	.zero		1


	//----- nvinfo : EIATTR_MERCURY_ISA_VERSION
	.align		4
        /*0024*/ 	.byte	0x03, 0x5f
        /*0026*/ 	.short	0x0101


	//----- nvinfo : EIATTR_COOP_GROUP_MASK_REGIDS
	.align		4
        /*0028*/ 	.byte	0x04, 0x29
        /*002a*/ 	.short	(.L_1543 - .L_1542)


	//   ....[0]....
.L_1542:
        /*002c*/ 	.word	0xffffffff


	//   ....[1]....
        /*0030*/ 	.word	0xffffffff


	//   ....[2]....
        /*0034*/ 	.word	0xffffffff


	//   ....[3]....
        /*0038*/ 	.word	0xffffffff


	//   ....[4]....
        /*003c*/ 	.word	0xffffffff


	//   ....[5]....
        /*0040*/ 	.word	0xffffffff


	//   ....[6]....
        /*0044*/ 	.word	0xffffffff


	//   ....[7]....
        /*0048*/ 	.word	0xffffffff


	//   ....[8]....
        /*004c*/ 	.word	0xffffffff


	//   ....[9]....
        /*0050*/ 	.word	0xffffffff


	//----- nvinfo : EIATTR_COOP_GROUP_INSTR_OFFSETS
	.align		4
.L_1543:
        /*0054*/ 	.byte	0x04, 0x28
        /*0056*/ 	.short	(.L_1545 - .L_1544)


	//   ....[0]....
.L_1544:
        /*0058*/ 	.word	0x00001b30


	//   ....[1]....
        /*005c*/ 	.word	0x00001b40


	//   ....[2]....
        /*0060*/ 	.word	0x00001b70


	//   ....[3]....
        /*0064*/ 	.word	0x00001b80


	//   ....[4]....
        /*0068*/ 	.word	0x00001bc0


	//   ....[5]....
        /*006c*/ 	.word	0x00001bd0


	//   ....[6]....
        /*0070*/ 	.word	0x00001c10


	//   ....[7]....
        /*0074*/ 	.word	0x00001c20


	//   ....[8]....
        /*0078*/ 	.word	0x00001ca0


	//   ....[9]....
        /*007c*/ 	.word	0x00001cb0


	//----- nvinfo : EIATTR_VRC_CTA_INIT_COUNT
	.align		4
.L_1545:
        /*0080*/ 	.byte	0x02, 0x4a
	.zero		1
	.zero		1


	//----- nvinfo : EIATTR_EXIT_INSTR_OFFSETS
	.align		4
        /*0084*/ 	.byte	0x04, 0x1c
        /*0086*/ 	.short	(.L_1547 - .L_1546)


	//   ....[0]....
.L_1546:
        /*0088*/ 	.word	0x00000060


	//   ....[1]....
        /*008c*/ 	.word	0x00006520


	//----- nvinfo : EIATTR_MAX_THREADS
	.align		4
.L_1547:
        /*0090*/ 	.byte	0x04, 0x05
        /*0092*/ 	.short	(.L_1549 - .L_1548)
.L_1548:
        /*0094*/ 	.word	0x000001c0
        /*0098*/ 	.word	0x00000001
        /*009c*/ 	.word	0x00000001


	//----- nvinfo : EIATTR_CRS_STACK_SIZE
	.align		4
.L_1549:
        /*00a0*/ 	.byte	0x04, 0x1e
        /*00a2*/ 	.short	(.L_1551 - .L_1550)
.L_1550:
        /*00a4*/ 	.word	0x00000000


	//----- nvinfo : EIATTR_CBANK_PARAM_SIZE
	.align		4
.L_1551:
        /*00a8*/ 	.byte	0x03, 0x19
        /*00aa*/ 	.short	0x00a0


	//----- nvinfo : EIATTR_PARAM_CBANK
	.align		4
        /*00ac*/ 	.byte	0x04, 0x0a
        /*00ae*/ 	.short	(.L_1553 - .L_1552)
	.align		4
.L_1552:
        /*00b0*/ 	.word	index@(.nv.constant0._Z35group_norm_nhwc_fwd_one_pass_kernelI11Fp16IOBf16WLi128ELi112ELi448EEv26Group_norm_nhwc_fwd_params)
        /*00b4*/ 	.short	0x0380
        /*00b6*/ 	.short	0x00a0


	//----- nvinfo : EIATTR_SW_WAR
	.align		4
.L_1553:
        /*00b8*/ 	.byte	0x04, 0x36
        /*00ba*/ 	.short	(.L_1555 - .L_1554)
.L_1554:
        /*00bc*/ 	.word	0x00000008
.L_1555:


//--------------------- .nv.info._Z35group_norm_nhwc_fwd_one_pass_kernelI11Fp16IOBf16WLi256ELi112ELi448EEv26Group_norm_nhwc_fwd_params --------------------------
	.section	.nv.info._Z35group_norm_nhwc_fwd_one_pass_kernelI11Fp16IOBf16WLi256ELi112ELi448EEv26Group_norm_nhwc_fwd_params,"",@"SHT_CUDA_INFO"
	.sectionflags	@""
	.align	4


	//----- nvinfo : EIATTR_CUDA_API_VERSION
	.align		4
        /*0000*/ 	.byte	0x04, 0x37
        /*0002*/ 	.short	(.L_1557 - .L_1556)
.L_1556:
        /*0004*/ 	.word	0x00000082


	//----- nvinfo : EIATTR_KPARAM_INFO
	.align		4
.L_1557:
        /*0008*/ 	.byte	0x04, 0x17
        /*000a*/ 	.short	(.L_1559 - .L_1558)
.L_1558:
        /*000c*/ 	.word	0x00000000
        /*0010*/ 	.short	0x0000
        /*0012*/ 	.short	0x0000
        /*0014*/ 	.byte	0x00, 0xf0, 0x81, 0x02


	//----- nvinfo : EIATTR_SPARSE_MMA_MASK
	.align		4
.L_1559:
        /*0018*/ 	.byte	0x03, 0x50
        /*001a*/ 	.short	0x0000


	//----- nvinfo : EIATTR_MAXREG_COUNT
	.align		4
        /*001c*/ 	.byte	0x03, 0x1b
        /*001e*/ 	.short	0x0080


	//----- nvinfo : EIATTR_NUM_BARRIERS
	.align		4
        /*0020*/ 	.byte	0x02, 0x4c
        /*0022*/ 	.byte	0x01
	.zero		1


	//----- nvinfo : EIATTR_MERCURY_ISA_VERSION
	.align		4
        /*0024*/ 	.byte	0x03, 0x5f
        /*0026*/ 	.short	0x0101


	//----- nvinfo : EIATTR_COOP_GROUP_MASK_REGIDS
	.align		4
        /*0028*/ 	.byte	0x04, 0x29
        /*002a*/ 	.short	(.L_1561 - .L_1560)


	//   ....[0]....
.L_1560:
        /*002c*/ 	.word	0xffffffff


	//   ....[1]....
        /*0030*/ 	.word	0xffffffff


	//   ....[2]....
        /*0034*/ 	.word	0xffffffff


	//   ....[3]....
        /*0038*/ 	.word	0xffffffff


	//   ....[4]....
        /*003c*/ 	.word	0xffffffff


	//   ....[5]....
        /*0040*/ 	.word	0xffffffff


	//   ....[6]....
        /*0044*/ 	.word	0xffffffff


	//   ....[7]....
        /*0048*/ 	.word	0xffffffff


	//   ....[8]....
        /*004c*/ 	.word	0xffffffff


	//   ....[9]....
        /*0050*/ 	.word	0xffffffff


	//----- nvinfo : EIATTR_COOP_GROUP_INSTR_OFFSETS
	.align		4
.L_1561:
        /*0054*/ 	.byte	0x04, 0x28
        /*0056*/ 	.short	(.L_1563 - .L_1562)


	//   ....[0]....
.L_1562:
        /*0058*/ 	.word	0x00003200


	//   ....[1]....
        /*005c*/ 	.word	0x00003210


	//   ....[2]....
        /*0060*/ 	.word	0x00003250


	//   ....[3]....
        /*0064*/ 	.word	0x00003260


	//   ....[4]....
        /*0068*/ 	.word	0x000032a0


	//   ....[5]....
        /*006c*/ 	.word	0x000032b0


	//   ....[6]....
        /*0070*/ 	.word	0x000032f0


	//   ....[7]....
        /*0074*/ 	.word	0x00003300


	//   ....[8]....
        /*0078*/ 	.word	0x00003390


	//   ....[9]....
        /*007c*/ 	.word	0x000033a0


	//----- nvinfo : EIATTR_VRC_CTA_INIT_COUNT
	.align		4
.L_1563:
        /*0080*/ 	.byte	0x02, 0x4a
	.zero		1
	.zero		1


	//----- nvinfo : EIATTR_EXIT_INSTR_OFFSETS
	.align		4
        /*0084*/ 	.byte	0x04, 0x1c
        /*0086*/ 	.short	(.L_1565 - .L_1564)


	//   ....[0]....
.L_1564:
        /*0088*/ 	.word	0x00000060


	//   ....[1]....
        /*008c*/ 	.word	0x0000b900


	//----- nvinfo : EIATTR_MAX_THREADS
	.align		4
.L_1565:
        /*0090*/ 	.byte	0x04, 0x05
        /*0092*/ 	.short	(.L_1567 - .L_1566)
.L_1566:
        /*0094*/ 	.word	0x000001c0
        /*0098*/ 	.word	0x00000001
        /*009c*/ 	.word	0x00000001


	//----- nvinfo : EIATTR_CRS_STACK_SIZE
	.align		4
.L_1567:
        /*00a0*/ 	.byte	0x04, 0x1e
        /*00a2*/ 	.short	(.L_1569 - .L_1568)
.L_1568:
        /*00a4*/ 	.word	0x00000000


	//----- nvinfo : EIATTR_CBANK_PARAM_SIZE
	.align		4
.L_1569:
        /*00a8*/ 	.byte	0x03, 0x19
        /*00aa*/ 	.short	0x00a0


	//----- nvinfo : EIATTR_PARAM_CBANK
	.align		4
        /*00ac*/ 	.byte	0x04, 0x0a
        /*00ae*/ 	.short	(.L_1571 - .L_1570)
	.align		4
.L_1570:
        /*00b0*/ 	.word	index@(.nv.constant0._Z35group_norm_nhwc_fwd_one_pass_kernelI11Fp16IOBf16WLi256ELi112ELi448EEv26Group_norm_nhwc_fwd_params)
        /*00b4*/ 	.short	0x0380
        /*00b6*/ 	.short	0x00a0


	//----- nvinfo : EIATTR_SW_WAR
	.align		4
.L_1571:
        /*00b8*/ 	.byte	0x04, 0x36
        /*00ba*/ 	.short	(.L_1573 - .L_1572)
.L_1572:
        /*00bc*/ 	.word	0x00000008
.L_1573:


//--------------------- .nv.info._Z35group_norm_nhwc_fwd_one_pass_kernelI11Fp16IOBf16WLi512ELi112ELi448EEv26Group_norm_nhwc_fwd_params --------------------------
	.section	.nv.info._Z35group_norm_nhwc_fwd_one_pass_kernelI11Fp16IOBf16WLi512ELi112ELi448EEv26Group_norm_nhwc_fwd_params,"",@"SHT_CUDA_INFO"
	.sectionflags	@""
	.align	4


	//----- nvinfo : EIATTR_CUDA_API_VERSION
	.align		4
        /*0000*/ 	.byte	0x04, 0x37
        /*0002*/ 	.short	(.L_1575 - .L_1574)
.L_1574:
        /*0004*/ 	.word	0x00000082


	//----- nvinfo : EIATTR_KPARAM_INFO
	.align		4
.L_1575:
        /*0008*/ 	.byte	0x04, 0x17
        /*000a*/ 	.short	(.L_1577 - .L_1576)
.L_1576:
        /*000c*/ 	.word	0x00000000
        /*0010*/ 	.short	0x0000
        /*0012*/ 	.short	0x0000
        /*0014*/ 	.byte	0x00, 0xf0, 0x81, 0x02


	//----- nvinfo : EIATTR_SPARSE_MMA_MASK
	.align		4
.L_1577:
        /*0018*/ 	.byte	0x03, 0x50
        /*001a*/ 	.short	0x0000


	//----- nvinfo : EIATTR_MAXREG_COUNT
	.align		4
        /*001c*/ 	.byte	0x03, 0x1b
        /*001e*/ 	.short	0x0080


	//----- nvinfo : EIATTR_NUM_BARRIERS
	.align		4
        /*0020*/ 	.byte	0x02, 0x4c
        /*0022*/ 	.byte	0x01
	.zero		1


	//----- nvinfo : EIATTR_MERCURY_ISA_VERSION
	.align		4
        /*0024*/ 	.byte	0x03, 0x5f
        /*0026*/ 	.short	0x0101


	//----- nvinfo : EIATTR_INT_WARP_WIDE_INSTR_OFFSETS
	.align		4
        /*0028*/ 	.byte	0x04, 0x31
        /*002a*/ 	.short	(.L_1579 - .L_1578)


	//   ....[0]....
.L_1578:
        /*002c*/ 	.word	0x00008990


	//   ....[1]....
        /*0030*/ 	.word	0x000089c0


	//   ....[2]....
        /*0034*/ 	.word	0x00008a00


	//   ....[3]....
        /*0038*/ 	.word	0x00008c00


	//   ....[4]....
        /*003c*/ 	.word	0x00008c30


	//   ....[5]....
        /*0040*/ 	.word	0x00008c70


	//   ....[6]....
        /*0044*/ 	.word	0x00008cb0


	//   ....[7]....
        /*0048*/ 	.word	0x00008ce0


	//   ....[8]....
        /*004c*/ 	.word	0x00009070


	//   ....[9]....
        /*0050*/ 	.word	0x000090a0


	//   ....[10]....
        /*0054*/ 	.word	0x000090c0


	//   ....[11]....
        /*0058*/ 	.word	0x000090e0


	//   ....[12]....
        /*005c*/ 	.word	0x00009330


	//   ....[13]....
        /*0060*/ 	.word	0x00009350


	//----- nvinfo : EIATTR_COOP_GROUP_MASK_REGIDS
	.align		4
.L_1579:
        /*0064*/ 	.byte	0x04, 0x29
        /*0066*/ 	.short	(.L_1581 - .L_1580)


	//   ....[0]....
.L_1580:
        /*0068*/ 	.word	0xffffffff


	//   ....[1]....
        /*006c*/ 	.word	0xffffffff


	//   ....[2]....
        /*0070*/ 	.word	0xffffffff


	//   ....[3]....
        /*0074*/ 	.word	0xffffffff


	//   ....[4]....
        /*0078*/ 	.word	0xffffffff


	//   ....[5]....
        /*007c*/ 	.word	0xffffffff


	//   ....[6]....
        /*0080*/ 	.word	0xffffffff


	//   ....[7]....
        /*0084*/ 	.word	0xffffffff


	//   ....[8]....
        /*0088*/ 	.word	0xffffffff


	//   ....[9]....
        /*008c*/ 	.word	0xffffffff


	//----- nvinfo : EIATTR_COOP_GROUP_INSTR_OFFSETS
	.align		4
.L_1581:
        /*0090*/ 	.byte	0x04, 0x28
        /*0092*/ 	.short	(.L_1583 - .L_1582)


	//   ....[0]....
.L_1582:
        /*0094*/ 	.word	0x00007f20


	//   ....[1]....
        /*0098*/ 	.word	0x00007f30


	//   ....[2]....
        /*009c*/ 	.word	0x00007f70


	//   ....[3]....
        /*00a0*/ 	.word	0x00007f80


	//   ....[4]....
        /*00a4*/ 	.word	0x00007fc0


	//   ....[5]....
        /*00a8*/ 	.word	0x00007fd0


	//   ....[6]....
        /*00ac*/ 	.word	0x00008020


	//   ....[7]....
        /*00b0*/ 	.word	0x00008030


	//   ....[8]....
        /*00b4*/ 	.word	0x000081e0


	//   ....[9]....
        /*00b8*/ 	.word	0x00008200


	//----- nvinfo : EIATTR_VRC_CTA_INIT_COUNT
	.align		4
.L_1583:
        /*00bc*/ 	.byte	0x02, 0x4a
	.zero		1
	.zero		1


	//----- nvinfo : EIATTR_EXIT_INSTR_OFFSETS
	.align		4
        /*00c0*/ 	.byte	0x04, 0x1c
        /*00c2*/ 	.short	(.L_1585 - .L_1584)


	//   ....[0]....
.L_1584:
        /*00c4*/ 	.word	0x00000080


	//   ....[1]....
        /*00c8*/ 	.word	0x0000afa0


	//----- nvinfo : EIATTR_MAX_THREADS
	.align		4
.L_1585:
        /*00cc*/ 	.byte	0x04, 0x05
        /*00ce*/ 	.short	(.L_1587 - .L_1586)
.L_1586:
        /*00d0*/ 	.word	0x000001c0
        /*00d4*/ 	.word	0x00000001
        /*00d8*/ 	.word	0x00000001


	//----- nvinfo : EIATTR_CRS_STACK_SIZE
	.align		4
.L_1587:
        /*00dc*/ 	.byte	0x04, 0x1e
        /*00de*/ 	.short	(.L_1589 - .L_1588)
.L_1588:
        /*00e0*/ 	.word	0x00000000


	//----- nvinfo : EIATTR_CBANK_PARAM_SIZE
	.align		4
.L_1589:
        /*00e4*/ 	.byte	0x03, 0x19
        /*00e6*/ 	.short	0x00a0


	//----- nvinfo : EIATTR_PARAM_CBANK
	.align		4
        /*00e8*/ 	.byte	0x04, 0x0a
        /*00ea*/ 	.short	(.L_1591 - .L_1590)
	.align		4
.L_1590:
        /*00ec*/ 	.word	index@(.nv.constant0._Z35group_norm_nhwc_fwd_one_pass_kernelI11Fp16IOBf16WLi512ELi112ELi448EEv26Group_norm_nhwc_fwd_params)
        /*00f0*/ 	.short	0x0380
        /*00f2*/ 	.short	0x00a0


	//----- nvinfo : EIATTR_SW_WAR
	.align		4
.L_1591:
        /*00f4*/ 	.byte	0x04, 0x36
        /*00f6*/ 	.short	(.L_1593 - .L_1592)
.L_1592:
        /*00f8*/ 	.word	0x00000008
.L_1593:


//--------------------- .nv.info._Z35group_norm_nhwc_fwd_one_pass_kernelI11Fp16IOFp16WLi64ELi112ELi448EEv26Group_norm_nhwc_fwd_params --------------------------
	.section	.nv.info._Z35group_norm_nhwc_fwd_one_pass_kernelI11Fp16IOFp16WLi64ELi112ELi448EEv26Group_norm_nhwc_fwd_params,"",@"SHT_CUDA_INFO"
	.sectionflags	@""
	.align	4


	//----- nvinfo : EIATTR_CUDA_API_VERSION
	.align		4
        /*0000*/ 	.byte	0x04, 0x37
        /*0002*/ 	.short	(.L_1595 - .L_1594)
.L_1594:
        /*0004*/ 	.word	0x00000082


	//----- nvinfo : EIATTR_KPARAM_INFO
	.align		4
.L_1595:
        /*0008*/ 	.byte	0x04, 0x17
        /*000a*/ 	.short	(.L_1597 - .L_1596)
.L_1596:
        /*000c*/ 	.word	0x00000000
        /*0010*/ 	.short	0x0000
        /*0012*/ 	.short	0x0000
        /*0014*/ 	.byte	0x00, 0xf0, 0x81, 0x02


	//----- nvinfo : EIATTR_SPARSE_MMA_MASK
	.align		4
.L_1597:
        /*0018*/ 	.byte	0x03, 0x50
        /*001a*/ 	.short	0x0000


	//----- nvinfo : EIATTR_MAXREG_COUNT
	.align		4
        /*001c*/ 	.byte	0x03, 0x1b
        /*001e*/ 	.short	0x0080


	//----- nvinfo : EIATTR_NUM_BARRIERS
	.align		4
        /*0020*/ 	.byte	0x02, 0x4c
        /*0022*/ 	.byte	0x01
	.zero		1


	//----- nvinfo : EIATTR_MERCURY_ISA_VERSION
	.align		4
        /*0024*/ 	.byte	0x03, 0x5f
        /*0026*/ 	.short	0x0101


	//----- nvinfo : EIATTR_COOP_GROUP_MASK_REGIDS
	.align		4
        /*0028*/ 	.byte	0x04, 0x29
        /*002a*/ 	.short	(.L_1599 - .L_1598)


	//   ....[0]....
.L_1598:
        /*002c*/ 	.word	0xffffffff


	//   ....[1]....
        /*0030*/ 	.word	0xffffffff


	//   ....[2]....
        /*0034*/ 	.word	0xffffffff


	//   ....[3]....
        /*0038*/ 	.word	0xffffffff


	//   ....[4]....
        /*003c*/ 	.word	0xffffffff


	//   ....[5]....
        /*0040*/ 	.word	0xffffffff


	//   ....[6]....
        /*0044*/ 	.word	0xffffffff


	//   ....[7]....
        /*0048*/ 	.word	0xffffffff


	//   ....[8]....
        /*004c*/ 	.word	0xffffffff


	//   ....[9]....
        /*0050*/ 	.word	0xffffffff


	//----- nvinfo : EIATTR_COOP_GROUP_INSTR_OFFSETS
	.align		4
.L_1599:
        /*0054*/ 	.byte	0x04, 0x28
        /*0056*/ 	.short	(.L_1601 - .L_1600)


	//   ....[0]....
.L_1600:
        /*0058*/ 	.word	0x00000fe0


	//   ....[1]....
        /*005c*/ 	.word	0x00000ff0


	//   ....[2]....
        /*0060*/ 	.word	0x00001020


	//   ....[3]....
        /*0064*/ 	.word	0x00001030


	//   ....[4]....
        /*0068*/ 	.word	0x00001070


	//   ....[5]....
        /*006c*/ 	.word	0x00001080


	//   ....[6]....
        /*0070*/ 	.word	0x000010c0


	//   ....[7]....
        /*0074*/ 	.word	0x000010d0


	//   ....[8]....
        /*0078*/ 	.word	0x00001130


	//   ....[9]....
        /*007c*/ 	.word	0x00001140


	//----- nvinfo : EIATTR_VRC_CTA_INIT_COUNT
	.align		4
.L_1601:
        /*0080*/ 	.byte	0x02, 0x4a
	.zero		1
	.zero		1


	//----- nvinfo : EIATTR_EXIT_INSTR_OFFSETS
	.align		4
        /*0084*/ 	.byte	0x04, 0x1c
        /*0086*/ 	.short	(.L_1603 - .L_1602)


	//   ....[0]....
.L_1602:
        /*0088*/ 	.word	0x00000060


	//   ....[1]....
        /*008c*/ 	.word	0x00003e40


	//----- nvinfo : EIATTR_MAX_THREADS
	.align		4
.L_1603:
        /*0090*/ 	.byte	0x04, 0x05
        /*0092*/ 	.short	(.L_1605 - .L_1604)
.L_1604:
        /*0094*/ 	.word	0x000001c0
        /*0098*/ 	.word	0x00000001
        /*009c*/ 	.word	0x00000001


	//----- nvinfo : EIATTR_CRS_STACK_SIZE
	.align		4
.L_1605:
        /*00a0*/ 	.byte	0x04, 0x1e
        /*00a2*/ 	.short	(.L_1607 - .L_1606)
.L_1606:
        /*00a4*/ 	.word	0x00000000


	//----- nvinfo : EIATTR_CBANK_PARAM_SIZE
	.align		4
.L_1607:
        /*00a8*/ 	.byte	0x03, 0x19
        /*00aa*/ 	.short	0x00a0


	//----- nvinfo : EIATTR_PARAM_CBANK
	.align		4
        /*00ac*/ 	.byte	0x04, 0x0a
        /*00ae*/ 	.short	(.L_1609 - .L_1608)
	.align		4
.L_1608:
        /*00b0*/ 	.word	index@(.nv.constant0._Z35group_norm_nhwc_fwd_one_pass_kernelI11Fp16IOFp16WLi64ELi112ELi448EEv26Group_norm_nhwc_fwd_params)
        /*00b4*/ 	.short	0x0380
        /*00b6*/ 	.short	0x00a0


	//----- nvinfo : EIATTR_SW_WAR
	.align		4
.L_1609:
        /*00b8*/ 	.byte	0x04, 0x36
        /*00ba*/ 	.short	(.L_1611 - .L_1610)
.L_1610:
        /*00bc*/ 	.word	0x00000008
.L_1611:


//--------------------- .nv.info._Z35group_norm_nhwc_fwd_one_pass_kernelI11Fp16IOFp16WLi128ELi112ELi448EEv26Group_norm_nhwc_fwd_params --------------------------
	.section	.nv.info._Z35group_norm_nhwc_fwd_one_pass_kernelI11Fp16IOFp16WLi128ELi112ELi448EEv26Group_norm_nhwc_fwd_params,"",@"SHT_CUDA_INFO"
	.sectionflags	@""
	.align	4


	//----- nvinfo : EIATTR_CUDA_API_VERSION
	.align		4
        /*0000*/ 	.byte	0x04, 0x37
        /*0002*/ 	.short	(.L_1613 - .L_1612)
.L_1612:
        /*0004*/ 	.word	0x00000082


	//----- nvinfo : EIATTR_KPARAM_INFO
	.align		4
.L_1613:
        /*0008*/ 	.byte	0x04, 0x17
        /*000a*/ 	.short	(.L_1615 - .L_1614)
.L_1614:
        /*000c*/ 	.word	0x00000000
        /*0010*/ 	.short	0x0000
        /*0012*/ 	.short	0x0000
        /*0014*/ 	.byte	0x00, 0xf0, 0x81, 0x02


	//----- nvinfo : EIATTR_SPARSE_MMA_MASK
	.align		4
.L_1615:
        /*0018*/ 	.byte	0x03, 0x50
        /*001a*/ 	.short	0x0000


	//----- nvinfo : EIATTR_MAXREG_COUNT
	.align		4
        /*001c*/ 	.byte	0x03, 0x1b
        /*001e*/ 	.short	0x0080


	//----- nvinfo : EIATTR_NUM_BARRIERS
	.align		4
        /*0020*/ 	.byte	0x02, 0x4c
        /*0022*/ 	.byte	0x01
	.zero		1


	//----- nvinfo : EIATTR_MERCURY_ISA_VERSION
	.align		4
        /*0024*/ 	.byte	0x03, 0x5f
        /*0026*/ 	.short	0x0101


	//----- nvinfo : EIATTR_COOP_GROUP_MASK_REGIDS
	.align		4
        /*0028*/ 	.byte	0x04, 0x29
        /*002a*/ 	.short	(.L_1617 - .L_1616)


	//   ....[0]....
.L_1616:
        /*002c*/ 	.word	0xffffffff


	//   ....[1]....
        /*0030*/ 	.word	0xffffffff


	//   ....[2]....
        /*0034*/ 	.word	0xffffffff


	//   ....[3]....
        /*0038*/ 	.word	0xffffffff


	//   ....[4]....
        /*003c*/ 	.word	0xffffffff


	//   ....[5]....
        /*0040*/ 	.word	0xffffffff


	//   ....[6]....
        /*0044*/ 	.word	0xffffffff


	//   ....[7]....
        /*0048*/ 	.word	0xffffffff


	//   ....[8]....
        /*004c*/ 	.word	0xffffffff


	//   ....[9]....
        /*0050*/ 	.word	0xffffffff


	//----- nvinfo : EIATTR_COOP_GROUP_INSTR_OFFSETS
	.align		4
.L_1617:
        /*0054*/ 	.byte	0x04, 0x28
        /*0056*/ 	.short	(.L_1619 - .L_1618)


	//   ....[0]....
.L_1618:
        /*0058*/ 	.word	0x00001b30


	//   ....[1]....
        /*005c*/ 	.word	0x00001b40


	//   ....[2]....
        /*0060*/ 	.word	0x00001b70


	//   ....[3]....
        /*0064*/ 	.word	0x00001b80


	//   ....[4]....
        /*0068*/ 	.word	0x00001bc0


	//   ....[5]....
        /*006c*/ 	.word	0x00001bd0


	//   ....[6]....
        /*0070*/ 	.word	0x00001c10


	//   ....[7]....
        /*0074*/ 	.word	0x00001c20


	//   ....[8]....
        /*0078*/ 	.word	0x00001ca0


	//   ....[9]....
        /*007c*/ 	.word	0x00001cb0


	//----- nvinfo : EIATTR_VRC_CTA_INIT_COUNT
	.align		4
.L_1619:
        /*0080*/ 	.byte	0x02, 0x4a
	.zero		1
	.zero		1


	//----- nvinfo : EIATTR_EXIT_INSTR_OFFSETS
	.align		4
        /*0084*/ 	.byte	0x04, 0x1c
        /*0086*/ 	.short	(.L_1621 - .L_1620)


	//   ....[0]....
.L_1620:
        /*0088*/ 	.word	0x00000060


	//   ....[1]....
        /*008c*/ 	.word	0x00006520


	//----- nvinfo : EIATTR_MAX_THREADS
	.align		4
.L_1621:
        /*0090*/ 	.byte	0x04, 0x05
        /*0092*/ 	.short	(.L_1623 - .L_1622)
.L_1622:
        /*0094*/ 	.word	0x000001c0
        /*0098*/ 	.word	0x00000001
        /*009c*/ 	.word	0x00000001


	//----- nvinfo : EIATTR_CRS_STACK_SIZE
	.align		4
.L_1623:
        /*00a0*/ 	.byte	0x04, 0x1e
        /*00a2*/ 	.short	(.L_1625 - .L_1624)
.L_1624:
        /*00a4*/ 	.word	0x00000000


	//----- nvinfo : EIATTR_CBANK_PARAM_SIZE
	.align		4
.L_1625:
        /*00a8*/ 	.byte	0x03, 0x19
        /*00aa*/ 	.short	0x00a0


	//----- nvinfo : EIATTR_PARAM_CBANK
	.align		4
        /*00ac*/ 	.byte	0x04, 0x0a
        /*00ae*/ 	.short	(.L_1627 - .L_1626)
	.align		4
.L_1626:
        /*00b0*/ 	.word	index@(.nv.constant0._Z35group_norm_nhwc_fwd_one_pass_kernelI11Fp16IOFp16WLi128ELi112ELi448EEv26Group_norm_nhwc_fwd_params)
        /*00b4*/ 	.short	0x0380
        /*00b6*/ 	.short	0x00a0


	//----- nvinfo : EIATTR_SW_WAR
	.align		4
.L_1627:
        /*00b8*/ 	.byte	0x04, 0x36
        /*00ba*/ 	.short	(.L_1629 - .L_1628)
.L_1628:
        /*00bc*/ 	.word	0x00000008
.L_1629:


//--------------------- .nv.info._Z35group_norm_nhwc_fwd_one_pass_kernelI11Fp16IOFp16WLi256ELi112ELi448EEv26Group_norm_nhwc_fwd_params --------------------------
	.section	.nv.info._Z35group_norm_nhwc_fwd_one_pass_kernelI11Fp16IOFp16WLi256ELi112ELi448EEv26Group_norm_nhwc_fwd_params,"",@"SHT_CUDA_INFO"
	.sectionflags	@""
	.align	4


	//----- nvinfo : EIATTR_CUDA_API_VERSION
	.align		4
        /*0000*/ 	.byte	0x04, 0x37
        /*0002*/ 	.short	(.L_1631 - .L_1630)
.L_1630:
        /*0004*/ 	.word	0x00000082


	//----- nvinfo : EIATTR_KPARAM_INFO
	.align		4
.L_1631:
        /*0008*/ 	.byte	0x04, 0x17
        /*000a*/ 	.short	(.L_1633 - .L_1632)
.L_1632:
        /*000c*/ 	.word	0x00000000
        /*0010*/ 	.short	0x0000
        /*0012*/ 	.short	0x0000
        /*0014*/ 	.byte	0x00, 0xf0, 0x81, 0x02


	//----- nvinfo : EIATTR_SPARSE_MMA_MASK
	.align		4
.L_1633:
        /*0018*/ 	.byte	0x03, 0x50
        /*001a*/ 	.short	0x0000


	//----- nvinfo : EIATTR_MAXREG_COUNT
	.align		4
        /*001c*/ 	.byte	0x03, 0x1b
        /*001e*/ 	.short	0x0080


	//----- nvinfo : EIATTR_NUM_BARRIERS
	.align		4
        /*0020*/ 	.byte	0x02, 0x4c
        /*0022*/ 	.byte	0x01
	.zero		1


	//----- nvinfo : EIATTR_MERCURY_ISA_VERSION
	.align		4
        /*0024*/ 	.byte	0x03, 0x5f
        /*0026*/ 	.short	0x0101


	//----- nvinfo : EIATTR_COOP_GROUP_MASK_REGIDS
	.align		4
        /*0028*/ 	.byte	0x04, 0x29
        /*002a*/ 	.short	(.L_1635 - .L_1634)


	//   ....[0]....
.L_1634:
        /*002c*/ 	.word	0xffffffff


	//   ....[1]....
        /*0030*/ 	.word	0xffffffff


	//   ....[2]....
        /*0034*/ 	.word	0xffffffff


	//   ....[3]....
        /*0038*/ 	.word	0xffffffff


	//   ....[4]....
        /*003c*/ 	.word	0xffffffff


	//   ....[5]....
        /*0040*/ 	.word	0xffffffff


	//   ....[6]....
        /*0044*/ 	.word	0xffffffff


	//   ....[7]....
        /*0048*/ 	.word	0xffffffff


	//   ....[8]....
        /*004c*/ 	.word	0xffffffff


	//   ....[9]....
        /*0050*/ 	.word	0xffffffff


	//----- nvinfo : EIATTR_COOP_GROUP_INSTR_OFFSETS
	.align		4
.L_1635:
        /*0054*/ 	.byte	0x04, 0x28
        /*0056*/ 	.short	(.L_1637 - .L_1636)


	//   ....[0]....
.L_1636:
        /*0058*/ 	.word	0x00003200


	//   ....[1]....
        /*005c*/ 	.word	0x00003210


	//   ....[2]....
        /*0060*/ 	.word	0x00003250


	//   ....[3]....
        /*0064*/ 	.word	0x00003260


	//   ....[4]....
        /*0068*/ 	.word	0x000032a0


	//   ....[5]....
        /*006c*/ 	.word	0x000032b0


	//   ....[6]....
        /*0070*/ 	.word	0x000032f0


	//   ....[7]....
        /*0074*/ 	.word	0x00003300


	//   ....[8]....
        /*0078*/ 	.word	0x00003390


	//   ....[9]....
        /*007c*/ 	.word	0x000033a0


	//----- nvinfo : EIATTR_VRC_CTA_INIT_COUNT
	.align		4
.L_1637:
        /*0080*/ 	.byte	0x02, 0x4a
	.zero		1
	.zero		1


	//----- nvinfo : EIATTR_EXIT_INSTR_OFFSETS
	.align		4
        /*0084*/ 	.byte	0x04, 0x1c
        /*0086*/ 	.short	(.L_1639 - .L_1638)


	//   ....[0]....
.L_1638:
        /*0088*/ 	.word	0x00000060


	//   ....[1]....
        /*008c*/ 	.word	0x0000b900


	//----- nvinfo : EIATTR_MAX_THREADS
	.align		4
.L_1639:
        /*0090*/ 	.byte	0x04, 0x05
        /*0092*/ 	.short	(.L_1641 - .L_1640)
.L_1640:
        /*0094*/ 	.word	0x000001c0
        /*0098*/ 	.word	0x00000001
        /*009c*/ 	.word	0x00000001


	//----- nvinfo : EIATTR_CRS_STACK_SIZE
	.align		4
.L_1641:
        /*00a0*/ 	.byte	0x04, 0x1e
        /*00a2*/ 	.short	(.L_1643 - .L_1642)
.L_1642:
        /*00a4*/ 	.word	0x00000000


	//----- nvinfo : EIATTR_CBANK_PARAM_SIZE
	.align		4
.L_1643:
        /*00a8*/ 	.byte	0x03, 0x19
        /*00aa*/ 	.short	0x00a0


	//----- nvinfo : EIATTR_PARAM_CBANK
	.align		4
        /*00ac*/ 	.byte	0x04, 0x0a
        /*00ae*/ 	.short	(.L_1645 - .L_1644)
	.align		4
.L_1644:
        /*00b0*/ 	.word	index@(.nv.constant0._Z35group_norm_nhwc_fwd_one_pass_kernelI11Fp16IOFp16WLi256ELi112ELi448EEv26Group_norm_nhwc_fwd_params)
        /*00b4*/ 	.short	0x0380
        /*00b6*/ 	.short	0x00a0


	//----- nvinfo : EIATTR_SW_WAR
	.align		4
.L_1645:
        /*00b8*/ 	.byte	0x04, 0x36
        /*00ba*/ 	.short	(.L_1647 - .L_1646)
.L_1646:
        /*00bc*/ 	.word	0x00000008
.L_1647:


//--------------------- .nv.info._Z35group_norm_nhwc_fwd_one_pass_kernelI11Fp16IOFp16WLi512ELi112ELi448EEv26Group_norm_nhwc_fwd_params --------------------------
	.section	.nv.info._Z35group_norm_nhwc_fwd_one_pass_kernelI11Fp16IOFp16WLi512ELi112ELi448EEv26Group_norm_nhwc_fwd_params,"",@"SHT_CUDA_INFO"
	.sectionflags	@""
	.align	4


	//----- nvinfo : EIATTR_CUDA_API_VERSION
	.align		4
        /*0000*/ 	.byte	0x04, 0x37
        /*0002*/ 	.short	(.L_1649 - .L_1648)
.L_1648:
        /*0004*/ 	.word	0x00000082


	//----- nvinfo : EIATTR_KPARAM_INFO
	.align		4
.L_1649:
        /*0008*/ 	.byte	0x04, 0x17
        /*000a*/ 	.short	(.L_1651 - .L_1650)
.L_1650:
        /*000c*/ 	.word	0x00000000
        /*0010*/ 	.short	0x0000
        /*0012*/ 	.short	0x0000
        /*0014*/ 	.byte	0x00, 0xf0, 0x81, 0x02


	//----- nvinfo : EIATTR_SPARSE_MMA_MASK
	.align		4
.L_1651:
        /*0018*/ 	.byte	0x03, 0x50
        /*001a*/ 	.short	0x0000


	//----- nvinfo : EIATTR_MAXREG_COUNT
	.align		4
        /*001c*/ 	.byte	0x03, 0x1b
        /*001e*/ 	.short	0x0080


	//----- nvinfo : EIATTR_NUM_BARRIERS
	.align		4
        /*0020*/ 	.byte	0x02, 0x4c
        /*0022*/ 	.byte	0x01
	.zero		1


	//----- nvinfo : EIATTR_MERCURY_ISA_VERSION
	.align		4
        /*0024*/ 	.byte	0x03, 0x5f
        /*0026*/ 	.short	0x0101


	//----- nvinfo : EIATTR_INT_WARP_WIDE_INSTR_OFFSETS
	.align		4
        /*0028*/ 	.byte	0x04, 0x31
        /*002a*/ 	.short	(.L_1653 - .L_1652)


	//   ....[0]....
.L_1652:
        /*002c*/ 	.word	0x00008990


	//   ....[1]....
        /*0030*/ 	.word	0x000089c0


	//   ....[2]....
        /*0034*/ 	.word	0x00008a00


	//   ....[3]....
        /*0038*/ 	.word	0x00008c00


	//   ....[4]....
        /*003c*/ 	.word	0x00008c30


	//   ....[5]....
        /*0040*/ 	.word	0x00008c70


	//   ....[6]....
        /*0044*/ 	.word	0x00008cb0


	//   ....[7]....
        /*0048*/ 	.word	0x00008ce0


	//   ....[8]....
        /*004c*/ 	.word	0x00009070


	//   ....[9]....
        /*0050*/ 	.word	0x000090a0


	//   ....[10]....
        /*0054*/ 	.word	0x000090c0


	//   ....[11]....
        /*0058*/ 	.word	0x000090e0


	//   ....[12]....
        /*005c*/ 	.word	0x00009330


	//   ....[13]....
        /*0060*/ 	.word	0x00009350


	//----- nvinfo : EIATTR_COOP_GROUP_MASK_REGIDS
	.align		4
.L_1653:
        /*0064*/ 	.byte	0x04, 0x29
        /*0066*/ 	.short	(.L_1655 - .L_1654)


	//   ....[0]....
.L_1654:
        /*0068*/ 	.word	0xffffffff


	//   ....[1]....
        /*006c*/ 	.word	0xffffffff


	//   ....[2]....
        /*0070*/ 	.word	0xffffffff


	//   ....[3]....
        /*0074*/ 	.word	0xffffffff


	//   ....[4]....
        /*0078*/ 	.word	0xffffffff


	//   ....[5]....
        /*007c*/ 	.word	0xffffffff


	//   ....[6]....
        /*0080*/ 	.word	0xffffffff


	//   ....[7]....
        /*0084*/ 	.word	0xffffffff


	//   ....[8]....
        /*0088*/ 	.word	0xffffffff


	//   ....[9]....
        /*008c*/ 	.word	0xffffffff


	//----- nvinfo : EIATTR_COOP_GROUP_INSTR_OFFSETS
	.align		4
.L_1655:
        /*0090*/ 	.byte	0x04, 0x28
        /*0092*/ 	.short	(.L_1657 - .L_1656)


	//   ....[0]....
.L_1656:
        /*0094*/ 	.word	0x00007f20


	//   ....[1]....
        /*0098*/ 	.word	0x00007f30


	//   ....[2]....
        /*009c*/ 	.word	0x00007f70


	//   ....[3]....
        /*00a0*/ 	.word	0x00007f80


	//   ....[4]....
        /*00a4*/ 	.word	0x00007fc0


	//   ....[5]....
        /*00a8*/ 	.word	0x00007fd0


	//   ....[6]....
        /*00ac*/ 	.word	0x00008020


	//   ....[7]....
        /*00b0*/ 	.word	0x00008030


	//   ....[8]....
        /*00b4*/ 	.word	0x000081e0


	//   ....[9]....
        /*00b8*/ 	.word	0x00008200


	//----- nvinfo : EIATTR_VRC_CTA_INIT_COUNT
	.align		4
.L_1657:
        /*00bc*/ 	.byte	0x02, 0x4a
	.zero		1
	.zero		1


	//----- nvinfo : EIATTR_EXIT_INSTR_OFFSETS
	.align		4
        /*00c0*/ 	.byte	0x04, 0x1c
        /*00c2*/ 	.short	(.L_1659 - .L_1658)


	//   ....[0]....
.L_1658:
        /*00c4*/ 	.word	0x00000080


	//   ....[1]....
        /*00c8*/ 	.word	0x0000afa0


	//----- nvinfo : EIATTR_MAX_THREADS
	.align		4
.L_1659:
        /*00cc*/ 	.byte	0x04, 0x05
        /*00ce*/ 	.short	(.L_1661 - .L_1660)
.L_1660:
        /*00d0*/ 	.word	0x000001c0
        /*00d4*/ 	.word	0x00000001
        /*00d8*/ 	.word	0x00000001


	//----- nvinfo : EIATTR_CRS_STACK_SIZE
	.align		4
.L_1661:
        /*00dc*/ 	.byte	0x04, 0x1e
        /*00de*/ 	.short	(.L_1663 - .L_1662)
.L_1662:
        /*00e0*/ 	.word	0x00000000


	//----- nvinfo : EIATTR_CBANK_PARAM_SIZE
	.align		4
.L_1663:
        /*00e4*/ 	.byte	0x03, 0x19
        /*00e6*/ 	.short	0x00a0


	//----- nvinfo : EIATTR_PARAM_CBANK
	.align		4
        /*00e8*/ 	.byte	0x04, 0x0a
        /*00ea*/ 	.short	(.L_1665 - .L_1664)
	.align		4
.L_1664:
        /*00ec*/ 	.word	index@(.nv.constant0._Z35group_norm_nhwc_fwd_one_pass_kernelI11Fp16IOFp16WLi512ELi112ELi448EEv26Group_norm_nhwc_fwd_params)
        /*00f0*/ 	.short	0x0380
        /*00f2*/ 	.short	0x00a0


	//----- nvinfo : EIATTR_SW_WAR
	.align		4
.L_1665:
        /*00f4*/ 	.byte	0x04, 0x36
        /*00f6*/ 	.short	(.L_1667 - .L_1666)
.L_1666:
        /*00f8*/ 	.word	0x00000008
.L_1667:


//--------------------- .nv.info._Z35group_norm_nhwc_fwd_one_pass_kernelI11Fp32IOFp32WLi64ELi112ELi448EEv26Group_norm_nhwc_fwd_params --------------------------
	.section	.nv.info._Z35group_norm_nhwc_fwd_one_pass_kernelI11Fp32IOFp32WLi64ELi112ELi448EEv26Group_norm_nhwc_fwd_params,"",@"SHT_CUDA_INFO"
	.sectionflags	@""
	.align	4


	//----- nvinfo : EIATTR_CUDA_API_VERSION
	.align		4
        /*0000*/ 	.byte	0x04, 0x37
        /*0002*/ 	.short	(.L_1669 - .L_1668)
.L_1668:
        /*0004*/ 	.word	0x00000082


	//----- nvinfo : EIATTR_KPARAM_INFO
	.align		4
.L_1669:
        /*0008*/ 	.byte	0x04, 0x17
        /*000a*/ 	.short	(.L_1671 - .L_1670)
.L_1670:
        /*000c*/ 	.word	0x00000000
        /*0010*/ 	.short	0x0000
        /*0012*/ 	.short	0x0000
        /*0014*/ 	.byte	0x00, 0xf0, 0x81, 0x02


	//----- nvinfo : EIATTR_SPARSE_MMA_MASK
	.align		4
.L_1671:
        /*0018*/ 	.byte	0x03, 0x50
        /*001a*/ 	.short	0x0000


	//----- nvinfo : EIATTR_MAXREG_COUNT
	.align		4
        /*001c*/ 	.byte	0x03, 0x1b
        /*001e*/ 	.short	0x0080


	//----- nvinfo : EIATTR_NUM_BARRIERS
	.align		4
        /*0020*/ 	.byte	0x02, 0x4c
        /*0022*/ 	.byte	0x01
	.zero		1


	//----- nvinfo : EIATTR_MERCURY_ISA_VERSION
	.align		4
        /*0024*/ 	.byte	0x03, 0x5f
        /*0026*/ 	.short	0x0101


	//----- nvinfo : EIATTR_COOP_GROUP_MASK_REGIDS
	.align		4
        /*0028*/ 	.byte	0x04, 0x29
        /*002a*/ 	.short	(.L_1673 - .L_1672)


	//   ....[0]....
.L_1672:
        /*002c*/ 	.word	0xffffffff


	//   ....[1]....
        /*0030*/ 	.word	0xffffffff


	//   ....[2]....
        /*0034*/ 	.word	0xffffffff


	//   ....[3]....
        /*0038*/ 	.word	0xffffffff


	//   ....[4]....
        /*003c*/ 	.word	0xffffffff


	//   ....[5]....
        /*0040*/ 	.word	0xffffffff


	//   ....[6]....
        /*0044*/ 	.word	0xffffffff


	//   ....[7]....
        /*0048*/ 	.word	0xffffffff


	//   ....[8]....
        /*004c*/ 	.word	0xffffffff


	//   ....[9]....
        /*0050*/ 	.word	0xffffffff


	//----- nvinfo : EIATTR_COOP_GROUP_INSTR_OFFSETS
	.align		4
.L_1673:
        /*0054*/ 	.byte	0x04, 0x28
        /*0056*/ 	.short	(.L_1675 - .L_1674)


	//   ....[0]....
.L_1674:
        /*0058*/ 	.word	0x00000ed0


	//   ....[1]....
        /*005c*/ 	.word	0x00000ee0


	//   ....[2]....
        /*0060*/ 	.word	0x00000f10


	//   ....[3]....
        /*0064*/ 	.word	0x00000f20


	//   ....[4]....
        /*0068*/ 	.word	0x00000f60


	//   ....[5]....
        /*006c*/ 	.word	0x00000f70


	//   ....[6]....
        /*0070*/ 	.word	0x00000fb0


	//   ....[7]....
        /*0074*/ 	.word	0x00000fc0


	//   ....[8]....
        /*0078*/ 	.word	0x00001040


	//   ....[9]....
        /*007c*/ 	.word	0x00001050


	//----- nvinfo : EIATTR_VRC_CTA_INIT_COUNT
	.align		4
.L_1675:
        /*0080*/ 	.byte	0x02, 0x4a
	.zero		1
	.zero		1


	//----- nvinfo : EIATTR_EXIT_INSTR_OFFSETS
	.align		4
        /*0084*/ 	.byte	0x04, 0x1c
        /*0086*/ 	.short	(.L_1677 - .L_1676)


	//   ....[0]....
.L_1676:
        /*0088*/ 	.word	0x00000060


	//   ....[1]....
        /*008c*/ 	.word	0x00003c00


	//----- nvinfo : EIATTR_MAX_THREADS
	.align		4
.L_1677:
        /*0090*/ 	.byte	0x04, 0x05
        /*0092*/ 	.short	(.L_1679 - .L_1678)
.L_1678:
        /*0094*/ 	.word	0x000001c0
        /*0098*/ 	.word	0x00000001
        /*009c*/ 	.word	0x00000001


	//----- nvinfo : EIATTR_CRS_STACK_SIZE
	.align		4
.L_1679:
        /*00a0*/ 	.byte	0x04, 0x1e
        /*00a2*/ 	.short	(.L_1681 - .L_1680)
.L_1680:
        /*00a4*/ 	.word	0x00000000


	//----- nvinfo : EIATTR_CBANK_PARAM_SIZE
	.align		4
.L_1681:
        /*00a8*/ 	.byte	0x03, 0x19
        /*00aa*/ 	.short	0x00a0


	//----- nvinfo : EIATTR_PARAM_CBANK
	.align		4
        /*00ac*/ 	.byte	0x04, 0x0a
        /*00ae*/ 	.short	(.L_1683 - .L_1682)
	.align		4
.L_1682:
        /*00b0*/ 	.word	index@(.nv.constant0._Z35group_norm_nhwc_fwd_one_pass_kernelI11Fp32IOFp32WLi64ELi112ELi448EEv26Group_norm_nhwc_fwd_params)
        /*00b4*/ 	.short	0x0380
        /*00b6*/ 	.short	0x00a0


	//----- nvinfo : EIATTR_SW_WAR
	.align		4
.L_1683:
        /*00b8*/ 	.byte	0x04, 0x36
        /*00ba*/ 	.short	(.L_1685 - .L_1684)
.L_1684:
        /*00bc*/ 	.word	0x00000008
.L_1685:


//--------------------- .nv.info._Z35group_norm_nhwc_fwd_one_pass_kernelI11Fp32IOFp32WLi128ELi112ELi448EEv26Group_norm_nhwc_fwd_params --------------------------
	.section	.nv.info._Z35group_norm_nhwc_fwd_one_pass_kernelI11Fp32IOFp32WLi128ELi112ELi448EEv26Group_norm_nhwc_fwd_params,"",@"SHT_CUDA_INFO"
	.sectionflags	@""
	.align	4


	//----- nvinfo : EIATTR_CUDA_API_VERSION
	.align		4
        /*0000*/ 	.byte	0x04, 0x37
        /*0002*/ 	.short	(.L_1687 - .L_1686)
.L_1686:
        /*0004*/ 	.word	0x00000082


	//----- nvinfo : EIATTR_KPARAM_INFO
	.align		4
.L_1687:
        /*0008*/ 	.byte	0x04, 0x17
        /*000a*/ 	.short	(.L_1689 - .L_1688)
.L_1688:
        /*000c*/ 	.word	0x00000000
        /*0010*/ 	.short	0x0000
        /*0012*/ 	.short	0x0000
        /*0014*/ 	.byte	0x00, 0xf0, 0x81, 0x02


	//----- nvinfo : EIATTR_SPARSE_MMA_MASK
	.align		4
.L_1689:
        /*0018*/ 	.byte	0x03, 0x50
        /*001a*/ 	.short	0x0000


	//----- nvinfo : EIATTR_MAXREG_COUNT
	.align		4
        /*001c*/ 	.byte	0x03, 0x1b
        /*001e*/ 	.short	0x0080


	//----- nvinfo : EIATTR_NUM_BARRIERS
	.align		4
        /*0020*/ 	.byte	0x02, 0x4c
        /*0022*/ 	.byte	0x01
	.zero		1


	//----- nvinfo : EIATTR_MERCURY_ISA_VERSION
	.align		4
        /*0024*/ 	.byte	0x03, 0x5f
        /*0026*/ 	.short	0x0101


	//----- nvinfo : EIATTR_COOP_GROUP_MASK_REGIDS
	.align		4
        /*0028*/ 	.byte	0x04, 0x29
        /*002a*/ 	.short	(.L_1691 - .L_1690)


	//   ....[0]....
.L_1690:
        /*002c*/ 	.word	0xffffffff


	//   ....[1]....
        /*0030*/ 	.word	0xffffffff


	//   ....[2]....
        /*0034*/ 	.word	0xffffffff


	//   ....[3]....
        /*0038*/ 	.word	0xffffffff


	//   ....[4]....
        /*003c*/ 	.word	0xffffffff


	//   ....[5]....
        /*0040*/ 	.word	0xffffffff


	//   ....[6]....
        /*0044*/ 	.word	0xffffffff


	//   ....[7]....
        /*0048*/ 	.word	0xffffffff


	//   ....[8]....
        /*004c*/ 	.word	0xffffffff


	//   ....[9]....
        /*0050*/ 	.word	0xffffffff


	//----- nvinfo : EIATTR_COOP_GROUP_INSTR_OFFSETS
	.align		4
.L_1691:
        /*0054*/ 	.byte	0x04, 0x28
        /*0056*/ 	.short	(.L_1693 - .L_1692)


	//   ....[0]....
.L_1692:
        /*0058*/ 	.word	0x00001930


	//   ....[1]....
        /*005c*/ 	.word	0x00001940


	//   ....[2]....
        /*0060*/ 	.word	0x00001970


	//   ....[3]....
        /*0064*/ 	.word	0x00001980


	//   ....[4]....
        /*0068*/ 	.word	0x000019c0


	//   ....[5]....
        /*006c*/ 	.word	0x000019d0


	//   ....[6]....
        /*0070*/ 	.word	0x00001a10


	//   ....[7]....
        /*0074*/ 	.word	0x00001a20


	//   ....[8]....
        /*0078*/ 	.word	0x00001aa0


	//   ....[9]....
        /*007c*/ 	.word	0x00001ab0


	//----- nvinfo : EIATTR_VRC_CTA_INIT_COUNT
	.align		4
.L_1693:
        /*0080*/ 	.byte	0x02, 0x4a
	.zero		1
	.zero		1


	//----- nvinfo : EIATTR_EXIT_INSTR_OFFSETS
	.align		4
        /*0084*/ 	.byte	0x04, 0x1c
        /*0086*/ 	.short	(.L_1695 - .L_1694)


	//   ....[0]....
.L_1694:
        /*0088*/ 	.word	0x00000060


	//   ....[1]....
        /*008c*/ 	.word	0x000060c0


	//----- nvinfo : EIATTR_MAX_THREADS
	.align		4
.L_1695:
        /*0090*/ 	.byte	0x04, 0x05
        /*0092*/ 	.short	(.L_1697 - .L_1696)
.L_1696:
        /*0094*/ 	.word	0x000001c0
        /*0098*/ 	.word	0x00000001
        /*009c*/ 	.word	0x00000001


	//----- nvinfo : EIATTR_CRS_STACK_SIZE
	.align		4
.L_1697:
        /*00a0*/ 	.byte	0x04, 0x1e
        /*00a2*/ 	.short	(.L_1699 - .L_1698)
.L_1698:
        /*00a4*/ 	.word	0x00000000


	//----- nvinfo : EIATTR_CBANK_PARAM_SIZE
	.align		4
.L_1699:
        /*00a8*/ 	.byte	0x03, 0x19
        /*00aa*/ 	.short	0x00a0


	//----- nvinfo : EIATTR_PARAM_CBANK
	.align		4
        /*00ac*/ 	.byte	0x04, 0x0a
        /*00ae*/ 	.short	(.L_1701 - .L_1700)
	.align		4
.L_1700:
        /*00b0*/ 	.word	index@(.nv.constant0._Z35group_norm_nhwc_fwd_one_pass_kernelI11Fp32IOFp32WLi128ELi112ELi448EEv26Group_norm_nhwc_fwd_params)
        /*00b4*/ 	.short	0x0380
        /*00b6*/ 	.short	0x00a0


	//----- nvinfo : EIATTR_SW_WAR
	.align		4
.L_1701:
        /*00b8*/ 	.byte	0x04, 0x36
        /*00ba*/ 	.short	(.L_1703 - .L_1702)
.L_1702:
        /*00bc*/ 	.word	0x00000008
.L_1703:


//--------------------- .nv.info._Z35group_norm_nhwc_fwd_one_pass_kernelI11Fp32IOFp32WLi256ELi112ELi448EEv26Group_norm_nhwc_fwd_params --------------------------
	.section	.nv.info._Z35group_norm_nhwc_fwd_one_pass_kernelI11Fp32IOFp32WLi256ELi112ELi448EEv26Group_norm_nhwc_fwd_params,"",@"SHT_CUDA_INFO"
	.sectionflags	@""
	.align	4


	//----- nvinfo : EIATTR_CUDA_API_VERSION
	.align		4
        /*0000*/ 	.byte	0x04, 0x37
        /*0002*/ 	.short	(.L_1705 - .L_1704)
.L_1704:
        /*0004*/ 	.word	0x00000082


	//----- nvinfo : EIATTR_KPARAM_INFO
	.align		4
.L_1705:
        /*0008*/ 	.byte	0x04, 0x17
        /*000a*/ 	.short	(.L_1707 - .L_1706)
.L_1706:
        /*000c*/ 	.word	0x00000000
        /*0010*/ 	.short	0x0000
        /*0012*/ 	.short	0x0000
        /*0014*/ 	.byte	0x00, 0xf0, 0x81, 0x02


	//----- nvinfo : EIATTR_SPARSE_MMA_MASK
	.align		4
.L_1707:
        /*0018*/ 	.byte	0x03, 0x50
        /*001a*/ 	.short	0x0000


	//----- nvinfo : EIATTR_MAXREG_COUNT
	.align		4
        /*001c*/ 	.byte	0x03, 0x1b
        /*001e*/ 	.short	0x0080


	//----- nvinfo : EIATTR_NUM_BARRIERS
	.align		4
        /*0020*/ 	.byte	0x02, 0x4c
        /*0022*/ 	.byte	0x01
	.zero		1


	//----- nvinfo : EIATTR_MERCURY_ISA_VERSION
	.align		4
        /*0024*/ 	.byte	0x03, 0x5f
        /*0026*/ 	.short	0x0101


	//----- nvinfo : EIATTR_COOP_GROUP_MASK_REGIDS
	.align		4
        /*0028*/ 	.byte	0x04, 0x29
        /*002a*/ 	.short	(.L_1709 - .L_1708)


	//   ....[0]....
.L_1708:
        /*002c*/ 	.word	0xffffffff


	//   ....[1]....
        /*0030*/ 	.word	0xffffffff


	//   ....[2]....
        /*0034*/ 	.word	0xffffffff


	//   ....[3]....
        /*0038*/ 	.word	0xffffffff


	//   ....[4]....
        /*003c*/ 	.word	0xffffffff


	//   ....[5]....
        /*0040*/ 	.word	0xffffffff


	//   ....[6]....
        /*0044*/ 	.word	0xffffffff


	//   ....[7]....
        /*0048*/ 	.word	0xffffffff


	//   ....[8]....
        /*004c*/ 	.word	0xffffffff


	//   ....[9]....
        /*0050*/ 	.word	0xffffffff


	//----- nvinfo : EIATTR_COOP_GROUP_INSTR_OFFSETS
	.align		4
.L_1709:
        /*0054*/ 	.byte	0x04, 0x28
        /*0056*/ 	.short	(.L_1711 - .L_1710)


	//   ....[0]....
.L_1710:
        /*0058*/ 	.word	0x00002e40


	//   ....[1]....
        /*005c*/ 	.word	0x00002e50


	//   ....[2]....
        /*0060*/ 	.word	0x00002e90


	//   ....[3]....
        /*0064*/ 	.word	0x00002ea0


	//   ....[4]....
        /*0068*/ 	.word	0x00002ee0


	//   ....[5]....
        /*006c*/ 	.word	0x00002ef0


	//   ....[6]....
        /*0070*/ 	.word	0x00002f30


	//   ....[7]....
        /*0074*/ 	.word	0x00002f40


	//   ....[8]....
        /*0078*/ 	.word	0x00002fd0


	//   ....[9]....
        /*007c*/ 	.word	0x00002fe0


	//----- nvinfo : EIATTR_VRC_CTA_INIT_COUNT
	.align		4
.L_1711:
        /*0080*/ 	.byte	0x02, 0x4a
	.zero		1
	.zero		1


	//----- nvinfo : EIATTR_EXIT_INSTR_OFFSETS
	.align		4
        /*0084*/ 	.byte	0x04, 0x1c
        /*0086*/ 	.short	(.L_1713 - .L_1712)


	//   ....[0]....
.L_1712:
        /*0088*/ 	.word	0x00000060


	//   ....[1]....
        /*008c*/ 	.word	0x0000b0e0


	//----- nvinfo : EIATTR_MAX_THREADS
	.align		4
.L_1713:
        /*0090*/ 	.byte	0x04, 0x05
        /*0092*/ 	.short	(.L_1715 - .L_1714)
.L_1714:
        /*0094*/ 	.word	0x000001c0
        /*0098*/ 	.word	0x00000001
        /*009c*/ 	.word	0x00000001


	//----- nvinfo : EIATTR_CRS_STACK_SIZE
	.align		4
.L_1715:
        /*00a0*/ 	.byte	0x04, 0x1e
        /*00a2*/ 	.short	(.L_1717 - .L_1716)
.L_1716:
        /*00a4*/ 	.word	0x00000000


	//----- nvinfo : EIATTR_CBANK_PARAM_SIZE
	.align		4
.L_1717:
        /*00a8*/ 	.byte	0x03, 0x19
        /*00aa*/ 	.short	0x00a0


	//----- nvinfo : EIATTR_PARAM_CBANK
	.align		4
        /*00ac*/ 	.byte	0x04, 0x0a
        /*00ae*/ 	.short	(.L_1719 - .L_1718)
	.align		4
.L_1718:
        /*00b0*/ 	.word	index@(.nv.constant0._Z35group_norm_nhwc_fwd_one_pass_kernelI11Fp32IOFp32WLi256ELi112ELi448EEv26Group_norm_nhwc_fwd_params)
        /*00b4*/ 	.short	0x0380
        /*00b6*/ 	.short	0x00a0


	//----- nvinfo : EIATTR_SW_WAR
	.align		4
.L_1719:
        /*00b8*/ 	.byte	0x04, 0x36
        /*00ba*/ 	.short	(.L_1721 - .L_1720)
.L_1720:
        /*00bc*/ 	.word	0x00000008
.L_1721:


//--------------------- .nv.info._Z35group_norm_nhwc_fwd_one_pass_kernelI11Fp32IOFp32WLi512ELi112ELi448EEv26Group_norm_nhwc_fwd_params --------------------------
	.section	.nv.info._Z35group_norm_nhwc_fwd_one_pass_kernelI11Fp32IOFp32WLi512ELi112ELi448EEv26Group_norm_nhwc_fwd_params,"",@"SHT_CUDA_INFO"
	.sectionflags	@""
	.align	4


	//----- nvinfo : EIATTR_CUDA_API_VERSION
	.align		4
        /*0000*/ 	.byte	0x04, 0x37
        /*0002*/ 	.short	(.L_1723 - .L_1722)
.L_1722:
        /*0004*/ 	.word	0x00000082


	//----- nvinfo : EIATTR_KPARAM_INFO
	.align		4
.L_1723:
        /*0008*/ 	.byte	0x04, 0x17
        /*000a*/ 	.short	(.L_1725 - .L_1724)
.L_1724:
        /*000c*/ 	.word	0x00000000
        /*0010*/ 	.short	0x0000
        /*0012*/ 	.short	0x0000
        /*0014*/ 	.byte	0x00, 0xf0, 0x81, 0x02


	//----- nvinfo : EIATTR_SPARSE_MMA_MASK
	.align		4
.L_1725:
        /*0018*/ 	.byte	0x03, 0x50
        /*001a*/ 	.short	0x0000


	//----- nvinfo : EIATTR_MAXREG_COUNT
	.align		4
        /*001c*/ 	.byte	0x03, 0x1b
        /*001e*/ 	.short	0x0080


	//----- nvinfo : EIATTR_NUM_BARRIERS
	.align		4
        /*0020*/ 	.byte	0x02, 0x4c
        /*0022*/ 	.byte	0x01
	.zero		1


	//----- nvinfo : EIATTR_ANNOTATIONS
	.align		4
        /*0024*/ 	.byte	0x04, 0x55
        /*0026*/ 	.short	(.L_1727 - .L_1726)


	//   ....[0]....
.L_1726:
        /* <DEDUP_REMOVED lines=66> */


	//----- nvinfo : EIATTR_MERCURY_ISA_VERSION
	.align		4
.L_1727:
        /*0430*/ 	.byte	0x03, 0x5f
        /*0432*/ 	.short	0x0101


	//----- nvinfo : EIATTR_COOP_GROUP_MASK_REGIDS
	.align		4
        /*0434*/ 	.byte	0x04, 0x29
        /*0436*/ 	.short	(.L_1729 - .L_1728)


	//   ....[0]....
.L_1728:
        /*0438*/ 	.word	0xffffffff


	//   ....[1]....
        /*043c*/ 	.word	0xffffffff


	//   ....[2]....
        /*0440*/ 	.word	0xffffffff


	//   ....[3]....
        /*0444*/ 	.word	0xffffffff


	//   ....[4]....
        /*0448*/ 	.word	0xffffffff


	//   ....[5]....
        /*044c*/ 	.word	0xffffffff


	//   ....[6]....
        /*0450*/ 	.word	0xffffffff


	//   ....[7]....
        /*0454*/ 	.word	0xffffffff


	//   ....[8]....
        /*0458*/ 	.word	0xffffffff


	//   ....[9]....
        /*045c*/ 	.word	0xffffffff


	//----- nvinfo : EIATTR_COOP_GROUP_INSTR_OFFSETS
	.align		4
.L_1729:
        /*0460*/ 	.byte	0x04, 0x28
        /*0462*/ 	.short	(.L_1731 - .L_1730)


	//   ....[0]....
.L_1730:
        /*0464*/ 	.word	0x00007dd0


	//   ....[1]....
        /*0468*/ 	.word	0x00007e00


	//   ....[2]....
        /*046c*/ 	.word	0x00007e20


	//   ....[3]....
        /*0470*/ 	.word	0x00007e50


	//   ....[4]....
        /*0474*/ 	.word	0x00007e70


	//   ....[5]....
        /*0478*/ 	.word	0x00007e90


	//   ....[6]....
        /*047c*/ 	.word	0x00007ec0


	//   ....[7]....
        /*0480*/ 	.word	0x00007ee0


	//   ....[8]....
        /*0484*/ 	.word	0x00007fc0


	//   ....[9]....
        /*0488*/ 	.word	0x00007fd0


	//----- nvinfo : EIATTR_VRC_CTA_INIT_COUNT
	.align		4
.L_1731:
        /*048c*/ 	.byte	0x02, 0x4a
	.zero		1
	.zero		1


	//----- nvinfo : EIATTR_EXIT_INSTR_OFFSETS
	.align		4
        /*0490*/ 	.byte	0x04, 0x1c
        /*0492*/ 	.short	(.L_1733 - .L_1732)


	//   ....[0]....
.L_1732:
        /*0494*/ 	.word	0x00000080


	//   ....[1]....
        /*0498*/ 	.word	0x000107d0


	//----- nvinfo : EIATTR_MAX_THREADS
	.align		4
.L_1733:
        /*049c*/ 	.byte	0x04, 0x05
        /*049e*/ 	.short	(.L_1735 - .L_1734)
.L_1734:
        /*04a0*/ 	.word	0x000001c0
        /*04a4*/ 	.word	0x00000001
        /*04a8*/ 	.word	0x00000001


	//----- nvinfo : EIATTR_CRS_STACK_SIZE
	.align		4
.L_1735:
        /*04ac*/ 	.byte	0x04, 0x1e
        /*04ae*/ 	.short	(.L_1737 - .L_1736)
.L_1736:
        /*04b0*/ 	.word	0x00000000


	//----- nvinfo : EIATTR_CBANK_PARAM_SIZE
	.align		4
.L_1737:
        /*04b4*/ 	.byte	0x03, 0x19
        /*04b6*/ 	.short	0x00a0


	//----- nvinfo : EIATTR_PARAM_CBANK
	.align		4
        /*04b8*/ 	.byte	0x04, 0x0a
        /*04ba*/ 	.short	(.L_1739 - .L_1738)
	.align		4
.L_1738:
        /*04bc*/ 	.word	index@(.nv.constant0._Z35group_norm_nhwc_fwd_one_pass_kernelI11Fp32IOFp32WLi512ELi112ELi448EEv26Group_norm_nhwc_fwd_params)
        /*04c0*/ 	.short	0x0380
        /*04c2*/ 	.short	0x00a0


	//----- nvinfo : EIATTR_SW_WAR
	.align		4
.L_1739:
        /*04c4*/ 	.byte	0x04, 0x36
        /*04c6*/ 	.short	(.L_1741 - .L_1740)
.L_1740:
        /*04c8*/ 	.word	0x00000008
.L_1741:


//--------------------- .nv.info._Z35group_norm_nhwc_fwd_one_pass_kernelI11Fp32IOBf16WLi64ELi112ELi448EEv26Group_norm_nhwc_fwd_params --------------------------
	.section	.nv.info._Z35group_norm_nhwc_fwd_one_pass_kernelI11Fp32IOBf16WLi64ELi112ELi448EEv26Group_norm_nhwc_fwd_params,"",@"SHT_CUDA_INFO"
	.sectionflags	@""
	.align	4


	//----- nvinfo : EIATTR_CUDA_API_VERSION
	.align		4
        /*0000*/ 	.byte	0x04, 0x37
        /*0002*/ 	.short	(.L_1743 - .L_1742)
.L_1742:
        /*0004*/ 	.word	0x00000082


	//----- nvinfo : EIATTR_KPARAM_INFO
	.align		4
.L_1743:
        /*0008*/ 	.byte	0x04, 0x17
        /*000a*/ 	.short	(.L_1745 - .L_1744)
.L_1744:
        /*000c*/ 	.word	0x00000000
        /*0010*/ 	.short	0x0000
        /*0012*/ 	.short	0x0000
        /*0014*/ 	.byte	0x00, 0xf0, 0x81, 0x02


	//----- nvinfo : EIATTR_SPARSE_MMA_MASK
	.align		4
.L_1745:
        /*0018*/ 	.byte	0x03, 0x50
        /*001a*/ 	.short	0x0000


	//----- nvinfo : EIATTR_MAXREG_COUNT
	.align		4
        /*001c*/ 	.byte	0x03, 0x1b
        /*001e*/ 	.short	0x0080


	//----- nvinfo : EIATTR_NUM_BARRIERS
	.align		4
        /*0020*/ 	.byte	0x02, 0x4c
        /*0022*/ 	.byte	0x01
	.zero		1


	//----- nvinfo : EIATTR_MERCURY_ISA_VERSION
	.align		4
        /*0024*/ 	.byte	0x03, 0x5f
        /*0026*/ 	.short	0x0101


	//----- nvinfo : EIATTR_COOP_GROUP_MASK_REGIDS
	.align		4
        /*0028*/ 	.byte	0x04, 0x29
        /*002a*/ 	.short	(.L_1747 - .L_1746)


	//   ....[0]....
.L_1746:
        /*002c*/ 	.word	0xffffffff


	//   ....[1]....
        /*0030*/ 	.word	0xffffffff


	//   ....[2]....
        /*0034*/ 	.word	0xffffffff


	//   ....[3]....
        /*0038*/ 	.word	0xffffffff


	//   ....[4]....
        /*003c*/ 	.word	0xffffffff


	//   ....[5]....
        /*0040*/ 	.word	0xffffffff


	//   ....[6]....
        /*0044*/ 	.word	0xffffffff


	//   ....[7]....
        /*0048*/ 	.word	0xffffffff


	//   ....[8]....
        /*004c*/ 	.word	0xffffffff


	//   ....[9]....
        /*0050*/ 	.word	0xffffffff


	//----- nvinfo : EIATTR_COOP_GROUP_INSTR_OFFSETS
	.align		4
.L_1747:
        /*0054*/ 	.byte	0x04, 0x28
        /*0056*/ 	.short	(.L_1749 - .L_1748)


	//   ....[0]....
.L_1748:
        /*0058*/ 	.word	0x00000ed0


	//   ....[1]....
        /*005c*/ 	.word	0x00000ee0


	//   ....[2]....
        /*0060*/ 	.word	0x00000f10


	//   ....[3]....
        /*0064*/ 	.word	0x00000f20


	//   ....[4]....
        /*0068*/ 	.word	0x00000f60


	//   ....[5]....
        /*006c*/ 	.word	0x00000f70


	//   ....[6]....
        /*0070*/ 	.word	0x00000fb0


	//   ....[7]....
        /*0074*/ 	.word	0x00000fc0


	//   ....[8]....
        /*0078*/ 	.word	0x00001040


	//   ....[9]....
        /*007c*/ 	.word	0x00001050


	//----- nvinfo : EIATTR_VRC_CTA_INIT_COUNT
	.align		4
.L_1749:
        /*0080*/ 	.byte	0x02, 0x4a
	.zero		1
	.zero		1


	//----- nvinfo : EIATTR_EXIT_INSTR_OFFSETS
	.align		4
        /*0084*/ 	.byte	0x04, 0x1c
        /*0086*/ 	.short	(.L_1751 - .L_1750)


	//   ....[0]....
.L_1750:
        /*0088*/ 	.word	0x00000060


	//   ....[1]....
        /*008c*/ 	.word	0x00003c60


	//----- nvinfo : EIATTR_MAX_THREADS
	.align		4
.L_1751:
        /*0090*/ 	.byte	0x04, 0x05
        /*0092*/ 	.short	(.L_1753 - .L_1752)
.L_1752:
        /*0094*/ 	.word	0x000001c0
        /*0098*/ 	.word	0x00000001
        /*009c*/ 	.word	0x00000001


	//----- nvinfo : EIATTR_CRS_STACK_SIZE
	.align		4
.L_1753:
        /*00a0*/ 	.byte	0x04, 0x1e
        /*00a2*/ 	.short	(.L_1755 - .L_1754)
.L_1754:
        /*00a4*/ 	.word	0x00000000


	//----- nvinfo : EIATTR_CBANK_PARAM_SIZE
	.align		4
.L_1755:
        /*00a8*/ 	.byte	0x03, 0x19
        /*00aa*/ 	.short	0x00a0


	//----- nvinfo : EIATTR_PARAM_CBANK
	.align		4
        /*00ac*/ 	.byte	0x04, 0x0a
        /*00ae*/ 	.short	(.L_1757 - .L_1756)
	.align		4
.L_1756:
        /*00b0*/ 	.word	index@(.nv.constant0._Z35group_norm_nhwc_fwd_one_pass_kernelI11Fp32IOBf16WLi64ELi112ELi448EEv26Group_norm_nhwc_fwd_params)
        /*00b4*/ 	.short	0x0380
        /*00b6*/ 	.short	0x00a0


	//----- nvinfo : EIATTR_SW_WAR
	.align		4
.L_1757:
        /*00b8*/ 	.byte	0x04, 0x36
        /*00ba*/ 	.short	(.L_1759 - .L_1758)
.L_1758:
        /*00bc*/ 	.word	0x00000008
.L_1759:


//--------------------- .nv.info._Z35group_norm_nhwc_fwd_one_pass_kernelI11Fp32IOBf16WLi128ELi112ELi448EEv26Group_norm_nhwc_fwd_params --------------------------
	.section	.nv.info._Z35group_norm_nhwc_fwd_one_pass_kernelI11Fp32IOBf16WLi128ELi112ELi448EEv26Group_norm_nhwc_fwd_params,"",@"SHT_CUDA_INFO"
	.sectionflags	@""
	.align	4


	//----- nvinfo : EIATTR_CUDA_API_VERSION
	.align		4
        /*0000*/ 	.byte	0x04, 0x37
        /*0002*/ 	.short	(.L_1761 - .L_1760)
.L_1760:
        /*0004*/ 	.word	0x00000082


	//----- nvinfo : EIATTR_KPARAM_INFO
	.align		4
.L_1761:
        /*0008*/ 	.byte	0x04, 0x17
        /*000a*/ 	.short	(.L_1763 - .L_1762)
.L_1762:
        /*000c*/ 	.word	0x00000000
        /*0010*/ 	.short	0x0000
        /*0012*/ 	.short	0x0000
        /*0014*/ 	.byte	0x00, 0xf0, 0x81, 0x02


	//----- nvinfo : EIATTR_SPARSE_MMA_MASK
	.align		4
.L_1763:
        /*0018*/ 	.byte	0x03, 0x50
        /*001a*/ 	.short	0x0000


	//----- nvinfo : EIATTR_MAXREG_COUNT
	.align		4
        /*001c*/ 	.byte	0x03, 0x1b
        /*001e*/ 	.short	0x0080


	//----- nvinfo : EIATTR_NUM_BARRIERS
	.align		4
        /*0020*/ 	.byte	0x02, 0x4c
        /*0022*/ 	.byte	0x01
	.zero		1


	//----- nvinfo : EIATTR_MERCURY_ISA_VERSION
	.align		4
        /*0024*/ 	.byte	0x03, 0x5f
        /*0026*/ 	.short	0x0101


	//----- nvinfo : EIATTR_COOP_GROUP_MASK_REGIDS
	.align		4
        /*0028*/ 	.byte	0x04, 0x29
        /*002a*/ 	.short	(.L_1765 - .L_1764)


	//   ....[0]....
.L_1764:
        /*002c*/ 	.word	0xffffffff


	//   ....[1]....
        /*0030*/ 	.word	0xffffffff


	//   ....[2]....
        /*0034*/ 	.word	0xffffffff


	//   ....[3]....
        /*0038*/ 	.word	0xffffffff


	//   ....[4]....
        /*003c*/ 	.word	0xffffffff


	//   ....[5]....
        /*0040*/ 	.word	0xffffffff


	//   ....[6]....
        /*0044*/ 	.word	0xffffffff


	//   ....[7]....
        /*0048*/ 	.word	0xffffffff


	//   ....[8]....
        /*004c*/ 	.word	0xffffffff


	//   ....[9]....
        /*0050*/ 	.word	0xffffffff


	//----- nvinfo : EIATTR_COOP_GROUP_INSTR_OFFSETS
	.align		4
.L_1765:
        /*0054*/ 	.byte	0x04, 0x28
        /*0056*/ 	.short	(.L_1767 - .L_1766)


	//   ....[0]....
.L_1766:
        /*0058*/ 	.word	0x00001930


	//   ....[1]....
        /*005c*/ 	.word	0x00001940


	//   ....[2]....
        /*0060*/ 	.word	0x00001970


	//   ....[3]....
        /*0064*/ 	.word	0x00001980


	//   ....[4]....
        /*0068*/ 	.word	0x000019c0


	//   ....[5]....
        /*006c*/ 	.word	0x000019d0


	//   ....[6]....
        /*0070*/ 	.word	0x00001a10


	//   ....[7]....
        /*0074*/ 	.word	0x00001a20


	//   ....[8]....
        /*0078*/ 	.word	0x00001aa0


	//   ....[9]....
        /*007c*/ 	.word	0x00001ab0


	//----- nvinfo : EIATTR_VRC_CTA_INIT_COUNT
	.align		4
.L_1767:
        /*0080*/ 	.byte	0x02, 0x4a
	.zero		1
	.zero		1


	//----- nvinfo : EIATTR_EXIT_INSTR_OFFSETS
	.align		4
        /*0084*/ 	.byte	0x04, 0x1c
        /*0086*/ 	.short	(.L_1769 - .L_1768)


	//   ....[0]....
.L_1768:
        /*0088*/ 	.word	0x00000060


	//   ....[1]....
        /*008c*/ 	.word	0x00006120


	//----- nvinfo : EIATTR_MAX_THREADS
	.align		4
.L_1769:
        /*0090*/ 	.byte	0x04, 0x05
        /*0092*/ 	.short	(.L_1771 - .L_1770)
.L_1770:
        /*0094*/ 	.word	0x000001c0
        /*0098*/ 	.word	0x00000001
        /*009c*/ 	.word	0x00000001


	//----- nvinfo : EIATTR_CRS_STACK_SIZE
	.align		4
.L_1771:
        /*00a0*/ 	.byte	0x04, 0x1e
        /*00a2*/ 	.short	(.L_1773 - .L_1772)
.L_1772:
        /*00a4*/ 	.word	0x00000000


	//----- nvinfo : EIATTR_CBANK_PARAM_SIZE
	.align		4
.L_1773:
        /*00a8*/ 	.byte	0x03, 0x19
        /*00aa*/ 	.short	0x00a0


	//----- nvinfo : EIATTR_PARAM_CBANK
	.align		4
        /*00ac*/ 	.byte	0x04, 0x0a
        /*00ae*/ 	.short	(.L_1775 - .L_1774)
	.align		4
.L_1774:
        /*00b0*/ 	.word	index@(.nv.constant0._Z35group_norm_nhwc_fwd_one_pass_kernelI11Fp32IOBf16WLi128ELi112ELi448EEv26Group_norm_nhwc_fwd_params)
        /*00b4*/ 	.short	0x0380
        /*00b6*/ 	.short	0x00a0


	//----- nvinfo : EIATTR_SW_WAR
	.align		4
.L_1775:
        /*00b8*/ 	.byte	0x04, 0x36
        /*00ba*/ 	.short	(.L_1777 - .L_1776)
.L_1776:
        /*00bc*/ 	.word	0x00000008
.L_1777:


//--------------------- .nv.info._Z35group_norm_nhwc_fwd_one_pass_kernelI11Fp32IOBf16WLi256ELi112ELi448EEv26Group_norm_nhwc_fwd_params --------------------------
	.section	.nv.info._Z35group_norm_nhwc_fwd_one_pass_kernelI11Fp32IOBf16WLi256ELi112ELi448EEv26Group_norm_nhwc_fwd_params,"",@"SHT_CUDA_INFO"
	.sectionflags	@""
	.align	4


	//----- nvinfo : EIATTR_CUDA_API_VERSION
	.align		4
        /*0000*/ 	.byte	0x04, 0x37
        /*0002*/ 	.short	(.L_1779 - .L_1778)
.L_1778:
        /*0004*/ 	.word	0x00000082


	//----- nvinfo : EIATTR_KPARAM_INFO
	.align		4
.L_1779:
        /*0008*/ 	.byte	0x04, 0x17
        /*000a*/ 	.short	(.L_1781 - .L_1780)
.L_1780:
        /*000c*/ 	.word	0x00000000
        /*0010*/ 	.short	0x0000
        /*0012*/ 	.short	0x0000
        /*0014*/ 	.byte	0x00, 0xf0, 0x81, 0x02


	//----- nvinfo : EIATTR_SPARSE_MMA_MASK
	.align		4
.L_1781:
        /*0018*/ 	.byte	0x03, 0x50
        /*001a*/ 	.short	0x0000


	//----- nvinfo : EIATTR_MAXREG_COUNT
	.align		4
        /*001c*/ 	.byte	0x03, 0x1b
        /*001e*/ 	.short	0x0080


	//----- nvinfo : EIATTR_NUM_BARRIERS
	.align		4
        /*0020*/ 	.byte	0x02, 0x4c
        /*0022*/ 	.byte	0x01
	.zero		1


	//----- nvinfo : EIATTR_MERCURY_ISA_VERSION
	.align		4
        /*0024*/ 	.byte	0x03, 0x5f
        /*0026*/ 	.short	0x0101


	//----- nvinfo : EIATTR_COOP_GROUP_MASK_REGIDS
	.align		4
        /*0028*/ 	.byte	0x04, 0x29
        /*002a*/ 	.short	(.L_1783 - .L_1782)


	//   ....[0]....
.L_1782:
        /*002c*/ 	.word	0xffffffff


	//   ....[1]....
        /*0030*/ 	.word	0xffffffff


	//   ....[2]....
        /*0034*/ 	.word	0xffffffff


	//   ....[3]....
        /*0038*/ 	.word	0xffffffff


	//   ....[4]....
        /*003c*/ 	.word	0xffffffff


	//   ....[5]....
        /*0040*/ 	.word	0xffffffff


	//   ....[6]....
        /*0044*/ 	.word	0xffffffff


	//   ....[7]....
        /*0048*/ 	.word	0xffffffff


	//   ....[8]....
        /*004c*/ 	.word	0xffffffff


	//   ....[9]....
        /*0050*/ 	.word	0xffffffff


	//----- nvinfo : EIATTR_COOP_GROUP_INSTR_OFFSETS
	.align		4
.L_1783:
        /*0054*/ 	.byte	0x04, 0x28
        /*0056*/ 	.short	(.L_1785 - .L_1784)


	//   ....[0]....
.L_1784:
        /*0058*/ 	.word	0x00002e30


	//   ....[1]....
        /*005c*/ 	.word	0x00002e40


	//   ....[2]....
        /*0060*/ 	.word	0x00002e80


	//   ....[3]....
        /*0064*/ 	.word	0x00002e90


	//   ....[4]....
        /*0068*/ 	.word	0x00002ed0


	//   ....[5]....
        /*006c*/ 	.word	0x00002ee0


	//   ....[6]....
        /*0070*/ 	.word	0x00002f20


	//   ....[7]....
        /*0074*/ 	.word	0x00002f30


	//   ....[8]....
        /*0078*/ 	.word	0x00002fc0


	//   ....[9]....
        /*007c*/ 	.word	0x00002fd0


	//----- nvinfo : EIATTR_VRC_CTA_INIT_COUNT
	.align		4
.L_1785:
        /*0080*/ 	.byte	0x02, 0x4a
	.zero		1
	.zero		1


	//----- nvinfo : EIATTR_EXIT_INSTR_OFFSETS
	.align		4
        /*0084*/ 	.byte	0x04, 0x1c
        /*0086*/ 	.short	(.L_1787 - .L_1786)


	//   ....[0]....
.L_1786:
        /*0088*/ 	.word	0x00000060


	//   ....[1]....
        /*008c*/ 	.word	0x0000b130


	//----- nvinfo : EIATTR_MAX_THREADS
	.align		4
.L_1787:
        /*0090*/ 	.byte	0x04, 0x05
        /*0092*/ 	.short	(.L_1789 - .L_1788)
.L_1788:
        /*0094*/ 	.word	0x000001c0
        /*0098*/ 	.word	0x00000001
        /*009c*/ 	.word	0x00000001


	//----- nvinfo : EIATTR_CRS_STACK_SIZE
	.align		4
.L_1789:
        /*00a0*/ 	.byte	0x04, 0x1e
        /*00a2*/ 	.short	(.L_1791 - .L_1790)
.L_1790:
        /*00a4*/ 	.word	0x00000000


	//----- nvinfo : EIATTR_CBANK_PARAM_SIZE
	.align		4
.L_1791:
        /*00a8*/ 	.byte	0x03, 0x19
        /*00aa*/ 	.short	0x00a0


	//----- nvinfo : EIATTR_PARAM_CBANK
	.align		4
        /*00ac*/ 	.byte	0x04, 0x0a
        /*00ae*/ 	.short	(.L_1793 - .L_1792)
	.align		4
.L_1792:
        /*00b0*/ 	.word	index@(.nv.constant0._Z35group_norm_nhwc_fwd_one_pass_kernelI11Fp32IOBf16WLi256ELi112ELi448EEv26Group_norm_nhwc_fwd_params)
        /*00b4*/ 	.short	0x0380
        /*00b6*/ 	.short	0x00a0


	//----- nvinfo : EIATTR_SW_WAR
	.align		4
.L_1793:
        /*00b8*/ 	.byte	0x04, 0x36
        /*00ba*/ 	.short	(.L_1795 - .L_1794)
.L_1794:
        /*00bc*/ 	.word	0x00000008
.L_1795:


//--------------------- .nv.info._Z35group_norm_nhwc_fwd_one_pass_kernelI11Fp32IOBf16WLi512ELi112ELi448EEv26Group_norm_nhwc_fwd_params --------------------------
	.section	.nv.info._Z35group_norm_nhwc_fwd_one_pass_kernelI11Fp32IOBf16WLi512ELi112ELi448EEv26Group_norm_nhwc_fwd_params,"",@"SHT_CUDA_INFO"
	.sectionflags	@""
	.align	4


	//----- nvinfo : EIATTR_CUDA_API_VERSION
	.align		4
        /*0000*/ 	.byte	0x04, 0x37
        /*0002*/ 	.short	(.L_1797 - .L_1796)
.L_1796:
        /*0004*/ 	.word	0x00000082


	//----- nvinfo : EIATTR_KPARAM_INFO
	.align		4
.L_1797:
        /*0008*/ 	.byte	0x04, 0x17
        /*000a*/ 	.short	(.L_1799 - .L_1798)
.L_1798:
        /*000c*/ 	.word	0x00000000
        /*0010*/ 	.short	0x0000
        /*0012*/ 	.short	0x0000
        /*0014*/ 	.byte	0x00, 0xf0, 0x81, 0x02


	//----- nvinfo : EIATTR_SPARSE_MMA_MASK
	.align		4
.L_1799:
        /*0018*/ 	.byte	0x03, 0x50
        /*001a*/ 	.short	0x0000


	//----- nvinfo : EIATTR_MAXREG_COUNT
	.align		4
        /*001c*/ 	.byte	0x03, 0x1b
        /*001e*/ 	.short	0x0080


	//----- nvinfo : EIATTR_NUM_BARRIERS
	.align		4
        /*0020*/ 	.byte	0x02, 0x4c
        /*0022*/ 	.byte	0x01
	.zero		1


	//----- nvinfo : EIATTR_ANNOTATIONS
	.align		4
        /*0024*/ 	.byte	0x04, 0x55
        /*0026*/ 	.short	(.L_1801 - .L_1800)


	//   ....[0]....
.L_1800:
        /* <DEDUP_REMOVED lines=124> */


	//----- nvinfo : EIATTR_MERCURY_ISA_VERSION
	.align		4
.L_1801:
        /*07d8*/ 	.byte	0x03, 0x5f
        /*07da*/ 	.short	0x0101


	//----- nvinfo : EIATTR_COOP_GROUP_MASK_REGIDS
	.align		4
        /*07dc*/ 	.byte	0x04, 0x29
        /*07de*/ 	.short	(.L_1803 - .L_1802)


	//   ....[0]....
.L_1802:
        /*07e0*/ 	.word	0xffffffff


	//   ....[1]....
        /*07e4*/ 	.word	0xffffffff


	//   ....[2]....
        /*07e8*/ 	.word	0xffffffff


	//   ....[3]....
        /*07ec*/ 	.word	0xffffffff


	//   ....[4]....
        /*07f0*/ 	.word	0xffffffff


	//   ....[5]....
        /*07f4*/ 	.word	0xffffffff


	//   ....[6]....
        /*07f8*/ 	.word	0xffffffff


	//   ....[7]....
        /*07fc*/ 	.word	0xffffffff


	//   ....[8]....
        /*0800*/ 	.word	0xffffffff


	//   ....[9]....
        /*0804*/ 	.word	0xffffffff


	//----- nvinfo : EIATTR_COOP_GROUP_INSTR_OFFSETS
	.align		4
.L_1803:
        /*0808*/ 	.byte	0x04, 0x28
        /*080a*/ 	.short	(.L_1805 - .L_1804)


	//   ....[0]....
.L_1804:
        /*080c*/ 	.word	0x00008490


	//   ....[1]....
        /*0810*/ 	.word	0x000084c0


	//   ....[2]....
        /*0814*/ 	.word	0x000084e0


	//   ....[3]....
        /*0818*/ 	.word	0x00008510


	//   ....[4]....
        /*081c*/ 	.word	0x00008530


	//   ....[5]....
        /*0820*/ 	.word	0x00008550


	//   ....[6]....
        /*0824*/ 	.word	0x00008580


	//   ....[7]....
        /*0828*/ 	.word	0x000085a0


	//   ....[8]....
        /*082c*/ 	.word	0x00008680


	//   ....[9]....
        /*0830*/ 	.word	0x00008690


	//----- nvinfo : EIATTR_VRC_CTA_INIT_COUNT
	.align		4
.L_1805:
        /*0834*/ 	.byte	0x02, 0x4a
	.zero		1
	.zero		1


	//----- nvinfo : EIATTR_EXIT_INSTR_OFFSETS
	.align		4
        /*0838*/ 	.byte	0x04, 0x1c
        /*083a*/ 	.short	(.L_1807 - .L_1806)


	//   ....[0]....
.L_1806:
        /*083c*/ 	.word	0x00000080


	//   ....[1]....
        /*0840*/ 	.word	0x00011150


	//----- nvinfo : EIATTR_MAX_THREADS
	.align		4
.L_1807:
        /*0844*/ 	.byte	0x04, 0x05
        /*0846*/ 	.short	(.L_1809 - .L_1808)
.L_1808:
        /*0848*/ 	.word	0x000001c0
        /*084c*/ 	.word	0x00000001
        /*0850*/ 	.word	0x00000001


	//----- nvinfo : EIATTR_CRS_STACK_SIZE
	.align		4
.L_1809:
        /*0854*/ 	.byte	0x04, 0x1e
        /*0856*/ 	.short	(.L_1811 - .L_1810)
.L_1810:
        /*0858*/ 	.word	0x00000000


	//----- nvinfo : EIATTR_CBANK_PARAM_SIZE
	.align		4
.L_1811:
        /*085c*/ 	.byte	0x03, 0x19
        /*085e*/ 	.short	0x00a0


	//----- nvinfo : EIATTR_PARAM_CBANK
	.align		4
        /*0860*/ 	.byte	0x04, 0x0a
        /*0862*/ 	.short	(.L_1813 - .L_1812)
	.align		4
.L_1812:
        /*0864*/ 	.word	index@(.nv.constant0._Z35group_norm_nhwc_fwd_one_pass_kernelI11Fp32IOBf16WLi512ELi112ELi448EEv26Group_norm_nhwc_fwd_params)
        /*0868*/ 	.short	0x0380
        /*086a*/ 	.short	0x00a0


	//----- nvinfo : EIATTR_SW_WAR
	.align		4
.L_1813:
        /*086c*/ 	.byte	0x04, 0x36
        /*086e*/ 	.short	(.L_1815 - .L_1814)
.L_1814:
        /*0870*/ 	.word	0x00000008
.L_1815:


//--------------------- .nv.info._Z35group_norm_nhwc_fwd_one_pass_kernelI11Fp32IOFp16WLi64ELi112ELi448EEv26Group_norm_nhwc_fwd_params --------------------------
	.section	.nv.info._Z35group_norm_nhwc_fwd_one_pass_kernelI11Fp32IOFp16WLi64ELi112ELi448EEv26Group_norm_nhwc_fwd_params,"",@"SHT_CUDA_INFO"
	.sectionflags	@""
	.align	4


	//----- nvinfo : EIATTR_CUDA_API_VERSION
	.align		4
        /*0000*/ 	.byte	0x04, 0x37
        /*0002*/ 	.short	(.L_1817 - .L_1816)
.L_1816:
        /*0004*/ 	.word	0x00000082


	//----- nvinfo : EIATTR_KPARAM_INFO
	.align		4
.L_1817:
        /*0008*/ 	.byte	0x04, 0x17
        /*000a*/ 	.short	(.L_1819 - .L_1818)
.L_1818:
        /*000c*/ 	.word	0x00000000
        /*0010*/ 	.short	0x0000
        /*0012*/ 	.short	0x0000
        /*0014*/ 	.byte	0x00, 0xf0, 0x81, 0x02


	//----- nvinfo : EIATTR_SPARSE_MMA_MASK
	.align		4
.L_1819:
        /*0018*/ 	.byte	0x03, 0x50
        /*001a*/ 	.short	0x0000


	//----- nvinfo : EIATTR_MAXREG_COUNT
	.align		4
        /*001c*/ 	.byte	0x03, 0x1b
        /*001e*/ 	.short	0x0080


	//----- nvinfo : EIATTR_NUM_BARRIERS
	.align		4
        /*0020*/ 	.byte	0x02, 0x4c
        /*0022*/ 	.byte	0x01
	.zero		1


	//----- nvinfo : EIATTR_MERCURY_ISA_VERSION
	.align		4
        /*0024*/ 	.byte	0x03, 0x5f
        /*0026*/ 	.short	0x0101


	//----- nvinfo : EIATTR_COOP_GROUP_MASK_REGIDS
	.align		4
        /*0028*/ 	.byte	0x04, 0x29
        /*002a*/ 	.short	(.L_1821 - .L_1820)


	//   ....[0]....
.L_1820:
        /*002c*/ 	.word	0xffffffff


	//   ....[1]....
        /*0030*/ 	.word	0xffffffff


	//   ....[2]....
        /*0034*/ 	.word	0xffffffff


	//   ....[3]....
        /*0038*/ 	.word	0xffffffff


	//   ....[4]....
        /*003c*/ 	.word	0xffffffff


	//   ....[5]....
        /*0040*/ 	.word	0xffffffff


	//   ....[6]....
        /*0044*/ 	.word	0xffffffff


	//   ....[7]....
        /*0048*/ 	.word	0xffffffff


	//   ....[8]....
        /*004c*/ 	.word	0xffffffff


	//   ....[9]....
        /*0050*/ 	.word	0xffffffff


	//----- nvinfo : EIATTR_COOP_GROUP_INSTR_OFFSETS
	.align		4
.L_1821:
        /*0054*/ 	.byte	0x04, 0x28
        /*0056*/ 	.short	(.L_1823 - .L_1822)


	//   ....[0]....
.L_1822:
        /*0058*/ 	.word	0x00000ed0


	//   ....[1]....
        /*005c*/ 	.word	0x00000ee0


	//   ....[2]....
        /*0060*/ 	.word	0x00000f10


	//   ....[3]....
        /*0064*/ 	.word	0x00000f20


	//   ....[4]....
        /*0068*/ 	.word	0x00000f60


	//   ....[5]....
        /*006c*/ 	.word	0x00000f70


	//   ....[6]....
        /*0070*/ 	.word	0x00000fb0


	//   ....[7]....
        /*0074*/ 	.word	0x00000fc0


	//   ....[8]....
        /*0078*/ 	.word	0x00001040


	//   ....[9]....
        /*007c*/ 	.word	0x00001050


	//----- nvinfo : EIATTR_VRC_CTA_INIT_COUNT
	.align		4
.L_1823:
        /*0080*/ 	.byte	0x02, 0x4a
	.zero		1
	.zero		1


	//----- nvinfo : EIATTR_EXIT_INSTR_OFFSETS
	.align		4
        /*0084*/ 	.byte	0x04, 0x1c
        /*0086*/ 	.short	(.L_1825 - .L_1824)


	//   ....[0]....
.L_1824:
        /*0088*/ 	.word	0x00000060


	//   ....[1]....
        /*008c*/ 	.word	0x00003c60


	//----- nvinfo : EIATTR_MAX_THREADS
	.align		4
.L_1825:
        /*0090*/ 	.byte	0x04, 0x05
        /*0092*/ 	.short	(.L_1827 - .L_1826)
.L_1826:
        /*0094*/ 	.word	0x000001c0
        /*0098*/ 	.word	0x00000001
        /*009c*/ 	.word	0x00000001


	//----- nvinfo : EIATTR_CRS_STACK_SIZE
	.align		4
.L_1827:
        /*00a0*/ 	.byte	0x04, 0x1e
        /*00a2*/ 	.short	(.L_1829 - .L_1828)
.L_1828:
        /*00a4*/ 	.word	0x00000000


	//----- nvinfo : EIATTR_CBANK_PARAM_SIZE
	.align		4
.L_1829:
        /*00a8*/ 	.byte	0x03, 0x19
        /*00aa*/ 	.short	0x00a0


	//----- nvinfo : EIATTR_PARAM_CBANK
	.align		4
        /*00ac*/ 	.byte	0x04, 0x0a
        /*00ae*/ 	.short	(.L_1831 - .L_1830)
	.align		4
.L_1830:
        /*00b0*/ 	.word	index@(.nv.constant0._Z35group_norm_nhwc_fwd_one_pass_kernelI11Fp32IOFp16WLi64ELi112ELi448EEv26Group_norm_nhwc_fwd_params)
        /*00b4*/ 	.short	0x0380
        /*00b6*/ 	.short	0x00a0


	//----- nvinfo : EIATTR_SW_WAR
	.align		4
.L_1831:
        /*00b8*/ 	.byte	0x04, 0x36
        /*00ba*/ 	.short	(.L_1833 - .L_1832)
.L_1832:
        /*00bc*/ 	.word	0x00000008
.L_1833:


//--------------------- .nv.info._Z35group_norm_nhwc_fwd_one_pass_kernelI11Fp32IOFp16WLi128ELi112ELi448EEv26Group_norm_nhwc_fwd_params --------------------------
	.section	.nv.info._Z35group_norm_nhwc_fwd_one_pass_kernelI11Fp32IOFp16WLi128ELi112ELi448EEv26Group_norm_nhwc_fwd_params,"",@"SHT_CUDA_INFO"
	.sectionflags	@""
	.align	4


	//----- nvinfo : EIATTR_CUDA_API_VERSION
	.align		4
        /*0000*/ 	.byte	0x04, 0x37
        /*0002*/ 	.short	(.L_1835 - .L_1834)
.L_1834:
        /*0004*/ 	.word	0x00000082


	//----- nvinfo : EIATTR_KPARAM_INFO
	.align		4
.L_1835:
        /*0008*/ 	.byte	0x04, 0x17
        /*000a*/ 	.short	(.L_1837 - .L_1836)
.L_1836:
        /*000c*/ 	.word	0x00000000
        /*0010*/ 	.short	0x0000
        /*0012*/ 	.short	0x0000
        /*0014*/ 	.byte	0x00, 0xf0, 0x81, 0x02


	//----- nvinfo : EIATTR_SPARSE_MMA_MASK
	.align		4
.L_1837:
        /*0018*/ 	.byte	0x03, 0x50
        /*001a*/ 	.short	0x0000


	//----- nvinfo : EIATTR_MAXREG_COUNT
	.align		4
        /*001c*/ 	.byte	0x03, 0x1b
        /*001e*/ 	.short	0x0080


	//----- nvinfo : EIATTR_NUM_BARRIERS
	.align		4
        /*0020*/ 	.byte	0x02, 0x4c
        /*0022*/ 	.byte	0x01
	.zero		1


	//----- nvinfo : EIATTR_MERCURY_ISA_VERSION
	.align		4
        /*0024*/ 	.byte	0x03, 0x5f
        /*0026*/ 	.short	0x0101


	//----- nvinfo : EIATTR_COOP_GROUP_MASK_REGIDS
	.align		4
        /*0028*/ 	.byte	0x04, 0x29
        /*002a*/ 	.short	(.L_1839 - .L_1838)


	//   ....[0]....
.L_1838:
        /*002c*/ 	.word	0xffffffff


	//   ....[1]....
        /*0030*/ 	.word	0xffffffff


	//   ....[2]....
        /*0034*/ 	.word	0xffffffff


	//   ....[3]....
        /*0038*/ 	.word	0xffffffff


	//   ....[4]....
        /*003c*/ 	.word	0xffffffff


	//   ....[5]....
        /*0040*/ 	.word	0xffffffff


	//   ....[6]....
        /*0044*/ 	.word	0xffffffff


	//   ....[7]....
        /*0048*/ 	.word	0xffffffff


	//   ....[8]....
        /*004c*/ 	.word	0xffffffff


	//   ....[9]....
        /*0050*/ 	.word	0xffffffff


	//----- nvinfo : EIATTR_COOP_GROUP_INSTR_OFFSETS
	.align		4
.L_1839:
        /*0054*/ 	.byte	0x04, 0x28
        /*0056*/ 	.short	(.L_1841 - .L_1840)


	//   ....[0]....
.L_1840:
        /*0058*/ 	.word	0x00001930


	//   ....[1]....
        /*005c*/ 	.word	0x00001940


	//   ....[2]....
        /*0060*/ 	.word	0x00001970


	//   ....[3]....
        /*0064*/ 	.word	0x00001980


	//   ....[4]....
        /*0068*/ 	.word	0x000019c0


	//   ....[5]....
        /*006c*/ 	.word	0x000019d0


	//   ....[6]....
        /*0070*/ 	.word	0x00001a10


	//   ....[7]....
        /*0074*/ 	.word	0x00001a20


	//   ....[8]....
        /*0078*/ 	.word	0x00001aa0


	//   ....[9]....
        /*007c*/ 	.word	0x00001ab0


	//----- nvinfo : EIATTR_VRC_CTA_INIT_COUNT
	.align		4
.L_1841:
        /*0080*/ 	.byte	0x02, 0x4a
	.zero		1
	.zero		1


	//----- nvinfo : EIATTR_EXIT_INSTR_OFFSETS
	.align		4
        /*0084*/ 	.byte	0x04, 0x1c
        /*0086*/ 	.short	(.L_1843 - .L_1842)


	//   ....[0]....
.L_1842:
        /*0088*/ 	.word	0x00000060


	//   ....[1]....
        /*008c*/ 	.word	0x00006120


	//----- nvinfo : EIATTR_MAX_THREADS
	.align		4
.L_1843:
        /*0090*/ 	.byte	0x04, 0x05
        /*0092*/ 	.short	(.L_1845 - .L_1844)
.L_1844:
        /*0094*/ 	.word	0x000001c0
        /*0098*/ 	.word	0x00000001
        /*009c*/ 	.word	0x00000001


	//----- nvinfo : EIATTR_CRS_STACK_SIZE
	.align		4
.L_1845:
        /*00a0*/ 	.byte	0x04, 0x1e
        /*00a2*/ 	.short	(.L_1847 - .L_1846)
.L_1846:
        /*00a4*/ 	.word	0x00000000


	//----- nvinfo : EIATTR_CBANK_PARAM_SIZE
	.align		4
.L_1847:
        /*00a8*/ 	.byte	0x03, 0x19
        /*00aa*/ 	.short	0x00a0


	//----- nvinfo : EIATTR_PARAM_CBANK
	.align		4
        /*00ac*/ 	.byte	0x04, 0x0a
        /*00ae*/ 	.short	(.L_1849 - .L_1848)
	.align		4
.L_1848:
        /*00b0*/ 	.word	index@(.nv.constant0._Z35group_norm_nhwc_fwd_one_pass_kernelI11Fp32IOFp16WLi128ELi112ELi448EEv26Group_norm_nhwc_fwd_params)
        /*00b4*/ 	.short	0x0380
        /*00b6*/ 	.short	0x00a0


	//----- nvinfo : EIATTR_SW_WAR
	.align		4
.L_1849:
        /*00b8*/ 	.byte	0x04, 0x36
        /*00ba*/ 	.short	(.L_1851 - .L_1850)
.L_1850:
        /*00bc*/ 	.word	0x00000008
.L_1851:


//--------------------- .nv.info._Z35group_norm_nhwc_fwd_one_pass_kernelI11Fp32IOFp16WLi256ELi112ELi448EEv26Group_norm_nhwc_fwd_params --------------------------
	.section	.nv.info._Z35group_norm_nhwc_fwd_one_pass_kernelI11Fp32IOFp16WLi256ELi112ELi448EEv26Group_norm_nhwc_fwd_params,"",@"SHT_CUDA_INFO"
	.sectionflags	@""
	.align	4


	//----- nvinfo : EIATTR_CUDA_API_VERSION
	.align		4
        /*0000*/ 	.byte	0x04, 0x37
        /*0002*/ 	.short	(.L_1853 - .L_1852)
.L_1852:
        /*0004*/ 	.word	0x00000082


	//----- nvinfo : EIATTR_KPARAM_INFO
	.align		4
.L_1853:
        /*0008*/ 	.byte	0x04, 0x17
        /*000a*/ 	.short	(.L_1855 - .L_1854)
.L_1854:
        /*000c*/ 	.word	0x00000000
        /*0010*/ 	.short	0x0000
        /*0012*/ 	.short	0x0000
        /*0014*/ 	.byte	0x00, 0xf0, 0x81, 0x02


	//----- nvinfo : EIATTR_SPARSE_MMA_MASK
	.align		4
.L_1855:
        /*0018*/ 	.byte	0x03, 0x50
        /*001a*/ 	.short	0x0000


	//----- nvinfo : EIATTR_MAXREG_COUNT
	.align		4
        /*001c*/ 	.byte	0x03, 0x1b
        /*001e*/ 	.short	0x0080


	//----- nvinfo : EIATTR_NUM_BARRIERS
	.align		4
        /*0020*/ 	.byte	0x02, 0x4c
        /*0022*/ 	.byte	0x01
	.zero		1


	//----- nvinfo : EIATTR_MERCURY_ISA_VERSION
	.align		4
        /*0024*/ 	.byte	0x03, 0x5f
        /*0026*/ 	.short	0x0101


	//----- nvinfo : EIATTR_COOP_GROUP_MASK_REGIDS
	.align		4
        /*0028*/ 	.byte	0x04, 0x29
        /*002a*/ 	.short	(.L_1857 - .L_1856)


	//   ....[0]....
.L_1856:
        /*002c*/ 	.word	0xffffffff


	//   ....[1]....
        /*0030*/ 	.word	0xffffffff


	//   ....[2]....
        /*0034*/ 	.word	0xffffffff


	//   ....[3]....
        /*0038*/ 	.word	0xffffffff


	//   ....[4]....
        /*003c*/ 	.word	0xffffffff


	//   ....[5]....
        /*0040*/ 	.word	0xffffffff


	//   ....[6]....
        /*0044*/ 	.word	0xffffffff


	//   ....[7]....
        /*0048*/ 	.word	0xffffffff


	//   ....[8]....
        /*004c*/ 	.word	0xffffffff


	//   ....[9]....
        /*0050*/ 	.word	0xffffffff


	//----- nvinfo : EIATTR_COOP_GROUP_INSTR_OFFSETS
	.align		4
.L_1857:
        /*0054*/ 	.byte	0x04, 0x28
        /*0056*/ 	.short	(.L_1859 - .L_1858)


	//   ....[0]....
.L_1858:
        /*0058*/ 	.word	0x00002e30


	//   ....[1]....
        /*005c*/ 	.word	0x00002e40


	//   ....[2]....
        /*0060*/ 	.word	0x00002e80


	//   ....[3]....
        /*0064*/ 	.word	0x00002e90


	//   ....[4]....
        /*0068*/ 	.word	0x00002ed0


	//   ....[5]....
        /*006c*/ 	.word	0x00002ee0


	//   ....[6]....
        /*0070*/ 	.word	0x00002f20


	//   ....[7]....
        /*0074*/ 	.word	0x00002f30


	//   ....[8]....
        /*0078*/ 	.word	0x00002fc0


	//   ....[9]....
        /*007c*/ 	.word	0x00002fd0


	//----- nvinfo : EIATTR_VRC_CTA_INIT_COUNT
	.align		4
.L_1859:
        /*0080*/ 	.byte	0x02, 0x4a
	.zero		1
	.zero		1


	//----- nvinfo : EIATTR_EXIT_INSTR_OFFSETS
	.align		4
        /*0084*/ 	.byte	0x04, 0x1c
        /*0086*/ 	.short	(.L_1861 - .L_1860)


	//   ....[0]....
.L_1860:
        /*0088*/ 	.word	0x00000060


	//   ....[1]....
        /*008c*/ 	.word	0x0000b130


	//----- nvinfo : EIATTR_MAX_THREADS
	.align		4
.L_1861:
        /*0090*/ 	.byte	0x04, 0x05
        /*0092*/ 	.short	(.L_1863 - .L_1862)
.L_1862:
        /*0094*/ 	.word	0x000001c0
        /*0098*/ 	.word	0x00000001
        /*009c*/ 	.word	0x00000001


	//----- nvinfo : EIATTR_CRS_STACK_SIZE
	.align		4
.L_1863:
        /*00a0*/ 	.byte	0x04, 0x1e
        /*00a2*/ 	.short	(.L_1865 - .L_1864)
.L_1864:
        /*00a4*/ 	.word	0x00000000


	//----- nvinfo : EIATTR_CBANK_PARAM_SIZE
	.align		4
.L_1865:
        /*00a8*/ 	.byte	0x03, 0x19
        /*00aa*/ 	.short	0x00a0


	//----- nvinfo : EIATTR_PARAM_CBANK
	.align		4
        /*00ac*/ 	.byte	0x04, 0x0a
        /*00ae*/ 	.short	(.L_1867 - .L_1866)
	.align		4
.L_1866:
        /*00b0*/ 	.word	index@(.nv.constant0._Z35group_norm_nhwc_fwd_one_pass_kernelI11Fp32IOFp16WLi256ELi112ELi448EEv26Group_norm_nhwc_fwd_params)
        /*00b4*/ 	.short	0x0380
        /*00b6*/ 	.short	0x00a0


	//----- nvinfo : EIATTR_SW_WAR
	.align		4
.L_1867:
        /*00b8*/ 	.byte	0x04, 0x36
        /*00ba*/ 	.short	(.L_1869 - .L_1868)
.L_1868:
        /*00bc*/ 	.word	0x00000008
.L_1869:


//--------------------- .nv.info._Z35group_norm_nhwc_fwd_one_pass_kernelI11Fp32IOFp16WLi512ELi112ELi448EEv26Group_norm_nhwc_fwd_params --------------------------
	.section	.nv.info._Z35group_norm_nhwc_fwd_one_pass_kernelI11Fp32IOFp16WLi512ELi112ELi448EEv26Group_norm_nhwc_fwd_params,"",@"SHT_CUDA_INFO"
	.sectionflags	@""
	.align	4


	//----- nvinfo : EIATTR_CUDA_API_VERSION
	.align		4
        /*0000*/ 	.byte	0x04, 0x37
        /*0002*/ 	.short	(.L_1871 - .L_1870)
.L_1870:
        /*0004*/ 	.word	0x00000082


	//----- nvinfo : EIATTR_KPARAM_INFO
	.align		4
.L_1871:
        /*0008*/ 	.byte	0x04, 0x17
        /*000a*/ 	.short	(.L_1873 - .L_1872)
.L_1872:
        /*000c*/ 	.word	0x00000000
        /*0010*/ 	.short	0x0000
        /*0012*/ 	.short	0x0000
        /*0014*/ 	.byte	0x00, 0xf0, 0x81, 0x02


	//----- nvinfo : EIATTR_SPARSE_MMA_MASK
	.align		4
.L_1873:
        /*0018*/ 	.byte	0x03, 0x50
        /*001a*/ 	.short	0x0000


	//----- nvinfo : EIATTR_MAXREG_COUNT
	.align		4
        /*001c*/ 	.byte	0x03, 0x1b
        /*001e*/ 	.short	0x0080


	//----- nvinfo : EIATTR_NUM_BARRIERS
	.align		4
        /*0020*/ 	.byte	0x02, 0x4c
        /*0022*/ 	.byte	0x01
	.zero		1


	//----- nvinfo : EIATTR_ANNOTATIONS
	.align		4
        /*0024*/ 	.byte	0x04, 0x55
        /*0026*/ 	.short	(.L_1875 - .L_1874)


	//   ....[0]....
.L_1874:
        /* <DEDUP_REMOVED lines=124> */


	//----- nvinfo : EIATTR_MERCURY_ISA_VERSION
	.align		4
.L_1875:
        /*07d8*/ 	.byte	0x03, 0x5f
        /*07da*/ 	.short	0x0101


	//----- nvinfo : EIATTR_COOP_GROUP_MASK_REGIDS
	.align		4
        /*07dc*/ 	.byte	0x04, 0x29
        /*07de*/ 	.short	(.L_1877 - .L_1876)


	//   ....[0]....
.L_1876:
        /*07e0*/ 	.word	0xffffffff


	//   ....[1]....
        /*07e4*/ 	.word	0xffffffff


	//   ....[2]....
        /*07e8*/ 	.word	0xffffffff


	//   ....[3]....
        /*07ec*/ 	.word	0xffffffff


	//   ....[4]....
        /*07f0*/ 	.word	0xffffffff


	//   ....[5]....
        /*07f4*/ 	.word	0xffffffff


	//   ....[6]....
        /*07f8*/ 	.word	0xffffffff


	//   ....[7]....
        /*07fc*/ 	.word	0xffffffff


	//   ....[8]....
        /*0800*/ 	.word	0xffffffff


	//   ....[9]....
        /*0804*/ 	.word	0xffffffff


	//----- nvinfo : EIATTR_COOP_GROUP_INSTR_OFFSETS
	.align		4
.L_1877:
        /*0808*/ 	.byte	0x04, 0x28
        /*080a*/ 	.short	(.L_1879 - .L_1878)


	//   ....[0]....
.L_1878:
        /*080c*/ 	.word	0x00008490


	//   ....[1]....
        /*0810*/ 	.word	0x000084c0


	//   ....[2]....
        /*0814*/ 	.word	0x000084e0


	//   ....[3]....
        /*0818*/ 	.word	0x00008510


	//   ....[4]....
        /*081c*/ 	.word	0x00008530


	//   ....[5]....
        /*0820*/ 	.word	0x00008550


	//   ....[6]....
        /*0824*/ 	.word	0x00008580


	//   ....[7]....
        /*0828*/ 	.word	0x000085a0


	//   ....[8]....
        /*082c*/ 	.word	0x00008680


	//   ....[9]....
        /*0830*/ 	.word	0x00008690


	//----- nvinfo : EIATTR_VRC_CTA_INIT_COUNT
	.align		4
.L_1879:
        /*0834*/ 	.byte	0x02, 0x4a
	.zero		1
	.zero		1


	//----- nvinfo : EIATTR_EXIT_INSTR_OFFSETS
	.align		4
        /*0838*/ 	.byte	0x04, 0x1c
        /*083a*/ 	.short	(.L_1881 - .L_1880)


	//   ....[0]....
.L_1880:
        /*083c*/ 	.word	0x00000080


	//   ....[1]....
        /*0840*/ 	.word	0x00011150


	//----- nvinfo : EIATTR_MAX_THREADS
	.align		4
.L_1881:
        /*0844*/ 	.byte	0x04, 0x05
        /*0846*/ 	.short	(.L_1883 - .L_1882)
.L_1882:
        /*0848*/ 	.word	0x000001c0
        /*084c*/ 	.word	0x00000001
        /*0850*/ 	.word	0x00000001


	//----- nvinfo : EIATTR_CRS_STACK_SIZE
	.align		4
.L_1883:
        /*0854*/ 	.byte	0x04, 0x1e
        /*0856*/ 	.short	(.L_1885 - .L_1884)
.L_1884:
        /*0858*/ 	.word	0x00000000


	//----- nvinfo : EIATTR_CBANK_PARAM_SIZE
	.align		4
.L_1885:
        /*085c*/ 	.byte	0x03, 0x19
        /*085e*/ 	.short	0x00a0


	//----- nvinfo : EIATTR_PARAM_CBANK
	.align		4
        /*0860*/ 	.byte	0x04, 0x0a
        /*0862*/ 	.short	(.L_1887 - .L_1886)
	.align		4
.L_1886:
        /*0864*/ 	.word	index@(.nv.constant0._Z35group_norm_nhwc_fwd_one_pass_kernelI11Fp32IOFp16WLi512ELi112ELi448EEv26Group_norm_nhwc_fwd_params)
        /*0868*/ 	.short	0x0380
        /*086a*/ 	.short	0x00a0


	//----- nvinfo : EIATTR_SW_WAR
	.align		4
.L_1887:
        /*086c*/ 	.byte	0x04, 0x36
        /*086e*/ 	.short	(.L_1889 - .L_1888)
.L_1888:
        /*0870*/ 	.word	0x00000008
.L_1889:


//--------------------- .nv.callgraph             --------------------------
	.section	.nv.callgraph,"",@"SHT_CUDA_CALLGRAPH"
	.align	4
	.sectionentsize	8
	.align		4
        /*0000*/ 	.word	0x00000000
	.align		4
        /*0004*/ 	.word	0xffffffff
	.align		4
        /*0008*/ 	.word	0x00000000
	.align		4
        /*000c*/ 	.word	0xfffffffe
	.align		4
        /*0010*/ 	.word	0x00000000
	.align		4
        /*0014*/ 	.word	0xfffffffd
	.align		4
        /*0018*/ 	.word	0x00000000
	.align		4
        /*001c*/ 	.word	0xfffffffc


//--------------------- .nv.constant4             --------------------------
	.section	.nv.constant4,"a",@progbits
	.align	8
	.align		8
.nv.constant4:
        /*0000*/ 	.dword	_ZN62_INTERNAL_e6b187e3_31_group_norm_nhwc_one_pass_112_cu_d920b5314cuda3std3__45__cpo5beginE
	.align		8
        /*0008*/ 	.dword	_ZN62_INTERNAL_e6b187e3_31_group_norm_nhwc_one_pass_112_cu_d920b5314cuda3std3__45__cpo3endE
	.align		8
        /*0010*/ 	.dword	_ZN62_INTERNAL_e6b187e3_31_group_norm_nhwc_one_pass_112_cu_d920b5314cuda3std3__45__cpo6cbeginE
	.align		8
        /*0018*/ 	.dword	_ZN62_INTERNAL_e6b187e3_31_group_norm_nhwc_one_pass_112_cu_d920b5314cuda3std3__45__cpo4cendE
	.align		8
        /*0020*/ 	.dword	_ZN62_INTERNAL_e6b187e3_31_group_norm_nhwc_one_pass_112_cu_d920b5314cuda3std3__45__cpo6rbeginE
	.align		8
        /*0028*/ 	.dword	_ZN62_INTERNAL_e6b187e3_31_group_norm_nhwc_one_pass_112_cu_d920b5314cuda3std3__45__cpo4rendE
	.align		8
        /*0030*/ 	.dword	_ZN62_INTERNAL_e6b187e3_31_group_norm_nhwc_one_pass_112_cu_d920b5314cuda3std3__45__cpo7crbeginE
	.align		8
        /*0038*/ 	.dword	_ZN62_INTERNAL_e6b187e3_31_group_norm_nhwc_one_pass_112_cu_d920b5314cuda3std3__45__cpo5crendE
	.align		8
        /*0040*/ 	.dword	_ZN62_INTERNAL_e6b187e3_31_group_norm_nhwc_one_pass_112_cu_d920b5314cuda3std3__464_GLOBAL__N__e6b187e3_31_group_norm_nhwc_one_pass_112_cu_d920b5316ignoreE
	.align		8
        /*0048*/ 	.dword	_ZN62_INTERNAL_e6b187e3_31_group_norm_nhwc_one_pass_112_cu_d920b5314cuda3std3__419piecewise_constructE
	.align		8
        /*0050*/ 	.dword	_ZN62_INTERNAL_e6b187e3_31_group_norm_nhwc_one_pass_112_cu_d920b5314cuda3std3__48in_placeE
	.align		8
        /*0058*/ 	.dword	_ZN62_INTERNAL_e6b187e3_31_group_norm_nhwc_one_pass_112_cu_d920b5314cuda3std3__420unreachable_sentinelE
	.align		8
        /*0060*/ 	.dword	_ZN62_INTERNAL_e6b187e3_31_group_norm_nhwc_one_pass_112_cu_d920b5314cuda3std3__47nulloptE
	.align		8
        /*0068*/ 	.dword	_ZN62_INTERNAL_e6b187e3_31_group_norm_nhwc_one_pass_112_cu_d920b5314cuda3std3__48unexpectE
	.align		8
        /*0070*/ 	.dword	_ZN62_INTERNAL_e6b187e3_31_group_norm_nhwc_one_pass_112_cu_d920b5314cuda3std6ranges3__45__cpo4swapE
	.align		8
        /*0078*/ 	.dword	_ZN62_INTERNAL_e6b187e3_31_group_norm_nhwc_one_pass_112_cu_d920b5314cuda3std6ranges3__45__cpo9iter_moveE
	.align		8
        /*0080*/ 	.dword	_ZN62_INTERNAL_e6b187e3_31_group_norm_nhwc_one_pass_112_cu_d920b5314cuda3std6ranges3__45__cpo5beginE
	.align		8
        /*0088*/ 	.dword	_ZN62_INTERNAL_e6b187e3_31_group_norm_nhwc_one_pass_112_cu_d920b5314cuda3std6ranges3__45__cpo3endE
	.align		8
        /*0090*/ 	.dword	_ZN62_INTERNAL_e6b187e3_31_group_norm_nhwc_one_pass_112_cu_d920b5314cuda3std6ranges3__45__cpo6cbeginE
	.align		8
        /*0098*/ 	.dword	_ZN62_INTERNAL_e6b187e3_31_group_norm_nhwc_one_pass_112_cu_d920b5314cuda3std6ranges3__45__cpo4cendE
	.align		8
        /*00a0*/ 	.dword	_ZN62_INTERNAL_e6b187e3_31_group_norm_nhwc_one_pass_112_cu_d920b5314cuda3std6ranges3__45__cpo7advanceE
	.align		8
        /*00a8*/ 	.dword	_ZN62_INTERNAL_e6b187e3_31_group_norm_nhwc_one_pass_112_cu_d920b5314cuda3std6ranges3__45__cpo9iter_swapE
	.align		8
        /*00b0*/ 	.dword	_ZN62_INTERNAL_e6b187e3_31_group_norm_nhwc_one_pass_112_cu_d920b5314cuda3std6ranges3__45__cpo4nextE
	.align		8
        /*00b8*/ 	.dword	_ZN62_INTERNAL_e6b187e3_31_group_norm_nhwc_one_pass_112_cu_d920b5314cuda3std6ranges3__45__cpo4prevE
	.align		8
        /*00c0*/ 	.dword	_ZN62_INTERNAL_e6b187e3_31_group_norm_nhwc_one_pass_112_cu_d920b5314cuda3std6ranges3__45__cpo4dataE
	.align		8
        /*00c8*/ 	.dword	_ZN62_INTERNAL_e6b187e3_31_group_norm_nhwc_one_pass_112_cu_d920b5314cuda3std6ranges3__45__cpo5cdataE
	.align		8
        /*00d0*/ 	.dword	_ZN62_INTERNAL_e6b187e3_31_group_norm_nhwc_one_pass_112_cu_d920b5314cuda3std6ranges3__45__cpo4sizeE
	.align		8
        /*00d8*/ 	.dword	_ZN62_INTERNAL_e6b187e3_31_group_norm_nhwc_one_pass_112_cu_d920b5314cuda3std6ranges3__45__cpo5ssizeE
	.align		8
        /*00e0*/ 	.dword	_ZN62_INTERNAL_e6b187e3_31_group_norm_nhwc_one_pass_112_cu_d920b5314cuda3std6ranges3__45__cpo8distanceE
	.align		8
        /*00e8*/ 	.dword	_ZN62_INTERNAL_e6b187e3_31_group_norm_nhwc_one_pass_112_cu_d920b5316thrust24THRUST_300001_SM_1000_NS6system6detail10sequential3seqE
	.align		8
        /*00f0*/ 	.dword	_ZN62_INTERNAL_e6b187e3_31_group_norm_nhwc_one_pass_112_cu_d920b5316thrust24THRUST_300001_SM_1000_NS12placeholders2_1E
	.align		8
        /*00f8*/ 	.dword	_ZN62_INTERNAL_e6b187e3_31_group_norm_nhwc_one_pass_112_cu_d920b5316thrust24THRUST_300001_SM_1000_NS12placeholders2_2E
	.align		8
        /*0100*/ 	.dword	_ZN62_INTERNAL_e6b187e3_31_group_norm_nhwc_one_pass_112_cu_d920b5316thrust24THRUST_300001_SM_1000_NS12placeholders2_3E
	.align		8
        /*0108*/ 	.dword	_ZN62_INTERNAL_e6b187e3_31_group_norm_nhwc_one_pass_112_cu_d920b5316thrust24THRUST_300001_SM_1000_NS12placeholders2_4E
	.align		8
        /*0110*/ 	.dword	_ZN62_INTERNAL_e6b187e3_31_group_norm_nhwc_one_pass_112_cu_d920b5316thrust24THRUST_300001_SM_1000_NS12placeholders2_5E
	.align		8
        /*0118*/ 	.dword	_ZN62_INTERNAL_e6b187e3_31_group_norm_nhwc_one_pass_112_cu_d920b5316thrust24THRUST_300001_SM_1000_NS12placeholders2_6E
	.align		8
        /*0120*/ 	.dword	_ZN62_INTERNAL_e6b187e3_31_group_norm_nhwc_one_pass_112_cu_d920b5316thrust24THRUST_300001_SM_1000_NS12placeholders2_7E
	.align		8
        /*0128*/ 	.dword	_ZN62_INTERNAL_e6b187e3_31_group_norm_nhwc_one_pass_112_cu_d920b5316thrust24THRUST_300001_SM_1000_NS12placeholders2_8E
	.align		8
        /*0130*/ 	.dword	_ZN62_INTERNAL_e6b187e3_31_group_norm_nhwc_one_pass_112_cu_d920b5316thrust24THRUST_300001_SM_1000_NS12placeholders2_9E
	.align		8
        /*0138*/ 	.dword	_ZN62_INTERNAL_e6b187e3_31_group_norm_nhwc_one_pass_112_cu_d920b5316thrust24THRUST_300001_SM_1000_NS12placeholders3_10E


//--------------------- .text._ZN3cub18CUB_300001_SM_10006detail11EmptyKernelIvEEvv --------------------------
	.section	.text._ZN3cub18CUB_300001_SM_10006detail11EmptyKernelIvEEvv,"ax",@progbits
	.align	128
        .global         _ZN3cub18CUB_300001_SM_10006detail11EmptyKernelIvEEvv
        .type           _ZN3cub18CUB_300001_SM_10006detail11EmptyKernelIvEEvv,@function
        .size           _ZN3cub18CUB_300001_SM_10006detail11EmptyKernelIvEEvv,(.L_x_4879 - _ZN3cub18CUB_300001_SM_10006detail11EmptyKernelIvEEvv)
        .other          _ZN3cub18CUB_300001_SM_10006detail11EmptyKernelIvEEvv,@"STO_CUDA_ENTRY STV_DEFAULT"
_ZN3cub18CUB_300001_SM_10006detail11EmptyKernelIvEEvv:
.text._ZN3cub18CUB_300001_SM_10006detail11EmptyKernelIvEEvv:
[----:B------:R-:W-:Y:S01]  /*0000*/  LDC R1, c[0x0][0x37c] ;  /* 0x0000df00ff017b82 */ /* 0x000fe20000000800 */
[----:B------:R-:W-:Y:S05]  /*0010*/  EXIT ;  /* 0x000000000000794d */ /* 0x000fea0003800000 */
.L_x_0:
[----:B------:R-:W-:-:S00]  /*0020*/  BRA `(.L_x_0) ;  /* 0xfffffffc00fc7947 */ /* 0x000fc0000383ffff */
[----:B------:R-:W-:-:S00]  /*0030*/  NOP ;  /* 0x0000000000007918 */ /* 0x000fc00000000000 */
        /* <DEDUP_REMOVED lines=12> */
.L_x_4879:


//--------------------- .text._Z35group_norm_nhwc_bwd_one_pass_kernelI11Bf16IOFp32WLi64ELi112ELi448EEv26Group_norm_nhwc_bwd_params --------------------------
	.section	.text._Z35group_norm_nhwc_bwd_one_pass_kernelI11Bf16IOFp32WLi64ELi112ELi448EEv26Group_norm_nhwc_bwd_params,"ax",@progbits
	.align	128
        .global         _Z35group_norm_nhwc_bwd_one_pass_kernelI11Bf16IOFp32WLi64ELi112ELi448EEv26Group_norm_nhwc_bwd_params
        .type           _Z35group_norm_nhwc_bwd_one_pass_kernelI11Bf16IOFp32WLi64ELi112ELi448EEv26Group_norm_nhwc_bwd_params,@function
        .size           _Z35group_norm_nhwc_bwd_one_pass_kernelI11Bf16IOFp32WLi64ELi112ELi448EEv26Group_norm_nhwc_bwd_params,(.L_x_4880 - _Z35group_norm_nhwc_bwd_one_pass_kernelI11Bf16IOFp32WLi64ELi112ELi448EEv26Group_norm_nhwc_bwd_params)
        .other          _Z35group_norm_nhwc_bwd_one_pass_kernelI11Bf16IOFp32WLi64ELi112ELi448EEv26Group_norm_nhwc_bwd_params,@"STO_CUDA_ENTRY STV_DEFAULT"
_Z35group_norm_nhwc_bwd_one_pass_kernelI11Bf16IOFp32WLi64ELi112ELi448EEv26Group_norm_nhwc_bwd_params:
.text._Z35group_norm_nhwc_bwd_one_pass_kernelI11Bf16IOFp32WLi64ELi112ELi448EEv26Group_norm_nhwc_bwd_params:
[----:B------:R-:W-:Y:S01]  /*0000*/  LDC R1, c[0x0][0x37c] ;  /* 0x0000df00ff017b82 */ /* 0x000fe20000000800 */
[----:B------:R-:W0:Y:S01]  /*0010*/  S2R R0, SR_CTAID.Y ;  /* 0x0000000000007919 */ /* 0x000e220000002600 */
[----:B------:R-:W1:Y:S06]  /*0020*/  LDCU UR4, c[0x0][0x410] ;  /* 0x00008200ff0477ac */ /* 0x000e6c0008000800 */
[----:B------:R-:W2:Y:S01]  /*0030*/  S2UR UR10, SR_CTAID.X ;  /* 0x00000000000a79c3 */ /* 0x000ea20000002500 */
[----:B------:R-:W3:Y:S01]  /*0040*/  S2R R2, SR_TID.X ;  /* 0x0000000000027919 */ /* 0x000ee20000002100 */
[----:B------:R-:W1:Y:S01]  /*0050*/  LDCU UR5, c[0x0][0x3e0] ;  /* 0x00007c00ff0577ac */ /* 0x000e620008000800 */
[----:B------:R-:W4:Y:S01]  /*0060*/  LDCU.64 UR8, c[0x0][0x358] ;  /* 0x00006b00ff0877ac */ /* 0x000f220008000a00 */
[----:B-1----:R-:W-:-:S06]  /*0070*/  UIMAD UR4, UR4, UR5, URZ ;  /* 0x00000005040472a4 */ /* 0x002fcc000f8e02ff */
[----:B0-----:R-:W-:-:S13]  /*0080*/  ISETP.GE.AND P0, PT, R0, UR4, PT ;  /* 0x0000000400007c0c */ /* 0x001fda000bf06270 */
[----:B--234-:R-:W-:Y:S05]  /*0090*/  @P0 BRA `(.L_x_1) ;  /* 0x0000005800780947 */ /* 0x01cfea0003800000 */
[----:B------:R-:W-:Y:S01]  /*00a0*/  LOP3.LUT R5, R2, 0xffff, RZ, 0xc0, !PT ;  /* 0x0000ffff02057812 */ /* 0x000fe200078ec0ff */
[----:B------:R-:W0:Y:S01]  /*00b0*/  LDC R12, c[0x0][0x41c] ;  /* 0x00010700ff0c7b82 */ /* 0x000e220000000800 */
[----:B------:R-:W-:Y:S01]  /*00c0*/  UMOV UR5, 0x400 ;  /* 0x0000040000057882 */ /* 0x000fe20000000000 */
[----:B------:R-:W-:Y:S01]  /*00d0*/  SHF.R.U32.HI R10, RZ, 0x2, R2 ;  /* 0x00000002ff0a7819 */ /* 0x000fe20000011602 */
[----:B------:R-:W-:Y:S01]  /*00e0*/  UIADD3 UR6, UPT, UPT, UR5, 0x90, URZ ;  /* 0x0000009005067890 */ /* 0x000fe2000fffe0ff */
[----:B------:R-:W-:Y:S02]  /*00f0*/  IMAD R9, R5, 0x493, RZ ;  /* 0x0000049305097824 */ /* 0x000fe400078e02ff */
[----:B------:R-:W-:Y:S01]  /*0100*/  HFMA2 R6, -RZ, RZ, 0, 0 ;  /* 0x00000000ff067431 */ /* 0x000fe200000001ff */
[----:B------:R-:W1:Y:S01]  /*0110*/  S2R R5, SR_LANEID ;  /* 0x0000000000057919 */ /* 0x000e620000000000 */
[----:B------:R-:W-:Y:S01]  /*0120*/  MOV R8, R0 ;  /* 0x0000000000087202 */ /* 0x000fe20000000f00 */
[----:B------:R-:W2:Y:S01]  /*0130*/  S2UR UR7, SR_CgaCtaId ;  /* 0x00000000000779c3 */ /* 0x000ea20000008800 */
[----:B------:R-:W-:Y:S01]  /*0140*/  SHF.R.U32.HI R9, RZ, 0x10, R9 ;  /* 0x00000010ff097819 */ /* 0x000fe20000011609 */
[----:B------:R-:W3:Y:S03]  /*0150*/  LDCU.U8 UR11, c[0x0][0x414] ;  /* 0x00008280ff0b77ac */ /* 0x000ee60008000000 */
[----:B------:R-:W-:-:S03]  /*0160*/  PRMT R20, R9, 0x9910, RZ ;  /* 0x0000991009147816 */ /* 0x000fc600000000ff */
[----:B------:R-:W4:Y:S02]  /*0170*/  LDC R3, c[0x0][0x374] ;  /* 0x0000dd00ff037b82 */ /* 0x000f240000000800 */
[----:B------:R-:W-:-:S05]  /*0180*/  IMAD R20, R20, 0x38, RZ ;  /* 0x0000003814147824 */ /* 0x000fca00078e02ff */
[----:B------:R-:W-:Y:S01]  /*0190*/  IADD3 R31, PT, PT, RZ, -R20, RZ ;  /* 0x80000014ff1f7210 */ /* 0x000fe20007ffe0ff */
[----:B------:R-:W5:Y:S01]  /*01a0*/  LDC R4, c[0x0][0x370] ;  /* 0x0000dc00ff047b82 */ /* 0x000f620000000800 */
[----:B0-----:R-:W-:Y:S01]  /*01b0*/  IMAD R7, R12, UR10, R9 ;  /* 0x0000000a0c077c24 */ /* 0x001fe2000f8e0209 */
[----:B------:R-:W-:Y:S02]  /*01c0*/  LOP3.LUT R9, R10, 0xf8, RZ, 0xc0, !PT ;  /* 0x000000f80a097812 */ /* 0x000fe400078ec0ff */
[----:B------:R-:W-:Y:S02]  /*01d0*/  PRMT R31, R31, 0x7710, RZ ;  /* 0x000077101f1f7816 */ /* 0x000fe400000000ff */
[C---:B------:R-:W-:Y:S01]  /*01e0*/  IADD3 R14, PT, PT, R7.reuse, 0x8, RZ ;  /* 0x00000008070e7810 */ /* 0x040fe20007ffe0ff */
[----:B--2---:R-:W-:Y:S01]  /*01f0*/  ULEA UR6, UR7, UR6, 0x18 ;  /* 0x0000000607067291 */ /* 0x004fe2000f8ec0ff */
[C---:B------:R-:W-:Y:S01]  /*0200*/  IADD3 R16, PT, PT, R7.reuse, 0x10, RZ ;  /* 0x0000001007107810 */ /* 0x040fe20007ffe0ff */
[----:B------:R-:W-:Y:S01]  /*0210*/  ULEA UR5, UR7, UR5, 0x18 ;  /* 0x0000000507057291 */ /* 0x000fe2000f8ec0ff */
[----:B------:R-:W-:-:S02]  /*0220*/  IADD3 R17, PT, PT, R7, 0x18, RZ ;  /* 0x0000001807117810 */ /* 0x000fc40007ffe0ff */
[C---:B------:R-:W-:Y:S02]  /*0230*/  IADD3 R18, PT, PT, R7.reuse, 0x20, RZ ;  /* 0x0000002007127810 */ /* 0x040fe40007ffe0ff */
[----:B------:R-:W-:Y:S01]  /*0240*/  IADD3 R19, PT, PT, R7, 0x28, RZ ;  /* 0x0000002807137810 */ /* 0x000fe20007ffe0ff */
[--C-:B----4-:R-:W-:Y:S01]  /*0250*/  IMAD R10, R3, UR10, R0.reuse ;  /* 0x0000000a030a7c24 */ /* 0x110fe2000f8e0200 */
[----:B------:R-:W-:Y:S01]  /*0260*/  IADD3 R20, PT, PT, R7, 0x30, RZ ;  /* 0x0000003007147810 */ /* 0x000fe20007ffe0ff */
[----:B------:R-:W-:Y:S01]  /*0270*/  IMAD R11, R3, 0x7, R0 ;  /* 0x00000007030b7824 */ /* 0x000fe200078e0200 */
[----:B------:R-:W-:Y:S02]  /*0280*/  IADD3 R21, PT, PT, R7, 0x38, RZ ;  /* 0x0000003807157810 */ /* 0x000fe40007ffe0ff */
[----:B------:R-:W-:Y:S02]  /*0290*/  IADD3 R22, PT, PT, R31, R2, RZ ;  /* 0x000000021f167210 */ /* 0x000fe40007ffe0ff */
[----:B------:R-:W-:-:S02]  /*02a0*/  LEA R13, R2, UR6, 0x4 ;  /* 0x00000006020d7c11 */ /* 0x000fc4000f8e20ff */
[----:B-----5:R-:W-:Y:S02]  /*02b0*/  LOP3.LUT R12, R4, 0x7, RZ, 0xc0, !PT ;  /* 0x00000007040c7812 */ /* 0x020fe400078ec0ff */
[----:B------:R-:W-:Y:S02]  /*02c0*/  SHF.R.S32.HI R15, RZ, 0x1f, R7 ;  /* 0x0000001fff0f7819 */ /* 0x000fe40000011407 */
[----:B------:R-:W-:Y:S02]  /*02d0*/  SHF.R.S32.HI R23, RZ, 0x1f, R14 ;  /* 0x0000001fff177819 */ /* 0x000fe4000001140e */
[----:B------:R-:W-:Y:S02]  /*02e0*/  SHF.R.S32.HI R25, RZ, 0x1f, R16 ;  /* 0x0000001fff197819 */ /* 0x000fe40000011410 */
[----:B------:R-:W-:Y:S02]  /*02f0*/  SHF.R.S32.HI R27, RZ, 0x1f, R17 ;  /* 0x0000001fff1b7819 */ /* 0x000fe40000011411 */
[----:B------:R-:W-:-:S02]  /*0300*/  SHF.R.S32.HI R29, RZ, 0x1f, R18 ;  /* 0x0000001fff1d7819 */ /* 0x000fc40000011412 */
[----:B------:R-:W-:Y:S02]  /*0310*/  SHF.R.S32.HI R31, RZ, 0x1f, R19 ;  /* 0x0000001fff1f7819 */ /* 0x000fe40000011413 */
[----:B------:R-:W-:Y:S02]  /*0320*/  SHF.R.S32.HI R49, RZ, 0x1f, R20 ;  /* 0x0000001fff317819 */ /* 0x000fe40000011414 */
[----:B------:R-:W-:Y:S02]  /*0330*/  SHF.R.S32.HI R51, RZ, 0x1f, R21 ;  /* 0x0000001fff337819 */ /* 0x000fe40000011415 */
[----:B-1-3--:R-:W-:-:S07]  /*0340*/  SHF.L.U32 R22, R22, 0x1, RZ ;  /* 0x0000000116167819 */ /* 0x00afce00000006ff */
.L_x_44:
[----:B0-----:R-:W0:Y:S01]  /*0350*/  LDC R39, c[0x0][0x410] ;  /* 0x00010400ff277b82 */ /* 0x001e220000000800 */
[----:B------:R-:W1:Y:S01]  /*0360*/  LDCU.128 UR12, c[0x0][0x400] ;  /* 0x00008000ff0c77ac */ /* 0x000e620008000c00 */
[----:B------:R-:W-:Y:S02]  /*0370*/  ISETP.GE.AND P2, PT, R8, RZ, PT ;  /* 0x000000ff0800720c */ /* 0x000fe40003f46270 */
[----:B------:R-:W-:Y:S02]  /*0380*/  LOP3.LUT R38, R22, 0xffff, RZ, 0xc0, !PT ;  /* 0x0000ffff16267812 */ /* 0x000fe400078ec0ff */
[----:B-1----:R-:W-:-:S04]  /*0390*/  ISETP.GE.U32.AND P0, PT, R14, UR12, PT ;  /* 0x0000000c0e007c0c */ /* 0x002fc8000bf06070 */
[----:B------:R-:W-:Y:S02]  /*03a0*/  ISETP.GE.AND.EX P0, PT, R23, UR13, PT, P0 ;  /* 0x0000000d17007c0c */ /* 0x000fe4000bf06300 */
[----:B0-----:R-:W-:-:S04]  /*03b0*/  IABS R35, R39 ;  /* 0x0000002700237213 */ /* 0x001fc80000000000 */
[----:B------:R-:W0:Y:S07]  /*03c0*/  I2F.RP R24, R35 ;  /* 0x0000002300187306 */ /* 0x000e2e0000209400 */
[----:B------:R-:W1:Y:S01]  /*03d0*/  @!P0 LDC.64 R42, c[0x0][0x3a0] ;  /* 0x0000e800ff2a8b82 */ /* 0x000e620000000a00 */
[----:B0-----:R-:W0:Y:S07]  /*03e0*/  MUFU.RCP R24, R24 ;  /* 0x0000001800187308 */ /* 0x001e2e0000001000 */
[----:B------:R-:W2:Y:S01]  /*03f0*/  @!P0 LDC.64 R44, c[0x0][0x398] ;  /* 0x0000e600ff2c8b82 */ /* 0x000ea20000000a00 */
[----:B0-----:R-:W-:-:S04]  /*0400*/  IADD3 R32, PT, PT, R24, 0xffffffe, RZ ;  /* 0x0ffffffe18207810 */ /* 0x001fc80007ffe0ff */
[----:B------:R0:W3:Y:S02]  /*0410*/  F2I.FTZ.U32.TRUNC.NTZ R33, R32 ;  /* 0x0000002000217305 */ /* 0x0000e4000021f000 */
[----:B0-----:R-:W-:Y:S02]  /*0420*/  MOV R32, RZ ;  /* 0x000000ff00207202 */ /* 0x001fe40000000f00 */
[----:B---3--:R-:W-:-:S05]  /*0430*/  IADD3 R26, PT, PT, RZ, -R33, RZ ;  /* 0x80000021ff1a7210 */ /* 0x008fca0007ffe0ff */
[----:B------:R-:W-:Y:S01]  /*0440*/  IMAD R37, R26, R35, RZ ;  /* 0x000000231a257224 */ /* 0x000fe200078e02ff */
[----:B------:R-:W-:-:S03]  /*0450*/  IABS R26, R8 ;  /* 0x00000008001a7213 */ /* 0x000fc60000000000 */
[----:B------:R-:W-:Y:S02]  /*0460*/  IMAD.HI.U32 R33, R33, R37, R32 ;  /* 0x0000002521217227 */ /* 0x000fe400078e0020 */
[----:B------:R-:W0:Y:S04]  /*0470*/  @!P0 LDC.64 R36, c[0x0][0x3f8] ;  /* 0x0000fe00ff248b82 */ /* 0x000e280000000a00 */
[----:B------:R-:W-:-:S05]  /*0480*/  IMAD.HI.U32 R33, R33, R26, RZ ;  /* 0x0000001a21217227 */ /* 0x000fca00078e00ff */
[----:B------:R-:W-:-:S05]  /*0490*/  IADD3 R24, PT, PT, -R33, RZ, RZ ;  /* 0x000000ff21187210 */ /* 0x000fca0007ffe1ff */
[----:B------:R-:W-:Y:S01]  /*04a0*/  IMAD R24, R35, R24, R26 ;  /* 0x0000001823187224 */ /* 0x000fe200078e021a */
[----:B------:R-:W-:-:S04]  /*04b0*/  LOP3.LUT R26, R8, R39, RZ, 0x3c, !PT ;  /* 0x00000027081a7212 */ /* 0x000fc800078e3cff */
[----:B------:R-:W-:Y:S02]  /*04c0*/  ISETP.GT.U32.AND P4, PT, R35, R24, PT ;  /* 0x000000182300720c */ /* 0x000fe40003f84070 */
[----:B------:R-:W-:-:S11]  /*04d0*/  ISETP.GE.AND P1, PT, R26, RZ, PT ;  /* 0x000000ff1a00720c */ /* 0x000fd60003f26270 */
[-C--:B------:R-:W-:Y:S02]  /*04e0*/  @!P4 IADD3 R24, PT, PT, R24, -R35.reuse, RZ ;  /* 0x800000231818c210 */ /* 0x080fe40007ffe0ff */
[----:B------:R-:W-:Y:S02]  /*04f0*/  @!P4 IADD3 R33, PT, PT, R33, 0x1, RZ ;  /* 0x000000012121c810 */ /* 0x000fe40007ffe0ff */
[CC--:B------:R-:W-:Y:S02]  /*0500*/  ISETP.GE.U32.AND P3, PT, R24.reuse, R35.reuse, PT ;  /* 0x000000231800720c */ /* 0x0c0fe40003f66070 */
[----:B------:R-:W-:Y:S02]  /*0510*/  ISETP.GT.U32.AND P4, PT, R35, R24, PT ;  /* 0x000000182300720c */ /* 0x000fe40003f84070 */
[----:B------:R-:W-:-:S04]  /*0520*/  IADD3 R35, PT, PT, R24, -R35, RZ ;  /* 0x8000002318237210 */ /* 0x000fc80007ffe0ff */
[----:B------:R-:W-:Y:S02]  /*0530*/  SEL R24, R35, R24, !P4 ;  /* 0x0000001823187207 */ /* 0x000fe40006000000 */
[----:B------:R-:W-:Y:S02]  /*0540*/  ISETP.NE.AND P4, PT, R39, RZ, PT ;  /* 0x000000ff2700720c */ /* 0x000fe40003f85270 */
[----:B------:R-:W-:Y:S02]  /*0550*/  LOP3.LUT R35, RZ, R39, RZ, 0x33, !PT ;  /* 0x00000027ff237212 */ /* 0x000fe400078e33ff */
[----:B------:R-:W-:Y:S02]  /*0560*/  @!P2 IADD3 R24, PT, PT, -R24, RZ, RZ ;  /* 0x000000ff1818a210 */ /* 0x000fe40007ffe1ff */
[----:B------:R-:W-:Y:S02]  /*0570*/  @P3 IADD3 R33, PT, PT, R33, 0x1, RZ ;  /* 0x0000000121213810 */ /* 0x000fe40007ffe0ff */
[----:B------:R-:W-:-:S02]  /*0580*/  SEL R87, R35, R24, !P4 ;  /* 0x0000001823577207 */ /* 0x000fc40006000000 */
[----:B------:R-:W-:Y:S02]  /*0590*/  @!P1 IADD3 R33, PT, PT, -R33, RZ, RZ ;  /* 0x000000ff21219210 */ /* 0x000fe40007ffe1ff */
[----:B------:R-:W-:Y:S01]  /*05a0*/  ISETP.GE.U32.AND P3, PT, R16, UR12, PT ;  /* 0x0000000c10007c0c */ /* 0x000fe2000bf66070 */
[----:B------:R-:W-:Y:S01]  /*05b0*/  IMAD R39, R87, 0x70, RZ ;  /* 0x0000007057277824 */ /* 0x000fe200078e02ff */
[----:B------:R-:W-:Y:S02]  /*05c0*/  SEL R33, R35, R33, !P4 ;  /* 0x0000002123217207 */ /* 0x000fe40006000000 */
[----:B------:R-:W-:Y:S02]  /*05d0*/  ISETP.GE.AND.EX P3, PT, R25, UR13, PT, P3 ;  /* 0x0000000d19007c0c */ /* 0x000fe4000bf66330 */
[----:B------:R-:W-:Y:S02]  /*05e0*/  SHF.R.S32.HI R24, RZ, 0x1f, R33 ;  /* 0x0000001fff187819 */ /* 0x000fe40000011421 */
[----:B------:R-:W-:-:S02]  /*05f0*/  IADD3 R90, P1, PT, R38, R39, RZ ;  /* 0x00000027265a7210 */ /* 0x000fc40007f3e0ff */
[----:B------:R-:W-:Y:S01]  /*0600*/  ISETP.GE.U32.AND P2, PT, R17, UR12, PT ;  /* 0x0000000c11007c0c */ /* 0x000fe2000bf46070 */
[----:B------:R-:W-:Y:S01]  /*0610*/  IMAD R24, R24, UR14, RZ ;  /* 0x0000000e18187c24 */ /* 0x000fe2000f8e02ff */
[----:B------:R-:W-:Y:S02]  /*0620*/  LEA.HI.X.SX32 R91, R39, RZ, 0x1, P1 ;  /* 0x000000ff275b7211 */ /* 0x000fe400008f0eff */
[----:B------:R-:W-:Y:S01]  /*0630*/  ISETP.GE.AND.EX P2, PT, R27, UR13, PT, P2 ;  /* 0x0000000d1b007c0c */ /* 0x000fe2000bf46320 */
[C---:B------:R-:W-:Y:S02]  /*0640*/  IMAD R89, R33.reuse, UR15, R24 ;  /* 0x0000000f21597c24 */ /* 0x040fe4000f8e0218 */
[----:B------:R-:W-:Y:S01]  /*0650*/  IMAD.WIDE.U32 R90, R33, UR14, R90 ;  /* 0x0000000e215a7c25 */ /* 0x000fe2000f8e005a */
[----:B------:R-:W3:Y:S03]  /*0660*/  @!P3 LDC.64 R40, c[0x0][0x3f8] ;  /* 0x0000fe00ff28bb82 */ /* 0x000ee60000000a00 */
[----:B0-----:R-:W-:Y:S01]  /*0670*/  @!P0 IMAD R24, R23, R36, RZ ;  /* 0x0000002417188224 */ /* 0x001fe200078e02ff */
[----:B------:R-:W-:-:S02]  /*0680*/  IADD3 R89, PT, PT, R91, R89, RZ ;  /* 0x000000595b597210 */ /* 0x000fc40007ffe0ff */
[----:B------:R-:W-:Y:S01]  /*0690*/  @!P0 MOV R88, R90 ;  /* 0x0000005a00588202 */ /* 0x000fe20000000f00 */
[C---:B------:R-:W-:Y:S01]  /*06a0*/  @!P0 IMAD R35, R14.reuse, R37, R24 ;  /* 0x000000250e238224 */ /* 0x040fe200078e0218 */
[----:B------:R-:W0:Y:S01]  /*06b0*/  @!P3 LDC.64 R52, c[0x0][0x398] ;  /* 0x0000e600ff34bb82 */ /* 0x000e220000000a00 */
[----:B------:R-:W-:Y:S02]  /*06c0*/  @!P3 MOV R37, R89 ;  /* 0x000000590025b202 */ /* 0x000fe40000000f00 */
[----:B------:R-:W-:Y:S01]  /*06d0*/  @!P0 IMAD.WIDE.U32 R32, R14, R36, R88 ;  /* 0x000000240e208225 */ /* 0x000fe200078e0058 */
[----:B------:R-:W-:-:S04]  /*06e0*/  @!P3 MOV R36, R90 ;  /* 0x0000005a0024b202 */ /* 0x000fc80000000f00 */
[----:B------:R-:W-:Y:S01]  /*06f0*/  @!P0 IADD3 R33, PT, PT, R33, R35, RZ ;  /* 0x0000002321218210 */ /* 0x000fe20007ffe0ff */
[----:B------:R-:W4:Y:S01]  /*0700*/  @!P3 LDC.64 R46, c[0x0][0x3a0] ;  /* 0x0000e800ff2ebb82 */ /* 0x000f220000000a00 */
[C---:B------:R-:W-:Y:S02]  /*0710*/  @!P0 SHF.L.U32 R35, R32.reuse, 0x1, RZ ;  /* 0x0000000120238819 */ /* 0x040fe400000006ff */
[----:B------:R-:W-:Y:S02]  /*0720*/  @!P0 SHF.L.U64.HI R26, R32, 0x1, R33 ;  /* 0x00000001201a8819 */ /* 0x000fe40000010221 */
[----:B-1----:R-:W-:Y:S01]  /*0730*/  @!P0 IADD3 R32, P1, PT, R35, R42, RZ ;  /* 0x0000002a23208210 */ /* 0x002fe20007f3e0ff */
[-C--:B---3--:R-:W-:Y:S02]  /*0740*/  @!P3 IMAD R24, R25, R40.reuse, RZ ;  /* 0x000000281918b224 */ /* 0x088fe400078e02ff */
[----:B------:R-:W1:Y:S01]  /*0750*/  @!P2 LDC.64 R54, c[0x0][0x3f8] ;  /* 0x0000fe00ff36ab82 */ /* 0x000e620000000a00 */
[----:B------:R-:W-:Y:S01]  /*0760*/  @!P0 IADD3.X R33, PT, PT, R26, R43, RZ, P1, !PT ;  /* 0x0000002b1a218210 */ /* 0x000fe20000ffe4ff */
[----:B------:R-:W-:Y:S01]  /*0770*/  @!P3 IMAD.WIDE.U32 R36, R16, R40, R36 ;  /* 0x000000281024b225 */ /* 0x000fe200078e0024 */
[----:B------:R-:W-:-:S02]  /*0780*/  ISETP.GE.U32.AND P1, PT, R18, UR12, PT ;  /* 0x0000000c12007c0c */ /* 0x000fc4000bf26070 */
[----:B--2---:R-:W-:Y:S01]  /*0790*/  @!P0 IADD3 R34, P4, PT, R35, R44, RZ ;  /* 0x0000002c23228210 */ /* 0x004fe20007f9e0ff */
[----:B------:R-:W-:Y:S01]  /*07a0*/  @!P3 IMAD R41, R16, R41, R24 ;  /* 0x000000291029b224 */ /* 0x000fe200078e0218 */
[----:B------:R-:W-:Y:S02]  /*07b0*/  ISETP.GE.AND.EX P1, PT, R29, UR13, PT, P1 ;  /* 0x0000000d1d007c0c */ /* 0x000fe4000bf26310 */
[----:B------:R-:W-:Y:S02]  /*07c0*/  @!P3 SHF.L.U32 R43, R36, 0x1, RZ ;  /* 0x00000001242bb819 */ /* 0x000fe400000006ff */
[----:B------:R-:W-:Y:S02]  /*07d0*/  @!P3 IADD3 R37, PT, PT, R37, R41, RZ ;  /* 0x000000292525b210 */ /* 0x000fe40007ffe0ff */
[----:B------:R-:W-:Y:S02]  /*07e0*/  @!P0 IADD3.X R35, PT, PT, R26, R45, RZ, P4, !PT ;  /* 0x0000002d1a238210 */ /* 0x000fe400027fe4ff */
[----:B------:R-:W-:Y:S01]  /*07f0*/  MOV R24, RZ ;  /* 0x000000ff00187202 */ /* 0x000fe20000000f00 */
[----:B------:R-:W2:Y:S01]  /*0800*/  @!P2 LDC.64 R44, c[0x0][0x398] ;  /* 0x0000e600ff2cab82 */ /* 0x000ea20000000a00 */
[----:B------:R-:W-:-:S02]  /*0810*/  MOV R26, RZ ;  /* 0x000000ff001a7202 */ /* 0x000fc40000000f00 */
[----:B------:R-:W-:Y:S02]  /*0820*/  @!P3 SHF.L.U64.HI R28, R36, 0x1, R37 ;  /* 0x00000001241cb819 */ /* 0x000fe40000010225 */
[C---:B0-----:R-:W-:Y:S01]  /*0830*/  @!P3 IADD3 R42, P5, PT, R43.reuse, R52, RZ ;  /* 0x000000342b2ab210 */ /* 0x041fe20007fbe0ff */
[----:B------:R0:W3:Y:S01]  /*0840*/  @!P0 LDG.E R24, desc[UR8][R32.64] ;  /* 0x0000000820188981 */ /* 0x0000e2000c1e1900 */
[----:B----4-:R-:W-:Y:S01]  /*0850*/  @!P3 IADD3 R36, P4, PT, R43, R46, RZ ;  /* 0x0000002e2b24b210 */ /* 0x010fe20007f9e0ff */
[----:B------:R-:W4:Y:S01]  /*0860*/  @!P1 LDC.64 R56, c[0x0][0x3f8] ;  /* 0x0000fe00ff389b82 */ /* 0x000f220000000a00 */
[C---:B------:R-:W-:Y:S01]  /*0870*/  @!P3 IADD3.X R43, PT, PT, R28.reuse, R53, RZ, P5, !PT ;  /* 0x000000351c2bb210 */ /* 0x040fe20002ffe4ff */
[----:B------:R0:W3:Y:S01]  /*0880*/  @!P0 LDG.E R26, desc[UR8][R34.64] ;  /* 0x00000008221a8981 */ /* 0x0000e2000c1e1900 */
[----:B------:R-:W-:Y:S01]  /*0890*/  ISETP.GE.U32.AND P0, PT, R19, UR12, PT ;  /* 0x0000000c13007c0c */ /* 0x000fe2000bf06070 */
[----:B-1----:R-:W-:Y:S01]  /*08a0*/  @!P2 IMAD R30, R27, R54, RZ ;  /* 0x000000361b1ea224 */ /* 0x002fe200078e02ff */
[----:B------:R-:W-:-:S03]  /*08b0*/  @!P3 IADD3.X R37, PT, PT, R28, R47, RZ, P4, !PT ;  /* 0x0000002f1c25b210 */ /* 0x000fc600027fe4ff */
[----:B------:R-:W1:Y:S01]  /*08c0*/  @!P2 LDC.64 R52, c[0x0][0x3a0] ;  /* 0x0000e800ff34ab82 */ /* 0x000e620000000a00 */
[----:B------:R-:W-:Y:S01]  /*08d0*/  ISETP.GE.AND.EX P0, PT, R31, UR13, PT, P0 ;  /* 0x0000000d1f007c0c */ /* 0x000fe2000bf06300 */
[C---:B------:R-:W-:Y:S01]  /*08e0*/  @!P2 IMAD R41, R17.reuse, R55, R30 ;  /* 0x000000371129a224 */ /* 0x040fe200078e021e */
[----:B0-----:R-:W-:Y:S02]  /*08f0*/  @!P2 MOV R32, R90 ;  /* 0x0000005a0020a202 */ /* 0x001fe40000000f00 */
[----:B------:R-:W-:Y:S02]  /*0900*/  @!P2 MOV R33, R89 ;  /* 0x000000590021a202 */ /* 0x000fe40000000f00 */
[----:B------:R-:W-:Y:S01]  /*0910*/  MOV R28, RZ ;  /* 0x000000ff001c7202 */ /* 0x000fe20000000f00 */
[----:B------:R-:W0:Y:S01]  /*0920*/  @!P1 LDC.64 R46, c[0x0][0x398] ;  /* 0x0000e600ff2e9b82 */ /* 0x000e220000000a00 */
[----:B------:R-:W-:Y:S01]  /*0930*/  ISETP.GE.U32.AND P4, PT, R20, UR12, PT ;  /* 0x0000000c14007c0c */ /* 0x000fe2000bf86070 */
[----:B------:R-:W-:Y:S01]  /*0940*/  @!P2 IMAD.WIDE.U32 R32, R17, R54, R32 ;  /* 0x000000361120a225 */ /* 0x000fe200078e0020 */
[----:B------:R-:W-:-:S02]  /*0950*/  MOV R48, RZ ;  /* 0x000000ff00307202 */ /* 0x000fc40000000f00 */
[----:B------:R2:W3:Y:S01]  /*0960*/  @!P3 LDG.E R28, desc[UR8][R36.64] ;  /* 0x00000008241cb981 */ /* 0x0004e2000c1e1900 */
[----:B------:R-:W-:Y:S02]  /*0970*/  MOV R50, RZ ;  /* 0x000000ff00327202 */ /* 0x000fe40000000f00 */
[----:B------:R-:W-:Y:S02]  /*0980*/  @!P2 IADD3 R33, PT, PT, R33, R41, RZ ;  /* 0x000000292121a210 */ /* 0x000fe40007ffe0ff */
[----:B------:R-:W0:Y:S01]  /*0990*/  @!P1 LDC.64 R40, c[0x0][0x3a0] ;  /* 0x0000e800ff289b82 */ /* 0x000e220000000a00 */
[C---:B------:R-:W-:Y:S02]  /*09a0*/  @!P2 SHF.L.U32 R55, R32.reuse, 0x1, RZ ;  /* 0x000000012037a819 */ /* 0x040fe400000006ff */
[----:B------:R-:W-:Y:S01]  /*09b0*/  @!P2 SHF.L.U64.HI R34, R32, 0x1, R33 ;  /* 0x000000012022a819 */ /* 0x000fe20000010221 */
[----:B----4-:R-:W-:Y:S01]  /*09c0*/  @!P1 IMAD R32, R29, R56, RZ ;  /* 0x000000381d209224 */ /* 0x010fe200078e02ff */
[----:B------:R-:W-:-:S03]  /*09d0*/  MOV R30, RZ ;  /* 0x000000ff001e7202 */ /* 0x000fc60000000f00 */
[----:B--2---:R-:W2:Y:S01]  /*09e0*/  @!P0 LDC.64 R36, c[0x0][0x3f8] ;  /* 0x0000fe00ff248b82 */ /* 0x004ea20000000a00 */
[----:B-1----:R-:W-:Y:S01]  /*09f0*/  @!P2 IADD3 R52, P6, PT, R55, R52, RZ ;  /* 0x000000343734a210 */ /* 0x002fe20007fde0ff */
[----:B------:R-:W-:Y:S01]  /*0a00*/  @!P1 IMAD R35, R18, R57, R32 ;  /* 0x0000003912239224 */ /* 0x000fe200078e0220 */
[----:B------:R-:W-:Y:S01]  /*0a10*/  @!P1 MOV R32, R90 ;  /* 0x0000005a00209202 */ /* 0x000fe20000000f00 */
[----:B------:R1:W4:Y:S01]  /*0a20*/  @!P3 LDG.E R30, desc[UR8][R42.64] ;  /* 0x000000082a1eb981 */ /* 0x000322000c1e1900 */
[----:B------:R-:W-:Y:S02]  /*0a30*/  @!P1 MOV R33, R89 ;  /* 0x0000005900219202 */ /* 0x000fe40000000f00 */
[----:B------:R-:W-:Y:S02]  /*0a40*/  ISETP.GE.AND.EX P4, PT, R49, UR13, PT, P4 ;  /* 0x0000000d31007c0c */ /* 0x000fe4000bf86340 */
[----:B------:R-:W-:Y:S01]  /*0a50*/  @!P2 IADD3.X R53, PT, PT, R34, R53, RZ, P6, !PT ;  /* 0x000000352235a210 */ /* 0x000fe200037fe4ff */
[----:B------:R-:W-:Y:S01]  /*0a60*/  @!P1 IMAD.WIDE.U32 R32, R18, R56, R32 ;  /* 0x0000003812209225 */ /* 0x000fe200078e0020 */
[----:B------:R-:W-:-:S03]  /*0a70*/  @!P2 IADD3 R54, P6, PT, R55, R44, RZ ;  /* 0x0000002c3736a210 */ /* 0x000fc60007fde0ff */
[----:B------:R-:W4:Y:S01]  /*0a80*/  @!P2 LDG.E R48, desc[UR8][R52.64] ;  /* 0x000000083430a981 */ /* 0x000f22000c1e1900 */
[----:B------:R-:W-:Y:S02]  /*0a90*/  @!P2 IADD3.X R55, PT, PT, R34, R45, RZ, P6, !PT ;  /* 0x0000002d2237a210 */ /* 0x000fe400037fe4ff */
[C---:B------:R-:W-:Y:S01]  /*0aa0*/  @!P1 SHF.L.U32 R61, R32.reuse, 0x1, RZ ;  /* 0x00000001203d9819 */ /* 0x040fe200000006ff */
[----:B------:R-:W1:Y:S01]  /*0ab0*/  LDC.64 R44, c[0x0][0x3b8] ;  /* 0x0000ee00ff2c7b82 */ /* 0x000e620000000a00 */
[----:B------:R-:W-:Y:S01]  /*0ac0*/  @!P1 IADD3 R33, PT, PT, R33, R35, RZ ;  /* 0x0000002321219210 */ /* 0x000fe20007ffe0ff */
[----:B------:R1:W4:Y:S01]  /*0ad0*/  @!P2 LDG.E R50, desc[UR8][R54.64] ;  /* 0x000000083632a981 */ /* 0x000322000c1e1900 */
[----:B0-----:R-:W-:Y:S02]  /*0ae0*/  @!P1 IADD3 R56, P2, PT, R61, R40, RZ ;  /* 0x000000283d389210 */ /* 0x001fe40007f5e0ff */
[----:B------:R-:W-:Y:S01]  /*0af0*/  @!P1 SHF.L.U64.HI R58, R32, 0x1, R33 ;  /* 0x00000001203a9819 */ /* 0x000fe20000010221 */
[----:B--2---:R-:W-:-:S02]  /*0b00*/  @!P0 IMAD R40, R31, R36, RZ ;  /* 0x000000241f288224 */ /* 0x004fc400078e02ff */
[----:B-1----:R-:W0:Y:S01]  /*0b10*/  @!P4 LDC.64 R42, c[0x0][0x3f8] ;  /* 0x0000fe00ff2acb82 */ /* 0x002e220000000a00 */
[----:B------:R-:W-:Y:S01]  /*0b20*/  IADD3 R38, PT, PT, R38, R39, RZ ;  /* 0x0000002726267210 */ /* 0x000fe20007ffe0ff */
[----:B------:R-:W-:Y:S01]  /*0b30*/  @!P0 IMAD R39, R19, R37, R40 ;  /* 0x0000002513278224 */ /* 0x000fe200078e0228 */
[----:B------:R-:W-:Y:S02]  /*0b40*/  ISETP.GE.U32.AND P3, PT, R7, UR12, PT ;  /* 0x0000000c07007c0c */ /* 0x000fe4000bf66070 */
[----:B------:R-:W-:-:S03]  /*0b50*/  @!P1 IADD3.X R57, PT, PT, R58, R41, RZ, P2, !PT ;  /* 0x000000293a399210 */ /* 0x000fc600017fe4ff */
[----:B------:R-:W1:Y:S01]  /*0b60*/  @!P0 LDC.64 R34, c[0x0][0x3a0] ;  /* 0x0000e800ff228b82 */ /* 0x000e620000000a00 */
[----:B------:R-:W-:Y:S02]  /*0b70*/  @!P0 MOV R40, R90 ;  /* 0x0000005a00288202 */ /* 0x000fe40000000f00 */
[----:B------:R-:W-:Y:S02]  /*0b80*/  @!P0 MOV R41, R89 ;  /* 0x0000005900298202 */ /* 0x000fe40000000f00 */
[----:B------:R-:W-:Y:S01]  /*0b90*/  ISETP.GE.AND.EX P3, PT, R15, UR13, PT, P3 ;  /* 0x0000000d0f007c0c */ /* 0x000fe2000bf66330 */
[----:B------:R-:W-:Y:S02]  /*0ba0*/  @!P0 IMAD.WIDE.U32 R36, R19, R36, R40 ;  /* 0x0000002413248225 */ /* 0x000fe400078e0028 */
[----:B------:R-:W2:Y:S01]  /*0bb0*/  @!P0 LDC.64 R32, c[0x0][0x398] ;  /* 0x0000e600ff208b82 */ /* 0x000ea20000000a00 */
[----:B------:R-:W-:Y:S02]  /*0bc0*/  ISETP.GE.U32.AND P5, PT, R21, UR12, PT ;  /* 0x0000000c15007c0c */ /* 0x000fe4000bfa6070 */
[----:B------:R-:W-:-:S02]  /*0bd0*/  @!P1 IADD3 R60, P6, PT, R61, R46, RZ ;  /* 0x0000002e3d3c9210 */ /* 0x000fc40007fde0ff */
[----:B------:R-:W-:Y:S02]  /*0be0*/  @!P0 IADD3 R37, PT, PT, R37, R39, RZ ;  /* 0x0000002725258210 */ /* 0x000fe40007ffe0ff */
[----:B------:R-:W-:Y:S01]  /*0bf0*/  ISETP.GE.AND.EX P5, PT, R51, UR13, PT, P5 ;  /* 0x0000000d33007c0c */ /* 0x000fe2000bfa6350 */
[----:B------:R-:W2:Y:S01]  /*0c00*/  @!P4 LDC.64 R40, c[0x0][0x3a0] ;  /* 0x0000e800ff28cb82 */ /* 0x000ea20000000a00 */
[----:B------:R-:W-:Y:S02]  /*0c10*/  @!P1 IADD3.X R61, PT, PT, R58, R47, RZ, P6, !PT ;  /* 0x0000002f3a3d9210 */ /* 0x000fe400037fe4ff */
[----:B------:R-:W-:Y:S02]  /*0c20*/  CS2R R58, SRZ ;  /* 0x00000000003a7805 */ /* 0x000fe4000001ff00 */
[C---:B------:R-:W-:Y:S02]  /*0c30*/  @!P0 SHF.L.U32 R47, R36.reuse, 0x1, RZ ;  /* 0x00000001242f8819 */ /* 0x040fe400000006ff */
[----:B------:R-:W-:Y:S01]  /*0c40*/  @!P0 SHF.L.U64.HI R64, R36, 0x1, R37 ;  /* 0x0000000124408819 */ /* 0x000fe20000010225 */
[----:B------:R-:W-:Y:S01]  /*0c50*/  IMAD.WIDE R44, R8, 0x8, R44 ;  /* 0x00000008082c7825 */ /* 0x000fe200078e022c */
[----:B------:R-:W2:Y:S01]  /*0c60*/  @!P3 LDC.64 R36, c[0x0][0x3f8] ;  /* 0x0000fe00ff24bb82 */ /* 0x000ea20000000a00 */
[----:B------:R-:W-:Y:S01]  /*0c70*/  @!P4 MOV R54, R90 ;  /* 0x0000005a0036c202 */ /* 0x000fe20000000f00 */
[----:B------:R-:W4:Y:S01]  /*0c80*/  @!P1 LDG.E R58, desc[UR8][R56.64] ;  /* 0x00000008383a9981 */ /* 0x000f22000c1e1900 */
[----:B------:R-:W-:Y:S01]  /*0c90*/  @!P4 MOV R55, R89 ;  /* 0x000000590037c202 */ /* 0x000fe20000000f00 */
[----:B0-----:R-:W-:-:S02]  /*0ca0*/  @!P4 IMAD R39, R49, R42, RZ ;  /* 0x0000002a3127c224 */ /* 0x001fc400078e02ff */
[----:B------:R0:W4:Y:S01]  /*0cb0*/  @!P1 LDG.E R59, desc[UR8][R60.64] ;  /* 0x000000083c3b9981 */ /* 0x000122000c1e1900 */
[C---:B-1----:R-:W-:Y:S01]  /*0cc0*/  @!P0 IADD3 R52, P1, PT, R47.reuse, R34, RZ ;  /* 0x000000222f348210 */ /* 0x042fe20007f3e0ff */
[C---:B------:R-:W-:Y:S02]  /*0cd0*/  @!P4 IMAD R39, R20.reuse, R43, R39 ;  /* 0x0000002b1427c224 */ /* 0x040fe400078e0227 */
[----:B------:R-:W-:Y:S01]  /*0ce0*/  @!P4 IMAD.WIDE.U32 R54, R20, R42, R54 ;  /* 0x0000002a1436c225 */ /* 0x000fe200078e0036 */
[----:B------:R1:W4:Y:S01]  /*0cf0*/  LDG.E.64 R56, desc[UR8][R44.64] ;  /* 0x000000082c387981 */ /* 0x000322000c1e1b00 */
[----:B------:R-:W-:Y:S01]  /*0d00*/  @!P0 IADD3.X R53, PT, PT, R64, R35, RZ, P1, !PT ;  /* 0x0000002340358210 */ /* 0x000fe20000ffe4ff */
[----:B------:R-:W1:Y:S01]  /*0d10*/  @!P4 LDC.64 R42, c[0x0][0x398] ;  /* 0x0000e600ff2acb82 */ /* 0x000e620000000a00 */
[----:B--2---:R-:W-:-:S07]  /*0d20*/  @!P0 IADD3 R46, P2, PT, R47, R32, RZ ;  /* 0x000000202f2e8210 */ /* 0x004fce0007f5e0ff */
[----:B------:R-:W2:Y:S01]  /*0d30*/  @!P5 LDC.64 R34, c[0x0][0x3f8] ;  /* 0x0000fe00ff22db82 */ /* 0x000ea20000000a00 */
[----:B------:R-:W-:Y:S02]  /*0d40*/  @!P4 IADD3 R47, PT, PT, R55, R39, RZ ;  /* 0x00000027372fc210 */ /* 0x000fe40007ffe0ff */
[C---:B------:R-:W-:Y:S02]  /*0d50*/  @!P4 SHF.L.U32 R39, R54.reuse, 0x1, RZ ;  /* 0x000000013627c819 */ /* 0x040fe400000006ff */
[----:B0-----:R-:W-:Y:S02]  /*0d60*/  CS2R R60, SRZ ;  /* 0x00000000003c7805 */ /* 0x001fe4000001ff00 */
[----:B------:R-:W-:Y:S02]  /*0d70*/  @!P4 SHF.L.U64.HI R66, R54, 0x1, R47 ;  /* 0x000000013642c819 */ /* 0x000fe4000001022f */
[----:B------:R-:W-:Y:S01]  /*0d80*/  @!P4 IADD3 R62, P1, PT, R39, R40, RZ ;  /* 0x00000028273ec210 */ /* 0x000fe20007f3e0ff */
[----:B------:R-:W-:Y:S01]  /*0d90*/  @!P3 IMAD R32, R15, R36, RZ ;  /* 0x000000240f20b224 */ /* 0x000fe200078e02ff */
[----:B------:R-:W-:Y:S01]  /*0da0*/  @!P3 MOV R54, R90 ;  /* 0x0000005a0036b202 */ /* 0x000fe20000000f00 */
[----:B-1----:R-:W0:Y:S01]  /*0db0*/  @!P3 LDC.64 R44, c[0x0][0x3a0] ;  /* 0x0000e800ff2cbb82 */ /* 0x002e220000000a00 */
[----:B------:R-:W-:Y:S01]  /*0dc0*/  @!P3 MOV R55, R89 ;  /* 0x000000590037b202 */ /* 0x000fe20000000f00 */
[----:B------:R1:W4:Y:S01]  /*0dd0*/  @!P0 LDG.E R60, desc[UR8][R52.64] ;  /* 0x00000008343c8981 */ /* 0x000322000c1e1900 */
[----:B------:R-:W-:-:S02]  /*0de0*/  @!P4 IADD3.X R63, PT, PT, R66, R41, RZ, P1, !PT ;  /* 0x00000029423fc210 */ /* 0x000fc40000ffe4ff */
[----:B------:R-:W-:Y:S02]  /*0df0*/  @!P0 IADD3.X R47, PT, PT, R64, R33, RZ, P2, !PT ;  /* 0x00000021402f8210 */ /* 0x000fe400017fe4ff */
[----:B------:R-:W-:Y:S01]  /*0e00*/  ISETP.NE.AND P1, PT, RZ, UR11, PT ;  /* 0x0000000bff007c0c */ /* 0x000fe2000bf25270 */
[C---:B------:R-:W-:Y:S01]  /*0e10*/  @!P3 IMAD.WIDE.U32 R54, R7.reuse, R36, R54 ;  /* 0x000000240736b225 */ /* 0x040fe200078e0036 */
[----:B------:R-:W0:Y:S01]  /*0e20*/  @!P5 LDC.64 R40, c[0x0][0x3a0] ;  /* 0x0000e800ff28db82 */ /* 0x000e220000000a00 */
[----:B------:R2:W4:Y:S02]  /*0e30*/  @!P0 LDG.E R61, desc[UR8][R46.64] ;  /* 0x000000082e3d8981 */ /* 0x000524000c1e1900 */
[----:B-1----:R-:W-:Y:S01]  /*0e40*/  @!P3 IMAD R53, R7, R37, R32 ;  /* 0x000000250735b224 */ /* 0x002fe200078e0220 */
[----:B------:R-:W-:Y:S01]  /*0e50*/  @!P4 IADD3 R52, P0, PT, R39, R42, RZ ;  /* 0x0000002a2734c210 */ /* 0x000fe20007f1e0ff */
[----:B--2---:R-:W-:-:S03]  /*0e60*/  @!P5 IMAD R42, R51, R34, RZ ;  /* 0x00000022332ad224 */ /* 0x004fc600078e02ff */
[----:B------:R-:W1:Y:S01]  /*0e70*/  @!P3 LDC.64 R32, c[0x0][0x398] ;  /* 0x0000e600ff20bb82 */ /* 0x000e620000000a00 */
[----:B------:R-:W-:Y:S02]  /*0e80*/  @!P3 IADD3 R39, PT, PT, R55, R53, RZ ;  /* 0x000000353727b210 */ /* 0x000fe40007ffe0ff */
[----:B------:R-:W-:Y:S02]  /*0e90*/  @!P5 MOV R46, R90 ;  /* 0x0000005a002ed202 */ /* 0x000fe40000000f00 */
[----:B------:R-:W-:-:S03]  /*0ea0*/  @!P5 MOV R47, R89 ;  /* 0x00000059002fd202 */ /* 0x000fc60000000f00 */
[----:B------:R-:W2:Y:S01]  /*0eb0*/  @!P5 LDC.64 R36, c[0x0][0x398] ;  /* 0x0000e600ff24db82 */ /* 0x000ea20000000a00 */
[C---:B------:R-:W-:Y:S01]  /*0ec0*/  @!P3 SHF.L.U32 R55, R54.reuse, 0x1, RZ ;  /* 0x000000013637b819 */ /* 0x040fe200000006ff */
[C---:B------:R-:W-:Y:S01]  /*0ed0*/  @!P5 IMAD.WIDE.U32 R46, R21.reuse, R34, R46 ;  /* 0x00000022152ed225 */ /* 0x040fe200078e002e */
[----:B------:R-:W-:Y:S02]  /*0ee0*/  @!P3 SHF.L.U64.HI R54, R54, 0x1, R39 ;  /* 0x000000013636b819 */ /* 0x000fe40000010227 */
[----:B------:R-:W-:Y:S01]  /*0ef0*/  @!P4 IADD3.X R53, PT, PT, R66, R43, RZ, P0, !PT ;  /* 0x0000002b4235c210 */ /* 0x000fe200007fe4ff */
[----:B------:R-:W-:Y:S02]  /*0f00*/  @!P5 IMAD R39, R21, R35, R42 ;  /* 0x000000231527d224 */ /* 0x000fe400078e022a */
[----:B------:R-:W2:Y:S08]  /*0f10*/  LDC.64 R34, c[0x0][0x3a8] ;  /* 0x0000ea00ff227b82 */ /* 0x000eb00000000a00 */
[----:B------:R-:W2:Y:S01]  /*0f20*/  @P1 LDC.64 R42, c[0x0][0x3b0] ;  /* 0x0000ec00ff2a1b82 */ /* 0x000ea20000000a00 */
[----:B------:R-:W-:-:S02]  /*0f30*/  CS2R R64, SRZ ;  /* 0x0000000000407805 */ /* 0x000fc4000001ff00 */
[----:B0-----:R-:W-:Y:S02]  /*0f40*/  @!P3 IADD3 R44, P0, PT, R55, R44, RZ ;  /* 0x0000002c372cb210 */ /* 0x001fe40007f1e0ff */
[----:B------:R-:W-:Y:S02]  /*0f50*/  @!P5 IADD3 R47, PT, PT, R47, R39, RZ ;  /* 0x000000272f2fd210 */ /* 0x000fe40007ffe0ff */
[----:B------:R-:W-:Y:S01]  /*0f60*/  @!P5 SHF.L.U32 R39, R46, 0x1, RZ ;  /* 0x000000012e27d819 */ /* 0x000fe200000006ff */
[----:B------:R-:W4:Y:S01]  /*0f70*/  @!P4 LDG.E R64, desc[UR8][R62.64] ;  /* 0x000000083e40c981 */ /* 0x000f22000c1e1900 */
[----:B------:R-:W-:Y:S02]  /*0f80*/  @!P3 IADD3.X R45, PT, PT, R54, R45, RZ, P0, !PT ;  /* 0x0000002d362db210 */ /* 0x000fe400007fe4ff */
[----:B-1----:R-:W-:Y:S01]  /*0f90*/  @!P3 IADD3 R32, P0, PT, R55, R32, RZ ;  /* 0x000000203720b210 */ /* 0x002fe20007f1e0ff */
[----:B------:R0:W4:Y:S01]  /*0fa0*/  @!P4 LDG.E R65, desc[UR8][R52.64] ;  /* 0x000000083441c981 */ /* 0x000122000c1e1900 */
[----:B------:R-:W-:-:S02]  /*0fb0*/  @!P5 SHF.L.U64.HI R46, R46, 0x1, R47 ;  /* 0x000000012e2ed819 */ /* 0x000fc4000001022f */
[C---:B------:R-:W-:Y:S02]  /*0fc0*/  @!P5 IADD3 R40, P2, PT, R39.reuse, R40, RZ ;  /* 0x000000282728d210 */ /* 0x040fe40007f5e0ff */
[----:B--2---:R-:W-:Y:S02]  /*0fd0*/  @!P5 IADD3 R36, P4, PT, R39, R36, RZ ;  /* 0x000000242724d210 */ /* 0x004fe40007f9e0ff */
[----:B------:R-:W-:Y:S02]  /*0fe0*/  CS2R R66, SRZ ;  /* 0x0000000000427805 */ /* 0x000fe4000001ff00 */
[----:B------:R-:W-:Y:S02]  /*0ff0*/  CS2R R68, SRZ ;  /* 0x0000000000447805 */ /* 0x000fe4000001ff00 */
[----:B------:R-:W-:Y:S02]  /*1000*/  @!P3 IADD3.X R33, PT, PT, R54, R33, RZ, P0, !PT ;  /* 0x000000213621b210 */ /* 0x000fe400007fe4ff */
[----:B------:R-:W-:-:S02]  /*1010*/  @!P5 IADD3.X R41, PT, PT, R46, R41, RZ, P2, !PT ;  /* 0x000000292e29d210 */ /* 0x000fc400017fe4ff */
[----:B------:R-:W-:Y:S02]  /*1020*/  @!P5 IADD3.X R37, PT, PT, R46, R37, RZ, P4, !PT ;  /* 0x000000252e25d210 */ /* 0x000fe400027fe4ff */
[----:B0-----:R-:W-:Y:S01]  /*1030*/  CS2R R52, SRZ ;  /* 0x0000000000347805 */ /* 0x001fe2000001ff00 */
[C---:B------:R-:W-:Y:S01]  /*1040*/  @P1 IMAD.WIDE R42, R38.reuse, 0x4, R42 ;  /* 0x00000004262a1825 */ /* 0x040fe200078e022a */
[----:B------:R-:W2:Y:S03]  /*1050*/  @!P3 LDG.E R66, desc[UR8][R44.64] ;  /* 0x000000082c42b981 */ /* 0x000ea6000c1e1900 */
[----:B------:R-:W-:Y:S01]  /*1060*/  IMAD.WIDE R34, R38, 0x4, R34 ;  /* 0x0000000426227825 */ /* 0x000fe200078e0222 */
[----:B------:R0:W2:Y:S04]  /*1070*/  @!P3 LDG.E R67, desc[UR8][R32.64] ;  /* 0x000000082043b981 */ /* 0x0000a8000c1e1900 */
[----:B------:R-:W2:Y:S04]  /*1080*/  @!P5 LDG.E R68, desc[UR8][R40.64] ;  /* 0x000000082844d981 */ /* 0x000ea8000c1e1900 */
[----:B------:R-:W2:Y:S04]  /*1090*/  @!P5 LDG.E R69, desc[UR8][R36.64] ;  /* 0x000000082445d981 */ /* 0x000ea8000c1e1900 */
[----:B------:R1:W5:Y:S04]  /*10a0*/  @P1 LDG.E.64 R52, desc[UR8][R42.64] ;  /* 0x000000082a341981 */ /* 0x000368000c1e1b00 */
[----:B------:R1:W5:Y:S01]  /*10b0*/  LDG.E.64 R54, desc[UR8][R34.64] ;  /* 0x0000000822367981 */ /* 0x000362000c1e1b00 */
[----:B------:R-:W-:Y:S01]  /*10c0*/  MOV R85, 0x3f800000 ;  /* 0x3f80000000557802 */ /* 0x000fe20000000f00 */
[----:B------:R-:W-:Y:S01]  /*10d0*/  UISETP.NE.AND UP0, UPT, UR11, URZ, UPT ;  /* 0x000000ff0b00728c */ /* 0x000fe2000bf05270 */
[----:B---3--:R-:W-:-:S02]  /*10e0*/  PRMT R81, R24, 0x7632, R81 ;  /* 0x0000763218517816 */ /* 0x008fc40000000051 */
[----:B------:R-:W-:Y:S02]  /*10f0*/  PRMT R82, R26, 0x7632, R82 ;  /* 0x000076321a527816 */ /* 0x000fe40000000052 */
[----:B------:R-:W-:Y:S02]  /*1100*/  PRMT R79, R28, 0x7632, R79 ;  /* 0x000076321c4f7816 */ /* 0x000fe4000000004f */
[----:B----4-:R-:W-:Y:S01]  /*1110*/  PRMT R80, R30, 0x7632, R80 ;  /* 0x000076321e507816 */ /* 0x010fe20000000050 */
[----:B------:R-:W-:-:S05]  /*1120*/  FFMA.FTZ R57, -R56, R56, R57 ;  /* 0x0000003838397223 */ /* 0x000fca0000010139 */
[----:B------:R-:W-:-:S13]  /*1130*/  FSETP.GTU.FTZ.AND P0, PT, R57, RZ, PT ;  /* 0x000000ff3900720b */ /* 0x000fda0003f1c000 */
[----:B0-----:R-:W0:Y:S01]  /*1140*/  @P0 LDC R32, c[0x0][0x3c0] ;  /* 0x0000f000ff200b82 */ /* 0x001e220000000800 */
[----:B------:R-:W-:Y:S02]  /*1150*/  PRMT R70, R50, 0x7632, R70 ;  /* 0x0000763232467816 */ /* 0x000fe40000000046 */
[----:B------:R-:W-:Y:S02]  /*1160*/  PRMT R71, R58, 0x7632, R71 ;  /* 0x000076323a477816 */ /* 0x000fe40000000047 */
[----:B------:R-:W-:Y:S02]  /*1170*/  PRMT R72, R59, 0x7632, R72 ;  /* 0x000076323b487816 */ /* 0x000fe40000000048 */
[----:B------:R-:W-:Y:S01]  /*1180*/  PRMT R73, R60, 0x7632, R73 ;  /* 0x000076323c497816 */ /* 0x000fe20000000049 */
[----:B0-----:R-:W-:-:S04]  /*1190*/  @P0 FADD.FTZ R32, R57, R32 ;  /* 0x0000002039200221 */ /* 0x001fc80000010000 */
[----:B------:R1:W0:Y:S01]  /*11a0*/  @P0 MUFU.RSQ R85, R32 ;  /* 0x0000002000550308 */ /* 0x0002220000001400 */
[----:B------:R-:W-:Y:S02]  /*11b0*/  PRMT R57, R48, 0x7632, R57 ;  /* 0x0000763230397816 */ /* 0x000fe40000000039 */
[----:B------:R-:W-:Y:S02]  /*11c0*/  PRMT R74, R61, 0x7632, R74 ;  /* 0x000076323d4a7816 */ /* 0x000fe4000000004a */
[----:B------:R-:W-:Y:S02]  /*11d0*/  PRMT R75, R64, 0x7632, R75 ;  /* 0x00007632404b7816 */ /* 0x000fe4000000004b */
[----:B------:R-:W-:Y:S02]  /*11e0*/  PRMT R76, R65, 0x7632, R76 ;  /* 0x00007632414c7816 */ /* 0x000fe4000000004c */
[----:B--2---:R-:W-:Y:S02]  /*11f0*/  PRMT R83, R66, 0x7632, R83 ;  /* 0x0000763242537816 */ /* 0x004fe40000000053 */
[----:B------:R-:W-:-:S02]  /*1200*/  PRMT R84, R67, 0x7632, R84 ;  /* 0x0000763243547816 */ /* 0x000fc40000000054 */
[----:B------:R-:W-:Y:S02]  /*1210*/  PRMT R77, R68, 0x7632, R77 ;  /* 0x00007632444d7816 */ /* 0x000fe4000000004d */
[----:B------:R-:W-:Y:S01]  /*1220*/  PRMT R78, R69, 0x7632, R78 ;  /* 0x00007632454e7816 */ /* 0x000fe2000000004e */
[----:B01----:R-:W-:Y:S06]  /*1230*/  BRA.U UP0, `(.L_x_2) ;  /* 0x0000000900447547 */ /* 0x003fec000b800000 */
[----:B------:R-:W-:Y:S02]  /*1240*/  SHF.L.U32 R35, R66, 0x10, RZ ;  /* 0x0000001042237819 */ /* 0x000fe400000006ff */
[----:B------:R-:W-:Y:S02]  /*1250*/  SHF.L.U32 R37, R83, 0x10, RZ ;  /* 0x0000001053257819 */ /* 0x000fe400000006ff */
[----:B------:R-:W-:Y:S01]  /*1260*/  SHF.L.U32 R33, R67, 0x10, RZ ;  /* 0x0000001043217819 */ /* 0x000fe200000006ff */
[----:B------:R-:W-:Y:S01]  /*1270*/  FADD.FTZ R34, -R56, R35 ;  /* 0x0000002338227221 */ /* 0x000fe20000010100 */
[----:B------:R-:W-:Y:S01]  /*1280*/  SHF.L.U32 R39, R24, 0x10, RZ ;  /* 0x0000001018277819 */ /* 0x000fe200000006ff */
[----:B------:R-:W-:Y:S01]  /*1290*/  FADD.FTZ R36, -R56, R37 ;  /* 0x0000002538247221 */ /* 0x000fe20000010100 */
[----:B------:R-:W-:Y:S01]  /*12a0*/  SHF.L.U32 R32, R84, 0x10, RZ ;  /* 0x0000001054207819 */ /* 0x000fe200000006ff */
[----:B-----5:R-:W-:Y:S01]  /*12b0*/  FMUL.FTZ R37, R54, R33 ;  /* 0x0000002136257220 */ /* 0x020fe20000410000 */
[-C--:B------:R-:W-:Y:S01]  /*12c0*/  FMUL.FTZ R34, R34, R85.reuse ;  /* 0x0000005522227220 */ /* 0x080fe20000410000 */
[----:B------:R-:W-:Y:S01]  /*12d0*/  FADD.FTZ R40, -R56, R39 ;  /* 0x0000002738287221 */ /* 0x000fe20000010100 */
[----:B------:R-:W-:Y:S01]  /*12e0*/  FMUL.FTZ R35, R36, R85 ;  /* 0x0000005524237220 */ /* 0x000fe20000410000 */
[----:B------:R-:W-:Y:S01]  /*12f0*/  SHF.L.U32 R41, R26, 0x10, RZ ;  /* 0x000000101a297819 */ /* 0x000fe200000006ff */
[----:B------:R-:W-:Y:S01]  /*1300*/  FMUL.FTZ R38, R55, R32 ;  /* 0x0000002037267220 */ /* 0x000fe20000410000 */
[----:B------:R-:W-:Y:S01]  /*1310*/  FADD.FTZ R39, RZ, R37 ;  /* 0x00000025ff277221 */ /* 0x000fe20000010000 */
[----:B------:R-:W-:Y:S01]  /*1320*/  FFMA.FTZ R36, R34, R37, RZ ;  /* 0x0000002522247223 */ /* 0x000fe200000100ff */
[----:B------:R-:W-:Y:S01]  /*1330*/  FFMA.FTZ R34, R33, R34, RZ ;  /* 0x0000002221227223 */ /* 0x000fe200000100ff */
[----:B------:R-:W-:Y:S01]  /*1340*/  FADD.FTZ R42, RZ, R33 ;  /* 0x00000021ff2a7221 */ /* 0x000fe20000010000 */
[----:B------:R-:W-:Y:S01]  /*1350*/  FADD.FTZ R39, R38, R39 ;  /* 0x0000002726277221 */ /* 0x000fe20000010000 */
[----:B------:R-:W-:Y:S01]  /*1360*/  FFMA.FTZ R36, R35, R38, R36 ;  /* 0x0000002623247223 */ /* 0x000fe20000010024 */
[----:B------:R-:W-:Y:S01]  /*1370*/  FMUL.FTZ R38, R54, R41 ;  /* 0x0000002936267220 */ /* 0x000fe20000410000 */
[----:B------:R-:W-:Y:S01]  /*1380*/  FMUL.FTZ R37, R40, R85 ;  /* 0x0000005528257220 */ /* 0x000fe20000410000 */
[----:B------:R-:W-:Y:S01]  /*1390*/  SHF.L.U32 R33, R81, 0x10, RZ ;  /* 0x0000001051217819 */ /* 0x000fe200000006ff */
[----:B------:R-:W-:Y:S01]  /*13a0*/  FADD.FTZ R42, R41, R42 ;  /* 0x0000002a292a7221 */ /* 0x000fe20000010000 */
[----:B------:R-:W-:Y:S01]  /*13b0*/  FADD.FTZ R39, R39, R38 ;  /* 0x0000002627277221 */ /* 0x000fe20000010000 */
[----:B------:R-:W-:Y:S01]  /*13c0*/  FFMA.FTZ R38, R37, R38, R36 ;  /* 0x0000002625267223 */ /* 0x000fe20000010024 */
[----:B------:R-:W-:Y:S01]  /*13d0*/  SHF.L.U32 R43, R28, 0x10, RZ ;  /* 0x000000101c2b7819 */ /* 0x000fe200000006ff */
[----:B------:R-:W-:Y:S01]  /*13e0*/  FADD.FTZ R36, -R56, R33 ;  /* 0x0000002138247221 */ /* 0x000fe20000010100 */
[----:B------:R-:W-:Y:S01]  /*13f0*/  FFMA.FTZ R41, R41, R37, R34 ;  /* 0x0000002529297223 */ /* 0x000fe20000010022 */
[----:B------:R-:W-:Y:S01]  /*1400*/  SHF.L.U32 R34, R82, 0x10, RZ ;  /* 0x0000001052227819 */ /* 0x000fe200000006ff */
[----:B------:R-:W-:Y:S01]  /*1410*/  FFMA.FTZ R35, R32, R35, RZ ;  /* 0x0000002320237223 */ /* 0x000fe200000100ff */
[----:B------:R-:W-:Y:S01]  /*1420*/  FADD.FTZ R37, RZ, R32 ;  /* 0x00000020ff257221 */ /* 0x000fe20000010000 */
[----:B------:R-:W-:Y:S01]  /*1430*/  FADD.FTZ R32, -R56, R43 ;  /* 0x0000002b38207221 */ /* 0x000fe20000010100 */
[-C--:B------:R-:W-:Y:S01]  /*1440*/  FMUL.FTZ R33, R36, R85.reuse ;  /* 0x0000005524217220 */ /* 0x080fe20000410000 */
[----:B------:R-:W-:Y:S01]  /*1450*/  SHF.L.U32 R40, R30, 0x10, RZ ;  /* 0x000000101e287819 */ /* 0x000fe200000006ff */
[----:B------:R-:W-:Y:S01]  /*1460*/  FADD.FTZ R37, R34, R37 ;  /* 0x0000002522257221 */ /* 0x000fe20000010000 */
[----:B------:R-:W-:Y:S01]  /*1470*/  FMUL.FTZ R45, R32, R85 ;  /* 0x00000055202d7220 */ /* 0x000fe20000410000 */
[----:B------:R-:W-:Y:S01]  /*1480*/  FFMA.FTZ R35, R34, R33, R35 ;  /* 0x0000002122237223 */ /* 0x000fe20000010023 */
[----:B------:R-:W-:Y:S01]  /*1490*/  SHF.L.U32 R43, R79, 0x10, RZ ;  /* 0x000000104f2b7819 */ /* 0x000fe200000006ff */
[----:B------:R-:W-:Y:S01]  /*14a0*/  FMUL.FTZ R34, R55, R34 ;  /* 0x0000002237227220 */ /* 0x000fe20000410000 */
[----:B------:R-:W-:Y:S01]  /*14b0*/  FADD.FTZ R42, R42, R40 ;  /* 0x000000282a2a7221 */ /* 0x000fe20000010000 */
[----:B------:R-:W-:Y:S01]  /*14c0*/  FFMA.FTZ R41, R40, R45, R41 ;  /* 0x0000002d28297223 */ /* 0x000fe20000010029 */
[----:B------:R-:W-:Y:S01]  /*14d0*/  FMUL.FTZ R40, R54, R40 ;  /* 0x0000002836287220 */ /* 0x000fe20000410000 */
[----:B------:R-:W-:Y:S01]  /*14e0*/  FADD.FTZ R39, R34, R39 ;  /* 0x0000002722277221 */ /* 0x000fe20000010000 */
[----:B------:R-:W-:Y:S01]  /*14f0*/  FFMA.FTZ R38, R33, R34, R38 ;  /* 0x0000002221267223 */ /* 0x000fe20000010026 */
[----:B------:R-:W-:Y:S01]  /*1500*/  FADD.FTZ R34, -R56, R43 ;  /* 0x0000002b38227221 */ /* 0x000fe20000010100 */
[----:B------:R-:W-:Y:S01]  /*1510*/  SHF.L.U32 R32, R80, 0x10, RZ ;  /* 0x0000001050207819 */ /* 0x000fe200000006ff */
[----:B------:R-:W-:Y:S01]  /*1520*/  FADD.FTZ R36, R39, R40 ;  /* 0x0000002827247221 */ /* 0x000fe20000010000 */
[----:B------:R-:W-:Y:S01]  /*1530*/  SHF.L.U32 R39, R48, 0x10, RZ ;  /* 0x0000001030277819 */ /* 0x000fe200000006ff */
[----:B------:R-:W-:Y:S01]  /*1540*/  FMUL.FTZ R34, R34, R85 ;  /* 0x0000005522227220 */ /* 0x000fe20000410000 */
[----:B------:R-:W-:Y:S01]  /*1550*/  SHF.L.U32 R43, R57, 0x10, RZ ;  /* 0x00000010392b7819 */ /* 0x000fe200000006ff */
[----:B------:R-:W-:Y:S01]  /*1560*/  FFMA.FTZ R45, R45, R40, R38 ;  /* 0x000000282d2d7223 */ /* 0x000fe20000010026 */
[----:B------:R-:W-:Y:S01]  /*1570*/  FMUL.FTZ R33, R55, R32 ;  /* 0x0000002037217220 */ /* 0x000fe20000410000 */
[----:B------:R-:W-:Y:S01]  /*1580*/  FADD.FTZ R37, R37, R32 ;  /* 0x0000002025257221 */ /* 0x000fe20000010000 */
[----:B------:R-:W-:Y:S01]  /*1590*/  FFMA.FTZ R35, R32, R34, R35 ;  /* 0x0000002220237223 */ /* 0x000fe20000010023 */
[----:B------:R-:W-:Y:S01]  /*15a0*/  FADD.FTZ R38, -R56, R39 ;  /* 0x0000002738267221 */ /* 0x000fe20000010100 */
[----:B------:R-:W-:Y:S01]  /*15b0*/  SHF.L.U32 R32, R50, 0x10, RZ ;  /* 0x0000001032207819 */ /* 0x000fe200000006ff */
[----:B------:R-:W-:Y:S01]  /*15c0*/  FADD.FTZ R40, -R56, R43 ;  /* 0x0000002b38287221 */ /* 0x000fe20000010100 */
[----:B------:R-:W-:Y:S01]  /*15d0*/  FFMA.FTZ R45, R34, R33, R45 ;  /* 0x00000021222d7223 */ /* 0x000fe2000001002d */
[----:B------:R-:W-:Y:S01]  /*15e0*/  FADD.FTZ R36, R33, R36 ;  /* 0x0000002421247221 */ /* 0x000fe20000010000 */
[----:B------:R-:W-:Y:S01]  /*15f0*/  SHF.L.U32 R34, R70, 0x10, RZ ;  /* 0x0000001046227819 */ /* 0x000fe200000006ff */
[-C--:B------:R-:W-:Y:S01]  /*1600*/  FMUL.FTZ R38, R38, R85.reuse ;  /* 0x0000005526267220 */ /* 0x080fe20000410000 */
[----:B------:R-:W-:Y:S01]  /*1610*/  SHF.L.U32 R43, R58, 0x10, RZ ;  /* 0x000000103a2b7819 */ /* 0x000fe200000006ff */
[----:B------:R-:W-:Y:S01]  /*1620*/  FMUL.FTZ R40, R40, R85 ;  /* 0x0000005528287220 */ /* 0x000fe20000410000 */
[----:B------:R-:W-:Y:S01]  /*1630*/  FMUL.FTZ R33, R54, R32 ;  /* 0x0000002036217220 */ /* 0x000fe20000410000 */
[----:B------:R-:W-:Y:S01]  /*1640*/  FADD.FTZ R42, R42, R32 ;  /* 0x000000202a2a7221 */ /* 0x000fe20000010000 */
[----:B------:R-:W-:Y:S01]  /*1650*/  FFMA.FTZ R41, R32, R38, R41 ;  /* 0x0000002620297223 */ /* 0x000fe20000010029 */
[----:B------:R-:W-:Y:S01]  /*1660*/  FADD.FTZ R37, R37, R34 ;  /* 0x0000002225257221 */ /* 0x000fe20000010000 */
[----:B------:R-:W-:Y:S01]  /*1670*/  FFMA.FTZ R35, R34, R40, R35 ;  /* 0x0000002822237223 */ /* 0x000fe20000010023 */
[----:B------:R-:W-:Y:S01]  /*1680*/  FMUL.FTZ R39, R55, R34 ;  /* 0x0000002237277220 */ /* 0x000fe20000410000 */
[----:B------:R-:W-:Y:S01]  /*1690*/  FADD.FTZ R36, R36, R33 ;  /* 0x0000002124247221 */ /* 0x000fe20000010000 */
[----:B------:R-:W-:Y:S01]  /*16a0*/  FFMA.FTZ R45, R38, R33, R45 ;  /* 0x00000021262d7223 */ /* 0x000fe2000001002d */
[----:B------:R-:W-:Y:S01]  /*16b0*/  SHF.L.U32 R32, R59, 0x10, RZ ;  /* 0x000000103b207819 */ /* 0x000fe200000006ff */
[----:B------:R-:W-:Y:S01]  /*16c0*/  FADD.FTZ R34, -R56, R43 ;  /* 0x0000002b38227221 */ /* 0x000fe20000010100 */
[----:B------:R-:W-:Y:S01]  /*16d0*/  SHF.L.U32 R43, R60, 0x10, RZ ;  /* 0x000000103c2b7819 */ /* 0x000fe200000006ff */
[----:B------:R-:W-:Y:S01]  /*16e0*/  FADD.FTZ R36, R39, R36 ;  /* 0x0000002427247221 */ /* 0x000fe20000010000 */
[----:B------:R-:W-:Y:S01]  /*16f0*/  FFMA.FTZ R45, R40, R39, R45 ;  /* 0x00000027282d7223 */ /* 0x000fe2000001002d */
[----:B------:R-:W-:Y:S01]  /*1700*/  FMUL.FTZ R34, R34, R85 ;  /* 0x0000005522227220 */ /* 0x000fe20000410000 */
[----:B------:R-:W-:Y:S01]  /*1710*/  SHF.L.U32 R33, R71, 0x10, RZ ;  /* 0x0000001047217819 */ /* 0x000fe200000006ff */
[----:B------:R-:W-:Y:S01]  /*1720*/  FMUL.FTZ R39, R54, R32 ;  /* 0x0000002036277220 */ /* 0x000fe20000410000 */
[----:B------:R-:W-:Y:S01]  /*1730*/  FADD.FTZ R40, -R56, R43 ;  /* 0x0000002b38287221 */ /* 0x000fe20000010100 */
[----:B------:R-:W-:Y:S01]  /*1740*/  FADD.FTZ R42, R42, R32 ;  /* 0x000000202a2a7221 */ /* 0x000fe20000010000 */
[----:B------:R-:W-:Y:S01]  /*1750*/  FFMA.FTZ R41, R32, R34, R41 ;  /* 0x0000002220297223 */ /* 0x000fe20000010029 */
[----:B------:R-:W-:Y:S01]  /*1760*/  FFMA.FTZ R45, R34, R39, R45 ;  /* 0x00000027222d7223 */ /* 0x000fe2000001002d */
[----:B------:R-:W-:Y:S01]  /*1770*/  FADD.FTZ R34, -R56, R33 ;  /* 0x0000002138227221 */ /* 0x000fe20000010100 */
[----:B------:R-:W-:Y:S01]  /*1780*/  SHF.L.U32 R32, R72, 0x10, RZ ;  /* 0x0000001048207819 */ /* 0x000fe200000006ff */
        /* <DEDUP_REMOVED lines=8> */
[----:B------:R-:W-:Y:S01]  /*1810*/  FMUL.FTZ R43, R54, R38 ;  /* 0x00000026362b7220 */ /* 0x000fe20000410000 */
[----:B------:R-:W-:Y:S01]  /*1820*/  FADD.FTZ R38, -R56, R39 ;  /* 0x0000002738267221 */ /* 0x000fe20000010100 */
[----:B------:R-:W-:Y:S01]  /*1830*/  FADD.FTZ R37, R37, R32 ;  /* 0x0000002025257221 */ /* 0x000fe20000010000 */
[----:B------:R-:W-:Y:S01]  /*1840*/  FFMA.FTZ R35, R32, R34, R35 ;  /* 0x0000002220237223 */ /* 0x000fe20000010023 */
[----:B------:R-:W-:Y:S01]  /*1850*/  FADD.FTZ R36, R33, R36 ;  /* 0x0000002421247221 */ /* 0x000fe20000010000 */
[----:B------:R-:W-:Y:S01]  /*1860*/  FFMA.FTZ R45, R34, R33, R45 ;  /* 0x00000021222d7223 */ /* 0x000fe2000001002d */
[----:B------:R-:W-:Y:S01]  /*1870*/  SHF.L.U32 R32, R74, 0x10, RZ ;  /* 0x000000104a207819 */ /* 0x000fe200000006ff */
[----:B------:R-:W-:Y:S01]  /*1880*/  FMUL.FTZ R38, R38, R85 ;  /* 0x0000005526267220 */ /* 0x000fe20000410000 */
[----:B------:R-:W-:Y:S01]  /*1890*/  SHF.L.U32 R39, R64, 0x10, RZ ;  /* 0x0000001040277819 */ /* 0x000fe200000006ff */
[----:B------:R-:W-:Y:S01]  /*18a0*/  FADD.FTZ R36, R36, R43 ;  /* 0x0000002b24247221 */ /* 0x000fe20000010000 */
[----:B------:R-:W-:Y:S01]  /*18b0*/  FFMA.FTZ R45, R40, R43, R45 ;  /* 0x0000002b282d7223 */ /* 0x000fe2000001002d */
[----:B------:R-:W-:Y:S01]  /*18c0*/  FMUL.FTZ R33, R55, R32 ;  /* 0x0000002037217220 */ /* 0x000fe20000410000 */
[----:B------:R-:W-:Y:S01]  /*18d0*/  SHF.L.U32 R43, R75, 0x10, RZ ;  /* 0x000000104b2b7819 */ /* 0x000fe200000006ff */
[----:B------:R-:W-:Y:S01]  /*18e0*/  FADD.FTZ R40, -R56, R39 ;  /* 0x0000002738287221 */ /* 0x000fe20000010100 */
[----:B------:R-:W-:Y:S01]  /*18f0*/  FADD.FTZ R37, R37, R32 ;  /* 0x0000002025257221 */ /* 0x000fe20000010000 */
[----:B------:R-:W-:Y:S01]  /*1900*/  FFMA.FTZ R35, R32, R38, R35 ;  /* 0x0000002620237223 */ /* 0x000fe20000010023 */
[----:B------:R-:W-:Y:S01]  /*1910*/  SHF.L.U32 R32, R65, 0x10, RZ ;  /* 0x0000001041207819 */ /* 0x000fe200000006ff */
[----:B------:R-:W-:Y:S01]  /*1920*/  FFMA.FTZ R45, R38, R33, R45 ;  /* 0x00000021262d7223 */ /* 0x000fe2000001002d */
[-C--:B------:R-:W-:Y:S01]  /*1930*/  FMUL.FTZ R40, R40, R85.reuse ;  /* 0x0000005528287220 */ /* 0x080fe20000410000 */
[----:B------:R-:W-:Y:S01]  /*1940*/  FADD.FTZ R38, -R56, R43 ;  /* 0x0000002b38267221 */ /* 0x000fe20000010100 */
[----:B------:R-:W-:Y:S01]  /*1950*/  FADD.FTZ R36, R33, R36 ;  /* 0x0000002421247221 */ /* 0x000fe20000010000 */
[----:B------:R-:W-:Y:S01]  /*1960*/  FMUL.FTZ R33, R54, R32 ;  /* 0x0000002036217220 */ /* 0x000fe20000410000 */
[----:B------:R-:W-:Y:S01]  /*1970*/  FADD.FTZ R42, R42, R32 ;  /* 0x000000202a2a7221 */ /* 0x000fe20000010000 */
[----:B------:R-:W-:Y:S01]  /*1980*/  SHF.L.U32 R34, R76, 0x10, RZ ;  /* 0x000000104c227819 */ /* 0x000fe200000006ff */
[----:B------:R-:W-:Y:S01]  /*1990*/  FFMA.FTZ R32, R32, R40, R41 ;  /* 0x0000002820207223 */ /* 0x000fe20000010029 */
[----:B------:R-:W-:Y:S01]  /*19a0*/  FMUL.FTZ R38, R38, R85 ;  /* 0x0000005526267220 */ /* 0x000fe20000410000 */
[----:B------:R-:W-:Y:S01]  /*19b0*/  SHF.L.U32 R41, R68, 0x10, RZ ;  /* 0x0000001044297819 */ /* 0x000fe200000006ff */
[----:B------:R-:W-:Y:S01]  /*19c0*/  FADD.FTZ R36, R36, R33 ;  /* 0x0000002124247221 */ /* 0x000fe20000010000 */
[----:B------:R-:W-:Y:S01]  /*19d0*/  FFMA.FTZ R45, R40, R33, R45 ;  /* 0x00000021282d7223 */ /* 0x000fe2000001002d */
[----:B------:R-:W-:Y:S01]  /*19e0*/  FMUL.FTZ R39, R55, R34 ;  /* 0x0000002237277220 */ /* 0x000fe20000410000 */
[----:B------:R-:W-:Y:S01]  /*19f0*/  FFMA.FTZ R33, R34, R38, R35 ;  /* 0x0000002622217223 */ /* 0x000fe20000010023 */
[----:B------:R-:W-:Y:S01]  /*1a00*/  SHF.L.U32 R43, R69, 0x10, RZ ;  /* 0x00000010452b7819 */ /* 0x000fe200000006ff */
[----:B------:R-:W-:Y:S01]  /*1a10*/  FADD.FTZ R40, -R56, R41 ;  /* 0x0000002938287221 */ /* 0x000fe20000010100 */
[----:B------:R-:W-:Y:S01]  /*1a20*/  SHF.L.U32 R35, R77, 0x10, RZ ;  /* 0x000000104d237819 */ /* 0x000fe200000006ff */
[----:B------:R-:W-:Y:S01]  /*1a30*/  FFMA.FTZ R45, R38, R39, R45 ;  /* 0x00000027262d7223 */ /* 0x000fe2000001002d */
[----:B------:R-:W-:Y:S01]  /*1a40*/  FADD.FTZ R36, R39, R36 ;  /* 0x0000002427247221 */ /* 0x000fe20000010000 */
[----:B------:R-:W-:Y:S01]  /*1a50*/  SHF.L.U32 R38, R78, 0x10, RZ ;  /* 0x000000104e267819 */ /* 0x000fe200000006ff */
[----:B------:R-:W-:Y:S01]  /*1a60*/  FMUL.FTZ R44, R40, R85 ;  /* 0x00000055282c7220 */ /* 0x000fe20000410000 */
[----:B------:R-:W-:Y:S01]  /*1a70*/  FMUL.FTZ R39, R54, R43 ;  /* 0x0000002b36277220 */ /* 0x000fe20000410000 */
[----:B------:R-:W-:Y:S01]  /*1a80*/  FADD.FTZ R40, -R56, R35 ;  /* 0x0000002338287221 */ /* 0x000fe20000010100 */
[----:B------:R-:W-:Y:S01]  /*1a90*/  FADD.FTZ R37, R37, R34 ;  /* 0x0000002225257221 */ /* 0x000fe20000010000 */
[----:B------:R-:W-:Y:S01]  /*1aa0*/  FMUL.FTZ R35, R55, R38 ;  /* 0x0000002637237220 */ /* 0x000fe20000410000 */
[----:B------:R-:W-:Y:S01]  /*1ab0*/  FADD.FTZ R36, R36, R39 ;  /* 0x0000002724247221 */ /* 0x000fe20000010000 */
[----:B------:R-:W-:Y:S01]  /*1ac0*/  FFMA.FTZ R45, R44, R39, R45 ;  /* 0x000000272c2d7223 */ /* 0x000fe2000001002d */
[----:B------:R-:W-:Y:S01]  /*1ad0*/  FMUL.FTZ R40, R40, R85 ;  /* 0x0000005528287220 */ /* 0x000fe20000410000 */
[----:B------:R-:W-:Y:S01]  /*1ae0*/  FADD.FTZ R34, R42, R43 ;  /* 0x0000002b2a227221 */ /* 0x000fe20000010000 */
[----:B------:R-:W-:Y:S01]  /*1af0*/  FADD.FTZ R36, R35, R36 ;  /* 0x0000002423247221 */ /* 0x000fe20000010000 */
[----:B------:R-:W-:Y:S01]  /*1b00*/  FFMA.FTZ R32, R43, R44, R32 ;  /* 0x0000002c2b207223 */ /* 0x000fe20000010020 */
[----:B------:R-:W-:Y:S01]  /*1b10*/  FFMA.FTZ R45, R40, R35, R45 ;  /* 0x00000023282d7223 */ /* 0x000fe2000001002d */
[----:B------:R-:W-:Y:S01]  /*1b20*/  FADD.FTZ R35, R37, R38 ;  /* 0x0000002625237221 */ /* 0x000fe20000010000 */
[----:B------:R-:W-:Y:S01]  /*1b30*/  FFMA.FTZ R33, R38, R40, R33 ;  /* 0x0000002826217223 */ /* 0x000fe20000010021 */
[----:B------:R-:W-:Y:S06]  /*1b40*/  BRA `(.L_x_3) ;  /* 0x0000001000807947 */ /* 0x000fec0003800000 */
.L_x_2:
[----:B------:R-:W-:Y:S02]  /*1b50*/  SHF.L.U32 R33, R66, 0x10, RZ ;  /* 0x0000001042217819 */ /* 0x000fe400000006ff */
[----:B------:R-:W-:Y:S02]  /*1b60*/  SHF.L.U32 R35, R83, 0x10, RZ ;  /* 0x0000001053237819 */ /* 0x000fe400000006ff */
[----:B------:R-:W-:Y:S01]  /*1b70*/  SHF.L.U32 R45, R81, 0x10, RZ ;  /* 0x00000010512d7819 */ /* 0x000fe200000006ff */
[----:B------:R-:W-:Y:S01]  /*1b80*/  FADD.FTZ R32, -R56, R33 ;  /* 0x0000002138207221 */ /* 0x000fe20000010100 */
[----:B------:R-:W-:Y:S02]  /*1b90*/  SHF.L.U32 R47, R28, 0x10, RZ ;  /* 0x000000101c2f7819 */ /* 0x000fe400000006ff */
[----:B------:R-:W-:Y:S01]  /*1ba0*/  SHF.L.U32 R62, R26, 0x10, RZ ;  /* 0x000000101a3e7819 */ /* 0x000fe200000006ff */
[----:B------:R-:W-:Y:S01]  /*1bb0*/  FMUL.FTZ R33, R32, R85 ;  /* 0x0000005520217220 */ /* 0x000fe20000410000 */
[----:B------:R-:W-:Y:S01]  /*1bc0*/  FADD.FTZ R32, -R56, R35 ;  /* 0x0000002338207221 */ /* 0x000fe20000010100 */
[----:B------:R-:W-:Y:S01]  /*1bd0*/  SHF.L.U32 R35, R24, 0x10, RZ ;  /* 0x0000001018237819 */ /* 0x000fe200000006ff */
[----:B------:R-:W-:Y:S01]  /*1be0*/  FADD.FTZ R44, -R56, R45 ;  /* 0x0000002d382c7221 */ /* 0x000fe20000010100 */
[--C-:B-----5:R-:W-:Y:S01]  /*1bf0*/  FFMA.FTZ R34, R54, R33, R52.reuse ;  /* 0x0000002136227223 */ /* 0x120fe20000010034 */
[-C--:B------:R-:W-:Y:S01]  /*1c00*/  FMUL.FTZ R32, R32, R85.reuse ;  /* 0x0000005520207220 */ /* 0x080fe20000410000 */
[----:B------:R-:W-:Y:S01]  /*1c10*/  SHF.L.U32 R86, R82, 0x10, RZ ;  /* 0x0000001052567819 */ /* 0x000fe200000006ff */
[----:B------:R-:W-:Y:S01]  /*1c20*/  FADD.FTZ R38, -R56, R35 ;  /* 0x0000002338267221 */ /* 0x000fe20000010100 */
[----:B------:R-:W-:Y:S01]  /*1c30*/  FMUL.FTZ R37, R34, -1.4426950216293334961 ;  /* 0xbfb8aa3b22257820 */ /* 0x000fe20000410000 */
[----:B------:R-:W-:Y:S01]  /*1c40*/  FFMA.FTZ R36, R55, R32, R53 ;  /* 0x0000002037247223 */ /* 0x000fe20000010035 */
[----:B------:R-:W-:Y:S01]  /*1c50*/  SHF.L.U32 R93, R80, 0x10, RZ ;  /* 0x00000010505d7819 */ /* 0x000fe200000006ff */
[----:B------:R-:W-:Y:S01]  /*1c60*/  FMUL.FTZ R35, R38, R85 ;  /* 0x0000005526237220 */ /* 0x000fe20000410000 */
[----:B------:R-:W-:Y:S01]  /*1c70*/  SHF.L.U32 R94, R70, 0x10, RZ ;  /* 0x00000010465e7819 */ /* 0x000fe200000006ff */
[----:B------:R-:W-:Y:S01]  /*1c80*/  FMUL.FTZ R39, R36, -1.4426950216293334961 ;  /* 0xbfb8aa3b24277820 */ /* 0x000fe20000410000 */
[----:B------:R-:W0:Y:S01]  /*1c90*/  MUFU.EX2 R37, R37 ;  /* 0x0000002500257308 */ /* 0x000e220000000800 */
[----:B------:R-:W-:-:S04]  /*1ca0*/  FFMA.FTZ R43, R54, R35, R52 ;  /* 0x00000023362b7223 */ /* 0x000fc80000010034 */
[----:B------:R-:W-:-:S03]  /*1cb0*/  FMUL.FTZ R41, R43, -1.4426950216293334961 ;  /* 0xbfb8aa3b2b297820 */ /* 0x000fc60000410000 */
[----:B------:R-:W1:Y:S08]  /*1cc0*/  MUFU.EX2 R39, R39 ;  /* 0x0000002700277308 */ /* 0x000e700000000800 */
[----:B------:R-:W2:Y:S01]  /*1cd0*/  MUFU.EX2 R41, R41 ;  /* 0x0000002900297308 */ /* 0x000ea20000000800 */
[----:B0-----:R-:W-:Y:S01]  /*1ce0*/  FADD.FTZ R38, R37, 1 ;  /* 0x3f80000025267421 */ /* 0x001fe20000010000 */
[----:B------:R-:W-:-:S06]  /*1cf0*/  SHF.L.U32 R37, R67, 0x10, RZ ;  /* 0x0000001043257819 */ /* 0x000fcc00000006ff */
[----:B------:R-:W0:Y:S01]  /*1d00*/  MUFU.RCP R38, R38 ;  /* 0x0000002600267308 */ /* 0x000e220000001000 */
[----:B-1----:R-:W-:-:S07]  /*1d10*/  FADD.FTZ R40, R39, 1 ;  /* 0x3f80000027287421 */ /* 0x002fce0000010000 */
[----:B------:R-:W1:Y:S01]  /*1d20*/  MUFU.RCP R40, R40 ;  /* 0x0000002800287308 */ /* 0x000e620000001000 */
[----:B--2---:R-:W-:-:S07]  /*1d30*/  FADD.FTZ R45, R41, 1 ;  /* 0x3f800000292d7421 */ /* 0x004fce0000010000 */
[----:B------:R-:W2:Y:S01]  /*1d40*/  MUFU.RCP R45, R45 ;  /* 0x0000002d002d7308 */ /* 0x000ea20000001000 */
[----:B0-----:R-:W-:Y:S01]  /*1d50*/  FMUL.FTZ R42, R37, R38 ;  /* 0x00000026252a7220 */ /* 0x001fe20000410000 */
[----:B------:R-:W-:Y:S01]  /*1d60*/  FADD.FTZ R37, -R38, 1 ;  /* 0x3f80000026257421 */ /* 0x000fe20000010100 */
[----:B------:R-:W-:Y:S01]  /*1d70*/  FADD.FTZ R38, -R56, R47 ;  /* 0x0000002f38267221 */ /* 0x000fe20000010100 */
[----:B------:R-:W-:Y:S02]  /*1d80*/  SHF.L.U32 R47, R84, 0x10, RZ ;  /* 0x00000010542f7819 */ /* 0x000fe400000006ff */
[----:B------:R-:W-:Y:S01]  /*1d90*/  FFMA.FTZ R39, R34, R37, 1 ;  /* 0x3f80000022277423 */ /* 0x000fe20000010025 */
[----:B------:R-:W-:Y:S01]  /*1da0*/  FMUL.FTZ R34, R44, R85 ;  /* 0x000000552c227220 */ /* 0x000fe20000410000 */
[----:B-1----:R-:W-:Y:S02]  /*1db0*/  FADD.FTZ R37, -R40, 1 ;  /* 0x3f80000028257421 */ /* 0x002fe40000010100 */
[----:B------:R-:W-:Y:S01]  /*1dc0*/  FMUL.FTZ R42, R42, R39 ;  /* 0x000000272a2a7220 */ /* 0x000fe20000410000 */
[----:B------:R-:W-:Y:S01]  /*1dd0*/  FFMA.FTZ R44, R55, R34, R53 ;  /* 0x00000022372c7223 */ /* 0x000fe20000010035 */
[----:B------:R-:W-:Y:S01]  /*1de0*/  FFMA.FTZ R41, R36, R37, 1 ;  /* 0x3f80000024297423 */ /* 0x000fe20000010025 */
[----:B------:R-:W-:-:S02]  /*1df0*/  FMUL.FTZ R37, R38, R85 ;  /* 0x0000005526257220 */ /* 0x000fc40000410000 */
[----:B------:R-:W-:Y:S01]  /*1e00*/  FMUL.FTZ R36, R44, -1.4426950216293334961 ;  /* 0xbfb8aa3b2c247820 */ /* 0x000fe20000410000 */
[----:B------:R-:W-:Y:S01]  /*1e10*/  FMUL.FTZ R38, R47, R40 ;  /* 0x000000282f267220 */ /* 0x000fe20000410000 */
[----:B--2---:R-:W-:Y:S01]  /*1e20*/  FADD.FTZ R40, -R45, 1 ;  /* 0x3f8000002d287421 */ /* 0x004fe20000010100 */
[----:B------:R-:W-:Y:S02]  /*1e30*/  FFMA.FTZ R46, R54, R37, R52 ;  /* 0x00000025362e7223 */ /* 0x000fe40000010034 */
[----:B------:R-:W-:Y:S01]  /*1e40*/  FMUL.FTZ R38, R38, R41 ;  /* 0x0000002926267220 */ /* 0x000fe20000410000 */
[----:B------:R-:W0:Y:S01]  /*1e50*/  MUFU.EX2 R36, R36 ;  /* 0x0000002400247308 */ /* 0x000e220000000800 */
[----:B------:R-:W-:Y:S01]  /*1e60*/  FMUL.FTZ R47, R46, -1.4426950216293334961 ;  /* 0xbfb8aa3b2e2f7820 */ /* 0x000fe20000410000 */
[----:B------:R-:W-:Y:S01]  /*1e70*/  FFMA.FTZ R40, R43, R40, 1 ;  /* 0x3f8000002b287423 */ /* 0x000fe20000010028 */
[----:B------:R-:W-:Y:S01]  /*1e80*/  FMUL.FTZ R43, R62, R45 ;  /* 0x0000002d3e2b7220 */ /* 0x000fe20000410000 */
[----:B------:R-:W-:-:S03]  /*1e90*/  SHF.L.U32 R41, R79, 0x10, RZ ;  /* 0x000000104f297819 */ /* 0x000fc600000006ff */
[----:B------:R-:W-:Y:S01]  /*1ea0*/  FMUL.FTZ R43, R43, R40 ;  /* 0x000000282b2b7220 */ /* 0x000fe20000410000 */
[----:B------:R-:W1:Y:S01]  /*1eb0*/  MUFU.EX2 R47, R47 ;  /* 0x0000002f002f7308 */ /* 0x000e620000000800 */
[----:B0-----:R-:W-:Y:S01]  /*1ec0*/  FADD.FTZ R39, R36, 1 ;  /* 0x3f80000024277421 */ /* 0x001fe20000010000 */
[----:B------:R-:W-:-:S04]  /*1ed0*/  FADD.FTZ R36, -R56, R41 ;  /* 0x0000002938247221 */ /* 0x000fc80000010100 */
[----:B------:R-:W-:Y:S02]  /*1ee0*/  FMUL.FTZ R36, R36, R85 ;  /* 0x0000005524247220 */ /* 0x000fe40000410000 */
[----:B------:R-:W0:Y:S01]  /*1ef0*/  MUFU.RCP R39, R39 ;  /* 0x0000002700277308 */ /* 0x000e220000001000 */
[----:B-1----:R-:W-:Y:S01]  /*1f00*/  FADD.FTZ R62, R47, 1 ;  /* 0x3f8000002f3e7421 */ /* 0x002fe20000010000 */
[----:B------:R-:W-:-:S04]  /*1f10*/  FFMA.FTZ R40, R55, R36, R53 ;  /* 0x0000002437287223 */ /* 0x000fc80000010035 */
[----:B------:R-:W-:Y:S02]  /*1f20*/  FMUL.FTZ R47, R40, -1.4426950216293334961 ;  /* 0xbfb8aa3b282f7820 */ /* 0x000fe40000410000 */
[----:B------:R-:W1:Y:S08]  /*1f30*/  MUFU.RCP R62, R62 ;  /* 0x0000003e003e7308 */ /* 0x000e700000001000 */
[----:B------:R-:W2:Y:S01]  /*1f40*/  MUFU.EX2 R47, R47 ;  /* 0x0000002f002f7308 */ /* 0x000ea20000000800 */
[----:B0-----:R-:W-:Y:S01]  /*1f50*/  FADD.FTZ R41, -R39, 1 ;  /* 0x3f80000027297421 */ /* 0x001fe20000010100 */
[----:B------:R-:W-:-:S03]  /*1f60*/  FMUL.FTZ R45, R86, R39 ;  /* 0x00000027562d7220 */ /* 0x000fc60000410000 */
[----:B------:R-:W-:Y:S01]  /*1f70*/  FFMA.FTZ R44, R44, R41, 1 ;  /* 0x3f8000002c2c7423 */ /* 0x000fe20000010029 */
[----:B------:R-:W-:Y:S01]  /*1f80*/  SHF.L.U32 R41, R48, 0x10, RZ ;  /* 0x0000001030297819 */ /* 0x000fe200000006ff */
[----:B-1----:R-:W-:Y:S02]  /*1f90*/  FADD.FTZ R39, -R62, 1 ;  /* 0x3f8000003e277421 */ /* 0x002fe40000010100 */
[----:B------:R-:W-:Y:S02]  /*1fa0*/  FMUL.FTZ R45, R45, R44 ;  /* 0x0000002c2d2d7220 */ /* 0x000fe40000410000 */
[----:B------:R-:W-:Y:S01]  /*1fb0*/  FADD.FTZ R92, -R56, R41 ;  /* 0x00000029385c7221 */ /* 0x000fe20000010100 */
[----:B------:R-:W-:Y:S01]  /*1fc0*/  SHF.L.U32 R41, R30, 0x10, RZ ;  /* 0x000000101e297819 */ /* 0x000fe200000006ff */
[----:B------:R-:W-:Y:S01]  /*1fd0*/  FFMA.FTZ R86, R46, R39, 1 ;  /* 0x3f8000002e567423 */ /* 0x000fe20000010027 */
[----:B------:R-:W-:Y:S01]  /*1fe0*/  FMUL.FTZ R44, R54, R42 ;  /* 0x0000002a362c7220 */ /* 0x000fe20000410000 */
[----:B------:R-:W-:-:S02]  /*1ff0*/  FMUL.FTZ R39, R92, R85 ;  /* 0x000000555c277220 */ /* 0x000fc40000410000 */
[----:B------:R-:W-:Y:S01]  /*2000*/  FMUL.FTZ R41, R41, R62 ;  /* 0x0000003e29297220 */ /* 0x000fe20000410000 */
[----:B--2---:R-:W-:Y:S01]  /*2010*/  FADD.FTZ R46, R47, 1 ;  /* 0x3f8000002f2e7421 */ /* 0x004fe20000010000 */
[----:B------:R-:W-:Y:S02]  /*2020*/  FFMA.FTZ R62, R54, R39, R52 ;  /* 0x00000027363e7223 */ /* 0x000fe40000010034 */
[----:B------:R-:W-:Y:S02]  /*2030*/  FMUL.FTZ R41, R41, R86 ;  /* 0x0000005629297220 */ /* 0x000fe40000410000 */
[----:B------:R-:W-:Y:S01]  /*2040*/  FMUL.FTZ R63, R62, -1.4426950216293334961 ;  /* 0xbfb8aa3b3e3f7820 */ /* 0x000fe20000410000 */
[----:B------:R-:W0:Y:S08]  /*2050*/  MUFU.RCP R46, R46 ;  /* 0x0000002e002e7308 */ /* 0x000e300000001000 */
[----:B------:R-:W1:Y:S01]  /*2060*/  MUFU.EX2 R63, R63 ;  /* 0x0000003f003f7308 */ /* 0x000e620000000800 */
[----:B0-----:R-:W-:-:S04]  /*2070*/  FADD.FTZ R47, -R46, 1 ;  /* 0x3f8000002e2f7421 */ /* 0x001fc80000010100 */
[----:B------:R-:W-:Y:S01]  /*2080*/  FFMA.FTZ R47, R40, R47, 1 ;  /* 0x3f800000282f7423 */ /* 0x000fe2000001002f */
[----:B------:R-:W-:Y:S01]  /*2090*/  FMUL.FTZ R40, R93, R46 ;  /* 0x0000002e5d287220 */ /* 0x000fe20000410000 */
[----:B------:R-:W-:Y:S01]  /*20a0*/  FFMA.FTZ R46, R33, R42, RZ ;  /* 0x0000002a212e7223 */ /* 0x000fe200000100ff */
[----:B-1----:R-:W-:Y:S02]  /*20b0*/  FADD.FTZ R92, R63, 1 ;  /* 0x3f8000003f5c7421 */ /* 0x002fe40000010000 */
[----:B------:R-:W-:Y:S01]  /*20c0*/  FMUL.FTZ R40, R40, R47 ;  /* 0x0000002f28287220 */ /* 0x000fe20000410000 */
[----:B------:R-:W-:Y:S01]  /*20d0*/  FFMA.FTZ R63, R33, R44, RZ ;  /* 0x0000002c213f7223 */ /* 0x000fe200000100ff */
[----:B------:R-:W-:Y:S01]  /*20e0*/  FMUL.FTZ R47, R55, R38 ;  /* 0x00000026372f7220 */ /* 0x000fe20000410000 */
[----:B------:R-:W-:Y:S01]  /*20f0*/  FADD.FTZ R44, RZ, R44 ;  /* 0x0000002cff2c7221 */ /* 0x000fe20000010000 */
[----:B------:R-:W-:Y:S01]  /*2100*/  SHF.L.U32 R33, R57, 0x10, RZ ;  /* 0x0000001039217819 */ /* 0x000fe200000006ff */
[----:B------:R-:W0:Y:S01]  /*2110*/  MUFU.RCP R92, R92 ;  /* 0x0000005c005c7308 */ /* 0x000e220000001000 */
[----:B------:R-:W-:Y:S01]  /*2120*/  FFMA.FTZ R86, R32, R47, R63 ;  /* 0x0000002f20567223 */ /* 0x000fe2000001003f */
[----:B------:R-:W-:Y:S01]  /*2130*/  SHF.L.U32 R63, R50, 0x10, RZ ;  /* 0x00000010323f7819 */ /* 0x000fe200000006ff */
[----:B------:R-:W-:Y:S01]  /*2140*/  FADD.FTZ R47, R47, R44 ;  /* 0x0000002c2f2f7221 */ /* 0x000fe20000010000 */
[----:B------:R-:W-:-:S03]  /*2150*/  FFMA.FTZ R46, R35, R43, R46 ;  /* 0x0000002b232e7223 */ /* 0x000fc6000001002e */
[----:B0-----:R-:W-:Y:S01]  /*2160*/  FMUL.FTZ R44, R63, R92 ;  /* 0x0000005c3f2c7220 */ /* 0x001fe20000410000 */
[----:B------:R-:W-:-:S04]  /*2170*/  FADD.FTZ R63, -R92, 1 ;  /* 0x3f8000005c3f7421 */ /* 0x000fc80000010100 */
[----:B------:R-:W-:Y:S01]  /*2180*/  FFMA.FTZ R63, R62, R63, 1 ;  /* 0x3f8000003e3f7423 */ /* 0x000fe2000001003f */
[----:B------:R-:W-:Y:S01]  /*2190*/  FADD.FTZ R62, RZ, R42 ;  /* 0x0000002aff3e7221 */ /* 0x000fe20000010000 */
[----:B------:R-:W-:Y:S02]  /*21a0*/  FADD.FTZ R42, -R56, R33 ;  /* 0x00000021382a7221 */ /* 0x000fe40000010100 */
[----:B------:R-:W-:Y:S01]  /*21b0*/  FMUL.FTZ R44, R44, R63 ;  /* 0x0000003f2c2c7220 */ /* 0x000fe20000410000 */
[----:B------:R-:W-:Y:S01]  /*21c0*/  FADD.FTZ R62, R62, R43 ;  /* 0x0000002b3e3e7221 */ /* 0x000fe20000010000 */
[----:B------:R-:W-:Y:S01]  /*21d0*/  FMUL.FTZ R42, R42, R85 ;  /* 0x000000552a2a7220 */ /* 0x000fe20000410000 */
[----:B------:R-:W-:-:S03]  /*21e0*/  FMUL.FTZ R43, R54, R43 ;  /* 0x0000002b362b7220 */ /* 0x000fc60000410000 */
[----:B------:R-:W-:Y:S01]  /*21f0*/  FFMA.FTZ R33, R55, R42, R53 ;  /* 0x0000002a37217223 */ /* 0x000fe20000010035 */
[----:B------:R-:W-:Y:S01]  /*2200*/  FFMA.FTZ R86, R35, R43, R86 ;  /* 0x0000002b23567223 */ /* 0x000fe20000010056 */
[----:B------:R-:W-:Y:S01]  /*2210*/  FADD.FTZ R92, R47, R43 ;  /* 0x0000002b2f5c7221 */ /* 0x000fe20000010000 */
[----:B------:R-:W-:Y:S01]  /*2220*/  SHF.L.U32 R43, R58, 0x10, RZ ;  /* 0x000000103a2b7819 */ /* 0x000fe200000006ff */
[----:B------:R-:W-:-:S06]  /*2230*/  FMUL.FTZ R63, R33, -1.4426950216293334961 ;  /* 0xbfb8aa3b213f7820 */ /* 0x000fcc0000410000 */
[----:B------:R-:W0:Y:S02]  /*2240*/  MUFU.EX2 R63, R63 ;  /* 0x0000003f003f7308 */ /* 0x000e240000000800 */
[----:B0-----:R-:W-:-:S06]  /*2250*/  FADD.FTZ R93, R63, 1 ;  /* 0x3f8000003f5d7421 */ /* 0x001fcc0000010000 */
[----:B------:R-:W0:Y:S02]  /*2260*/  MUFU.RCP R93, R93 ;  /* 0x0000005d005d7308 */ /* 0x000e240000001000 */
[----:B0-----:R-:W-:Y:S01]  /*2270*/  FMUL.FTZ R35, R94, R93 ;  /* 0x0000005d5e237220 */ /* 0x001fe20000410000 */
[----:B------:R-:W-:-:S04]  /*2280*/  FADD.FTZ R94, -R93, 1 ;  /* 0x3f8000005d5e7421 */ /* 0x000fc80000010100 */
[----:B------:R-:W-:Y:S01]  /*2290*/  FFMA.FTZ R94, R33, R94, 1 ;  /* 0x3f800000215e7423 */ /* 0x000fe2000001005e */
[----:B------:R-:W-:Y:S01]  /*22a0*/  FFMA.FTZ R33, R32, R38, RZ ;  /* 0x0000002620217223 */ /* 0x000fe200000100ff */
[----:B------:R-:W-:Y:S01]  /*22b0*/  FADD.FTZ R32, -R56, R43 ;  /* 0x0000002b38207221 */ /* 0x000fe20000010100 */
[----:B------:R-:W-:Y:S01]  /*22c0*/  FADD.FTZ R38, RZ, R38 ;  /* 0x00000026ff267221 */ /* 0x000fe20000010000 */
[----:B------:R-:W-:Y:S01]  /*22d0*/  FMUL.FTZ R35, R35, R94 ;  /* 0x0000005e23237220 */ /* 0x000fe20000410000 */
[----:B------:R-:W-:Y:S01]  /*22e0*/  FFMA.FTZ R47, R34, R45, R33 ;  /* 0x0000002d222f7223 */ /* 0x000fe20000010021 */
[----:B------:R-:W-:Y:S01]  /*22f0*/  FMUL.FTZ R33, R32, R85 ;  /* 0x0000005520217220 */ /* 0x000fe20000410000 */
[----:B------:R-:W-:Y:S01]  /*2300*/  FADD.FTZ R43, R38, R45 ;  /* 0x0000002d262b7221 */ /* 0x000fe20000010000 */
[----:B------:R-:W-:Y:S01]  /*2310*/  FMUL.FTZ R45, R55, R45 ;  /* 0x0000002d372d7220 */ /* 0x000fe20000410000 */
[----:B------:R-:W-:Y:S01]  /*2320*/  FFMA.FTZ R47, R36, R40, R47 ;  /* 0x00000028242f7223 */ /* 0x000fe2000001002f */
[----:B------:R-:W-:-:S02]  /*2330*/  FFMA.FTZ R32, R54, R33, R52 ;  /* 0x0000002136207223 */ /* 0x000fc40000010034 */
[----:B------:R-:W-:Y:S01]  /*2340*/  FFMA.FTZ R86, R34, R45, R86 ;  /* 0x0000002d22567223 */ /* 0x000fe20000010056 */
[----:B------:R-:W-:Y:S01]  /*2350*/  FADD.FTZ R92, R45, R92 ;  /* 0x0000005c2d5c7221 */ /* 0x000fe20000010000 */
[----:B------:R-:W-:Y:S01]  /*2360*/  FMUL.FTZ R38, R32, -1.4426950216293334961 ;  /* 0xbfb8aa3b20267820 */ /* 0x000fe20000410000 */
[----:B------:R-:W-:Y:S01]  /*2370*/  SHF.L.U32 R34, R59, 0x10, RZ ;  /* 0x000000103b227819 */ /* 0x000fe200000006ff */
[----:B------:R-:W-:-:S04]  /*2380*/  FFMA.FTZ R47, R42, R35, R47 ;  /* 0x000000232a2f7223 */ /* 0x000fc8000001002f */
[----:B------:R-:W0:Y:S02]  /*2390*/  MUFU.EX2 R38, R38 ;  /* 0x0000002600267308 */ /* 0x000e240000000800 */
[----:B0-----:R-:W-:Y:S01]  /*23a0*/  FADD.FTZ R63, R38, 1 ;  /* 0x3f800000263f7421 */ /* 0x001fe20000010000 */
[----:B------:R-:W-:-:S05]  /*23b0*/  SHF.L.U32 R38, R72, 0x10, RZ ;  /* 0x0000001048267819 */ /* 0x000fca00000006ff */
[----:B------:R-:W0:Y:S02]  /*23c0*/  MUFU.RCP R63, R63 ;  /* 0x0000003f003f7308 */ /* 0x000e240000001000 */
[----:B0-----:R-:W-:Y:S01]  /*23d0*/  FADD.FTZ R45, -R63, 1 ;  /* 0x3f8000003f2d7421 */ /* 0x001fe20000010100 */
[----:B------:R-:W-:-:S03]  /*23e0*/  FMUL.FTZ R34, R34, R63 ;  /* 0x0000003f22227220 */ /* 0x000fc60000410000 */
[----:B------:R-:W-:-:S04]  /*23f0*/  FFMA.FTZ R45, R32, R45, 1 ;  /* 0x3f800000202d7423 */ /* 0x000fc8000001002d */
[----:B------:R-:W-:Y:S01]  /*2400*/  FMUL.FTZ R34, R34, R45 ;  /* 0x0000002d22227220 */ /* 0x000fe20000410000 */
[----:B------:R-:W-:-:S05]  /*2410*/  SHF.L.U32 R45, R71, 0x10, RZ ;  /* 0x00000010472d7819 */ /* 0x000fca00000006ff */
[----:B------:R-:W-:Y:S01]  /*2420*/  FADD.FTZ R32, -R56, R45 ;  /* 0x0000002d38207221 */ /* 0x000fe20000010100 */
[----:B------:R-:W-:Y:S01]  /*2430*/  FADD.FTZ R45, R62, R41 ;  /* 0x000000293e2d7221 */ /* 0x000fe20000010000 */
[-C--:B------:R-:W-:Y:S01]  /*2440*/  FFMA.FTZ R62, R37, R41.reuse, R46 ;  /* 0x00000029253e7223 */ /* 0x080fe2000001002e */
[----:B------:R-:W-:Y:S01]  /*2450*/  FMUL.FTZ R41, R54, R41 ;  /* 0x0000002936297220 */ /* 0x000fe20000410000 */
[----:B------:R-:W-:Y:S01]  /*2460*/  FMUL.FTZ R32, R32, R85 ;  /* 0x0000005520207220 */ /* 0x000fe20000410000 */
[----:B------:R-:W-:Y:S01]  /*2470*/  FADD.FTZ R45, R45, R44 ;  /* 0x0000002c2d2d7221 */ /* 0x000fe20000010000 */
[----:B------:R-:W-:Y:S01]  /*2480*/  FFMA.FTZ R62, R39, R44, R62 ;  /* 0x0000002c273e7223 */ /* 0x000fe2000001003e */
[----:B------:R-:W-:Y:S01]  /*2490*/  FFMA.FTZ R86, R37, R41, R86 ;  /* 0x0000002925567223 */ /* 0x000fe20000010056 */
[C---:B------:R-:W-:Y:S01]  /*24a0*/  FFMA.FTZ R37, R55.reuse, R32, R53 ;  /* 0x0000002037257223 */ /* 0x040fe20000010035 */
[----:B------:R-:W-:Y:S01]  /*24b0*/  FADD.FTZ R92, R92, R41 ;  /* 0x000000295c5c7221 */ /* 0x000fe20000010000 */
[----:B------:R-:W-:Y:S01]  /*24c0*/  FMUL.FTZ R41, R55, R40 ;  /* 0x0000002837297220 */ /* 0x000fe20000410000 */
[----:B------:R-:W-:Y:S01]  /*24d0*/  FADD.FTZ R45, R45, R34 ;  /* 0x000000222d2d7221 */ /* 0x000fe20000010000 */
[----:B------:R-:W-:Y:S01]  /*24e0*/  FMUL.FTZ R46, R37, -1.4426950216293334961 ;  /* 0xbfb8aa3b252e7820 */ /* 0x000fe20000410000 */
[----:B------:R-:W-:Y:S01]  /*24f0*/  FFMA.FTZ R62, R33, R34, R62 ;  /* 0x00000022213e7223 */ /* 0x000fe2000001003e */
[----:B------:R-:W-:Y:S01]  /*2500*/  FFMA.FTZ R86, R36, R41, R86 ;  /* 0x0000002924567223 */ /* 0x000fe20000010056 */
[----:B------:R-:W-:-:S03]  /*2510*/  FADD.FTZ R92, R41, R92 ;  /* 0x0000005c295c7221 */ /* 0x000fc60000010000 */
[----:B------:R-:W0:Y:S02]  /*2520*/  MUFU.EX2 R46, R46 ;  /* 0x0000002e002e7308 */ /* 0x000e240000000800 */
[----:B0-----:R-:W-:Y:S01]  /*2530*/  FADD.FTZ R63, R46, 1 ;  /* 0x3f8000002e3f7421 */ /* 0x001fe20000010000 */
[----:B------:R-:W-:-:S05]  /*2540*/  FADD.FTZ R46, R43, R40 ;  /* 0x000000282b2e7221 */ /* 0x000fca0000010000 */
[----:B------:R-:W0:Y:S02]  /*2550*/  MUFU.RCP R63, R63 ;  /* 0x0000003f003f7308 */ /* 0x000e240000001000 */
[----:B0-----:R-:W-:Y:S01]  /*2560*/  FADD.FTZ R94, -R63, 1 ;  /* 0x3f8000003f5e7421 */ /* 0x001fe20000010100 */
[----:B------:R-:W-:-:S03]  /*2570*/  FMUL.FTZ R38, R38, R63 ;  /* 0x0000003f26267220 */ /* 0x000fc60000410000 */
[----:B------:R-:W-:-:S04]  /*2580*/  FFMA.FTZ R37, R37, R94, 1 ;  /* 0x3f80000025257423 */ /* 0x000fc8000001005e */
[----:B------:R-:W-:Y:S01]  /*2590*/  FMUL.FTZ R38, R38, R37 ;  /* 0x0000002526267220 */ /* 0x000fe20000410000 */
[----:B------:R-:W-:-:S03]  /*25a0*/  SHF.L.U32 R37, R60, 0x10, RZ ;  /* 0x000000103c257819 */ /* 0x000fc600000006ff */
[----:B------:R-:W-:Y:S02]  /*25b0*/  FFMA.FTZ R47, R32, R38, R47 ;  /* 0x00000026202f7223 */ /* 0x000fe4000001002f */
[----:B------:R-:W-:-:S04]  /*25c0*/  FADD.FTZ R94, -R56, R37 ;  /* 0x00000025385e7221 */ /* 0x000fc80000010100 */
[----:B------:R-:W-:Y:S01]  /*25d0*/  FMUL.FTZ R37, R94, R85 ;  /* 0x000000555e257220 */ /* 0x000fe20000410000 */
[----:B------:R-:W-:-:S03]  /*25e0*/  SHF.L.U32 R94, R61, 0x10, RZ ;  /* 0x000000103d5e7819 */ /* 0x000fc600000006ff */
[----:B------:R-:W-:-:S04]  /*25f0*/  FFMA.FTZ R36, R54, R37, R52 ;  /* 0x0000002536247223 */ /* 0x000fc80000010034 */
[----:B------:R-:W-:-:S06]  /*2600*/  FMUL.FTZ R40, R36, -1.4426950216293334961 ;  /* 0xbfb8aa3b24287820 */ /* 0x000fcc0000410000 */
[----:B------:R-:W0:Y:S02]  /*2610*/  MUFU.EX2 R40, R40 ;  /* 0x0000002800287308 */ /* 0x000e240000000800 */
[----:B0-----:R-:W-:-:S06]  /*2620*/  FADD.FTZ R43, R40, 1 ;  /* 0x3f800000282b7421 */ /* 0x001fcc0000010000 */
[----:B------:R-:W0:Y:S02]  /*2630*/  MUFU.RCP R43, R43 ;  /* 0x0000002b002b7308 */ /* 0x000e240000001000 */
[----:B0-----:R-:W-:Y:S01]  /*2640*/  FADD.FTZ R63, -R43, 1 ;  /* 0x3f8000002b3f7421 */ /* 0x001fe20000010100 */
[----:B------:R-:W-:-:S03]  /*2650*/  FMUL.FTZ R41, R94, R43 ;  /* 0x0000002b5e297220 */ /* 0x000fc60000410000 */
[----:B------:R-:W-:-:S04]  /*2660*/  FFMA.FTZ R36, R36, R63, 1 ;  /* 0x3f80000024247423 */ /* 0x000fc8000001003f */
[----:B------:R-:W-:Y:S01]  /*2670*/  FMUL.FTZ R36, R41, R36 ;  /* 0x0000002429247220 */ /* 0x000fe20000410000 */
[----:B------:R-:W-:-:S03]  /*2680*/  SHF.L.U32 R41, R73, 0x10, RZ ;  /* 0x0000001049297819 */ /* 0x000fc600000006ff */
[----:B------:R-:W-:Y:S02]  /*2690*/  FFMA.FTZ R62, R37, R36, R62 ;  /* 0x00000024253e7223 */ /* 0x000fe4000001003e */
[----:B------:R-:W-:Y:S01]  /*26a0*/  FADD.FTZ R94, -R56, R41 ;  /* 0x00000029385e7221 */ /* 0x000fe20000010100 */
[----:B------:R-:W-:-:S03]  /*26b0*/  FMUL.FTZ R41, R54, R44 ;  /* 0x0000002c36297220 */ /* 0x000fc60000410000 */
[----:B------:R-:W-:Y:S01]  /*26c0*/  FMUL.FTZ R40, R94, R85 ;  /* 0x000000555e287220 */ /* 0x000fe20000410000 */
[----:B------:R-:W-:Y:S01]  /*26d0*/  FFMA.FTZ R86, R39, R41, R86 ;  /* 0x0000002927567223 */ /* 0x000fe20000010056 */
[----:B------:R-:W-:Y:S01]  /*26e0*/  FADD.FTZ R92, R92, R41 ;  /* 0x000000295c5c7221 */ /* 0x000fe20000010000 */
[----:B------:R-:W-:Y:S01]  /*26f0*/  SHF.L.U32 R41, R74, 0x10, RZ ;  /* 0x000000104a297819 */ /* 0x000fe200000006ff */
[----:B------:R-:W-:-:S04]  /*2700*/  FFMA.FTZ R39, R55, R40, R53 ;  /* 0x0000002837277223 */ /* 0x000fc80000010035 */
[----:B------:R-:W-:-:S06]  /*2710*/  FMUL.FTZ R43, R39, -1.4426950216293334961 ;  /* 0xbfb8aa3b272b7820 */ /* 0x000fcc0000410000 */
        /* <DEDUP_REMOVED lines=19> */
[----:B0-----:R-:W-:-:S06]  /*2850*/  FADD.FTZ R46, R44, 1 ;  /* 0x3f8000002c2e7421 */ /* 0x001fcc0000010000 */
[----:B------:R-:W0:Y:S02]  /*2860*/  MUFU.RCP R46, R46 ;  /* 0x0000002e002e7308 */ /* 0x000e240000001000 */
[----:B0-----:R-:W-:Y:S01]  /*2870*/  FADD.FTZ R63, -R46, 1 ;  /* 0x3f8000002e3f7421 */ /* 0x001fe20000010100 */
[----:B------:R-:W-:-:S03]  /*2880*/  FMUL.FTZ R41, R41, R46 ;  /* 0x0000002e29297220 */ /* 0x000fc60000410000 */
[----:B------:R-:W-:Y:S01]  /*2890*/  FFMA.FTZ R42, R42, R63, 1 ;  /* 0x3f8000002a2a7423 */ /* 0x000fe2000001003f */
[----:B------:R-:W-:-:S03]  /*28a0*/  SHF.L.U32 R63, R75, 0x10, RZ ;  /* 0x000000104b3f7819 */ /* 0x000fc600000006ff */
[----:B------:R-:W-:Y:S02]  /*28b0*/  FMUL.FTZ R41, R41, R42 ;  /* 0x0000002a29297220 */ /* 0x000fe40000410000 */
[----:B------:R-:W-:Y:S01]  /*28c0*/  FADD.FTZ R42, -R56, R63 ;  /* 0x0000003f382a7221 */ /* 0x000fe20000010100 */
[----:B------:R-:W-:Y:S01]  /*28d0*/  FMUL.FTZ R63, R54, R34 ;  /* 0x00000022363f7220 */ /* 0x000fe20000410000 */
[----:B------:R-:W-:Y:S02]  /*28e0*/  FFMA.FTZ R62, R35, R41, R62 ;  /* 0x00000029233e7223 */ /* 0x000fe4000001003e */
        /* <DEDUP_REMOVED lines=8> */
[----:B------:R-:W-:-:S04]  /*2970*/  FADD.FTZ R42, R43, R38 ;  /* 0x000000262b2a7221 */ /* 0x000fc80000010000 */
[----:B------:R-:W-:Y:S01]  /*2980*/  FADD.FTZ R42, R42, R39 ;  /* 0x000000272a2a7221 */ /* 0x000fe20000010000 */
[----:B------:R-:W0:Y:S01]  /*2990*/  MUFU.RCP R44, R44 ;  /* 0x0000002c002c7308 */ /* 0x000e220000001000 */
[----:B------:R-:W-:Y:S01]  /*29a0*/  FMUL.FTZ R39, R55, R39 ;  /* 0x0000002737277220 */ /* 0x000fe20000410000 */
[----:B0-----:R-:W-:Y:S01]  /*29b0*/  FADD.FTZ R94, -R44, 1 ;  /* 0x3f8000002c5e7421 */ /* 0x001fe20000010100 */
[----:B------:R-:W-:Y:S01]  /*29c0*/  FMUL.FTZ R46, R63, R44 ;  /* 0x0000002c3f2e7220 */ /* 0x000fe20000410000 */
[----:B------:R-:W-:Y:S02]  /*29d0*/  SHF.L.U32 R63, R68, 0x10, RZ ;  /* 0x00000010443f7819 */ /* 0x000fe400000006ff */
[----:B------:R-:W-:-:S04]  /*29e0*/  FFMA.FTZ R33, R33, R94, 1 ;  /* 0x3f80000021217423 */ /* 0x000fc8000001005e */
[----:B------:R-:W-:Y:S01]  /*29f0*/  FMUL.FTZ R33, R46, R33 ;  /* 0x000000212e217220 */ /* 0x000fe20000410000 */
[----:B------:R-:W-:Y:S01]  /*2a00*/  FADD.FTZ R46, -R56, R63 ;  /* 0x0000003f382e7221 */ /* 0x000fe20000010100 */
[----:B------:R-:W-:Y:S02]  /*2a10*/  FMUL.FTZ R63, R55, R38 ;  /* 0x00000026373f7220 */ /* 0x000fe40000410000 */
[----:B------:R-:W-:Y:S01]  /*2a20*/  FFMA.FTZ R47, R34, R33, R47 ;  /* 0x00000021222f7223 */ /* 0x000fe2000001002f */
[----:B------:R-:W-:Y:S01]  /*2a30*/  FMUL.FTZ R43, R46, R85 ;  /* 0x000000552e2b7220 */ /* 0x000fe20000410000 */
[----:B------:R-:W-:Y:S01]  /*2a40*/  FFMA.FTZ R86, R32, R63, R86 ;  /* 0x0000003f20567223 */ /* 0x000fe20000010056 */
[----:B------:R-:W-:Y:S01]  /*2a50*/  FADD.FTZ R92, R63, R92 ;  /* 0x0000005c3f5c7221 */ /* 0x000fe20000010000 */
[----:B------:R-:W-:Y:S01]  /*2a60*/  SHF.L.U32 R63, R69, 0x10, RZ ;  /* 0x00000010453f7819 */ /* 0x000fe200000006ff */
[----:B------:R-:W-:Y:S01]  /*2a70*/  FFMA.FTZ R32, R54, R43, R52 ;  /* 0x0000002b36207223 */ /* 0x000fe20000010034 */
[----:B------:R-:W-:-:S03]  /*2a80*/  FADD.FTZ R42, R42, R33 ;  /* 0x000000212a2a7221 */ /* 0x000fc60000010000 */
[----:B------:R-:W-:-:S06]  /*2a90*/  FMUL.FTZ R44, R32, -1.4426950216293334961 ;  /* 0xbfb8aa3b202c7820 */ /* 0x000fcc0000410000 */
[----:B------:R-:W0:Y:S02]  /*2aa0*/  MUFU.EX2 R44, R44 ;  /* 0x0000002c002c7308 */ /* 0x000e240000000800 */
[----:B0-----:R-:W-:-:S06]  /*2ab0*/  FADD.FTZ R46, R44, 1 ;  /* 0x3f8000002c2e7421 */ /* 0x001fcc0000010000 */
[----:B------:R-:W0:Y:S02]  /*2ac0*/  MUFU.RCP R46, R46 ;  /* 0x0000002e002e7308 */ /* 0x000e240000001000 */
[----:B0-----:R-:W-:Y:S01]  /*2ad0*/  FMUL.FTZ R38, R63, R46 ;  /* 0x0000002e3f267220 */ /* 0x001fe20000410000 */
[----:B------:R-:W-:-:S04]  /*2ae0*/  FADD.FTZ R63, -R46, 1 ;  /* 0x3f8000002e3f7421 */ /* 0x000fc80000010100 */
[----:B------:R-:W-:Y:S01]  /*2af0*/  FFMA.FTZ R63, R32, R63, 1 ;  /* 0x3f800000203f7423 */ /* 0x000fe2000001003f */
[----:B------:R-:W-:Y:S01]  /*2b00*/  FADD.FTZ R32, R45, R36 ;  /* 0x000000242d207221 */ /* 0x000fe20000010000 */
[----:B------:R-:W-:Y:S02]  /*2b10*/  FMUL.FTZ R45, R54, R36 ;  /* 0x00000024362d7220 */ /* 0x000fe40000410000 */
[----:B------:R-:W-:Y:S01]  /*2b20*/  FMUL.FTZ R38, R38, R63 ;  /* 0x0000003f26267220 */ /* 0x000fe20000410000 */
[----:B------:R-:W-:Y:S01]  /*2b30*/  SHF.L.U32 R63, R77, 0x10, RZ ;  /* 0x000000104d3f7819 */ /* 0x000fe200000006ff */
[----:B------:R-:W-:Y:S01]  /*2b40*/  FFMA.FTZ R86, R37, R45, R86 ;  /* 0x0000002d25567223 */ /* 0x000fe20000010056 */
[----:B------:R-:W-:Y:S01]  /*2b50*/  FADD.FTZ R92, R92, R45 ;  /* 0x0000002d5c5c7221 */ /* 0x000fe20000010000 */
[----:B------:R-:W-:Y:S02]  /*2b60*/  SHF.L.U32 R45, R78, 0x10, RZ ;  /* 0x000000104e2d7819 */ /* 0x000fe400000006ff */
[----:B------:R-:W-:Y:S01]  /*2b70*/  FADD.FTZ R94, -R56, R63 ;  /* 0x0000003f385e7221 */ /* 0x000fe20000010100 */
[----:B------:R-:W-:Y:S01]  /*2b80*/  FFMA.FTZ R86, R40, R39, R86 ;  /* 0x0000002728567223 */ /* 0x000fe20000010056 */
[----:B------:R-:W-:Y:S01]  /*2b90*/  FADD.FTZ R92, R39, R92 ;  /* 0x0000005c275c7221 */ /* 0x000fe20000010000 */
[----:B------:R-:W-:Y:S01]  /*2ba0*/  FMUL.FTZ R39, R54, R41 ;  /* 0x0000002936277220 */ /* 0x000fe20000410000 */
[----:B------:R-:W-:-:S03]  /*2bb0*/  FMUL.FTZ R94, R94, R85 ;  /* 0x000000555e5e7220 */ /* 0x000fc60000410000 */
[----:B------:R-:W-:Y:S01]  /*2bc0*/  FADD.FTZ R92, R92, R39 ;  /* 0x000000275c5c7221 */ /* 0x000fe20000010000 */
[----:B------:R-:W-:-:S04]  /*2bd0*/  FFMA.FTZ R36, R55, R94, R53 ;  /* 0x0000005e37247223 */ /* 0x000fc80000010035 */
[----:B------:R-:W-:-:S06]  /*2be0*/  FMUL.FTZ R37, R36, -1.4426950216293334961 ;  /* 0xbfb8aa3b24257820 */ /* 0x000fcc0000410000 */
[----:B------:R-:W0:Y:S02]  /*2bf0*/  MUFU.EX2 R37, R37 ;  /* 0x0000002500257308 */ /* 0x000e240000000800 */
[----:B0-----:R-:W-:Y:S01]  /*2c00*/  FADD.FTZ R44, R37, 1 ;  /* 0x3f800000252c7421 */ /* 0x001fe20000010000 */
[----:B------:R-:W-:Y:S01]  /*2c10*/  FADD.FTZ R37, R32, R41 ;  /* 0x0000002920257221 */ /* 0x000fe20000010000 */
[----:B------:R-:W-:Y:S01]  /*2c20*/  FFMA.FTZ R41, R35, R39, R86 ;  /* 0x0000002723297223 */ /* 0x000fe20000010056 */
[----:B------:R-:W-:-:S03]  /*2c30*/  FMUL.FTZ R35, R55, R33 ;  /* 0x0000002137237220 */ /* 0x000fc60000410000 */
[----:B------:R-:W0:Y:S01]  /*2c40*/  MUFU.RCP R44, R44 ;  /* 0x0000002c002c7308 */ /* 0x000e220000001000 */
[----:B------:R-:W-:Y:S01]  /*2c50*/  FFMA.FTZ R32, R34, R35, R41 ;  /* 0x0000002322207223 */ /* 0x000fe20000010029 */
[----:B------:R-:W-:Y:S01]  /*2c60*/  FADD.FTZ R92, R35, R92 ;  /* 0x0000005c235c7221 */ /* 0x000fe20000010000 */
[----:B------:R-:W-:Y:S01]  /*2c70*/  FMUL.FTZ R35, R54, R38 ;  /* 0x0000002636237220 */ /* 0x000fe20000410000 */
[----:B------:R-:W-:Y:S01]  /*2c80*/  FADD.FTZ R34, R37, R38 ;  /* 0x0000002625227221 */ /* 0x000fe20000010000 */
[----:B0-----:R-:W-:Y:S01]  /*2c90*/  FADD.FTZ R63, -R44, 1 ;  /* 0x3f8000002c3f7421 */ /* 0x001fe20000010100 */
[----:B------:R-:W-:-:S03]  /*2ca0*/  FMUL.FTZ R45, R45, R44 ;  /* 0x0000002c2d2d7220 */ /* 0x000fc60000410000 */
[----:B------:R-:W-:-:S04]  /*2cb0*/  FFMA.FTZ R36, R36, R63, 1 ;  /* 0x3f80000024247423 */ /* 0x000fc8000001003f */
[----:B------:R-:W-:Y:S01]  /*2cc0*/  FMUL.FTZ R46, R45, R36 ;  /* 0x000000242d2e7220 */ /* 0x000fe20000410000 */
[C---:B------:R-:W-:Y:S01]  /*2cd0*/  FFMA.FTZ R45, R43.reuse, R35, R32 ;  /* 0x000000232b2d7223 */ /* 0x040fe20000010020 */
[----:B------:R-:W-:Y:S01]  /*2ce0*/  FADD.FTZ R35, R92, R35 ;  /* 0x000000235c237221 */ /* 0x000fe20000010000 */
[----:B------:R-:W-:Y:S01]  /*2cf0*/  FFMA.FTZ R32, R43, R38, R62 ;  /* 0x000000262b207223 */ /* 0x000fe2000001003e */
[-C--:B------:R-:W-:Y:S01]  /*2d00*/  FMUL.FTZ R36, R55, R46.reuse ;  /* 0x0000002e37247220 */ /* 0x080fe20000410000 */
[----:B------:R-:W-:-:S03]  /*2d10*/  FFMA.FTZ R33, R94, R46, R47 ;  /* 0x0000002e5e217223 */ /* 0x000fc6000001002f */
[----:B------:R-:W-:Y:S01]  /*2d20*/  FFMA.FTZ R45, R94, R36, R45 ;  /* 0x000000245e2d7223 */ /* 0x000fe2000001002d */
[----:B------:R-:W-:Y:S01]  /*2d30*/  FADD.FTZ R36, R36, R35 ;  /* 0x0000002324247221 */ /* 0x000fe20000010000 */
[----:B------:R-:W-:-:S07]  /*2d40*/  FADD.FTZ R35, R42, R46 ;  /* 0x0000002e2a237221 */ /* 0x000fce0000010000 */
.L_x_3:
[----:B------:R-:W-:Y:S01]  /*2d50*/  MOV R38, R36 ;  /* 0x0000002400267202 */ /* 0x000fe20000000f00 */
[----:B------:R-:W-:Y:S01]  /*2d60*/  STS.128 [R13], R32 ;  /* 0x000000200d007388 */ /* 0x000fe20000000c00 */
[C---:B------:R-:W-:Y:S01]  /*2d70*/  ISETP.GT.AND P0, PT, R5.reuse, 0x1e, PT ;  /* 0x0000001e0500780c */ /* 0x040fe20003f04270 */
[----:B------:R-:W-:Y:S01]  /*2d80*/  BSSY.RECONVERGENT B0, `(.L_x_4) ;  /* 0x0000021000007945 */ /* 0x000fe20003800200 */
[C---:B------:R-:W-:Y:S01]  /*2d90*/  ISETP.GT.AND P6, PT, R5.reuse, 0xf, PT ;  /* 0x0000000f0500780c */ /* 0x040fe20003fc4270 */
[----:B------:R-:W0:Y:S01]  /*2da0*/  SHFL.DOWN PT, R36, R45, 0x1, 0x1f ;  /* 0x08201f002d247f89 */ /* 0x000e2200000e0000 */
[----:B------:R-:W-:Y:S02]  /*2db0*/  ISETP.GT.AND P5, PT, R5, 0x17, PT ;  /* 0x000000170500780c */ /* 0x000fe40003fa4270 */
[----:B------:R-:W-:Y:S01]  /*2dc0*/  ISETP.NE.AND P2, PT, R2, RZ, PT ;  /* 0x000000ff0200720c */ /* 0x000fe20003f45270 */
[----:B------:R-:W1:Y:S01]  /*2dd0*/  SHFL.DOWN PT, R37, R38, 0x1, 0x1f ;  /* 0x08201f0026257f89 */ /* 0x000e6200000e0000 */
[----:B------:R-:W-:-:S05]  /*2de0*/  ISETP.GE.U32.AND P4, PT, R4, 0x2, PT ;  /* 0x000000020400780c */ /* 0x000fca0003f86070 */
[----:B0-----:R-:W-:Y:S01]  /*2df0*/  @!P0 FADD.FTZ R45, R36, R45 ;  /* 0x0000002d242d8221 */ /* 0x001fe20000010000 */
[----:B-1----:R-:W-:-:S04]  /*2e00*/  @!P0 FADD.FTZ R38, R37, R38 ;  /* 0x0000002625268221 */ /* 0x002fc80000010000 */
[----:B------:R-:W0:Y:S01]  /*2e10*/  SHFL.DOWN PT, R36, R45, 0x2, 0x1f ;  /* 0x08401f002d247f89 */ /* 0x000e2200000e0000 */
[----:B------:R-:W-:-:S03]  /*2e20*/  ISETP.GT.AND P0, PT, R5, 0x1d, PT ;  /* 0x0000001d0500780c */ /* 0x000fc60003f04270 */
[----:B------:R-:W1:Y:S10]  /*2e30*/  SHFL.DOWN PT, R37, R38, 0x2, 0x1f ;  /* 0x08401f0026257f89 */ /* 0x000e7400000e0000 */
        /* <DEDUP_REMOVED lines=8> */
[----:B------:R-:W-:-:S03]  /*2ec0*/  ISETP.GT.U32.AND P0, PT, R2, 0x37, PT ;  /* 0x000000370200780c */ /* 0x000fc60003f04070 */
[----:B------:R-:W1:Y:S01]  /*2ed0*/  SHFL.DOWN PT, R37, R38, 0x8, 0x1f ;  /* 0x09001f0026257f89 */ /* 0x000e6200000e0000 */
[----:B0-----:R-:W-:Y:S01]  /*2ee0*/  FADD.FTZ R36, R45, R36 ;  /* 0x000000242d247221 */ /* 0x001fe20000010000 */
[----:B-1----:R-:W-:-:S04]  /*2ef0*/  FADD.FTZ R37, R38, R37 ;  /* 0x0000002526257221 */ /* 0x002fc80000010000 */
[----:B------:R-:W-:Y:S02]  /*2f00*/  FSEL R62, R45, R36, P5 ;  /* 0x000000242d3e7208 */ /* 0x000fe40002800000 */
[----:B------:R-:W-:-:S03]  /*2f10*/  FSEL R63, R38, R37, P5 ;  /* 0x00000025263f7208 */ /* 0x000fc60002800000 */
[----:B------:R0:W1:Y:S04]  /*2f20*/  SHFL.DOWN PT, R39, R62, 0x10, 0x1f ;  /* 0x0a001f003e277f89 */ /* 0x00006800000e0000 */
[----:B------:R0:W2:Y:S01]  /*2f30*/  SHFL.DOWN PT, R38, R63, 0x10, 0x1f ;  /* 0x0a001f003f267f89 */ /* 0x0000a200000e0000 */
[----:B------:R-:W-:Y:S05]  /*2f40*/  @P6 BRA `(.L_x_5) ;  /* 0x0000000000106947 */ /* 0x000fea0003800000 */
[----:B------:R-:W-:Y:S01]  /*2f50*/  ISETP.NE.AND P5, PT, R5, RZ, PT ;  /* 0x000000ff0500720c */ /* 0x000fe20003fa5270 */
[----:B01----:R-:W-:Y:S01]  /*2f60*/  FADD.FTZ R62, R36, R39 ;  /* 0x00000027243e7221 */ /* 0x003fe20000010000 */
[----:B--2---:R-:W-:-:S11]  /*2f70*/  FADD.FTZ R63, R37, R38 ;  /* 0x00000026253f7221 */ /* 0x004fd60000010000 */
[----:B------:R3:W-:Y:S02]  /*2f80*/  @!P5 STS.64 [R9+UR5+0x10], R62 ;  /* 0x0000103e0900d988 */ /* 0x0007e40008000a05 */
.L_x_5:
[----:B------:R-:W-:Y:S05]  /*2f90*/  BSYNC.RECONVERGENT B0 ;  /* 0x0000000000007941 */ /* 0x000fea0003800200 */
.L_x_4:
[----:B------:R-:W-:Y:S06]  /*2fa0*/  BAR.SYNC.DEFER_BLOCKING 0x0 ;  /* 0x0000000000007b1d */ /* 0x000fec0000010000 */
[----:B------:R-:W-:Y:S04]  /*2fb0*/  BSSY.RECONVERGENT B0, `(.L_x_6) ;  /* 0x0000026000007945 */ /* 0x000fe80003800200 */
[----:B------:R-:W-:Y:S05]  /*2fc0*/  @P2 BRA `(.L_x_7) ;  /* 0x0000000000902947 */ /* 0x000fea0003800000 */
[----:B------:R-:W4:Y:S01]  /*2fd0*/  S2UR UR7, SR_CgaCtaId ;  /* 0x00000000000779c3 */ /* 0x000f220000008800 */
[----:B------:R-:W-:Y:S02]  /*2fe0*/  UMOV UR6, 0x400 ;  /* 0x0000040000067882 */ /* 0x000fe40000000000 */
[----:B----4-:R-:W-:-:S09]  /*2ff0*/  ULEA UR6, UR7, UR6, 0x18 ;  /* 0x0000000607067291 */ /* 0x010fd2000f8ec0ff */
[----:B------:R-:W4:Y:S04]  /*3000*/  LDS.64 R36, [UR6+0x18] ;  /* 0x00001806ff247984 */ /* 0x000f280008000a00 */
[----:B------:R-:W5:Y:S04]  /*3010*/  LDS.128 R40, [UR6+0x20] ;  /* 0x00002006ff287984 */ /* 0x000f680008000c00 */
[----:B------:R-:W5:Y:S01]  /*3020*/  LDS.128 R44, [UR6+0x30] ;  /* 0x00003006ff2c7984 */ /* 0x000f620008000c00 */
[----:B----4-:R-:W-:Y:S01]  /*3030*/  FADD.FTZ R93, R62, R36 ;  /* 0x000000243e5d7221 */ /* 0x010fe20000010000 */
[----:B0--3--:R-:W-:-:S02]  /*3040*/  FADD.FTZ R62, R63, R37 ;  /* 0x000000253f3e7221 */ /* 0x009fc40000010000 */
[----:B-12---:R-:W0:Y:S01]  /*3050*/  LDS.128 R36, [UR6+0x40] ;  /* 0x00004006ff247984 */ /* 0x006e220008000c00 */
[----:B-----5:R-:W-:Y:S01]  /*3060*/  FADD.FTZ R93, R93, R40 ;  /* 0x000000285d5d7221 */ /* 0x020fe20000010000 */
[----:B------:R-:W-:-:S03]  /*3070*/  FADD.FTZ R62, R62, R41 ;  /* 0x000000293e3e7221 */ /* 0x000fc60000010000 */
[----:B------:R-:W-:Y:S01]  /*3080*/  FADD.FTZ R93, R93, R42 ;  /* 0x0000002a5d5d7221 */ /* 0x000fe20000010000 */
[----:B------:R-:W-:Y:S02]  /*3090*/  FADD.FTZ R62, R62, R43 ;  /* 0x0000002b3e3e7221 */ /* 0x000fe40000010000 */
[----:B------:R-:W-:Y:S01]  /*30a0*/  LDS.128 R40, [UR6+0x60] ;  /* 0x00006006ff287984 */ /* 0x000fe20008000c00 */
[----:B------:R-:W-:Y:S01]  /*30b0*/  FADD.FTZ R93, R93, R44 ;  /* 0x0000002c5d5d7221 */ /* 0x000fe20000010000 */
[----:B------:R-:W-:-:S03]  /*30c0*/  FADD.FTZ R62, R62, R45 ;  /* 0x0000002d3e3e7221 */ /* 0x000fc60000010000 */
[----:B------:R-:W-:Y:S01]  /*30d0*/  FADD.FTZ R93, R93, R46 ;  /* 0x0000002e5d5d7221 */ /* 0x000fe20000010000 */
[----:B------:R-:W-:Y:S02]  /*30e0*/  FADD.FTZ R62, R62, R47 ;  /* 0x0000002f3e3e7221 */ /* 0x000fe40000010000 */
[----:B------:R-:W1:Y:S01]  /*30f0*/  LDS.128 R44, [UR6+0x50] ;  /* 0x00005006ff2c7984 */ /* 0x000e620008000c00 */
[----:B0-----:R-:W-:Y:S01]  /*3100*/  FADD.FTZ R93, R93, R36 ;  /* 0x000000245d5d7221 */ /* 0x001fe20000010000 */
[----:B------:R-:W-:-:S03]  /*3110*/  FADD.FTZ R62, R62, R37 ;  /* 0x000000253e3e7221 */ /* 0x000fc60000010000 */
[----:B------:R-:W-:Y:S01]  /*3120*/  FADD.FTZ R93, R93, R38 ;  /* 0x000000265d5d7221 */ /* 0x000fe20000010000 */
[----:B------:R-:W-:Y:S02]  /*3130*/  FADD.FTZ R62, R62, R39 ;  /* 0x000000273e3e7221 */ /* 0x000fe40000010000 */
[----:B------:R-:W0:Y:S01]  /*3140*/  LDS.128 R36, [UR6+0x70] ;  /* 0x00007006ff247984 */ /* 0x000e220008000c00 */
[----:B-1----:R-:W-:Y:S01]  /*3150*/  FADD.FTZ R93, R93, R44 ;  /* 0x0000002c5d5d7221 */ /* 0x002fe20000010000 */
[----:B------:R-:W-:-:S03]  /*3160*/  FADD.FTZ R62, R62, R45 ;  /* 0x0000002d3e3e7221 */ /* 0x000fc60000010000 */
[----:B------:R-:W-:Y:S01]  /*3170*/  FADD.FTZ R93, R93, R46 ;  /* 0x0000002e5d5d7221 */ /* 0x000fe20000010000 */
[----:B------:R-:W-:-:S03]  /*3180*/  FADD.FTZ R62, R62, R47 ;  /* 0x0000002f3e3e7221 */ /* 0x000fc60000010000 */
[----:B------:R-:W-:Y:S01]  /*3190*/  FADD.FTZ R93, R93, R40 ;  /* 0x000000285d5d7221 */ /* 0x000fe20000010000 */
[----:B------:R-:W-:-:S03]  /*31a0*/  FADD.FTZ R62, R62, R41 ;  /* 0x000000293e3e7221 */ /* 0x000fc60000010000 */
[----:B------:R-:W-:Y:S01]  /*31b0*/  FADD.FTZ R93, R93, R42 ;  /* 0x0000002a5d5d7221 */ /* 0x000fe20000010000 */
[----:B------:R-:W-:-:S03]  /*31c0*/  FADD.FTZ R62, R62, R43 ;  /* 0x0000002b3e3e7221 */ /* 0x000fc60000010000 */
[----:B0-----:R-:W-:Y:S01]  /*31d0*/  FADD.FTZ R93, R93, R36 ;  /* 0x000000245d5d7221 */ /* 0x001fe20000010000 */
[----:B------:R-:W-:-:S03]  /*31e0*/  FADD.FTZ R36, R62, R37 ;  /* 0x000000253e247221 */ /* 0x000fc60000010000 */
[----:B------:R-:W-:Y:S01]  /*31f0*/  FADD.FTZ R62, R93, R38 ;  /* 0x000000265d3e7221 */ /* 0x000fe20000010000 */
[----:B------:R-:W-:-:S07]  /*3200*/  FADD.FTZ R63, R36, R39 ;  /* 0x00000027243f7221 */ /* 0x000fce0000010000 */
.L_x_7:
[----:B------:R-:W-:Y:S05]  /*3210*/  BSYNC.RECONVERGENT B0 ;  /* 0x0000000000007941 */ /* 0x000fea0003800200 */
.L_x_6:
[----:B------:R-:W-:Y:S06]  /*3220*/  BAR.SYNC.DEFER_BLOCKING 0x0 ;  /* 0x0000000000007b1d */ /* 0x000fec0000010000 */
[----:B------:R-:W-:Y:S04]  /*3230*/  BSSY.RECONVERGENT B0, `(.L_x_8) ;  /* 0x0000025000007945 */ /* 0x000fe80003800200 */
[----:B------:R-:W-:Y:S05]  /*3240*/  @P0 BRA `(.L_x_9) ;  /* 0x00000000008c0947 */ /* 0x000fea0003800000 */
[----:B------:R-:W4:Y:S04]  /*3250*/  LDS.128 R40, [R13+0x380] ;  /* 0x000380000d287984 */ /* 0x000f280000000c00 */
[----:B-12---:R-:W1:Y:S01]  /*3260*/  LDS.128 R36, [R13+0x700] ;  /* 0x000700000d247984 */ /* 0x006e620000000c00 */
[----:B----4-:R-:W-:Y:S01]  /*3270*/  FADD.FTZ R45, R32, R40 ;  /* 0x00000028202d7221 */ /* 0x010fe20000010000 */
[----:B------:R-:W-:Y:S01]  /*3280*/  FADD.FTZ R44, R33, R41 ;  /* 0x00000029212c7221 */ /* 0x000fe20000010000 */
[----:B------:R-:W-:Y:S01]  /*3290*/  FADD.FTZ R47, R34, R42 ;  /* 0x0000002a222f7221 */ /* 0x000fe20000010000 */
[----:B------:R-:W-:Y:S01]  /*32a0*/  FADD.FTZ R46, R35, R43 ;  /* 0x0000002b232e7221 */ /* 0x000fe20000010000 */
[----:B-1----:R-:W-:Y:S01]  /*32b0*/  FADD.FTZ R45, R45, R36 ;  /* 0x000000242d2d7221 */ /* 0x002fe20000010000 */
[----:B------:R-:W1:Y:S01]  /*32c0*/  LDS.128 R40, [R13+0xa80] ;  /* 0x000a80000d287984 */ /* 0x000e620000000c00 */
[----:B------:R-:W-:Y:S01]  /*32d0*/  FADD.FTZ R44, R44, R37 ;  /* 0x000000252c2c7221 */ /* 0x000fe20000010000 */
[----:B------:R-:W-:Y:S01]  /*32e0*/  FADD.FTZ R47, R47, R38 ;  /* 0x000000262f2f7221 */ /* 0x000fe20000010000 */
[----:B------:R-:W-:Y:S01]  /*32f0*/  FADD.FTZ R46, R46, R39 ;  /* 0x000000272e2e7221 */ /* 0x000fe20000010000 */
[----:B------:R-:W2:Y:S04]  /*3300*/  LDS.128 R32, [R13+0xe00] ;  /* 0x000e00000d207984 */ /* 0x000ea80000000c00 */
[----:B------:R-:W4:Y:S01]  /*3310*/  LDS.128 R36, [R13+0x1180] ;  /* 0x001180000d247984 */ /* 0x000f220000000c00 */
[----:B-1----:R-:W-:Y:S01]  /*3320*/  FADD.FTZ R45, R45, R40 ;  /* 0x000000282d2d7221 */ /* 0x002fe20000010000 */
[----:B------:R-:W-:Y:S01]  /*3330*/  FADD.FTZ R44, R44, R41 ;  /* 0x000000292c2c7221 */ /* 0x000fe20000010000 */
[----:B------:R-:W-:Y:S01]  /*3340*/  FADD.FTZ R47, R47, R42 ;  /* 0x0000002a2f2f7221 */ /* 0x000fe20000010000 */
[----:B------:R-:W-:Y:S01]  /*3350*/  FADD.FTZ R46, R46, R43 ;  /* 0x0000002b2e2e7221 */ /* 0x000fe20000010000 */
[----:B--2---:R-:W-:Y:S01]  /*3360*/  FADD.FTZ R45, R45, R32 ;  /* 0x000000202d2d7221 */ /* 0x004fe20000010000 */
[----:B------:R-:W-:Y:S01]  /*3370*/  FADD.FTZ R44, R44, R33 ;  /* 0x000000212c2c7221 */ /* 0x000fe20000010000 */
[----:B------:R-:W-:Y:S01]  /*3380*/  FADD.FTZ R47, R47, R34 ;  /* 0x000000222f2f7221 */ /* 0x000fe20000010000 */
[----:B------:R-:W-:Y:S01]  /*3390*/  FADD.FTZ R46, R46, R35 ;  /* 0x000000232e2e7221 */ /* 0x000fe20000010000 */
[----:B------:R-:W-:Y:S01]  /*33a0*/  LDS.128 R40, [R13+0x1880] ;  /* 0x001880000d287984 */ /* 0x000fe20000000c00 */
[----:B----4-:R-:W-:Y:S01]  /*33b0*/  FADD.FTZ R45, R45, R36 ;  /* 0x000000242d2d7221 */ /* 0x010fe20000010000 */
[----:B------:R-:W-:Y:S01]  /*33c0*/  FADD.FTZ R44, R44, R37 ;  /* 0x000000252c2c7221 */ /* 0x000fe20000010000 */
[----:B------:R-:W-:Y:S01]  /*33d0*/  FADD.FTZ R47, R47, R38 ;  /* 0x000000262f2f7221 */ /* 0x000fe20000010000 */
[----:B------:R-:W1:Y:S01]  /*33e0*/  LDS.128 R32, [R13+0x1500] ;  /* 0x001500000d207984 */ /* 0x000e620000000c00 */
[----:B------:R-:W-:Y:S01]  /*33f0*/  FADD.FTZ R46, R46, R39 ;  /* 0x000000272e2e7221 */ /* 0x000fe20000010000 */
[----:B-1----:R-:W-:Y:S01]  /*3400*/  FADD.FTZ R45, R45, R32 ;  /* 0x000000202d2d7221 */ /* 0x002fe20000010000 */
[----:B------:R-:W-:Y:S01]  /*3410*/  FADD.FTZ R44, R44, R33 ;  /* 0x000000212c2c7221 */ /* 0x000fe20000010000 */
[----:B------:R-:W-:Y:S01]  /*3420*/  FADD.FTZ R47, R47, R34 ;  /* 0x000000222f2f7221 */ /* 0x000fe20000010000 */
[----:B------:R-:W-:Y:S01]  /*3430*/  FADD.FTZ R46, R46, R35 ;  /* 0x000000232e2e7221 */ /* 0x000fe20000010000 */
[----:B------:R-:W-:Y:S01]  /*3440*/  FADD.FTZ R32, R45, R40 ;  /* 0x000000282d207221 */ /* 0x000fe20000010000 */
[----:B------:R-:W-:Y:S01]  /*3450*/  FADD.FTZ R33, R44, R41 ;  /* 0x000000292c217221 */ /* 0x000fe20000010000 */
[----:B------:R-:W-:Y:S01]  /*3460*/  FADD.FTZ R34, R47, R42 ;  /* 0x0000002a2f227221 */ /* 0x000fe20000010000 */
[----:B------:R-:W-:-:S07]  /*3470*/  FADD.FTZ R35, R46, R43 ;  /* 0x0000002b2e237221 */ /* 0x000fce0000010000 */
.L_x_9:
[----:B------:R-:W-:Y:S05]  /*3480*/  BSYNC.RECONVERGENT B0 ;  /* 0x0000000000007941 */ /* 0x000fea0003800200 */
.L_x_8:
[----:B------:R-:W-:Y:S04]  /*3490*/  BSSY.RECONVERGENT B0, `(.L_x_10) ;  /* 0x000001d000007945 */ /* 0x000fe80003800200 */
[----:B------:R-:W-:Y:S05]  /*34a0*/  @P0 BRA `(.L_x_11) ;  /* 0x00000000006c0947 */ /* 0x000fea0003800000 */
[----:B------:R-:W1:Y:S01]  /*34b0*/  LDC.64 R36, c[0x0][0x3f8] ;  /* 0x0000fe00ff247b82 */ /* 0x000e620000000a00 */
[----:B------:R-:W-:-:S07]  /*34c0*/  IMAD R87, R87, 0x38, R2 ;  /* 0x0000003857577824 */ /* 0x000fce00078e0202 */
[----:B------:R-:W4:Y:S01]  /*34d0*/  LDC.64 R42, c[0x0][0x3d8] ;  /* 0x0000f600ff2a7b82 */ /* 0x000f220000000a00 */
[----:B-12---:R-:W-:Y:S01]  /*34e0*/  IMAD.WIDE.U32 R38, R36, 0x3, RZ ;  /* 0x0000000324267825 */ /* 0x006fe200078e00ff */
[----:B------:R-:W-:-:S04]  /*34f0*/  LEA R45, R37, R37, 0x1 ;  /* 0x00000025252d7211 */ /* 0x000fc800078e08ff */
[----:B------:R-:W-:Y:S01]  /*3500*/  IADD3 R45, PT, PT, R39, R45, RZ ;  /* 0x0000002d272d7210 */ /* 0x000fe20007ffe0ff */
[----:B----4-:R-:W-:-:S03]  /*3510*/  IMAD.WIDE R42, R87, 0x4, R42 ;  /* 0x00000004572a7825 */ /* 0x010fc600078e022a */
[----:B------:R-:W-:-:S04]  /*3520*/  LEA.HI R38, P0, R45, R38, RZ, 0x1 ;  /* 0x000000262d267211 */ /* 0x000fc800078108ff */
[----:B------:R-:W-:Y:S01]  /*3530*/  IADD3.X R45, PT, PT, RZ, R45, RZ, P0, !PT ;  /* 0x0000002dff2d7210 */ /* 0x000fe200007fe4ff */
[----:B------:R4:W-:Y:S01]  /*3540*/  REDG.E.ADD.F32.FTZ.RN.STRONG.GPU desc[UR8][R42.64], R32 ;  /* 0x000000202a0079a6 */ /* 0x0009e2000c12f308 */
[----:B------:R-:W-:Y:S02]  /*3550*/  LEA.HI R47, P0, R37, R36, RZ, 0x1 ;  /* 0x00000024252f7211 */ /* 0x000fe400078108ff */
[C---:B------:R-:W-:Y:S02]  /*3560*/  SHF.L.U64.HI R45, R38.reuse, 0x1, R45 ;  /* 0x00000001262d7819 */ /* 0x040fe4000001022d */
[----:B------:R-:W-:Y:S02]  /*3570*/  SHF.L.U32 R41, R38, 0x1, RZ ;  /* 0x0000000126297819 */ /* 0x000fe400000006ff */
[----:B------:R-:W-:Y:S02]  /*3580*/  IADD3.X R38, PT, PT, RZ, R37, RZ, P0, !PT ;  /* 0x00000025ff267210 */ /* 0x000fe400007fe4ff */
[----:B------:R-:W-:-:S02]  /*3590*/  SHF.L.U32 R39, R47, 0x1, RZ ;  /* 0x000000012f277819 */ /* 0x000fc400000006ff */
[----:B------:R-:W-:Y:S02]  /*35a0*/  SHF.L.U64.HI R47, R47, 0x1, R38 ;  /* 0x000000012f2f7819 */ /* 0x000fe40000010226 */
[----:B------:R-:W-:Y:S02]  /*35b0*/  LOP3.LUT R39, R39, 0xfffffffc, RZ, 0xc0, !PT ;  /* 0xfffffffc27277812 */ /* 0x000fe400078ec0ff */
[----:B------:R-:W-:Y:S02]  /*35c0*/  LEA R38, P5, R36, R42, 0x2 ;  /* 0x0000002a24267211 */ /* 0x000fe400078a10ff */
[----:B------:R-:W-:Y:S02]  /*35d0*/  LOP3.LUT R41, R41, 0xfffffffc, RZ, 0xc0, !PT ;  /* 0xfffffffc29297812 */ /* 0x000fe400078ec0ff */
[----:B------:R-:W-:Y:S02]  /*35e0*/  IADD3 R40, P0, PT, R42, R39, RZ ;  /* 0x000000272a287210 */ /* 0x000fe40007f1e0ff */
[----:B------:R-:W-:-:S02]  /*35f0*/  LEA.HI.X R39, R36, R43, R37, 0x2, P5 ;  /* 0x0000002b24277211 */ /* 0x000fc400028f1425 */
[----:B------:R-:W-:Y:S02]  /*3600*/  IADD3 R36, P5, PT, R42, R41, RZ ;  /* 0x000000292a247210 */ /* 0x000fe40007fbe0ff */
[C---:B------:R-:W-:Y:S02]  /*3610*/  IADD3.X R41, PT, PT, R43.reuse, R47, RZ, P0, !PT ;  /* 0x0000002f2b297210 */ /* 0x040fe400007fe4ff */
[----:B------:R-:W-:-:S03]  /*3620*/  IADD3.X R37, PT, PT, R43, R45, RZ, P5, !PT ;  /* 0x0000002d2b257210 */ /* 0x000fc60002ffe4ff */
[----:B------:R4:W-:Y:S04]  /*3630*/  REDG.E.ADD.F32.FTZ.RN.STRONG.GPU desc[UR8][R40.64], R33 ;  /* 0x00000021280079a6 */ /* 0x0009e8000c12f308 */
[----:B------:R4:W-:Y:S04]  /*3640*/  REDG.E.ADD.F32.FTZ.RN.STRONG.GPU desc[UR8][R38.64], R34 ;  /* 0x00000022260079a6 */ /* 0x0009e8000c12f308 */
[----:B------:R4:W-:Y:S02]  /*3650*/  REDG.E.ADD.F32.FTZ.RN.STRONG.GPU desc[UR8][R36.64], R35 ;  /* 0x00000023240079a6 */ /* 0x0009e4000c12f308 */
.L_x_11:
[----:B------:R-:W-:Y:S05]  /*3660*/  BSYNC.RECONVERGENT B0 ;  /* 0x0000000000007941 */ /* 0x000fea0003800200 */
.L_x_10:
[----:B------:R-:W-:Y:S05]  /*3670*/  @!P4 BRA `(.L_x_12) ;  /* 0x000000080090c947 */ /* 0x000fea0003800000 */
[----:B-12-4-:R-:W1:Y:S01]  /*3680*/  LDC.64 R38, c[0x0][0x3d0] ;  /* 0x0000f400ff267b82 */ /* 0x016e620000000a00 */
[----:B------:R-:W-:Y:S02]  /*3690*/  LOP3.LUT R32, R6, 0x1, RZ, 0xc0, !PT ;  /* 0x0000000106207812 */ /* 0x000fe400078ec0ff */
[----:B------:R-:W-:-:S03]  /*36a0*/  ISETP.GE.U32.AND P4, PT, R4, 0x8, PT ;  /* 0x000000080400780c */ /* 0x000fc60003f86070 */
[----:B------:R-:W-:-:S04]  /*36b0*/  IMAD R37, R32, R3, RZ ;  /* 0x0000000320257224 */ /* 0x000fc800078e02ff */
[----:B------:R-:W-:-:S05]  /*36c0*/  IMAD R32, R37, R4, RZ ;  /* 0x0000000425207224 */ /* 0x000fca00078e02ff */
[----:B------:R-:W-:-:S05]  /*36d0*/  SHF.L.U32 R33, R32, 0x1, RZ ;  /* 0x0000000120217819 */ /* 0x000fca00000006ff */
[----:B-1----:R-:W-:Y:S01]  /*36e0*/  IMAD.WIDE R38, R33, 0x4, R38 ;  /* 0x0000000421267825 */ /* 0x002fe200078e0226 */
[----:B------:R-:W-:Y:S06]  /*36f0*/  @P2 BRA `(.L_x_13) ;  /* 0x00000000004c2947 */ /* 0x000fec0003800000 */
[----:B------:R-:W1:Y:S01]  /*3700*/  LDC.64 R32, c[0x0][0x3c8] ;  /* 0x0000f200ff207b82 */ /* 0x000e620000000a00 */
[----:B------:R-:W-:Y:S01]  /*3710*/  LOP3.LUT P0, R36, R6, 0x2, RZ, 0xc0, !PT ;  /* 0x0000000206247812 */ /* 0x000fe2000780c0ff */
[----:B------:R-:W-:Y:S01]  /*3720*/  IMAD.WIDE.U32 R34, R10, 0x8, R38 ;  /* 0x000000080a227825 */ /* 0x000fe200078e0026 */
[----:B------:R-:W-:Y:S02]  /*3730*/  IADD3 R37, PT, PT, R37, R0, RZ ;  /* 0x0000000025257210 */ /* 0x000fe40007ffe0ff */
[----:B------:R-:W-:Y:S02]  /*3740*/  SEL R41, R4, RZ, !P0 ;  /* 0x000000ff04297207 */ /* 0x000fe40004000000 */
[----:B------:R2:W-:Y:S02]  /*3750*/  STG.E.64 desc[UR8][R34.64], R62 ;  /* 0x0000003e22007986 */ /* 0x0005e4000c101b08 */
[----:B------:R-:W-:Y:S01]  /*3760*/  ISETP.NE.AND P0, PT, R41, -0x1, PT ;  /* 0xffffffff2900780c */ /* 0x000fe20003f05270 */
[----:B-1----:R-:W-:Y:S01]  /*3770*/  IMAD.WIDE.U32 R32, R37, 0x4, R32 ;  /* 0x0000000425207825 */ /* 0x002fe200078e0020 */
[----:B------:R-:W-:Y:S01]  /*3780*/  IADD3 R37, PT, PT, -R36, 0x1, RZ ;  /* 0x0000000124257810 */ /* 0x000fe20007ffe1ff */
[----:B------:R-:W-:Y:S06]  /*3790*/  MEMBAR.ALL.GPU ;  /* 0x0000000000007992 */ /* 0x000fec000000a000 */
[----:B------:R-:W-:-:S00]  /*37a0*/  ERRBAR ;  /* 0x00000000000079ab */ /* 0x000fc00000000000 */
[----:B------:R-:W-:Y:S06]  /*37b0*/  CGAERRBAR ;  /* 0x00000000000075ab */ /* 0x000fec0000000000 */
[----:B------:R2:W-:Y:S01]  /*37c0*/  REDG.E.ADD.S32.STRONG.GPU desc[UR8][R32.64], R37 ;  /* 0x000000252000798e */ /* 0x0005e2000c12e308 */
[----:B------:R-:W-:Y:S05]  /*37d0*/  @!P0 BRA `(.L_x_13) ;  /* 0x0000000000148947 */ /* 0x000fea0003800000 */
.L_x_14:
[----:B--2---:R-:W2:Y:S04]  /*37e0*/  LDG.E.STRONG.GPU R34, desc[UR8][R32.64] ;  /* 0x0000000820227981 */ /* 0x004ea8000c1ef900 */
[----:B--2---:R-:W-:Y:S01]  /*37f0*/  CCTL.IVALL ;  /* 0x00000000ff00798f */ /* 0x004fe20002000000 */
[----:B------:R-:W-:Y:S05]  /*3800*/  YIELD ;  /* 0x0000000000007946 */ /* 0x000fea0003800000 */
[----:B------:R-:W-:-:S13]  /*3810*/  ISETP.NE.AND P0, PT, R34, R41, PT ;  /* 0x000000292200720c */ /* 0x000fda0003f05270 */
[----:B------:R-:W-:Y:S05]  /*3820*/  @P0 BRA `(.L_x_14) ;  /* 0xfffffffc00ec0947 */ /* 0x000fea000383ffff */
.L_x_13:
[----:B------:R-:W-:Y:S05]  /*3830*/  WARPSYNC.ALL ;  /* 0x0000000000007948 */ /* 0x000fea0003800000 */
[----:B------:R-:W-:Y:S01]  /*3840*/  BAR.SYNC.DEFER_BLOCKING 0x0 ;  /* 0x0000000000007b1d */ /* 0x000fe20000010000 */
[----:B------:R-:W-:-:S05]  /*3850*/  HFMA2 R40, -RZ, RZ, 0, 0 ;  /* 0x00000000ff287431 */ /* 0x000fca00000001ff */
[----:B------:R-:W-:Y:S05]  /*3860*/  @!P4 BRA `(.L_x_15) ;  /* 0x00000004001cc947 */ /* 0x000fea0003800000 */
[C-C-:B------:R-:W-:Y:S01]  /*3870*/  IMAD R40, R3.reuse, 0x3, R0.reuse ;  /* 0x0000000303287824 */ /* 0x140fe200078e0200 */
[CC--:B------:R-:W-:Y:S01]  /*3880*/  LEA R41, R3.reuse, R0.reuse, 0x1 ;  /* 0x0000000003297211 */ /* 0x0c0fe200078e08ff */
[C-C-:B------:R-:W-:Y:S01]  /*3890*/  IMAD R42, R3.reuse, 0x6, R0.reuse ;  /* 0x00000006032a7824 */ /* 0x140fe200078e0200 */
[CC--:B------:R-:W-:Y:S01]  /*38a0*/  LEA R43, R3.reuse, R0.reuse, 0x2 ;  /* 0x00000000032b7211 */ /* 0x0c0fe200078e10ff */
[----:B------:R-:W-:Y:S01]  /*38b0*/  IMAD R44, R3, 0x5, R0 ;  /* 0x00000005032c7824 */ /* 0x000fe200078e0200 */
[----:B------:R-:W-:Y:S01]  /*38c0*/  IADD3 R45, PT, PT, R0, R3, RZ ;  /* 0x00000003002d7210 */ /* 0x000fe20007ffe0ff */
[----:B------:R-:W-:Y:S01]  /*38d0*/  UIADD3 UR6, UPT, UPT, -UR10, URZ, URZ ;  /* 0x000000ff0a067290 */ /* 0x000fe2000fffe1ff */
[----:B------:R-:W-:Y:S02]  /*38e0*/  MOV R46, RZ ;  /* 0x000000ff002e7202 */ /* 0x000fe40000000f00 */
[----:B------:R-:W-:Y:S02]  /*38f0*/  MOV R47, R0 ;  /* 0x00000000002f7202 */ /* 0x000fe40000000f00 */
[----:B------:R-:W-:-:S02]  /*3900*/  MOV R86, R11 ;  /* 0x0000000b00567202 */ /* 0x000fc40000000f00 */
[----:B------:R-:W-:-:S07]  /*3910*/  LOP3.LUT R87, R4, 0x7ffffff8, RZ, 0xc0, !PT ;  /* 0x7ffffff804577812 */ /* 0x000fce00078ec0ff */
.L_x_16:
[----:B------:R-:W-:Y:S02]  /*3920*/  ISETP.EQ.OR P5, PT, RZ, UR6, P2 ;  /* 0x00000006ff007c0c */ /* 0x000fe400097a2670 */
[----:B--2---:R-:W-:-:S04]  /*3930*/  IADD3 R32, PT, PT, R46, 0x1, RZ ;  /* 0x000000012e207810 */ /* 0x004fc80007ffe0ff */
[----:B------:R-:W-:-:S07]  /*3940*/  ISETP.EQ.OR P6, PT, R32, UR10, P2 ;  /* 0x0000000a20007c0c */ /* 0x000fce00097c2670 */
[----:B------:R-:W-:-:S06]  /*3950*/  @!P5 IMAD.WIDE.U32 R32, R47, 0x8, R38 ;  /* 0x000000082f20d825 */ /* 0x000fcc00078e0026 */
[----:B------:R-:W0:Y:S01]  /*3960*/  @!P5 LDG.E.64 R32, desc[UR8][R32.64] ;  /* 0x000000082020d981 */ /* 0x000e22000c1e1b00 */
[----:B------:R-:W-:Y:S01]  /*3970*/  @!P6 IMAD.WIDE.U32 R34, R45, 0x8, R38 ;  /* 0x000000082d22e825 */ /* 0x000fe200078e0026 */
[----:B------:R-:W-:-:S04]  /*3980*/  IADD3 R36, PT, PT, R46, 0x2, RZ ;  /* 0x000000022e247810 */ /* 0x000fc80007ffe0ff */
[----:B------:R-:W-:Y:S01]  /*3990*/  ISETP.EQ.OR P0, PT, R36, UR10, P2 ;  /* 0x0000000a24007c0c */ /* 0x000fe20009702670 */
[----:B------:R-:W2:Y:S01]  /*39a0*/  @!P6 LDG.E.64 R34, desc[UR8][R34.64] ;  /* 0x000000082222e981 */ /* 0x000ea2000c1e1b00 */
[----:B------:R-:W-:-:S04]  /*39b0*/  IADD3 R36, PT, PT, R46, 0x3, RZ ;  /* 0x000000032e247810 */ /* 0x000fc80007ffe0ff */
[----:B------:R-:W-:-:S07]  /*39c0*/  ISETP.EQ.OR P4, PT, R36, UR10, P2 ;  /* 0x0000000a24007c0c */ /* 0x000fce0009782670 */
[----:B------:R-:W-:-:S06]  /*39d0*/  @!P0 IMAD.WIDE.U32 R36, R41, 0x8, R38 ;  /* 0x0000000829248825 */ /* 0x000fcc00078e0026 */
[----:B------:R-:W4:Y:S01]  /*39e0*/  @!P0 LDG.E.64 R36, desc[UR8][R36.64] ;  /* 0x0000000824248981 */ /* 0x000f22000c1e1b00 */
[----:B0--3--:R-:W-:Y:S01]  /*39f0*/  @!P5 FADD.FTZ R62, R62, R32 ;  /* 0x000000203e3ed221 */ /* 0x009fe20000010000 */
[----:B------:R-:W-:Y:S01]  /*3a00*/  @!P5 FADD.FTZ R63, R63, R33 ;  /* 0x000000213f3fd221 */ /* 0x000fe20000010000 */
[----:B------:R-:W-:-:S04]  /*3a10*/  @!P4 IMAD.WIDE.U32 R32, R40, 0x8, R38 ;  /* 0x000000082820c825 */ /* 0x000fc800078e0026 */
[----:B--2---:R-:W-:Y:S02]  /*3a20*/  @!P6 FADD.FTZ R62, R62, R34 ;  /* 0x000000223e3ee221 */ /* 0x004fe40000010000 */
[----:B------:R-:W2:Y:S01]  /*3a30*/  @!P4 LDG.E.64 R32, desc[UR8][R32.64] ;  /* 0x000000082020c981 */ /* 0x000ea2000c1e1b00 */
[----:B------:R-:W-:-:S04]  /*3a40*/  IADD3 R34, PT, PT, R46, 0x4, RZ ;  /* 0x000000042e227810 */ /* 0x000fc80007ffe0ff */
[----:B------:R-:W-:Y:S01]  /*3a50*/  ISETP.EQ.OR P5, PT, R34, UR10, P2 ;  /* 0x0000000a22007c0c */ /* 0x000fe200097a2670 */
[----:B------:R-:W-:Y:S01]  /*3a60*/  @!P6 FADD.FTZ R63, R63, R35 ;  /* 0x000000233f3fe221 */ /* 0x000fe20000010000 */
[----:B----4-:R-:W-:-:S03]  /*3a70*/  @!P0 FADD.FTZ R62, R62, R36 ;  /* 0x000000243e3e8221 */ /* 0x010fc60000010000 */
[----:B------:R-:W-:-:S08]  /*3a80*/  @!P0 FADD.FTZ R63, R63, R37 ;  /* 0x000000253f3f8221 */ /* 0x000fd00000010000 */
[----:B------:R-:W-:-:S06]  /*3a90*/  @!P5 IMAD.WIDE.U32 R36, R43, 0x8, R38 ;  /* 0x000000082b24d825 */ /* 0x000fcc00078e0026 */
[----:B------:R-:W3:Y:S01]  /*3aa0*/  @!P5 LDG.E.64 R36, desc[UR8][R36.64] ;  /* 0x000000082424d981 */ /* 0x000ee2000c1e1b00 */
[----:B------:R-:W-:-:S04]  /*3ab0*/  IADD3 R34, PT, PT, R46, 0x5, RZ ;  /* 0x000000052e227810 */ /* 0x000fc80007ffe0ff */
[----:B------:R-:W-:-:S13]  /*3ac0*/  ISETP.EQ.OR P6, PT, R34, UR10, P2 ;  /* 0x0000000a22007c0c */ /* 0x000fda00097c2670 */
[----:B------:R-:W-:-:S06]  /*3ad0*/  @!P6 IMAD.WIDE.U32 R34, R44, 0x8, R38 ;  /* 0x000000082c22e825 */ /* 0x000fcc00078e0026 */
[----:B------:R-:W4:Y:S01]  /*3ae0*/  @!P6 LDG.E.64 R34, desc[UR8][R34.64] ;  /* 0x000000082222e981 */ /* 0x000f22000c1e1b00 */
[----:B--2---:R-:W-:Y:S01]  /*3af0*/  @!P4 FADD.FTZ R62, R62, R32 ;  /* 0x000000203e3ec221 */ /* 0x004fe20000010000 */
[----:B------:R-:W-:-:S04]  /*3b00*/  IADD3 R32, PT, PT, R46, 0x6, RZ ;  /* 0x000000062e207810 */ /* 0x000fc80007ffe0ff */
[----:B------:R-:W-:Y:S02]  /*3b10*/  ISETP.EQ.OR P0, PT, R32, UR10, P2 ;  /* 0x0000000a20007c0c */ /* 0x000fe40009702670 */
[----:B------:R-:W-:Y:S01]  /*3b20*/  IADD3 R32, PT, PT, R46, 0x7, RZ ;  /* 0x000000072e207810 */ /* 0x000fe20007ffe0ff */
[----:B------:R-:W-:-:S03]  /*3b30*/  @!P4 FADD.FTZ R63, R63, R33 ;  /* 0x000000213f3fc221 */ /* 0x000fc60000010000 */
[----:B------:R-:W-:-:S07]  /*3b40*/  ISETP.EQ.OR P4, PT, R32, UR10, P2 ;  /* 0x0000000a20007c0c */ /* 0x000fce0009782670 */
[----:B------:R-:W-:-:S06]  /*3b50*/  @!P0 IMAD.WIDE.U32 R32, R42, 0x8, R38 ;  /* 0x000000082a208825 */ /* 0x000fcc00078e0026 */
[----:B------:R-:W2:Y:S01]  /*3b60*/  @!P0 LDG.E.64 R32, desc[UR8][R32.64] ;  /* 0x0000000820208981 */ /* 0x000ea2000c1e1b00 */
[----:B---3--:R-:W-:Y:S01]  /*3b70*/  @!P5 FADD.FTZ R62, R62, R36 ;  /* 0x000000243e3ed221 */ /* 0x008fe20000010000 */
[----:B------:R-:W-:Y:S01]  /*3b80*/  @!P5 FADD.FTZ R63, R63, R37 ;  /* 0x000000253f3fd221 */ /* 0x000fe20000010000 */
[----:B------:R-:W-:-:S06]  /*3b90*/  @!P4 IMAD.WIDE.U32 R36, R86, 0x8, R38 ;  /* 0x000000085624c825 */ /* 0x000fcc00078e0026 */
[----:B------:R-:W3:Y:S01]  /*3ba0*/  @!P4 LDG.E.64 R36, desc[UR8][R36.64] ;  /* 0x000000082424c981 */ /* 0x000ee2000c1e1b00 */
[----:B------:R-:W-:Y:S01]  /*3bb0*/  IADD3 R46, PT, PT, R46, 0x8, RZ ;  /* 0x000000082e2e7810 */ /* 0x000fe20007ffe0ff */
[----:B----4-:R-:W-:Y:S01]  /*3bc0*/  @!P6 FADD.FTZ R62, R62, R34 ;  /* 0x000000223e3ee221 */ /* 0x010fe20000010000 */
[----:B------:R-:W-:Y:S01]  /*3bd0*/  @!P6 FADD.FTZ R63, R63, R35 ;  /* 0x000000233f3fe221 */ /* 0x000fe20000010000 */
[----:B------:R-:W-:Y:S01]  /*3be0*/  UIADD3 UR6, UPT, UPT, UR6, 0x8, URZ ;  /* 0x0000000806067890 */ /* 0x000fe2000fffe0ff */
[C---:B------:R-:W-:Y:S02]  /*3bf0*/  LEA R47, R3.reuse, R47, 0x3 ;  /* 0x0000002f032f7211 */ /* 0x040fe400078e18ff */
[C---:B------:R-:W-:Y:S02]  /*3c00*/  LEA R45, R3.reuse, R45, 0x3 ;  /* 0x0000002d032d7211 */ /* 0x040fe400078e18ff */
[C---:B------:R-:W-:Y:S02]  /*3c10*/  LEA R41, R3.reuse, R41, 0x3 ;  /* 0x0000002903297211 */ /* 0x040fe400078e18ff */
[----:B------:R-:W-:-:S02]  /*3c20*/  LEA R40, R3, R40, 0x3 ;  /* 0x0000002803287211 */ /* 0x000fc400078e18ff */
[C---:B------:R-:W-:Y:S02]  /*3c30*/  LEA R43, R3.reuse, R43, 0x3 ;  /* 0x0000002b032b7211 */ /* 0x040fe400078e18ff */
[C---:B------:R-:W-:Y:S02]  /*3c40*/  LEA R44, R3.reuse, R44, 0x3 ;  /* 0x0000002c032c7211 */ /* 0x040fe400078e18ff */
[C---:B------:R-:W-:Y:S02]  /*3c50*/  LEA R42, R3.reuse, R42, 0x3 ;  /* 0x0000002a032a7211 */ /* 0x040fe400078e18ff */
[----:B------:R-:W-:Y:S01]  /*3c60*/  LEA R86, R3, R86, 0x3 ;  /* 0x0000005603567211 */ /* 0x000fe200078e18ff */
[----:B--2---:R-:W-:Y:S01]  /*3c70*/  @!P0 FADD.FTZ R62, R62, R32 ;  /* 0x000000203e3e8221 */ /* 0x004fe20000010000 */
[----:B------:R-:W-:Y:S01]  /*3c80*/  @!P0 FADD.FTZ R63, R63, R33 ;  /* 0x000000213f3f8221 */ /* 0x000fe20000010000 */
[----:B------:R-:W-:Y:S02]  /*3c90*/  ISETP.NE.AND P0, PT, R46, R87, PT ;  /* 0x000000572e00720c */ /* 0x000fe40003f05270 */
[----:B---3--:R-:W-:Y:S01]  /*3ca0*/  @!P4 FADD.FTZ R62, R62, R36 ;  /* 0x000000243e3ec221 */ /* 0x008fe20000010000 */
[----:B------:R-:W-:-:S10]  /*3cb0*/  @!P4 FADD.FTZ R63, R63, R37 ;  /* 0x000000253f3fc221 */ /* 0x000fd40000010000 */
[----:B------:R-:W-:Y:S05]  /*3cc0*/  @P0 BRA `(.L_x_16) ;  /* 0xfffffffc00140947 */ /* 0x000fea000383ffff */
[----:B------:R-:W-:-:S07]  /*3cd0*/  MOV R40, R87 ;  /* 0x0000005700287202 */ /* 0x000fce0000000f00 */
.L_x_15:
[----:B------:R-:W-:-:S13]  /*3ce0*/  ISETP.NE.AND P0, PT, R12, RZ, PT ;  /* 0x000000ff0c00720c */ /* 0x000fda0003f05270 */
[----:B------:R-:W-:Y:S05]  /*3cf0*/  @!P0 BRA `(.L_x_12) ;  /* 0x0000000000f08947 */ /* 0x000fea0003800000 */
[----:B--2---:R-:W-:Y:S02]  /*3d00*/  IADD3 R32, PT, PT, R12, -0x1, RZ ;  /* 0xffffffff0c207810 */ /* 0x004fe40007ffe0ff */
[----:B------:R-:W-:Y:S02]  /*3d10*/  LOP3.LUT P0, R42, R4, 0x3, RZ, 0xc0, !PT ;  /* 0x00000003042a7812 */ /* 0x000fe4000780c0ff */
[----:B------:R-:W-:-:S13]  /*3d20*/  ISETP.GE.U32.AND P4, PT, R32, 0x3, PT ;  /* 0x000000032000780c */ /* 0x000fda0003f86070 */
[----:B------:R-:W-:Y:S05]  /*3d30*/  @!P4 BRA `(.L_x_17) ;  /* 0x000000000070c947 */ /* 0x000fea0003800000 */
[----:B------:R-:W-:-:S13]  /*3d40*/  ISETP.EQ.OR P6, PT, R40, UR10, P2 ;  /* 0x0000000a28007c0c */ /* 0x000fda00097c2670 */
[----:B------:R-:W-:-:S04]  /*3d50*/  @!P6 IMAD R33, R40, R3, R0 ;  /* 0x000000032821e224 */ /* 0x000fc800078e0200 */
[----:B------:R-:W-:-:S06]  /*3d60*/  @!P6 IMAD.WIDE.U32 R32, R33, 0x8, R38 ;  /* 0x000000082120e825 */ /* 0x000fcc00078e0026 */
[----:B------:R-:W0:Y:S01]  /*3d70*/  @!P6 LDG.E.64 R32, desc[UR8][R32.64] ;  /* 0x000000082020e981 */ /* 0x000e22000c1e1b00 */
[C---:B------:R-:W-:Y:S02]  /*3d80*/  IADD3 R35, PT, PT, R40.reuse, 0x1, RZ ;  /* 0x0000000128237810 */ /* 0x040fe40007ffe0ff */
[C---:B------:R-:W-:Y:S02]  /*3d90*/  IADD3 R37, PT, PT, R40.reuse, 0x2, RZ ;  /* 0x0000000228257810 */ /* 0x040fe40007ffe0ff */
[----:B------:R-:W-:Y:S02]  /*3da0*/  ISETP.EQ.OR P5, PT, R35, UR10, P2 ;  /* 0x0000000a23007c0c */ /* 0x000fe400097a2670 */
[----:B------:R-:W-:Y:S02]  /*3db0*/  IADD3 R41, PT, PT, R40, 0x3, RZ ;  /* 0x0000000328297810 */ /* 0x000fe40007ffe0ff */
[----:B------:R-:W-:-:S09]  /*3dc0*/  ISETP.EQ.OR P4, PT, R37, UR10, P2 ;  /* 0x0000000a25007c0c */ /* 0x000fd20009782670 */
[----:B------:R-:W-:-:S04]  /*3dd0*/  @!P5 IMAD R35, R35, R3, R0 ;  /* 0x000000032323d224 */ /* 0x000fc800078e0200 */
[----:B------:R-:W-:Y:S02]  /*3de0*/  @!P4 IMAD R37, R37, R3, R0 ;  /* 0x000000032525c224 */ /* 0x000fe400078e0200 */
[----:B0--3--:R-:W-:Y:S01]  /*3df0*/  @!P6 FADD.FTZ R62, R62, R32 ;  /* 0x000000203e3ee221 */ /* 0x009fe20000010000 */
[----:B------:R-:W-:Y:S01]  /*3e00*/  @!P6 FADD.FTZ R63, R63, R33 ;  /* 0x000000213f3fe221 */ /* 0x000fe20000010000 */
[----:B------:R-:W-:Y:S01]  /*3e10*/  ISETP.EQ.OR P6, PT, R41, UR10, P2 ;  /* 0x0000000a29007c0c */ /* 0x000fe200097c2670 */
[----:B------:R-:W-:-:S04]  /*3e20*/  @!P5 IMAD.WIDE.U32 R32, R35, 0x8, R38 ;  /* 0x000000082320d825 */ /* 0x000fc800078e0026 */
[----:B------:R-:W-:Y:S02]  /*3e30*/  @!P4 IMAD.WIDE.U32 R34, R37, 0x8, R38 ;  /* 0x000000082522c825 */ /* 0x000fe400078e0026 */
[----:B------:R-:W2:Y:S04]  /*3e40*/  @!P5 LDG.E.64 R32, desc[UR8][R32.64] ;  /* 0x000000082020d981 */ /* 0x000ea8000c1e1b00 */
[----:B------:R-:W3:Y:S02]  /*3e50*/  @!P4 LDG.E.64 R34, desc[UR8][R34.64] ;  /* 0x000000082222c981 */ /* 0x000ee4000c1e1b00 */
[----:B------:R-:W-:-:S04]  /*3e60*/  @!P6 IMAD R41, R41, R3, R0 ;  /* 0x000000032929e224 */ /* 0x000fc800078e0200 */
[----:B------:R-:W-:-:S06]  /*3e70*/  @!P6 IMAD.WIDE.U32 R36, R41, 0x8, R38 ;  /* 0x000000082924e825 */ /* 0x000fcc00078e0026 */
[----:B------:R-:W4:Y:S01]  /*3e80*/  @!P6 LDG.E.64 R36, desc[UR8][R36.64] ;  /* 0x000000082424e981 */ /* 0x000f22000c1e1b00 */
[----:B------:R-:W-:Y:S01]  /*3e90*/  IADD3 R40, PT, PT, R40, 0x4, RZ ;  /* 0x0000000428287810 */ /* 0x000fe20007ffe0ff */
[----:B--2---:R-:W-:Y:S01]  /*3ea0*/  @!P5 FADD.FTZ R62, R62, R32 ;  /* 0x000000203e3ed221 */ /* 0x004fe20000010000 */
[----:B------:R-:W-:-:S03]  /*3eb0*/  @!P5 FADD.FTZ R63, R63, R33 ;  /* 0x000000213f3fd221 */ /* 0x000fc60000010000 */
[----:B---3--:R-:W-:Y:S01]  /*3ec0*/  @!P4 FADD.FTZ R62, R62, R34 ;  /* 0x000000223e3ec221 */ /* 0x008fe20000010000 */
[----:B------:R-:W-:-:S03]  /*3ed0*/  @!P4 FADD.FTZ R63, R63, R35 ;  /* 0x000000233f3fc221 */ /* 0x000fc60000010000 */
[----:B----4-:R-:W-:Y:S01]  /*3ee0*/  @!P6 FADD.FTZ R62, R62, R36 ;  /* 0x000000243e3ee221 */ /* 0x010fe20000010000 */
[----:B------:R-:W-:-:S07]  /*3ef0*/  @!P6 FADD.FTZ R63, R63, R37 ;  /* 0x000000253f3fe221 */ /* 0x000fce0000010000 */
.L_x_17:
[----:B------:R-:W-:Y:S05]  /*3f00*/  @!P0 BRA `(.L_x_12) ;  /* 0x00000000006c8947 */ /* 0x000fea0003800000 */
[----:B------:R-:W-:Y:S02]  /*3f10*/  ISETP.NE.AND P0, PT, R42, 0x1, PT ;  /* 0x000000012a00780c */ /* 0x000fe40003f05270 */
[----:B------:R-:W-:-:S11]  /*3f20*/  LOP3.LUT R36, R4, 0x1, RZ, 0xc0, !PT ;  /* 0x0000000104247812 */ /* 0x000fd600078ec0ff */
[----:B------:R-:W-:Y:S05]  /*3f30*/  @!P0 BRA `(.L_x_18) ;  /* 0x0000000000388947 */ /* 0x000fea0003800000 */
[C---:B------:R-:W-:Y:S02]  /*3f40*/  IADD3 R35, PT, PT, R40.reuse, 0x1, RZ ;  /* 0x0000000128237810 */ /* 0x040fe40007ffe0ff */
[----:B------:R-:W-:Y:S02]  /*3f50*/  ISETP.EQ.OR P4, PT, R40, UR10, P2 ;  /* 0x0000000a28007c0c */ /* 0x000fe40009782670 */
[----:B------:R-:W-:-:S11]  /*3f60*/  ISETP.EQ.OR P0, PT, R35, UR10, P2 ;  /* 0x0000000a23007c0c */ /* 0x000fd60009702670 */
[-CC-:B------:R-:W-:Y:S02]  /*3f70*/  @!P4 IMAD R33, R40, R3.reuse, R0.reuse ;  /* 0x000000032821c224 */ /* 0x180fe400078e0200 */
[----:B------:R-:W-:Y:S02]  /*3f80*/  @!P0 IMAD R35, R35, R3, R0 ;  /* 0x0000000323238224 */ /* 0x000fe400078e0200 */
[----:B------:R-:W-:-:S04]  /*3f90*/  @!P4 IMAD.WIDE.U32 R32, R33, 0x8, R38 ;  /* 0x000000082120c825 */ /* 0x000fc800078e0026 */
[----:B------:R-:W-:Y:S02]  /*3fa0*/  @!P0 IMAD.WIDE.U32 R34, R35, 0x8, R38 ;  /* 0x0000000823228825 */ /* 0x000fe400078e0026 */
[----:B------:R-:W0:Y:S04]  /*3fb0*/  @!P4 LDG.E.64 R32, desc[UR8][R32.64] ;  /* 0x000000082020c981 */ /* 0x000e28000c1e1b00 */
[----:B------:R-:W2:Y:S01]  /*3fc0*/  @!P0 LDG.E.64 R34, desc[UR8][R34.64] ;  /* 0x0000000822228981 */ /* 0x000ea2000c1e1b00 */
[----:B------:R-:W-:Y:S01]  /*3fd0*/  IADD3 R40, PT, PT, R40, 0x2, RZ ;  /* 0x0000000228287810 */ /* 0x000fe20007ffe0ff */
[----:B0--3--:R-:W-:Y:S01]  /*3fe0*/  @!P4 FADD.FTZ R62, R62, R32 ;  /* 0x000000203e3ec221 */ /* 0x009fe20000010000 */
[----:B------:R-:W-:-:S03]  /*3ff0*/  @!P4 FADD.FTZ R63, R63, R33 ;  /* 0x000000213f3fc221 */ /* 0x000fc60000010000 */
[----:B--2---:R-:W-:Y:S01]  /*4000*/  @!P0 FADD.FTZ R62, R62, R34 ;  /* 0x000000223e3e8221 */ /* 0x004fe20000010000 */
[----:B------:R-:W-:-:S07]  /*4010*/  @!P0 FADD.FTZ R63, R63, R35 ;  /* 0x000000233f3f8221 */ /* 0x000fce0000010000 */
.L_x_18:
[----:B------:R-:W-:Y:S01]  /*4020*/  ISETP.EQ.OR P0, PT, R40, UR10, P2 ;  /* 0x0000000a28007c0c */ /* 0x000fe20009702670 */
[----:B------:R-:W-:Y:S03]  /*4030*/  BSSY.RECONVERGENT B0, `(.L_x_12) ;  /* 0x0000008000007945 */ /* 0x000fe60003800200 */
[----:B------:R-:W-:-:S13]  /*4040*/  ISETP.NE.U32.OR P0, PT, R36, 0x1, P0 ;  /* 0x000000012400780c */ /* 0x000fda0000705470 */
[----:B------:R-:W-:Y:S05]  /*4050*/  @P0 BRA `(.L_x_19) ;  /* 0x0000000000140947 */ /* 0x000fea0003800000 */
[----:B------:R-:W-:-:S04]  /*4060*/  IMAD R33, R3, R40, R0 ;  /* 0x0000002803217224 */ /* 0x000fc800078e0200 */
[----:B------:R-:W-:-:S06]  /*4070*/  IMAD.WIDE.U32 R32, R33, 0x8, R38 ;  /* 0x0000000821207825 */ /* 0x000fcc00078e0026 */
[----:B------:R-:W0:Y:S02]  /*4080*/  LDG.E.64 R32, desc[UR8][R32.64] ;  /* 0x0000000820207981 */ /* 0x000e24000c1e1b00 */
[----:B0--3--:R-:W-:Y:S01]  /*4090*/  FADD.FTZ R62, R62, R32 ;  /* 0x000000203e3e7221 */ /* 0x009fe20000010000 */
[----:B------:R-:W-:-:S07]  /*40a0*/  FADD.FTZ R63, R63, R33 ;  /* 0x000000213f3f7221 */ /* 0x000fce0000010000 */
.L_x_19:
[----:B------:R-:W-:Y:S05]  /*40b0*/  BSYNC.RECONVERGENT B0 ;  /* 0x0000000000007941 */ /* 0x000fea0003800200 */
.L_x_12:
[----:B------:R-:W5:Y:S01]  /*40c0*/  S2UR UR7, SR_CgaCtaId ;  /* 0x00000000000779c3 */ /* 0x000f620000008800 */
[----:B------:R-:W-:Y:S01]  /*40d0*/  UMOV UR6, 0x400 ;  /* 0x0000040000067882 */ /* 0x000fe20000000000 */
[----:B--2-4-:R-:W-:Y:S01]  /*40e0*/  SHF.L.U32 R35, R66, 0x10, RZ ;  /* 0x0000001042237819 */ /* 0x014fe200000006ff */
[----:B------:R-:W2:Y:S01]  /*40f0*/  LDCU.64 UR14, c[0x0][0x400] ;  /* 0x00008000ff0e77ac */ /* 0x000ea20008000a00 */
[----:B------:R-:W-:Y:S02]  /*4100*/  SHF.L.U32 R83, R83, 0x10, RZ ;  /* 0x0000001053537819 */ /* 0x000fe400000006ff */
[----:B------:R-:W-:Y:S01]  /*4110*/  SHF.L.U32 R37, R24, 0x10, RZ ;  /* 0x0000001018257819 */ /* 0x000fe200000006ff */
[----:B------:R-:W-:Y:S01]  /*4120*/  FADD.FTZ R24, -R56, R35 ;  /* 0x0000002338187221 */ /* 0x000fe20000010100 */
[----:B------:R-:W-:Y:S02]  /*4130*/  SHF.L.U32 R81, R81, 0x10, RZ ;  /* 0x0000001051517819 */ /* 0x000fe400000006ff */
[----:B-1----:R-:W-:Y:S01]  /*4140*/  SHF.L.U32 R39, R28, 0x10, RZ ;  /* 0x000000101c277819 */ /* 0x002fe200000006ff */
[C---:B------:R-:W-:Y:S01]  /*4150*/  FADD.FTZ R28, -R56.reuse, R83 ;  /* 0x00000053381c7221 */ /* 0x040fe20000010100 */
[----:B------:R-:W-:Y:S01]  /*4160*/  SHF.L.U32 R79, R79, 0x10, RZ ;  /* 0x000000104f4f7819 */ /* 0x000fe200000006ff */
[----:B------:R-:W-:Y:S01]  /*4170*/  FADD.FTZ R42, -R56, R37 ;  /* 0x00000025382a7221 */ /* 0x000fe20000010100 */
[----:B------:R-:W-:Y:S01]  /*4180*/  SHF.L.U32 R41, R48, 0x10, RZ ;  /* 0x0000001030297819 */ /* 0x000fe200000006ff */
[----:B------:R-:W-:Y:S01]  /*4190*/  FADD.FTZ R44, -R56, R81 ;  /* 0x00000051382c7221 */ /* 0x000fe20000010100 */
[----:B------:R-:W-:Y:S01]  /*41a0*/  SHF.L.U32 R57, R57, 0x10, RZ ;  /* 0x0000001039397819 */ /* 0x000fe200000006ff */
[----:B------:R-:W-:Y:S01]  /*41b0*/  FMUL.FTZ R40, R28, R85 ;  /* 0x000000551c287220 */ /* 0x000fe20000410000 */
[----:B------:R-:W-:Y:S01]  /*41c0*/  SHF.L.U32 R43, R58, 0x10, RZ ;  /* 0x000000103a2b7819 */ /* 0x000fe200000006ff */
[C---:B------:R-:W-:Y:S01]  /*41d0*/  FADD.FTZ R46, -R56.reuse, R41 ;  /* 0x00000029382e7221 */ /* 0x040fe20000010100 */
[----:B------:R-:W-:Y:S01]  /*41e0*/  SHF.L.U32 R71, R71, 0x10, RZ ;  /* 0x0000001047477819 */ /* 0x000fe200000006ff */
[----:B------:R-:W-:Y:S01]  /*41f0*/  FADD.FTZ R48, -R56, R57 ;  /* 0x0000003938307221 */ /* 0x000fe20000010100 */
[----:B------:R-:W-:Y:S01]  /*4200*/  SHF.L.U32 R45, R60, 0x10, RZ ;  /* 0x000000103c2d7819 */ /* 0x000fe200000006ff */
[C---:B------:R-:W-:Y:S01]  /*4210*/  FADD.FTZ R60, -R56.reuse, R79 ;  /* 0x0000004f383c7221 */ /* 0x040fe20000010100 */
[----:B-----5:R-:W-:Y:S01]  /*4220*/  ULEA UR6, UR7, UR6, 0x18 ;  /* 0x0000000607067291 */ /* 0x020fe2000f8ec0ff */
[----:B------:R-:W-:Y:S01]  /*4230*/  SHF.L.U32 R73, R73, 0x10, RZ ;  /* 0x0000001049497819 */ /* 0x000fe200000006ff */
[----:B------:R-:W-:Y:S01]  /*4240*/  FADD.FTZ R58, -R56, R43 ;  /* 0x0000002b383a7221 */ /* 0x000fe20000010100 */
[----:B------:R-:W-:Y:S01]  /*4250*/  SHF.L.U32 R47, R64, 0x10, RZ ;  /* 0x00000010402f7819 */ /* 0x000fe200000006ff */
[C---:B------:R-:W-:Y:S01]  /*4260*/  FADD.FTZ R66, -R56.reuse, R71 ;  /* 0x0000004738427221 */ /* 0x040fe20000010100 */
[----:B------:R-:W-:Y:S01]  /*4270*/  SHF.L.U32 R75, R75, 0x10, RZ ;  /* 0x000000104b4b7819 */ /* 0x000fe200000006ff */
[C---:B------:R-:W-:Y:S01]  /*4280*/  FADD.FTZ R86, -R56.reuse, R73 ;  /* 0x0000004938567221 */ /* 0x040fe20000010100 */
[----:B------:R-:W-:Y:S01]  /*4290*/  SHF.L.U32 R77, R77, 0x10, RZ ;  /* 0x000000104d4d7819 */ /* 0x000fe200000006ff */
[C---:B------:R-:W-:Y:S01]  /*42a0*/  FADD.FTZ R92, -R56.reuse, R47 ;  /* 0x0000002f385c7221 */ /* 0x040fe20000010100 */
[----:B------:R0:W-:Y:S01]  /*42b0*/  @!P2 STS.64 [UR6+0x88], R62 ;  /* 0x0000883eff00a988 */ /* 0x0001e20008000a06 */
[----:B------:R-:W-:Y:S01]  /*42c0*/  FADD.FTZ R94, -R56, R75 ;  /* 0x0000004b385e7221 */ /* 0x000fe20000010100 */
[----:B------:R-:W-:Y:S01]  /*42d0*/  SHF.L.U32 R67, R67, 0x10, RZ ;  /* 0x0000001043437819 */ /* 0x000fe200000006ff */
[----:B------:R-:W-:Y:S01]  /*42e0*/  BAR.SYNC.DEFER_BLOCKING 0x0 ;  /* 0x0000000000007b1d */ /* 0x000fe20000010000 */
[----:B------:R-:W-:-:S02]  /*42f0*/  SHF.L.U32 R84, R84, 0x10, RZ ;  /* 0x0000001054547819 */ /* 0x000fc400000006ff */
[----:B0--3--:R-:W-:Y:S01]  /*4300*/  SHF.L.U32 R63, R68, 0x10, RZ ;  /* 0x00000010443f7819 */ /* 0x009fe200000006ff */
[C---:B------:R-:W-:Y:S01]  /*4310*/  FADD.FTZ R62, -R56.reuse, R39 ;  /* 0x00000027383e7221 */ /* 0x040fe20000010100 */
[----:B------:R-:W-:Y:S01]  /*4320*/  FADD.FTZ R68, -R56, R45 ;  /* 0x0000002d38447221 */ /* 0x000fe20000010100 */
[----:B------:R-:W-:Y:S02]  /*4330*/  FMUL.FTZ R45, R24, R85 ;  /* 0x00000055182d7220 */ /* 0x000fe40000410000 */
[C---:B------:R-:W-:Y:S01]  /*4340*/  FADD.FTZ R96, -R56.reuse, R63 ;  /* 0x0000003f38607221 */ /* 0x040fe20000010100 */
[----:B------:R-:W-:Y:S01]  /*4350*/  FADD.FTZ R56, -R56, R77 ;  /* 0x0000004d38387221 */ /* 0x000fe20000010100 */
[----:B------:R-:W0:Y:S01]  /*4360*/  LDS.64 R32, [UR6+0x88] ;  /* 0x00008806ff207984 */ /* 0x000e220008000a00 */
[----:B------:R-:W0:Y:S02]  /*4370*/  LDCU UR6, c[0x0][0x42c] ;  /* 0x00008580ff0677ac */ /* 0x000e240008000800 */
[----:B0-----:R-:W-:Y:S01]  /*4380*/  FMUL.FTZ R32, R32, UR6 ;  /* 0x0000000620207c20 */ /* 0x001fe20008410000 */
[----:B------:R-:W-:Y:S01]  /*4390*/  FMUL.FTZ R33, R33, UR6 ;  /* 0x0000000621217c20 */ /* 0x000fe20008410000 */
[----:B--2---:R-:W-:Y:S06]  /*43a0*/  @!P1 BRA `(.L_x_20) ;  /* 0x0000000000489947 */ /* 0x004fec0003800000 */
[----:B------:R-:W-:Y:S01]  /*43b0*/  FFMA.FTZ R24, R54, R45, R52 ;  /* 0x0000002d36187223 */ /* 0x000fe20000010034 */
[----:B------:R-:W-:-:S03]  /*43c0*/  FFMA.FTZ R28, R55, R40, R53 ;  /* 0x00000028371c7223 */ /* 0x000fc60000010035 */
[----:B------:R-:W-:Y:S01]  /*43d0*/  FMUL.FTZ R34, R24, -1.4426950216293334961 ;  /* 0xbfb8aa3b18227820 */ /* 0x000fe20000410000 */
[----:B------:R-:W-:-:S05]  /*43e0*/  FMUL.FTZ R37, R28, -1.4426950216293334961 ;  /* 0xbfb8aa3b1c257820 */ /* 0x000fca0000410000 */
[----:B------:R-:W0:Y:S08]  /*43f0*/  MUFU.EX2 R34, R34 ;  /* 0x0000002200227308 */ /* 0x000e300000000800 */
[----:B------:R-:W1:Y:S01]  /*4400*/  MUFU.EX2 R37, R37 ;  /* 0x0000002500257308 */ /* 0x000e620000000800 */
[----:B0-----:R-:W-:-:S07]  /*4410*/  FADD.FTZ R35, R34, 1 ;  /* 0x3f80000022237421 */ /* 0x001fce0000010000 */
[----:B------:R-:W0:Y:S01]  /*4420*/  MUFU.RCP R36, R35 ;  /* 0x0000002300247308 */ /* 0x000e220000001000 */
[----:B-1----:R-:W-:-:S07]  /*4430*/  FADD.FTZ R38, R37, 1 ;  /* 0x3f80000025267421 */ /* 0x002fce0000010000 */
[----:B------:R-:W1:Y:S01]  /*4440*/  MUFU.RCP R39, R38 ;  /* 0x0000002600277308 */ /* 0x000e620000001000 */
[----:B0-----:R-:W-:Y:S01]  /*4450*/  FADD.FTZ R41, -R36, 1 ;  /* 0x3f80000024297421 */ /* 0x001fe20000010100 */
[----:B------:R-:W-:-:S03]  /*4460*/  FMUL.FTZ R67, R67, R36 ;  /* 0x0000002443437220 */ /* 0x000fc60000410000 */
[----:B------:R-:W-:Y:S01]  /*4470*/  FFMA.FTZ R24, R24, R41, 1 ;  /* 0x3f80000018187423 */ /* 0x000fe20000010029 */
[----:B-1----:R-:W-:Y:S01]  /*4480*/  FADD.FTZ R43, -R39, 1 ;  /* 0x3f800000272b7421 */ /* 0x002fe20000010100 */
[----:B------:R-:W-:Y:S02]  /*4490*/  FMUL.FTZ R84, R84, R39 ;  /* 0x0000002754547220 */ /* 0x000fe40000410000 */
[----:B------:R-:W-:Y:S01]  /*44a0*/  FMUL.FTZ R67, R67, R24 ;  /* 0x0000001843437220 */ /* 0x000fe20000410000 */
[----:B------:R-:W-:-:S04]  /*44b0*/  FFMA.FTZ R43, R28, R43, 1 ;  /* 0x3f8000001c2b7423 */ /* 0x000fc8000001002b */
[----:B------:R-:W-:-:S07]  /*44c0*/  FMUL.FTZ R84, R84, R43 ;  /* 0x0000002b54547220 */ /* 0x000fce0000410000 */
.L_x_20:
[----:B------:R-:W-:Y:S04]  /*44d0*/  BSSY.RECONVERGENT B0, `(.L_x_21) ;  /* 0x0000014000007945 */ /* 0x000fe80003800200 */
[----:B------:R-:W-:Y:S05]  /*44e0*/  @P3 BRA `(.L_x_22) ;  /* 0x0000000000483947 */ /* 0x000fea0003800000 */
[----:B------:R-:W0:Y:S01]  /*44f0*/  LDCU.64 UR12, c[0x0][0x3f8] ;  /* 0x00007f00ff0c77ac */ /* 0x000e220008000a00 */
[C-C-:B------:R-:W-:Y:S01]  /*4500*/  FFMA.FTZ R35, R32.reuse, R45, R33.reuse ;  /* 0x0000002d20237223 */ /* 0x140fe20000010021 */
[----:B------:R-:W-:Y:S01]  /*4510*/  MOV R34, R90 ;  /* 0x0000005a00227202 */ /* 0x000fe20000000f00 */
[----:B------:R-:W-:Y:S01]  /*4520*/  FFMA.FTZ R28, R32, R40, R33 ;  /* 0x00000028201c7223 */ /* 0x000fe20000010021 */
[----:B------:R-:W1:Y:S01]  /*4530*/  LDCU.64 UR6, c[0x0][0x380] ;  /* 0x00007000ff0677ac */ /* 0x000e620008000a00 */
[----:B------:R-:W-:Y:S01]  /*4540*/  FFMA.FTZ R24, R54, R67, -R35 ;  /* 0x0000004336187223 */ /* 0x000fe20000010823 */
[----:B------:R-:W-:Y:S01]  /*4550*/  MOV R35, R89 ;  /* 0x0000005900237202 */ /* 0x000fe20000000f00 */
[----:B------:R-:W-:Y:S02]  /*4560*/  FFMA.FTZ R28, R55, R84, -R28 ;  /* 0x00000054371c7223 */ /* 0x000fe4000001081c */
[-C--:B------:R-:W-:Y:S02]  /*4570*/  FMUL.FTZ R39, R24, R85.reuse ;  /* 0x0000005518277220 */ /* 0x080fe40000410000 */
[----:B------:R-:W-:Y:S01]  /*4580*/  FMUL.FTZ R24, R28, R85 ;  /* 0x000000551c187220 */ /* 0x000fe20000410000 */
[----:B0-----:R-:W-:-:S02]  /*4590*/  IMAD R36, R15, UR12, RZ ;  /* 0x0000000c0f247c24 */ /* 0x001fc4000f8e02ff */
[----:B------:R-:W-:-:S04]  /*45a0*/  IMAD.WIDE.U32 R34, R7, UR12, R34 ;  /* 0x0000000c07227c25 */ /* 0x000fc8000f8e0022 */
[----:B------:R-:W-:Y:S01]  /*45b0*/  IMAD R37, R7, UR13, R36 ;  /* 0x0000000d07257c24 */ /* 0x000fe2000f8e0224 */
[----:B-1----:R-:W-:-:S04]  /*45c0*/  LEA R36, P0, R34, UR6, 0x1 ;  /* 0x0000000622247c11 */ /* 0x002fc8000f8008ff */
[----:B------:R-:W-:Y:S02]  /*45d0*/  IADD3 R37, PT, PT, R35, R37, RZ ;  /* 0x0000002523257210 */ /* 0x000fe40007ffe0ff */
[----:B------:R-:W-:Y:S02]  /*45e0*/  F2FP.BF16.F32.PACK_AB R35, R24, R39 ;  /* 0x000000271823723e */ /* 0x000fe400000010ff */
[----:B------:R-:W-:-:S05]  /*45f0*/  LEA.HI.X R37, R34, UR7, R37, 0x1, P0 ;  /* 0x0000000722257c11 */ /* 0x000fca00080f0c25 */
[----:B------:R0:W-:Y:S02]  /*4600*/  STG.E desc[UR8][R36.64], R35 ;  /* 0x0000002324007986 */ /* 0x0001e4000c101908 */
.L_x_22:
[----:B------:R-:W-:Y:S05]  /*4610*/  BSYNC.RECONVERGENT B0 ;  /* 0x0000000000007941 */ /* 0x000fea0003800200 */
.L_x_21:
[----:B------:R-:W-:Y:S01]  /*4620*/  UISETP.NE.AND UP0, UPT, UR11, URZ, UPT ;  /* 0x000000ff0b00728c */ /* 0x000fe2000bf05270 */
[-C--:B0-----:R-:W-:Y:S01]  /*4630*/  FMUL.FTZ R35, R42, R85.reuse ;  /* 0x000000552a237220 */ /* 0x081fe20000410000 */
[-C--:B------:R-:W-:Y:S01]  /*4640*/  FMUL.FTZ R64, R44, R85.reuse ;  /* 0x000000552c407220 */ /* 0x080fe20000410000 */
        /* <DEDUP_REMOVED lines=11> */
[----:B------:R-:W-:Y:S01]  /*4700*/  FMUL.FTZ R24, R56, R85 ;  /* 0x0000005538187220 */ /* 0x000fe20000410000 */
[----:B------:R-:W-:Y:S01]  /*4710*/  ISETP.GE.U32.AND P2, PT, R14, UR14, PT ;  /* 0x0000000e0e007c0c */ /* 0x000fe2000bf46070 */
[--C-:B------:R-:W-:Y:S01]  /*4720*/  FFMA.FTZ R81, R32, R35, R33.reuse ;  /* 0x0000002320517223 */ /* 0x100fe20000010021 */
[----:B------:R-:W-:Y:S01]  /*4730*/  ISETP.GE.U32.AND P1, PT, R16, UR14, PT ;  /* 0x0000000e10007c0c */ /* 0x000fe2000bf26070 */
[C-C-:B------:R-:W-:Y:S01]  /*4740*/  FFMA.FTZ R84, R32.reuse, R64, R33.reuse ;  /* 0x0000004020547223 */ /* 0x140fe20000010021 */
        /* <DEDUP_REMOVED lines=8> */
[C-C-:B------:R-:W-:Y:S01]  /*47d0*/  FFMA.FTZ R63, R32.reuse, R57, R33.reuse ;  /* 0x00000039203f7223 */ /* 0x140fe20000010021 */
[C-C-:B------:R-:W-:Y:S01]  /*47e0*/  FFMA.FTZ R46, R32.reuse, R44, R33.reuse ;  /* 0x0000002c202e7223 */ /* 0x140fe20000010021 */
[C-C-:B------:R-:W-:Y:S01]  /*47f0*/  FFMA.FTZ R45, R32.reuse, R47, R33.reuse ;  /* 0x0000002f202d7223 */ /* 0x140fe20000010021 */
[C-C-:B------:R-:W-:Y:S01]  /*4800*/  FFMA.FTZ R40, R32.reuse, R42, R33.reuse ;  /* 0x0000002a20287223 */ /* 0x140fe20000010021 */
[C-C-:B------:R-:W-:Y:S01]  /*4810*/  FFMA.FTZ R43, R32.reuse, R41, R33.reuse ;  /* 0x00000029202b7223 */ /* 0x140fe20000010021 */
[C-C-:B------:R-:W-:Y:S01]  /*4820*/  FFMA.FTZ R38, R32.reuse, R36, R33.reuse ;  /* 0x0000002420267223 */ /* 0x140fe20000010021 */
[C-C-:B------:R-:W-:Y:S01]  /*4830*/  FFMA.FTZ R39, R32.reuse, R37, R33.reuse ;  /* 0x0000002520277223 */ /* 0x140fe20000010021 */
[----:B------:R-:W-:Y:S01]  /*4840*/  FFMA.FTZ R28, R32, R24, R33 ;  /* 0x00000018201c7223 */ /* 0x000fe20000010021 */
[----:B------:R-:W-:-:S02]  /*4850*/  ISETP.GE.U32.AND P3, PT, R21, UR14, PT ;  /* 0x0000000e15007c0c */ /* 0x000fc4000bf66070 */
[----:B------:R-:W-:Y:S02]  /*4860*/  ISETP.GE.AND.EX P2, PT, R23, UR15, PT, P2 ;  /* 0x0000000f17007c0c */ /* 0x000fe4000bf46320 */
[----:B------:R-:W-:Y:S02]  /*4870*/  ISETP.GE.AND.EX P1, PT, R25, UR15, PT, P1 ;  /* 0x0000000f19007c0c */ /* 0x000fe4000bf26310 */
[----:B------:R-:W-:Y:S02]  /*4880*/  ISETP.GE.AND.EX P0, PT, R27, UR15, PT, P0 ;  /* 0x0000000f1b007c0c */ /* 0x000fe4000bf06300 */
[----:B------:R-:W-:Y:S02]  /*4890*/  ISETP.GE.AND.EX P6, PT, R29, UR15, PT, P6 ;  /* 0x0000000f1d007c0c */ /* 0x000fe4000bfc6360 */
[----:B------:R-:W-:Y:S02]  /*48a0*/  ISETP.GE.AND.EX P4, PT, R31, UR15, PT, P4 ;  /* 0x0000000f1f007c0c */ /* 0x000fe4000bf86340 */
[----:B------:R-:W-:-:S02]  /*48b0*/  ISETP.GE.AND.EX P5, PT, R49, UR15, PT, P5 ;  /* 0x0000000f31007c0c */ /* 0x000fc4000bfa6350 */
[----:B------:R-:W-:Y:S02]  /*48c0*/  SHF.L.U32 R33, R26, 0x10, RZ ;  /* 0x000000101a217819 */ /* 0x000fe400000006ff */
[----:B------:R-:W-:Y:S01]  /*48d0*/  SHF.L.U32 R82, R82, 0x10, RZ ;  /* 0x0000001052527819 */ /* 0x000fe200000006ff */
[----:B------:R-:W-:Y:S08]  /*48e0*/  BRA.U !UP0, `(.L_x_23) ;  /* 0x0000000108487547 */ /* 0x000ff0000b800000 */
        /* <DEDUP_REMOVED lines=18> */
.L_x_23:
[----:B------:R-:W-:Y:S01]  /*4a10*/  BSSY.RECONVERGENT B0, `(.L_x_24) ;  /* 0x0000012000007945 */ /* 0x000fe20003800200 */
[----:B------:R-:W-:Y:S01]  /*4a20*/  FFMA.FTZ R26, R54, R33, -R81 ;  /* 0x00000021361a7223 */ /* 0x000fe20000010851 */
[----:B------:R-:W-:Y:S02]  /*4a30*/  FFMA.FTZ R84, R55, R82, -R84 ;  /* 0x0000005237547223 */ /* 0x000fe40000010854 */
[----:B------:R-:W-:Y:S05]  /*4a40*/  @P2 BRA `(.L_x_25) ;  /* 0x0000000000382947 */ /* 0x000fea0003800000 */
[----:B------:R-:W0:Y:S01]  /*4a50*/  LDCU.64 UR6, c[0x0][0x3f8] ;  /* 0x00007f00ff0677ac */ /* 0x000e220008000a00 */
[----:B------:R-:W-:Y:S01]  /*4a60*/  MOV R32, R90 ;  /* 0x0000005a00207202 */ /* 0x000fe20000000f00 */
[----:B------:R-:W-:Y:S01]  /*4a70*/  FMUL.FTZ R75, R26, R85 ;  /* 0x000000551a4b7220 */ /* 0x000fe20000410000 */
[----:B------:R-:W-:Y:S01]  /*4a80*/  MOV R33, R89 ;  /* 0x0000005900217202 */ /* 0x000fe20000000f00 */
[----:B------:R-:W1:Y:S01]  /*4a90*/  LDCU.64 UR12, c[0x0][0x380] ;  /* 0x00007000ff0c77ac */ /* 0x000e620008000a00 */
[----:B------:R-:W-:Y:S01]  /*4aa0*/  FMUL.FTZ R26, R84, R85 ;  /* 0x00000055541a7220 */ /* 0x000fe20000410000 */
[----:B0-----:R-:W-:Y:S02]  /*4ab0*/  IMAD R35, R23, UR6, RZ ;  /* 0x0000000617237c24 */ /* 0x001fe4000f8e02ff */
[----:B------:R-:W-:-:S04]  /*4ac0*/  IMAD.WIDE.U32 R32, R14, UR6, R32 ;  /* 0x000000060e207c25 */ /* 0x000fc8000f8e0020 */
[----:B------:R-:W-:Y:S01]  /*4ad0*/  IMAD R35, R14, UR7, R35 ;  /* 0x000000070e237c24 */ /* 0x000fe2000f8e0223 */
[----:B-1----:R-:W-:-:S04]  /*4ae0*/  LEA R34, P2, R32, UR12, 0x1 ;  /* 0x0000000c20227c11 */ /* 0x002fc8000f8408ff */
[----:B------:R-:W-:Y:S02]  /*4af0*/  IADD3 R35, PT, PT, R33, R35, RZ ;  /* 0x0000002321237210 */ /* 0x000fe40007ffe0ff */
[----:B------:R-:W-:Y:S02]  /*4b00*/  F2FP.BF16.F32.PACK_AB R33, R26, R75 ;  /* 0x0000004b1a21723e */ /* 0x000fe400000010ff */
[----:B------:R-:W-:-:S05]  /*4b10*/  LEA.HI.X R35, R32, UR13, R35, 0x1, P2 ;  /* 0x0000000d20237c11 */ /* 0x000fca00090f0c23 */
[----:B------:R0:W-:Y:S02]  /*4b20*/  STG.E desc[UR8][R34.64], R33 ;  /* 0x0000002122007986 */ /* 0x0001e4000c101908 */
.L_x_25:
[----:B------:R-:W-:Y:S05]  /*4b30*/  BSYNC.RECONVERGENT B0 ;  /* 0x0000000000007941 */ /* 0x000fea0003800200 */
.L_x_24:
[----:B------:R-:W-:Y:S02]  /*4b40*/  SHF.L.U32 R30, R30, 0x10, RZ ;  /* 0x000000101e1e7819 */ /* 0x000fe400000006ff */
[----:B------:R-:W-:Y:S01]  /*4b50*/  SHF.L.U32 R80, R80, 0x10, RZ ;  /* 0x0000001050507819 */ /* 0x000fe200000006ff */
[----:B------:R-:W-:Y:S06]  /*4b60*/  BRA.U !UP0, `(.L_x_26) ;  /* 0x0000000108487547 */ /* 0x000fec000b800000 */
[----:B------:R-:W-:Y:S01]  /*4b70*/  FFMA.FTZ R60, R55, R60, R53 ;  /* 0x0000003c373c7223 */ /* 0x000fe20000010035 */
[----:B------:R-:W-:-:S03]  /*4b80*/  FFMA.FTZ R62, R54, R62, R52 ;  /* 0x0000003e363e7223 */ /* 0x000fc60000010034 */
[----:B0-----:R-:W-:Y:S01]  /*4b90*/  FMUL.FTZ R34, R60, -1.4426950216293334961 ;  /* 0xbfb8aa3b3c227820 */ /* 0x001fe20000410000 */
        /* <DEDUP_REMOVED lines=15> */
.L_x_26:
[----:B------:R-:W-:Y:S01]  /*4c90*/  BSSY.RECONVERGENT B0, `(.L_x_27) ;  /* 0x0000012000007945 */ /* 0x000fe20003800200 */
[----:B------:R-:W-:Y:S01]  /*4ca0*/  FFMA.FTZ R30, R54, R30, -R73 ;  /* 0x0000001e361e7223 */ /* 0x000fe20000010849 */
[----:B------:R-:W-:Y:S02]  /*4cb0*/  FFMA.FTZ R26, R55, R80, -R58 ;  /* 0x00000050371a7223 */ /* 0x000fe4000001083a */
[----:B------:R-:W-:Y:S05]  /*4cc0*/  @P1 BRA `(.L_x_28) ;  /* 0x0000000000381947 */ /* 0x000fea0003800000 */
[----:B------:R-:W1:Y:S01]  /*4cd0*/  LDCU.64 UR6, c[0x0][0x3f8] ;  /* 0x00007f00ff0677ac */ /* 0x000e620008000a00 */
[----:B------:R-:W-:Y:S01]  /*4ce0*/  MOV R32, R90 ;  /* 0x0000005a00207202 */ /* 0x000fe20000000f00 */
[----:B------:R-:W-:Y:S01]  /*4cf0*/  FMUL.FTZ R73, R30, R85 ;  /* 0x000000551e497220 */ /* 0x000fe20000410000 */
[----:B0-----:R-:W-:Y:S01]  /*4d00*/  MOV R33, R89 ;  /* 0x0000005900217202 */ /* 0x001fe20000000f00 */
[----:B------:R-:W0:Y:S01]  /*4d10*/  LDCU.64 UR12, c[0x0][0x380] ;  /* 0x00007000ff0c77ac */ /* 0x000e220008000a00 */
[----:B------:R-:W-:Y:S01]  /*4d20*/  FMUL.FTZ R26, R26, R85 ;  /* 0x000000551a1a7220 */ /* 0x000fe20000410000 */
[----:B-1----:R-:W-:Y:S02]  /*4d30*/  IMAD R35, R25, UR6, RZ ;  /* 0x0000000619237c24 */ /* 0x002fe4000f8e02ff */
[----:B------:R-:W-:-:S04]  /*4d40*/  IMAD.WIDE.U32 R32, R16, UR6, R32 ;  /* 0x0000000610207c25 */ /* 0x000fc8000f8e0020 */
[----:B------:R-:W-:Y:S01]  /*4d50*/  IMAD R35, R16, UR7, R35 ;  /* 0x0000000710237c24 */ /* 0x000fe2000f8e0223 */
[----:B0-----:R-:W-:-:S04]  /*4d60*/  LEA R34, P1, R32, UR12, 0x1 ;  /* 0x0000000c20227c11 */ /* 0x001fc8000f8208ff */
[----:B------:R-:W-:Y:S02]  /*4d70*/  IADD3 R35, PT, PT, R33, R35, RZ ;  /* 0x0000002321237210 */ /* 0x000fe40007ffe0ff */
[----:B------:R-:W-:Y:S02]  /*4d80*/  F2FP.BF16.F32.PACK_AB R33, R26, R73 ;  /* 0x000000491a21723e */ /* 0x000fe400000010ff */
[----:B------:R-:W-:-:S05]  /*4d90*/  LEA.HI.X R35, R32, UR13, R35, 0x1, P1 ;  /* 0x0000000d20237c11 */ /* 0x000fca00088f0c23 */
[----:B------:R1:W-:Y:S02]  /*4da0*/  STG.E desc[UR8][R34.64], R33 ;  /* 0x0000002122007986 */ /* 0x0003e4000c101908 */
.L_x_28:
[----:B------:R-:W-:Y:S05]  /*4db0*/  BSYNC.RECONVERGENT B0 ;  /* 0x0000000000007941 */ /* 0x000fea0003800200 */
.L_x_27:
[----:B------:R-:W-:Y:S02]  /*4dc0*/  SHF.L.U32 R50, R50, 0x10, RZ ;  /* 0x0000001032327819 */ /* 0x000fe400000006ff */
[----:B------:R-:W-:Y:S01]  /*4dd0*/  SHF.L.U32 R70, R70, 0x10, RZ ;  /* 0x0000001046467819 */ /* 0x000fe200000006ff */
[----:B------:R-:W-:Y:S06]  /*4de0*/  BRA.U !UP0, `(.L_x_29) ;  /* 0x0000000108487547 */ /* 0x000fec000b800000 */
[----:B------:R-:W-:Y:S01]  /*4df0*/  FFMA.FTZ R67, R54, R67, R52 ;  /* 0x0000004336437223 */ /* 0x000fe20000010034 */
[----:B------:R-:W-:-:S03]  /*4e00*/  FFMA.FTZ R48, R55, R48, R53 ;  /* 0x0000003037307223 */ /* 0x000fc60000010035 */
[----:B------:R-:W-:Y:S01]  /*4e10*/  FMUL.FTZ R26, R67, -1.4426950216293334961 ;  /* 0xbfb8aa3b431a7820 */ /* 0x000fe20000410000 */
[----:B------:R-:W-:-:S05]  /*4e20*/  FMUL.FTZ R32, R48, -1.4426950216293334961 ;  /* 0xbfb8aa3b30207820 */ /* 0x000fca0000410000 */
[----:B------:R-:W2:Y:S08]  /*4e30*/  MUFU.EX2 R26, R26 ;  /* 0x0000001a001a7308 */ /* 0x000eb00000000800 */
[----:B------:R-:W3:Y:S01]  /*4e40*/  MUFU.EX2 R32, R32 ;  /* 0x0000002000207308 */ /* 0x000ee20000000800 */
[----:B--2---:R-:W-:-:S07]  /*4e50*/  FADD.FTZ R30, R26, 1 ;  /* 0x3f8000001a1e7421 */ /* 0x004fce0000010000 */
[----:B01----:R-:W0:Y:S01]  /*4e60*/  MUFU.RCP R33, R30 ;  /* 0x0000001e00217308 */ /* 0x003e220000001000 */
[----:B---3--:R-:W-:-:S07]  /*4e70*/  FADD.FTZ R34, R32, 1 ;  /* 0x3f80000020227421 */ /* 0x008fce0000010000 */
        /* <DEDUP_REMOVED lines=9> */
.L_x_29:
[----:B------:R-:W-:Y:S01]  /*4f10*/  BSSY.RECONVERGENT B0, `(.L_x_30) ;  /* 0x0000012000007945 */ /* 0x000fe20003800200 */
[----:B------:R-:W-:Y:S01]  /*4f20*/  FFMA.FTZ R50, R54, R50, -R71 ;  /* 0x0000003236327223 */ /* 0x000fe20000010847 */
[----:B------:R-:W-:Y:S02]  /*4f30*/  FFMA.FTZ R26, R55, R70, -R56 ;  /* 0x00000046371a7223 */ /* 0x000fe40000010838 */
[----:B------:R-:W-:Y:S05]  /*4f40*/  @P0 BRA `(.L_x_31) ;  /* 0x0000000000380947 */ /* 0x000fea0003800000 */
[----:B------:R-:W2:Y:S01]  /*4f50*/  LDCU.64 UR6, c[0x0][0x3f8] ;  /* 0x00007f00ff0677ac */ /* 0x000ea20008000a00 */
[----:B------:R-:W-:Y:S01]  /*4f60*/  MOV R32, R90 ;  /* 0x0000005a00207202 */ /* 0x000fe20000000f00 */
[----:B------:R-:W-:Y:S01]  /*4f70*/  FMUL.FTZ R67, R50, R85 ;  /* 0x0000005532437220 */ /* 0x000fe20000410000 */
[----:B01----:R-:W-:Y:S01]  /*4f80*/  MOV R33, R89 ;  /* 0x0000005900217202 */ /* 0x003fe20000000f00 */
[----:B------:R-:W0:Y:S01]  /*4f90*/  LDCU.64 UR12, c[0x0][0x380] ;  /* 0x00007000ff0c77ac */ /* 0x000e220008000a00 */
[----:B------:R-:W-:Y:S01]  /*4fa0*/  FMUL.FTZ R26, R26, R85 ;  /* 0x000000551a1a7220 */ /* 0x000fe20000410000 */
[----:B--2---:R-:W-:Y:S02]  /*4fb0*/  IMAD R30, R27, UR6, RZ ;  /* 0x000000061b1e7c24 */ /* 0x004fe4000f8e02ff */
[----:B------:R-:W-:-:S04]  /*4fc0*/  IMAD.WIDE.U32 R32, R17, UR6, R32 ;  /* 0x0000000611207c25 */ /* 0x000fc8000f8e0020 */
[----:B------:R-:W-:Y:S01]  /*4fd0*/  IMAD R35, R17, UR7, R30 ;  /* 0x0000000711237c24 */ /* 0x000fe2000f8e021e */
[----:B0-----:R-:W-:-:S04]  /*4fe0*/  LEA R34, P0, R32, UR12, 0x1 ;  /* 0x0000000c20227c11 */ /* 0x001fc8000f8008ff */
[----:B------:R-:W-:Y:S02]  /*4ff0*/  IADD3 R35, PT, PT, R33, R35, RZ ;  /* 0x0000002321237210 */ /* 0x000fe40007ffe0ff */
[----:B------:R-:W-:Y:S02]  /*5000*/  F2FP.BF16.F32.PACK_AB R33, R26, R67 ;  /* 0x000000431a21723e */ /* 0x000fe400000010ff */
[----:B------:R-:W-:-:S05]  /*5010*/  LEA.HI.X R35, R32, UR13, R35, 0x1, P0 ;  /* 0x0000000d20237c11 */ /* 0x000fca00080f0c23 */
[----:B------:R2:W-:Y:S02]  /*5020*/  STG.E desc[UR8][R34.64], R33 ;  /* 0x0000002122007986 */ /* 0x0005e4000c101908 */
.L_x_31:
[----:B------:R-:W-:Y:S05]  /*5030*/  BSYNC.RECONVERGENT B0 ;  /* 0x0000000000007941 */ /* 0x000fea0003800200 */
.L_x_30:
[----:B------:R-:W-:Y:S02]  /*5040*/  SHF.L.U32 R59, R59, 0x10, RZ ;  /* 0x000000103b3b7819 */ /* 0x000fe400000006ff */
[----:B------:R-:W-:Y:S01]  /*5050*/  SHF.L.U32 R72, R72, 0x10, RZ ;  /* 0x0000001048487819 */ /* 0x000fe200000006ff */
[----:B------:R-:W-:Y:S06]  /*5060*/  BRA.U !UP0, `(.L_x_32) ;  /* 0x0000000108487547 */ /* 0x000fec000b800000 */
[----:B------:R-:W-:Y:S01]  /*5070*/  FFMA.FTZ R57, R54, R57, R52 ;  /* 0x0000003936397223 */ /* 0x000fe20000010034 */
[----:B------:R-:W-:-:S03]  /*5080*/  FFMA.FTZ R44, R55, R44, R53 ;  /* 0x0000002c372c7223 */ /* 0x000fc60000010035 */
[----:B------:R-:W-:Y:S01]  /*5090*/  FMUL.FTZ R26, R57, -1.4426950216293334961 ;  /* 0xbfb8aa3b391a7820 */ /* 0x000fe20000410000 */
[----:B------:R-:W-:-:S05]  /*50a0*/  FMUL.FTZ R32, R44, -1.4426950216293334961 ;  /* 0xbfb8aa3b2c207820 */ /* 0x000fca0000410000 */
[----:B------:R-:W3:Y:S08]  /*50b0*/  MUFU.EX2 R26, R26 ;  /* 0x0000001a001a7308 */ /* 0x000ef00000000800 */
[----:B------:R-:W0:Y:S01]  /*50c0*/  MUFU.EX2 R32, R32 ;  /* 0x0000002000207308 */ /* 0x000e220000000800 */
[----:B---3--:R-:W-:-:S07]  /*50d0*/  FADD.FTZ R30, R26, 1 ;  /* 0x3f8000001a1e7421 */ /* 0x008fce0000010000 */
[----:B------:R-:W3:Y:S01]  /*50e0*/  MUFU.RCP R30, R30 ;  /* 0x0000001e001e7308 */ /* 0x000ee20000001000 */
[----:B012---:R-:W-:-:S07]  /*50f0*/  FADD.FTZ R33, R32, 1 ;  /* 0x3f80000020217421 */ /* 0x007fce0000010000 */
[----:B------:R-:W0:Y:S01]  /*5100*/  MUFU.RCP R33, R33 ;  /* 0x0000002100217308 */ /* 0x000e220000001000 */
[----:B---3--:R-:W-:Y:S01]  /*5110*/  FADD.FTZ R34, -R30, 1 ;  /* 0x3f8000001e227421 */ /* 0x008fe20000010100 */
[----:B------:R-:W-:-:S03]  /*5120*/  FMUL.FTZ R59, R59, R30 ;  /* 0x0000001e3b3b7220 */ /* 0x000fc60000410000 */
[----:B------:R-:W-:Y:S01]  /*5130*/  FFMA.FTZ R34, R57, R34, 1 ;  /* 0x3f80000039227423 */ /* 0x000fe20000010022 */
[----:B0-----:R-:W-:Y:S01]  /*5140*/  FADD.FTZ R35, -R33, 1 ;  /* 0x3f80000021237421 */ /* 0x001fe20000010100 */
[----:B------:R-:W-:Y:S02]  /*5150*/  FMUL.FTZ R72, R72, R33 ;  /* 0x0000002148487220 */ /* 0x000fe40000410000 */
[----:B------:R-:W-:Y:S01]  /*5160*/  FMUL.FTZ R59, R59, R34 ;  /* 0x000000223b3b7220 */ /* 0x000fe20000410000 */
[----:B------:R-:W-:-:S04]  /*5170*/  FFMA.FTZ R35, R44, R35, 1 ;  /* 0x3f8000002c237423 */ /* 0x000fc80000010023 */
[----:B------:R-:W-:-:S07]  /*5180*/  FMUL.FTZ R72, R72, R35 ;  /* 0x0000002348487220 */ /* 0x000fce0000410000 */
.L_x_32:
[----:B------:R-:W-:Y:S01]  /*5190*/  BSSY.RECONVERGENT B0, `(.L_x_33) ;  /* 0x0000012000007945 */ /* 0x000fe20003800200 */
[----:B------:R-:W-:Y:S01]  /*51a0*/  FFMA.FTZ R26, R54, R59, -R63 ;  /* 0x0000003b361a7223 */ /* 0x000fe2000001083f */
[----:B------:R-:W-:Y:S02]  /*51b0*/  FFMA.FTZ R46, R55, R72, -R46 ;  /* 0x00000048372e7223 */ /* 0x000fe4000001082e */
[----:B------:R-:W-:Y:S05]  /*51c0*/  @P6 BRA `(.L_x_34) ;  /* 0x0000000000386947 */ /* 0x000fea0003800000 */
[----:B------:R-:W3:Y:S01]  /*51d0*/  LDCU.64 UR6, c[0x0][0x3f8] ;  /* 0x00007f00ff0677ac */ /* 0x000ee20008000a00 */
[----:B------:R-:W-:Y:S02]  /*51e0*/  MOV R32, R90 ;  /* 0x0000005a00207202 */ /* 0x000fe40000000f00 */
[----:B012---:R-:W-:Y:S01]  /*51f0*/  MOV R33, R89 ;  /* 0x0000005900217202 */ /* 0x007fe20000000f00 */
[----:B------:R-:W0:Y:S01]  /*5200*/  LDCU.64 UR12, c[0x0][0x380] ;  /* 0x00007000ff0c77ac */ /* 0x000e220008000a00 */
[----:B---3--:R-:W-:Y:S02]  /*5210*/  IMAD R57, R29, UR6, RZ ;  /* 0x000000061d397c24 */ /* 0x008fe4000f8e02ff */
[----:B------:R-:W-:-:S04]  /*5220*/  IMAD.WIDE.U32 R34, R18, UR6, R32 ;  /* 0x0000000612227c25 */ /* 0x000fc8000f8e0020 */
[----:B------:R-:W-:Y:S02]  /*5230*/  IMAD R33, R18, UR7, R57 ;  /* 0x0000000712217c24 */ /* 0x000fe4000f8e0239 */
[-C--:B------:R-:W-:Y:S01]  /*5240*/  FMUL.FTZ R57, R26, R85.reuse ;  /* 0x000000551a397220 */ /* 0x080fe20000410000 */
[----:B------:R-:W-:Y:S01]  /*5250*/  FMUL.FTZ R26, R46, R85 ;  /* 0x000000552e1a7220 */ /* 0x000fe20000410000 */
[----:B0-----:R-:W-:Y:S02]  /*5260*/  LEA R32, P0, R34, UR12, 0x1 ;  /* 0x0000000c22207c11 */ /* 0x001fe4000f8008ff */
[----:B------:R-:W-:Y:S02]  /*5270*/  IADD3 R33, PT, PT, R35, R33, RZ ;  /* 0x0000002123217210 */ /* 0x000fe40007ffe0ff */
[----:B------:R-:W-:Y:S02]  /*5280*/  F2FP.BF16.F32.PACK_AB R35, R26, R57 ;  /* 0x000000391a23723e */ /* 0x000fe400000010ff */
[----:B------:R-:W-:-:S05]  /*5290*/  LEA.HI.X R33, R34, UR13, R33, 0x1, P0 ;  /* 0x0000000d22217c11 */ /* 0x000fca00080f0c21 */
[----:B------:R3:W-:Y:S02]  /*52a0*/  STG.E desc[UR8][R32.64], R35 ;  /* 0x0000002320007986 */ /* 0x0007e4000c101908 */
.L_x_34:
[----:B------:R-:W-:Y:S05]  /*52b0*/  BSYNC.RECONVERGENT B0 ;  /* 0x0000000000007941 */ /* 0x000fea0003800200 */
.L_x_33:
[----:B------:R-:W-:Y:S02]  /*52c0*/  SHF.L.U32 R61, R61, 0x10, RZ ;  /* 0x000000103d3d7819 */ /* 0x000fe400000006ff */
[----:B------:R-:W-:Y:S01]  /*52d0*/  SHF.L.U32 R74, R74, 0x10, RZ ;  /* 0x000000104a4a7819 */ /* 0x000fe200000006ff */
[----:B------:R-:W-:Y:S06]  /*52e0*/  BRA.U !UP0, `(.L_x_35) ;  /* 0x0000000108487547 */ /* 0x000fec000b800000 */
[----:B------:R-:W-:Y:S01]  /*52f0*/  FFMA.FTZ R47, R54, R47, R52 ;  /* 0x0000002f362f7223 */ /* 0x000fe20000010034 */
[----:B------:R-:W-:-:S03]  /*5300*/  FFMA.FTZ R42, R55, R42, R53 ;  /* 0x0000002a372a7223 */ /* 0x000fc60000010035 */
[----:B------:R-:W-:Y:S01]  /*5310*/  FMUL.FTZ R26, R47, -1.4426950216293334961 ;  /* 0xbfb8aa3b2f1a7820 */ /* 0x000fe20000410000 */
[----:B---3--:R-:W-:-:S05]  /*5320*/  FMUL.FTZ R32, R42, -1.4426950216293334961 ;  /* 0xbfb8aa3b2a207820 */ /* 0x008fca0000410000 */
        /* <DEDUP_REMOVED lines=14> */
.L_x_35:
[----:B------:R-:W-:Y:S01]  /*5410*/  BSSY.RECONVERGENT B0, `(.L_x_36) ;  /* 0x0000012000007945 */ /* 0x000fe20003800200 */
[----:B------:R-:W-:Y:S01]  /*5420*/  FFMA.FTZ R26, R54, R61, -R45 ;  /* 0x0000003d361a7223 */ /* 0x000fe2000001082d */
[----:B------:R-:W-:Y:S02]  /*5430*/  FFMA.FTZ R40, R55, R74, -R40 ;  /* 0x0000004a37287223 */ /* 0x000fe40000010828 */
[----:B------:R-:W-:Y:S05]  /*5440*/  @P4 BRA `(.L_x_37) ;  /* 0x0000000000384947 */ /* 0x000fea0003800000 */
[----:B------:R-:W4:Y:S01]  /*5450*/  LDCU.64 UR6, c[0x0][0x3f8] ;  /* 0x00007f00ff0677ac */ /* 0x000f220008000a00 */
[----:B---3--:R-:W-:Y:S01]  /*5460*/  MOV R32, R90 ;  /* 0x0000005a00207202 */ /* 0x008fe20000000f00 */
[----:B------:R-:W-:Y:S01]  /*5470*/  FMUL.FTZ R45, R26, R85 ;  /* 0x000000551a2d7220 */ /* 0x000fe20000410000 */
[----:B012---:R-:W-:Y:S01]  /*5480*/  MOV R33, R89 ;  /* 0x0000005900217202 */ /* 0x007fe20000000f00 */
[----:B------:R-:W0:Y:S01]  /*5490*/  LDCU.64 UR12, c[0x0][0x380] ;  /* 0x00007000ff0c77ac */ /* 0x000e220008000a00 */
[----:B------:R-:W-:Y:S01]  /*54a0*/  FMUL.FTZ R26, R40, R85 ;  /* 0x00000055281a7220 */ /* 0x000fe20000410000 */
[----:B----4-:R-:W-:Y:S02]  /*54b0*/  IMAD R30, R31, UR6, RZ ;  /* 0x000000061f1e7c24 */ /* 0x010fe4000f8e02ff */
[----:B------:R-:W-:-:S04]  /*54c0*/  IMAD.WIDE.U32 R34, R19, UR6, R32 ;  /* 0x0000000613227c25 */ /* 0x000fc8000f8e0020 */
[----:B------:R-:W-:Y:S01]  /*54d0*/  IMAD R33, R19, UR7, R30 ;  /* 0x0000000713217c24 */ /* 0x000fe2000f8e021e */
[----:B0-----:R-:W-:-:S04]  /*54e0*/  LEA R32, P0, R34, UR12, 0x1 ;  /* 0x0000000c22207c11 */ /* 0x001fc8000f8008ff */
[----:B------:R-:W-:Y:S02]  /*54f0*/  IADD3 R33, PT, PT, R35, R33, RZ ;  /* 0x0000002123217210 */ /* 0x000fe40007ffe0ff */
[----:B------:R-:W-:Y:S02]  /*5500*/  F2FP.BF16.F32.PACK_AB R35, R26, R45 ;  /* 0x0000002d1a23723e */ /* 0x000fe400000010ff */
[----:B------:R-:W-:-:S05]  /*5510*/  LEA.HI.X R33, R34, UR13, R33, 0x1, P0 ;  /* 0x0000000d22217c11 */ /* 0x000fca00080f0c21 */
[----:B------:R4:W-:Y:S02]  /*5520*/  STG.E desc[UR8][R32.64], R35 ;  /* 0x0000002320007986 */ /* 0x0009e4000c101908 */
.L_x_37:
[----:B------:R-:W-:Y:S05]  /*5530*/  BSYNC.RECONVERGENT B0 ;  /* 0x0000000000007941 */ /* 0x000fea0003800200 */
.L_x_36:
[----:B------:R-:W-:Y:S02]  /*5540*/  SHF.L.U32 R65, R65, 0x10, RZ ;  /* 0x0000001041417819 */ /* 0x000fe400000006ff */
[----:B------:R-:W-:Y:S01]  /*5550*/  SHF.L.U32 R76, R76, 0x10, RZ ;  /* 0x000000104c4c7819 */ /* 0x000fe200000006ff */
[----:B------:R-:W-:Y:S06]  /*5560*/  BRA.U !UP0, `(.L_x_38) ;  /* 0x0000000108487547 */ /* 0x000fec000b800000 */
[----:B------:R-:W-:Y:S01]  /*5570*/  FFMA.FTZ R41, R54, R41, R52 ;  /* 0x0000002936297223 */ /* 0x000fe20000010034 */
[----:B------:R-:W-:-:S03]  /*5580*/  FFMA.FTZ R36, R55, R36, R53 ;  /* 0x0000002437247223 */ /* 0x000fc60000010035 */
[----:B------:R-:W-:Y:S01]  /*5590*/  FMUL.FTZ R26, R41, -1.4426950216293334961 ;  /* 0xbfb8aa3b291a7820 */ /* 0x000fe20000410000 */
[----:B---34-:R-:W-:-:S05]  /*55a0*/  FMUL.FTZ R32, R36, -1.4426950216293334961 ;  /* 0xbfb8aa3b24207820 */ /* 0x018fca0000410000 */
        /* <DEDUP_REMOVED lines=14> */
.L_x_38:
[----:B------:R-:W-:Y:S01]  /*5690*/  BSSY.RECONVERGENT B0, `(.L_x_39) ;  /* 0x0000012000007945 */ /* 0x000fe20003800200 */
[----:B------:R-:W-:Y:S01]  /*56a0*/  FFMA.FTZ R26, R54, R65, -R43 ;  /* 0x00000041361a7223 */ /* 0x000fe2000001082b */
[----:B------:R-:W-:Y:S02]  /*56b0*/  FFMA.FTZ R38, R55, R76, -R38 ;  /* 0x0000004c37267223 */ /* 0x000fe40000010826 */
[----:B------:R-:W-:Y:S05]  /*56c0*/  @P5 BRA `(.L_x_40) ;  /* 0x0000000000385947 */ /* 0x000fea0003800000 */
[----:B------:R-:W5:Y:S01]  /*56d0*/  LDCU.64 UR6, c[0x0][0x3f8] ;  /* 0x00007f00ff0677ac */ /* 0x000f620008000a00 */
[----:B---34-:R-:W-:Y:S02]  /*56e0*/  MOV R32, R90 ;  /* 0x0000005a00207202 */ /* 0x018fe40000000f00 */
[----:B012---:R-:W-:Y:S01]  /*56f0*/  MOV R33, R89 ;  /* 0x0000005900217202 */ /* 0x007fe20000000f00 */
[----:B------:R-:W0:Y:S01]  /*5700*/  LDCU.64 UR12, c[0x0][0x380] ;  /* 0x00007000ff0c77ac */ /* 0x000e220008000a00 */
[----:B-----5:R-:W-:Y:S02]  /*5710*/  IMAD R41, R49, UR6, RZ ;  /* 0x0000000631297c24 */ /* 0x020fe4000f8e02ff */
        /* <DEDUP_REMOVED lines=9> */
.L_x_40:
[----:B------:R-:W-:Y:S05]  /*57b0*/  BSYNC.RECONVERGENT B0 ;  /* 0x0000000000007941 */ /* 0x000fea0003800200 */
.L_x_39:
[----:B------:R-:W-:Y:S02]  /*57c0*/  SHF.L.U32 R69, R69, 0x10, RZ ;  /* 0x0000001045457819 */ /* 0x000fe400000006ff */
[----:B------:R-:W-:Y:S01]  /*57d0*/  SHF.L.U32 R78, R78, 0x10, RZ ;  /* 0x000000104e4e7819 */ /* 0x000fe200000006ff */
[----:B------:R-:W-:Y:S06]  /*57e0*/  BRA.U !UP0, `(.L_x_41) ;  /* 0x0000000108487547 */ /* 0x000fec000b800000 */
[----:B------:R-:W-:Y:S01]  /*57f0*/  FFMA.FTZ R37, R54, R37, R52 ;  /* 0x0000002536257223 */ /* 0x000fe20000010034 */
[----:B------:R-:W-:-:S03]  /*5800*/  FFMA.FTZ R24, R55, R24, R53 ;  /* 0x0000001837187223 */ /* 0x000fc60000010035 */
[----:B------:R-:W-:Y:S01]  /*5810*/  FMUL.FTZ R26, R37, -1.4426950216293334961 ;  /* 0xbfb8aa3b251a7820 */ /* 0x000fe20000410000 */
[----:B0--34-:R-:W-:-:S05]  /*5820*/  FMUL.FTZ R32, R24, -1.4426950216293334961 ;  /* 0xbfb8aa3b18207820 */ /* 0x019fca0000410000 */
[----:B------:R-:W0:Y:S08]  /*5830*/  MUFU.EX2 R26, R26 ;  /* 0x0000001a001a7308 */ /* 0x000e300000000800 */
[----:B------:R-:W1:Y:S01]  /*5840*/  MUFU.EX2 R32, R32 ;  /* 0x0000002000207308 */ /* 0x000e620000000800 */
[----:B0-----:R-:W-:-:S07]  /*5850*/  FADD.FTZ R30, R26, 1 ;  /* 0x3f8000001a1e7421 */ /* 0x001fce0000010000 */
[----:B------:R-:W0:Y:S01]  /*5860*/  MUFU.RCP R30, R30 ;  /* 0x0000001e001e7308 */ /* 0x000e220000001000 */
[----:B-12---:R-:W-:-:S07]  /*5870*/  FADD.FTZ R33, R32, 1 ;  /* 0x3f80000020217421 */ /* 0x006fce0000010000 */
        /* <DEDUP_REMOVED lines=9> */
.L_x_41:
[----:B------:R-:W-:Y:S01]  /*5910*/  ISETP.GE.AND.EX P3, PT, R51, UR15, PT, P3 ;  /* 0x0000000f33007c0c */ /* 0x000fe2000bf66330 */
[----:B------:R-:W-:Y:S01]  /*5920*/  FFMA.FTZ R54, R54, R69, -R39 ;  /* 0x0000004536367223 */ /* 0x000fe20000010827 */
[----:B------:R-:W-:Y:S01]  /*5930*/  FFMA.FTZ R28, R55, R78, -R28 ;  /* 0x0000004e371c7223 */ /* 0x000fe2000001081c */
[----:B------:R-:W-:Y:S02]  /*5940*/  BSSY.RECONVERGENT B0, `(.L_x_42) ;  /* 0x000000f000007945 */ /* 0x000fe40003800200 */
[-C--:B01234-:R-:W-:Y:S01]  /*5950*/  FMUL.FTZ R35, R54, R85.reuse ;  /* 0x0000005536237220 */ /* 0x09ffe20000410000 */
[----:B------:R-:W-:-:S07]  /*5960*/  FMUL.FTZ R28, R28, R85 ;  /* 0x000000551c1c7220 */ /* 0x000fce0000410000 */
[----:B------:R-:W-:Y:S05]  /*5970*/  @P3 BRA `(.L_x_43) ;  /* 0x00000000002c3947 */ /* 0x000fea0003800000 */
[----:B------:R-:W0:Y:S01]  /*5980*/  LDCU.64 UR6, c[0x0][0x3f8] ;  /* 0x00007f00ff0677ac */ /* 0x000e220008000a00 */
[----:B------:R-:W-:Y:S02]  /*5990*/  MOV R88, R90 ;  /* 0x0000005a00587202 */ /* 0x000fe40000000f00 */
[----:B------:R-:W-:Y:S01]  /*59a0*/  F2FP.BF16.F32.PACK_AB R35, R28, R35 ;  /* 0x000000231c23723e */ /* 0x000fe200000010ff */
[----:B------:R-:W1:Y:S01]  /*59b0*/  LDCU.64 UR12, c[0x0][0x380] ;  /* 0x00007000ff0c77ac */ /* 0x000e620008000a00 */
[----:B0-----:R-:W-:Y:S02]  /*59c0*/  IMAD R24, R51, UR6, RZ ;  /* 0x0000000633187c24 */ /* 0x001fe4000f8e02ff */
[----:B------:R-:W-:-:S04]  /*59d0*/  IMAD.WIDE.U32 R88, R21, UR6, R88 ;  /* 0x0000000615587c25 */ /* 0x000fc8000f8e0058 */
[----:B------:R-:W-:Y:S01]  /*59e0*/  IMAD R33, R21, UR7, R24 ;  /* 0x0000000715217c24 */ /* 0x000fe2000f8e0218 */
[----:B-1----:R-:W-:-:S04]  /*59f0*/  LEA R32, P0, R88, UR12, 0x1 ;  /* 0x0000000c58207c11 */ /* 0x002fc8000f8008ff */
[----:B------:R-:W-:-:S04]  /*5a00*/  IADD3 R33, PT, PT, R89, R33, RZ ;  /* 0x0000002159217210 */ /* 0x000fc80007ffe0ff */
[----:B------:R-:W-:-:S05]  /*5a10*/  LEA.HI.X R33, R88, UR13, R33, 0x1, P0 ;  /* 0x0000000d58217c11 */ /* 0x000fca00080f0c21 */
[----:B------:R0:W-:Y:S02]  /*5a20*/  STG.E desc[UR8][R32.64], R35 ;  /* 0x0000002320007986 */ /* 0x0001e4000c101908 */
.L_x_43:
[----:B------:R-:W-:Y:S05]  /*5a30*/  BSYNC.RECONVERGENT B0 ;  /* 0x0000000000007941 */ /* 0x000fea0003800200 */
.L_x_42:
[----:B------:R-:W-:Y:S02]  /*5a40*/  IADD3 R8, PT, PT, R3, R8, RZ ;  /* 0x0000000803087210 */ /* 0x000fe40007ffe0ff */
[----:B------:R-:W-:Y:S02]  /*5a50*/  IADD3 R6, PT, PT, R6, 0x1, RZ ;  /* 0x0000000106067810 */ /* 0x000fe40007ffe0ff */
[----:B------:R-:W-:-:S13]  /*5a60*/  ISETP.GE.AND P0, PT, R8, UR4, PT ;  /* 0x0000000408007c0c */ /* 0x000fda000bf06270 */
[----:B------:R-:W-:Y:S05]  /*5a70*/  @!P0 BRA `(.L_x_44) ;  /* 0xffffffa800348947 */ /* 0x000fea000383ffff */
.L_x_1:
[----:B------:R-:W1:Y:S01]  /*5a80*/  LDC R6, c[0x0][0x370] ;  /* 0x0000dc00ff067b82 */ /* 0x000e620000000800 */
[----:B------:R-:W-:Y:S01]  /*5a90*/  ISETP.NE.AND P2, PT, R2, RZ, PT ;  /* 0x000000ff0200720c */ /* 0x000fe20003f45270 */
[----:B------:R-:W-:Y:S06]  /*5aa0*/  BSSY.RECONVERGENT B0, `(.L_x_45) ;  /* 0x0000011000007945 */ /* 0x000fec0003800200 */
[----:B------:R-:W2:Y:S08]  /*5ab0*/  LDC R7, c[0x0][0x374] ;  /* 0x0000dd00ff077b82 */ /* 0x000eb00000000800 */
[----:B------:R-:W3:Y:S01]  /*5ac0*/  LDC.64 R4, c[0x0][0x3c8] ;  /* 0x0000f200ff047b82 */ /* 0x000ee20000000a00 */
[----:B-1----:R-:W-:-:S02]  /*5ad0*/  ISETP.NE.AND P1, PT, R6, 0x1, PT ;  /* 0x000000010600780c */ /* 0x002fc40003f25270 */
[----:B------:R-:W-:Y:S02]  /*5ae0*/  IADD3 R8, PT, PT, R6, -0x1, RZ ;  /* 0xffffffff06087810 */ /* 0x000fe40007ffe0ff */
[----:B--2---:R-:W-:-:S04]  /*5af0*/  IADD3 R3, PT, PT, R7, -0x1, RZ ;  /* 0xffffffff07037810 */ /* 0x004fc80007ffe0ff */
[----:B------:R-:W-:Y:S02]  /*5b00*/  ISETP.NE.AND P0, PT, R0, R3, PT ;  /* 0x000000030000720c */ /* 0x000fe40003f05270 */
[----:B------:R-:W-:Y:S02]  /*5b10*/  SHF.L.U32 R0, R7, 0x1, RZ ;  /* 0x0000000107007819 */ /* 0x000fe400000006ff */
[----:B------:R-:W-:Y:S02]  /*5b20*/  ISETP.NE.OR P0, PT, R8, UR10, P0 ;  /* 0x0000000a08007c0c */ /* 0x000fe40008705670 */
[----:B------:R-:W-:-:S05]  /*5b30*/  SEL R3, R0, RZ, P1 ;  /* 0x000000ff00037207 */ /* 0x000fca0000800000 */
[----:B---3--:R-:W-:Y:S01]  /*5b40*/  IMAD.WIDE.U32 R4, R3, 0x4, R4 ;  /* 0x0000000403047825 */ /* 0x008fe200078e0004 */
[----:B------:R-:W-:Y:S06]  /*5b50*/  @P2 BRA `(.L_x_46) ;  /* 0x0000000000142947 */ /* 0x000fec0003800000 */
[----:B------:R-:W-:Y:S01]  /*5b60*/  HFMA2 R3, -RZ, RZ, 0, 5.9604644775390625e-08 ;  /* 0x00000001ff037431 */ /* 0x000fe200000001ff */
[----:B------:R-:W-:Y:S06]  /*5b70*/  MEMBAR.ALL.GPU ;  /* 0x0000000000007992 */ /* 0x000fec000000a000 */
[----:B------:R-:W-:-:S00]  /*5b80*/  ERRBAR ;  /* 0x00000000000079ab */ /* 0x000fc00000000000 */
[----:B------:R-:W-:Y:S06]  /*5b90*/  CGAERRBAR ;  /* 0x00000000000075ab */ /* 0x000fec0000000000 */
[----:B------:R1:W-:Y:S02]  /*5ba0*/  REDG.E.ADD.S32.STRONG.GPU desc[UR8][R4.64], R3 ;  /* 0x000000030400798e */ /* 0x0003e4000c12e308 */
.L_x_46:
[----:B------:R-:W-:Y:S05]  /*5bb0*/  BSYNC.RECONVERGENT B0 ;  /* 0x0000000000007941 */ /* 0x000fea0003800200 */
.L_x_45:
[----:B------:R-:W-:Y:S05]  /*5bc0*/  @P0 EXIT ;  /* 0x000000000000094d */ /* 0x000fea0003800000 */
[----:B------:R-:W-:Y:S05]  /*5bd0*/  @P2 BRA `(.L_x_47) ;  /* 0x0000000000202947 */ /* 0x000fea0003800000 */
[----:B------:R-:W-:-:S05]  /*5be0*/  IMAD R0, R6, R7, RZ ;  /* 0x0000000706007224 */ /* 0x000fca00078e02ff */
[----:B------:R-:W-:-:S13]  /*5bf0*/  ISETP.NE.AND P0, PT, R0, -0x1, PT ;  /* 0xffffffff0000780c */ /* 0x000fda0003f05270 */
[----:B------:R-:W-:Y:S05]  /*5c00*/  @!P0 BRA `(.L_x_47) ;  /* 0x0000000000148947 */ /* 0x000fea0003800000 */
.L_x_48:
[----:B-1----:R-:W2:Y:S04]  /*5c10*/  LDG.E.STRONG.GPU R3, desc[UR8][R4.64] ;  /* 0x0000000804037981 */ /* 0x002ea8000c1ef900 */
[----:B--2---:R-:W-:Y:S01]  /*5c20*/  CCTL.IVALL ;  /* 0x00000000ff00798f */ /* 0x004fe20002000000 */
[----:B------:R-:W-:Y:S05]  /*5c30*/  YIELD ;  /* 0x0000000000007946 */ /* 0x000fea0003800000 */
[----:B------:R-:W-:-:S13]  /*5c40*/  ISETP.NE.AND P0, PT, R3, R0, PT ;  /* 0x000000000300720c */ /* 0x000fda0003f05270 */
[----:B------:R-:W-:Y:S05]  /*5c50*/  @P0 BRA `(.L_x_48) ;  /* 0xfffffffc00ec0947 */ /* 0x000fea000383ffff */
.L_x_47:
[----:B------:R-:W-:Y:S05]  /*5c60*/  WARPSYNC.ALL ;  /* 0x0000000000007948 */ /* 0x000fea0003800000 */
[----:B0-----:R-:W1:Y:S08]  /*5c70*/  LDC.64 R34, c[0x0][0x3f8] ;  /* 0x0000fe00ff227b82 */ /* 0x001e700000000a00 */
[----:B------:R-:W-:Y:S01]  /*5c80*/  BAR.SYNC.DEFER_BLOCKING 0x0 ;  /* 0x0000000000007b1d */ /* 0x000fe20000010000 */
[----:B-1----:R-:W-:-:S04]  /*5c90*/  LEA.HI R3, P0, R35, R34, RZ, 0x1 ;  /* 0x0000002223037211 */ /* 0x002fc800078108ff */
[----:B------:R-:W-:-:S04]  /*5ca0*/  IADD3.X R0, PT, PT, RZ, R35, RZ, P0, !PT ;  /* 0x00000023ff007210 */ /* 0x000fc800007fe4ff */
[--C-:B------:R-:W-:Y:S02]  /*5cb0*/  SHF.R.S64 R3, R3, 0x1, R0.reuse ;  /* 0x0000000103037819 */ /* 0x100fe40000001000 */
[----:B------:R-:W-:Y:S02]  /*5cc0*/  SHF.R.S32.HI R0, RZ, 0x1, R0 ;  /* 0x00000001ff007819 */ /* 0x000fe40000011400 */
[----:B------:R-:W-:-:S04]  /*5cd0*/  ISETP.GT.U32.AND P0, PT, R3, R2, PT ;  /* 0x000000020300720c */ /* 0x000fc80003f04070 */
[----:B------:R-:W-:-:S13]  /*5ce0*/  ISETP.GT.AND.EX P0, PT, R0, RZ, PT, P0 ;  /* 0x000000ff0000720c */ /* 0x000fda0003f04300 */
[----:B------:R-:W-:Y:S05]  /*5cf0*/  @!P0 EXIT ;  /* 0x000000000000894d */ /* 0x000fea0003800000 */
[----:B------:R-:W-:Y:S01]  /*5d00*/  IADD3 R4, P1, PT, R2, 0x1c0, RZ ;  /* 0x000001c002047810 */ /* 0x000fe20007f3e0ff */
[----:B------:R-:W-:Y:S01]  /*5d10*/  BSSY.RECONVERGENT B0, `(.L_x_49) ;  /* 0x000005d000007945 */ /* 0x000fe20003800200 */
[----:B------:R-:W-:Y:S02]  /*5d20*/  MOV R33, RZ ;  /* 0x000000ff00217202 */ /* 0x000fe40000000f00 */
[----:B------:R-:W-:Y:S02]  /*5d30*/  ISETP.GT.U32.AND P0, PT, R3, R4, PT ;  /* 0x000000040300720c */ /* 0x000fe40003f04070 */
[----:B------:R-:W-:-:S04]  /*5d40*/  IADD3.X R5, PT, PT, RZ, R33, RZ, P1, !PT ;  /* 0x00000021ff057210 */ /* 0x000fc80000ffe4ff */
[----:B------:R-:W-:-:S04]  /*5d50*/  ISETP.GT.AND.EX P0, PT, R0, R5, PT, P0 ;  /* 0x000000050000720c */ /* 0x000fc80003f04300 */
[----:B------:R-:W-:Y:S02]  /*5d60*/  SEL R9, R3, R4, P0 ;  /* 0x0000000403097207 */ /* 0x000fe40000000000 */
[----:B------:R-:W-:Y:S02]  /*5d70*/  SEL R6, R0, R5, P0 ;  /* 0x0000000500067207 */ /* 0x000fe40000000000 */
[----:B------:R-:W-:-:S04]  /*5d80*/  IADD3 R9, P0, PT, R9, -0x1c0, RZ ;  /* 0xfffffe4009097810 */ /* 0x000fc80007f1e0ff */
[----:B------:R-:W-:Y:S02]  /*5d90*/  IADD3.X R6, PT, PT, R6, -0x1, RZ, P0, !PT ;  /* 0xffffffff06067810 */ /* 0x000fe400007fe4ff */
[----:B------:R-:W-:-:S04]  /*5da0*/  ISETP.NE.U32.AND P0, PT, R9, R2, PT ;  /* 0x000000020900720c */ /* 0x000fc80003f05070 */
[----:B------:R-:W-:-:S04]  /*5db0*/  ISETP.NE.AND.EX P0, PT, R6, R33, PT, P0 ;  /* 0x000000210600720c */ /* 0x000fc80003f05300 */
[----:B------:R-:W-:-:S04]  /*5dc0*/  SEL R13, RZ, 0x1, !P0 ;  /* 0x00000001ff0d7807 */ /* 0x000fc80004000000 */
[----:B------:R-:W-:-:S04]  /*5dd0*/  IADD3 R9, P0, P1, R9, -R13, -R2 ;  /* 0x8000000d09097210 */ /* 0x000fc8000791e802 */
[----:B------:R-:W-:-:S04]  /*5de0*/  IADD3.X R6, PT, PT, R6, -0x1, ~R33, P0, P1 ;  /* 0xffffffff06067810 */ /* 0x000fc800007e2c21 */
[--C-:B------:R-:W-:Y:S02]  /*5df0*/  SHF.R.U32.HI R11, RZ, 0x6, R6.reuse ;  /* 0x00000006ff0b7819 */ /* 0x100fe40000011606 */
[----:B------:R-:W-:-:S03]  /*5e00*/  SHF.R.U64 R9, R9, 0x6, R6 ;  /* 0x0000000609097819 */ /* 0x000fc60000001206 */
[----:B------:R-:W-:-:S04]  /*5e10*/  IMAD.WIDE.U32 R4, R11, -0x6db6db6d, RZ ;  /* 0x924924930b047825 */ /* 0x000fc800078e00ff */
[----:B------:R-:W-:-:S04]  /*5e20*/  IMAD.WIDE.U32 R6, P0, R9, 0x24924924, R4 ;  /* 0x2492492409067825 */ /* 0x000fc80007800004 */
[----:B------:R-:W-:Y:S01]  /*5e30*/  IMAD.WIDE.U32 R4, R9, -0x6db6db6d, RZ ;  /* 0x9249249309047825 */ /* 0x000fe200078e00ff */
[----:B------:R-:W-:Y:S02]  /*5e40*/  IADD3.X R9, PT, PT, RZ, RZ, RZ, P0, !PT ;  /* 0x000000ffff097210 */ /* 0x000fe400007fe4ff */
[----:B------:R-:W-:Y:S02]  /*5e50*/  MOV R8, R7 ;  /* 0x0000000700087202 */ /* 0x000fe40000000f00 */
[----:B------:R-:W-:Y:S01]  /*5e60*/  IADD3 RZ, P0, PT, R5, R6, RZ ;  /* 0x0000000605ff7210 */ /* 0x000fe20007f1e0ff */
[----:B------:R-:W-:-:S04]  /*5e70*/  IMAD.WIDE.U32 R6, R34, 0x3, RZ ;  /* 0x0000000322067825 */ /* 0x000fc800078e00ff */
[----:B------:R-:W-:Y:S01]  /*5e80*/  IMAD.WIDE.U32.X R4, R11, 0x24924924, R8, P0 ;  /* 0x249249240b047825 */ /* 0x000fe200000e0408 */
[----:B------:R-:W-:Y:S02]  /*5e90*/  LEA R9, R35, R35, 0x1 ;  /* 0x0000002323097211 */ /* 0x000fe400078e08ff */
[----:B------:R-:W-:Y:S02]  /*5ea0*/  IADD3 R13, P0, PT, R13, R4, RZ ;  /* 0x000000040d0d7210 */ /* 0x000fe40007f1e0ff */
[----:B------:R-:W-:Y:S02]  /*5eb0*/  IADD3 R9, PT, PT, R7, R9, RZ ;  /* 0x0000000907097210 */ /* 0x000fe40007ffe0ff */
[----:B------:R-:W-:Y:S02]  /*5ec0*/  LOP3.LUT R8, R13, 0x3, RZ, 0xc0, !PT ;  /* 0x000000030d087812 */ /* 0x000fe400078ec0ff */
[----:B------:R-:W-:Y:S02]  /*5ed0*/  LEA.HI R27, P2, R9, R6, RZ, 0x1 ;  /* 0x00000006091b7211 */ /* 0x000fe400078508ff */
[----:B------:R-:W-:-:S02]  /*5ee0*/  ISETP.NE.U32.AND P1, PT, R8, 0x3, PT ;  /* 0x000000030800780c */ /* 0x000fc40003f25070 */
[----:B------:R-:W-:Y:S02]  /*5ef0*/  IADD3.X R4, PT, PT, RZ, R5, RZ, P0, !PT ;  /* 0x00000005ff047210 */ /* 0x000fe400007fe4ff */
[----:B------:R-:W-:Y:S02]  /*5f00*/  ISETP.NE.AND.EX P1, PT, RZ, RZ, PT, P1 ;  /* 0x000000ffff00720c */ /* 0x000fe40003f25310 */
[----:B------:R-:W-:Y:S02]  /*5f10*/  IADD3.X R32, PT, PT, RZ, R9, RZ, P2, !PT ;  /* 0x00000009ff207210 */ /* 0x000fe400017fe4ff */
[----:B------:R-:W-:Y:S02]  /*5f20*/  ISETP.GE.U32.AND P0, PT, R13, 0x3, PT ;  /* 0x000000030d00780c */ /* 0x000fe40003f06070 */
[----:B------:R-:W-:Y:S02]  /*5f30*/  SHF.R.S64 R27, R27, 0x1, R32 ;  /* 0x000000011b1b7819 */ /* 0x000fe40000001020 */
[----:B------:R-:W-:-:S02]  /*5f40*/  ISETP.GE.U32.AND.EX P0, PT, R4, RZ, PT, P0 ;  /* 0x000000ff0400720c */ /* 0x000fc40003f06100 */
[----:B------:R-:W-:-:S03]  /*5f50*/  SHF.R.S32.HI R32, RZ, 0x1, R32 ;  /* 0x00000001ff207819 */ /* 0x000fc60000011420 */
[----:B------:R-:W-:Y:S08]  /*5f60*/  @!P1 BRA `(.L_x_50) ;  /* 0x0000000000dc9947 */ /* 0x000ff00003800000 */
[----:B------:R-:W0:Y:S01]  /*5f70*/  LDCU.64 UR4, c[0x0][0x3d8] ;  /* 0x00007b00ff0477ac */ /* 0x000e220008000a00 */
[----:B------:R-:W-:Y:S02]  /*5f80*/  IADD3 R7, PT, PT, R13, 0x1, RZ ;  /* 0x000000010d077810 */ /* 0x000fe40007ffe0ff */
[----:B------:R-:W-:Y:S01]  /*5f90*/  MOV R4, R2 ;  /* 0x0000000200047202 */ /* 0x000fe20000000f00 */
[----:B------:R-:W1:Y:S01]  /*5fa0*/  LDCU.64 UR6, c[0x0][0x390] ;  /* 0x00007200ff0677ac */ /* 0x000e620008000a00 */
[----:B------:R-:W-:Y:S02]  /*5fb0*/  LOP3.LUT R7, R7, 0x3, RZ, 0xc0, !PT ;  /* 0x0000000307077812 */ /* 0x000fe400078ec0ff */
[----:B------:R-:W-:Y:S01]  /*5fc0*/  MOV R5, R33 ;  /* 0x0000002100057202 */ /* 0x000fe20000000f00 */
[----:B------:R-:W2:Y:S01]  /*5fd0*/  LDCU.64 UR10, c[0x0][0x388] ;  /* 0x00007100ff0a77ac */ /* 0x000ea20008000a00 */
[C---:B------:R-:W-:Y:S02]  /*5fe0*/  SHF.L.U32 R20, R2.reuse, 0x3, RZ ;  /* 0x0000000302147819 */ /* 0x040fe400000006ff */
[----:B------:R-:W-:Y:S01]  /*5ff0*/  SHF.L.U64.HI R21, R2, 0x3, R33 ;  /* 0x0000000302157819 */ /* 0x000fe20000010221 */
[----:B------:R-:W-:Y:S01]  /*6000*/  IMAD.WIDE.U32 R4, R7, 0x1c0, R4 ;  /* 0x000001c007047825 */ /* 0x000fe200078e0004 */
[----:B------:R-:W-:-:S02]  /*6010*/  SHF.L.U64.HI R30, R3, 0x2, R0 ;  /* 0x00000002031e7819 */ /* 0x000fc40000010200 */
[----:B------:R-:W-:Y:S02]  /*6020*/  SHF.L.U64.HI R26, R27, 0x2, R32 ;  /* 0x000000021b1a7819 */ /* 0x000fe40000010220 */
[----:B0-----:R-:W-:Y:S01]  /*6030*/  LEA R24, P1, R2, UR4, 0x2 ;  /* 0x0000000402187c11 */ /* 0x001fe2000f8210ff */
[----:B------:R-:W-:Y:S01]  /*6040*/  UMOV UR4, URZ ;  /* 0x000000ff00047c82 */ /* 0x000fe20008000000 */
[----:B-1----:R-:W-:Y:S02]  /*6050*/  IADD3 R22, P2, PT, R20, UR6, RZ ;  /* 0x0000000614167c10 */ /* 0x002fe4000ff5e0ff */
[----:B------:R-:W-:Y:S02]  /*6060*/  LEA.HI.X R25, R2, UR5, R33, 0x2, P1 ;  /* 0x0000000502197c11 */ /* 0x000fe400088f1421 */
[----:B------:R-:W-:Y:S02]  /*6070*/  IADD3 R33, PT, PT, R5, UR4, RZ ;  /* 0x0000000405217c10 */ /* 0x000fe4000fffe0ff */
[----:B------:R-:W-:Y:S01]  /*6080*/  MOV R2, R4 ;  /* 0x0000000400027202 */ /* 0x000fe20000000f00 */
[----:B------:R-:W-:Y:S01]  /*6090*/  IMAD.WIDE.U32 R4, R34, 0x4, RZ ;  /* 0x0000000422047825 */ /* 0x000fe200078e00ff */
[----:B------:R-:W-:-:S02]  /*60a0*/  IADD3.X R23, PT, PT, R21, UR7, RZ, P2, !PT ;  /* 0x0000000715177c10 */ /* 0x000fc400097fe4ff */
[----:B------:R-:W-:Y:S02]  /*60b0*/  IADD3 R18, P2, PT, RZ, -R7, RZ ;  /* 0x80000007ff127210 */ /* 0x000fe40007f5e0ff */
[----:B--2---:R-:W-:Y:S02]  /*60c0*/  IADD3 R20, P1, PT, R20, UR10, RZ ;  /* 0x0000000a14147c10 */ /* 0x004fe4000ff3e0ff */
[----:B------:R-:W-:Y:S02]  /*60d0*/  SHF.L.U32 R7, R35, 0x2, RZ ;  /* 0x0000000223077819 */ /* 0x000fe400000006ff */
[----:B------:R-:W-:Y:S02]  /*60e0*/  IADD3.X R21, PT, PT, R21, UR11, RZ, P1, !PT ;  /* 0x0000000b15157c10 */ /* 0x000fe40008ffe4ff */
[----:B------:R-:W-:Y:S02]  /*60f0*/  IADD3 R28, PT, PT, R5, R7, RZ ;  /* 0x00000007051c7210 */ /* 0x000fe40007ffe0ff */
[----:B------:R-:W-:-:S07]  /*6100*/  IADD3.X R19, PT, PT, RZ, -0x1, RZ, P2, !PT ;  /* 0xffffffffff137810 */ /* 0x000fce00017fe4ff */
.L_x_51:
[----:B0-----:R-:W-:Y:S02]  /*6110*/  LEA R8, P1, R3, R24, 0x2 ;  /* 0x0000001803087211 */ /* 0x001fe400078210ff */
[----:B------:R-:W-:Y:S02]  /*6120*/  IADD3 R10, P2, PT, R24, R4, RZ ;  /* 0x00000004180a7210 */ /* 0x000fe40007f5e0ff */
[----:B------:R-:W-:Y:S02]  /*6130*/  LEA R12, P3, R27, R24, 0x2 ;  /* 0x000000181b0c7211 */ /* 0x000fe400078610ff */
[C---:B------:R-:W-:Y:S02]  /*6140*/  IADD3.X R9, PT, PT, R25.reuse, R30, RZ, P1, !PT ;  /* 0x0000001e19097210 */ /* 0x040fe40000ffe4ff */
[----:B------:R-:W-:Y:S02]  /*6150*/  MOV R6, R24 ;  /* 0x0000001800067202 */ /* 0x000fe40000000f00 */
[----:B------:R-:W-:Y:S01]  /*6160*/  MOV R7, R25 ;  /* 0x0000001900077202 */ /* 0x000fe20000000f00 */
[----:B------:R0:W2:Y:S01]  /*6170*/  LDG.E R15, desc[UR8][R8.64] ;  /* 0x00000008080f7981 */ /* 0x0000a2000c1e1900 */
[----:B------:R-:W-:-:S02]  /*6180*/  IADD3.X R11, PT, PT, R25, R28, RZ, P2, !PT ;  /* 0x0000001c190b7210 */ /* 0x000fc400017fe4ff */
[----:B------:R-:W-:Y:S01]  /*6190*/  IADD3.X R13, PT, PT, R25, R26, RZ, P3, !PT ;  /* 0x0000001a190d7210 */ /* 0x000fe20001ffe4ff */
[----:B------:R1:W2:Y:S04]  /*61a0*/  LDG.E R14, desc[UR8][R6.64] ;  /* 0x00000008060e7981 */ /* 0x0002a8000c1e1900 */
[----:B------:R-:W3:Y:S04]  /*61b0*/  LDG.E R16, desc[UR8][R10.64] ;  /* 0x000000080a107981 */ /* 0x000ee8000c1e1900 */
[----:B------:R-:W3:Y:S01]  /*61c0*/  LDG.E R17, desc[UR8][R12.64] ;  /* 0x000000080c117981 */ /* 0x000ee2000c1e1900 */
[----:B0-----:R-:W-:-:S02]  /*61d0*/  MOV R8, R22 ;  /* 0x0000001600087202 */ /* 0x001fc40000000f00 */
[----:B-1----:R-:W-:Y:S02]  /*61e0*/  MOV R6, R20 ;  /* 0x0000001400067202 */ /* 0x002fe40000000f00 */
[----:B------:R-:W-:Y:S02]  /*61f0*/  MOV R7, R21 ;  /* 0x0000001500077202 */ /* 0x000fe40000000f00 */
[----:B------:R-:W-:Y:S02]  /*6200*/  MOV R9, R23 ;  /* 0x0000001700097202 */ /* 0x000fe40000000f00 */
[----:B------:R-:W-:-:S04]  /*6210*/  IADD3 R18, P1, PT, R18, 0x1, RZ ;  /* 0x0000000112127810 */ /* 0x000fc80007f3e0ff */
[----:B------:R-:W-:Y:S02]  /*6220*/  IADD3.X R19, PT, PT, RZ, R19, RZ, P1, !PT ;  /* 0x00000013ff137210 */ /* 0x000fe40000ffe4ff */
[----:B------:R-:W-:-:S04]  /*6230*/  ISETP.NE.U32.AND P1, PT, R18, RZ, PT ;  /* 0x000000ff1200720c */ /* 0x000fc80003f25070 */
[----:B------:R-:W-:Y:S02]  /*6240*/  ISETP.NE.AND.EX P1, PT, R19, RZ, PT, P1 ;  /* 0x000000ff1300720c */ /* 0x000fe40003f25310 */
[----:B------:R-:W-:Y:S02]  /*6250*/  IADD3 R24, P2, PT, R24, 0x700, RZ ;  /* 0x0000070018187810 */ /* 0x000fe40007f5e0ff */
[----:B------:R-:W-:Y:S02]  /*6260*/  IADD3 R22, P3, PT, R22, 0xe00, RZ ;  /* 0x00000e0016167810 */ /* 0x000fe40007f7e0ff */
[----:B------:R-:W-:Y:S02]  /*6270*/  IADD3 R20, P4, PT, R20, 0xe00, RZ ;  /* 0x00000e0014147810 */ /* 0x000fe40007f9e0ff */
[----:B------:R-:W-:Y:S02]  /*6280*/  IADD3.X R25, PT, PT, RZ, R25, RZ, P2, !PT ;  /* 0x00000019ff197210 */ /* 0x000fe400017fe4ff */
[----:B------:R-:W-:-:S02]  /*6290*/  IADD3.X R23, PT, PT, RZ, R23, RZ, P3, !PT ;  /* 0x00000017ff177210 */ /* 0x000fc40001ffe4ff */
[----:B------:R-:W-:Y:S01]  /*62a0*/  IADD3.X R21, PT, PT, RZ, R21, RZ, P4, !PT ;  /* 0x00000015ff157210 */ /* 0x000fe200027fe4ff */
[----:B--2---:R0:W-:Y:S04]  /*62b0*/  STG.E.64 desc[UR8][R6.64], R14 ;  /* 0x0000000e06007986 */ /* 0x0041e8000c101b08 */
[----:B---3--:R0:W-:Y:S01]  /*62c0*/  STG.E.64 desc[UR8][R8.64], R16 ;  /* 0x0000001008007986 */ /* 0x0081e2000c101b08 */
[----:B------:R-:W-:Y:S05]  /*62d0*/  @P1 BRA `(.L_x_51) ;  /* 0xfffffffc008c1947 */ /* 0x000fea000383ffff */
.L_x_50:
[----:B------:R-:W-:Y:S05]  /*62e0*/  BSYNC.RECONVERGENT B0 ;  /* 0x0000000000007941 */ /* 0x000fea0003800200 */
.L_x_49:
[----:B------:R-:W-:Y:S05]  /*62f0*/  @!P0 EXIT ;  /* 0x000000000000894d */ /* 0x000fea0003800000 */
[C---:B------:R-:W-:Y:S01]  /*6300*/  SHF.L.U64.HI R31, R34.reuse, 0x2, R35 ;  /* 0x00000002221f7819 */ /* 0x040fe20000010223 */
[----:B------:R-:W1:Y:S01]  /*6310*/  LDCU.64 UR4, c[0x0][0x3d8] ;  /* 0x00007b00ff0477ac */ /* 0x000e620008000a00 */
[----:B------:R-:W-:Y:S02]  /*6320*/  SHF.L.U32 R29, R34, 0x2, RZ ;  /* 0x00000002221d7819 */ /* 0x000fe400000006ff */
[C---:B------:R-:W-:Y:S01]  /*6330*/  SHF.L.U64.HI R39, R27.reuse, 0x2, R32 ;  /* 0x000000021b277819 */ /* 0x040fe20000010220 */
[----:B------:R-:W2:Y:S01]  /*6340*/  LDCU.64 UR6, c[0x0][0x388] ;  /* 0x00007100ff0677ac */ /* 0x000ea20008000a00 */
[----:B------:R-:W-:Y:S02]  /*6350*/  SHF.L.U32 R41, R27, 0x2, RZ ;  /* 0x000000021b297819 */ /* 0x000fe400000006ff */
[C---:B------:R-:W-:Y:S01]  /*6360*/  SHF.L.U64.HI R35, R3.reuse, 0x2, R0 ;  /* 0x0000000203237819 */ /* 0x040fe20000010200 */
[----:B------:R-:W3:Y:S01]  /*6370*/  LDCU.64 UR10, c[0x0][0x390] ;  /* 0x00007200ff0a77ac */ /* 0x000ee20008000a00 */
[----:B------:R-:W-:-:S07]  /*6380*/  SHF.L.U32 R37, R3, 0x2, RZ ;  /* 0x0000000203257819 */ /* 0x000fce00000006ff */
.L_x_52:
[C---:B0-----:R-:W-:Y:S02]  /*6390*/  SHF.L.U32 R16, R2.reuse, 0x2, RZ ;  /* 0x0000000202107819 */ /* 0x041fe400000006ff */
[----:B----4-:R-:W-:Y:S02]  /*63a0*/  SHF.L.U64.HI R13, R2, 0x2, R33 ;  /* 0x00000002020d7819 */ /* 0x010fe40000010221 */
[----:B-1----:R-:W-:-:S04]  /*63b0*/  IADD3 R4, P0, PT, R16, UR4, RZ ;  /* 0x0000000410047c10 */ /* 0x002fc8000ff1e0ff */
[----:B------:R-:W-:Y:S02]  /*63c0*/  IADD3.X R5, PT, PT, R13, UR5, RZ, P0, !PT ;  /* 0x000000050d057c10 */ /* 0x000fe400087fe4ff */
[C---:B------:R-:W-:Y:S02]  /*63d0*/  IADD3 R6, P0, PT, R4.reuse, R37, RZ ;  /* 0x0000002504067210 */ /* 0x040fe40007f1e0ff */
[C---:B------:R-:W-:Y:S01]  /*63e0*/  IADD3 R10, P1, PT, R4.reuse, R41, RZ ;  /* 0x00000029040a7210 */ /* 0x040fe20007f3e0ff */
[----:B------:R0:W4:Y:S01]  /*63f0*/  LDG.E R18, desc[UR8][R4.64] ;  /* 0x0000000804127981 */ /* 0x000122000c1e1900 */
[C---:B------:R-:W-:Y:S02]  /*6400*/  IADD3.X R7, PT, PT, R5.reuse, R35, RZ, P0, !PT ;  /* 0x0000002305077210 */ /* 0x040fe400007fe4ff */
[----:B------:R-:W-:Y:S02]  /*6410*/  IADD3 R8, P0, PT, R4, R29, RZ ;  /* 0x0000001d04087210 */ /* 0x000fe40007f1e0ff */
[C---:B------:R-:W-:Y:S01]  /*6420*/  IADD3.X R11, PT, PT, R5.reuse, R39, RZ, P1, !PT ;  /* 0x00000027050b7210 */ /* 0x040fe20000ffe4ff */
[----:B------:R1:W4:Y:S01]  /*6430*/  LDG.E R19, desc[UR8][R6.64] ;  /* 0x0000000806137981 */ /* 0x000322000c1e1900 */
[----:B------:R-:W-:-:S03]  /*6440*/  IADD3.X R9, PT, PT, R5, R31, RZ, P0, !PT ;  /* 0x0000001f05097210 */ /* 0x000fc600007fe4ff */
[----:B------:R-:W5:Y:S04]  /*6450*/  LDG.E R21, desc[UR8][R10.64] ;  /* 0x000000080a157981 */ /* 0x000f68000c1e1900 */
[----:B------:R1:W5:Y:S01]  /*6460*/  LDG.E R20, desc[UR8][R8.64] ;  /* 0x0000000808147981 */ /* 0x000362000c1e1900 */
[C---:B------:R-:W-:Y:S02]  /*6470*/  SHF.L.U32 R27, R2.reuse, 0x3, RZ ;  /* 0x00000003021b7819 */ /* 0x040fe400000006ff */
[----:B------:R-:W-:Y:S02]  /*6480*/  SHF.L.U64.HI R28, R2, 0x3, R33 ;  /* 0x00000003021c7819 */ /* 0x000fe40000010221 */
[----:B------:R-:W-:Y:S02]  /*6490*/  LOP3.LUT R14, R27, 0xfffffff8, RZ, 0xc0, !PT ;  /* 0xfffffff81b0e7812 */ /* 0x000fe400078ec0ff */
[----:B------:R-:W-:-:S02]  /*64a0*/  LOP3.LUT R16, R16, 0xfffffffc, RZ, 0xc0, !PT ;  /* 0xfffffffc10107812 */ /* 0x000fc400078ec0ff */
[----:B0-----:R-:W-:Y:S02]  /*64b0*/  LOP3.LUT R5, R28, 0x3, RZ, 0xc0, !PT ;  /* 0x000000031c057812 */ /* 0x001fe400078ec0ff */
[----:B--2---:R-:W-:Y:S02]  /*64c0*/  IADD3 R12, P0, PT, R14, UR6, RZ ;  /* 0x000000060e0c7c10 */ /* 0x004fe4000ff1e0ff */
[----:B------:R-:W-:Y:S02]  /*64d0*/  LOP3.LUT R4, R13, 0x3, RZ, 0xc0, !PT ;  /* 0x000000030d047812 */ /* 0x000fe400078ec0ff */
[----:B------:R-:W-:Y:S02]  /*64e0*/  IADD3 R16, P2, PT, R16, UR4, RZ ;  /* 0x0000000410107c10 */ /* 0x000fe4000ff5e0ff */
[----:B---3--:R-:W-:Y:S02]  /*64f0*/  IADD3 R14, P1, PT, R14, UR10, RZ ;  /* 0x0000000a0e0e7c10 */ /* 0x008fe4000ff3e0ff */
[----:B------:R-:W-:-:S02]  /*6500*/  IADD3.X R13, PT, PT, R5, UR7, RZ, P0, !PT ;  /* 0x00000007050d7c10 */ /* 0x000fc400087fe4ff */
[----:B------:R-:W-:Y:S02]  /*6510*/  IADD3.X R17, PT, PT, R4, UR5, RZ, P2, !PT ;  /* 0x0000000504117c10 */ /* 0x000fe400097fe4ff */
[----:B------:R-:W-:Y:S02]  /*6520*/  IADD3.X R15, PT, PT, R5, UR11, RZ, P1, !PT ;  /* 0x0000000b050f7c10 */ /* 0x000fe40008ffe4ff */
[C---:B------:R-:W-:Y:S02]  /*6530*/  IADD3 R4, P0, PT, R16.reuse, R37, RZ ;  /* 0x0000002510047210 */ /* 0x040fe40007f1e0ff */
[C---:B-1----:R-:W-:Y:S02]  /*6540*/  IADD3 R6, P1, PT, R16.reuse, R29, RZ ;  /* 0x0000001d10067210 */ /* 0x042fe40007f3e0ff */
[----:B------:R-:W-:Y:S02]  /*6550*/  IADD3 R8, P2, PT, R16, R41, RZ ;  /* 0x0000002910087210 */ /* 0x000fe40007f5e0ff */
[----:B------:R-:W-:-:S02]  /*6560*/  IADD3.X R5, PT, PT, R17, R35, RZ, P0, !PT ;  /* 0x0000002311057210 */ /* 0x000fc400007fe4ff */
[C---:B------:R-:W-:Y:S02]  /*6570*/  IADD3.X R7, PT, PT, R17.reuse, R31, RZ, P1, !PT ;  /* 0x0000001f11077210 */ /* 0x040fe40000ffe4ff */
[----:B------:R-:W-:Y:S01]  /*6580*/  IADD3.X R9, PT, PT, R17, R39, RZ, P2, !PT ;  /* 0x0000002711097210 */ /* 0x000fe200017fe4ff */
[----:B----4-:R0:W-:Y:S04]  /*6590*/  STG.E.64 desc[UR8][R12.64], R18 ;  /* 0x000000120c007986 */ /* 0x0101e8000c101b08 */
[----:B-----5:R1:W-:Y:S04]  /*65a0*/  STG.E.64 desc[UR8][R14.64], R20 ;  /* 0x000000140e007986 */ /* 0x0203e8000c101b08 */
[----:B------:R-:W2:Y:S04]  /*65b0*/  LDG.E R22, desc[UR8][R16.64+0x700] ;  /* 0x0007000810167981 */ /* 0x000ea8000c1e1900 */
[----:B------:R-:W2:Y:S04]  /*65c0*/  LDG.E R23, desc[UR8][R4.64+0x700] ;  /* 0x0007000804177981 */ /* 0x000ea8000c1e1900 */
[----:B------:R-:W3:Y:S04]  /*65d0*/  LDG.E R24, desc[UR8][R6.64+0x700] ;  /* 0x0007000806187981 */ /* 0x000ee8000c1e1900 */
[----:B------:R-:W3:Y:S01]  /*65e0*/  LDG.E R25, desc[UR8][R8.64+0x700] ;  /* 0x0007000808197981 */ /* 0x000ee2000c1e1900 */
[----:B0-----:R-:W-:-:S04]  /*65f0*/  IADD3 R12, P0, PT, R27, 0xe00, RZ ;  /* 0x00000e001b0c7810 */ /* 0x001fc80007f1e0ff */
[----:B------:R-:W-:Y:S02]  /*6600*/  IADD3.X R13, PT, PT, RZ, R28, RZ, P0, !PT ;  /* 0x0000001cff0d7210 */ /* 0x000fe400007fe4ff */
[----:B------:R-:W-:Y:S02]  /*6610*/  LOP3.LUT R12, R12, 0xfffffff8, RZ, 0xc0, !PT ;  /* 0xfffffff80c0c7812 */ /* 0x000fe400078ec0ff */
[----:B------:R-:W-:Y:S02]  /*6620*/  LOP3.LUT R13, R13, 0x3, RZ, 0xc0, !PT ;  /* 0x000000030d0d7812 */ /* 0x000fe400078ec0ff */
[C---:B------:R-:W-:Y:S02]  /*6630*/  IADD3 R10, P0, PT, R12.reuse, UR6, RZ ;  /* 0x000000060c0a7c10 */ /* 0x040fe4000ff1e0ff */
[----:B------:R-:W-:Y:S02]  /*6640*/  IADD3 R12, P1, PT, R12, UR10, RZ ;  /* 0x0000000a0c0c7c10 */ /* 0x000fe4000ff3e0ff */
[----:B------:R-:W-:-:S02]  /*6650*/  IADD3.X R11, PT, PT, R13, UR7, RZ, P0, !PT ;  /* 0x000000070d0b7c10 */ /* 0x000fc400087fe4ff */
[----:B------:R-:W-:-:S03]  /*6660*/  IADD3.X R13, PT, PT, R13, UR11, RZ, P1, !PT ;  /* 0x0000000b0d0d7c10 */ /* 0x000fc60008ffe4ff */
[----:B--2---:R0:W-:Y:S04]  /*6670*/  STG.E.64 desc[UR8][R10.64], R22 ;  /* 0x000000160a007986 */ /* 0x0041e8000c101b08 */
[----:B---3--:R2:W-:Y:S04]  /*6680*/  STG.E.64 desc[UR8][R12.64], R24 ;  /* 0x000000180c007986 */ /* 0x0085e8000c101b08 */
[----:B------:R-:W3:Y:S04]  /*6690*/  LDG.E R18, desc[UR8][R16.64+0xe00] ;  /* 0x000e000810127981 */ /* 0x000ee8000c1e1900 */
[----:B------:R-:W3:Y:S04]  /*66a0*/  LDG.E R19, desc[UR8][R4.64+0xe00] ;  /* 0x000e000804137981 */ /* 0x000ee8000c1e1900 */
[----:B-1----:R-:W4:Y:S04]  /*66b0*/  LDG.E R20, desc[UR8][R6.64+0xe00] ;  /* 0x000e000806147981 */ /* 0x002f28000c1e1900 */
[----:B------:R-:W4:Y:S01]  /*66c0*/  LDG.E R21, desc[UR8][R8.64+0xe00] ;  /* 0x000e000808157981 */ /* 0x000f22000c1e1900 */
[----:B------:R-:W-:-:S04]  /*66d0*/  IADD3 R15, P0, PT, R27, 0x1c00, RZ ;  /* 0x00001c001b0f7810 */ /* 0x000fc80007f1e0ff */
[----:B------:R-:W-:Y:S02]  /*66e0*/  IADD3.X R26, PT, PT, RZ, R28, RZ, P0, !PT ;  /* 0x0000001cff1a7210 */ /* 0x000fe400007fe4ff */
[----:B------:R-:W-:Y:S02]  /*66f0*/  LOP3.LUT R15, R15, 0xfffffff8, RZ, 0xc0, !PT ;  /* 0xfffffff80f0f7812 */ /* 0x000fe400078ec0ff */
[----:B------:R-:W-:Y:S02]  /*6700*/  LOP3.LUT R26, R26, 0x3, RZ, 0xc0, !PT ;  /* 0x000000031a1a7812 */ /* 0x000fe400078ec0ff */
[C---:B------:R-:W-:Y:S02]  /*6710*/  IADD3 R14, P0, PT, R15.reuse, UR6, RZ ;  /* 0x000000060f0e7c10 */ /* 0x040fe4000ff1e0ff */
[----:B0-----:R-:W-:Y:S02]  /*6720*/  IADD3 R10, P1, PT, R15, UR10, RZ ;  /* 0x0000000a0f0a7c10 */ /* 0x001fe4000ff3e0ff */
[----:B------:R-:W-:-:S02]  /*6730*/  IADD3.X R15, PT, PT, R26, UR7, RZ, P0, !PT ;  /* 0x000000071a0f7c10 */ /* 0x000fc400087fe4ff */
[----:B------:R-:W-:-:S03]  /*6740*/  IADD3.X R11, PT, PT, R26, UR11, RZ, P1, !PT ;  /* 0x0000000b1a0b7c10 */ /* 0x000fc60008ffe4ff */
[----:B---3--:R0:W-:Y:S04]  /*6750*/  STG.E.64 desc[UR8][R14.64], R18 ;  /* 0x000000120e007986 */ /* 0x0081e8000c101b08 */
[----:B----4-:R4:W-:Y:S04]  /*6760*/  STG.E.64 desc[UR8][R10.64], R20 ;  /* 0x000000140a007986 */ /* 0x0109e8000c101b08 */
[----:B------:R-:W3:Y:S04]  /*6770*/  LDG.E R22, desc[UR8][R16.64+0x1500] ;  /* 0x0015000810167981 */ /* 0x000ee8000c1e1900 */
[----:B------:R-:W3:Y:S04]  /*6780*/  LDG.E R23, desc[UR8][R4.64+0x1500] ;  /* 0x0015000804177981 */ /* 0x000ee8000c1e1900 */
[----:B--2---:R-:W2:Y:S04]  /*6790*/  LDG.E R24, desc[UR8][R6.64+0x1500] ;  /* 0x0015000806187981 */ /* 0x004ea8000c1e1900 */
[----:B------:R-:W2:Y:S01]  /*67a0*/  LDG.E R25, desc[UR8][R8.64+0x1500] ;  /* 0x0015000808197981 */ /* 0x000ea2000c1e1900 */
[----:B------:R-:W-:-:S04]  /*67b0*/  IADD3 R13, P0, PT, R27, 0x2a00, RZ ;  /* 0x00002a001b0d7810 */ /* 0x000fc80007f1e0ff */
[----:B------:R-:W-:Y:S02]  /*67c0*/  IADD3.X R26, PT, PT, RZ, R28, RZ, P0, !PT ;  /* 0x0000001cff1a7210 */ /* 0x000fe400007fe4ff */
[----:B------:R-:W-:Y:S02]  /*67d0*/  LOP3.LUT R13, R13, 0xfffffff8, RZ, 0xc0, !PT ;  /* 0xfffffff80d0d7812 */ /* 0x000fe400078ec0ff */
[----:B------:R-:W-:Y:S02]  /*67e0*/  LOP3.LUT R26, R26, 0x3, RZ, 0xc0, !PT ;  /* 0x000000031a1a7812 */ /* 0x000fe400078ec0ff */
[C---:B------:R-:W-:Y:S02]  /*67f0*/  IADD3 R12, P0, PT, R13.reuse, UR6, RZ ;  /* 0x000000060d0c7c10 */ /* 0x040fe4000ff1e0ff */
[----:B0-----:R-:W-:Y:S02]  /*6800*/  IADD3 R14, P1, PT, R13, UR10, RZ ;  /* 0x0000000a0d0e7c10 */ /* 0x001fe4000ff3e0ff */
[----:B------:R-:W-:-:S02]  /*6810*/  IADD3.X R13, PT, PT, R26, UR7, RZ, P0, !PT ;  /* 0x000000071a0d7c10 */ /* 0x000fc400087fe4ff */
[----:B------:R-:W-:Y:S02]  /*6820*/  IADD3.X R15, PT, PT, R26, UR11, RZ, P1, !PT ;  /* 0x0000000b1a0f7c10 */ /* 0x000fe40008ffe4ff */
[----:B------:R-:W-:-:S04]  /*6830*/  IADD3 R2, PT, PT, R2, 0x700, RZ ;  /* 0x0000070002027810 */ /* 0x000fc80007ffe0ff */
[----:B------:R-:W-:-:S04]  /*6840*/  ISETP.GT.U32.AND P0, PT, R3, R2, PT ;  /* 0x000000020300720c */ /* 0x000fc80003f04070 */
[----:B------:R-:W-:Y:S01]  /*6850*/  ISETP.GT.AND.EX P0, PT, R0, RZ, PT, P0 ;  /* 0x000000ff0000720c */ /* 0x000fe20003f04300 */
[----:B------:R-:W-:Y:S01]  /*6860*/  HFMA2 R33, -RZ, RZ, 0, 0 ;  /* 0x00000000ff217431 */ /* 0x000fe200000001ff */
[----:B---3--:R4:W-:Y:S04]  /*6870*/  STG.E.64 desc[UR8][R12.64], R22 ;  /* 0x000000160c007986 */ /* 0x0089e8000c101b08 */
[----:B--2---:R4:W-:Y:S07]  /*6880*/  STG.E.64 desc[UR8][R14.64], R24 ;  /* 0x000000180e007986 */ /* 0x0049ee000c101b08 */
[----:B------:R-:W-:Y:S05]  /*6890*/  @P0 BRA `(.L_x_52) ;  /* 0xfffffff800bc0947 */ /* 0x000fea000383ffff */
[----:B------:R-:W-:Y:S05]  /*68a0*/  EXIT ;  /* 0x000000000000794d */ /* 0x000fea0003800000 */
.L_x_53:
        /* <DEDUP_REMOVED lines=13> */
.L_x_4880:


//--------------------- .text._Z35group_norm_nhwc_bwd_one_pass_kernelI11Bf16IOFp32WLi128ELi112ELi448EEv26Group_norm_nhwc_bwd_params --------------------------
	.section	.text._Z35group_norm_nhwc_bwd_one_pass_kernelI11Bf16IOFp32WLi128ELi112ELi448EEv26Group_norm_nhwc_bwd_params,"ax",@progbits
	.align	128
        .global         _Z35group_norm_nhwc_bwd_one_pass_kernelI11Bf16IOFp32WLi128ELi112ELi448EEv26Group_norm_nhwc_bwd_params
        .type           _Z35group_norm_nhwc_bwd_one_pass_kernelI11Bf16IOFp32WLi128ELi112ELi448EEv26Group_norm_nhwc_bwd_params,@function
        .size           _Z35group_norm_nhwc_bwd_one_pass_kernelI11Bf16IOFp32WLi128ELi112ELi448EEv26Group_norm_nhwc_bwd_params,(.L_x_4881 - _Z35group_norm_nhwc_bwd_one_pass_kernelI11Bf16IOFp32WLi128ELi112ELi448EEv26Group_norm_nhwc_bwd_params)
        .other          _Z35group_norm_nhwc_bwd_one_pass_kernelI11Bf16IOFp32WLi128ELi112ELi448EEv26Group_norm_nhwc_bwd_params,@"STO_CUDA_ENTRY STV_DEFAULT"
_Z35group_norm_nhwc_bwd_one_pass_kernelI11Bf16IOFp32WLi128ELi112ELi448EEv26Group_norm_nhwc_bwd_params:
.text._Z35group_norm_nhwc_bwd_one_pass_kernelI11Bf16IOFp32WLi128ELi112ELi448EEv26Group_norm_nhwc_bwd_params:
[----:B------:R-:W-:Y:S08]  /*0000*/  LDC R1, c[0x0][0x37c] ;  /* 0x0000df00ff017b82 */ /* 0x000ff00000000800 */
[----:B------:R-:W0:Y:S01]  /*0010*/  S2UR UR8, SR_CTAID.Y ;  /* 0x00000000000879c3 */ /* 0x000e220000002600 */
[----:B------:R-:W1:Y:S01]  /*0020*/  LDCU UR4, c[0x0][0x410] ;  /* 0x00008200ff0477ac */ /* 0x000e620008000800 */
[----:B------:R-:W1:Y:S01]  /*0030*/  LDCU UR5, c[0x0][0x3e0] ;  /* 0x00007c00ff0577ac */ /* 0x000e620008000800 */
[----:B------:R-:W2:Y:S01]  /*0040*/  LDCU.64 UR6, c[0x0][0x358] ;  /* 0x00006b00ff0677ac */ /* 0x000ea20008000a00 */
[----:B-1----:R-:W-:-:S04]  /*0050*/  UIMAD UR4, UR4, UR5, URZ ;  /* 0x00000005040472a4 */ /* 0x002fc8000f8e02ff */
[----:B0-----:R-:W-:-:S09]  /*0060*/  UISETP.GE.AND UP0, UPT, UR8, UR4, UPT ;  /* 0x000000040800728c */ /* 0x001fd2000bf06270 */
[----:B--2---:R-:W-:Y:S05]  /*0070*/  BRA.U UP0, `(.L_x_54) ;  /* 0x0000009d00107547 */ /* 0x004fea000b800000 */
[----:B------:R-:W0:Y:S01]  /*0080*/  S2R R4, SR_TID.X ;  /* 0x0000000000047919 */ /* 0x000e220000002100 */
[----:B------:R-:W-:Y:S01]  /*0090*/  HFMA2 R5, -RZ, RZ, 0, 0 ;  /* 0x00000000ff057431 */ /* 0x000fe200000001ff */
[----:B------:R-:W1:Y:S01]  /*00a0*/  S2R R2, SR_LANEID ;  /* 0x0000000000027919 */ /* 0x000e620000000000 */
[----:B0-----:R-:W-:-:S05]  /*00b0*/  LOP3.LUT R0, R4, 0xffff, RZ, 0xc0, !PT ;  /* 0x0000ffff04007812 */ /* 0x001fca00078ec0ff */
[----:B------:R-:W-:-:S05]  /*00c0*/  IMAD R0, R0, 0x493, RZ ;  /* 0x0000049300007824 */ /* 0x000fca00078e02ff */
[----:B------:R-:W-:-:S04]  /*00d0*/  SHF.R.U32.HI R0, RZ, 0x10, R0 ;  /* 0x00000010ff007819 */ /* 0x000fc80000011600 */
[----:B------:R-:W-:-:S05]  /*00e0*/  PRMT R3, R0, 0x9910, RZ ;  /* 0x0000991000037816 */ /* 0x000fca00000000ff */
[----:B------:R-:W-:-:S05]  /*00f0*/  IMAD R3, R3, 0x38, RZ ;  /* 0x0000003803037824 */ /* 0x000fca00078e02ff */
[----:B------:R-:W-:-:S04]  /*0100*/  IADD3 R3, PT, PT, RZ, -R3, RZ ;  /* 0x80000003ff037210 */ /* 0x000fc80007ffe0ff */
[----:B------:R-:W-:-:S04]  /*0110*/  PRMT R3, R3, 0x7710, RZ ;  /* 0x0000771003037816 */ /* 0x000fc800000000ff */
[----:B------:R-:W-:Y:S02]  /*0120*/  IADD3 R3, PT, PT, R3, R4, RZ ;  /* 0x0000000403037210 */ /* 0x000fe40007ffe0ff */
[----:B------:R-:W-:Y:S02]  /*0130*/  MOV R4, UR8 ;  /* 0x0000000800047c02 */ /* 0x000fe40008000f00 */
[----:B------:R-:W-:-:S04]  /*0140*/  SHF.L.U32 R3, R3, 0x1, RZ ;  /* 0x0000000103037819 */ /* 0x000fc800000006ff */
[----:B-1----:R-:W-:-:S07]  /*0150*/  LOP3.LUT R6, R3, 0xffff, RZ, 0xc0, !PT ;  /* 0x0000ffff03067812 */ /* 0x002fce00078ec0ff */
.L_x_121:
[----:B0-----:R-:W0:Y:S01]  /*0160*/  LDC R13, c[0x0][0x410] ;  /* 0x00010400ff0d7b82 */ /* 0x001e220000000800 */
[----:B------:R-:W1:Y:S01]  /*0170*/  LDCU UR4, c[0x0][0x41c] ;  /* 0x00008380ff0477ac */ /* 0x000e620008000800 */
[----:B------:R-:W-:Y:S01]  /*0180*/  ISETP.GE.AND P1, PT, R4, RZ, PT ;  /* 0x000000ff0400720c */ /* 0x000fe20003f26270 */
[----:B------:R-:W2:Y:S01]  /*0190*/  LDCU.128 UR8, c[0x0][0x400] ;  /* 0x00008000ff0877ac */ /* 0x000ea20008000c00 */
[----:B------:R-:W-:-:S04]  /*01a0*/  CS2R R74, SRZ ;  /* 0x00000000004a7805 */ /* 0x000fc8000001ff00 */
[----:B------:R-:W3:Y:S01]  /*01b0*/  LDC.64 R66, c[0x0][0x3a8] ;  /* 0x0000ea00ff427b82 */ /* 0x000ee20000000a00 */
[----:B0-----:R-:W-:-:S04]  /*01c0*/  IABS R11, R13 ;  /* 0x0000000d000b7213 */ /* 0x001fc80000000000 */
[----:B------:R-:W0:Y:S08]  /*01d0*/  I2F.RP R10, R11 ;  /* 0x0000000b000a7306 */ /* 0x000e300000209400 */
[----:B0-----:R-:W0:Y:S02]  /*01e0*/  MUFU.RCP R10, R10 ;  /* 0x0000000a000a7308 */ /* 0x001e240000001000 */
[----:B0-----:R-:W-:-:S06]  /*01f0*/  IADD3 R8, PT, PT, R10, 0xffffffe, RZ ;  /* 0x0ffffffe0a087810 */ /* 0x001fcc0007ffe0ff */
[----:B------:R0:W4:Y:S02]  /*0200*/  F2I.FTZ.U32.TRUNC.NTZ R9, R8 ;  /* 0x0000000800097305 */ /* 0x000124000021f000 */
[----:B0-----:R-:W-:Y:S02]  /*0210*/  MOV R8, RZ ;  /* 0x000000ff00087202 */ /* 0x001fe40000000f00 */
[----:B----4-:R-:W-:-:S05]  /*0220*/  IADD3 R12, PT, PT, RZ, -R9, RZ ;  /* 0x80000009ff0c7210 */ /* 0x010fca0007ffe0ff */
[----:B------:R-:W-:Y:S01]  /*0230*/  IMAD R7, R12, R11, RZ ;  /* 0x0000000b0c077224 */ /* 0x000fe200078e02ff */
[----:B------:R-:W-:-:S03]  /*0240*/  IABS R12, R4 ;  /* 0x00000004000c7213 */ /* 0x000fc60000000000 */
[----:B------:R-:W-:Y:S02]  /*0250*/  IMAD.HI.U32 R9, R9, R7, R8 ;  /* 0x0000000709097227 */ /* 0x000fe400078e0008 */
[----:B------:R-:W1:Y:S04]  /*0260*/  S2R R7, SR_CTAID.X ;  /* 0x0000000000077919 */ /* 0x000e680000002500 */
[----:B------:R-:W-:-:S05]  /*0270*/  IMAD.HI.U32 R9, R9, R12, RZ ;  /* 0x0000000c09097227 */ /* 0x000fca00078e00ff */
[----:B------:R-:W-:-:S05]  /*0280*/  IADD3 R10, PT, PT, -R9, RZ, RZ ;  /* 0x000000ff090a7210 */ /* 0x000fca0007ffe1ff */
[----:B------:R-:W-:Y:S01]  /*0290*/  IMAD R8, R11, R10, R12 ;  /* 0x0000000a0b087224 */ /* 0x000fe200078e020c */
[----:B------:R-:W-:-:S04]  /*02a0*/  LOP3.LUT R10, R4, R13, RZ, 0x3c, !PT ;  /* 0x0000000d040a7212 */ /* 0x000fc800078e3cff */
[----:B------:R-:W-:Y:S02]  /*02b0*/  ISETP.GT.U32.AND P4, PT, R11, R8, PT ;  /* 0x000000080b00720c */ /* 0x000fe40003f84070 */
[----:B------:R-:W-:-:S11]  /*02c0*/  ISETP.GE.AND P2, PT, R10, RZ, PT ;  /* 0x000000ff0a00720c */ /* 0x000fd60003f46270 */
[-C--:B------:R-:W-:Y:S01]  /*02d0*/  @!P4 IADD3 R8, PT, PT, R8, -R11.reuse, RZ ;  /* 0x8000000b0808c210 */ /* 0x080fe20007ffe0ff */
[----:B-1----:R-:W-:Y:S01]  /*02e0*/  IMAD R25, R7, UR4, R0 ;  /* 0x0000000407197c24 */ /* 0x002fe2000f8e0200 */
[----:B------:R-:W-:Y:S02]  /*02f0*/  @!P4 IADD3 R9, PT, PT, R9, 0x1, RZ ;  /* 0x000000010909c810 */ /* 0x000fe40007ffe0ff */
[----:B------:R-:W-:Y:S02]  /*0300*/  CS2R R70, SRZ ;  /* 0x0000000000467805 */ /* 0x000fe4000001ff00 */
[----:B------:R-:W-:Y:S02]  /*0310*/  ISETP.GE.U32.AND P0, PT, R8, R11, PT ;  /* 0x0000000b0800720c */ /* 0x000fe40003f06070 */
[----:B------:R-:W-:Y:S02]  /*0320*/  CS2R R76, SRZ ;  /* 0x00000000004c7805 */ /* 0x000fe4000001ff00 */
[----:B--2---:R-:W-:-:S02]  /*0330*/  ISETP.GE.U32.AND P3, PT, R25, UR8, PT ;  /* 0x0000000819007c0c */ /* 0x004fc4000bf66070 */
[----:B------:R-:W-:Y:S02]  /*0340*/  CS2R R78, SRZ ;  /* 0x00000000004e7805 */ /* 0x000fe4000001ff00 */
[----:B------:R-:W-:Y:S01]  /*0350*/  SHF.R.S32.HI R15, RZ, 0x1f, R25 ;  /* 0x0000001fff0f7819 */ /* 0x000fe20000011419 */
[----:B------:R-:W0:Y:S01]  /*0360*/  LDCU.U8 UR4, c[0x0][0x414] ;  /* 0x00008280ff0477ac */ /* 0x000e220008000000 */
[-C--:B------:R-:W-:Y:S02]  /*0370*/  ISETP.GT.U32.AND P5, PT, R11, R8.reuse, PT ;  /* 0x000000080b00720c */ /* 0x080fe40003fa4070 */
[----:B------:R-:W-:Y:S02]  /*0380*/  IADD3 R11, PT, PT, R8, -R11, RZ ;  /* 0x8000000b080b7210 */ /* 0x000fe40007ffe0ff */
[----:B------:R-:W-:Y:S02]  /*0390*/  ISETP.GE.AND.EX P3, PT, R15, UR9, PT, P3 ;  /* 0x000000090f007c0c */ /* 0x000fe4000bf66330 */
[----:B------:R-:W-:-:S02]  /*03a0*/  SEL R8, R11, R8, !P5 ;  /* 0x000000080b087207 */ /* 0x000fc40006800000 */
[----:B------:R-:W-:Y:S02]  /*03b0*/  @P0 IADD3 R9, PT, PT, R9, 0x1, RZ ;  /* 0x0000000109090810 */ /* 0x000fe40007ffe0ff */
[----:B------:R-:W-:Y:S02]  /*03c0*/  ISETP.NE.AND P4, PT, R13, RZ, PT ;  /* 0x000000ff0d00720c */ /* 0x000fe40003f85270 */
[----:B------:R-:W-:Y:S02]  /*03d0*/  LOP3.LUT R11, RZ, R13, RZ, 0x33, !PT ;  /* 0x0000000dff0b7212 */ /* 0x000fe400078e33ff */
[----:B------:R-:W-:Y:S02]  /*03e0*/  @!P1 IADD3 R8, PT, PT, -R8, RZ, RZ ;  /* 0x000000ff08089210 */ /* 0x000fe40007ffe1ff */
[----:B------:R-:W-:Y:S01]  /*03f0*/  @!P2 IADD3 R9, PT, PT, -R9, RZ, RZ ;  /* 0x000000ff0909a210 */ /* 0x000fe20007ffe1ff */
[----:B------:R-:W1:Y:S01]  /*0400*/  @!P3 LDC.64 R22, c[0x0][0x3f8] ;  /* 0x0000fe00ff16bb82 */ /* 0x000e620000000a00 */
[----:B------:R-:W-:-:S02]  /*0410*/  IADD3 R17, PT, PT, R25, 0x8, RZ ;  /* 0x0000000819117810 */ /* 0x000fc40007ffe0ff */
[C---:B------:R-:W-:Y:S02]  /*0420*/  SEL R53, R11.reuse, R8, !P4 ;  /* 0x000000080b357207 */ /* 0x040fe40006000000 */
[----:B------:R-:W-:Y:S02]  /*0430*/  SEL R9, R11, R9, !P4 ;  /* 0x000000090b097207 */ /* 0x000fe40006000000 */
[----:B------:R-:W-:Y:S01]  /*0440*/  ISETP.GE.U32.AND P0, PT, R17, UR8, PT ;  /* 0x0000000811007c0c */ /* 0x000fe2000bf06070 */
[----:B------:R-:W-:Y:S01]  /*0450*/  IMAD R13, R53, 0x70, RZ ;  /* 0x00000070350d7824 */ /* 0x000fe200078e02ff */
[----:B------:R-:W-:Y:S01]  /*0460*/  SHF.R.S32.HI R11, RZ, 0x1f, R17 ;  /* 0x0000001fff0b7819 */ /* 0x000fe20000011411 */
[----:B------:R-:W2:Y:S01]  /*0470*/  @!P3 LDC.64 R26, c[0x0][0x3a0] ;  /* 0x0000e800ff1abb82 */ /* 0x000ea20000000a00 */
[----:B------:R-:W-:Y:S02]  /*0480*/  IADD3 R19, PT, PT, R25, 0x10, RZ ;  /* 0x0000001019137810 */ /* 0x000fe40007ffe0ff */
[----:B------:R-:W-:-:S02]  /*0490*/  ISETP.GE.AND.EX P0, PT, R11, UR9, PT, P0 ;  /* 0x000000090b007c0c */ /* 0x000fc4000bf06300 */
[C---:B------:R-:W-:Y:S02]  /*04a0*/  IADD3 R116, P1, PT, R13.reuse, R6, RZ ;  /* 0x000000060d747210 */ /* 0x040fe40007f3e0ff */
[----:B------:R-:W-:Y:S01]  /*04b0*/  SHF.R.S32.HI R6, RZ, 0x1f, R9 ;  /* 0x0000001fff067819 */ /* 0x000fe20000011409 */
[----:B------:R-:W4:Y:S01]  /*04c0*/  @!P3 LDC.64 R28, c[0x0][0x398] ;  /* 0x0000e600ff1cbb82 */ /* 0x000f220000000a00 */
[----:B------:R-:W-:Y:S02]  /*04d0*/  LEA.HI.X.SX32 R117, R13, RZ, 0x1, P1 ;  /* 0x000000ff0d757211 */ /* 0x000fe400008f0eff */
[----:B------:R-:W-:Y:S01]  /*04e0*/  ISETP.GE.U32.AND P1, PT, R19, UR8, PT ;  /* 0x0000000813007c0c */ /* 0x000fe2000bf26070 */
[----:B------:R-:W-:Y:S01]  /*04f0*/  IMAD R6, R6, UR10, RZ ;  /* 0x0000000a06067c24 */ /* 0x000fe2000f8e02ff */
[----:B------:R-:W-:Y:S01]  /*0500*/  SHF.R.S32.HI R21, RZ, 0x1f, R19 ;  /* 0x0000001fff157819 */ /* 0x000fe20000011413 */
[----:B------:R-:W-:Y:S02]  /*0510*/  IMAD.WIDE.U32 R116, R9, UR10, R116 ;  /* 0x0000000a09747c25 */ /* 0x000fe4000f8e0074 */
[----:B------:R-:W3:Y:S01]  /*0520*/  @!P0 LDC.64 R30, c[0x0][0x3f8] ;  /* 0x0000fe00ff1e8b82 */ /* 0x000ee20000000a00 */
[----:B------:R-:W-:Y:S01]  /*0530*/  ISETP.GE.AND.EX P1, PT, R21, UR9, PT, P1 ;  /* 0x0000000915007c0c */ /* 0x000fe2000bf26310 */
[----:B------:R-:W-:Y:S01]  /*0540*/  IMAD R119, R9, UR11, R6 ;  /* 0x0000000b09777c24 */ /* 0x000fe2000f8e0206 */
[----:B------:R-:W-:Y:S01]  /*0550*/  @!P3 MOV R118, R116 ;  /* 0x000000740076b202 */ /* 0x000fe20000000f00 */
[----:B-1----:R-:W-:Y:S01]  /*0560*/  @!P3 IMAD R6, R15, R22, RZ ;  /* 0x000000160f06b224 */ /* 0x002fe200078e02ff */
[----:B------:R-:W-:-:S02]  /*0570*/  @!P0 MOV R14, R116 ;  /* 0x00000074000e8202 */ /* 0x000fc40000000f00 */
[----:B------:R-:W-:Y:S01]  /*0580*/  IADD3 R119, PT, PT, R117, R119, RZ ;  /* 0x0000007775777210 */ /* 0x000fe20007ffe0ff */
[C---:B------:R-:W-:Y:S01]  /*0590*/  @!P3 IMAD R13, R25.reuse, R23, R6 ;  /* 0x00000017190db224 */ /* 0x040fe200078e0206 */
[C---:B------:R-:W-:Y:S01]  /*05a0*/  IADD3 R23, PT, PT, R25.reuse, 0x18, RZ ;  /* 0x0000001819177810 */ /* 0x040fe20007ffe0ff */
[----:B------:R-:W1:Y:S01]  /*05b0*/  @!P0 LDC.64 R32, c[0x0][0x3a0] ;  /* 0x0000e800ff208b82 */ /* 0x000e620000000a00 */
[----:B------:R-:W-:Y:S01]  /*05c0*/  @!P0 MOV R15, R119 ;  /* 0x00000077000f8202 */ /* 0x000fe20000000f00 */
[----:B------:R-:W-:-:S05]  /*05d0*/  @!P3 IMAD.WIDE.U32 R8, R25, R22, R118 ;  /* 0x000000161908b225 */ /* 0x000fca00078e0076 */
[----:B------:R-:W-:Y:S01]  /*05e0*/  @!P3 IADD3 R9, PT, PT, R9, R13, RZ ;  /* 0x0000000d0909b210 */ /* 0x000fe20007ffe0ff */
[----:B------:R-:W0:Y:S01]  /*05f0*/  @!P1 LDC.64 R36, c[0x0][0x3f8] ;  /* 0x0000fe00ff249b82 */ /* 0x000e220000000a00 */
[C---:B------:R-:W-:Y:S02]  /*0600*/  @!P3 SHF.L.U32 R13, R8.reuse, 0x1, RZ ;  /* 0x00000001080db819 */ /* 0x040fe400000006ff */
[----:B------:R-:W-:Y:S02]  /*0610*/  @!P3 SHF.L.U64.HI R8, R8, 0x1, R9 ;  /* 0x000000010808b819 */ /* 0x000fe40000010209 */
[----:B--2---:R-:W-:Y:S01]  /*0620*/  @!P3 IADD3 R10, P2, PT, R13, R26, RZ ;  /* 0x0000001a0d0ab210 */ /* 0x004fe20007f5e0ff */
[----:B---3--:R-:W-:Y:S01]  /*0630*/  @!P0 IMAD R6, R11, R30, RZ ;  /* 0x0000001e0b068224 */ /* 0x008fe200078e02ff */
[----:B----4-:R-:W-:Y:S01]  /*0640*/  @!P3 IADD3 R12, P4, PT, R13, R28, RZ ;  /* 0x0000001c0d0cb210 */ /* 0x010fe20007f9e0ff */
[----:B------:R-:W2:Y:S01]  /*0650*/  @!P0 LDC.64 R34, c[0x0][0x398] ;  /* 0x0000e600ff228b82 */ /* 0x000ea20000000a00 */
[C---:B------:R-:W-:Y:S01]  /*0660*/  @!P3 IADD3.X R11, PT, PT, R8.reuse, R27, RZ, P2, !PT ;  /* 0x0000001b080bb210 */ /* 0x040fe200017fe4ff */
[C---:B------:R-:W-:Y:S01]  /*0670*/  @!P0 IMAD R27, R17.reuse, R31, R6 ;  /* 0x0000001f111b8224 */ /* 0x040fe200078e0206 */
[----:B------:R-:W-:Y:S01]  /*0680*/  @!P3 IADD3.X R13, PT, PT, R8, R29, RZ, P4, !PT ;  /* 0x0000001d080db210 */ /* 0x000fe200027fe4ff */
[----:B------:R-:W-:Y:S01]  /*0690*/  @!P0 IMAD.WIDE.U32 R14, R17, R30, R14 ;  /* 0x0000001e110e8225 */ /* 0x000fe200078e000e */
[----:B------:R-:W-:-:S02]  /*06a0*/  ISETP.GE.U32.AND P2, PT, R23, UR8, PT ;  /* 0x0000000817007c0c */ /* 0x000fc4000bf46070 */
[----:B------:R-:W-:Y:S02]  /*06b0*/  CS2R R8, SRZ ;  /* 0x0000000000087805 */ /* 0x000fe4000001ff00 */
[----:B------:R-:W-:Y:S01]  /*06c0*/  SHF.R.S32.HI R29, RZ, 0x1f, R23 ;  /* 0x0000001fff1d7819 */ /* 0x000fe20000011417 */
[----:B------:R-:W3:Y:S03]  /*06d0*/  @!P1 LDC.64 R40, c[0x0][0x398] ;  /* 0x0000e600ff289b82 */ /* 0x000ee60000000a00 */
[----:B------:R-:W-:Y:S01]  /*06e0*/  ISETP.GE.AND.EX P2, PT, R29, UR9, PT, P2 ;  /* 0x000000091d007c0c */ /* 0x000fe2000bf46320 */
[----:B------:R4:W3:Y:S01]  /*06f0*/  @!P3 LDG.E R8, desc[UR6][R10.64] ;  /* 0x000000060a08b981 */ /* 0x0008e2000c1e1900 */
[----:B------:R-:W-:Y:S02]  /*0700*/  @!P0 IADD3 R15, PT, PT, R15, R27, RZ ;  /* 0x0000001b0f0f8210 */ /* 0x000fe40007ffe0ff */
[C---:B------:R-:W-:Y:S01]  /*0710*/  @!P0 SHF.L.U32 R17, R14.reuse, 0x1, RZ ;  /* 0x000000010e118819 */ /* 0x040fe200000006ff */
[----:B------:R-:W3:Y:S01]  /*0720*/  @!P1 LDC.64 R38, c[0x0][0x3a0] ;  /* 0x0000e800ff269b82 */ /* 0x000ee20000000a00 */
[----:B------:R4:W3:Y:S01]  /*0730*/  @!P3 LDG.E R9, desc[UR6][R12.64] ;  /* 0x000000060c09b981 */ /* 0x0008e2000c1e1900 */
[----:B------:R-:W-:Y:S01]  /*0740*/  @!P0 SHF.L.U64.HI R6, R14, 0x1, R15 ;  /* 0x000000010e068819 */ /* 0x000fe2000001020f */
[----:B0-----:R-:W-:Y:S01]  /*0750*/  @!P1 IMAD R18, R21, R36, RZ ;  /* 0x0000002415129224 */ /* 0x001fe200078e02ff */
[----:B-1----:R-:W-:-:S02]  /*0760*/  @!P0 IADD3 R14, P3, PT, R17, R32, RZ ;  /* 0x00000020110e8210 */ /* 0x002fc40007f7e0ff */
[----:B------:R-:W-:Y:S01]  /*0770*/  IADD3 R27, PT, PT, R25, 0x20, RZ ;  /* 0x00000020191b7810 */ /* 0x000fe20007ffe0ff */
[----:B------:R-:W-:Y:S01]  /*0780*/  @!P1 IMAD R21, R19, R37, R18 ;  /* 0x0000002513159224 */ /* 0x000fe200078e0212 */
[----:B------:R-:W0:Y:S01]  /*0790*/  @!P2 LDC.64 R42, c[0x0][0x3f8] ;  /* 0x0000fe00ff2aab82 */ /* 0x000e220000000a00 */
[----:B------:R-:W-:Y:S02]  /*07a0*/  @!P0 IADD3.X R15, PT, PT, R6, R33, RZ, P3, !PT ;  /* 0x00000021060f8210 */ /* 0x000fe40001ffe4ff */
[----:B----4-:R-:W-:Y:S02]  /*07b0*/  CS2R R10, SRZ ;  /* 0x00000000000a7805 */ /* 0x010fe4000001ff00 */
[----:B------:R-:W-:Y:S02]  /*07c0*/  @!P1 MOV R12, R116 ;  /* 0x00000074000c9202 */ /* 0x000fe40000000f00 */
[----:B------:R-:W-:Y:S02]  /*07d0*/  @!P1 MOV R13, R119 ;  /* 0x00000077000d9202 */ /* 0x000fe40000000f00 */
[----:B------:R-:W-:Y:S01]  /*07e0*/  ISETP.GE.U32.AND P3, PT, R27, UR8, PT ;  /* 0x000000081b007c0c */ /* 0x000fe2000bf66070 */
[----:B------:R1:W4:Y:S01]  /*07f0*/  @!P0 LDG.E R10, desc[UR6][R14.64] ;  /* 0x000000060e0a8981 */ /* 0x000322000c1e1900 */
[----:B------:R-:W-:Y:S01]  /*0800*/  SHF.R.S32.HI R31, RZ, 0x1f, R27 ;  /* 0x0000001fff1f7819 */ /* 0x000fe2000001141b */
[----:B------:R-:W-:Y:S01]  /*0810*/  @!P1 IMAD.WIDE.U32 R12, R19, R36, R12 ;  /* 0x00000024130c9225 */ /* 0x000fe200078e000c */
[----:B--2---:R-:W-:Y:S01]  /*0820*/  @!P0 IADD3 R16, P4, PT, R17, R34, RZ ;  /* 0x0000002211108210 */ /* 0x004fe20007f9e0ff */
[----:B------:R-:W2:Y:S01]  /*0830*/  @!P2 LDC.64 R36, c[0x0][0x398] ;  /* 0x0000e600ff24ab82 */ /* 0x000ea20000000a00 */
[----:B------:R-:W-:-:S02]  /*0840*/  ISETP.GE.AND.EX P3, PT, R31, UR9, PT, P3 ;  /* 0x000000091f007c0c */ /* 0x000fc4000bf66330 */
[----:B------:R-:W-:Y:S02]  /*0850*/  @!P1 IADD3 R13, PT, PT, R13, R21, RZ ;  /* 0x000000150d0d9210 */ /* 0x000fe40007ffe0ff */
[----:B------:R-:W-:Y:S02]  /*0860*/  @!P1 SHF.L.U32 R21, R12, 0x1, RZ ;  /* 0x000000010c159819 */ /* 0x000fe400000006ff */
[----:B------:R-:W-:Y:S02]  /*0870*/  @!P0 IADD3.X R17, PT, PT, R6, R35, RZ, P4, !PT ;  /* 0x0000002306118210 */ /* 0x000fe400027fe4ff */
[----:B------:R-:W-:Y:S01]  /*0880*/  @!P1 SHF.L.U64.HI R12, R12, 0x1, R13 ;  /* 0x000000010c0c9819 */ /* 0x000fe2000001020d */
[----:B------:R-:W2:Y:S01]  /*0890*/  @!P2 LDC.64 R34, c[0x0][0x3a0] ;  /* 0x0000e800ff22ab82 */ /* 0x000ea20000000a00 */
[----:B---3--:R-:W-:Y:S01]  /*08a0*/  @!P1 IADD3 R20, P4, PT, R21, R40, RZ ;  /* 0x0000002815149210 */ /* 0x008fe20007f9e0ff */
[----:B0-----:R-:W-:Y:S01]  /*08b0*/  @!P2 IMAD R6, R29, R42, RZ ;  /* 0x0000002a1d06a224 */ /* 0x001fe200078e02ff */
[----:B------:R-:W-:Y:S01]  /*08c0*/  IADD3 R29, PT, PT, R25, 0x28, RZ ;  /* 0x00000028191d7810 */ /* 0x000fe20007ffe0ff */
[----:B------:R0:W3:Y:S01]  /*08d0*/  @!P0 LDG.E R11, desc[UR6][R16.64] ;  /* 0x00000006100b8981 */ /* 0x0000e2000c1e1900 */
[----:B------:R-:W-:-:S02]  /*08e0*/  @!P1 IADD3 R18, P0, PT, R21, R38, RZ ;  /* 0x0000002615129210 */ /* 0x000fc40007f1e0ff */
[----:B------:R-:W-:Y:S01]  /*08f0*/  @!P1 IADD3.X R21, PT, PT, R12, R41, RZ, P4, !PT ;  /* 0x000000290c159210 */ /* 0x000fe200027fe4ff */
[----:B------:R-:W2:Y:S01]  /*0900*/  @!P3 LDC.64 R44, c[0x0][0x3f8] ;  /* 0x0000fe00ff2cbb82 */ /* 0x000ea20000000a00 */
[----:B------:R-:W-:Y:S02]  /*0910*/  ISETP.GE.U32.AND P4, PT, R29, UR8, PT ;  /* 0x000000081d007c0c */ /* 0x000fe4000bf86070 */
[----:B------:R-:W-:-:S04]  /*0920*/  SHF.R.S32.HI R33, RZ, 0x1f, R29 ;  /* 0x0000001fff217819 */ /* 0x000fc8000001141d */
[----:B------:R-:W-:Y:S02]  /*0930*/  ISETP.GE.AND.EX P4, PT, R33, UR9, PT, P4 ;  /* 0x0000000921007c0c */ /* 0x000fe4000bf86340 */
[----:B-1----:R-:W-:Y:S02]  /*0940*/  @!P2 MOV R14, R116 ;  /* 0x00000074000ea202 */ /* 0x002fe40000000f00 */
[----:B------:R-:W-:Y:S01]  /*0950*/  @!P2 MOV R15, R119 ;  /* 0x00000077000fa202 */ /* 0x000fe20000000f00 */
[C---:B0-----:R-:W-:Y:S01]  /*0960*/  @!P2 IMAD R17, R23.reuse, R43, R6 ;  /* 0x0000002b1711a224 */ /* 0x041fe200078e0206 */
[----:B------:R-:W-:Y:S01]  /*0970*/  @!P1 IADD3.X R19, PT, PT, R12, R39, RZ, P0, !PT ;  /* 0x000000270c139210 */ /* 0x000fe200007fe4ff */
[----:B------:R-:W0:Y:S01]  /*0980*/  @!P3 LDC.64 R40, c[0x0][0x398] ;  /* 0x0000e600ff28bb82 */ /* 0x000e220000000a00 */
[----:B------:R-:W-:Y:S01]  /*0990*/  @!P2 IMAD.WIDE.U32 R14, R23, R42, R14 ;  /* 0x0000002a170ea225 */ /* 0x000fe200078e000e */
[----:B------:R-:W-:-:S06]  /*09a0*/  CS2R R12, SRZ ;  /* 0x00000000000c7805 */ /* 0x000fcc000001ff00 */
[----:B------:R-:W1:Y:S01]  /*09b0*/  @!P3 LDC.64 R38, c[0x0][0x3a0] ;  /* 0x0000e800ff26bb82 */ /* 0x000e620000000a00 */
[----:B------:R-:W-:Y:S01]  /*09c0*/  @!P2 IADD3 R15, PT, PT, R15, R17, RZ ;  /* 0x000000110f0fa210 */ /* 0x000fe20007ffe0ff */
[----:B------:R2:W3:Y:S01]  /*09d0*/  @!P1 LDG.E R12, desc[UR6][R18.64] ;  /* 0x00000006120c9981 */ /* 0x0004e2000c1e1900 */
[----:B------:R-:W-:-:S05]  /*09e0*/  @!P2 SHF.L.U32 R23, R14, 0x1, RZ ;  /* 0x000000010e17a819 */ /* 0x000fca00000006ff */
[----:B------:R-:W0:Y:S01]  /*09f0*/  @!P4 LDC.64 R42, c[0x0][0x3f8] ;  /* 0x0000fe00ff2acb82 */ /* 0x000e220000000a00 */
[----:B------:R2:W3:Y:S01]  /*0a00*/  @!P1 LDG.E R13, desc[UR6][R20.64] ;  /* 0x00000006140d9981 */ /* 0x0004e2000c1e1900 */
[----:B------:R-:W-:Y:S01]  /*0a10*/  @!P2 SHF.L.U64.HI R14, R14, 0x1, R15 ;  /* 0x000000010e0ea819 */ /* 0x000fe2000001020f */
[----:B--2---:R-:W-:Y:S01]  /*0a20*/  @!P3 IMAD R6, R31, R44, RZ ;  /* 0x0000002c1f06b224 */ /* 0x004fe200078e02ff */
[----:B------:R-:W-:Y:S02]  /*0a30*/  @!P2 IADD3 R22, P1, PT, R23, R36, RZ ;  /* 0x000000241716a210 */ /* 0x000fe40007f3e0ff */
[----:B------:R-:W-:Y:S02]  /*0a40*/  @!P3 MOV R18, R116 ;  /* 0x000000740012b202 */ /* 0x000fe40000000f00 */
[----:B------:R-:W-:Y:S01]  /*0a50*/  @!P3 MOV R19, R119 ;  /* 0x000000770013b202 */ /* 0x000fe20000000f00 */
[----:B------:R-:W2:Y:S01]  /*0a60*/  @!P4 LDC.64 R46, c[0x0][0x398] ;  /* 0x0000e600ff2ecb82 */ /* 0x000ea20000000a00 */
[----:B------:R-:W-:-:S02]  /*0a70*/  IADD3 R31, PT, PT, R25, 0x30, RZ ;  /* 0x00000030191f7810 */ /* 0x000fc40007ffe0ff */
[----:B------:R-:W-:Y:S01]  /*0a80*/  @!P2 IADD3 R16, P0, PT, R23, R34, RZ ;  /* 0x000000221710a210 */ /* 0x000fe20007f1e0ff */
[C---:B------:R-:W-:Y:S01]  /*0a90*/  @!P3 IMAD R21, R27.reuse, R45, R6 ;  /* 0x0000002d1b15b224 */ /* 0x040fe200078e0206 */
[----:B------:R-:W-:Y:S01]  /*0aa0*/  @!P2 IADD3.X R23, PT, PT, R14, R37, RZ, P1, !PT ;  /* 0x000000250e17a210 */ /* 0x000fe20000ffe4ff */
[----:B------:R-:W-:Y:S01]  /*0ab0*/  @!P3 IMAD.WIDE.U32 R18, R27, R44, R18 ;  /* 0x0000002c1b12b225 */ /* 0x000fe200078e0012 */
[----:B------:R-:W-:Y:S01]  /*0ac0*/  ISETP.GE.U32.AND P1, PT, R31, UR8, PT ;  /* 0x000000081f007c0c */ /* 0x000fe2000bf26070 */
[----:B------:R-:W2:Y:S01]  /*0ad0*/  @!P4 LDC.64 R44, c[0x0][0x3a0] ;  /* 0x0000e800ff2ccb82 */ /* 0x000ea20000000a00 */
[----:B------:R-:W-:Y:S02]  /*0ae0*/  SHF.R.S32.HI R37, RZ, 0x1f, R31 ;  /* 0x0000001fff257819 */ /* 0x000fe4000001141f */
[----:B------:R-:W-:Y:S02]  /*0af0*/  @!P3 IADD3 R19, PT, PT, R19, R21, RZ ;  /* 0x000000151313b210 */ /* 0x000fe40007ffe0ff */
[----:B------:R-:W-:-:S02]  /*0b00*/  ISETP.GE.AND.EX P1, PT, R37, UR9, PT, P1 ;  /* 0x0000000925007c0c */ /* 0x000fc4000bf26310 */
[----:B------:R-:W-:Y:S02]  /*0b10*/  @!P3 SHF.L.U32 R21, R18, 0x1, RZ ;  /* 0x000000011215b819 */ /* 0x000fe400000006ff */
[----:B------:R-:W-:Y:S02]  /*0b20*/  @!P2 IADD3.X R17, PT, PT, R14, R35, RZ, P0, !PT ;  /* 0x000000230e11a210 */ /* 0x000fe400007fe4ff */
[----:B------:R-:W-:Y:S02]  /*0b30*/  CS2R R14, SRZ ;  /* 0x00000000000e7805 */ /* 0x000fe4000001ff00 */
[----:B------:R-:W-:Y:S01]  /*0b40*/  @!P3 SHF.L.U64.HI R6, R18, 0x1, R19 ;  /* 0x000000011206b819 */ /* 0x000fe20000010213 */
[----:B0-----:R-:W-:Y:S01]  /*0b50*/  @!P4 IMAD R24, R33, R42, RZ ;  /* 0x0000002a2118c224 */ /* 0x001fe200078e02ff */
[----:B-1----:R-:W-:Y:S02]  /*0b60*/  @!P3 IADD3 R18, P0, PT, R21, R38, RZ ;  /* 0x000000261512b210 */ /* 0x002fe40007f1e0ff */
[----:B------:R-:W-:Y:S01]  /*0b70*/  IADD3 R33, PT, PT, R25, 0x38, RZ ;  /* 0x0000003819217810 */ /* 0x000fe20007ffe0ff */
[----:B------:R0:W3:Y:S01]  /*0b80*/  @!P2 LDG.E R14, desc[UR6][R16.64] ;  /* 0x00000006100ea981 */ /* 0x0000e2000c1e1900 */
[----:B------:R-:W-:Y:S01]  /*0b90*/  @!P3 IADD3.X R19, PT, PT, R6, R39, RZ, P0, !PT ;  /* 0x000000270613b210 */ /* 0x000fe200007fe4ff */
[----:B------:R-:W1:Y:S01]  /*0ba0*/  @!P1 LDC.64 R48, c[0x0][0x3f8] ;  /* 0x0000fe00ff309b82 */ /* 0x000e620000000a00 */
[----:B------:R-:W-:Y:S01]  /*0bb0*/  ISETP.GE.U32.AND P0, PT, R33, UR8, PT ;  /* 0x0000000821007c0c */ /* 0x000fe2000bf06070 */
[----:B------:R0:W3:Y:S01]  /*0bc0*/  @!P2 LDG.E R15, desc[UR6][R22.64] ;  /* 0x00000006160fa981 */ /* 0x0000e2000c1e1900 */
[----:B------:R-:W-:-:S02]  /*0bd0*/  SHF.R.S32.HI R39, RZ, 0x1f, R33 ;  /* 0x0000001fff277819 */ /* 0x000fc40000011421 */
[----:B------:R-:W-:Y:S02]  /*0be0*/  @!P3 IADD3 R20, P2, PT, R21, R40, RZ ;  /* 0x000000281514b210 */ /* 0x000fe40007f5e0ff */
[----:B------:R-:W-:Y:S02]  /*0bf0*/  ISETP.GE.AND.EX P0, PT, R39, UR9, PT, P0 ;  /* 0x0000000927007c0c */ /* 0x000fe4000bf06300 */
[----:B0-----:R-:W-:Y:S02]  /*0c00*/  CS2R R16, SRZ ;  /* 0x0000000000107805 */ /* 0x001fe4000001ff00 */
[----:B------:R-:W-:Y:S01]  /*0c10*/  @!P3 IADD3.X R21, PT, PT, R6, R41, RZ, P2, !PT ;  /* 0x000000290615b210 */ /* 0x000fe200017fe4ff */
[----:B------:R-:W0:Y:S01]  /*0c20*/  @!P1 LDC.64 R50, c[0x0][0x3a0] ;  /* 0x0000e800ff329b82 */ /* 0x000e220000000a00 */
[----:B------:R-:W-:Y:S02]  /*0c30*/  IADD3 R35, PT, PT, R25, 0x40, RZ ;  /* 0x0000004019237810 */ /* 0x000fe40007ffe0ff */
[----:B------:R-:W-:Y:S01]  /*0c40*/  @!P4 MOV R22, R116 ;  /* 0x000000740016c202 */ /* 0x000fe20000000f00 */
[----:B------:R2:W3:Y:S01]  /*0c50*/  @!P3 LDG.E R16, desc[UR6][R18.64] ;  /* 0x000000061210b981 */ /* 0x0004e2000c1e1900 */
[----:B------:R-:W-:Y:S01]  /*0c60*/  @!P4 MOV R23, R119 ;  /* 0x000000770017c202 */ /* 0x000fe20000000f00 */
[----:B------:R-:W-:Y:S01]  /*0c70*/  @!P4 IMAD R27, R29, R43, R24 ;  /* 0x0000002b1d1bc224 */ /* 0x000fe200078e0218 */
[----:B------:R-:W-:Y:S01]  /*0c80*/  SHF.R.S32.HI R41, RZ, 0x1f, R35 ;  /* 0x0000001fff297819 */ /* 0x000fe20000011423 */
[----:B------:R2:W3:Y:S01]  /*0c90*/  @!P3 LDG.E R17, desc[UR6][R20.64] ;  /* 0x000000061411b981 */ /* 0x0004e2000c1e1900 */
[----:B------:R-:W-:Y:S01]  /*0ca0*/  ISETP.GE.U32.AND P3, PT, R35, UR8, PT ;  /* 0x0000000823007c0c */ /* 0x000fe2000bf66070 */
[----:B------:R-:W-:Y:S01]  /*0cb0*/  @!P4 IMAD.WIDE.U32 R22, R29, R42, R22 ;  /* 0x0000002a1d16c225 */ /* 0x000fe200078e0016 */
[----:B------:R-:W0:Y:S02]  /*0cc0*/  @!P0 LDC.64 R56, c[0x0][0x3f8] ;  /* 0x0000fe00ff388b82 */ /* 0x000e240000000a00 */
[----:B------:R-:W-:-:S02]  /*0cd0*/  ISETP.GE.AND.EX P3, PT, R41, UR9, PT, P3 ;  /* 0x0000000929007c0c */ /* 0x000fc4000bf66330 */
[----:B------:R-:W-:Y:S02]  /*0ce0*/  @!P4 IADD3 R23, PT, PT, R23, R27, RZ ;  /* 0x0000001b1717c210 */ /* 0x000fe40007ffe0ff */
[C---:B------:R-:W-:Y:S02]  /*0cf0*/  @!P4 SHF.L.U32 R27, R22.reuse, 0x1, RZ ;  /* 0x00000001161bc819 */ /* 0x040fe400000006ff */
[----:B------:R-:W-:Y:S01]  /*0d00*/  @!P4 SHF.L.U64.HI R6, R22, 0x1, R23 ;  /* 0x000000011606c819 */ /* 0x000fe20000010217 */
[----:B------:R-:W0:Y:S01]  /*0d10*/  @!P1 LDC.64 R54, c[0x0][0x398] ;  /* 0x0000e600ff369b82 */ /* 0x000e220000000a00 */
[C---:B--2---:R-:W-:Y:S02]  /*0d20*/  @!P4 IADD3 R22, P2, PT, R27.reuse, R44, RZ ;  /* 0x0000002c1b16c210 */ /* 0x044fe40007f5e0ff */
[----:B------:R-:W-:Y:S02]  /*0d30*/  @!P4 IADD3 R26, P5, PT, R27, R46, RZ ;  /* 0x0000002e1b1ac210 */ /* 0x000fe40007fbe0ff */
[----:B------:R-:W-:-:S02]  /*0d40*/  CS2R R18, SRZ ;  /* 0x0000000000127805 */ /* 0x000fc4000001ff00 */
[----:B------:R-:W-:Y:S01]  /*0d50*/  @!P1 MOV R20, R116 ;  /* 0x0000007400149202 */ /* 0x000fe20000000f00 */
[-C--:B-1----:R-:W-:Y:S01]  /*0d60*/  @!P1 IMAD R24, R37, R48.reuse, RZ ;  /* 0x0000003025189224 */ /* 0x082fe200078e02ff */
[----:B------:R-:W-:Y:S02]  /*0d70*/  @!P1 MOV R21, R119 ;  /* 0x0000007700159202 */ /* 0x000fe40000000f00 */
[C---:B------:R-:W-:Y:S02]  /*0d80*/  @!P4 IADD3.X R23, PT, PT, R6.reuse, R45, RZ, P2, !PT ;  /* 0x0000002d0617c210 */ /* 0x040fe400017fe4ff */
[----:B------:R-:W-:Y:S01]  /*0d90*/  @!P4 IADD3.X R27, PT, PT, R6, R47, RZ, P5, !PT ;  /* 0x0000002f061bc210 */ /* 0x000fe20002ffe4ff */
[----:B------:R-:W1:Y:S01]  /*0da0*/  @!P3 LDC.64 R44, c[0x0][0x3f8] ;  /* 0x0000fe00ff2cbb82 */ /* 0x000e620000000a00 */
[----:B------:R-:W-:Y:S01]  /*0db0*/  IADD3 R37, PT, PT, R25, 0x48, RZ ;  /* 0x0000004819257810 */ /* 0x000fe20007ffe0ff */
[C---:B------:R-:W-:Y:S01]  /*0dc0*/  @!P1 IMAD R29, R31.reuse, R49, R24 ;  /* 0x000000311f1d9224 */ /* 0x040fe200078e0218 */
[----:B------:R2:W3:Y:S01]  /*0dd0*/  @!P4 LDG.E R18, desc[UR6][R22.64] ;  /* 0x000000061612c981 */ /* 0x0004e2000c1e1900 */
[----:B------:R-:W-:Y:S01]  /*0de0*/  @!P1 IMAD.WIDE.U32 R20, R31, R48, R20 ;  /* 0x000000301f149225 */ /* 0x000fe200078e0014 */
[----:B------:R-:W-:-:S02]  /*0df0*/  SHF.R.S32.HI R43, RZ, 0x1f, R37 ;  /* 0x0000001fff2b7819 */ /* 0x000fc40000011425 */
[----:B------:R2:W3:Y:S01]  /*0e00*/  @!P4 LDG.E R19, desc[UR6][R26.64] ;  /* 0x000000061a13c981 */ /* 0x0004e2000c1e1900 */
[----:B------:R-:W1:Y:S01]  /*0e10*/  @!P0 LDC.64 R46, c[0x0][0x3a0] ;  /* 0x0000e800ff2e8b82 */ /* 0x000e620000000a00 */
[----:B------:R-:W-:Y:S02]  /*0e20*/  ISETP.GE.U32.AND P4, PT, R37, UR8, PT ;  /* 0x0000000825007c0c */ /* 0x000fe4000bf86070 */
[----:B------:R-:W-:-:S05]  /*0e30*/  @!P1 IADD3 R29, PT, PT, R21, R29, RZ ;  /* 0x0000001d151d9210 */ /* 0x000fca0007ffe0ff */
[----:B------:R-:W1:Y:S01]  /*0e40*/  @!P0 LDC.64 R48, c[0x0][0x398] ;  /* 0x0000e600ff308b82 */ /* 0x000e620000000a00 */
[----:B------:R-:W-:Y:S02]  /*0e50*/  ISETP.GE.AND.EX P4, PT, R43, UR9, PT, P4 ;  /* 0x000000092b007c0c */ /* 0x000fe4000bf86340 */
[C---:B------:R-:W-:Y:S02]  /*0e60*/  @!P1 SHF.L.U64.HI R6, R20.reuse, 0x1, R29 ;  /* 0x0000000114069819 */ /* 0x040fe4000001021d */
[----:B------:R-:W-:Y:S01]  /*0e70*/  @!P1 SHF.L.U32 R21, R20, 0x1, RZ ;  /* 0x0000000114159819 */ /* 0x000fe200000006ff */
[----:B0-----:R-:W-:Y:S01]  /*0e80*/  @!P0 IMAD R20, R39, R56, RZ ;  /* 0x0000003827148224 */ /* 0x001fe200078e02ff */
[----:B------:R-:W-:Y:S02]  /*0e90*/  @!P0 MOV R28, R116 ;  /* 0x00000074001c8202 */ /* 0x000fe40000000f00 */
[----:B------:R-:W-:Y:S01]  /*0ea0*/  @!P0 MOV R29, R119 ;  /* 0x00000077001d8202 */ /* 0x000fe20000000f00 */
[----:B------:R-:W-:Y:S01]  /*0eb0*/  @!P0 IMAD R31, R33, R57, R20 ;  /* 0x00000039211f8224 */ /* 0x000fe200078e0214 */
[----:B--2---:R-:W-:Y:S01]  /*0ec0*/  @!P1 IADD3 R22, P2, PT, R21, R50, RZ ;  /* 0x0000003215169210 */ /* 0x004fe20007f5e0ff */
[----:B------:R-:W-:Y:S01]  /*0ed0*/  @!P0 IMAD.WIDE.U32 R28, R33, R56, R28 ;  /* 0x00000038211c8225 */ /* 0x000fe200078e001c */
[----:B------:R-:W-:Y:S01]  /*0ee0*/  @!P1 IADD3 R26, P5, PT, R21, R54, RZ ;  /* 0x00000036151a9210 */ /* 0x000fe20007fbe0ff */
[----:B------:R-:W0:Y:S01]  /*0ef0*/  @!P4 LDC.64 R56, c[0x0][0x3f8] ;  /* 0x0000fe00ff38cb82 */ /* 0x000e220000000a00 */
[----:B------:R-:W-:-:S02]  /*0f00*/  CS2R R20, SRZ ;  /* 0x0000000000147805 */ /* 0x000fc4000001ff00 */
[C---:B------:R-:W-:Y:S02]  /*0f10*/  @!P1 IADD3.X R23, PT, PT, R6.reuse, R51, RZ, P2, !PT ;  /* 0x0000003306179210 */ /* 0x040fe400017fe4ff */
[----:B------:R-:W-:Y:S01]  /*0f20*/  @!P0 IADD3 R29, PT, PT, R29, R31, RZ ;  /* 0x0000001f1d1d8210 */ /* 0x000fe20007ffe0ff */
[----:B-1----:R-:W-:Y:S01]  /*0f30*/  @!P3 IMAD R24, R41, R44, RZ ;  /* 0x0000002c2918b224 */ /* 0x002fe200078e02ff */
[----:B------:R-:W-:Y:S01]  /*0f40*/  @!P1 IADD3.X R27, PT, PT, R6, R55, RZ, P5, !PT ;  /* 0x00000037061b9210 */ /* 0x000fe20002ffe4ff */
[----:B------:R-:W2:Y:S01]  /*0f50*/  @!P1 LDG.E R20, desc[UR6][R22.64] ;  /* 0x0000000616149981 */ /* 0x000ea2000c1e1900 */
[C---:B------:R-:W-:Y:S01]  /*0f60*/  @!P0 SHF.L.U32 R31, R28.reuse, 0x1, RZ ;  /* 0x000000011c1f8819 */ /* 0x040fe200000006ff */
[----:B------:R-:W1:Y:S01]  /*0f70*/  @!P3 LDC.64 R50, c[0x0][0x3a0] ;  /* 0x0000e800ff32bb82 */ /* 0x000e620000000a00 */
[----:B------:R-:W-:Y:S01]  /*0f80*/  IADD3 R39, PT, PT, R25, 0x50, RZ ;  /* 0x0000005019277810 */ /* 0x000fe20007ffe0ff */
[----:B------:R0:W2:Y:S01]  /*0f90*/  @!P1 LDG.E R21, desc[UR6][R26.64] ;  /* 0x000000061a159981 */ /* 0x0000a2000c1e1900 */
[----:B------:R-:W-:-:S02]  /*0fa0*/  @!P0 SHF.L.U64.HI R6, R28, 0x1, R29 ;  /* 0x000000011c068819 */ /* 0x000fc4000001021d */
[C---:B------:R-:W-:Y:S02]  /*0fb0*/  @!P0 IADD3 R28, P2, PT, R31.reuse, R46, RZ ;  /* 0x0000002e1f1c8210 */ /* 0x040fe40007f5e0ff */
[----:B------:R-:W-:Y:S01]  /*0fc0*/  @!P0 IADD3 R30, P5, PT, R31, R48, RZ ;  /* 0x000000301f1e8210 */ /* 0x000fe20007fbe0ff */
[----:B------:R-:W-:Y:S01]  /*0fd0*/  @!P3 IMAD R31, R35, R45, R24 ;  /* 0x0000002d231fb224 */ /* 0x000fe200078e0218 */
[----:B------:R-:W-:Y:S01]  /*0fe0*/  ISETP.GE.U32.AND P1, PT, R39, UR8, PT ;  /* 0x0000000827007c0c */ /* 0x000fe2000bf26070 */
[----:B------:R-:W4:Y:S01]  /*0ff0*/  @!P3 LDC.64 R54, c[0x0][0x398] ;  /* 0x0000e600ff36bb82 */ /* 0x000f220000000a00 */
[----:B------:R-:W-:-:S04]  /*1000*/  SHF.R.S32.HI R45, RZ, 0x1f, R39 ;  /* 0x0000001fff2d7819 */ /* 0x000fc80000011427 */
[----:B------:R-:W-:Y:S02]  /*1010*/  ISETP.GE.AND.EX P1, PT, R45, UR9, PT, P1 ;  /* 0x000000092d007c0c */ /* 0x000fe4000bf26310 */
[----:B0-----:R-:W-:Y:S01]  /*1020*/  @!P3 MOV R26, R116 ;  /* 0x00000074001ab202 */ /* 0x001fe20000000f00 */
[----:B------:R-:W0:Y:S01]  /*1030*/  @!P4 LDC.64 R58, c[0x0][0x398] ;  /* 0x0000e600ff3acb82 */ /* 0x000e220000000a00 */
[----:B------:R-:W-:Y:S02]  /*1040*/  @!P3 MOV R27, R119 ;  /* 0x00000077001bb202 */ /* 0x000fe40000000f00 */
[----:B------:R-:W-:Y:S01]  /*1050*/  IADD3 R41, PT, PT, R25, 0x58, RZ ;  /* 0x0000005819297810 */ /* 0x000fe20007ffe0ff */
[----:B------:R-:W-:Y:S01]  /*1060*/  @!P4 IMAD R24, R43, R56, RZ ;  /* 0x000000382b18c224 */ /* 0x000fe200078e02ff */
[----:B------:R-:W-:Y:S01]  /*1070*/  @!P0 IADD3.X R29, PT, PT, R6, R47, RZ, P2, !PT ;  /* 0x0000002f061d8210 */ /* 0x000fe200017fe4ff */
[----:B------:R-:W-:Y:S01]  /*1080*/  @!P3 IMAD.WIDE.U32 R26, R35, R44, R26 ;  /* 0x0000002c231ab225 */ /* 0x000fe200078e001a */
[----:B------:R-:W-:-:S02]  /*1090*/  ISETP.GE.U32.AND P2, PT, R41, UR8, PT ;  /* 0x0000000829007c0c */ /* 0x000fc4000bf46070 */
[----:B------:R-:W-:Y:S01]  /*10a0*/  SHF.R.S32.HI R47, RZ, 0x1f, R41 ;  /* 0x0000001fff2f7819 */ /* 0x000fe20000011429 */
[----:B------:R-:W0:Y:S01]  /*10b0*/  @!P1 LDC.64 R42, c[0x0][0x3f8] ;  /* 0x0000fe00ff2a9b82 */ /* 0x000e220000000a00 */
[----:B------:R-:W-:Y:S02]  /*10c0*/  @!P3 IADD3 R23, PT, PT, R27, R31, RZ ;  /* 0x0000001f1b17b210 */ /* 0x000fe40007ffe0ff */
[----:B------:R-:W-:Y:S02]  /*10d0*/  @!P0 IADD3.X R31, PT, PT, R6, R49, RZ, P5, !PT ;  /* 0x00000031061f8210 */ /* 0x000fe40002ffe4ff */
[----:B------:R-:W-:-:S03]  /*10e0*/  ISETP.GE.AND.EX P2, PT, R47, UR9, PT, P2 ;  /* 0x000000092f007c0c */ /* 0x000fc6000bf46320 */
[----:B------:R-:W0:Y:S01]  /*10f0*/  @!P4 LDC.64 R48, c[0x0][0x3a0] ;  /* 0x0000e800ff30cb82 */ /* 0x000e220000000a00 */
[C---:B------:R-:W-:Y:S02]  /*1100*/  @!P3 SHF.L.U32 R35, R26.reuse, 0x1, RZ ;  /* 0x000000011a23b819 */ /* 0x040fe400000006ff */
[----:B------:R-:W-:Y:S02]  /*1110*/  MOV R22, RZ ;  /* 0x000000ff00167202 */ /* 0x000fe40000000f00 */
[----:B------:R-:W-:Y:S02]  /*1120*/  @!P3 SHF.L.U64.HI R6, R26, 0x1, R23 ;  /* 0x000000011a06b819 */ /* 0x000fe40000010217 */
[----:B-1----:R-:W-:Y:S01]  /*1130*/  @!P3 IADD3 R26, P5, PT, R35, R50, RZ ;  /* 0x00000032231ab210 */ /* 0x002fe20007fbe0ff */
[----:B------:R-:W1:Y:S01]  /*1140*/  @!P1 LDC.64 R62, c[0x0][0x398] ;  /* 0x0000e600ff3e9b82 */ /* 0x000e620000000a00 */
[----:B------:R-:W-:Y:S01]  /*1150*/  @!P4 MOV R32, R116 ;  /* 0x000000740020c202 */ /* 0x000fe20000000f00 */
[----:B------:R4:W2:Y:S01]  /*1160*/  @!P0 LDG.E R22, desc[UR6][R28.64] ;  /* 0x000000061c168981 */ /* 0x0008a2000c1e1900 */
[----:B------:R-:W-:-:S02]  /*1170*/  @!P4 MOV R33, R119 ;  /* 0x000000770021c202 */ /* 0x000fc40000000f00 */
[----:B------:R-:W-:Y:S02]  /*1180*/  MOV R23, RZ ;  /* 0x000000ff00177202 */ /* 0x000fe40000000f00 */
[----:B------:R-:W-:Y:S01]  /*1190*/  @!P3 IADD3.X R27, PT, PT, R6, R51, RZ, P5, !PT ;  /* 0x00000033061bb210 */ /* 0x000fe20002ffe4ff */
[----:B------:R-:W1:Y:S01]  /*11a0*/  @!P2 LDC.64 R60, c[0x0][0x3f8] ;  /* 0x0000fe00ff3cab82 */ /* 0x000e620000000a00 */
[C---:B------:R-:W-:Y:S02]  /*11b0*/  @!P4 IMAD.WIDE.U32 R32, R37.reuse, R56, R32 ;  /* 0x000000382520c225 */ /* 0x040fe400078e0020 */
[----:B------:R0:W2:Y:S02]  /*11c0*/  @!P0 LDG.E R23, desc[UR6][R30.64] ;  /* 0x000000061e178981 */ /* 0x0000a4000c1e1900 */
[----:B----4-:R-:W-:Y:S01]  /*11d0*/  @!P4 IMAD R29, R37, R57, R24 ;  /* 0x00000039251dc224 */ /* 0x010fe200078e0218 */
[----:B------:R-:W-:Y:S02]  /*11e0*/  CS2R R56, SRZ ;  /* 0x0000000000387805 */ /* 0x000fe4000001ff00 */
[----:B------:R-:W4:Y:S01]  /*11f0*/  @!P1 LDC.64 R50, c[0x0][0x3a0] ;  /* 0x0000e800ff329b82 */ /* 0x000f220000000a00 */
[----:B------:R-:W-:Y:S01]  /*1200*/  @!P3 IADD3 R28, P0, PT, R35, R54, RZ ;  /* 0x00000036231cb210 */ /* 0x000fe20007f1e0ff */
[----:B0-----:R-:W-:Y:S01]  /*1210*/  @!P1 IMAD R24, R45, R42, RZ ;  /* 0x0000002a2d189224 */ /* 0x001fe200078e02ff */
[----:B------:R-:W-:Y:S01]  /*1220*/  @!P4 IADD3 R33, PT, PT, R33, R29, RZ ;  /* 0x0000001d2121c210 */ /* 0x000fe20007ffe0ff */
[----:B------:R0:W2:Y:S01]  /*1230*/  @!P3 LDG.E R56, desc[UR6][R26.64] ;  /* 0x000000061a38b981 */ /* 0x0000a2000c1e1900 */
[----:B------:R-:W-:-:S02]  /*1240*/  @!P4 SHF.L.U32 R35, R32, 0x1, RZ ;  /* 0x000000012023c819 */ /* 0x000fc400000006ff */
[----:B------:R-:W-:Y:S01]  /*1250*/  @!P3 IADD3.X R29, PT, PT, R6, R55, RZ, P0, !PT ;  /* 0x00000037061db210 */ /* 0x000fe200007fe4ff */
[----:B------:R-:W-:Y:S01]  /*1260*/  @!P1 IMAD R31, R39, R43, R24 ;  /* 0x0000002b271f9224 */ /* 0x000fe200078e0218 */
[----:B------:R-:W-:Y:S01]  /*1270*/  @!P4 SHF.L.U64.HI R6, R32, 0x1, R33 ;  /* 0x000000012006c819 */ /* 0x000fe20000010221 */
[----:B------:R-:W4:Y:S01]  /*1280*/  @!P2 LDC.64 R64, c[0x0][0x3a0] ;  /* 0x0000e800ff40ab82 */ /* 0x000f220000000a00 */
[----:B------:R-:W-:Y:S01]  /*1290*/  @!P4 IADD3 R32, P0, PT, R35, R48, RZ ;  /* 0x000000302320c210 */ /* 0x000fe20007f1e0ff */
[----:B------:R4:W2:Y:S01]  /*12a0*/  @!P3 LDG.E R57, desc[UR6][R28.64] ;  /* 0x000000061c39b981 */ /* 0x0008a2000c1e1900 */
[----:B0-----:R-:W-:Y:S02]  /*12b0*/  @!P1 MOV R26, R116 ;  /* 0x00000074001a9202 */ /* 0x001fe40000000f00 */
[----:B------:R-:W-:Y:S02]  /*12c0*/  @!P1 MOV R27, R119 ;  /* 0x00000077001b9202 */ /* 0x000fe40000000f00 */
[----:B------:R-:W-:-:S02]  /*12d0*/  IADD3 R43, PT, PT, R25, 0x60, RZ ;  /* 0x00000060192b7810 */ /* 0x000fc40007ffe0ff */
[----:B------:R-:W-:Y:S01]  /*12e0*/  @!P4 IADD3.X R33, PT, PT, R6, R49, RZ, P0, !PT ;  /* 0x000000310621c210 */ /* 0x000fe200007fe4ff */
[----:B------:R-:W-:Y:S01]  /*12f0*/  @!P1 IMAD.WIDE.U32 R26, R39, R42, R26 ;  /* 0x0000002a271a9225 */ /* 0x000fe200078e001a */
[----:B------:R-:W-:Y:S02]  /*1300*/  ISETP.GE.U32.AND P0, PT, R43, UR8, PT ;  /* 0x000000082b007c0c */ /* 0x000fe4000bf06070 */
[----:B------:R-:W-:Y:S02]  /*1310*/  SHF.R.S32.HI R49, RZ, 0x1f, R43 ;  /* 0x0000001fff317819 */ /* 0x000fe4000001142b */
[----:B------:R-:W-:Y:S02]  /*1320*/  @!P4 IADD3 R34, P5, PT, R35, R58, RZ ;  /* 0x0000003a2322c210 */ /* 0x000fe40007fbe0ff */
[----:B------:R-:W-:Y:S02]  /*1330*/  ISETP.GE.AND.EX P0, PT, R49, UR9, PT, P0 ;  /* 0x0000000931007c0c */ /* 0x000fe4000bf06300 */
[----:B------:R-:W-:-:S02]  /*1340*/  @!P1 IADD3 R27, PT, PT, R27, R31, RZ ;  /* 0x0000001f1b1b9210 */ /* 0x000fc40007ffe0ff */
[----:B------:R-:W-:Y:S02]  /*1350*/  @!P1 SHF.L.U32 R39, R26, 0x1, RZ ;  /* 0x000000011a279819 */ /* 0x000fe400000006ff */
[----:B------:R-:W-:Y:S01]  /*1360*/  @!P4 IADD3.X R35, PT, PT, R6, R59, RZ, P5, !PT ;  /* 0x0000003b0623c210 */ /* 0x000fe20002ffe4ff */
[----:B-1----:R-:W-:Y:S01]  /*1370*/  @!P2 IMAD R6, R47, R60, RZ ;  /* 0x0000003c2f06a224 */ /* 0x002fe200078e02ff */
[----:B------:R-:W-:Y:S02]  /*1380*/  @!P1 SHF.L.U64.HI R36, R26, 0x1, R27 ;  /* 0x000000011a249819 */ /* 0x000fe4000001021b */
[----:B----4-:R-:W-:Y:S01]  /*1390*/  @!P1 IADD3 R26, P3, PT, R39, R50, RZ ;  /* 0x00000032271a9210 */ /* 0x010fe20007f7e0ff */
[----:B------:R-:W-:Y:S01]  /*13a0*/  @!P2 IMAD R61, R41, R61, R6 ;  /* 0x0000003d293da224 */ /* 0x000fe200078e0206 */
[C---:B------:R-:W-:Y:S01]  /*13b0*/  IADD3 R45, PT, PT, R25.reuse, 0x68, RZ ;  /* 0x00000068192d7810 */ /* 0x040fe20007ffe0ff */
[----:B------:R-:W0:Y:S01]  /*13c0*/  @!P0 LDC.64 R28, c[0x0][0x3f8] ;  /* 0x0000fe00ff1c8b82 */ /* 0x000e220000000a00 */
[----:B------:R-:W-:-:S02]  /*13d0*/  IADD3 R47, PT, PT, R25, 0x70, RZ ;  /* 0x00000070192f7810 */ /* 0x000fc40007ffe0ff */
[----:B------:R-:W-:Y:S02]  /*13e0*/  IADD3 R6, PT, PT, R25, 0x78, RZ ;  /* 0x0000007819067810 */ /* 0x000fe40007ffe0ff */
[----:B------:R-:W-:Y:S02]  /*13f0*/  CS2R R58, SRZ ;  /* 0x00000000003a7805 */ /* 0x000fe4000001ff00 */
[----:B------:R-:W-:Y:S02]  /*1400*/  @!P1 IADD3.X R27, PT, PT, R36, R51, RZ, P3, !PT ;  /* 0x00000033241b9210 */ /* 0x000fe40001ffe4ff */
[----:B------:R-:W-:Y:S01]  /*1410*/  ISETP.GE.U32.AND P3, PT, R45, UR8, PT ;  /* 0x000000082d007c0c */ /* 0x000fe2000bf66070 */
[----:B------:R-:W1:Y:S01]  /*1420*/  LDC.64 R24, c[0x0][0x3b8] ;  /* 0x0000ee00ff187b82 */ /* 0x000e620000000a00 */
[----:B------:R-:W-:Y:S01]  /*1430*/  SHF.R.S32.HI R51, RZ, 0x1f, R45 ;  /* 0x0000001fff337819 */ /* 0x000fe2000001142d */
[----:B------:R-:W4:Y:S01]  /*1440*/  @!P4 LDG.E R58, desc[UR6][R32.64] ;  /* 0x00000006203ac981 */ /* 0x000f22000c1e1900 */
[----:B------:R-:W-:-:S02]  /*1450*/  @!P2 MOV R30, R116 ;  /* 0x00000074001ea202 */ /* 0x000fc40000000f00 */
[----:B------:R-:W-:Y:S01]  /*1460*/  @!P2 MOV R31, R119 ;  /* 0x00000077001fa202 */ /* 0x000fe20000000f00 */
[----:B------:R0:W4:Y:S01]  /*1470*/  @!P4 LDG.E R59, desc[UR6][R34.64] ;  /* 0x00000006223bc981 */ /* 0x000122000c1e1900 */
[----:B------:R-:W-:Y:S02]  /*1480*/  ISETP.GE.AND.EX P3, PT, R51, UR9, PT, P3 ;  /* 0x0000000933007c0c */ /* 0x000fe4000bf66330 */
[----:B------:R-:W-:Y:S01]  /*1490*/  ISETP.GE.U32.AND P4, PT, R47, UR8, PT ;  /* 0x000000082f007c0c */ /* 0x000fe2000bf86070 */
[----:B------:R-:W-:Y:S01]  /*14a0*/  @!P2 IMAD.WIDE.U32 R30, R41, R60, R30 ;  /* 0x0000003c291ea225 */ /* 0x000fe200078e001e */
[----:B------:R-:W-:Y:S02]  /*14b0*/  SHF.R.S32.HI R55, RZ, 0x1f, R47 ;  /* 0x0000001fff377819 */ /* 0x000fe4000001142f */
[----:B------:R-:W-:Y:S02]  /*14c0*/  @!P1 IADD3 R38, P6, PT, R39, R62, RZ ;  /* 0x0000003e27269210 */ /* 0x000fe40007fde0ff */
[----:B------:R-:W-:Y:S01]  /*14d0*/  ISETP.GE.AND.EX P4, PT, R55, UR9, PT, P4 ;  /* 0x0000000937007c0c */ /* 0x000fe2000bf86340 */
[----:B0-----:R-:W0:Y:S01]  /*14e0*/  @!P2 LDC.64 R34, c[0x0][0x398] ;  /* 0x0000e600ff22ab82 */ /* 0x001e220000000a00 */
[----:B------:R-:W-:-:S02]  /*14f0*/  @!P2 IADD3 R31, PT, PT, R31, R61, RZ ;  /* 0x0000003d1f1fa210 */ /* 0x000fc40007ffe0ff */
[----:B------:R-:W-:Y:S02]  /*1500*/  MOV R60, RZ ;  /* 0x000000ff003c7202 */ /* 0x000fe40000000f00 */
[----:B------:R-:W-:Y:S02]  /*1510*/  @!P1 IADD3.X R39, PT, PT, R36, R63, RZ, P6, !PT ;  /* 0x0000003f24279210 */ /* 0x000fe400037fe4ff */
[C---:B------:R-:W-:Y:S01]  /*1520*/  @!P2 SHF.L.U32 R41, R30.reuse, 0x1, RZ ;  /* 0x000000011e29a819 */ /* 0x040fe200000006ff */
[----:B------:R-:W0:Y:S01]  /*1530*/  @!P3 LDC.64 R32, c[0x0][0x3f8] ;  /* 0x0000fe00ff20bb82 */ /* 0x000e220000000a00 */
[----:B------:R-:W-:Y:S01]  /*1540*/  @!P2 SHF.L.U64.HI R36, R30, 0x1, R31 ;  /* 0x000000011e24a819 */ /* 0x000fe2000001021f */
[----:B------:R1:W4:Y:S01]  /*1550*/  @!P1 LDG.E R60, desc[UR6][R26.64] ;  /* 0x000000061a3c9981 */ /* 0x000322000c1e1900 */
[----:B------:R-:W-:-:S05]  /*1560*/  MOV R61, RZ ;  /* 0x000000ff003d7202 */ /* 0x000fca0000000f00 */
[----:B------:R-:W0:Y:S01]  /*1570*/  @!P0 LDC.64 R30, c[0x0][0x3a0] ;  /* 0x0000e800ff1e8b82 */ /* 0x000e220000000a00 */
[----:B-1----:R-:W-:Y:S01]  /*1580*/  IMAD.WIDE R68, R4, 0x8, R24 ;  /* 0x0000000804447825 */ /* 0x002fe200078e0218 */
[----:B------:R1:W4:Y:S03]  /*1590*/  @!P1 LDG.E R61, desc[UR6][R38.64] ;  /* 0x00000006263d9981 */ /* 0x000326000c1e1900 */
[----:B------:R-:W-:Y:S01]  /*15a0*/  @!P0 IMAD R42, R49, R28, RZ ;  /* 0x0000001c312a8224 */ /* 0x000fe200078e02ff */
[----:B------:R-:W-:Y:S01]  /*15b0*/  @!P2 IADD3 R40, P6, PT, R41, R64, RZ ;  /* 0x000000402928a210 */ /* 0x000fe20007fde0ff */
[----:B------:R-:W4:Y:S01]  /*15c0*/  LDG.E.64 R68, desc[UR6][R68.64] ;  /* 0x0000000644447981 */ /* 0x000f22000c1e1b00 */
[----:B------:R-:W3:Y:S01]  /*15d0*/  @!P0 LDC.64 R26, c[0x0][0x398] ;  /* 0x0000e600ff1a8b82 */ /* 0x000ee20000000a00 */
[----:B-1----:R-:W-:-:S07]  /*15e0*/  @!P0 MOV R38, R116 ;  /* 0x0000007400268202 */ /* 0x002fce0000000f00 */
[----:B------:R-:W1:Y:S01]  /*15f0*/  @!P4 LDC.64 R24, c[0x0][0x3f8] ;  /* 0x0000fe00ff18cb82 */ /* 0x000e620000000a00 */
[----:B------:R-:W-:Y:S01]  /*1600*/  @!P0 MOV R39, R119 ;  /* 0x0000007700278202 */ /* 0x000fe20000000f00 */
[C---:B------:R-:W-:Y:S02]  /*1610*/  @!P0 IMAD R49, R43.reuse, R29, R42 ;  /* 0x0000001d2b318224 */ /* 0x040fe400078e022a */
[----:B------:R-:W-:Y:S01]  /*1620*/  @!P0 IMAD.WIDE.U32 R28, R43, R28, R38 ;  /* 0x0000001c2b1c8225 */ /* 0x000fe200078e0026 */
[----:B0-----:R-:W-:Y:S02]  /*1630*/  @!P2 IADD3 R34, P1, PT, R41, R34, RZ ;  /* 0x000000222922a210 */ /* 0x001fe40007f3e0ff */
[----:B------:R-:W-:Y:S02]  /*1640*/  ISETP.GE.U32.AND P5, PT, R6, UR8, PT ;  /* 0x0000000806007c0c */ /* 0x000fe4000bfa6070 */
[----:B------:R-:W-:Y:S02]  /*1650*/  @!P0 IADD3 R29, PT, PT, R29, R49, RZ ;  /* 0x000000311d1d8210 */ /* 0x000fe40007ffe0ff */
[----:B------:R-:W-:-:S02]  /*1660*/  SHF.R.S32.HI R37, RZ, 0x1f, R6 ;  /* 0x0000001fff257819 */ /* 0x000fc40000011406 */
[----:B------:R-:W-:Y:S01]  /*1670*/  @!P0 SHF.L.U32 R49, R28, 0x1, RZ ;  /* 0x000000011c318819 */ /* 0x000fe200000006ff */
[----:B------:R-:W-:Y:S01]  /*1680*/  @!P3 IMAD R38, R51, R32, RZ ;  /* 0x000000203326b224 */ /* 0x000fe200078e02ff */
[C---:B------:R-:W-:Y:S02]  /*1690*/  @!P2 IADD3.X R41, PT, PT, R36.reuse, R65, RZ, P6, !PT ;  /* 0x000000412429a210 */ /* 0x040fe400037fe4ff */
[----:B------:R-:W-:Y:S02]  /*16a0*/  @!P2 IADD3.X R35, PT, PT, R36, R35, RZ, P1, !PT ;  /* 0x000000232423a210 */ /* 0x000fe40000ffe4ff */
[----:B------:R-:W-:Y:S02]  /*16b0*/  ISETP.GE.AND.EX P5, PT, R37, UR9, PT, P5 ;  /* 0x0000000925007c0c */ /* 0x000fe4000bfa6350 */
[----:B------:R-:W-:Y:S02]  /*16c0*/  @!P0 SHF.L.U64.HI R36, R28, 0x1, R29 ;  /* 0x000000011c248819 */ /* 0x000fe4000001021d */
[----:B------:R-:W-:-:S02]  /*16d0*/  @!P0 IADD3 R42, P1, PT, R49, R30, RZ ;  /* 0x0000001e312a8210 */ /* 0x000fc40007f3e0ff */
[----:B------:R-:W-:Y:S01]  /*16e0*/  CS2R R62, SRZ ;  /* 0x00000000003e7805 */ /* 0x000fe2000001ff00 */
[----:B------:R-:W0:Y:S01]  /*16f0*/  @!P3 LDC.64 R28, c[0x0][0x3a0] ;  /* 0x0000e800ff1cbb82 */ /* 0x000e220000000a00 */
[----:B------:R-:W-:Y:S01]  /*1700*/  @!P3 IMAD R51, R45, R33, R38 ;  /* 0x000000212d33b224 */ /* 0x000fe200078e0226 */
[----:B------:R-:W-:Y:S02]  /*1710*/  @!P3 MOV R38, R116 ;  /* 0x000000740026b202 */ /* 0x000fe40000000f00 */
[----:B------:R-:W-:Y:S01]  /*1720*/  @!P3 MOV R39, R119 ;  /* 0x000000770027b202 */ /* 0x000fe20000000f00 */
[----:B------:R1:W4:Y:S01]  /*1730*/  @!P2 LDG.E R63, desc[UR6][R34.64] ;  /* 0x00000006223fa981 */ /* 0x000322000c1e1900 */
[C---:B------:R-:W-:Y:S02]  /*1740*/  @!P0 IADD3.X R43, PT, PT, R36.reuse, R31, RZ, P1, !PT ;  /* 0x0000001f242b8210 */ /* 0x040fe40000ffe4ff */
[----:B---3--:R-:W-:Y:S01]  /*1750*/  @!P0 IADD3 R44, P1, PT, R49, R26, RZ ;  /* 0x0000001a312c8210 */ /* 0x008fe20007f3e0ff */
[----:B-1----:R-:W-:Y:S01]  /*1760*/  @!P4 IMAD R26, R55, R24, RZ ;  /* 0x00000018371ac224 */ /* 0x002fe200078e02ff */
[----:B------:R-:W1:Y:S01]  /*1770*/  @!P3 LDC.64 R30, c[0x0][0x398] ;  /* 0x0000e600ff1ebb82 */ /* 0x000e620000000a00 */
[----:B------:R-:W-:Y:S01]  /*1780*/  @!P3 IMAD.WIDE.U32 R32, R45, R32, R38 ;  /* 0x000000202d20b225 */ /* 0x000fe200078e0026 */
[----:B------:R-:W-:Y:S01]  /*1790*/  @!P0 IADD3.X R45, PT, PT, R36, R27, RZ, P1, !PT ;  /* 0x0000001b242d8210 */ /* 0x000fe20000ffe4ff */
[----:B------:R3:W4:Y:S01]  /*17a0*/  @!P2 LDG.E R62, desc[UR6][R40.64] ;  /* 0x00000006283ea981 */ /* 0x000722000c1e1900 */
[----:B------:R-:W-:Y:S01]  /*17b0*/  @!P4 MOV R27, R119 ;  /* 0x00000077001bc202 */ /* 0x000fe20000000f00 */
[----:B------:R-:W-:Y:S01]  /*17c0*/  @!P4 IMAD R35, R47, R25, R26 ;  /* 0x000000192f23c224 */ /* 0x000fe200078e021a */
[----:B------:R-:W-:Y:S01]  /*17d0*/  @!P4 MOV R26, R116 ;  /* 0x00000074001ac202 */ /* 0x000fe20000000f00 */
[----:B------:R-:W4:Y:S01]  /*17e0*/  @!P0 LDG.E R70, desc[UR6][R42.64] ;  /* 0x000000062a468981 */ /* 0x000f22000c1e1900 */
[----:B------:R-:W1:Y:S01]  /*17f0*/  @!P5 LDC.64 R38, c[0x0][0x3f8] ;  /* 0x0000fe00ff26db82 */ /* 0x000e620000000a00 */
[----:B------:R-:W-:-:S02]  /*1800*/  @!P3 IADD3 R33, PT, PT, R33, R51, RZ ;  /* 0x000000332121b210 */ /* 0x000fc40007ffe0ff */
[----:B------:R-:W-:Y:S01]  /*1810*/  @!P4 IMAD.WIDE.U32 R24, R47, R24, R26 ;  /* 0x000000182f18c225 */ /* 0x000fe200078e001a */
[C---:B------:R-:W-:Y:S01]  /*1820*/  @!P3 SHF.L.U32 R49, R32.reuse, 0x1, RZ ;  /* 0x000000012031b819 */ /* 0x040fe200000006ff */
[----:B------:R-:W4:Y:S01]  /*1830*/  @!P0 LDG.E R71, desc[UR6][R44.64] ;  /* 0x000000062c478981 */ /* 0x000f22000c1e1900 */
[----:B------:R-:W-:Y:S02]  /*1840*/  @!P3 SHF.L.U64.HI R36, R32, 0x1, R33 ;  /* 0x000000012024b819 */ /* 0x000fe40000010221 */
[----:B------:R-:W-:Y:S01]  /*1850*/  @!P4 IADD3 R25, PT, PT, R25, R35, RZ ;  /* 0x000000231919c210 */ /* 0x000fe20007ffe0ff */
[----:B------:R-:W1:Y:S01]  /*1860*/  @!P4 LDC.64 R32, c[0x0][0x3a0] ;  /* 0x0000e800ff20cb82 */ /* 0x000e620000000a00 */
[C---:B------:R-:W-:Y:S02]  /*1870*/  @!P4 SHF.L.U32 R35, R24.reuse, 0x1, RZ ;  /* 0x000000011823c819 */ /* 0x040fe400000006ff */
[----:B------:R-:W-:-:S05]  /*1880*/  @!P4 SHF.L.U64.HI R34, R24, 0x1, R25 ;  /* 0x000000011822c819 */ /* 0x000fca0000010219 */
[----:B---3--:R-:W3:Y:S01]  /*1890*/  @!P4 LDC.64 R40, c[0x0][0x398] ;  /* 0x0000e600ff28cb82 */ /* 0x008ee20000000a00 */
[----:B0-----:R-:W-:-:S07]  /*18a0*/  @!P3 IADD3 R28, P1, PT, R49, R28, RZ ;  /* 0x0000001c311cb210 */ /* 0x001fce0007f3e0ff */
[----:B------:R-:W0:Y:S01]  /*18b0*/  @!P5 LDC.64 R26, c[0x0][0x3a0] ;  /* 0x0000e800ff1adb82 */ /* 0x000e220000000a00 */
[----:B------:R-:W-:Y:S01]  /*18c0*/  @!P3 IADD3.X R29, PT, PT, R36, R29, RZ, P1, !PT ;  /* 0x0000001d241db210 */ /* 0x000fe20000ffe4ff */
[----:B-1----:R-:W-:-:S04]  /*18d0*/  @!P5 IMAD R37, R37, R38, RZ ;  /* 0x000000262525d224 */ /* 0x002fc800078e02ff */
[----:B------:R1:W4:Y:S02]  /*18e0*/  @!P3 LDG.E R74, desc[UR6][R28.64] ;  /* 0x000000061c4ab981 */ /* 0x000324000c1e1900 */
[----:B------:R-:W0:Y:S01]  /*18f0*/  @!P5 LDC.64 R24, c[0x0][0x398] ;  /* 0x0000e600ff18db82 */ /* 0x000e220000000a00 */
[C---:B------:R-:W-:Y:S01]  /*1900*/  @!P5 IMAD R37, R6.reuse, R39, R37 ;  /* 0x000000270625d224 */ /* 0x040fe200078e0225 */
[----:B-1----:R-:W-:Y:S02]  /*1910*/  @!P5 MOV R28, R116 ;  /* 0x00000074001cd202 */ /* 0x002fe40000000f00 */
[----:B------:R-:W-:Y:S02]  /*1920*/  @!P5 MOV R29, R119 ;  /* 0x00000077001dd202 */ /* 0x000fe40000000f00 */
[----:B------:R-:W-:Y:S01]  /*1930*/  @!P3 IADD3 R30, P0, PT, R49, R30, RZ ;  /* 0x0000001e311eb210 */ /* 0x000fe20007f1e0ff */
[----:B------:R-:W-:Y:S01]  /*1940*/  @!P5 IMAD.WIDE.U32 R38, R6, R38, R28 ;  /* 0x000000260626d225 */ /* 0x000fe200078e001c */
[----:B------:R-:W-:-:S02]  /*1950*/  @!P4 IADD3 R32, P1, PT, R35, R32, RZ ;  /* 0x000000202320c210 */ /* 0x000fc40007f3e0ff */
[----:B---3--:R-:W-:Y:S02]  /*1960*/  @!P4 IADD3 R40, P2, PT, R35, R40, RZ ;  /* 0x000000282328c210 */ /* 0x008fe40007f5e0ff */
[----:B------:R-:W-:Y:S02]  /*1970*/  @!P5 IADD3 R37, PT, PT, R39, R37, RZ ;  /* 0x000000252725d210 */ /* 0x000fe40007ffe0ff */
[----:B------:R-:W-:Y:S02]  /*1980*/  @!P5 SHF.L.U32 R29, R38, 0x1, RZ ;  /* 0x00000001261dd819 */ /* 0x000fe400000006ff */
[----:B------:R-:W-:Y:S02]  /*1990*/  @!P3 IADD3.X R31, PT, PT, R36, R31, RZ, P0, !PT ;  /* 0x0000001f241fb210 */ /* 0x000fe400007fe4ff */
[----:B------:R-:W-:Y:S02]  /*19a0*/  LOP3.LUT R6, R3, 0xffff, RZ, 0xc0, !PT ;  /* 0x0000ffff03067812 */ /* 0x000fe400078ec0ff */
[C---:B------:R-:W-:Y:S01]  /*19b0*/  @!P4 IADD3.X R33, PT, PT, R34.reuse, R33, RZ, P1, !PT ;  /* 0x000000212221c210 */ /* 0x040fe20000ffe4ff */
[----:B------:R1:W3:Y:S01]  /*19c0*/  @!P3 LDG.E R75, desc[UR6][R30.64] ;  /* 0x000000061e4bb981 */ /* 0x0002e2000c1e1900 */
[----:B------:R-:W-:-:S02]  /*19d0*/  @!P4 IADD3.X R41, PT, PT, R34, R41, RZ, P2, !PT ;  /* 0x000000292229c210 */ /* 0x000fc400017fe4ff */
[----:B------:R-:W-:Y:S01]  /*19e0*/  @!P5 SHF.L.U64.HI R38, R38, 0x1, R37 ;  /* 0x000000012626d819 */ /* 0x000fe20000010225 */
[----:B------:R-:W3:Y:S01]  /*19f0*/  @!P4 LDG.E R76, desc[UR6][R32.64] ;  /* 0x00000006204cc981 */ /* 0x000ee2000c1e1900 */
[C---:B0-----:R-:W-:Y:S02]  /*1a00*/  @!P5 IADD3 R26, P1, PT, R29.reuse, R26, RZ ;  /* 0x0000001a1d1ad210 */ /* 0x041fe40007f3e0ff */
[----:B------:R-:W-:Y:S01]  /*1a10*/  @!P5 IADD3 R28, P2, PT, R29, R24, RZ ;  /* 0x000000181d1cd210 */ /* 0x000fe20007f5e0ff */
[----:B------:R-:W3:Y:S01]  /*1a20*/  @!P4 LDG.E R77, desc[UR6][R40.64] ;  /* 0x00000006284dc981 */ /* 0x000ee2000c1e1900 */
[C---:B------:R-:W-:Y:S01]  /*1a30*/  @!P5 IADD3.X R27, PT, PT, R38.reuse, R27, RZ, P1, !PT ;  /* 0x0000001b261bd210 */ /* 0x040fe20000ffe4ff */
[----:B-1----:R-:W-:Y:S01]  /*1a40*/  IMAD R31, R53, 0x70, R6 ;  /* 0x00000070351f7824 */ /* 0x002fe200078e0206 */
[----:B------:R-:W-:-:S03]  /*1a50*/  @!P5 IADD3.X R29, PT, PT, R38, R25, RZ, P2, !PT ;  /* 0x00000019261dd210 */ /* 0x000fc600017fe4ff */
[----:B------:R-:W-:Y:S01]  /*1a60*/  IMAD.WIDE R66, R31, 0x4, R66 ;  /* 0x000000041f427825 */ /* 0x000fe200078e0242 */
[----:B------:R0:W3:Y:S04]  /*1a70*/  @!P5 LDG.E R78, desc[UR6][R26.64] ;  /* 0x000000061a4ed981 */ /* 0x0000e8000c1e1900 */
[----:B------:R-:W3:Y:S04]  /*1a80*/  @!P5 LDG.E R79, desc[UR6][R28.64] ;  /* 0x000000061c4fd981 */ /* 0x000ee8000c1e1900 */
[----:B------:R-:W5:Y:S01]  /*1a90*/  LDG.E.64 R66, desc[UR6][R66.64] ;  /* 0x0000000642427981 */ /* 0x000f62000c1e1b00 */
[----:B------:R-:W-:-:S13]  /*1aa0*/  ISETP.NE.AND P0, PT, RZ, UR4, PT ;  /* 0x00000004ff007c0c */ /* 0x000fda000bf05270 */
[----:B------:R-:W1:Y:S01]  /*1ab0*/  @P0 LDC.64 R34, c[0x0][0x3b0] ;  /* 0x0000ec00ff220b82 */ /* 0x000e620000000a00 */
[----:B------:R-:W-:Y:S01]  /*1ac0*/  CS2R R64, SRZ ;  /* 0x0000000000407805 */ /* 0x000fe2000001ff00 */
[----:B-1----:R-:W-:-:S05]  /*1ad0*/  @P0 IMAD.WIDE R24, R31, 0x4, R34 ;  /* 0x000000041f180825 */ /* 0x002fca00078e0222 */
[----:B------:R1:W5:Y:S01]  /*1ae0*/  @P0 LDG.E.64 R64, desc[UR6][R24.64] ;  /* 0x0000000618400981 */ /* 0x000362000c1e1b00 */
[----:B------:R-:W-:Y:S01]  /*1af0*/  MOV R112, 0x3f800000 ;  /* 0x3f80000000707802 */ /* 0x000fe20000000f00 */
[----:B------:R-:W-:Y:S01]  /*1b00*/  UISETP.NE.AND UP0, UPT, UR4, URZ, UPT ;  /* 0x000000ff0400728c */ /* 0x000fe2000bf05270 */
[----:B------:R-:W-:Y:S02]  /*1b10*/  PRMT R110, R8, 0x7632, R110 ;  /* 0x00007632086e7816 */ /* 0x000fe4000000006e */
[----:B------:R-:W-:Y:S02]  /*1b20*/  PRMT R111, R9, 0x7632, R111 ;  /* 0x00007632096f7816 */ /* 0x000fe4000000006f */
[----:B------:R-:W-:Y:S02]  /*1b30*/  PRMT R108, R10, 0x7632, R108 ;  /* 0x000076320a6c7816 */ /* 0x000fe4000000006c */
[----:B------:R-:W-:Y:S02]  /*1b40*/  PRMT R109, R11, 0x7632, R109 ;  /* 0x000076320b6d7816 */ /* 0x000fe4000000006d */
[----:B------:R-:W-:-:S02]  /*1b50*/  PRMT R106, R12, 0x7632, R106 ;  /* 0x000076320c6a7816 */ /* 0x000fc4000000006a */
[----:B------:R-:W-:Y:S02]  /*1b60*/  PRMT R107, R13, 0x7632, R107 ;  /* 0x000076320d6b7816 */ /* 0x000fe4000000006b */
[----:B------:R-:W-:Y:S02]  /*1b70*/  PRMT R104, R14, 0x7632, R104 ;  /* 0x000076320e687816 */ /* 0x000fe40000000068 */
[----:B------:R-:W-:Y:S02]  /*1b80*/  PRMT R105, R15, 0x7632, R105 ;  /* 0x000076320f697816 */ /* 0x000fe40000000069 */
[----:B------:R-:W-:Y:S02]  /*1b90*/  PRMT R102, R16, 0x7632, R102 ;  /* 0x0000763210667816 */ /* 0x000fe40000000066 */
[----:B------:R-:W-:Y:S02]  /*1ba0*/  PRMT R103, R17, 0x7632, R103 ;  /* 0x0000763211677816 */ /* 0x000fe40000000067 */
[----:B------:R-:W-:-:S02]  /*1bb0*/  PRMT R100, R18, 0x7632, R100 ;  /* 0x0000763212647816 */ /* 0x000fc40000000064 */
[----:B------:R-:W-:Y:S02]  /*1bc0*/  PRMT R101, R19, 0x7632, R101 ;  /* 0x0000763213657816 */ /* 0x000fe40000000065 */
[----:B--2---:R-:W-:Y:S02]  /*1bd0*/  PRMT R98, R20, 0x7632, R98 ;  /* 0x0000763214627816 */ /* 0x004fe40000000062 */
[----:B------:R-:W-:Y:S02]  /*1be0*/  PRMT R99, R21, 0x7632, R99 ;  /* 0x0000763215637816 */ /* 0x000fe40000000063 */
[----:B------:R-:W-:Y:S02]  /*1bf0*/  PRMT R96, R22, 0x7632, R96 ;  /* 0x0000763216607816 */ /* 0x000fe40000000060 */
[----:B------:R-:W-:Y:S02]  /*1c00*/  PRMT R97, R23, 0x7632, R97 ;  /* 0x0000763217617816 */ /* 0x000fe40000000061 */
[----:B------:R-:W-:-:S02]  /*1c10*/  PRMT R94, R56, 0x7632, R94 ;  /* 0x00007632385e7816 */ /* 0x000fc4000000005e */
[----:B------:R-:W-:Y:S01]  /*1c20*/  PRMT R95, R57, 0x7632, R95 ;  /* 0x00007632395f7816 */ /* 0x000fe2000000005f */
[----:B----4-:R-:W-:-:S05]  /*1c30*/  FFMA.FTZ R69, -R68, R68, R69 ;  /* 0x0000004444457223 */ /* 0x010fca0000010145 */
[----:B------:R-:W-:-:S13]  /*1c40*/  FSETP.GTU.FTZ.AND P0, PT, R69, RZ, PT ;  /* 0x000000ff4500720b */ /* 0x000fda0003f1c000 */
[----:B0-----:R-:W0:Y:S01]  /*1c50*/  @P0 LDC R26, c[0x0][0x3c0] ;  /* 0x0000f000ff1a0b82 */ /* 0x001e220000000800 */
        /* <DEDUP_REMOVED lines=9> */
[----:B------:R-:W-:Y:S02]  /*1cf0*/  PRMT R84, R71, 0x7632, R84 ;  /* 0x0000763247547816 */ /* 0x000fe40000000054 */
[----:B------:R-:W-:-:S02]  /*1d00*/  PRMT R85, R74, 0x7632, R85 ;  /* 0x000076324a557816 */ /* 0x000fc40000000055 */
[----:B---3--:R-:W-:Y:S02]  /*1d10*/  PRMT R86, R75, 0x7632, R86 ;  /* 0x000076324b567816 */ /* 0x008fe40000000056 */
[----:B------:R-:W-:Y:S02]  /*1d20*/  PRMT R87, R76, 0x7632, R87 ;  /* 0x000076324c577816 */ /* 0x000fe40000000057 */
[----:B------:R-:W-:Y:S02]  /*1d30*/  PRMT R88, R77, 0x7632, R88 ;  /* 0x000076324d587816 */ /* 0x000fe40000000058 */
[----:B------:R-:W-:Y:S02]  /*1d40*/  PRMT R89, R78, 0x7632, R89 ;  /* 0x000076324e597816 */ /* 0x000fe40000000059 */
[----:B------:R-:W-:Y:S01]  /*1d50*/  PRMT R90, R79, 0x7632, R90 ;  /* 0x000076324f5a7816 */ /* 0x000fe2000000005a */
[----:B01----:R-:W-:Y:S06]  /*1d60*/  BRA.U UP0, `(.L_x_55) ;  /* 0x0000001100847547 */ /* 0x003fec000b800000 */
[----:B------:R-:W-:Y:S02]  /*1d70*/  SHF.L.U32 R27, R8, 0x10, RZ ;  /* 0x00000010081b7819 */ /* 0x000fe400000006ff */
[----:B------:R-:W-:Y:S02]  /*1d80*/  SHF.L.U32 R31, R10, 0x10, RZ ;  /* 0x000000100a1f7819 */ /* 0x000fe400000006ff */
[----:B------:R-:W-:Y:S01]  /*1d90*/  SHF.L.U32 R29, R110, 0x10, RZ ;  /* 0x000000106e1d7819 */ /* 0x000fe200000006ff */
[C---:B------:R-:W-:Y:S01]  /*1da0*/  FADD.FTZ R27, -R68.reuse, R27 ;  /* 0x0000001b441b7221 */ /* 0x040fe20000010100 */
[----:B------:R-:W-:Y:S01]  /*1db0*/  SHF.L.U32 R25, R9, 0x10, RZ ;  /* 0x0000001009197819 */ /* 0x000fe200000006ff */
[C---:B------:R-:W-:Y:S01]  /*1dc0*/  FADD.FTZ R35, -R68.reuse, R31 ;  /* 0x0000001f44237221 */ /* 0x040fe20000010100 */
[----:B------:R-:W-:Y:S01]  /*1dd0*/  SHF.L.U32 R24, R111, 0x10, RZ ;  /* 0x000000106f187819 */ /* 0x000fe200000006ff */
[----:B------:R-:W-:Y:S01]  /*1de0*/  FADD.FTZ R29, -R68, R29 ;  /* 0x0000001d441d7221 */ /* 0x000fe20000010100 */
[----:B------:R-:W-:Y:S01]  /*1df0*/  FMUL.FTZ R26, R27, R112 ;  /* 0x000000701b1a7220 */ /* 0x000fe20000410000 */
[----:B-----5:R-:W-:Y:S01]  /*1e00*/  FMUL.FTZ R31, R66, R25 ;  /* 0x00000019421f7220 */ /* 0x020fe20000410000 */
[----:B------:R-:W-:Y:S01]  /*1e10*/  SHF.L.U32 R33, R11, 0x10, RZ ;  /* 0x000000100b217819 */ /* 0x000fe200000006ff */
[----:B------:R-:W-:Y:S01]  /*1e20*/  FMUL.FTZ R28, R67, R24 ;  /* 0x00000018431c7220 */ /* 0x000fe20000410000 */
        /* <DEDUP_REMOVED lines=10> */
[C---:B------:R-:W-:Y:S01]  /*1ed0*/  FADD.FTZ R32, R33.reuse, R32 ;  /* 0x0000002021207221 */ /* 0x040fe20000010000 */
[----:B------:R-:W-:Y:S01]  /*1ee0*/  FFMA.FTZ R33, R33, R35, R26 ;  /* 0x0000002321217223 */ /* 0x000fe2000001001a */
[----:B------:R-:W-:Y:S01]  /*1ef0*/  FFMA.FTZ R30, R35, R28, R30 ;  /* 0x0000001c231e7223 */ /* 0x000fe2000001001e */
[----:B------:R-:W-:Y:S01]  /*1f00*/  SHF.L.U32 R35, R12, 0x10, RZ ;  /* 0x000000100c237819 */ /* 0x000fe200000006ff */
[----:B------:R-:W-:Y:S01]  /*1f10*/  FADD.FTZ R25, -R68, R25 ;  /* 0x0000001944197221 */ /* 0x000fe20000010100 */
[----:B------:R-:W-:Y:S01]  /*1f20*/  FADD.FTZ R31, R27, R28 ;  /* 0x0000001c1b1f7221 */ /* 0x000fe20000010000 */
[----:B------:R-:W-:Y:S01]  /*1f30*/  SHF.L.U32 R26, R109, 0x10, RZ ;  /* 0x000000106d1a7819 */ /* 0x000fe200000006ff */
[----:B------:R-:W-:Y:S01]  /*1f40*/  FFMA.FTZ R29, R24, R29, RZ ;  /* 0x0000001d181d7223 */ /* 0x000fe200000100ff */
[----:B------:R-:W-:Y:S01]  /*1f50*/  FADD.FTZ R27, RZ, R24 ;  /* 0x00000018ff1b7221 */ /* 0x000fe20000010000 */
[-C--:B------:R-:W-:Y:S01]  /*1f60*/  FMUL.FTZ R25, R25, R112.reuse ;  /* 0x0000007019197220 */ /* 0x080fe20000410000 */
[----:B------:R-:W-:Y:S01]  /*1f70*/  FADD.FTZ R37, -R68, R35 ;  /* 0x0000002344257221 */ /* 0x000fe20000010100 */
[----:B------:R-:W-:Y:S01]  /*1f80*/  SHF.L.U32 R28, R13, 0x10, RZ ;  /* 0x000000100d1c7819 */ /* 0x000fe200000006ff */
[----:B------:R-:W-:Y:S01]  /*1f90*/  FADD.FTZ R27, R26, R27 ;  /* 0x0000001b1a1b7221 */ /* 0x000fe20000010000 */
[----:B------:R-:W-:Y:S01]  /*1fa0*/  SHF.L.U32 R35, R106, 0x10, RZ ;  /* 0x000000106a237819 */ /* 0x000fe200000006ff */
[----:B------:R-:W-:Y:S01]  /*1fb0*/  FFMA.FTZ R29, R26, R25, R29 ;  /* 0x000000191a1d7223 */ /* 0x000fe2000001001d */
[----:B------:R-:W-:Y:S01]  /*1fc0*/  FMUL.FTZ R37, R37, R112 ;  /* 0x0000007025257220 */ /* 0x000fe20000410000 */
[----:B------:R-:W-:Y:S01]  /*1fd0*/  FMUL.FTZ R26, R67, R26 ;  /* 0x0000001a431a7220 */ /* 0x000fe20000410000 */
[----:B------:R-:W-:Y:S01]  /*1fe0*/  FADD.FTZ R32, R32, R28 ;  /* 0x0000001c20207221 */ /* 0x000fe20000010000 */
[----:B------:R-:W-:Y:S01]  /*1ff0*/  FADD.FTZ R35, -R68, R35 ;  /* 0x0000002344237221 */ /* 0x000fe20000010100 */
[----:B------:R-:W-:Y:S01]  /*2000*/  FFMA.FTZ R33, R28, R37, R33 ;  /* 0x000000251c217223 */ /* 0x000fe20000010021 */
[----:B------:R-:W-:Y:S01]  /*2010*/  FFMA.FTZ R30, R25, R26, R30 ;  /* 0x0000001a191e7223 */ /* 0x000fe2000001001e */
[----:B------:R-:W-:Y:S01]  /*2020*/  FMUL.FTZ R28, R66, R28 ;  /* 0x0000001c421c7220 */ /* 0x000fe20000410000 */
[----:B------:R-:W-:Y:S01]  /*2030*/  SHF.L.U32 R25, R14, 0x10, RZ ;  /* 0x000000100e197819 */ /* 0x000fe200000006ff */
[----:B------:R-:W-:Y:S01]  /*2040*/  FMUL.FTZ R35, R35, R112 ;  /* 0x0000007023237220 */ /* 0x000fe20000410000 */
[----:B------:R-:W-:Y:S01]  /*2050*/  SHF.L.U32 R24, R107, 0x10, RZ ;  /* 0x000000106b187819 */ /* 0x000fe200000006ff */
[----:B------:R-:W-:Y:S01]  /*2060*/  FADD.FTZ R31, R26, R31 ;  /* 0x0000001f1a1f7221 */ /* 0x000fe20000010000 */
[----:B------:R-:W-:Y:S01]  /*2070*/  FFMA.FTZ R30, R37, R28, R30 ;  /* 0x0000001c251e7223 */ /* 0x000fe2000001001e */
[----:B------:R-:W-:Y:S01]  /*2080*/  SHF.L.U32 R37, R104, 0x10, RZ ;  /* 0x0000001068257819 */ /* 0x000fe200000006ff */
[----:B------:R-:W-:Y:S01]  /*2090*/  FADD.FTZ R25, -R68, R25 ;  /* 0x0000001944197221 */ /* 0x000fe20000010100 */
[----:B------:R-:W-:Y:S01]  /*20a0*/  FMUL.FTZ R26, R67, R24 ;  /* 0x00000018431a7220 */ /* 0x000fe20000410000 */
[----:B------:R-:W-:Y:S01]  /*20b0*/  FADD.FTZ R27, R27, R24 ;  /* 0x000000181b1b7221 */ /* 0x000fe20000010000 */
[----:B------:R-:W-:Y:S01]  /*20c0*/  FFMA.FTZ R29, R24, R35, R29 ;  /* 0x00000023181d7223 */ /* 0x000fe2000001001d */
[----:B------:R-:W-:Y:S01]  /*20d0*/  FADD.FTZ R31, R31, R28 ;  /* 0x0000001c1f1f7221 */ /* 0x000fe20000010000 */
[----:B------:R-:W-:Y:S01]  /*20e0*/  SHF.L.U32 R24, R15, 0x10, RZ ;  /* 0x000000100f187819 */ /* 0x000fe200000006ff */
[----:B------:R-:W-:Y:S01]  /*20f0*/  FMUL.FTZ R25, R25, R112 ;  /* 0x0000007019197220 */ /* 0x000fe20000410000 */
[----:B------:R-:W-:Y:S01]  /*2100*/  FADD.FTZ R37, -R68, R37 ;  /* 0x0000002544257221 */ /* 0x000fe20000010100 */
[----:B------:R-:W-:Y:S01]  /*2110*/  FADD.FTZ R31, R26, R31 ;  /* 0x0000001f1a1f7221 */ /* 0x000fe20000010000 */
[----:B------:R-:W-:Y:S01]  /*2120*/  FFMA.FTZ R30, R35, R26, R30 ;  /* 0x0000001a231e7223 */ /* 0x000fe2000001001e */
        /* <DEDUP_REMOVED lines=12> */
[----:B------:R-:W-:Y:S01]  /*21f0*/  FADD.FTZ R31, R31, R24 ;  /* 0x000000181f1f7221 */ /* 0x000fe20000010000 */
[----:B------:R-:W-:Y:S01]  /*2200*/  SHF.L.U32 R24, R17, 0x10, RZ ;  /* 0x0000001011187819 */ /* 0x000fe200000006ff */
[----:B------:R-:W-:Y:S01]  /*2210*/  FMUL.FTZ R35, R35, R112 ;  /* 0x0000007023237220 */ /* 0x000fe20000410000 */
[----:B------:R-:W-:Y:S01]  /*2220*/  FFMA.FTZ R30, R37, R26, R30 ;  /* 0x0000001a251e7223 */ /* 0x000fe2000001001e */
[----:B------:R-:W-:Y:S01]  /*2230*/  SHF.L.U32 R37, R18, 0x10, RZ ;  /* 0x0000001012257819 */ /* 0x000fe200000006ff */
[----:B------:R-:W-:Y:S01]  /*2240*/  FADD.FTZ R25, -R68, R25 ;  /* 0x0000001944197221 */ /* 0x000fe20000010100 */
[----:B------:R-:W-:Y:S01]  /*2250*/  FADD.FTZ R31, R26, R31 ;  /* 0x0000001f1a1f7221 */ /* 0x000fe20000010000 */
[----:B------:R-:W-:Y:S01]  /*2260*/  FMUL.FTZ R26, R66, R24 ;  /* 0x00000018421a7220 */ /* 0x000fe20000410000 */
[----:B------:R-:W-:Y:S01]  /*2270*/  FADD.FTZ R32, R32, R24 ;  /* 0x0000001820207221 */ /* 0x000fe20000010000 */
[----:B------:R-:W-:Y:S01]  /*2280*/  FFMA.FTZ R33, R24, R35, R33 ;  /* 0x0000002318217223 */ /* 0x000fe20000010021 */
        /* <DEDUP_REMOVED lines=97> */
[----:B------:R-:W-:Y:S01]  /*28a0*/  FADD.FTZ R31, R31, R24 ;  /* 0x000000181f1f7221 */ /* 0x000fe20000010000 */
[----:B------:R-:W-:Y:S01]  /*28b0*/  SHF.L.U32 R25, R69, 0x10, RZ ;  /* 0x0000001045197819 */ /* 0x000fe200000006ff */
[----:B------:R-:W-:Y:S01]  /*28c0*/  FMUL.FTZ R35, R35, R112 ;  /* 0x0000007023237220 */ /* 0x000fe20000410000 */
[----:B------:R-:W-:Y:S01]  /*28d0*/  SHF.L.U32 R24, R61, 0x10, RZ ;  /* 0x000000103d187819 */ /* 0x000fe200000006ff */
[----:B------:R-:W-:Y:S01]  /*28e0*/  FFMA.FTZ R30, R37, R26, R30 ;  /* 0x0000001a251e7223 */ /* 0x000fe2000001001e */
[----:B------:R-:W-:Y:S01]  /*28f0*/  FADD.FTZ R31, R26, R31 ;  /* 0x0000001f1a1f7221 */ /* 0x000fe20000010000 */
[----:B------:R-:W-:Y:S01]  /*2900*/  SHF.L.U32 R37, R62, 0x10, RZ ;  /* 0x000000103e257819 */ /* 0x000fe200000006ff */
[----:B------:R-:W-:Y:S01]  /*2910*/  FADD.FTZ R25, -R68, R25 ;  /* 0x0000001944197221 */ /* 0x000fe20000010100 */
[----:B------:R-:W-:Y:S01]  /*2920*/  FMUL.FTZ R26, R66, R24 ;  /* 0x00000018421a7220 */ /* 0x000fe20000410000 */
[----:B------:R-:W-:Y:S01]  /*2930*/  FADD.FTZ R32, R32, R24 ;  /* 0x0000001820207221 */ /* 0x000fe20000010000 */
[----:B------:R-:W-:Y:S01]  /*2940*/  FFMA.FTZ R33, R24, R35, R33 ;  /* 0x0000002318217223 */ /* 0x000fe20000010021 */
[----:B------:R-:W-:Y:S01]  /*2950*/  SHF.L.U32 R24, R80, 0x10, RZ ;  /* 0x0000001050187819 */ /* 0x000fe200000006ff */
[----:B------:R-:W-:Y:S01]  /*2960*/  FMUL.FTZ R25, R25, R112 ;  /* 0x0000007019197220 */ /* 0x000fe20000410000 */
[----:B------:R-:W-:Y:S01]  /*2970*/  FFMA.FTZ R30, R35, R26, R30 ;  /* 0x0000001a231e7223 */ /* 0x000fe2000001001e */
[----:B------:R-:W-:Y:S01]  /*2980*/  FADD.FTZ R37, -R68, R37 ;  /* 0x0000002544257221 */ /* 0x000fe20000010100 */
[----:B------:R-:W-:Y:S01]  /*2990*/  SHF.L.U32 R35, R81, 0x10, RZ ;  /* 0x0000001051237819 */ /* 0x000fe200000006ff */
[----:B------:R-:W-:Y:S01]  /*29a0*/  FADD.FTZ R31, R31, R26 ;  /* 0x0000001a1f1f7221 */ /* 0x000fe20000010000 */
[----:B------:R-:W-:Y:S01]  /*29b0*/  SHF.L.U32 R26, R63, 0x10, RZ ;  /* 0x000000103f1a7819 */ /* 0x000fe200000006ff */
[----:B------:R-:W-:Y:S01]  /*29c0*/  FADD.FTZ R27, R27, R24 ;  /* 0x000000181b1b7221 */ /* 0x000fe20000010000 */
[----:B------:R-:W-:Y:S01]  /*29d0*/  FFMA.FTZ R29, R24, R25, R29 ;  /* 0x00000019181d7223 */ /* 0x000fe2000001001d */
[----:B------:R-:W-:Y:S01]  /*29e0*/  FMUL.FTZ R37, R37, R112 ;  /* 0x0000007025257220 */ /* 0x000fe20000410000 */
[----:B------:R-:W-:Y:S01]  /*29f0*/  FMUL.FTZ R24, R67, R24 ;  /* 0x0000001843187220 */ /* 0x000fe20000410000 */
[----:B------:R-:W-:Y:S01]  /*2a00*/  FADD.FTZ R35, -R68, R35 ;  /* 0x0000002344237221 */ /* 0x000fe20000010100 */
[----:B------:R-:W-:Y:S01]  /*2a10*/  FADD.FTZ R32, R32, R26 ;  /* 0x0000001a20207221 */ /* 0x000fe20000010000 */
[----:B------:R-:W-:Y:S01]  /*2a20*/  FFMA.FTZ R33, R26, R37, R33 ;  /* 0x000000251a217223 */ /* 0x000fe20000010021 */
[----:B------:R-:W-:Y:S01]  /*2a30*/  FADD.FTZ R31, R24, R31 ;  /* 0x0000001f181f7221 */ /* 0x000fe20000010000 */
[----:B------:R-:W-:Y:S01]  /*2a40*/  FFMA.FTZ R30, R25, R24, R30 ;  /* 0x00000018191e7223 */ /* 0x000fe2000001001e */
[----:B------:R-:W-:Y:S01]  /*2a50*/  FMUL.FTZ R26, R66, R26 ;  /* 0x0000001a421a7220 */ /* 0x000fe20000410000 */
[----:B------:R-:W-:Y:S01]  /*2a60*/  SHF.L.U32 R24, R82, 0x10, RZ ;  /* 0x0000001052187819 */ /* 0x000fe200000006ff */
[----:B------:R-:W-:Y:S01]  /*2a70*/  FMUL.FTZ R35, R35, R112 ;  /* 0x0000007023237220 */ /* 0x000fe20000410000 */
[----:B------:R-:W-:Y:S01]  /*2a80*/  SHF.L.U32 R38, R79, 0x10, RZ ;  /* 0x000000104f267819 */ /* 0x000fe200000006ff */
[----:B------:R-:W-:Y:S01]  /*2a90*/  FFMA.FTZ R30, R37, R26, R30 ;  /* 0x0000001a251e7223 */ /* 0x000fe2000001001e */
[----:B------:R-:W-:Y:S01]  /*2aa0*/  SHF.L.U32 R37, R70, 0x10, RZ ;  /* 0x0000001046257819 */ /* 0x000fe200000006ff */
[----:B------:R-:W-:Y:S01]  /*2ab0*/  FFMA.FTZ R25, R24, R35, R29 ;  /* 0x0000002318197223 */ /* 0x000fe2000001001d */
[----:B------:R-:W-:Y:S01]  /*2ac0*/  SHF.L.U32 R29, R83, 0x10, RZ ;  /* 0x00000010531d7819 */ /* 0x000fe200000006ff */
[----:B------:R-:W-:Y:S01]  /*2ad0*/  FADD.FTZ R31, R31, R26 ;  /* 0x0000001a1f1f7221 */ /* 0x000fe20000010000 */
[----:B------:R-:W-:Y:S01]  /*2ae0*/  FMUL.FTZ R26, R67, R24 ;  /* 0x00000018431a7220 */ /* 0x000fe20000410000 */
[----:B------:R-:W-:Y:S01]  /*2af0*/  FADD.FTZ R27, R27, R24 ;  /* 0x000000181b1b7221 */ /* 0x000fe20000010000 */
[----:B------:R-:W-:Y:S01]  /*2b00*/  SHF.L.U32 R24, R71, 0x10, RZ ;  /* 0x0000001047187819 */ /* 0x000fe200000006ff */
[C---:B------:R-:W-:Y:S01]  /*2b10*/  FADD.FTZ R37, -R68.reuse, R37 ;  /* 0x0000002544257221 */ /* 0x040fe20000010100 */
[----:B------:R-:W-:Y:S01]  /*2b20*/  FADD.FTZ R29, -R68, R29 ;  /* 0x0000001d441d7221 */ /* 0x000fe20000010100 */
[----:B------:R-:W-:Y:S01]  /*2b30*/  FADD.FTZ R31, R26, R31 ;  /* 0x0000001f1a1f7221 */ /* 0x000fe20000010000 */
[----:B------:R-:W-:Y:S01]  /*2b40*/  FFMA.FTZ R30, R35, R26, R30 ;  /* 0x0000001a231e7223 */ /* 0x000fe2000001001e */
[----:B------:R-:W-:Y:S01]  /*2b50*/  SHF.L.U32 R26, R84, 0x10, RZ ;  /* 0x00000010541a7819 */ /* 0x000fe200000006ff */
[----:B------:R-:W-:Y:S01]  /*2b60*/  FMUL.FTZ R37, R37, R112 ;  /* 0x0000007025257220 */ /* 0x000fe20000410000 */
[----:B------:R-:W-:Y:S01]  /*2b70*/  FMUL.FTZ R28, R66, R24 ;  /* 0x00000018421c7220 */ /* 0x000fe20000410000 */
[----:B------:R-:W-:Y:S01]  /*2b80*/  SHF.L.U32 R35, R74, 0x10, RZ ;  /* 0x000000104a237819 */ /* 0x000fe200000006ff */
[----:B------:R-:W-:Y:S01]  /*2b90*/  FMUL.FTZ R29, R29, R112 ;  /* 0x000000701d1d7220 */ /* 0x000fe20000410000 */
[----:B------:R-:W-:Y:S01]  /*2ba0*/  FADD.FTZ R32, R32, R24 ;  /* 0x0000001820207221 */ /* 0x000fe20000010000 */
[----:B------:R-:W-:Y:S01]  /*2bb0*/  FFMA.FTZ R33, R24, R37, R33 ;  /* 0x0000002518217223 */ /* 0x000fe20000010021 */
[----:B------:R-:W-:Y:S01]  /*2bc0*/  FADD.FTZ R31, R31, R28 ;  /* 0x0000001c1f1f7221 */ /* 0x000fe20000010000 */
[----:B------:R-:W-:Y:S01]  /*2bd0*/  FFMA.FTZ R30, R37, R28, R30 ;  /* 0x0000001c251e7223 */ /* 0x000fe2000001001e */
[----:B------:R-:W-:Y:S01]  /*2be0*/  FADD.FTZ R24, R27, R26 ;  /* 0x0000001a1b187221 */ /* 0x000fe20000010000 */
[----:B------:R-:W-:Y:S01]  /*2bf0*/  FFMA.FTZ R25, R26, R29, R25 ;  /* 0x0000001d1a197223 */ /* 0x000fe20000010019 */
[----:B------:R-:W-:Y:S01]  /*2c00*/  SHF.L.U32 R28, R75, 0x10, RZ ;  /* 0x000000104b1c7819 */ /* 0x000fe200000006ff */
[----:B------:R-:W-:Y:S01]  /*2c10*/  FMUL.FTZ R26, R67, R26 ;  /* 0x0000001a431a7220 */ /* 0x000fe20000410000 */
[----:B------:R-:W-:Y:S01]  /*2c20*/  FADD.FTZ R35, -R68, R35 ;  /* 0x0000002344237221 */ /* 0x000fe20000010100 */
[----:B------:R-:W-:-:S02]  /*2c30*/  SHF.L.U32 R27, R85, 0x10, RZ ;  /* 0x00000010551b7819 */ /* 0x000fc400000006ff */
[----:B------:R-:W-:Y:S01]  /*2c40*/  FADD.FTZ R31, R26, R31 ;  /* 0x0000001f1a1f7221 */ /* 0x000fe20000010000 */
[----:B------:R-:W-:Y:S01]  /*2c50*/  FFMA.FTZ R30, R29, R26, R30 ;  /* 0x0000001a1d1e7223 */ /* 0x000fe2000001001e */
[----:B------:R-:W-:Y:S01]  /*2c60*/  FMUL.FTZ R35, R35, R112 ;  /* 0x0000007023237220 */ /* 0x000fe20000410000 */
[----:B------:R-:W-:Y:S01]  /*2c70*/  FMUL.FTZ R34, R66, R28 ;  /* 0x0000001c42227220 */ /* 0x000fe20000410000 */
[----:B------:R-:W-:Y:S01]  /*2c80*/  SHF.L.U32 R26, R86, 0x10, RZ ;  /* 0x00000010561a7819 */ /* 0x000fe200000006ff */
[----:B------:R-:W-:Y:S01]  /*2c90*/  FADD.FTZ R27, -R68, R27 ;  /* 0x0000001b441b7221 */ /* 0x000fe20000010100 */
[----:B------:R-:W-:Y:S01]  /*2ca0*/  SHF.L.U32 R29, R76, 0x10, RZ ;  /* 0x000000104c1d7819 */ /* 0x000fe200000006ff */
[----:B------:R-:W-:Y:S01]  /*2cb0*/  FADD.FTZ R31, R31, R34 ;  /* 0x000000221f1f7221 */ /* 0x000fe20000010000 */
[----:B------:R-:W-:Y:S01]  /*2cc0*/  FFMA.FTZ R30, R35, R34, R30 ;  /* 0x00000022231e7223 */ /* 0x000fe2000001001e */
[----:B------:R-:W-:Y:S01]  /*2cd0*/  FADD.FTZ R32, R32, R28 ;  /* 0x0000001c20207221 */ /* 0x000fe20000010000 */
[----:B------:R-:W-:Y:S01]  /*2ce0*/  FFMA.FTZ R33, R28, R35, R33 ;  /* 0x000000231c217223 */ /* 0x000fe20000010021 */
[----:B------:R-:W-:Y:S01]  /*2cf0*/  SHF.L.U32 R34, R77, 0x10, RZ ;  /* 0x000000104d227819 */ /* 0x000fe200000006ff */
[----:B------:R-:W-:Y:S01]  /*2d00*/  FMUL.FTZ R28, R67, R26 ;  /* 0x0000001a431c7220 */ /* 0x000fe20000410000 */
[----:B------:R-:W-:Y:S01]  /*2d10*/  FMUL.FTZ R27, R27, R112 ;  /* 0x000000701b1b7220 */ /* 0x000fe20000410000 */
[----:B------:R-:W-:Y:S01]  /*2d20*/  SHF.L.U32 R35, R87, 0x10, RZ ;  /* 0x0000001057237819 */ /* 0x000fe200000006ff */
[----:B------:R-:W-:Y:S01]  /*2d30*/  FADD.FTZ R29, -R68, R29 ;  /* 0x0000001d441d7221 */ /* 0x000fe20000010100 */
        /* <DEDUP_REMOVED lines=9> */
[----:B------:R-:W-:Y:S01]  /*2dd0*/  FMUL.FTZ R30, R67, R28 ;  /* 0x0000001c431e7220 */ /* 0x000fe20000410000 */
[----:B------:R-:W-:Y:S01]  /*2de0*/  FMUL.FTZ R35, R35, R112 ;  /* 0x0000007023237220 */ /* 0x000fe20000410000 */
[----:B------:R-:W-:Y:S01]  /*2df0*/  FFMA.FTZ R25, R26, R27, R25 ;  /* 0x0000001b1a197223 */ /* 0x000fe20000010019 */
[----:B------:R-:W-:Y:S01]  /*2e00*/  FADD.FTZ R37, -R68, R37 ;  /* 0x0000002544257221 */ /* 0x000fe20000010100 */
[----:B------:R-:W-:Y:S01]  /*2e10*/  SHF.L.U32 R27, R89, 0x10, RZ ;  /* 0x00000010591b7819 */ /* 0x000fe200000006ff */
[----:B------:R-:W-:Y:S01]  /*2e20*/  FADD.FTZ R24, R24, R26 ;  /* 0x0000001a18187221 */ /* 0x000fe20000010000 */
[----:B------:R-:W-:Y:S01]  /*2e30*/  FADD.FTZ R31, R30, R31 ;  /* 0x0000001f1e1f7221 */ /* 0x000fe20000010000 */
[----:B------:R-:W-:Y:S01]  /*2e40*/  FFMA.FTZ R36, R35, R30, R36 ;  /* 0x0000001e23247223 */ /* 0x000fe20000010024 */
[----:B------:R-:W-:Y:S01]  /*2e50*/  SHF.L.U32 R30, R90, 0x10, RZ ;  /* 0x000000105a1e7819 */ /* 0x000fe200000006ff */
[----:B------:R-:W-:Y:S01]  /*2e60*/  FMUL.FTZ R26, R66, R38 ;  /* 0x00000026421a7220 */ /* 0x000fe20000410000 */
[----:B------:R-:W-:Y:S01]  /*2e70*/  FMUL.FTZ R37, R37, R112 ;  /* 0x0000007025257220 */ /* 0x000fe20000410000 */
[----:B------:R-:W-:Y:S01]  /*2e80*/  FADD.FTZ R27, -R68, R27 ;  /* 0x0000001b441b7221 */ /* 0x000fe20000010100 */
[----:B------:R-:W-:Y:S01]  /*2e90*/  FFMA.FTZ R33, R34, R29, R33 ;  /* 0x0000001d22217223 */ /* 0x000fe20000010021 */
[----:B------:R-:W-:Y:S01]  /*2ea0*/  FADD.FTZ R31, R31, R26 ;  /* 0x0000001a1f1f7221 */ /* 0x000fe20000010000 */
[----:B------:R-:W-:Y:S01]  /*2eb0*/  FFMA.FTZ R36, R37, R26, R36 ;  /* 0x0000001a25247223 */ /* 0x000fe20000010024 */
[----:B------:R-:W-:Y:S01]  /*2ec0*/  FMUL.FTZ R26, R67, R30 ;  /* 0x0000001e431a7220 */ /* 0x000fe20000410000 */
[----:B------:R-:W-:Y:S01]  /*2ed0*/  FMUL.FTZ R29, R27, R112 ;  /* 0x000000701b1d7220 */ /* 0x000fe20000410000 */
[----:B------:R-:W-:Y:S01]  /*2ee0*/  FADD.FTZ R32, R32, R34 ;  /* 0x0000002220207221 */ /* 0x000fe20000010000 */
[----:B------:R-:W-:Y:S01]  /*2ef0*/  FADD.FTZ R27, R24, R28 ;  /* 0x0000001c181b7221 */ /* 0x000fe20000010000 */
[----:B------:R-:W-:Y:S01]  /*2f00*/  FFMA.FTZ R25, R28, R35, R25 ;  /* 0x000000231c197223 */ /* 0x000fe20000010019 */
[----:B------:R-:W-:Y:S01]  /*2f10*/  FADD.FTZ R31, R26, R31 ;  /* 0x0000001f1a1f7221 */ /* 0x000fe20000010000 */
[----:B------:R-:W-:Y:S01]  /*2f20*/  FFMA.FTZ R36, R29, R26, R36 ;  /* 0x0000001a1d247223 */ /* 0x000fe20000010024 */
[----:B------:R-:W-:Y:S01]  /*2f30*/  FADD.FTZ R26, R32, R38 ;  /* 0x00000026201a7221 */ /* 0x000fe20000010000 */
[----:B------:R-:W-:Y:S01]  /*2f40*/  FFMA.FTZ R24, R38, R37, R33 ;  /* 0x0000002526187223 */ /* 0x000fe20000010021 */
[----:B------:R-:W-:Y:S01]  /*2f50*/  FADD.FTZ R27, R27, R30 ;  /* 0x0000001e1b1b7221 */ /* 0x000fe20000010000 */
[----:B------:R-:W-:Y:S01]  /*2f60*/  FFMA.FTZ R25, R30, R29, R25 ;  /* 0x0000001d1e197223 */ /* 0x000fe20000010019 */
[----:B------:R-:W-:Y:S06]  /*2f70*/  BRA `(.L_x_56) ;  /* 0x0000002400007947 */ /* 0x000fec0003800000 */
.L_x_55:
[----:B------:R-:W-:Y:S02]  /*2f80*/  SHF.L.U32 R25, R8, 0x10, RZ ;  /* 0x0000001008197819 */ /* 0x000fe400000006ff */
[----:B------:R-:W-:Y:S02]  /*2f90*/  SHF.L.U32 R27, R110, 0x10, RZ ;  /* 0x000000106e1b7819 */ /* 0x000fe400000006ff */
[----:B------:R-:W-:Y:S01]  /*2fa0*/  SHF.L.U32 R29, R10, 0x10, RZ ;  /* 0x000000100a1d7819 */ /* 0x000fe200000006ff */
[----:B------:R-:W-:Y:S01]  /*2fb0*/  FADD.FTZ R25, -R68, R25 ;  /* 0x0000001944197221 */ /* 0x000fe20000010100 */
[----:B------:R-:W-:Y:S01]  /*2fc0*/  SHF.L.U32 R33, R12, 0x10, RZ ;  /* 0x000000100c217819 */ /* 0x000fe200000006ff */
[----:B------:R-:W-:Y:S01]  /*2fd0*/  FADD.FTZ R27, -R68, R27 ;  /* 0x0000001b441b7221 */ /* 0x000fe20000010100 */
[----:B------:R-:W-:Y:S01]  /*2fe0*/  SHF.L.U32 R35, R106, 0x10, RZ ;  /* 0x000000106a237819 */ /* 0x000fe200000006ff */
[-C--:B------:R-:W-:Y:S01]  /*2ff0*/  FMUL.FTZ R25, R25, R112.reuse ;  /* 0x0000007019197220 */ /* 0x080fe20000410000 */
[----:B------:R-:W-:Y:S01]  /*3000*/  FADD.FTZ R113, -R68, R29 ;  /* 0x0000001d44717221 */ /* 0x000fe20000010100 */
[-C--:B------:R-:W-:Y:S01]  /*3010*/  FMUL.FTZ R24, R27, R112.reuse ;  /* 0x000000701b187220 */ /* 0x080fe20000410000 */
[----:B------:R-:W-:Y:S01]  /*3020*/  SHF.L.U32 R29, R108, 0x10, RZ ;  /* 0x000000106c1d7819 */ /* 0x000fe200000006ff */
[--C-:B-----5:R-:W-:Y:S01]  /*3030*/  FFMA.FTZ R31, R66, R25, R64.reuse ;  /* 0x00000019421f7223 */ /* 0x120fe20000010040 */
[----:B------:R-:W-:Y:S01]  /*3040*/  FMUL.FTZ R113, R113, R112 ;  /* 0x0000007071717220 */ /* 0x000fe20000410000 */
[----:B------:R-:W-:Y:S01]  /*3050*/  FFMA.FTZ R40, R67, R24, R65 ;  /* 0x0000001843287223 */ /* 0x000fe20000010041 */
[C---:B------:R-:W-:Y:S01]  /*3060*/  FADD.FTZ R115, -R68.reuse, R33 ;  /* 0x0000002144737221 */ /* 0x040fe20000010100 */
[----:B------:R-:W-:Y:S01]  /*3070*/  FMUL.FTZ R26, R31, -1.4426950216293334961 ;  /* 0xbfb8aa3b1f1a7820 */ /* 0x000fe20000410000 */
[----:B------:R-:W-:Y:S01]  /*3080*/  FADD.FTZ R29, -R68, R29 ;  /* 0x0000001d441d7221 */ /* 0x000fe20000010100 */
[----:B------:R-:W-:Y:S01]  /*3090*/  FMUL.FTZ R27, R40, -1.4426950216293334961 ;  /* 0xbfb8aa3b281b7820 */ /* 0x000fe20000410000 */
[--C-:B------:R-:W-:Y:S01]  /*30a0*/  FFMA.FTZ R45, R66, R113, R64.reuse ;  /* 0x00000071422d7223 */ /* 0x100fe20000010040 */
[----:B------:R0:W1:Y:S01]  /*30b0*/  MUFU.EX2 R28, R26 ;  /* 0x0000001a001c7308 */ /* 0x0000620000000800 */
[-C--:B------:R-:W-:Y:S01]  /*30c0*/  FMUL.FTZ R50, R29, R112.reuse ;  /* 0x000000701d327220 */ /* 0x080fe20000410000 */
[----:B------:R-:W-:Y:S01]  /*30d0*/  FMUL.FTZ R115, R115, R112 ;  /* 0x0000007073737220 */ /* 0x000fe20000410000 */
[----:B------:R-:W-:Y:S01]  /*30e0*/  FMUL.FTZ R29, R45, -1.4426950216293334961 ;  /* 0xbfb8aa3b2d1d7820 */ /* 0x000fe20000410000 */
[----:B------:R-:W-:Y:S01]  /*30f0*/  SHF.L.U32 R37, R14, 0x10, RZ ;  /* 0x000000100e257819 */ /* 0x000fe200000006ff */
[----:B------:R-:W-:Y:S01]  /*3100*/  FFMA.FTZ R38, R67, R50, R65 ;  /* 0x0000003243267223 */ /* 0x000fe20000010041 */
[----:B------:R-:W-:Y:S01]  /*3110*/  FADD.FTZ R35, -R68, R35 ;  /* 0x0000002344237221 */ /* 0x000fe20000010100 */
[--C-:B------:R-:W-:Y:S01]  /*3120*/  FFMA.FTZ R39, R66, R115, R64.reuse ;  /* 0x0000007342277223 */ /* 0x100fe20000010040 */
[----:B------:R2:W3:Y:S01]  /*3130*/  MUFU.EX2 R32, R27 ;  /* 0x0000001b00207308 */ /* 0x0004e20000000800 */
[----:B0-----:R-:W-:Y:S01]  /*3140*/  FMUL.FTZ R26, R38, -1.4426950216293334961 ;  /* 0xbfb8aa3b261a7820 */ /* 0x001fe20000410000 */
[----:B------:R-:W-:Y:S01]  /*3150*/  FMUL.FTZ R48, R35, R112 ;  /* 0x0000007023307220 */ /* 0x000fe20000410000 */
[----:B------:R-:W-:Y:S01]  /*3160*/  FMUL.FTZ R35, R39, -1.4426950216293334961 ;  /* 0xbfb8aa3b27237820 */ /* 0x000fe20000410000 */
[----:B------:R-:W-:Y:S01]  /*3170*/  FADD.FTZ R37, -R68, R37 ;  /* 0x0000002544257221 */ /* 0x000fe20000010100 */
[----:B------:R-:W-:Y:S01]  /*3180*/  SHF.L.U32 R49, R111, 0x10, RZ ;  /* 0x000000106f317819 */ /* 0x000fe200000006ff */
[----:B------:R-:W-:Y:S01]  /*3190*/  FFMA.FTZ R52, R67, R48, R65 ;  /* 0x0000003043347223 */ /* 0x000fe20000010041 */
[----:B------:R-:W-:Y:S01]  /*31a0*/  SHF.L.U32 R72, R11, 0x10, RZ ;  /* 0x000000100b487819 */ /* 0x000fe200000006ff */
[----:B------:R-:W-:Y:S01]  /*31b0*/  MUFU.EX2 R34, R26 ;  /* 0x0000001a00227308 */ /* 0x000fe20000000800 */
[----:B-1----:R-:W-:Y:S01]  /*31c0*/  FADD.FTZ R30, R28, 1 ;  /* 0x3f8000001c1e7421 */ /* 0x002fe20000010000 */
[----:B------:R-:W-:Y:S01]  /*31d0*/  FMUL.FTZ R51, R37, R112 ;  /* 0x0000007025337220 */ /* 0x000fe20000410000 */
[----:B------:R-:W-:Y:S01]  /*31e0*/  SHF.L.U32 R37, R104, 0x10, RZ ;  /* 0x0000001068257819 */ /* 0x000fe200000006ff */
[----:B--2---:R-:W-:Y:S01]  /*31f0*/  FMUL.FTZ R27, R52, -1.4426950216293334961 ;  /* 0xbfb8aa3b341b7820 */ /* 0x004fe20000410000 */
[----:B------:R-:W-:Y:S01]  /*3200*/  SHF.L.U32 R47, R18, 0x10, RZ ;  /* 0x00000010122f7819 */ /* 0x000fe200000006ff */
[----:B------:R-:W-:Y:S01]  /*3210*/  FFMA.FTZ R114, R66, R51, R64 ;  /* 0x0000003342727223 */ /* 0x000fe20000010040 */
[----:B------:R-:W-:Y:S01]  /*3220*/  SHF.L.U32 R44, R15, 0x10, RZ ;  /* 0x000000100f2c7819 */ /* 0x000fe200000006ff */
[----:B------:R-:W0:Y:S01]  /*3230*/  MUFU.EX2 R33, R29 ;  /* 0x0000001d00217308 */ /* 0x000e220000000800 */
[----:B---3--:R-:W-:Y:S01]  /*3240*/  FADD.FTZ R32, R32, 1 ;  /* 0x3f80000020207421 */ /* 0x008fe20000010000 */
[----:B------:R-:W-:Y:S01]  /*3250*/  FADD.FTZ R37, -R68, R37 ;  /* 0x0000002544257221 */ /* 0x000fe20000010100 */
[----:B------:R-:W-:Y:S01]  /*3260*/  FMUL.FTZ R36, R114, -1.4426950216293334961 ;  /* 0xbfb8aa3b72247820 */ /* 0x000fe20000410000 */
[----:B------:R-:W-:-:S02]  /*3270*/  SHF.L.U32 R55, R100, 0x10, RZ ;  /* 0x0000001064377819 */ /* 0x000fc400000006ff */
[----:B------:R-:W-:Y:S01]  /*3280*/  FMUL.FTZ R120, R37, R112 ;  /* 0x0000007025787220 */ /* 0x000fe20000410000 */
[----:B------:R-:W-:Y:S01]  /*3290*/  SHF.L.U32 R37, R9, 0x10, RZ ;  /* 0x0000001009257819 */ /* 0x000fe200000006ff */
[----:B------:R-:W1:Y:S01]  /*32a0*/  MUFU.RCP R30, R30 ;  /* 0x0000001e001e7308 */ /* 0x000e620000001000 */
[----:B------:R-:W-:Y:S01]  /*32b0*/  FADD.FTZ R55, -R68, R55 ;  /* 0x0000003744377221 */ /* 0x000fe20000010100 */
[----:B------:R-:W-:Y:S01]  /*32c0*/  FFMA.FTZ R28, R67, R120, R65 ;  /* 0x00000078431c7223 */ /* 0x000fe20000010041 */
[----:B------:R-:W-:-:S05]  /*32d0*/  SHF.L.U32 R124, R97, 0x10, RZ ;  /* 0x00000010617c7819 */ /* 0x000fca00000006ff */
[----:B------:R2:W3:Y:S01]  /*32e0*/  MUFU.EX2 R29, R35 ;  /* 0x00000023001d7308 */ /* 0x0004e20000000800 */
[----:B0-----:R-:W-:-:S07]  /*32f0*/  FADD.FTZ R33, R33, 1 ;  /* 0x3f80000021217421 */ /* 0x001fce0000010000 */
[----:B------:R-:W0:Y:S01]  /*3300*/  MUFU.RCP R32, R32 ;  /* 0x0000002000207308 */ /* 0x000e220000001000 */
[----:B--2---:R-:W-:Y:S01]  /*3310*/  FADD.FTZ R35, R34, 1 ;  /* 0x3f80000022237421 */ /* 0x004fe20000010000 */
[----:B-1----:R-:W-:Y:S01]  /*3320*/  FADD.FTZ R34, -R30, 1 ;  /* 0x3f8000001e227421 */ /* 0x002fe20000010100 */
[----:B------:R-:W-:Y:S01]  /*3330*/  FMUL.FTZ R122, R37, R30 ;  /* 0x0000001e257a7220 */ /* 0x000fe20000410000 */
[----:B------:R-:W-:Y:S02]  /*3340*/  SHF.L.U32 R37, R13, 0x10, RZ ;  /* 0x000000100d257819 */ /* 0x000fe400000006ff */
[----:B------:R-:W-:Y:S01]  /*3350*/  FFMA.FTZ R31, R31, R34, 1 ;  /* 0x3f8000001f1f7423 */ /* 0x000fe20000010022 */
[----:B------:R-:W-:Y:S01]  /*3360*/  SHF.L.U32 R34, R109, 0x10, RZ ;  /* 0x000000106d227819 */ /* 0x000fe200000006ff */
[----:B------:R-:W1:Y:S01]  /*3370*/  MUFU.RCP R35, R35 ;  /* 0x0000002300237308 */ /* 0x000e620000001000 */
[----:B---3--:R-:W-:Y:S01]  /*3380*/  FADD.FTZ R30, R29, 1 ;  /* 0x3f8000001d1e7421 */ /* 0x008fe20000010000 */
[----:B------:R-:W-:-:S04]  /*3390*/  FMUL.FTZ R122, R122, R31 ;  /* 0x0000001f7a7a7220 */ /* 0x000fc80000410000 */
[----:B------:R-:W-:Y:S02]  /*33a0*/  FADD.FTZ R125, RZ, R122 ;  /* 0x0000007aff7d7221 */ /* 0x000fe40000010000 */
[----:B------:R-:W2:Y:S01]  /*33b0*/  MUFU.RCP R33, R33 ;  /* 0x0000002100217308 */ /* 0x000ea20000001000 */
[----:B0-----:R-:W-:Y:S01]  /*33c0*/  FADD.FTZ R29, -R32, 1 ;  /* 0x3f800000201d7421 */ /* 0x001fe20000010100 */
[----:B------:R-:W-:-:S03]  /*33d0*/  FMUL.FTZ R49, R49, R32 ;  /* 0x0000002031317220 */ /* 0x000fc60000410000 */
[----:B------:R-:W-:Y:S01]  /*33e0*/  FFMA.FTZ R40, R40, R29, 1 ;  /* 0x3f80000028287423 */ /* 0x000fe2000001001d */
[----:B------:R-:W-:Y:S02]  /*33f0*/  SHF.L.U32 R29, R16, 0x10, RZ ;  /* 0x00000010101d7819 */ /* 0x000fe400000006ff */
[----:B------:R0:W3:Y:S01]  /*3400*/  MUFU.EX2 R26, R36 ;  /* 0x00000024001a7308 */ /* 0x0000e20000000800 */
[----:B-1----:R-:W-:Y:S01]  /*3410*/  FMUL.FTZ R91, R34, R35 ;  /* 0x00000023225b7220 */ /* 0x002fe20000410000 */
[----:B------:R-:W-:Y:S01]  /*3420*/  FADD.FTZ R35, -R35, 1 ;  /* 0x3f80000023237421 */ /* 0x000fe20000010100 */
[----:B------:R-:W-:Y:S01]  /*3430*/  FADD.FTZ R41, -R68, R29 ;  /* 0x0000001d44297221 */ /* 0x000fe20000010100 */
[----:B------:R-:W-:Y:S01]  /*3440*/  SHF.L.U32 R29, R102, 0x10, RZ ;  /* 0x00000010661d7819 */ /* 0x000fe200000006ff */
[----:B------:R-:W-:Y:S01]  /*3450*/  FMUL.FTZ R49, R49, R40 ;  /* 0x0000002831317220 */ /* 0x000fe20000410000 */
[----:B------:R-:W-:Y:S01]  /*3460*/  FFMA.FTZ R38, R38, R35, 1 ;  /* 0x3f80000026267423 */ /* 0x000fe20000010023 */
[----:B------:R-:W-:Y:S01]  /*3470*/  FMUL.FTZ R41, R41, R112 ;  /* 0x0000007029297220 */ /* 0x000fe20000410000 */
[----:B------:R-:W1:Y:S01]  /*3480*/  MUFU.EX2 R27, R27 ;  /* 0x0000001b001b7308 */ /* 0x000e620000000800 */
[----:B0-----:R-:W-:Y:S01]  /*3490*/  FMUL.FTZ R36, R28, -1.4426950216293334961 ;  /* 0xbfb8aa3b1c247820 */ /* 0x001fe20000410000 */
[----:B--2---:R-:W-:Y:S01]  /*34a0*/  FMUL.FTZ R72, R72, R33 ;  /* 0x0000002148487220 */ /* 0x004fe20000410000 */
[----:B------:R-:W-:Y:S01]  /*34b0*/  FADD.FTZ R32, -R33, 1 ;  /* 0x3f80000021207421 */ /* 0x000fe20000010100 */
[----:B------:R-:W-:Y:S01]  /*34c0*/  FADD.FTZ R35, -R68, R29 ;  /* 0x0000001d44237221 */ /* 0x000fe20000010100 */
[----:B------:R-:W-:Y:S01]  /*34d0*/  FFMA.FTZ R29, R66, R41, R64 ;  /* 0x00000029421d7223 */ /* 0x000fe20000010040 */
[----:B------:R-:W-:Y:S01]  /*34e0*/  FMUL.FTZ R91, R91, R38 ;  /* 0x000000265b5b7220 */ /* 0x000fe20000410000 */
[----:B------:R-:W-:Y:S01]  /*34f0*/  FFMA.FTZ R45, R45, R32, 1 ;  /* 0x3f8000002d2d7423 */ /* 0x000fe20000010020 */
[----:B------:R-:W0:Y:S01]  /*3500*/  MUFU.RCP R30, R30 ;  /* 0x0000001e001e7308 */ /* 0x000e220000001000 */
[----:B---3--:R-:W-:Y:S01]  /*3510*/  FADD.FTZ R33, R26, 1 ;  /* 0x3f8000001a217421 */ /* 0x008fe20000010000 */
[----:B------:R-:W-:Y:S01]  /*3520*/  FMUL.FTZ R32, R35, R112 ;  /* 0x0000007023207220 */ /* 0x000fe20000410000 */
[----:B------:R-:W-:Y:S01]  /*3530*/  FMUL.FTZ R35, R29, -1.4426950216293334961 ;  /* 0xbfb8aa3b1d237820 */ /* 0x000fe20000410000 */
[----:B------:R-:W-:Y:S01]  /*3540*/  FMUL.FTZ R72, R72, R45 ;  /* 0x0000002d48487220 */ /* 0x000fe20000410000 */
[----:B------:R-:W-:Y:S01]  /*3550*/  SHF.L.U32 R45, R20, 0x10, RZ ;  /* 0x00000010142d7819 */ /* 0x000fe200000006ff */
[----:B------:R-:W-:-:S02]  /*3560*/  FFMA.FTZ R26, R67, R32, R65 ;  /* 0x00000020431a7223 */ /* 0x000fc40000010041 */
[----:B------:R-:W2:Y:S01]  /*3570*/  MUFU.EX2 R36, R36 ;  /* 0x0000002400247308 */ /* 0x000ea20000000800 */
[----:B-1----:R-:W-:Y:S01]  /*3580*/  FADD.FTZ R27, R27, 1 ;  /* 0x3f8000001b1b7421 */ /* 0x002fe20000010000 */
[----:B------:R-:W-:Y:S01]  /*3590*/  FMUL.FTZ R34, R26, -1.4426950216293334961 ;  /* 0xbfb8aa3b1a227820 */ /* 0x000fe20000410000 */
[----:B------:R-:W-:-:S05]  /*35a0*/  FADD.FTZ R125, R125, R72 ;  /* 0x000000487d7d7221 */ /* 0x000fca0000010000 */
[----:B------:R-:W1:Y:S01]  /*35b0*/  MUFU.RCP R33, R33 ;  /* 0x0000002100217308 */ /* 0x000e620000001000 */
[----:B0-----:R-:W-:Y:S01]  /*35c0*/  FMUL.FTZ R54, R37, R30 ;  /* 0x0000001e25367220 */ /* 0x001fe20000410000 */
[----:B------:R-:W-:Y:S01]  /*35d0*/  FADD.FTZ R37, -R68, R47 ;  /* 0x0000002f44257221 */ /* 0x000fe20000010100 */
[----:B------:R-:W-:-:S03]  /*35e0*/  FADD.FTZ R30, -R30, 1 ;  /* 0x3f8000001e1e7421 */ /* 0x000fc60000010100 */
[----:B------:R-:W-:Y:S01]  /*35f0*/  FMUL.FTZ R37, R37, R112 ;  /* 0x0000007025257220 */ /* 0x000fe20000410000 */
[----:B------:R-:W-:Y:S01]  /*3600*/  FFMA.FTZ R39, R39, R30, 1 ;  /* 0x3f80000027277423 */ /* 0x000fe2000001001e */
[----:B------:R-:W0:Y:S01]  /*3610*/  MUFU.RCP R43, R27 ;  /* 0x0000001b002b7308 */ /* 0x000e220000001000 */
[----:B--2---:R-:W-:Y:S01]  /*3620*/  FADD.FTZ R42, R36, 1 ;  /* 0x3f800000242a7421 */ /* 0x004fe20000010000 */
[----:B------:R-:W-:Y:S01]  /*3630*/  SHF.L.U32 R30, R107, 0x10, RZ ;  /* 0x000000106b1e7819 */ /* 0x000fe200000006ff */
[----:B------:R-:W-:-:S04]  /*3640*/  FMUL.FTZ R54, R54, R39 ;  /* 0x0000002736367220 */ /* 0x000fc80000410000 */
[----:B------:R-:W-:Y:S01]  /*3650*/  FADD.FTZ R125, R125, R54 ;  /* 0x000000367d7d7221 */ /* 0x000fe20000010000 */
[----:B------:R-:W2:Y:S01]  /*3660*/  MUFU.EX2 R35, R35 ;  /* 0x0000002300237308 */ /* 0x000ea20000000800 */
[----:B-1----:R-:W-:-:S04]  /*3670*/  FADD.FTZ R47, -R33, 1 ;  /* 0x3f800000212f7421 */ /* 0x002fc80000010100 */
[----:B------:R-:W-:Y:S01]  /*3680*/  FFMA.FTZ R114, R114, R47, 1 ;  /* 0x3f80000072727423 */ /* 0x000fe2000001002f */
[----:B------:R-:W-:Y:S01]  /*3690*/  FADD.FTZ R47, -R68, R45 ;  /* 0x0000002d442f7221 */ /* 0x000fe20000010100 */
[----:B------:R-:W-:Y:S01]  /*36a0*/  FMUL.FTZ R45, R44, R33 ;  /* 0x000000212c2d7220 */ /* 0x000fe20000410000 */
[----:B------:R-:W1:Y:S01]  /*36b0*/  MUFU.RCP R40, R42 ;  /* 0x0000002a00287308 */ /* 0x000e620000001000 */
[----:B0-----:R-:W-:Y:S01]  /*36c0*/  FADD.FTZ R27, -R43, 1 ;  /* 0x3f8000002b1b7421 */ /* 0x001fe20000010100 */
[----:B------:R-:W-:Y:S01]  /*36d0*/  FMUL.FTZ R43, R30, R43 ;  /* 0x0000002b1e2b7220 */ /* 0x000fe20000410000 */
[-C--:B------:R-:W-:Y:S01]  /*36e0*/  FMUL.FTZ R30, R55, R112.reuse ;  /* 0x00000070371e7220 */ /* 0x080fe20000410000 */
[----:B------:R-:W-:Y:S01]  /*36f0*/  FMUL.FTZ R33, R47, R112 ;  /* 0x000000702f217220 */ /* 0x000fe20000410000 */
[----:B------:R-:W-:Y:S01]  /*3700*/  FFMA.FTZ R52, R52, R27, 1 ;  /* 0x3f80000034347423 */ /* 0x000fe2000001001b */
[--C-:B------:R-:W-:Y:S01]  /*3710*/  FFMA.FTZ R27, R66, R37, R64.reuse ;  /* 0x00000025421b7223 */ /* 0x100fe20000010040 */
[----:B------:R-:W-:Y:S01]  /*3720*/  FFMA.FTZ R36, R67, R30, R65 ;  /* 0x0000001e43247223 */ /* 0x000fe20000010041 */
[----:B------:R-:W0:Y:S01]  /*3730*/  MUFU.EX2 R34, R34 ;  /* 0x0000002200227308 */ /* 0x000e220000000800 */
[----:B--2---:R-:W-:Y:S01]  /*3740*/  FADD.FTZ R44, R35, 1 ;  /* 0x3f800000232c7421 */ /* 0x004fe20000010000 */
[----:B------:R-:W-:Y:S01]  /*3750*/  FMUL.FTZ R52, R43, R52 ;  /* 0x000000342b347220 */ /* 0x000fe20000410000 */
[----:B------:R-:W-:Y:S01]  /*3760*/  SHF.L.U32 R43, R98, 0x10, RZ ;  /* 0x00000010622b7819 */ /* 0x000fe200000006ff */
[----:B------:R-:W-:Y:S01]  /*3770*/  FMUL.FTZ R31, R27, -1.4426950216293334961 ;  /* 0xbfb8aa3b1b1f7820 */ /* 0x000fe20000410000 */
[----:B------:R-:W-:Y:S01]  /*3780*/  FMUL.FTZ R38, R36, -1.4426950216293334961 ;  /* 0xbfb8aa3b24267820 */ /* 0x000fe20000410000 */
[----:B------:R-:W-:Y:S01]  /*3790*/  FFMA.FTZ R35, R66, R33, R64 ;  /* 0x0000002142237223 */ /* 0x000fe20000010040 */
[----:B------:R-:W-:Y:S01]  /*37a0*/  FMUL.FTZ R114, R45, R114 ;  /* 0x000000722d727220 */ /* 0x000fe20000410000 */
[----:B------:R2:W3:Y:S01]  /*37b0*/  MUFU.RCP R42, R44 ;  /* 0x0000002c002a7308 */ /* 0x0004e20000001000 */
[----:B-1----:R-:W-:Y:S01]  /*37c0*/  FADD.FTZ R121, -R40, 1 ;  /* 0x3f80000028797421 */ /* 0x002fe20000010100 */
[----:B------:R-:W-:Y:S01]  /*37d0*/  FADD.FTZ R47, -R68, R43 ;  /* 0x0000002b442f7221 */ /* 0x000fe20000010100 */
[----:B------:R-:W-:Y:S01]  /*37e0*/  FMUL.FTZ R39, R35, -1.4426950216293334961 ;  /* 0xbfb8aa3b23277820 */ /* 0x000fe20000410000 */
[----:B------:R-:W-:Y:S01]  /*37f0*/  SHF.L.U32 R45, R105, 0x10, RZ ;  /* 0x00000010692d7819 */ /* 0x000fe200000006ff */
[----:B------:R-:W-:Y:S01]  /*3800*/  FFMA.FTZ R121, R28, R121, 1 ;  /* 0x3f8000001c797423 */ /* 0x000fe20000010079 */
[----:B------:R-:W-:Y:S01]  /*3810*/  FMUL.FTZ R28, R47, R112 ;  /* 0x000000702f1c7220 */ /* 0x000fe20000410000 */
[----:B------:R-:W-:Y:S01]  /*3820*/  SHF.L.U32 R47, R17, 0x10, RZ ;  /* 0x00000010112f7819 */ /* 0x000fe200000006ff */
[----:B------:R-:W1:Y:S01]  /*3830*/  MUFU.EX2 R31, R31 ;  /* 0x0000001f001f7308 */ /* 0x000e620000000800 */
[----:B0-----:R-:W-:Y:S01]  /*3840*/  FADD.FTZ R43, R34, 1 ;  /* 0x3f800000222b7421 */ /* 0x001fe20000010000 */
[----:B------:R-:W-:Y:S01]  /*3850*/  FFMA.FTZ R34, R67, R28, R65 ;  /* 0x0000001c43227223 */ /* 0x000fe20000010041 */
[----:B--2---:R-:W-:Y:S01]  /*3860*/  FMUL.FTZ R44, R45, R40 ;  /* 0x000000282d2c7220 */ /* 0x004fe20000410000 */
[----:B------:R-:W-:-:S03]  /*3870*/  SHF.L.U32 R55, R96, 0x10, RZ ;  /* 0x0000001060377819 */ /* 0x000fc600000006ff */
[----:B------:R-:W-:Y:S01]  /*3880*/  FMUL.FTZ R121, R44, R121 ;  /* 0x000000792c797220 */ /* 0x000fe20000410000 */
[----:B------:R-:W0:Y:S01]  /*3890*/  MUFU.EX2 R38, R38 ;  /* 0x0000002600267308 */ /* 0x000e220000000800 */
[----:B---3--:R-:W-:Y:S01]  /*38a0*/  FADD.FTZ R46, -R42, 1 ;  /* 0x3f8000002a2e7421 */ /* 0x008fe20000010100 */
[----:B------:R-:W-:-:S03]  /*38b0*/  FADD.FTZ R55, -R68, R55 ;  /* 0x0000003744377221 */ /* 0x000fc60000010100 */
[----:B------:R-:W-:Y:S01]  /*38c0*/  FFMA.FTZ R46, R29, R46, 1 ;  /* 0x3f8000001d2e7423 */ /* 0x000fe2000001002e */
[----:B------:R-:W-:Y:S01]  /*38d0*/  FMUL.FTZ R29, R34, -1.4426950216293334961 ;  /* 0xbfb8aa3b221d7820 */ /* 0x000fe20000410000 */
[----:B------:R-:W-:Y:S01]  /*38e0*/  FMUL.FTZ R44, R55, R112 ;  /* 0x00000070372c7220 */ /* 0x000fe20000410000 */
[----:B------:R-:W2:Y:S01]  /*38f0*/  MUFU.EX2 R39, R39 ;  /* 0x0000002700277308 */ /* 0x000ea20000000800 */
[----:B-1----:R-:W-:Y:S01]  /*3900*/  FADD.FTZ R45, R31, 1 ;  /* 0x3f8000001f2d7421 */ /* 0x002fe20000010000 */
[----:B------:R-:W-:Y:S01]  /*3910*/  FMUL.FTZ R31, R47, R42 ;  /* 0x0000002a2f1f7220 */ /* 0x000fe20000410000 */
[----:B------:R-:W-:-:S03]  /*3920*/  SHF.L.U32 R47, R103, 0x10, RZ ;  /* 0x00000010672f7819 */ /* 0x000fc600000006ff */
[----:B------:R-:W-:Y:S02]  /*3930*/  FMUL.FTZ R31, R31, R46 ;  /* 0x0000002e1f1f7220 */ /* 0x000fe40000410000 */
[----:B------:R-:W1:Y:S01]  /*3940*/  MUFU.RCP R40, R43 ;  /* 0x0000002b00287308 */ /* 0x000e620000001000 */
[----:B0-----:R-:W-:-:S07]  /*3950*/  FADD.FTZ R38, R38, 1 ;  /* 0x3f80000026267421 */ /* 0x001fce0000010000 */
[----:B------:R-:W0:Y:S01]  /*3960*/  MUFU.EX2 R29, R29 ;  /* 0x0000001d001d7308 */ /* 0x000e220000000800 */
[----:B--2---:R-:W-:-:S07]  /*3970*/  FADD.FTZ R39, R39, 1 ;  /* 0x3f80000027277421 */ /* 0x004fce0000010000 */
[----:B------:R2:W3:Y:S01]  /*3980*/  MUFU.RCP R42, R45 ;  /* 0x0000002d002a7308 */ /* 0x0004e20000001000 */
[----:B-1----:R-:W-:-:S04]  /*3990*/  FADD.FTZ R43, -R40, 1 ;  /* 0x3f800000282b7421 */ /* 0x002fc80000010100 */
[----:B------:R-:W-:Y:S01]  /*39a0*/  FFMA.FTZ R43, R26, R43, 1 ;  /* 0x3f8000001a2b7423 */ /* 0x000fe2000001002b */
[----:B------:R-:W-:Y:S02]  /*39b0*/  FMUL.FTZ R26, R47, R40 ;  /* 0x000000282f1a7220 */ /* 0x000fe40000410000 */
[----:B------:R-:W1:Y:S01]  /*39c0*/  MUFU.RCP R38, R38 ;  /* 0x0000002600267308 */ /* 0x000e620000001000 */
[----:B0-----:R-:W-:Y:S01]  /*39d0*/  FADD.FTZ R29, R29, 1 ;  /* 0x3f8000001d1d7421 */ /* 0x001fe20000010000 */
[----:B--2---:R-:W-:Y:S01]  /*39e0*/  SHF.L.U32 R45, R19, 0x10, RZ ;  /* 0x00000010132d7819 */ /* 0x004fe200000006ff */
[----:B------:R-:W-:-:S05]  /*39f0*/  FMUL.FTZ R26, R26, R43 ;  /* 0x0000002b1a1a7220 */ /* 0x000fca0000410000 */
[----:B------:R-:W0:Y:S01]  /*3a00*/  MUFU.RCP R39, R39 ;  /* 0x0000002700277308 */ /* 0x000e220000001000 */
[----:B---3--:R-:W-:Y:S01]  /*3a10*/  FADD.FTZ R40, -R42, 1 ;  /* 0x3f8000002a287421 */ /* 0x008fe20000010100 */
[----:B------:R-:W-:Y:S01]  /*3a20*/  FMUL.FTZ R42, R45, R42 ;  /* 0x0000002a2d2a7220 */ /* 0x000fe20000410000 */
[----:B------:R-:W-:Y:S02]  /*3a30*/  SHF.L.U32 R45, R101, 0x10, RZ ;  /* 0x00000010652d7819 */ /* 0x000fe400000006ff */
[----:B------:R-:W-:-:S03]  /*3a40*/  FFMA.FTZ R27, R27, R40, 1 ;  /* 0x3f8000001b1b7423 */ /* 0x000fc60000010028 */
[----:B------:R-:W2:Y:S01]  /*3a50*/  MUFU.RCP R29, R29 ;  /* 0x0000001d001d7308 */ /* 0x000ea20000001000 */
[----:B-1----:R-:W-:Y:S01]  /*3a60*/  FADD.FTZ R43, -R38, 1 ;  /* 0x3f800000262b7421 */ /* 0x002fe20000010100 */
[----:B------:R-:W-:-:S03]  /*3a70*/  FMUL.FTZ R27, R42, R27 ;  /* 0x0000001b2a1b7220 */ /* 0x000fc60000410000 */
[----:B------:R-:W-:Y:S01]  /*3a80*/  FFMA.FTZ R40, R36, R43, 1 ;  /* 0x3f80000024287423 */ /* 0x000fe2000001002b */
[----:B------:R-:W-:Y:S01]  /*3a90*/  FMUL.FTZ R43, R45, R38 ;  /* 0x000000262d2b7220 */ /* 0x000fe20000410000 */
[----:B------:R-:W-:Y:S01]  /*3aa0*/  SHF.L.U32 R45, R22, 0x10, RZ ;  /* 0x00000010162d7819 */ /* 0x000fe200000006ff */
[----:B0-----:R-:W-:Y:S01]  /*3ab0*/  FADD.FTZ R36, -R39, 1 ;  /* 0x3f80000027247421 */ /* 0x001fe20000010100 */
[----:B------:R-:W-:Y:S01]  /*3ac0*/  SHF.L.U32 R38, R21, 0x10, RZ ;  /* 0x0000001015267819 */ /* 0x000fe200000006ff */
[----:B------:R-:W-:Y:S02]  /*3ad0*/  FMUL.FTZ R40, R43, R40 ;  /* 0x000000282b287220 */ /* 0x000fe40000410000 */
[----:B------:R-:W-:Y:S01]  /*3ae0*/  FADD.FTZ R47, -R68, R45 ;  /* 0x0000002d442f7221 */ /* 0x000fe20000010100 */
[----:B------:R-:W-:Y:S01]  /*3af0*/  FFMA.FTZ R35, R35, R36, 1 ;  /* 0x3f80000023237423 */ /* 0x000fe20000010024 */
[----:B------:R-:W-:Y:S01]  /*3b00*/  SHF.L.U32 R43, R94, 0x10, RZ ;  /* 0x000000105e2b7819 */ /* 0x000fe200000006ff */
[----:B------:R-:W-:Y:S01]  /*3b10*/  FMUL.FTZ R36, R38, R39 ;  /* 0x0000002726247220 */ /* 0x000fe20000410000 */
[----:B------:R-:W-:Y:S01]  /*3b20*/  FMUL.FTZ R47, R47, R112 ;  /* 0x000000702f2f7220 */ /* 0x000fe20000410000 */
[----:B--2---:R-:W-:Y:S01]  /*3b30*/  FADD.FTZ R39, -R29, 1 ;  /* 0x3f8000001d277421 */ /* 0x004fe20000010100 */
[----:B------:R-:W-:Y:S01]  /*3b40*/  SHF.L.U32 R38, R99, 0x10, RZ ;  /* 0x0000001063267819 */ /* 0x000fe200000006ff */
[----:B------:R-:W-:-:S02]  /*3b50*/  FADD.FTZ R73, -R68, R43 ;  /* 0x0000002b44497221 */ /* 0x000fc40000010100 */
[----:B------:R-:W-:Y:S01]  /*3b60*/  FFMA.FTZ R45, R34, R39, 1 ;  /* 0x3f800000222d7423 */ /* 0x000fe20000010027 */
[----:B------:R-:W-:Y:S01]  /*3b70*/  FFMA.FTZ R39, R66, R47, R64 ;  /* 0x0000002f42277223 */ /* 0x000fe20000010040 */
[----:B------:R-:W-:Y:S01]  /*3b80*/  FMUL.FTZ R38, R38, R29 ;  /* 0x0000001d26267220 */ /* 0x000fe20000410000 */
[----:B------:R-:W-:Y:S01]  /*3b90*/  FMUL.FTZ R29, R36, R35 ;  /* 0x00000023241d7220 */ /* 0x000fe20000410000 */
[----:B------:R-:W-:Y:S01]  /*3ba0*/  SHF.L.U32 R35, R56, 0x10, RZ ;  /* 0x0000001038237819 */ /* 0x000fe200000006ff */
[----:B------:R-:W-:Y:S01]  /*3bb0*/  FMUL.FTZ R34, R39, -1.4426950216293334961 ;  /* 0xbfb8aa3b27227820 */ /* 0x000fe20000410000 */
[----:B------:R-:W-:Y:S01]  /*3bc0*/  FFMA.FTZ R36, R67, R44, R65 ;  /* 0x0000002c43247223 */ /* 0x000fe20000010041 */
[----:B------:R-:W-:Y:S01]  /*3bd0*/  FMUL.FTZ R38, R38, R45 ;  /* 0x0000002d26267220 */ /* 0x000fe20000410000 */
[-C--:B------:R-:W-:Y:S01]  /*3be0*/  FMUL.FTZ R42, R73, R112.reuse ;  /* 0x00000070492a7220 */ /* 0x080fe20000410000 */
[----:B------:R-:W-:Y:S01]  /*3bf0*/  FADD.FTZ R35, -R68, R35 ;  /* 0x0000002344237221 */ /* 0x000fe20000010100 */
[----:B------:R-:W-:Y:S01]  /*3c00*/  FMUL.FTZ R55, R36, -1.4426950216293334961 ;  /* 0xbfb8aa3b24377820 */ /* 0x000fe20000410000 */
[----:B------:R-:W0:Y:S02]  /*3c10*/  MUFU.EX2 R34, R34 ;  /* 0x0000002200227308 */ /* 0x000e240000000800 */
[----:B------:R-:W-:-:S04]  /*3c20*/  FMUL.FTZ R45, R35, R112 ;  /* 0x00000070232d7220 */ /* 0x000fc80000410000 */
[----:B------:R-:W-:Y:S02]  /*3c30*/  FFMA.FTZ R35, R66, R45, R64 ;  /* 0x0000002d42237223 */ /* 0x000fe40000010040 */
[----:B------:R-:W1:Y:S02]  /*3c40*/  MUFU.EX2 R55, R55 ;  /* 0x0000003700377308 */ /* 0x000e640000000800 */
[----:B------:R-:W-:-:S06]  /*3c50*/  FMUL.FTZ R46, R35, -1.4426950216293334961 ;  /* 0xbfb8aa3b232e7820 */ /* 0x000fcc0000410000 */
[----:B------:R-:W2:Y:S01]  /*3c60*/  MUFU.EX2 R46, R46 ;  /* 0x0000002e002e7308 */ /* 0x000ea20000000800 */
[----:B0-----:R-:W-:Y:S01]  /*3c70*/  FADD.FTZ R123, R34, 1 ;  /* 0x3f800000227b7421 */ /* 0x001fe20000010000 */
[----:B------:R-:W-:-:S06]  /*3c80*/  FFMA.FTZ R34, R67, R42, R65 ;  /* 0x0000002a43227223 */ /* 0x000fcc0000010041 */
[----:B------:R-:W0:Y:S01]  /*3c90*/  MUFU.RCP R123, R123 ;  /* 0x0000007b007b7308 */ /* 0x000e220000001000 */
[----:B-1----:R-:W-:Y:S01]  /*3ca0*/  FADD.FTZ R43, R55, 1 ;  /* 0x3f800000372b7421 */ /* 0x002fe20000010000 */
[----:B------:R-:W-:-:S06]  /*3cb0*/  FMUL.FTZ R55, R34, -1.4426950216293334961 ;  /* 0xbfb8aa3b22377820 */ /* 0x000fcc0000410000 */
[----:B------:R-:W1:Y:S01]  /*3cc0*/  MUFU.RCP R43, R43 ;  /* 0x0000002b002b7308 */ /* 0x000e620000001000 */
[----:B--2---:R-:W-:-:S07]  /*3cd0*/  FADD.FTZ R73, R46, 1 ;  /* 0x3f8000002e497421 */ /* 0x004fce0000010000 */
[----:B------:R-:W2:Y:S01]  /*3ce0*/  MUFU.EX2 R55, R55 ;  /* 0x0000003700377308 */ /* 0x000ea20000000800 */
[----:B0-----:R-:W-:-:S04]  /*3cf0*/  FADD.FTZ R46, -R123, 1 ;  /* 0x3f8000007b2e7421 */ /* 0x001fc80000010100 */
[----:B------:R-:W-:Y:S01]  /*3d00*/  FFMA.FTZ R39, R39, R46, 1 ;  /* 0x3f80000027277423 */ /* 0x000fe2000001002e */
[----:B------:R-:W-:Y:S02]  /*3d10*/  SHF.L.U32 R46, R23, 0x10, RZ ;  /* 0x00000010172e7819 */ /* 0x000fe400000006ff */
[----:B------:R-:W0:Y:S03]  /*3d20*/  MUFU.RCP R73, R73 ;  /* 0x0000004900497308 */ /* 0x000e260000001000 */
[----:B------:R-:W-:Y:S01]  /*3d30*/  FMUL.FTZ R46, R46, R123 ;  /* 0x0000007b2e2e7220 */ /* 0x000fe20000410000 */
[----:B-1----:R-:W-:Y:S01]  /*3d40*/  FADD.FTZ R123, -R43, 1 ;  /* 0x3f8000002b7b7421 */ /* 0x002fe20000010100 */
[----:B------:R-:W-:Y:S02]  /*3d50*/  FMUL.FTZ R43, R124, R43 ;  /* 0x0000002b7c2b7220 */ /* 0x000fe40000410000 */
[----:B------:R-:W-:Y:S01]  /*3d60*/  FMUL.FTZ R39, R46, R39 ;  /* 0x000000272e277220 */ /* 0x000fe20000410000 */
[----:B------:R-:W-:Y:S01]  /*3d70*/  FFMA.FTZ R36, R36, R123, 1 ;  /* 0x3f80000024247423 */ /* 0x000fe2000001007b */
[----:B--2---:R-:W-:Y:S01]  /*3d80*/  FADD.FTZ R123, R55, 1 ;  /* 0x3f800000377b7421 */ /* 0x004fe20000010000 */
[----:B------:R-:W-:Y:S01]  /*3d90*/  SHF.L.U32 R55, R95, 0x10, RZ ;  /* 0x000000105f377819 */ /* 0x000fe200000006ff */
[----:B------:R-:W-:Y:S01]  /*3da0*/  FMUL.FTZ R46, R66, R122 ;  /* 0x0000007a422e7220 */ /* 0x000fe20000410000 */
[----:B------:R-:W-:Y:S01]  /*3db0*/  FMUL.FTZ R36, R43, R36 ;  /* 0x000000242b247220 */ /* 0x000fe20000410000 */
[----:B------:R-:W-:-:S02]  /*3dc0*/  SHF.L.U32 R43, R58, 0x10, RZ ;  /* 0x000000103a2b7819 */ /* 0x000fc400000006ff */
[----:B------:R-:W1:Y:S01]  /*3dd0*/  MUFU.RCP R123, R123 ;  /* 0x0000007b007b7308 */ /* 0x000e620000001000 */
[----:B0-----:R-:W-:Y:S02]  /*3de0*/  FADD.FTZ R124, -R73, 1 ;  /* 0x3f800000497c7421 */ /* 0x001fe40000010100 */
[----:B------:R-:W-:Y:S02]  /*3df0*/  FADD.FTZ R43, -R68, R43 ;  /* 0x0000002b442b7221 */ /* 0x000fe40000010100 */
[----:B------:R-:W-:Y:S01]  /*3e00*/  FFMA.FTZ R35, R35, R124, 1 ;  /* 0x3f80000023237423 */ /* 0x000fe2000001007c */
[----:B------:R-:W-:Y:S01]  /*3e10*/  SHF.L.U32 R124, R57, 0x10, RZ ;  /* 0x00000010397c7819 */ /* 0x000fe200000006ff */
[----:B------:R-:W-:-:S04]  /*3e20*/  FMUL.FTZ R43, R43, R112 ;  /* 0x000000702b2b7220 */ /* 0x000fc80000410000 */
[----:B------:R-:W-:-:S04]  /*3e30*/  FMUL.FTZ R124, R124, R73 ;  /* 0x000000497c7c7220 */ /* 0x000fc80000410000 */
[----:B------:R-:W-:Y:S01]  /*3e40*/  FMUL.FTZ R35, R124, R35 ;  /* 0x000000237c237220 */ /* 0x000fe20000410000 */
[----:B-1----:R-:W-:Y:S01]  /*3e50*/  FADD.FTZ R73, -R123, 1 ;  /* 0x3f8000007b497421 */ /* 0x002fe20000010100 */
[----:B------:R-:W-:Y:S01]  /*3e60*/  FMUL.FTZ R55, R55, R123 ;  /* 0x0000007b37377220 */ /* 0x000fe20000410000 */
[----:B------:R-:W-:Y:S01]  /*3e70*/  FMUL.FTZ R123, R67, R49 ;  /* 0x00000031437b7220 */ /* 0x000fe20000410000 */
[C---:B------:R-:W-:Y:S01]  /*3e80*/  FFMA.FTZ R124, R25.reuse, R122, RZ ;  /* 0x0000007a197c7223 */ /* 0x040fe200000100ff */
[----:B------:R-:W-:Y:S01]  /*3e90*/  FFMA.FTZ R34, R34, R73, 1 ;  /* 0x3f80000022227423 */ /* 0x000fe20000010049 */
[----:B------:R-:W-:Y:S01]  /*3ea0*/  FFMA.FTZ R73, R25, R46, RZ ;  /* 0x0000002e19497223 */ /* 0x000fe200000100ff */
[----:B------:R-:W-:Y:S01]  /*3eb0*/  FADD.FTZ R46, RZ, R46 ;  /* 0x0000002eff2e7221 */ /* 0x000fe20000010000 */
[----:B------:R-:W-:Y:S01]  /*3ec0*/  FFMA.FTZ R122, R113, R72, R124 ;  /* 0x00000048717a7223 */ /* 0x000fe2000001007c */
[----:B------:R-:W-:Y:S01]  /*3ed0*/  FMUL.FTZ R34, R55, R34 ;  /* 0x0000002237227220 */ /* 0x000fe20000410000 */
[----:B------:R-:W-:Y:S01]  /*3ee0*/  FFMA.FTZ R73, R24, R123, R73 ;  /* 0x0000007b18497223 */ /* 0x000fe20000010049 */
[----:B------:R-:W-:Y:S01]  /*3ef0*/  FADD.FTZ R123, R123, R46 ;  /* 0x0000002e7b7b7221 */ /* 0x000fe20000010000 */
[C---:B------:R-:W-:Y:S01]  /*3f00*/  FFMA.FTZ R46, R66.reuse, R43, R64 ;  /* 0x0000002b422e7223 */ /* 0x040fe20000010040 */
[----:B------:R-:W-:Y:S01]  /*3f10*/  FMUL.FTZ R72, R66, R72 ;  /* 0x0000004842487220 */ /* 0x000fe20000410000 */
[----:B------:R-:W-:-:S02]  /*3f20*/  SHF.L.U32 R124, R59, 0x10, RZ ;  /* 0x000000103b7c7819 */ /* 0x000fc400000006ff */
[----:B------:R-:W-:Y:S01]  /*3f30*/  FMUL.FTZ R55, R46, -1.4426950216293334961 ;  /* 0xbfb8aa3b2e377820 */ /* 0x000fe20000410000 */
[----:B------:R-:W-:Y:S01]  /*3f40*/  FFMA.FTZ R113, R113, R72, R73 ;  /* 0x0000004871717223 */ /* 0x000fe20000010049 */
[----:B------:R-:W-:-:S04]  /*3f50*/  FADD.FTZ R123, R123, R72 ;  /* 0x000000487b7b7221 */ /* 0x000fc80000010000 */
[----:B------:R-:W0:Y:S02]  /*3f60*/  MUFU.EX2 R55, R55 ;  /* 0x0000003700377308 */ /* 0x000e240000000800 */
[----:B0-----:R-:W-:-:S06]  /*3f70*/  FADD.FTZ R55, R55, 1 ;  /* 0x3f80000037377421 */ /* 0x001fcc0000010000 */
[----:B------:R-:W0:Y:S02]  /*3f80*/  MUFU.RCP R55, R55 ;  /* 0x0000003700377308 */ /* 0x000e240000001000 */
[----:B0-----:R-:W-:Y:S01]  /*3f90*/  FMUL.FTZ R25, R124, R55 ;  /* 0x000000377c197220 */ /* 0x001fe20000410000 */
[----:B------:R-:W-:Y:S01]  /*3fa0*/  FADD.FTZ R73, -R55, 1 ;  /* 0x3f80000037497421 */ /* 0x000fe20000010100 */
[----:B------:R-:W-:Y:S01]  /*3fb0*/  SHF.L.U32 R55, R92, 0x10, RZ ;  /* 0x000000105c377819 */ /* 0x000fe200000006ff */
[----:B------:R-:W-:Y:S01]  /*3fc0*/  FFMA.FTZ R124, R24, R49, RZ ;  /* 0x00000031187c7223 */ /* 0x000fe200000100ff */
[----:B------:R-:W-:Y:S01]  /*3fd0*/  FADD.FTZ R24, RZ, R49 ;  /* 0x00000031ff187221 */ /* 0x000fe20000010000 */
[----:B------:R-:W-:Y:S02]  /*3fe0*/  FFMA.FTZ R46, R46, R73, 1 ;  /* 0x3f8000002e2e7423 */ /* 0x000fe40000010049 */
[----:B------:R-:W-:Y:S01]  /*3ff0*/  FADD.FTZ R55, -R68, R55 ;  /* 0x0000003744377221 */ /* 0x000fe20000010100 */
[----:B------:R-:W-:Y:S01]  /*4000*/  FADD.FTZ R73, R24, R91 ;  /* 0x0000005b18497221 */ /* 0x000fe20000010000 */
[----:B------:R-:W-:Y:S01]  /*4010*/  FMUL.FTZ R25, R25, R46 ;  /* 0x0000002e19197220 */ /* 0x000fe20000410000 */
[-C--:B------:R-:W-:Y:S01]  /*4020*/  FMUL.FTZ R24, R67, R91.reuse ;  /* 0x0000005b43187220 */ /* 0x080fe20000410000 */
[----:B------:R-:W-:Y:S01]  /*4030*/  FMUL.FTZ R46, R55, R112 ;  /* 0x00000070372e7220 */ /* 0x000fe20000410000 */
[----:B------:R-:W-:-:S02]  /*4040*/  FFMA.FTZ R49, R50, R91, R124 ;  /* 0x0000005b32317223 */ /* 0x000fc4000001007c */
[----:B------:R-:W-:Y:S01]  /*4050*/  FFMA.FTZ R91, R50, R24, R113 ;  /* 0x00000018325b7223 */ /* 0x000fe20000010071 */
[----:B------:R-:W-:Y:S01]  /*4060*/  FFMA.FTZ R55, R67, R46, R65 ;  /* 0x0000002e43377223 */ /* 0x000fe20000010041 */
[----:B------:R-:W-:Y:S01]  /*4070*/  SHF.L.U32 R113, R93, 0x10, RZ ;  /* 0x000000105d717819 */ /* 0x000fe200000006ff */
[----:B------:R-:W-:Y:S01]  /*4080*/  FADD.FTZ R123, R24, R123 ;  /* 0x0000007b187b7221 */ /* 0x000fe20000010000 */
[-C--:B------:R-:W-:Y:S01]  /*4090*/  FFMA.FTZ R24, R115, R54.reuse, R122 ;  /* 0x0000003673187223 */ /* 0x080fe2000001007a */
[----:B------:R-:W-:Y:S01]  /*40a0*/  FMUL.FTZ R72, R55, -1.4426950216293334961 ;  /* 0xbfb8aa3b37487820 */ /* 0x000fe20000410000 */
[----:B------:R-:W-:Y:S01]  /*40b0*/  FMUL.FTZ R54, R66, R54 ;  /* 0x0000003642367220 */ /* 0x000fe20000410000 */
[----:B------:R-:W-:Y:S01]  /*40c0*/  FFMA.FTZ R49, R48, R52, R49 ;  /* 0x0000003430317223 */ /* 0x000fe20000010031 */
[----:B------:R-:W-:Y:S02]  /*40d0*/  FFMA.FTZ R24, R51, R114, R24 ;  /* 0x0000007233187223 */ /* 0x000fe40000010018 */
[----:B------:R-:W-:Y:S01]  /*40e0*/  FFMA.FTZ R115, R115, R54, R91 ;  /* 0x0000003673737223 */ /* 0x000fe2000001005b */
[----:B------:R-:W0:Y:S01]  /*40f0*/  MUFU.EX2 R72, R72 ;  /* 0x0000004800487308 */ /* 0x000e220000000800 */
[----:B------:R-:W-:Y:S01]  /*4100*/  SHF.L.U32 R91, R61, 0x10, RZ ;  /* 0x000000103d5b7819 */ /* 0x000fe200000006ff */
[----:B------:R-:W-:Y:S01]  /*4110*/  FADD.FTZ R123, R123, R54 ;  /* 0x000000367b7b7221 */ /* 0x000fe20000010000 */
[----:B------:R-:W-:Y:S01]  /*4120*/  FFMA.FTZ R49, R120, R121, R49 ;  /* 0x0000007978317223 */ /* 0x000fe20000010031 */
[----:B------:R-:W-:-:S03]  /*4130*/  FFMA.FTZ R24, R41, R31, R24 ;  /* 0x0000001f29187223 */ /* 0x000fc60000010018 */
[----:B------:R-:W-:Y:S01]  /*4140*/  FFMA.FTZ R49, R32, R26, R49 ;  /* 0x0000001a20317223 */ /* 0x000fe20000010031 */
[----:B------:R-:W-:-:S03]  /*4150*/  FFMA.FTZ R24, R37, R27, R24 ;  /* 0x0000001b25187223 */ /* 0x000fc60000010018 */
[----:B------:R-:W-:Y:S01]  /*4160*/  FFMA.FTZ R49, R30, R40, R49 ;  /* 0x000000281e317223 */ /* 0x000fe20000010031 */
[----:B------:R-:W-:-:S03]  /*4170*/  FFMA.FTZ R24, R33, R29, R24 ;  /* 0x0000001d21187223 */ /* 0x000fc60000010018 */
[----:B------:R-:W-:Y:S01]  /*4180*/  FFMA.FTZ R49, R28, R38, R49 ;  /* 0x000000261c317223 */ /* 0x000fe20000010031 */
[----:B------:R-:W-:Y:S01]  /*4190*/  FFMA.FTZ R24, R47, R39, R24 ;  /* 0x000000272f187223 */ /* 0x000fe20000010018 */
[----:B0-----:R-:W-:Y:S02]  /*41a0*/  FADD.FTZ R72, R72, 1 ;  /* 0x3f80000048487421 */ /* 0x001fe40000010000 */
[----:B------:R-:W-:Y:S01]  /*41b0*/  FFMA.FTZ R49, R44, R36, R49 ;  /* 0x000000242c317223 */ /* 0x000fe20000010031 */
[----:B------:R-:W-:-:S03]  /*41c0*/  FFMA.FTZ R24, R45, R35, R24 ;  /* 0x000000232d187223 */ /* 0x000fc60000010018 */
[----:B------:R-:W0:Y:S01]  /*41d0*/  MUFU.RCP R72, R72 ;  /* 0x0000004800487308 */ /* 0x000e220000001000 */
[----:B------:R-:W-:Y:S01]  /*41e0*/  FFMA.FTZ R24, R43, R25, R24 ;  /* 0x000000192b187223 */ /* 0x000fe20000010018 */
[----:B------:R-:W-:Y:S01]  /*41f0*/  FFMA.FTZ R49, R42, R34, R49 ;  /* 0x000000222a317223 */ /* 0x000fe20000010031 */
[----:B0-----:R-:W-:Y:S01]  /*4200*/  FMUL.FTZ R50, R113, R72 ;  /* 0x0000004871327220 */ /* 0x001fe20000410000 */
[----:B------:R-:W-:Y:S01]  /*4210*/  SHF.L.U32 R113, R60, 0x10, RZ ;  /* 0x000000103c717819 */ /* 0x000fe200000006ff */
[----:B------:R-:W-:-:S04]  /*4220*/  FADD.FTZ R124, -R72, 1 ;  /* 0x3f800000487c7421 */ /* 0x000fc80000010100 */
[----:B------:R-:W-:Y:S01]  /*4230*/  FADD.FTZ R113, -R68, R113 ;  /* 0x0000007144717221 */ /* 0x000fe20000010100 */
[----:B------:R-:W-:-:S03]  /*4240*/  FFMA.FTZ R55, R55, R124, 1 ;  /* 0x3f80000037377423 */ /* 0x000fc6000001007c */
[----:B------:R-:W-:Y:S01]  /*4250*/  FMUL.FTZ R113, R113, R112 ;  /* 0x0000007071717220 */ /* 0x000fe20000410000 */
[----:B------:R-:W-:-:S03]  /*4260*/  FMUL.FTZ R50, R50, R55 ;  /* 0x0000003732327220 */ /* 0x000fc60000410000 */
[----:B------:R-:W-:Y:S01]  /*4270*/  FFMA.FTZ R55, R66, R113, R64 ;  /* 0x0000007142377223 */ /* 0x000fe20000010040 */
[----:B------:R-:W-:-:S03]  /*4280*/  FFMA.FTZ R49, R46, R50, R49 ;  /* 0x000000322e317223 */ /* 0x000fc60000010031 */
[----:B------:R-:W-:-:S06]  /*4290*/  FMUL.FTZ R124, R55, -1.4426950216293334961 ;  /* 0xbfb8aa3b377c7820 */ /* 0x000fcc0000410000 */
[----:B------:R-:W0:Y:S02]  /*42a0*/  MUFU.EX2 R124, R124 ;  /* 0x0000007c007c7308 */ /* 0x000e240000000800 */
[----:B0-----:R-:W-:Y:S01]  /*42b0*/  FADD.FTZ R72, R124, 1 ;  /* 0x3f8000007c487421 */ /* 0x001fe20000010000 */
[----:B------:R-:W-:Y:S01]  /*42c0*/  FADD.FTZ R124, R73, R52 ;  /* 0x00000034497c7221 */ /* 0x000fe20000010000 */
[----:B------:R-:W-:-:S04]  /*42d0*/  FMUL.FTZ R52, R67, R52 ;  /* 0x0000003443347220 */ /* 0x000fc80000410000 */
[----:B------:R-:W0:Y:S01]  /*42e0*/  MUFU.RCP R72, R72 ;  /* 0x0000004800487308 */ /* 0x000e220000001000 */
[----:B------:R-:W-:Y:S01]  /*42f0*/  FFMA.FTZ R115, R48, R52, R115 ;  /* 0x0000003430737223 */ /* 0x000fe20000010073 */
[----:B------:R-:W-:Y:S01]  /*4300*/  SHF.L.U32 R48, R80, 0x10, RZ ;  /* 0x0000001050307819 */ /* 0x000fe200000006ff */
[----:B------:R-:W-:Y:S01]  /*4310*/  FADD.FTZ R123, R52, R123 ;  /* 0x0000007b347b7221 */ /* 0x000fe20000010000 */
[----:B0-----:R-:W-:Y:S01]  /*4320*/  FADD.FTZ R122, -R72, 1 ;  /* 0x3f800000487a7421 */ /* 0x001fe20000010100 */
[----:B------:R-:W-:-:S03]  /*4330*/  FMUL.FTZ R91, R91, R72 ;  /* 0x000000485b5b7220 */ /* 0x000fc60000410000 */
[----:B------:R-:W-:Y:S01]  /*4340*/  FFMA.FTZ R122, R55, R122, 1 ;  /* 0x3f800000377a7423 */ /* 0x000fe2000001007a */
[----:B------:R-:W-:-:S03]  /*4350*/  SHF.L.U32 R55, R69, 0x10, RZ ;  /* 0x0000001045377819 */ /* 0x000fc600000006ff */
[----:B------:R-:W-:Y:S02]  /*4360*/  FMUL.FTZ R91, R91, R122 ;  /* 0x0000007a5b5b7220 */ /* 0x000fe40000410000 */
[----:B------:R-:W-:Y:S02]  /*4370*/  FADD.FTZ R55, -R68, R55 ;  /* 0x0000003744377221 */ /* 0x000fe40000010100 */
[----:B------:R-:W-:Y:S02]  /*4380*/  FFMA.FTZ R24, R113, R91, R24 ;  /* 0x0000005b71187223 */ /* 0x000fe40000010018 */
[----:B------:R-:W-:-:S04]  /*4390*/  FMUL.FTZ R72, R55, R112 ;  /* 0x0000007037487220 */ /* 0x000fc80000410000 */
        /* <DEDUP_REMOVED lines=16> */
[----:B0-----:R-:W-:Y:S01]  /*44a0*/  FADD.FTZ R55, R52, 1 ;  /* 0x3f80000034377421 */ /* 0x001fe20000010000 */
[----:B------:R-:W-:Y:S01]  /*44b0*/  FADD.FTZ R52, R125, R114 ;  /* 0x000000727d347221 */ /* 0x000fe20000010000 */
[----:B------:R-:W-:-:S03]  /*44c0*/  FMUL.FTZ R114, R66, R114 ;  /* 0x0000007242727220 */ /* 0x000fc60000410000 */
[----:B------:R-:W-:Y:S01]  /*44d0*/  FADD.FTZ R52, R52, R31 ;  /* 0x0000001f34347221 */ /* 0x000fe20000010000 */
[----:B------:R-:W0:Y:S01]  /*44e0*/  MUFU.RCP R55, R55 ;  /* 0x0000003700377308 */ /* 0x000e220000001000 */
[----:B------:R-:W-:Y:S01]  /*44f0*/  FFMA.FTZ R122, R51, R114, R115 ;  /* 0x00000072337a7223 */ /* 0x000fe20000010073 */
[----:B------:R-:W-:Y:S01]  /*4500*/  SHF.L.U32 R51, R63, 0x10, RZ ;  /* 0x000000103f337819 */ /* 0x000fe200000006ff */
[----:B------:R-:W-:Y:S01]  /*4510*/  FADD.FTZ R123, R123, R114 ;  /* 0x000000727b7b7221 */ /* 0x000fe20000010000 */
[----:B------:R-:W-:Y:S01]  /*4520*/  FMUL.FTZ R31, R66, R31 ;  /* 0x0000001f421f7220 */ /* 0x000fe20000410000 */
[----:B------:R-:W-:Y:S01]  /*4530*/  FADD.FTZ R52, R52, R27 ;  /* 0x0000001b34347221 */ /* 0x000fe20000010000 */
[----:B------:R-:W-:-:S03]  /*4540*/  FMUL.FTZ R27, R66, R27 ;  /* 0x0000001b421b7220 */ /* 0x000fc60000410000 */
[----:B------:R-:W-:Y:S01]  /*4550*/  FADD.FTZ R52, R52, R29 ;  /* 0x0000001d34347221 */ /* 0x000fe20000010000 */
[----:B------:R-:W-:-:S03]  /*4560*/  FMUL.FTZ R29, R66, R29 ;  /* 0x0000001d421d7220 */ /* 0x000fc60000410000 */
[----:B------:R-:W-:Y:S01]  /*4570*/  FADD.FTZ R52, R52, R39 ;  /* 0x0000002734347221 */ /* 0x000fe20000010000 */
[----:B------:R-:W-:Y:S01]  /*4580*/  FMUL.FTZ R39, R66, R39 ;  /* 0x0000002742277220 */ /* 0x000fe20000410000 */
[----:B0-----:R-:W-:Y:S01]  /*4590*/  FADD.FTZ R115, -R55, 1 ;  /* 0x3f80000037737421 */ /* 0x001fe20000010100 */
[----:B------:R-:W-:Y:S01]  /*45a0*/  FMUL.FTZ R51, R51, R55 ;  /* 0x0000003733337220 */ /* 0x000fe20000410000 */
[----:B------:R-:W-:Y:S01]  /*45b0*/  FADD.FTZ R52, R52, R35 ;  /* 0x0000002334347221 */ /* 0x000fe20000010000 */
[----:B------:R-:W-:Y:S01]  /*45c0*/  FMUL.FTZ R35, R66, R35 ;  /* 0x0000002342237220 */ /* 0x000fe20000410000 */
[----:B------:R-:W-:Y:S01]  /*45d0*/  FFMA.FTZ R54, R54, R115, 1 ;  /* 0x3f80000036367423 */ /* 0x000fe20000010073 */
[----:B------:R-:W-:Y:S01]  /*45e0*/  SHF.L.U32 R115, R81, 0x10, RZ ;  /* 0x0000001051737819 */ /* 0x000fe200000006ff */
[----:B------:R-:W-:Y:S01]  /*45f0*/  FADD.FTZ R52, R52, R25 ;  /* 0x0000001934347221 */ /* 0x000fe20000010000 */
[----:B------:R-:W-:Y:S01]  /*4600*/  FMUL.FTZ R25, R66, R25 ;  /* 0x0000001942197220 */ /* 0x000fe20000410000 */
[----:B------:R-:W-:Y:S01]  /*4610*/  FMUL.FTZ R55, R51, R54 ;  /* 0x0000003633377220 */ /* 0x000fe20000410000 */
[----:B------:R-:W-:Y:S01]  /*4620*/  FADD.FTZ R51, R124, R121 ;  /* 0x000000797c337221 */ /* 0x000fe20000010000 */
[----:B------:R-:W-:Y:S01]  /*4630*/  FADD.FTZ R115, -R68, R115 ;  /* 0x0000007344737221 */ /* 0x000fe20000010100 */
[----:B------:R-:W-:Y:S01]  /*4640*/  FMUL.FTZ R121, R67, R121 ;  /* 0x0000007943797220 */ /* 0x000fe20000410000 */
[----:B------:R-:W-:Y:S01]  /*4650*/  FADD.FTZ R52, R52, R91 ;  /* 0x0000005b34347221 */ /* 0x000fe20000010000 */
[----:B------:R-:W-:Y:S01]  /*4660*/  FADD.FTZ R51, R51, R26 ;  /* 0x0000001a33337221 */ /* 0x000fe20000010000 */
[----:B------:R-:W-:Y:S01]  /*4670*/  FMUL.FTZ R54, R115, R112 ;  /* 0x0000007073367220 */ /* 0x000fe20000410000 */
[----:B------:R-:W-:Y:S01]  /*4680*/  FFMA.FTZ R120, R120, R121, R122 ;  /* 0x0000007978787223 */ /* 0x000fe2000001007a */
[----:B------:R-:W-:Y:S01]  /*4690*/  SHF.L.U32 R122, R82, 0x10, RZ ;  /* 0x00000010527a7819 */ /* 0x000fe200000006ff */
[----:B------:R-:W-:Y:S01]  /*46a0*/  FADD.FTZ R123, R121, R123 ;  /* 0x0000007b797b7221 */ /* 0x000fe20000010000 */
[----:B------:R-:W-:Y:S01]  /*46b0*/  FFMA.FTZ R114, R67, R54, R65 ;  /* 0x0000003643727223 */ /* 0x000fe20000010041 */
[----:B------:R-:W-:Y:S01]  /*46c0*/  FFMA.FTZ R41, R41, R31, R120 ;  /* 0x0000001f29297223 */ /* 0x000fe20000010078 */
[----:B------:R-:W-:Y:S01]  /*46d0*/  FMUL.FTZ R26, R67, R26 ;  /* 0x0000001a431a7220 */ /* 0x000fe20000410000 */
[----:B------:R-:W-:Y:S01]  /*46e0*/  FADD.FTZ R123, R123, R31 ;  /* 0x0000001f7b7b7221 */ /* 0x000fe20000010000 */
[----:B------:R-:W-:Y:S01]  /*46f0*/  FMUL.FTZ R125, R114, -1.4426950216293334961 ;  /* 0xbfb8aa3b727d7820 */ /* 0x000fe20000410000 */
[----:B------:R-:W-:Y:S01]  /*4700*/  FADD.FTZ R51, R51, R40 ;  /* 0x0000002833337221 */ /* 0x000fe20000010000 */
[----:B------:R-:W-:Y:S01]  /*4710*/  FFMA.FTZ R32, R32, R26, R41 ;  /* 0x0000001a20207223 */ /* 0x000fe20000010029 */
[----:B------:R-:W-:Y:S01]  /*4720*/  SHF.L.U32 R41, R84, 0x10, RZ ;  /* 0x0000001054297819 */ /* 0x000fe200000006ff */
[----:B------:R-:W-:Y:S01]  /*4730*/  FADD.FTZ R123, R26, R123 ;  /* 0x0000007b1a7b7221 */ /* 0x000fe20000010000 */
[----:B------:R-:W-:Y:S01]  /*4740*/  FMUL.FTZ R40, R67, R40 ;  /* 0x0000002843287220 */ /* 0x000fe20000410000 */
[----:B------:R-:W0:Y:S01]  /*4750*/  MUFU.EX2 R125, R125 ;  /* 0x0000007d007d7308 */ /* 0x000e220000000800 */
[----:B------:R-:W-:Y:S01]  /*4760*/  FFMA.FTZ R37, R37, R27, R32 ;  /* 0x0000001b25257223 */ /* 0x000fe20000010020 */
[----:B------:R-:W-:Y:S01]  /*4770*/  FADD.FTZ R123, R123, R27 ;  /* 0x0000001b7b7b7221 */ /* 0x000fe20000010000 */
[----:B------:R-:W-:Y:S01]  /*4780*/  FADD.FTZ R51, R51, R38 ;  /* 0x0000002633337221 */ /* 0x000fe20000010000 */
[----:B------:R-:W-:Y:S01]  /*4790*/  FMUL.FTZ R38, R67, R38 ;  /* 0x0000002643267220 */ /* 0x000fe20000410000 */
[----:B------:R-:W-:Y:S01]  /*47a0*/  FFMA.FTZ R30, R30, R40, R37 ;  /* 0x000000281e1e7223 */ /* 0x000fe20000010025 */
[----:B------:R-:W-:Y:S01]  /*47b0*/  SHF.L.U32 R37, R86, 0x10, RZ ;  /* 0x0000001056257819 */ /* 0x000fe200000006ff */
[----:B------:R-:W-:Y:S01]  /*47c0*/  FADD.FTZ R123, R40, R123 ;  /* 0x0000007b287b7221 */ /* 0x000fe20000010000 */
[----:B------:R-:W-:Y:S01]  /*47d0*/  FADD.FTZ R51, R51, R36 ;  /* 0x0000002433337221 */ /* 0x000fe20000010000 */
[----:B------:R-:W-:Y:S01]  /*47e0*/  FFMA.FTZ R33, R33, R29, R30 ;  /* 0x0000001d21217223 */ /* 0x000fe2000001001e */
[----:B------:R-:W-:Y:S01]  /*47f0*/  FMUL.FTZ R36, R67, R36 ;  /* 0x0000002443247220 */ /* 0x000fe20000410000 */
[----:B------:R-:W-:Y:S01]  /*4800*/  FADD.FTZ R123, R123, R29 ;  /* 0x0000001d7b7b7221 */ /* 0x000fe20000010000 */
[----:B------:R-:W-:Y:S01]  /*4810*/  FADD.FTZ R51, R51, R34 ;  /* 0x0000002233337221 */ /* 0x000fe20000010000 */
[----:B------:R-:W-:Y:S01]  /*4820*/  FFMA.FTZ R28, R28, R38, R33 ;  /* 0x000000261c1c7223 */ /* 0x000fe20000010021 */
[----:B------:R-:W-:Y:S01]  /*4830*/  SHF.L.U32 R33, R88, 0x10, RZ ;  /* 0x0000001058217819 */ /* 0x000fe200000006ff */
[----:B------:R-:W-:Y:S01]  /*4840*/  FADD.FTZ R123, R38, R123 ;  /* 0x0000007b267b7221 */ /* 0x000fe20000010000 */
[----:B------:R-:W-:Y:S01]  /*4850*/  FADD.FTZ R51, R51, R50 ;  /* 0x0000003233337221 */ /* 0x000fe20000010000 */
[----:B0-----:R-:W-:Y:S01]  /*4860*/  FADD.FTZ R115, R125, 1 ;  /* 0x3f8000007d737421 */ /* 0x001fe20000010000 */
[----:B------:R-:W-:Y:S01]  /*4870*/  SHF.L.U32 R125, R70, 0x10, RZ ;  /* 0x00000010467d7819 */ /* 0x000fe200000006ff */
[----:B------:R-:W-:Y:S01]  /*4880*/  FFMA.FTZ R47, R47, R39, R28 ;  /* 0x000000272f2f7223 */ /* 0x000fe2000001001c */
[----:B------:R-:W-:Y:S01]  /*4890*/  FADD.FTZ R123, R123, R39 ;  /* 0x000000277b7b7221 */ /* 0x000fe20000010000 */
[----:B------:R-:W-:Y:S01]  /*48a0*/  FADD.FTZ R51, R51, R48 ;  /* 0x0000003033337221 */ /* 0x000fe20000010000 */
[----:B------:R-:W-:Y:S01]  /*48b0*/  FFMA.FTZ R24, R73, R55, R24 ;  /* 0x0000003749187223 */ /* 0x000fe20000010018 */
[----:B------:R-:W0:Y:S01]  /*48c0*/  MUFU.RCP R115, R115 ;  /* 0x0000007300737308 */ /* 0x000e220000001000 */
[----:B------:R-:W-:Y:S01]  /*48d0*/  FADD.FTZ R125, -R68, R125 ;  /* 0x0000007d447d7221 */ /* 0x000fe20000010100 */
[----:B------:R-:W-:Y:S01]  /*48e0*/  FFMA.FTZ R44, R44, R36, R47 ;  /* 0x000000242c2c7223 */ /* 0x000fe2000001002f */
[----:B------:R-:W-:Y:S01]  /*48f0*/  FADD.FTZ R36, R36, R123 ;  /* 0x0000007b24247221 */ /* 0x000fe20000010000 */
[----:B------:R-:W-:-:S02]  /*4900*/  SHF.L.U32 R47, R90, 0x10, RZ ;  /* 0x000000105a2f7819 */ /* 0x000fc400000006ff */
[----:B------:R-:W-:Y:S01]  /*4910*/  FFMA.FTZ R44, R45, R35, R44 ;  /* 0x000000232d2c7223 */ /* 0x000fe2000001002c */
[C---:B------:R-:W-:Y:S01]  /*4920*/  FMUL.FTZ R45, R67.reuse, R34 ;  /* 0x00000022432d7220 */ /* 0x040fe20000410000 */
[----:B------:R-:W-:Y:S01]  /*4930*/  FADD.FTZ R36, R36, R35 ;  /* 0x0000002324247221 */ /* 0x000fe20000010000 */
[----:B------:R-:W-:Y:S02]  /*4940*/  FMUL.FTZ R35, R67, R50 ;  /* 0x0000003243237220 */ /* 0x000fe40000410000 */
[----:B------:R-:W-:Y:S01]  /*4950*/  FFMA.FTZ R44, R42, R45, R44 ;  /* 0x0000002d2a2c7223 */ /* 0x000fe2000001002c */
[----:B------:R-:W-:-:S03]  /*4960*/  FADD.FTZ R36, R45, R36 ;  /* 0x000000242d247221 */ /* 0x000fc60000010000 */
[----:B------:R-:W-:Y:S01]  /*4970*/  FFMA.FTZ R44, R43, R25, R44 ;  /* 0x000000192b2c7223 */ /* 0x000fe2000001002c */
[----:B------:R-:W-:Y:S01]  /*4980*/  FADD.FTZ R36, R36, R25 ;  /* 0x0000001924247221 */ /* 0x000fe20000010000 */
[----:B0-----:R-:W-:Y:S01]  /*4990*/  FMUL.FTZ R122, R122, R115 ;  /* 0x000000737a7a7220 */ /* 0x001fe20000410000 */
[----:B------:R-:W-:Y:S01]  /*49a0*/  FADD.FTZ R124, -R115, 1 ;  /* 0x3f800000737c7421 */ /* 0x000fe20000010100 */
[----:B------:R-:W-:Y:S01]  /*49b0*/  FMUL.FTZ R115, R125, R112 ;  /* 0x000000707d737220 */ /* 0x000fe20000410000 */
[----:B------:R-:W-:Y:S01]  /*49c0*/  SHF.L.U32 R125, R71, 0x10, RZ ;  /* 0x00000010477d7819 */ /* 0x000fe200000006ff */
[----:B------:R-:W-:Y:S01]  /*49d0*/  FFMA.FTZ R44, R46, R35, R44 ;  /* 0x000000232e2c7223 */ /* 0x000fe2000001002c */
[----:B------:R-:W-:Y:S01]  /*49e0*/  FFMA.FTZ R114, R114, R124, 1 ;  /* 0x3f80000072727423 */ /* 0x000fe2000001007c */
[C---:B------:R-:W-:Y:S01]  /*49f0*/  FFMA.FTZ R121, R66.reuse, R115, R64 ;  /* 0x0000007342797223 */ /* 0x040fe20000010040 */
[----:B------:R-:W-:Y:S01]  /*4a00*/  FMUL.FTZ R25, R66, R91 ;  /* 0x0000005b42197220 */ /* 0x000fe20000410000 */
[----:B------:R-:W-:Y:S01]  /*4a10*/  FADD.FTZ R36, R35, R36 ;  /* 0x0000002423247221 */ /* 0x000fe20000010000 */
[----:B------:R-:W-:Y:S01]  /*4a20*/  FMUL.FTZ R114, R122, R114 ;  /* 0x000000727a727220 */ /* 0x000fe20000410000 */
[----:B------:R-:W-:Y:S01]  /*4a30*/  FMUL.FTZ R124, R121, -1.4426950216293334961 ;  /* 0xbfb8aa3b797c7820 */ /* 0x000fe20000410000 */
[----:B------:R-:W-:Y:S01]  /*4a40*/  FFMA.FTZ R44, R113, R25, R44 ;  /* 0x00000019712c7223 */ /* 0x000fe2000001002c */
[----:B------:R-:W-:Y:S01]  /*4a50*/  FMUL.FTZ R35, R67, R48 ;  /* 0x0000003043237220 */ /* 0x000fe20000410000 */
[----:B------:R-:W-:Y:S01]  /*4a60*/  FADD.FTZ R36, R36, R25 ;  /* 0x0000001924247221 */ /* 0x000fe20000010000 */
[----:B------:R-:W-:Y:S01]  /*4a70*/  FMUL.FTZ R25, R66, R55 ;  /* 0x0000003742197220 */ /* 0x000fe20000410000 */
[-C--:B------:R-:W-:Y:S01]  /*4a80*/  FFMA.FTZ R49, R54, R114.reuse, R49 ;  /* 0x0000007236317223 */ /* 0x080fe20000010031 */
[----:B------:R-:W0:Y:S01]  /*4a90*/  MUFU.EX2 R124, R124 ;  /* 0x0000007c007c7308 */ /* 0x000e220000000800 */
[----:B------:R-:W-:Y:S01]  /*4aa0*/  FFMA.FTZ R44, R72, R35, R44 ;  /* 0x00000023482c7223 */ /* 0x000fe2000001002c */
[----:B------:R-:W-:Y:S01]  /*4ab0*/  FADD.FTZ R36, R35, R36 ;  /* 0x0000002423247221 */ /* 0x000fe20000010000 */
[----:B------:R-:W-:Y:S01]  /*4ac0*/  FMUL.FTZ R35, R67, R114 ;  /* 0x0000007243237220 */ /* 0x000fe20000410000 */
[----:B------:R-:W-:Y:S01]  /*4ad0*/  FADD.FTZ R114, R51, R114 ;  /* 0x0000007233727221 */ /* 0x000fe20000010000 */
[----:B------:R-:W-:Y:S01]  /*4ae0*/  FFMA.FTZ R44, R73, R25, R44 ;  /* 0x00000019492c7223 */ /* 0x000fe2000001002c */
[----:B------:R-:W-:Y:S01]  /*4af0*/  FADD.FTZ R36, R36, R25 ;  /* 0x0000001924247221 */ /* 0x000fe20000010000 */
[----:B------:R-:W-:-:S02]  /*4b00*/  FADD.FTZ R55, R52, R55 ;  /* 0x0000003734377221 */ /* 0x000fc40000010000 */
[----:B------:R-:W-:Y:S01]  /*4b10*/  FFMA.FTZ R44, R54, R35, R44 ;  /* 0x00000023362c7223 */ /* 0x000fe2000001002c */
[----:B------:R-:W-:Y:S01]  /*4b20*/  FADD.FTZ R36, R35, R36 ;  /* 0x0000002423247221 */ /* 0x000fe20000010000 */
[----:B0-----:R-:W-:-:S06]  /*4b30*/  FADD.FTZ R122, R124, 1 ;  /* 0x3f8000007c7a7421 */ /* 0x001fcc0000010000 */
[----:B------:R-:W0:Y:S02]  /*4b40*/  MUFU.RCP R122, R122 ;  /* 0x0000007a007a7308 */ /* 0x000e240000001000 */
[----:B0-----:R-:W-:Y:S01]  /*4b50*/  FMUL.FTZ R120, R125, R122 ;  /* 0x0000007a7d787220 */ /* 0x001fe20000410000 */
[----:B------:R-:W-:-:S04]  /*4b60*/  FADD.FTZ R125, -R122, 1 ;  /* 0x3f8000007a7d7421 */ /* 0x000fc80000010100 */
[----:B------:R-:W-:Y:S01]  /*4b70*/  FFMA.FTZ R125, R121, R125, 1 ;  /* 0x3f800000797d7423 */ /* 0x000fe2000001007d */
[----:B------:R-:W-:-:S03]  /*4b80*/  SHF.L.U32 R121, R83, 0x10, RZ ;  /* 0x0000001053797819 */ /* 0x000fc600000006ff */
[----:B------:R-:W-:Y:S02]  /*4b90*/  FMUL.FTZ R120, R120, R125 ;  /* 0x0000007d78787220 */ /* 0x000fe40000410000 */
[----:B------:R-:W-:Y:S02]  /*4ba0*/  FADD.FTZ R121, -R68, R121 ;  /* 0x0000007944797221 */ /* 0x000fe40000010100 */
[-C--:B------:R-:W-:Y:S01]  /*4bb0*/  FMUL.FTZ R25, R66, R120.reuse ;  /* 0x0000007842197220 */ /* 0x080fe20000410000 */
[----:B------:R-:W-:Y:S01]  /*4bc0*/  FFMA.FTZ R24, R115, R120, R24 ;  /* 0x0000007873187223 */ /* 0x000fe20000010018 */
[----:B------:R-:W-:Y:S01]  /*4bd0*/  FMUL.FTZ R122, R121, R112 ;  /* 0x00000070797a7220 */ /* 0x000fe20000410000 */
[----:B------:R-:W-:Y:S01]  /*4be0*/  FADD.FTZ R55, R55, R120 ;  /* 0x0000007837377221 */ /* 0x000fe20000010000 */
[----:B------:R-:W-:Y:S01]  /*4bf0*/  FFMA.FTZ R44, R115, R25, R44 ;  /* 0x00000019732c7223 */ /* 0x000fe2000001002c */
[----:B------:R-:W-:Y:S01]  /*4c00*/  FADD.FTZ R36, R36, R25 ;  /* 0x0000001924247221 */ /* 0x000fe20000010000 */
        /* <DEDUP_REMOVED lines=9> */
[----:B------:R-:W-:Y:S01]  /*4ca0*/  FMUL.FTZ R31, R41, R125 ;  /* 0x0000007d291f7220 */ /* 0x000fe20000410000 */
[----:B------:R-:W-:Y:S01]  /*4cb0*/  SHF.L.U32 R125, R75, 0x10, RZ ;  /* 0x000000104b7d7819 */ /* 0x000fe200000006ff */
        /* <DEDUP_REMOVED lines=90> */
[----:B------:R-:W-:Y:S02]  /*5260*/  FMUL.FTZ R28, R121, R112 ;  /* 0x00000070791c7220 */ /* 0x000fe40000410000 */
        /* <DEDUP_REMOVED lines=10> */
[----:B------:R-:W-:-:S04]  /*5310*/  FMUL.FTZ R39, R47, R39 ;  /* 0x000000272f277220 */ /* 0x000fc80000410000 */
[-C--:B------:R-:W-:Y:S01]  /*5320*/  FMUL.FTZ R31, R67, R39.reuse ;  /* 0x00000027431f7220 */ /* 0x080fe20000410000 */
[----:B------:R-:W-:-:S03]  /*5330*/  FFMA.FTZ R25, R28, R39, R49 ;  /* 0x000000271c197223 */ /* 0x000fc60000010031 */
[----:B------:R-:W-:Y:S01]  /*5340*/  FFMA.FTZ R36, R28, R31, R27 ;  /* 0x0000001f1c247223 */ /* 0x000fe2000001001b */
[----:B------:R-:W-:Y:S01]  /*5350*/  FADD.FTZ R31, R31, R26 ;  /* 0x0000001a1f1f7221 */ /* 0x000fe20000010000 */
[----:B------:R-:W-:Y:S01]  /*5360*/  FADD.FTZ R26, R55, R38 ;  /* 0x00000026371a7221 */ /* 0x000fe20000010000 */
[----:B------:R-:W-:-:S07]  /*5370*/  FADD.FTZ R27, R114, R39 ;  /* 0x00000027721b7221 */ /* 0x000fce0000010000 */
.L_x_56:
[----:B------:R-:W0:Y:S01]  /*5380*/  SHFL.DOWN PT, R28, R36, 0x1, 0x1f ;  /* 0x08201f00241c7f89 */ /* 0x000e2200000e0000 */
[C---:B------:R-:W-:Y:S01]  /*5390*/  ISETP.GT.AND P0, PT, R2.reuse, 0x1e, PT ;  /* 0x0000001e0200780c */ /* 0x040fe20003f04270 */
[----:B------:R-:W1:Y:S01]  /*53a0*/  S2UR UR8, SR_CgaCtaId ;  /* 0x00000000000879c3 */ /* 0x000e620000008800 */
[----:B------:R-:W-:Y:S01]  /*53b0*/  UMOV UR5, 0x400 ;  /* 0x0000040000057882 */ /* 0x000fe20000000000 */
[----:B------:R-:W2:Y:S01]  /*53c0*/  SHFL.DOWN PT, R29, R31, 0x1, 0x1f ;  /* 0x08201f001f1d7f89 */ /* 0x000ea200000e0000 */
[----:B------:R-:W-:Y:S01]  /*53d0*/  UIADD3 UR4, UPT, UPT, UR5, 0x90, URZ ;  /* 0x0000009005047890 */ /* 0x000fe2000fffe0ff */
[C---:B------:R-:W-:Y:S01]  /*53e0*/  ISETP.GT.AND P3, PT, R2.reuse, 0xf, PT ;  /* 0x0000000f0200780c */ /* 0x040fe20003f64270 */
[----:B------:R-:W-:Y:S01]  /*53f0*/  BSSY.RECONVERGENT B0, `(.L_x_57) ;  /* 0x0000028000007945 */ /* 0x000fe20003800200 */
[----:B------:R-:W3:Y:S01]  /*5400*/  S2R R52, SR_TID.X ;  /* 0x0000000000347919 */ /* 0x000ee20000002100 */
[----:B------:R-:W-:Y:S01]  /*5410*/  ISETP.GT.AND P2, PT, R2, 0x17, PT ;  /* 0x000000170200780c */ /* 0x000fe20003f44270 */
[----:B------:R-:W4:Y:S08]  /*5420*/  LDC R91, c[0x0][0x374] ;  /* 0x0000dd00ff5b7b82 */ /* 0x000f300000000800 */
[----:B------:R-:W5:Y:S01]  /*5430*/  LDC R113, c[0x0][0x370] ;  /* 0x0000dc00ff717b82 */ /* 0x000f620000000800 */
[----:B0-----:R-:W-:Y:S01]  /*5440*/  @!P0 FADD.FTZ R36, R28, R36 ;  /* 0x000000241c248221 */ /* 0x001fe20000010000 */
[----:B-1----:R-:W-:Y:S01]  /*5450*/  ULEA UR4, UR8, UR4, 0x18 ;  /* 0x0000000408047291 */ /* 0x002fe2000f8ec0ff */
[----:B--2---:R-:W-:-:S03]  /*5460*/  @!P0 FADD.FTZ R31, R29, R31 ;  /* 0x0000001f1d1f8221 */ /* 0x004fc60000010000 */
[----:B------:R-:W0:Y:S01]  /*5470*/  SHFL.DOWN PT, R28, R36, 0x2, 0x1f ;  /* 0x08401f00241c7f89 */ /* 0x000e2200000e0000 */
[----:B------:R-:W-:-:S03]  /*5480*/  ISETP.GT.AND P0, PT, R2, 0x1d, PT ;  /* 0x0000001d0200780c */ /* 0x000fc60003f04270 */
[----:B------:R-:W1:Y:S01]  /*5490*/  SHFL.DOWN PT, R29, R31, 0x2, 0x1f ;  /* 0x08401f001f1d7f89 */ /* 0x000e6200000e0000 */
[C---:B---3--:R-:W-:Y:S02]  /*54a0*/  LEA R114, R52.reuse, UR4, 0x4 ;  /* 0x0000000434727c11 */ /* 0x048fe4000f8e20ff */
[C---:B------:R-:W-:Y:S02]  /*54b0*/  ISETP.NE.AND P1, PT, R52.reuse, RZ, PT ;  /* 0x000000ff3400720c */ /* 0x040fe40003f25270 */
[----:B------:R-:W-:Y:S01]  /*54c0*/  ISETP.GT.U32.AND P4, PT, R52, 0x37, PT ;  /* 0x000000373400780c */ /* 0x000fe20003f84070 */
[----:B------:R-:W-:Y:S04]  /*54d0*/  STS.128 [R114], R24 ;  /* 0x0000001872007388 */ /* 0x000fe80000000c00 */
        /* <DEDUP_REMOVED lines=8> */
[----:B-----5:R-:W-:-:S03]  /*5560*/  ISETP.GE.U32.AND P0, PT, R113, 0x2, PT ;  /* 0x000000027100780c */ /* 0x020fc60003f06070 */
[----:B------:R-:W1:Y:S01]  /*5570*/  SHFL.DOWN PT, R29, R31, 0x8, 0x1f ;  /* 0x09001f001f1d7f89 */ /* 0x000e6200000e0000 */
[----:B0-----:R-:W-:Y:S01]  /*5580*/  FADD.FTZ R33, R36, R28 ;  /* 0x0000001c24217221 */ /* 0x001fe20000010000 */
[----:B-1----:R-:W-:-:S04]  /*5590*/  FADD.FTZ R30, R31, R29 ;  /* 0x0000001d1f1e7221 */ /* 0x002fc80000010000 */
[----:B------:R-:W-:Y:S02]  /*55a0*/  FSEL R72, R36, R33, P2 ;  /* 0x0000002124487208 */ /* 0x000fe40001000000 */
[----:B------:R-:W-:-:S03]  /*55b0*/  FSEL R73, R31, R30, P2 ;  /* 0x0000001e1f497208 */ /* 0x000fc60001000000 */
[----:B------:R0:W1:Y:S04]  /*55c0*/  SHFL.DOWN PT, R32, R72, 0x10, 0x1f ;  /* 0x0a001f0048207f89 */ /* 0x00006800000e0000 */
[----:B------:R0:W2:Y:S01]  /*55d0*/  SHFL.DOWN PT, R29, R73, 0x10, 0x1f ;  /* 0x0a001f00491d7f89 */ /* 0x0000a200000e0000 */
[----:B----4-:R-:W-:Y:S05]  /*55e0*/  @P3 BRA `(.L_x_58) ;  /* 0x0000000000203947 */ /* 0x010fea0003800000 */
[----:B------:R-:W-:Y:S01]  /*55f0*/  ISETP.NE.AND P2, PT, R2, RZ, PT ;  /* 0x000000ff0200720c */ /* 0x000fe20003f45270 */
[----:B01----:R-:W-:Y:S01]  /*5600*/  FADD.FTZ R72, R33, R32 ;  /* 0x0000002021487221 */ /* 0x003fe20000010000 */
[----:B--2---:R-:W-:-:S11]  /*5610*/  FADD.FTZ R73, R30, R29 ;  /* 0x0000001d1e497221 */ /* 0x004fd60000010000 */
[----:B------:R-:W-:Y:S01]  /*5620*/  VOTEU.ALL UP0, P2 ;  /* 0x0000000000ff7886 */ /* 0x000fe20001000000 */
[----:B------:R-:W-:-:S04]  /*5630*/  @!P2 SHF.R.U32.HI R28, RZ, 0x2, R52 ;  /* 0x00000002ff1ca819 */ /* 0x000fc80000011634 */
[----:B------:R-:W-:Y:S01]  /*5640*/  @!UP0 ULEA UR4, UR8, UR5, 0x18 ;  /* 0x0000000508048291 */ /* 0x000fe2000f8ec0ff */
[----:B------:R-:W-:-:S08]  /*5650*/  @!P2 LOP3.LUT R28, R28, 0xf8, RZ, 0xc0, !PT ;  /* 0x000000f81c1ca812 */ /* 0x000fd000078ec0ff */
[----:B------:R3:W-:Y:S03]  /*5660*/  @!P2 STS.64 [R28+UR4+0x10], R72 ;  /* 0x000010481c00a988 */ /* 0x0007e60008000a04 */
.L_x_58:
[----:B------:R-:W-:Y:S05]  /*5670*/  BSYNC.RECONVERGENT B0 ;  /* 0x0000000000007941 */ /* 0x000fea0003800200 */
.L_x_57:
[----:B------:R-:W-:Y:S06]  /*5680*/  BAR.SYNC.DEFER_BLOCKING 0x0 ;  /* 0x0000000000007b1d */ /* 0x000fec0000010000 */
[----:B------:R-:W-:Y:S04]  /*5690*/  BSSY.RECONVERGENT B0, `(.L_x_59) ;  /* 0x0000024000007945 */ /* 0x000fe80003800200 */
[----:B------:R-:W-:Y:S05]  /*56a0*/  @P1 BRA `(.L_x_60) ;  /* 0x0000000000881947 */ /* 0x000fea0003800000 */
[----:B------:R-:W-:-:S09]  /*56b0*/  ULEA UR4, UR8, UR5, 0x18 ;  /* 0x0000000508047291 */ /* 0x000fd2000f8ec0ff */
[----:B------:R-:W4:Y:S04]  /*56c0*/  LDS.64 R48, [UR4+0x18] ;  /* 0x00001804ff307984 */ /* 0x000f280008000a00 */
[----:B--23--:R-:W2:Y:S04]  /*56d0*/  LDS.128 R28, [UR4+0x20] ;  /* 0x00002004ff1c7984 */ /* 0x00cea80008000c00 */
[----:B-1----:R-:W1:Y:S04]  /*56e0*/  LDS.128 R32, [UR4+0x30] ;  /* 0x00003004ff207984 */ /* 0x002e680008000c00 */
[----:B------:R-:W3:Y:S04]  /*56f0*/  LDS.128 R36, [UR4+0x40] ;  /* 0x00004004ff247984 */ /* 0x000ee80008000c00 */
[----:B------:R-:W5:Y:S04]  /*5700*/  LDS.128 R40, [UR4+0x50] ;  /* 0x00005004ff287984 */ /* 0x000f680008000c00 */
[----:B------:R-:W0:Y:S01]  /*5710*/  LDS.128 R44, [UR4+0x60] ;  /* 0x00006004ff2c7984 */ /* 0x000e220008000c00 */
[----:B----4-:R-:W-:Y:S01]  /*5720*/  FADD.FTZ R51, R72, R48 ;  /* 0x0000003048337221 */ /* 0x010fe20000010000 */
[----:B------:R-:W-:-:S03]  /*5730*/  FADD.FTZ R54, R73, R49 ;  /* 0x0000003149367221 */ /* 0x000fc60000010000 */
[----:B--2---:R-:W-:Y:S01]  /*5740*/  FADD.FTZ R55, R51, R28 ;  /* 0x0000001c33377221 */ /* 0x004fe20000010000 */
[----:B------:R-:W-:Y:S01]  /*5750*/  FADD.FTZ R54, R54, R29 ;  /* 0x0000001d36367221 */ /* 0x000fe20000010000 */
[----:B------:R-:W2:Y:S02]  /*5760*/  LDS.128 R48, [UR4+0x70] ;  /* 0x00007004ff307984 */ /* 0x000ea40008000c00 */
[----:B------:R-:W-:Y:S01]  /*5770*/  FADD.FTZ R55, R55, R30 ;  /* 0x0000001e37377221 */ /* 0x000fe20000010000 */
[----:B------:R-:W-:-:S03]  /*5780*/  FADD.FTZ R54, R54, R31 ;  /* 0x0000001f36367221 */ /* 0x000fc60000010000 */
[----:B-1----:R-:W-:Y:S01]  /*5790*/  FADD.FTZ R55, R55, R32 ;  /* 0x0000002037377221 */ /* 0x002fe20000010000 */
[----:B------:R-:W-:-:S03]  /*57a0*/  FADD.FTZ R54, R54, R33 ;  /* 0x0000002136367221 */ /* 0x000fc60000010000 */
[----:B------:R-:W-:Y:S01]  /*57b0*/  FADD.FTZ R55, R55, R34 ;  /* 0x0000002237377221 */ /* 0x000fe20000010000 */
[----:B------:R-:W-:-:S03]  /*57c0*/  FADD.FTZ R54, R54, R35 ;  /* 0x0000002336367221 */ /* 0x000fc60000010000 */
[----:B---3--:R-:W-:Y:S01]  /*57d0*/  FADD.FTZ R55, R55, R36 ;  /* 0x0000002437377221 */ /* 0x008fe20000010000 */
[----:B------:R-:W-:-:S03]  /*57e0*/  FADD.FTZ R54, R54, R37 ;  /* 0x0000002536367221 */ /* 0x000fc60000010000 */
[----:B------:R-:W-:Y:S01]  /*57f0*/  FADD.FTZ R55, R55, R38 ;  /* 0x0000002637377221 */ /* 0x000fe20000010000 */
[----:B------:R-:W-:-:S03]  /*5800*/  FADD.FTZ R54, R54, R39 ;  /* 0x0000002736367221 */ /* 0x000fc60000010000 */
[----:B-----5:R-:W-:Y:S01]  /*5810*/  FADD.FTZ R55, R55, R40 ;  /* 0x0000002837377221 */ /* 0x020fe20000010000 */
[----:B------:R-:W-:-:S03]  /*5820*/  FADD.FTZ R54, R54, R41 ;  /* 0x0000002936367221 */ /* 0x000fc60000010000 */
[----:B------:R-:W-:Y:S01]  /*5830*/  FADD.FTZ R55, R55, R42 ;  /* 0x0000002a37377221 */ /* 0x000fe20000010000 */
[----:B------:R-:W-:-:S03]  /*5840*/  FADD.FTZ R54, R54, R43 ;  /* 0x0000002b36367221 */ /* 0x000fc60000010000 */
[----:B0-----:R-:W-:Y:S01]  /*5850*/  FADD.FTZ R55, R55, R44 ;  /* 0x0000002c37377221 */ /* 0x001fe20000010000 */
[----:B------:R-:W-:-:S03]  /*5860*/  FADD.FTZ R54, R54, R45 ;  /* 0x0000002d36367221 */ /* 0x000fc60000010000 */
[----:B------:R-:W-:Y:S01]  /*5870*/  FADD.FTZ R55, R55, R46 ;  /* 0x0000002e37377221 */ /* 0x000fe20000010000 */
[----:B------:R-:W-:-:S03]  /*5880*/  FADD.FTZ R54, R54, R47 ;  /* 0x0000002f36367221 */ /* 0x000fc60000010000 */
[----:B--2---:R-:W-:Y:S01]  /*5890*/  FADD.FTZ R55, R55, R48 ;  /* 0x0000003037377221 */ /* 0x004fe20000010000 */
[----:B------:R-:W-:-:S03]  /*58a0*/  FADD.FTZ R54, R54, R49 ;  /* 0x0000003136367221 */ /* 0x000fc60000010000 */
[----:B------:R-:W-:Y:S01]  /*58b0*/  FADD.FTZ R72, R55, R50 ;  /* 0x0000003237487221 */ /* 0x000fe20000010000 */
[----:B------:R-:W-:-:S07]  /*58c0*/  FADD.FTZ R73, R54, R51 ;  /* 0x0000003336497221 */ /* 0x000fce0000010000 */
.L_x_60:
[----:B------:R-:W-:Y:S05]  /*58d0*/  BSYNC.RECONVERGENT B0 ;  /* 0x0000000000007941 */ /* 0x000fea0003800200 */
.L_x_59:
[----:B------:R-:W-:Y:S01]  /*58e0*/  BAR.SYNC.DEFER_BLOCKING 0x0 ;  /* 0x0000000000007b1d */ /* 0x000fe20000010000 */
[----:B------:R-:W-:-:S05]  /*58f0*/  IMAD R115, R53, 0x38, R52 ;  /* 0x0000003835737824 */ /* 0x000fca00078e0234 */
[----:B------:R-:W-:Y:S04]  /*5900*/  BSSY.RECONVERGENT B0, `(.L_x_61) ;  /* 0x0000025000007945 */ /* 0x000fe80003800200 */
[----:B------:R-:W-:Y:S05]  /*5910*/  @P4 BRA `(.L_x_62) ;  /* 0x00000000008c4947 */ /* 0x000fea0003800000 */
[----:B--23--:R-:W2:Y:S04]  /*5920*/  LDS.128 R28, [R114+0x380] ;  /* 0x00038000721c7984 */ /* 0x00cea80000000c00 */
[----:B-1----:R-:W1:Y:S04]  /*5930*/  LDS.128 R32, [R114+0x700] ;  /* 0x0007000072207984 */ /* 0x002e680000000c00 */
[----:B------:R-:W3:Y:S04]  /*5940*/  LDS.128 R36, [R114+0xa80] ;  /* 0x000a800072247984 */ /* 0x000ee80000000c00 */
[----:B------:R-:W4:Y:S04]  /*5950*/  LDS.128 R40, [R114+0xe00] ;  /* 0x000e000072287984 */ /* 0x000f280000000c00 */
[----:B------:R-:W5:Y:S04]  /*5960*/  LDS.128 R44, [R114+0x1180] ;  /* 0x00118000722c7984 */ /* 0x000f680000000c00 */
[----:B------:R-:W0:Y:S04]  /*5970*/  LDS.128 R48, [R114+0x1500] ;  /* 0x0015000072307984 */ /* 0x000e280000000c00 */
[----:B------:R-:W0:Y:S01]  /*5980*/  LDS.128 R52, [R114+0x1880] ;  /* 0x0018800072347984 */ /* 0x000e220000000c00 */
[----:B--2---:R-:W-:Y:S01]  /*5990*/  FADD.FTZ R121, R24, R28 ;  /* 0x0000001c18797221 */ /* 0x004fe20000010000 */
[----:B------:R-:W-:Y:S01]  /*59a0*/  FADD.FTZ R24, R25, R29 ;  /* 0x0000001d19187221 */ /* 0x000fe20000010000 */
[----:B------:R-:W-:Y:S01]  /*59b0*/  FADD.FTZ R25, R26, R30 ;  /* 0x0000001e1a197221 */ /* 0x000fe20000010000 */
[----:B------:R-:W-:Y:S01]  /*59c0*/  FADD.FTZ R26, R27, R31 ;  /* 0x0000001f1b1a7221 */ /* 0x000fe20000010000 */
[----:B-1----:R-:W-:Y:S01]  /*59d0*/  FADD.FTZ R121, R121, R32 ;  /* 0x0000002079797221 */ /* 0x002fe20000010000 */
[----:B------:R-:W-:Y:S01]  /*59e0*/  FADD.FTZ R24, R24, R33 ;  /* 0x0000002118187221 */ /* 0x000fe20000010000 */
[----:B------:R-:W-:Y:S01]  /*59f0*/  FADD.FTZ R25, R25, R34 ;  /* 0x0000002219197221 */ /* 0x000fe20000010000 */
[----:B------:R-:W-:Y:S01]  /*5a00*/  FADD.FTZ R26, R26, R35 ;  /* 0x000000231a1a7221 */ /* 0x000fe20000010000 */
[----:B---3--:R-:W-:Y:S01]  /*5a10*/  FADD.FTZ R121, R121, R36 ;  /* 0x0000002479797221 */ /* 0x008fe20000010000 */
[----:B------:R-:W-:Y:S01]  /*5a20*/  FADD.FTZ R24, R24, R37 ;  /* 0x0000002518187221 */ /* 0x000fe20000010000 */
[----:B------:R-:W-:Y:S01]  /*5a30*/  FADD.FTZ R25, R25, R38 ;  /* 0x0000002619197221 */ /* 0x000fe20000010000 */
[----:B------:R-:W-:Y:S01]  /*5a40*/  FADD.FTZ R26, R26, R39 ;  /* 0x000000271a1a7221 */ /* 0x000fe20000010000 */
[----:B----4-:R-:W-:Y:S01]  /*5a50*/  FADD.FTZ R121, R121, R40 ;  /* 0x0000002879797221 */ /* 0x010fe20000010000 */
[----:B------:R-:W-:Y:S01]  /*5a60*/  FADD.FTZ R24, R24, R41 ;  /* 0x0000002918187221 */ /* 0x000fe20000010000 */
[----:B------:R-:W-:Y:S01]  /*5a70*/  FADD.FTZ R25, R25, R42 ;  /* 0x0000002a19197221 */ /* 0x000fe20000010000 */
[----:B------:R-:W-:Y:S01]  /*5a80*/  FADD.FTZ R26, R26, R43 ;  /* 0x0000002b1a1a7221 */ /* 0x000fe20000010000 */
[----:B-----5:R-:W-:Y:S01]  /*5a90*/  FADD.FTZ R121, R121, R44 ;  /* 0x0000002c79797221 */ /* 0x020fe20000010000 */
[----:B------:R-:W-:Y:S01]  /*5aa0*/  FADD.FTZ R24, R24, R45 ;  /* 0x0000002d18187221 */ /* 0x000fe20000010000 */
[----:B------:R-:W-:Y:S01]  /*5ab0*/  FADD.FTZ R25, R25, R46 ;  /* 0x0000002e19197221 */ /* 0x000fe20000010000 */
[----:B------:R-:W-:Y:S01]  /*5ac0*/  FADD.FTZ R26, R26, R47 ;  /* 0x0000002f1a1a7221 */ /* 0x000fe20000010000 */
[----:B0-----:R-:W-:Y:S01]  /*5ad0*/  FADD.FTZ R121, R121, R48 ;  /* 0x0000003079797221 */ /* 0x001fe20000010000 */
[----:B------:R-:W-:Y:S01]  /*5ae0*/  FADD.FTZ R28, R24, R49 ;  /* 0x00000031181c7221 */ /* 0x000fe20000010000 */
[----:B------:R-:W-:Y:S01]  /*5af0*/  FADD.FTZ R27, R25, R50 ;  /* 0x00000032191b7221 */ /* 0x000fe20000010000 */
[----:B------:R-:W-:Y:S01]  /*5b00*/  FADD.FTZ R30, R26, R51 ;  /* 0x000000331a1e7221 */ /* 0x000fe20000010000 */
[----:B------:R-:W-:Y:S01]  /*5b10*/  FADD.FTZ R24, R121, R52 ;  /* 0x0000003479187221 */ /* 0x000fe20000010000 */
[----:B------:R-:W-:Y:S01]  /*5b20*/  FADD.FTZ R25, R28, R53 ;  /* 0x000000351c197221 */ /* 0x000fe20000010000 */
[----:B------:R-:W-:Y:S01]  /*5b30*/  FADD.FTZ R26, R27, R54 ;  /* 0x000000361b1a7221 */ /* 0x000fe20000010000 */
[----:B------:R-:W-:-:S07]  /*5b40*/  FADD.FTZ R27, R30, R55 ;  /* 0x000000371e1b7221 */ /* 0x000fce0000010000 */
.L_x_62:
[----:B------:R-:W-:Y:S05]  /*5b50*/  BSYNC.RECONVERGENT B0 ;  /* 0x0000000000007941 */ /* 0x000fea0003800200 */
.L_x_61:
[----:B------:R-:W-:Y:S04]  /*5b60*/  BSSY.RECONVERGENT B0, `(.L_x_63) ;  /* 0x000001c000007945 */ /* 0x000fe80003800200 */
[----:B------:R-:W-:Y:S05]  /*5b70*/  @P4 BRA `(.L_x_64) ;  /* 0x0000000000684947 */ /* 0x000fea0003800000 */
[----:B--23--:R-:W2:Y:S08]  /*5b80*/  LDC.64 R28, c[0x0][0x3f8] ;  /* 0x0000fe00ff1c7b82 */ /* 0x00ceb00000000a00 */
[----:B------:R-:W3:Y:S01]  /*5b90*/  LDC.64 R34, c[0x0][0x3d8] ;  /* 0x0000f600ff227b82 */ /* 0x000ee20000000a00 */
[----:B--2---:R-:W-:Y:S01]  /*5ba0*/  IMAD.WIDE.U32 R30, R28, 0x3, RZ ;  /* 0x000000031c1e7825 */ /* 0x004fe200078e00ff */
[----:B------:R-:W-:-:S02]  /*5bb0*/  LEA R37, R29, R29, 0x1 ;  /* 0x0000001d1d257211 */ /* 0x000fc400078e08ff */
[----:B------:R-:W-:Y:S02]  /*5bc0*/  LEA.HI R39, P2, R29, R28, RZ, 0x1 ;  /* 0x0000001c1d277211 */ /* 0x000fe400078508ff */
[----:B------:R-:W-:Y:S02]  /*5bd0*/  IADD3 R37, PT, PT, R31, R37, RZ ;  /* 0x000000251f257210 */ /* 0x000fe40007ffe0ff */
[----:B-1----:R-:W-:Y:S01]  /*5be0*/  IADD3.X R32, PT, PT, RZ, R29, RZ, P2, !PT ;  /* 0x0000001dff207210 */ /* 0x002fe200017fe4ff */
[----:B---3--:R-:W-:Y:S01]  /*5bf0*/  IMAD.WIDE R34, R115, 0x4, R34 ;  /* 0x0000000473227825 */ /* 0x008fe200078e0222 */
[----:B------:R-:W-:Y:S02]  /*5c00*/  LEA.HI R36, P2, R37, R30, RZ, 0x1 ;  /* 0x0000001e25247211 */ /* 0x000fe400078508ff */
[----:B------:R-:W-:Y:S02]  /*5c10*/  SHF.L.U32 R31, R39, 0x1, RZ ;  /* 0x00000001271f7819 */ /* 0x000fe400000006ff */
[----:B------:R-:W-:Y:S01]  /*5c20*/  SHF.L.U32 R33, R36, 0x1, RZ ;  /* 0x0000000124217819 */ /* 0x000fe200000006ff */
[----:B------:R4:W-:Y:S01]  /*5c30*/  REDG.E.ADD.F32.FTZ.RN.STRONG.GPU desc[UR6][R34.64], R24 ;  /* 0x00000018220079a6 */ /* 0x0009e2000c12f306 */
[----:B------:R-:W-:-:S02]  /*5c40*/  LOP3.LUT R31, R31, 0xfffffffc, RZ, 0xc0, !PT ;  /* 0xfffffffc1f1f7812 */ /* 0x000fc400078ec0ff */
[----:B------:R-:W-:Y:S02]  /*5c50*/  LEA R30, P3, R28, R34, 0x2 ;  /* 0x000000221c1e7211 */ /* 0x000fe400078610ff */
[----:B------:R-:W-:Y:S02]  /*5c60*/  IADD3.X R37, PT, PT, RZ, R37, RZ, P2, !PT ;  /* 0x00000025ff257210 */ /* 0x000fe400017fe4ff */
[----:B------:R-:W-:Y:S02]  /*5c70*/  LOP3.LUT R33, R33, 0xfffffffc, RZ, 0xc0, !PT ;  /* 0xfffffffc21217812 */ /* 0x000fe400078ec0ff */
[----:B------:R-:W-:Y:S02]  /*5c80*/  SHF.L.U64.HI R39, R39, 0x1, R32 ;  /* 0x0000000127277819 */ /* 0x000fe40000010220 */
[----:B------:R-:W-:Y:S02]  /*5c90*/  IADD3 R32, P2, PT, R34, R31, RZ ;  /* 0x0000001f22207210 */ /* 0x000fe40007f5e0ff */
[----:B------:R-:W-:-:S02]  /*5ca0*/  LEA.HI.X R31, R28, R35, R29, 0x2, P3 ;  /* 0x000000231c1f7211 */ /* 0x000fc400018f141d */
[----:B------:R-:W-:Y:S02]  /*5cb0*/  SHF.L.U64.HI R29, R36, 0x1, R37 ;  /* 0x00000001241d7819 */ /* 0x000fe40000010225 */
[----:B------:R-:W-:Y:S02]  /*5cc0*/  IADD3 R28, P3, PT, R34, R33, RZ ;  /* 0x00000021221c7210 */ /* 0x000fe40007f7e0ff */
[C---:B------:R-:W-:Y:S02]  /*5cd0*/  IADD3.X R33, PT, PT, R35.reuse, R39, RZ, P2, !PT ;  /* 0x0000002723217210 */ /* 0x040fe400017fe4ff */
[----:B------:R-:W-:-:S03]  /*5ce0*/  IADD3.X R29, PT, PT, R35, R29, RZ, P3, !PT ;  /* 0x0000001d231d7210 */ /* 0x000fc60001ffe4ff */
[----:B------:R4:W-:Y:S04]  /*5cf0*/  REDG.E.ADD.F32.FTZ.RN.STRONG.GPU desc[UR6][R32.64], R25 ;  /* 0x00000019200079a6 */ /* 0x0009e8000c12f306 */
[----:B------:R4:W-:Y:S04]  /*5d00*/  REDG.E.ADD.F32.FTZ.RN.STRONG.GPU desc[UR6][R30.64], R26 ;  /* 0x0000001a1e0079a6 */ /* 0x0009e8000c12f306 */
[----:B------:R4:W-:Y:S02]  /*5d10*/  REDG.E.ADD.F32.FTZ.RN.STRONG.GPU desc[UR6][R28.64], R27 ;  /* 0x0000001b1c0079a6 */ /* 0x0009e4000c12f306 */
.L_x_64:
[----:B------:R-:W-:Y:S05]  /*5d20*/  BSYNC.RECONVERGENT B0 ;  /* 0x0000000000007941 */ /* 0x000fea0003800200 */
.L_x_63:
[----:B------:R-:W-:Y:S05]  /*5d30*/  @!P0 BRA `(.L_x_65) ;  /* 0x0000000800948947 */ /* 0x000fea0003800000 */
[----:B------:R-:W5:Y:S01]  /*5d40*/  LDC.64 R36, c[0x0][0x3d0] ;  /* 0x0000f400ff247b82 */ /* 0x000f620000000a00 */
[----:B------:R-:W0:Y:S01]  /*5d50*/  S2R R38, SR_CTAID.Y ;  /* 0x0000000000267919 */ /* 0x000e220000002600 */
[----:B----4-:R-:W-:Y:S02]  /*5d60*/  LOP3.LUT R24, R5, 0x1, RZ, 0xc0, !PT ;  /* 0x0000000105187812 */ /* 0x010fe400078ec0ff */
[----:B------:R-:W-:-:S03]  /*5d70*/  ISETP.GE.U32.AND P2, PT, R113, 0x8, PT ;  /* 0x000000087100780c */ /* 0x000fc60003f46070 */
[----:B------:R-:W-:-:S04]  /*5d80*/  IMAD R27, R24, R91, RZ ;  /* 0x0000005b181b7224 */ /* 0x000fc800078e02ff */
[----:B------:R-:W-:-:S05]  /*5d90*/  IMAD R24, R27, R113, RZ ;  /* 0x000000711b187224 */ /* 0x000fca00078e02ff */
[----:B------:R-:W-:-:S05]  /*5da0*/  SHF.L.U32 R25, R24, 0x1, RZ ;  /* 0x0000000118197819 */ /* 0x000fca00000006ff */
[----:B-----5:R-:W-:Y:S01]  /*5db0*/  IMAD.WIDE R36, R25, 0x4, R36 ;  /* 0x0000000419247825 */ /* 0x020fe200078e0224 */
[----:B0-----:R-:W-:Y:S06]  /*5dc0*/  @P1 BRA `(.L_x_66) ;  /* 0x0000000000501947 */ /* 0x001fec0003800000 */
[----:B------:R-:W0:Y:S01]  /*5dd0*/  LDC.64 R24, c[0x0][0x3c8] ;  /* 0x0000f200ff187b82 */ /* 0x000e220000000a00 */
[----:B---3--:R-:W-:Y:S01]  /*5de0*/  LOP3.LUT P0, R28, R5, 0x2, RZ, 0xc0, !PT ;  /* 0x00000002051c7812 */ /* 0x008fe2000780c0ff */
[----:B--2---:R-:W-:Y:S01]  /*5df0*/  IMAD R29, R7, R91, R38 ;  /* 0x0000005b071d7224 */ /* 0x004fe200078e0226 */
[----:B------:R-:W-:Y:S02]  /*5e00*/  IADD3 R27, PT, PT, R27, R38, RZ ;  /* 0x000000261b1b7210 */ /* 0x000fe40007ffe0ff */
[----:B------:R-:W-:-:S04]  /*5e10*/  SEL R31, R113, RZ, !P0 ;  /* 0x000000ff711f7207 */ /* 0x000fc80004000000 */
[----:B------:R-:W-:Y:S01]  /*5e20*/  ISETP.NE.AND P0, PT, R31, -0x1, PT ;  /* 0xffffffff1f00780c */ /* 0x000fe20003f05270 */
[----:B0-----:R-:W-:-:S04]  /*5e30*/  IMAD.WIDE.U32 R24, R27, 0x4, R24 ;  /* 0x000000041b187825 */ /* 0x001fc800078e0018 */
[----:B------:R-:W-:Y:S01]  /*5e40*/  IMAD.WIDE.U32 R26, R29, 0x8, R36 ;  /* 0x000000081d1a7825 */ /* 0x000fe200078e0024 */
[----:B------:R-:W-:-:S04]  /*5e50*/  IADD3 R29, PT, PT, -R28, 0x1, RZ ;  /* 0x000000011c1d7810 */ /* 0x000fc80007ffe1ff */
[----:B------:R0:W-:Y:S01]  /*5e60*/  STG.E.64 desc[UR6][R26.64], R72 ;  /* 0x000000481a007986 */ /* 0x0001e2000c101b06 */
[----:B------:R-:W-:Y:S06]  /*5e70*/  MEMBAR.ALL.GPU ;  /* 0x0000000000007992 */ /* 0x000fec000000a000 */
[----:B------:R-:W-:-:S00]  /*5e80*/  ERRBAR ;  /* 0x00000000000079ab */ /* 0x000fc00000000000 */
[----:B------:R-:W-:Y:S06]  /*5e90*/  CGAERRBAR ;  /* 0x00000000000075ab */ /* 0x000fec0000000000 */
[----:B------:R0:W-:Y:S01]  /*5ea0*/  REDG.E.ADD.S32.STRONG.GPU desc[UR6][R24.64], R29 ;  /* 0x0000001d1800798e */ /* 0x0001e2000c12e306 */
[----:B------:R-:W-:Y:S05]  /*5eb0*/  @!P0 BRA `(.L_x_66) ;  /* 0x0000000000148947 */ /* 0x000fea0003800000 */
.L_x_67:
[----:B0-----:R-:W2:Y:S04]  /*5ec0*/  LDG.E.STRONG.GPU R26, desc[UR6][R24.64] ;  /* 0x00000006181a7981 */ /* 0x001ea8000c1ef900 */
[----:B--2---:R-:W-:Y:S01]  /*5ed0*/  CCTL.IVALL ;  /* 0x00000000ff00798f */ /* 0x004fe20002000000 */
[----:B------:R-:W-:Y:S05]  /*5ee0*/  YIELD ;  /* 0x0000000000007946 */ /* 0x000fea0003800000 */
[----:B------:R-:W-:-:S13]  /*5ef0*/  ISETP.NE.AND P0, PT, R26, R31, PT ;  /* 0x0000001f1a00720c */ /* 0x000fda0003f05270 */
[----:B------:R-:W-:Y:S05]  /*5f00*/  @P0 BRA `(.L_x_67) ;  /* 0xfffffffc00ec0947 */ /* 0x000fea000383ffff */
.L_x_66:
[----:B------:R-:W-:Y:S05]  /*5f10*/  WARPSYNC.ALL ;  /* 0x0000000000007948 */ /* 0x000fea0003800000 */
[----:B------:R-:W-:Y:S01]  /*5f20*/  BAR.SYNC.DEFER_BLOCKING 0x0 ;  /* 0x0000000000007b1d */ /* 0x000fe20000010000 */
[----:B------:R-:W-:-:S05]  /*5f30*/  MOV R43, RZ ;  /* 0x000000ff002b7202 */ /* 0x000fca0000000f00 */
[----:B------:R-:W-:Y:S05]  /*5f40*/  @!P2 BRA `(.L_x_68) ;  /* 0x000000040018a947 */ /* 0x000fea0003800000 */
[CC--:B------:R-:W-:Y:S01]  /*5f50*/  LEA R47, R91.reuse, R38.reuse, 0x1 ;  /* 0x000000265b2f7211 */ /* 0x0c0fe200078e08ff */
[C-C-:B------:R-:W-:Y:S01]  /*5f60*/  IMAD R39, R91.reuse, 0x3, R38.reuse ;  /* 0x000000035b277824 */ /* 0x140fe200078e0226 */
[CC--:B------:R-:W-:Y:S01]  /*5f70*/  LEA R42, R91.reuse, R38.reuse, 0x2 ;  /* 0x000000265b2a7211 */ /* 0x0c0fe200078e10ff */
[C-C-:B------:R-:W-:Y:S01]  /*5f80*/  IMAD R44, R91.reuse, 0x7, R38.reuse ;  /* 0x000000075b2c7824 */ /* 0x140fe200078e0226 */
[----:B------:R-:W-:Y:S01]  /*5f90*/  IADD3 R49, PT, PT, R38, R91, RZ ;  /* 0x0000005b26317210 */ /* 0x000fe20007ffe0ff */
[--C-:B------:R-:W-:Y:S01]  /*5fa0*/  IMAD R46, R91, 0x6, R38.reuse ;  /* 0x000000065b2e7824 */ /* 0x100fe200078e0226 */
[----:B------:R-:W-:Y:S01]  /*5fb0*/  IADD3 R50, PT, PT, -R7, RZ, RZ ;  /* 0x000000ff07327210 */ /* 0x000fe20007ffe1ff */
[----:B------:R-:W-:Y:S01]  /*5fc0*/  IMAD R45, R91, 0x5, R38 ;  /* 0x000000055b2d7824 */ /* 0x000fe200078e0226 */
[----:B------:R-:W-:Y:S01]  /*5fd0*/  MOV R48, R38 ;  /* 0x0000002600307202 */ /* 0x000fe20000000f00 */
[----:B------:R-:W-:Y:S01]  /*5fe0*/  UMOV UR4, URZ ;  /* 0x000000ff00047c82 */ /* 0x000fe20008000000 */
[----:B------:R-:W-:-:S07]  /*5ff0*/  LOP3.LUT R43, R113, 0x7ffffff8, RZ, 0xc0, !PT ;  /* 0x7ffffff8712b7812 */ /* 0x000fce00078ec0ff */
.L_x_69:
[----:B------:R-:W-:Y:S01]  /*6000*/  ISETP.EQ.OR P5, PT, R50, RZ, P1 ;  /* 0x000000ff3200720c */ /* 0x000fe20000fa2670 */
[----:B------:R-:W-:-:S06]  /*6010*/  UIADD3 UR5, UPT, UPT, UR4, 0x1, URZ ;  /* 0x0000000104057890 */ /* 0x000fcc000fffe0ff */
[----:B------:R-:W-:-:S06]  /*6020*/  ISETP.EQ.OR P0, PT, R7, UR5, P1 ;  /* 0x0000000507007c0c */ /* 0x000fcc0008f02670 */
[----:B0-----:R-:W-:-:S06]  /*6030*/  @!P5 IMAD.WIDE.U32 R24, R48, 0x8, R36 ;  /* 0x000000083018d825 */ /* 0x001fcc00078e0024 */
[----:B------:R-:W4:Y:S01]  /*6040*/  @!P5 LDG.E.64 R24, desc[UR6][R24.64] ;  /* 0x000000061818d981 */ /* 0x000f22000c1e1b00 */
[----:B------:R-:W-:-:S06]  /*6050*/  @!P0 IMAD.WIDE.U32 R26, R49, 0x8, R36 ;  /* 0x00000008311a8825 */ /* 0x000fcc00078e0024 */
[----:B------:R-:W5:Y:S01]  /*6060*/  @!P0 LDG.E.64 R26, desc[UR6][R26.64] ;  /* 0x000000061a1a8981 */ /* 0x000f62000c1e1b00 */
[----:B------:R-:W-:Y:S02]  /*6070*/  UIADD3 UR5, UPT, UPT, UR4, 0x2, URZ ;  /* 0x0000000204057890 */ /* 0x000fe4000fffe0ff */
[----:B------:R-:W-:-:S04]  /*6080*/  UIADD3 UR8, UPT, UPT, UR4, 0x3, URZ ;  /* 0x0000000304087890 */ /* 0x000fc8000fffe0ff */
[C---:B------:R-:W-:Y:S01]  /*6090*/  ISETP.EQ.OR P2, PT, R7.reuse, UR5, P1 ;  /* 0x0000000507007c0c */ /* 0x040fe20008f42670 */
[----:B------:R-:W-:Y:S01]  /*60a0*/  UIADD3 UR5, UPT, UPT, UR4, 0x4, URZ ;  /* 0x0000000404057890 */ /* 0x000fe2000fffe0ff */
[----:B------:R-:W-:Y:S01]  /*60b0*/  ISETP.EQ.OR P3, PT, R7, UR8, P1 ;  /* 0x0000000807007c0c */ /* 0x000fe20008f62670 */
[----:B------:R-:W-:-:S04]  /*60c0*/  UIADD3 UR8, UPT, UPT, UR4, 0x5, URZ ;  /* 0x0000000504087890 */ /* 0x000fc8000fffe0ff */
[C---:B------:R-:W-:Y:S01]  /*60d0*/  ISETP.EQ.OR P4, PT, R7.reuse, UR5, P1 ;  /* 0x0000000507007c0c */ /* 0x040fe20008f82670 */
[----:B------:R-:W-:Y:S01]  /*60e0*/  UIADD3 UR5, UPT, UPT, UR4, 0x6, URZ ;  /* 0x0000000604057890 */ /* 0x000fe2000fffe0ff */
[----:B------:R-:W-:Y:S01]  /*60f0*/  ISETP.EQ.OR P6, PT, R7, UR8, P1 ;  /* 0x0000000807007c0c */ /* 0x000fe20008fc2670 */
[----:B------:R-:W-:-:S05]  /*6100*/  UIADD3 UR8, UPT, UPT, UR4, 0x7, URZ ;  /* 0x0000000704087890 */ /* 0x000fca000fffe0ff */
[----:B------:R-:W-:-:S05]  /*6110*/  @!P3 IMAD.WIDE.U32 R40, R39, 0x8, R36 ;  /* 0x000000082728b825 */ /* 0x000fca00078e0024 */
[----:B--23--:R-:W-:-:S04]  /*6120*/  @!P4 IMAD.WIDE.U32 R28, R42, 0x8, R36 ;  /* 0x000000082a1cc825 */ /* 0x00cfc800078e0024 */
[----:B------:R-:W-:Y:S02]  /*6130*/  @!P6 IMAD.WIDE.U32 R30, R45, 0x8, R36 ;  /* 0x000000082d1ee825 */ /* 0x000fe400078e0024 */
[----:B------:R-:W2:Y:S04]  /*6140*/  @!P4 LDG.E.64 R28, desc[UR6][R28.64] ;  /* 0x000000061c1cc981 */ /* 0x000ea8000c1e1b00 */
[----:B------:R-:W3:Y:S01]  /*6150*/  @!P6 LDG.E.64 R30, desc[UR6][R30.64] ;  /* 0x000000061e1ee981 */ /* 0x000ee2000c1e1b00 */
[----:B----4-:R-:W-:Y:S01]  /*6160*/  @!P5 FADD.FTZ R72, R72, R24 ;  /* 0x000000184848d221 */ /* 0x010fe20000010000 */
[----:B------:R-:W-:Y:S01]  /*6170*/  @!P5 FADD.FTZ R73, R73, R25 ;  /* 0x000000194949d221 */ /* 0x000fe20000010000 */
[----:B------:R-:W-:Y:S01]  /*6180*/  @!P2 IMAD.WIDE.U32 R24, R47, 0x8, R36 ;  /* 0x000000082f18a825 */ /* 0x000fe200078e0024 */
[----:B------:R-:W-:-:S03]  /*6190*/  ISETP.EQ.OR P5, PT, R7, UR5, P1 ;  /* 0x0000000507007c0c */ /* 0x000fc60008fa2670 */
[----:B-----5:R-:W-:Y:S02]  /*61a0*/  @!P0 FADD.FTZ R72, R72, R26 ;  /* 0x0000001a48488221 */ /* 0x020fe40000010000 */
[----:B------:R-:W4:Y:S01]  /*61b0*/  @!P2 LDG.E.64 R24, desc[UR6][R24.64] ;  /* 0x000000061818a981 */ /* 0x000f22000c1e1b00 */
[----:B------:R-:W-:Y:S01]  /*61c0*/  @!P0 FADD.FTZ R73, R73, R27 ;  /* 0x0000001b49498221 */ /* 0x000fe20000010000 */
[----:B------:R-:W-:Y:S02]  /*61d0*/  ISETP.EQ.OR P0, PT, R7, UR8, P1 ;  /* 0x0000000807007c0c */ /* 0x000fe40008f02670 */
[----:B------:R-:W5:Y:S04]  /*61e0*/  @!P3 LDG.E.64 R26, desc[UR6][R40.64] ;  /* 0x00000006281ab981 */ /* 0x000f68000c1e1b00 */
[----:B-1----:R-:W-:-:S06]  /*61f0*/  @!P5 IMAD.WIDE.U32 R32, R46, 0x8, R36 ;  /* 0x000000082e20d825 */ /* 0x002fcc00078e0024 */
[----:B------:R-:W3:Y:S01]  /*6200*/  @!P5 LDG.E.64 R32, desc[UR6][R32.64] ;  /* 0x000000062020d981 */ /* 0x000ee2000c1e1b00 */
[----:B------:R-:W-:-:S06]  /*6210*/  @!P0 IMAD.WIDE.U32 R34, R44, 0x8, R36 ;  /* 0x000000082c228825 */ /* 0x000fcc00078e0024 */
[----:B------:R-:W3:Y:S01]  /*6220*/  @!P0 LDG.E.64 R34, desc[UR6][R34.64] ;  /* 0x0000000622228981 */ /* 0x000ee2000c1e1b00 */
[----:B------:R-:W-:Y:S01]  /*6230*/  UIADD3 UR4, UPT, UPT, UR4, 0x8, URZ ;  /* 0x0000000804047890 */ /* 0x000fe2000fffe0ff */
[----:B------:R-:W-:Y:S02]  /*6240*/  IADD3 R50, PT, PT, R50, 0x8, RZ ;  /* 0x0000000832327810 */ /* 0x000fe40007ffe0ff */
        /* <DEDUP_REMOVED lines=8> */
[----:B----4-:R-:W-:Y:S01]  /*62d0*/  @!P2 FADD.FTZ R72, R72, R24 ;  /* 0x000000184848a221 */ /* 0x010fe20000010000 */
[----:B------:R-:W-:-:S03]  /*62e0*/  @!P2 FADD.FTZ R73, R73, R25 ;  /* 0x000000194949a221 */ /* 0x000fc60000010000 */
[----:B-----5:R-:W-:Y:S01]  /*62f0*/  @!P3 FADD.FTZ R72, R72, R26 ;  /* 0x0000001a4848b221 */ /* 0x020fe20000010000 */
[----:B------:R-:W-:-:S03]  /*6300*/  @!P3 FADD.FTZ R73, R73, R27 ;  /* 0x0000001b4949b221 */ /* 0x000fc60000010000 */
[----:B--2---:R-:W-:Y:S01]  /*6310*/  @!P4 FADD.FTZ R72, R72, R28 ;  /* 0x0000001c4848c221 */ /* 0x004fe20000010000 */
[----:B------:R-:W-:-:S03]  /*6320*/  @!P4 FADD.FTZ R73, R73, R29 ;  /* 0x0000001d4949c221 */ /* 0x000fc60000010000 */
[----:B---3--:R-:W-:Y:S01]  /*6330*/  @!P6 FADD.FTZ R72, R72, R30 ;  /* 0x0000001e4848e221 */ /* 0x008fe20000010000 */
[----:B------:R-:W-:-:S03]  /*6340*/  @!P6 FADD.FTZ R73, R73, R31 ;  /* 0x0000001f4949e221 */ /* 0x000fc60000010000 */
[----:B------:R-:W-:Y:S01]  /*6350*/  @!P5 FADD.FTZ R72, R72, R32 ;  /* 0x000000204848d221 */ /* 0x000fe20000010000 */
[----:B------:R-:W-:-:S03]  /*6360*/  @!P5 FADD.FTZ R73, R73, R33 ;  /* 0x000000214949d221 */ /* 0x000fc60000010000 */
[----:B------:R-:W-:Y:S01]  /*6370*/  @!P0 FADD.FTZ R72, R72, R34 ;  /* 0x0000002248488221 */ /* 0x000fe20000010000 */
[----:B------:R-:W-:Y:S01]  /*6380*/  @!P0 FADD.FTZ R73, R73, R35 ;  /* 0x0000002349498221 */ /* 0x000fe20000010000 */
[----:B------:R-:W-:-:S13]  /*6390*/  ISETP.NE.AND P0, PT, R43, UR4, PT ;  /* 0x000000042b007c0c */ /* 0x000fda000bf05270 */
[----:B------:R-:W-:Y:S05]  /*63a0*/  @P0 BRA `(.L_x_69) ;  /* 0xfffffffc00140947 */ /* 0x000fea000383ffff */
.L_x_68:
[----:B0-----:R-:W-:-:S13]  /*63b0*/  LOP3.LUT P0, R24, R113, 0x7, RZ, 0xc0, !PT ;  /* 0x0000000771187812 */ /* 0x001fda000780c0ff */
[----:B------:R-:W-:Y:S05]  /*63c0*/  @!P0 BRA `(.L_x_65) ;  /* 0x0000000000f08947 */ /* 0x000fea0003800000 */
[----:B------:R-:W-:Y:S02]  /*63d0*/  IADD3 R24, PT, PT, R24, -0x1, RZ ;  /* 0xffffffff18187810 */ /* 0x000fe40007ffe0ff */
[----:B-1----:R-:W-:Y:S02]  /*63e0*/  LOP3.LUT P5, R32, R113, 0x3, RZ, 0xc0, !PT ;  /* 0x0000000371207812 */ /* 0x002fe400078ac0ff */
[----:B------:R-:W-:-:S13]  /*63f0*/  ISETP.GE.U32.AND P0, PT, R24, 0x3, PT ;  /* 0x000000031800780c */ /* 0x000fda0003f06070 */
[----:B------:R-:W-:Y:S05]  /*6400*/  @!P0 BRA `(.L_x_70) ;  /* 0x0000000000708947 */ /* 0x000fea0003800000 */
[C---:B------:R-:W-:Y:S02]  /*6410*/  IADD3 R24, PT, PT, R43.reuse, 0x1, RZ ;  /* 0x000000012b187810 */ /* 0x040fe40007ffe0ff */
[CC--:B------:R-:W-:Y:S02]  /*6420*/  ISETP.EQ.OR P0, PT, R43.reuse, R7.reuse, P1 ;  /* 0x000000072b00720c */ /* 0x0c0fe40000f02670 */
[C---:B------:R-:W-:Y:S02]  /*6430*/  IADD3 R26, PT, PT, R43.reuse, 0x2, RZ ;  /* 0x000000022b1a7810 */ /* 0x040fe40007ffe0ff */
[-C--:B------:R-:W-:Y:S02]  /*6440*/  ISETP.EQ.OR P2, PT, R24, R7.reuse, P1 ;  /* 0x000000071800720c */ /* 0x080fe40000f42670 */
[----:B---3--:R-:W-:Y:S02]  /*6450*/  IADD3 R28, PT, PT, R43, 0x3, RZ ;  /* 0x000000032b1c7810 */ /* 0x008fe40007ffe0ff */
[----:B------:R-:W-:-:S02]  /*6460*/  ISETP.EQ.OR P3, PT, R26, R7, P1 ;  /* 0x000000071a00720c */ /* 0x000fc40000f62670 */
[----:B------:R-:W-:-:S03]  /*6470*/  ISETP.EQ.OR P4, PT, R28, R7, P1 ;  /* 0x000000071c00720c */ /* 0x000fc60000f82670 */
[----:B------:R-:W-:-:S04]  /*6480*/  @!P0 IMAD R25, R43, R91, R38 ;  /* 0x0000005b2b198224 */ /* 0x000fc800078e0226 */
[----:B------:R-:W-:Y:S02]  /*6490*/  @!P2 IMAD R27, R24, R91, R38 ;  /* 0x0000005b181ba224 */ /* 0x000fe400078e0226 */
[----:B------:R-:W-:-:S04]  /*64a0*/  @!P0 IMAD.WIDE.U32 R24, R25, 0x8, R36 ;  /* 0x0000000819188825 */ /* 0x000fc800078e0024 */
[-C--:B--2---:R-:W-:Y:S02]  /*64b0*/  @!P3 IMAD R29, R26, R91.reuse, R38 ;  /* 0x0000005b1a1db224 */ /* 0x084fe400078e0226 */
[----:B------:R-:W-:Y:S01]  /*64c0*/  @!P2 IMAD.WIDE.U32 R26, R27, 0x8, R36 ;  /* 0x000000081b1aa825 */ /* 0x000fe200078e0024 */
[----:B------:R-:W2:Y:S03]  /*64d0*/  @!P0 LDG.E.64 R24, desc[UR6][R24.64] ;  /* 0x0000000618188981 */ /* 0x000ea6000c1e1b00 */
[----:B------:R-:W-:Y:S02]  /*64e0*/  @!P4 IMAD R31, R28, R91, R38 ;  /* 0x0000005b1c1fc224 */ /* 0x000fe400078e0226 */
[--C-:B------:R-:W-:Y:S01]  /*64f0*/  @!P3 IMAD.WIDE.U32 R28, R29, 0x8, R36.reuse ;  /* 0x000000081d1cb825 */ /* 0x100fe200078e0024 */
[----:B------:R-:W3:Y:S03]  /*6500*/  @!P2 LDG.E.64 R26, desc[UR6][R26.64] ;  /* 0x000000061a1aa981 */ /* 0x000ee6000c1e1b00 */
[----:B------:R-:W-:-:S02]  /*6510*/  @!P4 IMAD.WIDE.U32 R30, R31, 0x8, R36 ;  /* 0x000000081f1ec825 */ /* 0x000fc400078e0024 */
[----:B------:R-:W4:Y:S04]  /*6520*/  @!P3 LDG.E.64 R28, desc[UR6][R28.64] ;  /* 0x000000061c1cb981 */ /* 0x000f28000c1e1b00 */
[----:B------:R-:W5:Y:S01]  /*6530*/  @!P4 LDG.E.64 R30, desc[UR6][R30.64] ;  /* 0x000000061e1ec981 */ /* 0x000f62000c1e1b00 */
[----:B------:R-:W-:Y:S01]  /*6540*/  IADD3 R43, PT, PT, R43, 0x4, RZ ;  /* 0x000000042b2b7810 */ /* 0x000fe20007ffe0ff */
[----:B--2---:R-:W-:Y:S01]  /*6550*/  @!P0 FADD.FTZ R72, R72, R24 ;  /* 0x0000001848488221 */ /* 0x004fe20000010000 */
[----:B------:R-:W-:-:S03]  /*6560*/  @!P0 FADD.FTZ R73, R73, R25 ;  /* 0x0000001949498221 */ /* 0x000fc60000010000 */
[----:B---3--:R-:W-:Y:S01]  /*6570*/  @!P2 FADD.FTZ R72, R72, R26 ;  /* 0x0000001a4848a221 */ /* 0x008fe20000010000 */
[----:B------:R-:W-:-:S03]  /*6580*/  @!P2 FADD.FTZ R73, R73, R27 ;  /* 0x0000001b4949a221 */ /* 0x000fc60000010000 */
[----:B----4-:R-:W-:Y:S01]  /*6590*/  @!P3 FADD.FTZ R72, R72, R28 ;  /* 0x0000001c4848b221 */ /* 0x010fe20000010000 */
[----:B------:R-:W-:-:S03]  /*65a0*/  @!P3 FADD.FTZ R73, R73, R29 ;  /* 0x0000001d4949b221 */ /* 0x000fc60000010000 */
[----:B-----5:R-:W-:Y:S01]  /*65b0*/  @!P4 FADD.FTZ R72, R72, R30 ;  /* 0x0000001e4848c221 */ /* 0x020fe20000010000 */
[----:B------:R-:W-:-:S07]  /*65c0*/  @!P4 FADD.FTZ R73, R73, R31 ;  /* 0x0000001f4949c221 */ /* 0x000fce0000010000 */
.L_x_70:
[----:B------:R-:W-:Y:S05]  /*65d0*/  @!P5 BRA `(.L_x_65) ;  /* 0x00000000006cd947 */ /* 0x000fea0003800000 */
[----:B------:R-:W-:Y:S02]  /*65e0*/  ISETP.NE.AND P0, PT, R32, 0x1, PT ;  /* 0x000000012000780c */ /* 0x000fe40003f05270 */
[----:B------:R-:W-:-:S11]  /*65f0*/  LOP3.LUT R113, R113, 0x1, RZ, 0xc0, !PT ;  /* 0x0000000171717812 */ /* 0x000fd600078ec0ff */
[----:B------:R-:W-:Y:S05]  /*6600*/  @!P0 BRA `(.L_x_71) ;  /* 0x0000000000388947 */ /* 0x000fea0003800000 */
[C---:B------:R-:W-:Y:S02]  /*6610*/  IADD3 R24, PT, PT, R43.reuse, 0x1, RZ ;  /* 0x000000012b187810 */ /* 0x040fe40007ffe0ff */
[-C--:B------:R-:W-:Y:S02]  /*6620*/  ISETP.EQ.OR P2, PT, R43, R7.reuse, P1 ;  /* 0x000000072b00720c */ /* 0x080fe40000f42670 */
[----:B------:R-:W-:-:S11]  /*6630*/  ISETP.EQ.OR P0, PT, R24, R7, P1 ;  /* 0x000000071800720c */ /* 0x000fd60000f02670 */
[-CC-:B------:R-:W-:Y:S02]  /*6640*/  @!P2 IMAD R25, R43, R91.reuse, R38.reuse ;  /* 0x0000005b2b19a224 */ /* 0x180fe400078e0226 */
[----:B------:R-:W-:Y:S02]  /*6650*/  @!P0 IMAD R27, R24, R91, R38 ;  /* 0x0000005b181b8224 */ /* 0x000fe400078e0226 */
[----:B------:R-:W-:-:S04]  /*6660*/  @!P2 IMAD.WIDE.U32 R24, R25, 0x8, R36 ;  /* 0x000000081918a825 */ /* 0x000fc800078e0024 */
[----:B------:R-:W-:Y:S02]  /*6670*/  @!P0 IMAD.WIDE.U32 R26, R27, 0x8, R36 ;  /* 0x000000081b1a8825 */ /* 0x000fe400078e0024 */
[----:B------:R-:W3:Y:S04]  /*6680*/  @!P2 LDG.E.64 R24, desc[UR6][R24.64] ;  /* 0x000000061818a981 */ /* 0x000ee8000c1e1b00 */
[----:B------:R-:W4:Y:S01]  /*6690*/  @!P0 LDG.E.64 R26, desc[UR6][R26.64] ;  /* 0x000000061a1a8981 */ /* 0x000f22000c1e1b00 */
[----:B------:R-:W-:Y:S01]  /*66a0*/  IADD3 R43, PT, PT, R43, 0x2, RZ ;  /* 0x000000022b2b7810 */ /* 0x000fe20007ffe0ff */
[----:B---3--:R-:W-:Y:S01]  /*66b0*/  @!P2 FADD.FTZ R72, R72, R24 ;  /* 0x000000184848a221 */ /* 0x008fe20000010000 */
[----:B------:R-:W-:-:S03]  /*66c0*/  @!P2 FADD.FTZ R73, R73, R25 ;  /* 0x000000194949a221 */ /* 0x000fc60000010000 */
[----:B----4-:R-:W-:Y:S01]  /*66d0*/  @!P0 FADD.FTZ R72, R72, R26 ;  /* 0x0000001a48488221 */ /* 0x010fe20000010000 */
[----:B------:R-:W-:-:S07]  /*66e0*/  @!P0 FADD.FTZ R73, R73, R27 ;  /* 0x0000001b49498221 */ /* 0x000fce0000010000 */
.L_x_71:
[----:B------:R-:W-:Y:S01]  /*66f0*/  ISETP.EQ.OR P0, PT, R43, R7, P1 ;  /* 0x000000072b00720c */ /* 0x000fe20000f02670 */
[----:B------:R-:W-:Y:S03]  /*6700*/  BSSY.RECONVERGENT B0, `(.L_x_65) ;  /* 0x0000008000007945 */ /* 0x000fe60003800200 */
[----:B------:R-:W-:-:S13]  /*6710*/  ISETP.NE.U32.OR P0, PT, R113, 0x1, P0 ;  /* 0x000000017100780c */ /* 0x000fda0000705470 */
[----:B------:R-:W-:Y:S05]  /*6720*/  @P0 BRA `(.L_x_72) ;  /* 0x0000000000140947 */ /* 0x000fea0003800000 */
[----:B------:R-:W-:-:S04]  /*6730*/  IMAD R25, R91, R43, R38 ;  /* 0x0000002b5b197224 */ /* 0x000fc800078e0226 */
[----:B------:R-:W-:-:S06]  /*6740*/  IMAD.WIDE.U32 R24, R25, 0x8, R36 ;  /* 0x0000000819187825 */ /* 0x000fcc00078e0024 */
[----:B------:R-:W3:Y:S02]  /*6750*/  LDG.E.64 R24, desc[UR6][R24.64] ;  /* 0x0000000618187981 */ /* 0x000ee4000c1e1b00 */
[----:B---3--:R-:W-:Y:S01]  /*6760*/  FADD.FTZ R72, R72, R24 ;  /* 0x0000001848487221 */ /* 0x008fe20000010000 */
[----:B------:R-:W-:-:S07]  /*6770*/  FADD.FTZ R73, R73, R25 ;  /* 0x0000001949497221 */ /* 0x000fce0000010000 */
.L_x_72:
[----:B------:R-:W-:Y:S05]  /*6780*/  BSYNC.RECONVERGENT B0 ;  /* 0x0000000000007941 */ /* 0x000fea0003800200 */
.L_x_65:
[----:B------:R-:W5:Y:S01]  /*6790*/  S2UR UR5, SR_CgaCtaId ;  /* 0x00000000000579c3 */ /* 0x000f620000008800 */
[----:B------:R-:W-:Y:S01]  /*67a0*/  UMOV UR4, 0x400 ;  /* 0x0000040000047882 */ /* 0x000fe20000000000 */
[----:B--2-4-:R-:W-:Y:S02]  /*67b0*/  SHF.L.U32 R29, R8, 0x10, RZ ;  /* 0x00000010081d7819 */ /* 0x014fe400000006ff */
[----:B------:R-:W-:Y:S02]  /*67c0*/  SHF.L.U32 R31, R110, 0x10, RZ ;  /* 0x000000106e1f7819 */ /* 0x000fe400000006ff */
[----:B------:R-:W-:Y:S01]  /*67d0*/  SHF.L.U32 R9, R9, 0x10, RZ ;  /* 0x0000001009097819 */ /* 0x000fe200000006ff */
[C---:B------:R-:W-:Y:S01]  /*67e0*/  FADD.FTZ R29, -R68.reuse, R29 ;  /* 0x0000001d441d7221 */ /* 0x040fe20000010100 */
[----:B------:R-:W-:Y:S01]  /*67f0*/  SHF.L.U32 R8, R111, 0x10, RZ ;  /* 0x000000106f087819 */ /* 0x000fe200000006ff */
[----:B------:R-:W-:Y:S02]  /*6800*/  FADD.FTZ R31, -R68, R31 ;  /* 0x0000001f441f7221 */ /* 0x000fe40000010100 */
[----:B------:R-:W-:-:S02]  /*6810*/  FMUL.FTZ R37, R29, R112 ;  /* 0x000000701d257220 */ /* 0x000fc40000410000 */
[----:B------:R-:W-:Y:S01]  /*6820*/  FMUL.FTZ R36, R31, R112 ;  /* 0x000000701f247220 */ /* 0x000fe20000410000 */
[----:B-----5:R-:W-:Y:S01]  /*6830*/  ULEA UR4, UR5, UR4, 0x18 ;  /* 0x0000000405047291 */ /* 0x020fe2000f8ec0ff */
[----:B------:R-:W2:Y:S08]  /*6840*/  LDCU.U8 UR5, c[0x0][0x414] ;  /* 0x00008280ff0577ac */ /* 0x000eb00008000000 */
[----:B------:R-:W-:Y:S01]  /*6850*/  @!P1 STS.64 [UR4+0x88], R72 ;  /* 0x00008848ff009988 */ /* 0x000fe20008000a04 */
[----:B------:R-:W-:Y:S01]  /*6860*/  BAR.SYNC.DEFER_BLOCKING 0x0 ;  /* 0x0000000000007b1d */ /* 0x000fe20000010000 */
[----:B--2---:R-:W-:-:S05]  /*6870*/  UISETP.NE.AND UP0, UPT, UR5, URZ, UPT ;  /* 0x000000ff0500728c */ /* 0x004fca000bf05270 */
[----:B------:R-:W2:Y:S01]  /*6880*/  LDS.64 R24, [UR4+0x88] ;  /* 0x00008804ff187984 */ /* 0x000ea20008000a00 */
[----:B------:R-:W2:Y:S02]  /*6890*/  LDCU UR4, c[0x0][0x42c] ;  /* 0x00008580ff0477ac */ /* 0x000ea40008000800 */
[----:B--2---:R-:W-:Y:S01]  /*68a0*/  FMUL.FTZ R26, R24, UR4 ;  /* 0x00000004181a7c20 */ /* 0x004fe20008410000 */
[----:B------:R-:W-:Y:S01]  /*68b0*/  FMUL.FTZ R27, R25, UR4 ;  /* 0x00000004191b7c20 */ /* 0x000fe20008410000 */
[----:B------:R-:W-:Y:S06]  /*68c0*/  BRA.U !UP0, `(.L_x_73) ;  /* 0x0000000108487547 */ /* 0x000fec000b800000 */
[----:B------:R-:W-:Y:S01]  /*68d0*/  FFMA.FTZ R24, R66, R37, R64 ;  /* 0x0000002542187223 */ /* 0x000fe20000010040 */
[----:B------:R-:W-:-:S03]  /*68e0*/  FFMA.FTZ R25, R67, R36, R65 ;  /* 0x0000002443197223 */ /* 0x000fc60000010041 */
[----:B---3--:R-:W-:Y:S01]  /*68f0*/  FMUL.FTZ R28, R24, -1.4426950216293334961 ;  /* 0xbfb8aa3b181c7820 */ /* 0x008fe20000410000 */
[----:B------:R-:W-:-:S05]  /*6900*/  FMUL.FTZ R31, R25, -1.4426950216293334961 ;  /* 0xbfb8aa3b191f7820 */ /* 0x000fca0000410000 */
[----:B------:R-:W2:Y:S08]  /*6910*/  MUFU.EX2 R28, R28 ;  /* 0x0000001c001c7308 */ /* 0x000eb00000000800 */
[----:B------:R-:W1:Y:S01]  /*6920*/  MUFU.EX2 R31, R31 ;  /* 0x0000001f001f7308 */ /* 0x000e620000000800 */
[----:B--2---:R-:W-:-:S07]  /*6930*/  FADD.FTZ R29, R28, 1 ;  /* 0x3f8000001c1d7421 */ /* 0x004fce0000010000 */
[----:B------:R-:W2:Y:S01]  /*6940*/  MUFU.RCP R30, R29 ;  /* 0x0000001d001e7308 */ /* 0x000ea20000001000 */
[----:B-1----:R-:W-:-:S07]  /*6950*/  FADD.FTZ R32, R31, 1 ;  /* 0x3f8000001f207421 */ /* 0x002fce0000010000 */
[----:B------:R-:W1:Y:S01]  /*6960*/  MUFU.RCP R33, R32 ;  /* 0x0000002000217308 */ /* 0x000e620000001000 */
[----:B--2---:R-:W-:Y:S01]  /*6970*/  FADD.FTZ R35, -R30, 1 ;  /* 0x3f8000001e237421 */ /* 0x004fe20000010100 */
[----:B------:R-:W-:-:S03]  /*6980*/  FMUL.FTZ R9, R9, R30 ;  /* 0x0000001e09097220 */ /* 0x000fc60000410000 */
[----:B------:R-:W-:Y:S01]  /*6990*/  FFMA.FTZ R24, R24, R35, 1 ;  /* 0x3f80000018187423 */ /* 0x000fe20000010023 */
[----:B-1----:R-:W-:Y:S01]  /*69a0*/  FADD.FTZ R34, -R33, 1 ;  /* 0x3f80000021227421 */ /* 0x002fe20000010100 */
[----:B------:R-:W-:Y:S02]  /*69b0*/  FMUL.FTZ R8, R8, R33 ;  /* 0x0000002108087220 */ /* 0x000fe40000410000 */
[----:B------:R-:W-:Y:S01]  /*69c0*/  FMUL.FTZ R9, R9, R24 ;  /* 0x0000001809097220 */ /* 0x000fe20000410000 */
[----:B------:R-:W-:-:S04]  /*69d0*/  FFMA.FTZ R25, R25, R34, 1 ;  /* 0x3f80000019197423 */ /* 0x000fc80000010022 */
[----:B------:R-:W-:-:S07]  /*69e0*/  FMUL.FTZ R8, R8, R25 ;  /* 0x0000001908087220 */ /* 0x000fce0000410000 */
.L_x_73:
[----:B------:R-:W2:Y:S01]  /*69f0*/  LDCU UR4, c[0x0][0x41c] ;  /* 0x00008380ff0477ac */ /* 0x000ea20008000800 */
[----:B------:R-:W-:Y:S01]  /*6a00*/  SHF.L.U32 R31, R10, 0x10, RZ ;  /* 0x000000100a1f7819 */ /* 0x000fe200000006ff */
[C-C-:B------:R-:W-:Y:S01]  /*6a10*/  FFMA.FTZ R25, R26.reuse, R37, R27.reuse ;  /* 0x000000251a197223 */ /* 0x140fe2000001001b */
[----:B------:R-:W-:Y:S01]  /*6a20*/  FFMA.FTZ R10, R26, R36, R27 ;  /* 0x000000241a0a7223 */ /* 0x000fe2000001001b */
[----:B------:R-:W4:Y:S01]  /*6a30*/  LDCU.64 UR8, c[0x0][0x400] ;  /* 0x00008000ff0877ac */ /* 0x000f220008000a00 */
[----:B------:R-:W-:Y:S01]  /*6a40*/  BSSY.RECONVERGENT B0, `(.L_x_74) ;  /* 0x000001c000007945 */ /* 0x000fe20003800200 */
[----:B------:R-:W-:Y:S01]  /*6a50*/  FFMA.FTZ R25, R66, R9, -R25 ;  /* 0x0000000942197223 */ /* 0x000fe20000010819 */
[----:B------:R-:W-:Y:S01]  /*6a60*/  SHF.L.U32 R37, R108, 0x10, RZ ;  /* 0x000000106c257819 */ /* 0x000fe200000006ff */
[----:B------:R-:W-:Y:S01]  /*6a70*/  FADD.FTZ R39, -R68, R31 ;  /* 0x0000001f44277221 */ /* 0x000fe20000010100 */
[----:B------:R-:W-:Y:S01]  /*6a80*/  FFMA.FTZ R33, R67, R8, -R10 ;  /* 0x0000000843217223 */ /* 0x000fe2000001080a */
[----:B--2---:R-:W-:-:S05]  /*6a90*/  IMAD R7, R7, UR4, R0 ;  /* 0x0000000407077c24 */ /* 0x004fca000f8e0200 */
[C---:B----4-:R-:W-:Y:S02]  /*6aa0*/  ISETP.GE.U32.AND P0, PT, R7.reuse, UR8, PT ;  /* 0x0000000807007c0c */ /* 0x050fe4000bf06070 */
[----:B------:R-:W-:Y:S02]  /*6ab0*/  SHF.R.S32.HI R24, RZ, 0x1f, R7 ;  /* 0x0000001fff187819 */ /* 0x000fe40000011407 */
[----:B------:R-:W-:Y:S02]  /*6ac0*/  IADD3 R29, PT, PT, R7, 0x8, RZ ;  /* 0x00000008071d7810 */ /* 0x000fe40007ffe0ff */
[----:B------:R-:W-:Y:S02]  /*6ad0*/  ISETP.GE.AND.EX P0, PT, R24, UR9, PT, P0 ;  /* 0x0000000918007c0c */ /* 0x000fe4000bf06300 */
[----:B------:R-:W-:Y:S02]  /*6ae0*/  ISETP.GE.U32.AND P1, PT, R29, UR8, PT ;  /* 0x000000081d007c0c */ /* 0x000fe4000bf26070 */
[----:B---3--:R-:W-:-:S04]  /*6af0*/  SHF.R.S32.HI R28, RZ, 0x1f, R29 ;  /* 0x0000001fff1c7819 */ /* 0x008fc8000001141d */
[----:B------:R-:W-:-:S05]  /*6b00*/  ISETP.GE.AND.EX P1, PT, R28, UR9, PT, P1 ;  /* 0x000000091c007c0c */ /* 0x000fca000bf26310 */
[----:B------:R-:W-:Y:S08]  /*6b10*/  @P0 BRA `(.L_x_75) ;  /* 0x0000000000380947 */ /* 0x000ff00003800000 */
[----:B------:R-:W2:Y:S01]  /*6b20*/  LDCU.64 UR10, c[0x0][0x3f8] ;  /* 0x00007f00ff0a77ac */ /* 0x000ea20008000a00 */
[----:B------:R-:W-:Y:S01]  /*6b30*/  MOV R8, R116 ;  /* 0x0000007400087202 */ /* 0x000fe20000000f00 */
[-C--:B------:R-:W-:Y:S01]  /*6b40*/  FMUL.FTZ R31, R25, R112.reuse ;  /* 0x00000070191f7220 */ /* 0x080fe20000410000 */
[----:B------:R-:W-:Y:S01]  /*6b50*/  MOV R9, R119 ;  /* 0x0000007700097202 */ /* 0x000fe20000000f00 */
[----:B------:R-:W3:Y:S01]  /*6b60*/  LDCU.64 UR4, c[0x0][0x380] ;  /* 0x00007000ff0477ac */ /* 0x000ee20008000a00 */
[----:B------:R-:W-:Y:S01]  /*6b70*/  FMUL.FTZ R10, R33, R112 ;  /* 0x00000070210a7220 */ /* 0x000fe20000410000 */
[----:B--2---:R-:W-:Y:S02]  /*6b80*/  IMAD R24, R24, UR10, RZ ;  /* 0x0000000a18187c24 */ /* 0x004fe4000f8e02ff */
[----:B------:R-:W-:-:S04]  /*6b90*/  IMAD.WIDE.U32 R8, R7, UR10, R8 ;  /* 0x0000000a07087c25 */ /* 0x000fc8000f8e0008 */
[----:B------:R-:W-:Y:S01]  /*6ba0*/  IMAD R35, R7, UR11, R24 ;  /* 0x0000000b07237c24 */ /* 0x000fe2000f8e0218 */
[----:B---3--:R-:W-:-:S04]  /*6bb0*/  LEA R24, P0, R8, UR4, 0x1 ;  /* 0x0000000408187c11 */ /* 0x008fc8000f8008ff */
[----:B------:R-:W-:Y:S02]  /*6bc0*/  IADD3 R35, PT, PT, R9, R35, RZ ;  /* 0x0000002309237210 */ /* 0x000fe40007ffe0ff */
[----:B------:R-:W-:Y:S02]  /*6bd0*/  F2FP.BF16.F32.PACK_AB R9, R10, R31 ;  /* 0x0000001f0a09723e */ /* 0x000fe400000010ff */
[----:B------:R-:W-:-:S05]  /*6be0*/  LEA.HI.X R25, R8, UR5, R35, 0x1, P0 ;  /* 0x0000000508197c11 */ /* 0x000fca00080f0c23 */
[----:B------:R2:W-:Y:S02]  /*6bf0*/  STG.E desc[UR6][R24.64], R9 ;  /* 0x0000000918007986 */ /* 0x0005e4000c101906 */
.L_x_75:
[----:B------:R-:W-:Y:S05]  /*6c00*/  BSYNC.RECONVERGENT B0 ;  /* 0x0000000000007941 */ /* 0x000fea0003800200 */
.L_x_74:
[-C--:B------:R-:W-:Y:S01]  /*6c10*/  FMUL.FTZ R39, R39, R112.reuse ;  /* 0x0000007027277220 */ /* 0x080fe20000410000 */
[----:B--2---:R-:W-:Y:S01]  /*6c20*/  FADD.FTZ R9, -R68, R37 ;  /* 0x0000002544097221 */ /* 0x004fe20000010100 */
[----:B------:R-:W-:Y:S02]  /*6c30*/  SHF.L.U32 R11, R11, 0x10, RZ ;  /* 0x000000100b0b7819 */ /* 0x000fe400000006ff */
[----:B------:R-:W-:Y:S01]  /*6c40*/  SHF.L.U32 R8, R109, 0x10, RZ ;  /* 0x000000106d087819 */ /* 0x000fe200000006ff */
[----:B------:R-:W-:Y:S01]  /*6c50*/  FFMA.FTZ R37, R26, R39, R27 ;  /* 0x000000271a257223 */ /* 0x000fe2000001001b */
[----:B------:R-:W-:Y:S01]  /*6c60*/  FMUL.FTZ R36, R9, R112 ;  /* 0x0000007009247220 */ /* 0x000fe20000410000 */
[----:B------:R-:W-:Y:S06]  /*6c70*/  BRA.U !UP0, `(.L_x_76) ;  /* 0x0000000108487547 */ /* 0x000fec000b800000 */
[----:B------:R-:W-:Y:S01]  /*6c80*/  FFMA.FTZ R9, R66, R39, R64 ;  /* 0x0000002742097223 */ /* 0x000fe20000010040 */
[----:B------:R-:W-:-:S03]  /*6c90*/  FFMA.FTZ R10, R67, R36, R65 ;  /* 0x00000024430a7223 */ /* 0x000fc60000010041 */
[----:B------:R-:W-:Y:S01]  /*6ca0*/  FMUL.FTZ R24, R9, -1.4426950216293334961 ;  /* 0xbfb8aa3b09187820 */ /* 0x000fe20000410000 */
        /* <DEDUP_REMOVED lines=15> */
.L_x_76:
[----:B------:R-:W-:Y:S01]  /*6da0*/  FFMA.FTZ R10, R26, R36, R27 ;  /* 0x000000241a0a7223 */ /* 0x000fe2000001001b */
[----:B------:R-:W-:Y:S01]  /*6db0*/  BSSY.RECONVERGENT B0, `(.L_x_77) ;  /* 0x0000014000007945 */ /* 0x000fe20003800200 */
[----:B------:R-:W-:Y:S01]  /*6dc0*/  FFMA.FTZ R37, R66, R11, -R37 ;  /* 0x0000000b42257223 */ /* 0x000fe20000010825 */
[----:B------:R-:W-:Y:S01]  /*6dd0*/  SHF.L.U32 R25, R12, 0x10, RZ ;  /* 0x000000100c197819 */ /* 0x000fe200000006ff */
[----:B------:R-:W-:Y:S01]  /*6de0*/  FFMA.FTZ R11, R67, R8, -R10 ;  /* 0x00000008430b7223 */ /* 0x000fe2000001080a */
[----:B------:R-:W-:Y:S01]  /*6df0*/  SHF.L.U32 R31, R106, 0x10, RZ ;  /* 0x000000106a1f7819 */ /* 0x000fe200000006ff */
[----:B------:R-:W-:Y:S06]  /*6e00*/  @P1 BRA `(.L_x_78) ;  /* 0x0000000000381947 */ /* 0x000fec0003800000 */
        /* <DEDUP_REMOVED lines=14> */
.L_x_78:
[----:B------:R-:W-:Y:S05]  /*6ef0*/  BSYNC.RECONVERGENT B0 ;  /* 0x0000000000007941 */ /* 0x000fea0003800200 */
.L_x_77:
[----:B------:R-:W-:Y:S01]  /*6f00*/  SHF.L.U32 R39, R22, 0x10, RZ ;  /* 0x0000001016277819 */ /* 0x000fe200000006ff */
[----:B--2---:R-:W-:Y:S01]  /*6f10*/  FADD.FTZ R11, -R68, R25 ;  /* 0x00000019440b7221 */ /* 0x004fe20000010100 */
[----:B------:R-:W-:Y:S01]  /*6f20*/  SHF.L.U32 R111, R70, 0x10, RZ ;  /* 0x00000010466f7819 */ /* 0x000fe200000006ff */
[C---:B------:R-:W-:Y:S01]  /*6f30*/  FADD.FTZ R29, -R68.reuse, R31 ;  /* 0x0000001f441d7221 */ /* 0x040fe20000010100 */
[----:B------:R-:W-:Y:S01]  /*6f40*/  SHF.L.U32 R53, R81, 0x10, RZ ;  /* 0x0000001051357819 */ /* 0x000fe200000006ff */
[----:B------:R-:W-:Y:S01]  /*6f50*/  FADD.FTZ R81, -R68, R39 ;  /* 0x0000002744517221 */ /* 0x000fe20000010100 */
[----:B------:R-:W-:Y:S01]  /*6f60*/  SHF.L.U32 R113, R16, 0x10, RZ ;  /* 0x0000001010717819 */ /* 0x000fe200000006ff */
[----:B------:R-:W-:Y:S01]  /*6f70*/  FADD.FTZ R39, -R68, R111 ;  /* 0x0000006f44277221 */ /* 0x000fe20000010100 */
[----:B------:R-:W-:Y:S01]  /*6f80*/  SHF.L.U32 R35, R20, 0x10, RZ ;  /* 0x0000001014237819 */ /* 0x000fe200000006ff */
[-C--:B------:R-:W-:Y:S01]  /*6f90*/  FMUL.FTZ R11, R11, R112.reuse ;  /* 0x000000700b0b7220 */ /* 0x080fe20000410000 */
[----:B------:R-:W-:Y:S01]  /*6fa0*/  SHF.L.U32 R34, R89, 0x10, RZ ;  /* 0x0000001059227819 */ /* 0x000fe200000006ff */
[----:B------:R-:W-:Y:S01]  /*6fb0*/  FMUL.FTZ R36, R29, R112 ;  /* 0x000000701d247220 */ /* 0x000fe20000410000 */
[C---:B------:R-:W-:Y:S01]  /*6fc0*/  IADD3 R46, PT, PT, R7.reuse, 0x10, RZ ;  /* 0x00000010072e7810 */ /* 0x040fe20007ffe0ff */
[C---:B------:R-:W-:Y:S01]  /*6fd0*/  FADD.FTZ R113, -R68.reuse, R113 ;  /* 0x0000007144717221 */ /* 0x040fe20000010100 */
[C---:B------:R-:W-:Y:S01]  /*6fe0*/  IADD3 R111, PT, PT, R7.reuse, 0x18, RZ ;  /* 0x00000018076f7810 */ /* 0x040fe20007ffe0ff */
[C---:B------:R-:W-:Y:S01]  /*6ff0*/  FADD.FTZ R53, -R68.reuse, R53 ;  /* 0x0000003544357221 */ /* 0x040fe20000010100 */
[C---:B------:R-:W-:Y:S01]  /*7000*/  IADD3 R89, PT, PT, R7.reuse, 0x20, RZ ;  /* 0x0000002007597810 */ /* 0x040fe20007ffe0ff */
[----:B------:R-:W-:Y:S01]  /*7010*/  FADD.FTZ R29, -R68, R34 ;  /* 0x00000022441d7221 */ /* 0x000fe20000010100 */
[C---:B------:R-:W-:Y:S01]  /*7020*/  IADD3 R24, PT, PT, R7.reuse, 0x28, RZ ;  /* 0x0000002807187810 */ /* 0x040fe20007ffe0ff */
[----:B------:R-:W-:Y:S01]  /*7030*/  FFMA.FTZ R44, R26, R36, R27 ;  /* 0x000000241a2c7223 */ /* 0x000fe2000001001b */
[----:B------:R-:W-:-:S02]  /*7040*/  IADD3 R20, PT, PT, R7, 0x30, RZ ;  /* 0x0000003007147810 */ /* 0x000fc40007ffe0ff */
[C---:B------:R-:W-:Y:S02]  /*7050*/  IADD3 R16, PT, PT, R7.reuse, 0x38, RZ ;  /* 0x0000003807107810 */ /* 0x040fe40007ffe0ff */
[----:B------:R-:W-:Y:S02]  /*7060*/  IADD3 R12, PT, PT, R7, 0x40, RZ ;  /* 0x00000040070c7810 */ /* 0x000fe40007ffe0ff */
[----:B------:R-:W-:Y:S02]  /*7070*/  SHF.L.U32 R37, R98, 0x10, RZ ;  /* 0x0000001062257819 */ /* 0x000fe400000006ff */
[----:B------:R-:W-:Y:S02]  /*7080*/  SHF.L.U32 R33, R100, 0x10, RZ ;  /* 0x0000001064217819 */ /* 0x000fe400000006ff */
[----:B------:R-:W-:Y:S02]  /*7090*/  SHF.L.U32 R41, R56, 0x10, RZ ;  /* 0x0000001038297819 */ /* 0x000fe400000006ff */
[----:B------:R-:W-:-:S02]  /*70a0*/  SHF.L.U32 R125, R74, 0x10, RZ ;  /* 0x000000104a7d7819 */ /* 0x000fc400000006ff */
[----:B------:R-:W-:Y:S01]  /*70b0*/  SHF.L.U32 R8, R85, 0x10, RZ ;  /* 0x0000001055087819 */ /* 0x000fe200000006ff */
[----:B------:R-:W-:Y:S01]  /*70c0*/  FADD.FTZ R85, -R68, R35 ;  /* 0x0000002344557221 */ /* 0x000fe20000010100 */
[----:B------:R-:W-:Y:S01]  /*70d0*/  SHF.L.U32 R9, R14, 0x10, RZ ;  /* 0x000000100e097819 */ /* 0x000fe200000006ff */
[----:B------:R-:W-:Y:S01]  /*70e0*/  FADD.FTZ R35, -R68, R125 ;  /* 0x0000007d44237221 */ /* 0x000fe20000010100 */
[----:B------:R-:W-:Y:S01]  /*70f0*/  SHF.L.U32 R121, R104, 0x10, RZ ;  /* 0x0000001068797819 */ /* 0x000fe200000006ff */
[----:B------:R-:W-:Y:S01]  /*7100*/  FFMA.FTZ R125, R26, R11, R27 ;  /* 0x0000000b1a7d7223 */ /* 0x000fe2000001001b */
[----:B------:R-:W-:Y:S01]  /*7110*/  SHF.L.U32 R115, R102, 0x10, RZ ;  /* 0x0000001066737819 */ /* 0x000fe200000006ff */
[----:B------:R-:W-:Y:S01]  /*7120*/  FADD.FTZ R9, -R68, R9 ;  /* 0x0000000944097221 */ /* 0x000fe20000010100 */
[----:B------:R-:W-:Y:S01]  /*7130*/  SHF.L.U32 R109, R18, 0x10, RZ ;  /* 0x00000010126d7819 */ /* 0x000fe200000006ff */
[----:B------:R-:W-:Y:S01]  /*7140*/  FADD.FTZ R121, -R68, R121 ;  /* 0x0000007944797221 */ /* 0x000fe20000010100 */
[----:B------:R-:W-:Y:S01]  /*7150*/  SHF.L.U32 R55, R96, 0x10, RZ ;  /* 0x0000001060377819 */ /* 0x000fe200000006ff */
[----:B------:R-:W-:Y:S01]  /*7160*/  FADD.FTZ R115, -R68, R115 ;  /* 0x0000007344737221 */ /* 0x000fe20000010100 */
[----:B0-----:R-:W-:Y:S01]  /*7170*/  SHF.L.U32 R73, R94, 0x10, RZ ;  /* 0x000000105e497819 */ /* 0x001fe200000006ff */
[----:B------:R-:W-:Y:S01]  /*7180*/  FADD.FTZ R109, -R68, R109 ;  /* 0x0000006d446d7221 */ /* 0x000fe20000010100 */
[----:B------:R-:W-:Y:S01]  /*7190*/  SHF.L.U32 R43, R58, 0x10, RZ ;  /* 0x000000103a2b7819 */ /* 0x000fe200000006ff */
[----:B------:R-:W-:Y:S01]  /*71a0*/  FADD.FTZ R55, -R68, R55 ;  /* 0x0000003744377221 */ /* 0x000fe20000010100 */
[----:B------:R-:W-:Y:S01]  /*71b0*/  SHF.L.U32 R45, R92, 0x10, RZ ;  /* 0x000000105c2d7819 */ /* 0x000fe200000006ff */
[----:B------:R-:W-:Y:S01]  /*71c0*/  FADD.FTZ R73, -R68, R73 ;  /* 0x0000004944497221 */ /* 0x000fe20000010100 */
[----:B------:R-:W-:Y:S01]  /*71d0*/  SHF.L.U32 R47, R60, 0x10, RZ ;  /* 0x000000103c2f7819 */ /* 0x000fe200000006ff */
[C---:B------:R-:W-:Y:S01]  /*71e0*/  FADD.FTZ R43, -R68.reuse, R43 ;  /* 0x0000002b442b7221 */ /* 0x040fe20000010100 */
        /* <DEDUP_REMOVED lines=11> */
[----:B------:R-:W-:Y:S01]  /*72a0*/  FADD.FTZ R37, -R68, R8 ;  /* 0x0000000844257221 */ /* 0x000fe20000010100 */
[----:B------:R-:W-:Y:S01]  /*72b0*/  ISETP.GE.U32.AND P2, PT, R46, UR8, PT ;  /* 0x000000082e007c0c */ /* 0x000fe2000bf46070 */
[C---:B------:R-:W-:Y:S01]  /*72c0*/  FADD.FTZ R49, -R68.reuse, R49 ;  /* 0x0000003144317221 */ /* 0x040fe20000010100 */
[----:B------:R-:W-:Y:S01]  /*72d0*/  ISETP.GE.U32.AND P1, PT, R111, UR8, PT ;  /* 0x000000086f007c0c */ /* 0x000fe2000bf26070 */
[C---:B------:R-:W-:Y:S01]  /*72e0*/  FADD.FTZ R51, -R68.reuse, R51 ;  /* 0x0000003344337221 */ /* 0x040fe20000010100 */
[----:B------:R-:W-:Y:S01]  /*72f0*/  ISETP.GE.U32.AND P0, PT, R89, UR8, PT ;  /* 0x0000000859007c0c */ /* 0x000fe2000bf06070 */
[----:B------:R-:W-:Y:S01]  /*7300*/  FADD.FTZ R41, -R68, R123 ;  /* 0x0000007b44297221 */ /* 0x000fe20000010100 */
[----:B------:R-:W-:Y:S01]  /*7310*/  ISETP.GE.U32.AND P6, PT, R24, UR8, PT ;  /* 0x0000000818007c0c */ /* 0x000fe2000bfc6070 */
[----:B------:R-:W-:Y:S01]  /*7320*/  FADD.FTZ R31, -R68, R76 ;  /* 0x0000004c441f7221 */ /* 0x000fe20000010100 */
[----:B------:R-:W-:Y:S01]  /*7330*/  ISETP.GE.U32.AND P3, PT, R20, UR8, PT ;  /* 0x0000000814007c0c */ /* 0x000fe2000bf66070 */
[----:B------:R-:W-:Y:S01]  /*7340*/  FADD.FTZ R33, -R68, R10 ;  /* 0x0000000a44217221 */ /* 0x000fe20000010100 */
[----:B------:R-:W-:Y:S01]  /*7350*/  ISETP.GE.U32.AND P4, PT, R16, UR8, PT ;  /* 0x0000000810007c0c */ /* 0x000fe2000bf86070 */
[----:B------:R-:W-:Y:S01]  /*7360*/  FADD.FTZ R25, -R68, R78 ;  /* 0x0000004e44197221 */ /* 0x000fe20000010100 */
[----:B------:R-:W-:-:S02]  /*7370*/  ISETP.GE.U32.AND P5, PT, R12, UR8, PT ;  /* 0x000000080c007c0c */ /* 0x000fc4000bfa6070 */
[----:B------:R-:W-:Y:S02]  /*7380*/  SHF.R.S32.HI R48, RZ, 0x1f, R46 ;  /* 0x0000001fff307819 */ /* 0x000fe4000001142e */
[----:B-1----:R-:W-:Y:S02]  /*7390*/  SHF.R.S32.HI R32, RZ, 0x1f, R111 ;  /* 0x0000001fff207819 */ /* 0x002fe4000001146f */
[----:B------:R-:W-:Y:S02]  /*73a0*/  SHF.R.S32.HI R30, RZ, 0x1f, R89 ;  /* 0x0000001fff1e7819 */ /* 0x000fe40000011459 */
[----:B------:R-:W-:Y:S02]  /*73b0*/  SHF.R.S32.HI R28, RZ, 0x1f, R24 ;  /* 0x0000001fff1c7819 */ /* 0x000fe40000011418 */
[----:B------:R-:W-:Y:S02]  /*73c0*/  SHF.R.S32.HI R22, RZ, 0x1f, R20 ;  /* 0x0000001fff167819 */ /* 0x000fe40000011414 */
[----:B------:R-:W-:-:S02]  /*73d0*/  SHF.R.S32.HI R18, RZ, 0x1f, R16 ;  /* 0x0000001fff127819 */ /* 0x000fc40000011410 */
[----:B------:R-:W-:Y:S02]  /*73e0*/  SHF.R.S32.HI R14, RZ, 0x1f, R12 ;  /* 0x0000001fff0e7819 */ /* 0x000fe4000001140c */
[----:B------:R-:W-:Y:S02]  /*73f0*/  ISETP.GE.AND.EX P2, PT, R48, UR9, PT, P2 ;  /* 0x0000000930007c0c */ /* 0x000fe4000bf46320 */
[----:B------:R-:W-:Y:S02]  /*7400*/  ISETP.GE.AND.EX P1, PT, R32, UR9, PT, P1 ;  /* 0x0000000920007c0c */ /* 0x000fe4000bf26310 */
[----:B------:R-:W-:Y:S02]  /*7410*/  ISETP.GE.AND.EX P0, PT, R30, UR9, PT, P0 ;  /* 0x000000091e007c0c */ /* 0x000fe4000bf06300 */
[----:B------:R-:W-:Y:S02]  /*7420*/  ISETP.GE.AND.EX P6, PT, R28, UR9, PT, P6 ;  /* 0x000000091c007c0c */ /* 0x000fe4000bfc6360 */
[----:B------:R-:W-:-:S02]  /*7430*/  ISETP.GE.AND.EX P3, PT, R22, UR9, PT, P3 ;  /* 0x0000000916007c0c */ /* 0x000fc4000bf66330 */
[----:B------:R-:W-:Y:S02]  /*7440*/  ISETP.GE.AND.EX P4, PT, R18, UR9, PT, P4 ;  /* 0x0000000912007c0c */ /* 0x000fe4000bf86340 */
[----:B------:R-:W-:Y:S02]  /*7450*/  ISETP.GE.AND.EX P5, PT, R14, UR9, PT, P5 ;  /* 0x000000090e007c0c */ /* 0x000fe4000bfa6350 */
        /* <DEDUP_REMOVED lines=21> */
.L_x_79:
[----:B------:R-:W-:Y:S01]  /*75b0*/  BSSY.RECONVERGENT B0, `(.L_x_80) ;  /* 0x0000013000007945 */ /* 0x000fe20003800200 */
[----:B------:R-:W-:Y:S01]  /*75c0*/  FFMA.FTZ R125, R66, R13, -R125 ;  /* 0x0000000d427d7223 */ /* 0x000fe2000001087d */
[----:B------:R-:W-:Y:S01]  /*75d0*/  FMUL.FTZ R107, R9, R112 ;  /* 0x00000070096b7220 */ /* 0x000fe20000410000 */
[----:B------:R-:W-:Y:S01]  /*75e0*/  FFMA.FTZ R13, R67, R8, -R44 ;  /* 0x00000008430d7223 */ /* 0x000fe2000001082c */
[----:B------:R-:W-:Y:S06]  /*75f0*/  @P2 BRA `(.L_x_81) ;  /* 0x0000000000382947 */ /* 0x000fec0003800000 */
[----:B------:R-:W0:Y:S01]  /*7600*/  LDCU.64 UR4, c[0x0][0x3f8] ;  /* 0x00007f00ff0477ac */ /* 0x000e220008000a00 */
[----:B------:R-:W-:Y:S01]  /*7610*/  MOV R8, R116 ;  /* 0x0000007400087202 */ /* 0x000fe20000000f00 */
[-C--:B------:R-:W-:Y:S01]  /*7620*/  FMUL.FTZ R34, R125, R112.reuse ;  /* 0x000000707d227220 */ /* 0x080fe20000410000 */
[----:B------:R-:W-:Y:S01]  /*7630*/  MOV R9, R119 ;  /* 0x0000007700097202 */ /* 0x000fe20000000f00 */
[----:B------:R-:W1:Y:S01]  /*7640*/  LDCU.64 UR10, c[0x0][0x380] ;  /* 0x00007000ff0a77ac */ /* 0x000e620008000a00 */
[----:B------:R-:W-:-:S05]  /*7650*/  FMUL.FTZ R13, R13, R112 ;  /* 0x000000700d0d7220 */ /* 0x000fca0000410000 */
[----:B------:R-:W-:Y:S01]  /*7660*/  F2FP.BF16.F32.PACK_AB R13, R13, R34 ;  /* 0x000000220d0d723e */ /* 0x000fe200000010ff */
[----:B0-----:R-:W-:Y:S02]  /*7670*/  IMAD R11, R48, UR4, RZ ;  /* 0x00000004300b7c24 */ /* 0x001fe4000f8e02ff */
[----:B------:R-:W-:-:S04]  /*7680*/  IMAD.WIDE.U32 R8, R46, UR4, R8 ;  /* 0x000000042e087c25 */ /* 0x000fc8000f8e0008 */
[----:B------:R-:W-:Y:S01]  /*7690*/  IMAD R11, R46, UR5, R11 ;  /* 0x000000052e0b7c24 */ /* 0x000fe2000f8e020b */
[----:B-1----:R-:W-:-:S04]  /*76a0*/  LEA R10, P2, R8, UR10, 0x1 ;  /* 0x0000000a080a7c11 */ /* 0x002fc8000f8408ff */
[----:B------:R-:W-:-:S04]  /*76b0*/  IADD3 R11, PT, PT, R9, R11, RZ ;  /* 0x0000000b090b7210 */ /* 0x000fc80007ffe0ff */
[----:B------:R-:W-:-:S05]  /*76c0*/  LEA.HI.X R11, R8, UR11, R11, 0x1, P2 ;  /* 0x0000000b080b7c11 */ /* 0x000fca00090f0c0b */
[----:B------:R0:W-:Y:S02]  /*76d0*/  STG.E desc[UR6][R10.64], R13 ;  /* 0x0000000d0a007986 */ /* 0x0001e4000c101906 */
.L_x_81:
[----:B------:R-:W-:Y:S05]  /*76e0*/  BSYNC.RECONVERGENT B0 ;  /* 0x0000000000007941 */ /* 0x000fea0003800200 */
.L_x_80:
[----:B------:R-:W-:Y:S01]  /*76f0*/  SHF.L.U32 R15, R15, 0x10, RZ ;  /* 0x000000100f0f7819 */ /* 0x000fe200000006ff */
[----:B------:R-:W-:Y:S01]  /*7700*/  FFMA.FTZ R123, R26, R107, R27 ;  /* 0x0000006b1a7b7223 */ /* 0x000fe2000001001b */
[----:B------:R-:W-:Y:S01]  /*7710*/  SHF.L.U32 R8, R105, 0x10, RZ ;  /* 0x0000001069087819 */ /* 0x000fe200000006ff */
[----:B------:R-:W-:Y:S01]  /*7720*/  FMUL.FTZ R42, R121, R112 ;  /* 0x00000070792a7220 */ /* 0x000fe20000410000 */
[----:B------:R-:W-:Y:S06]  /*7730*/  BRA.U !UP0, `(.L_x_82) ;  /* 0x0000000108487547 */ /* 0x000fec000b800000 */
[----:B------:R-:W-:Y:S01]  /*7740*/  FFMA.FTZ R9, R66, R107, R64 ;  /* 0x0000006b42097223 */ /* 0x000fe20000010040 */
[----:B0-----:R-:W-:-:S03]  /*7750*/  FFMA.FTZ R10, R67, R42, R65 ;  /* 0x0000002a430a7223 */ /* 0x001fc60000010041 */
        /* <DEDUP_REMOVED lines=16> */
.L_x_82:
[----:B0-----:R-:W-:Y:S01]  /*7860*/  FFMA.FTZ R10, R26, R42, R27 ;  /* 0x0000002a1a0a7223 */ /* 0x001fe2000001001b */
[----:B------:R-:W-:Y:S01]  /*7870*/  BSSY.RECONVERGENT B0, `(.L_x_83) ;  /* 0x0000014000007945 */ /* 0x000fe20003800200 */
[----:B------:R-:W-:Y:S01]  /*7880*/  FFMA.FTZ R123, R66, R15, -R123 ;  /* 0x0000000f427b7223 */ /* 0x000fe2000001087b */
[-C--:B------:R-:W-:Y:S01]  /*7890*/  FMUL.FTZ R113, R113, R112.reuse ;  /* 0x0000007071717220 */ /* 0x080fe20000410000 */
[----:B------:R-:W-:Y:S01]  /*78a0*/  FMUL.FTZ R34, R115, R112 ;  /* 0x0000007073227220 */ /* 0x000fe20000410000 */
[----:B------:R-:W-:Y:S01]  /*78b0*/  FFMA.FTZ R13, R67, R8, -R10 ;  /* 0x00000008430d7223 */ /* 0x000fe2000001080a */
[----:B------:R-:W-:Y:S06]  /*78c0*/  @P1 BRA `(.L_x_84) ;  /* 0x0000000000381947 */ /* 0x000fec0003800000 */
[----:B------:R-:W0:Y:S01]  /*78d0*/  LDCU.64 UR4, c[0x0][0x3f8] ;  /* 0x00007f00ff0477ac */ /* 0x000e220008000a00 */
[----:B------:R-:W-:Y:S01]  /*78e0*/  MOV R8, R116 ;  /* 0x0000007400087202 */ /* 0x000fe20000000f00 */
[----:B------:R-:W-:Y:S01]  /*78f0*/  FMUL.FTZ R13, R13, R112 ;  /* 0x000000700d0d7220 */ /* 0x000fe20000410000 */
[----:B------:R-:W-:Y:S01]  /*7900*/  MOV R9, R119 ;  /* 0x0000007700097202 */ /* 0x000fe20000000f00 */
[----:B------:R-:W1:Y:S01]  /*7910*/  LDCU.64 UR10, c[0x0][0x380] ;  /* 0x00007000ff0a77ac */ /* 0x000e620008000a00 */
[----:B0-----:R-:W-:Y:S02]  /*7920*/  IMAD R32, R32, UR4, RZ ;  /* 0x0000000420207c24 */ /* 0x001fe4000f8e02ff */
[----:B------:R-:W-:-:S04]  /*7930*/  IMAD.WIDE.U32 R8, R111, UR4, R8 ;  /* 0x000000046f087c25 */ /* 0x000fc8000f8e0008 */
[----:B------:R-:W-:Y:S02]  /*7940*/  IMAD R111, R111, UR5, R32 ;  /* 0x000000056f6f7c24 */ /* 0x000fe4000f8e0220 */
[----:B------:R-:W-:Y:S01]  /*7950*/  FMUL.FTZ R32, R123, R112 ;  /* 0x000000707b207220 */ /* 0x000fe20000410000 */
[C---:B-1----:R-:W-:Y:S02]  /*7960*/  LEA R10, P1, R8.reuse, UR10, 0x1 ;  /* 0x0000000a080a7c11 */ /* 0x042fe4000f8208ff */
[----:B------:R-:W-:Y:S02]  /*7970*/  IADD3 R111, PT, PT, R9, R111, RZ ;  /* 0x0000006f096f7210 */ /* 0x000fe40007ffe0ff */
[----:B------:R-:W-:Y:S02]  /*7980*/  F2FP.BF16.F32.PACK_AB R13, R13, R32 ;  /* 0x000000200d0d723e */ /* 0x000fe400000010ff */
[----:B------:R-:W-:-:S05]  /*7990*/  LEA.HI.X R11, R8, UR11, R111, 0x1, P1 ;  /* 0x0000000b080b7c11 */ /* 0x000fca00088f0c6f */
[----:B------:R0:W-:Y:S02]  /*79a0*/  STG.E desc[UR6][R10.64], R13 ;  /* 0x0000000d0a007986 */ /* 0x0001e4000c101906 */
.L_x_84:
[----:B------:R-:W-:Y:S05]  /*79b0*/  BSYNC.RECONVERGENT B0 ;  /* 0x0000000000007941 */ /* 0x000fea0003800200 */
.L_x_83:
[----:B------:R-:W-:Y:S01]  /*79c0*/  SHF.L.U32 R17, R17, 0x10, RZ ;  /* 0x0000001011117819 */ /* 0x000fe200000006ff */
[C-C-:B------:R-:W-:Y:S01]  /*79d0*/  FFMA.FTZ R107, R26.reuse, R113, R27.reuse ;  /* 0x000000711a6b7223 */ /* 0x140fe2000001001b */
[----:B------:R-:W-:Y:S01]  /*79e0*/  FFMA.FTZ R38, R26, R34, R27 ;  /* 0x000000221a267223 */ /* 0x000fe2000001001b */
[----:B------:R-:W-:Y:S01]  /*79f0*/  SHF.L.U32 R8, R103, 0x10, RZ ;  /* 0x0000001067087819 */ /* 0x000fe200000006ff */
        /* <DEDUP_REMOVED lines=19> */
.L_x_85:
[----:B------:R-:W-:Y:S01]  /*7b30*/  BSSY.RECONVERGENT B0, `(.L_x_86) ;  /* 0x0000013000007945 */ /* 0x000fe20003800200 */
[----:B------:R-:W-:Y:S01]  /*7b40*/  FFMA.FTZ R107, R66, R17, -R107 ;  /* 0x00000011426b7223 */ /* 0x000fe2000001086b */
[----:B------:R-:W-:Y:S01]  /*7b50*/  FMUL.FTZ R109, R109, R112 ;  /* 0x000000706d6d7220 */ /* 0x000fe20000410000 */
[----:B0-----:R-:W-:Y:S01]  /*7b60*/  FFMA.FTZ R13, R67, R8, -R38 ;  /* 0x00000008430d7223 */ /* 0x001fe20000010826 */
        /* <DEDUP_REMOVED lines=15> */
.L_x_87:
[----:B------:R-:W-:Y:S05]  /*7c60*/  BSYNC.RECONVERGENT B0 ;  /* 0x0000000000007941 */ /* 0x000fea0003800200 */
.L_x_86:
[----:B------:R-:W-:Y:S01]  /*7c70*/  SHF.L.U32 R19, R19, 0x10, RZ ;  /* 0x0000001013137819 */ /* 0x000fe200000006ff */
[----:B------:R-:W-:Y:S01]  /*7c80*/  FFMA.FTZ R89, R26, R109, R27 ;  /* 0x0000006d1a597223 */ /* 0x000fe2000001001b */
[----:B------:R-:W-:Y:S01]  /*7c90*/  SHF.L.U32 R8, R101, 0x10, RZ ;  /* 0x0000001065087819 */ /* 0x000fe200000006ff */
[----:B------:R-:W-:Y:S01]  /*7ca0*/  FMUL.FTZ R34, R83, R112 ;  /* 0x0000007053227220 */ /* 0x000fe20000410000 */
[----:B------:R-:W-:Y:S06]  /*7cb0*/  BRA.U !UP0, `(.L_x_88) ;  /* 0x0000000108487547 */ /* 0x000fec000b800000 */
[----:B0-----:R-:W-:Y:S01]  /*7cc0*/  FFMA.FTZ R10, R67, R34, R65 ;  /* 0x00000022430a7223 */ /* 0x001fe20000010041 */
        /* <DEDUP_REMOVED lines=17> */
.L_x_88:
        /* <DEDUP_REMOVED lines=21> */
.L_x_90:
[----:B------:R-:W-:Y:S05]  /*7f30*/  BSYNC.RECONVERGENT B0 ;  /* 0x0000000000007941 */ /* 0x000fea0003800200 */
.L_x_89:
[----:B------:R-:W-:Y:S01]  /*7f40*/  SHF.L.U32 R21, R21, 0x10, RZ ;  /* 0x0000001015157819 */ /* 0x000fe200000006ff */
[C-C-:B------:R-:W-:Y:S01]  /*7f50*/  FFMA.FTZ R83, R26.reuse, R85, R27.reuse ;  /* 0x000000551a537223 */ /* 0x140fe2000001001b */
[----:B------:R-:W-:Y:S01]  /*7f60*/  FFMA.FTZ R30, R26, R32, R27 ;  /* 0x000000201a1e7223 */ /* 0x000fe2000001001b */
[----:B------:R-:W-:Y:S01]  /*7f70*/  SHF.L.U32 R8, R99, 0x10, RZ ;  /* 0x0000001063087819 */ /* 0x000fe200000006ff */
        /* <DEDUP_REMOVED lines=19> */
.L_x_91:
        /* <DEDUP_REMOVED lines=19> */
.L_x_93:
[----:B------:R-:W-:Y:S05]  /*81e0*/  BSYNC.RECONVERGENT B0 ;  /* 0x0000000000007941 */ /* 0x000fea0003800200 */
.L_x_92:
        /* <DEDUP_REMOVED lines=23> */
.L_x_94:
        /* <DEDUP_REMOVED lines=21> */
.L_x_96:
[----:B------:R-:W-:Y:S05]  /*84b0*/  BSYNC.RECONVERGENT B0 ;  /* 0x0000000000007941 */ /* 0x000fea0003800200 */
.L_x_95:
[----:B------:R-:W-:Y:S01]  /*84c0*/  SHF.L.U32 R57, R57, 0x10, RZ ;  /* 0x0000001039397819 */ /* 0x000fe200000006ff */
[C-C-:B------:R-:W-:Y:S01]  /*84d0*/  FFMA.FTZ R21, R26.reuse, R69, R27.reuse ;  /* 0x000000451a157223 */ /* 0x140fe2000001001b */
[----:B------:R-:W-:Y:S01]  /*84e0*/  FFMA.FTZ R20, R26, R22, R27 ;  /* 0x000000161a147223 */ /* 0x000fe2000001001b */
[----:B0-----:R-:W-:Y:S01]  /*84f0*/  SHF.L.U32 R8, R95, 0x10, RZ ;  /* 0x000000105f087819 */ /* 0x001fe200000006ff */
[----:B------:R-:W-:Y:S06]  /*8500*/  BRA.U !UP0, `(.L_x_97) ;  /* 0x0000000108487547 */ /* 0x000fec000b800000 */
        /* <DEDUP_REMOVED lines=18> */
.L_x_97:
        /* <DEDUP_REMOVED lines=13> */
[----:B-1----:R-:W-:Y:S02]  /*8700*/  LEA R8, P0, R10, UR10, 0x1 ;  /* 0x0000000a0a087c11 */ /* 0x002fe4000f8008ff */
[----:B------:R-:W-:Y:S02]  /*8710*/  IADD3 R15, PT, PT, R11, R15, RZ ;  /* 0x0000000f0b0f7210 */ /* 0x000fe40007ffe0ff */
[----:B------:R-:W-:Y:S02]  /*8720*/  F2FP.BF16.F32.PACK_AB R11, R12, R21 ;  /* 0x000000150c0b723e */ /* 0x000fe400000010ff */
[----:B------:R-:W-:-:S05]  /*8730*/  LEA.HI.X R9, R10, UR11, R15, 0x1, P0 ;  /* 0x0000000b0a097c11 */ /* 0x000fca00080f0c0f */
[----:B------:R0:W-:Y:S02]  /*8740*/  STG.E desc[UR6][R8.64], R11 ;  /* 0x0000000b08007986 */ /* 0x0001e4000c101906 */
.L_x_99:
[----:B------:R-:W-:Y:S05]  /*8750*/  BSYNC.RECONVERGENT B0 ;  /* 0x0000000000007941 */ /* 0x000fea0003800200 */
.L_x_98:
[-C--:B------:R-:W-:Y:S01]  /*8760*/  FMUL.FTZ R56, R49, R112.reuse ;  /* 0x0000007031387220 */ /* 0x080fe20000410000 */
[-C--:B0-----:R-:W-:Y:S01]  /*8770*/  FMUL.FTZ R8, R29, R112.reuse ;  /* 0x000000701d087220 */ /* 0x081fe20000410000 */
[----:B------:R-:W-:Y:S01]  /*8780*/  IADD3 R49, PT, PT, R7, 0x48, RZ ;  /* 0x0000004807317810 */ /* 0x000fe20007ffe0ff */
[-C--:B------:R-:W-:Y:S01]  /*8790*/  FMUL.FTZ R43, R43, R112.reuse ;  /* 0x000000702b2b7220 */ /* 0x080fe20000410000 */
        /* <DEDUP_REMOVED lines=10> */
[-C--:B------:R-:W-:Y:S01]  /*8840*/  FMUL.FTZ R18, R41, R112.reuse ;  /* 0x0000007029127220 */ /* 0x080fe20000410000 */
[-C--:B------:R-:W-:Y:S01]  /*8850*/  FMUL.FTZ R35, R35, R112.reuse ;  /* 0x0000007023237220 */ /* 0x080fe20000410000 */
[-C--:B------:R-:W-:Y:S01]  /*8860*/  FMUL.FTZ R16, R37, R112.reuse ;  /* 0x0000007025107220 */ /* 0x080fe20000410000 */
[-C--:B------:R-:W-:Y:S01]  /*8870*/  FMUL.FTZ R31, R31, R112.reuse ;  /* 0x000000701f1f7220 */ /* 0x080fe20000410000 */
[-C--:B------:R-:W-:Y:S01]  /*8880*/  FMUL.FTZ R12, R33, R112.reuse ;  /* 0x00000070210c7220 */ /* 0x080fe20000410000 */
[----:B------:R-:W-:Y:S01]  /*8890*/  FMUL.FTZ R25, R25, R112 ;  /* 0x0000007019197220 */ /* 0x000fe20000410000 */
[----:B------:R-:W-:Y:S01]  /*88a0*/  IADD3 R7, PT, PT, R7, 0x78, RZ ;  /* 0x0000007807077810 */ /* 0x000fe20007ffe0ff */
[C-C-:B------:R-:W-:Y:S01]  /*88b0*/  FFMA.FTZ R45, R26.reuse, R43, R27.reuse ;  /* 0x0000002b1a2d7223 */ /* 0x140fe2000001001b */
[----:B------:R-:W-:Y:S01]  /*88c0*/  ISETP.GE.U32.AND P2, PT, R49, UR8, PT ;  /* 0x0000000831007c0c */ /* 0x000fe2000bf46070 */
[--C-:B------:R-:W-:Y:S01]  /*88d0*/  FFMA.FTZ R48, R26, R40, R27.reuse ;  /* 0x000000281a307223 */ /* 0x100fe2000001001b */
[----:B------:R-:W-:Y:S01]  /*88e0*/  ISETP.GE.U32.AND P1, PT, R34, UR8, PT ;  /* 0x0000000822007c0c */ /* 0x000fe2000bf26070 */
[C-C-:B------:R-:W-:Y:S01]  /*88f0*/  FFMA.FTZ R47, R26.reuse, R54, R27.reuse ;  /* 0x000000361a2f7223 */ /* 0x140fe2000001001b */
[----:B------:R-:W-:Y:S01]  /*8900*/  ISETP.GE.U32.AND P0, PT, R29, UR8, PT ;  /* 0x000000081d007c0c */ /* 0x000fe2000bf06070 */
[C-C-:B------:R-:W-:Y:S01]  /*8910*/  FFMA.FTZ R50, R26.reuse, R56, R27.reuse ;  /* 0x000000381a327223 */ /* 0x140fe2000001001b */
[----:B------:R-:W-:Y:S01]  /*8920*/  ISETP.GE.U32.AND P6, PT, R21, UR8, PT ;  /* 0x0000000815007c0c */ /* 0x000fe2000bfc6070 */
[C-C-:B------:R-:W-:Y:S01]  /*8930*/  FFMA.FTZ R33, R26.reuse, R51, R27.reuse ;  /* 0x000000331a217223 */ /* 0x140fe2000001001b */
[----:B------:R-:W-:Y:S01]  /*8940*/  ISETP.GE.U32.AND P4, PT, R15, UR8, PT ;  /* 0x000000080f007c0c */ /* 0x000fe2000bf86070 */
[--C-:B------:R-:W-:Y:S01]  /*8950*/  FFMA.FTZ R30, R26, R22, R27.reuse ;  /* 0x000000161a1e7223 */ /* 0x100fe2000001001b */
[----:B------:R-:W-:Y:S01]  /*8960*/  ISETP.GE.U32.AND P5, PT, R10, UR8, PT ;  /* 0x000000080a007c0c */ /* 0x000fe2000bfa6070 */
[C---:B------:R-:W-:Y:S01]  /*8970*/  FFMA.FTZ R23, R26.reuse, R39, R27 ;  /* 0x000000271a177223 */ /* 0x040fe2000001001b */
[----:B------:R-:W-:Y:S01]  /*8980*/  SHF.R.S32.HI R52, RZ, 0x1f, R49 ;  /* 0x0000001fff347819 */ /* 0x000fe20000011431 */
[C-C-:B------:R-:W-:Y:S01]  /*8990*/  FFMA.FTZ R24, R26.reuse, R18, R27.reuse ;  /* 0x000000121a187223 */ /* 0x140fe2000001001b */
[----:B------:R-:W-:Y:S01]  /*89a0*/  SHF.R.S32.HI R53, RZ, 0x1f, R34 ;  /* 0x0000001fff357819 */ /* 0x000fe20000011422 */
[C---:B------:R-:W-:Y:S01]  /*89b0*/  FFMA.FTZ R17, R26.reuse, R35, R27 ;  /* 0x000000231a117223 */ /* 0x040fe2000001001b */
[----:B------:R-:W-:Y:S01]  /*89c0*/  SHF.R.S32.HI R32, RZ, 0x1f, R29 ;  /* 0x0000001fff207819 */ /* 0x000fe2000001141d */
[C---:B------:R-:W-:Y:S01]  /*89d0*/  FFMA.FTZ R20, R26.reuse, R16, R27 ;  /* 0x000000101a147223 */ /* 0x040fe2000001001b */
[----:B------:R-:W-:Y:S01]  /*89e0*/  SHF.R.S32.HI R28, RZ, 0x1f, R21 ;  /* 0x0000001fff1c7819 */ /* 0x000fe20000011415 */
[C---:B------:R-:W-:Y:S01]  /*89f0*/  FFMA.FTZ R13, R26.reuse, R31, R27 ;  /* 0x0000001f1a0d7223 */ /* 0x040fe2000001001b */
[----:B------:R-:W-:Y:S01]  /*8a00*/  SHF.R.S32.HI R19, RZ, 0x1f, R15 ;  /* 0x0000001fff137819 */ /* 0x000fe2000001140f */
[C-C-:B------:R-:W-:Y:S01]  /*8a10*/  FFMA.FTZ R14, R26.reuse, R12, R27.reuse ;  /* 0x0000000c1a0e7223 */ /* 0x140fe2000001001b */
[----:B------:R-:W-:Y:S01]  /*8a20*/  SHF.R.S32.HI R11, RZ, 0x1f, R10 ;  /* 0x0000001fff0b7819 */ /* 0x000fe2000001140a */
[C-C-:B------:R-:W-:Y:S01]  /*8a30*/  FFMA.FTZ R9, R26.reuse, R25, R27.reuse ;  /* 0x000000191a097223 */ /* 0x140fe2000001001b */
[----:B------:R-:W-:Y:S01]  /*8a40*/  ISETP.GE.U32.AND P3, PT, R7, UR8, PT ;  /* 0x0000000807007c0c */ /* 0x000fe2000bf66070 */
[----:B------:R-:W-:Y:S01]  /*8a50*/  FFMA.FTZ R26, R26, R8, R27 ;  /* 0x000000081a1a7223 */ /* 0x000fe2000001001b */
[----:B------:R-:W-:-:S02]  /*8a60*/  ISETP.GE.AND.EX P2, PT, R52, UR9, PT, P2 ;  /* 0x0000000934007c0c */ /* 0x000fc4000bf46320 */
[----:B------:R-:W-:Y:S02]  /*8a70*/  ISETP.GE.AND.EX P1, PT, R53, UR9, PT, P1 ;  /* 0x0000000935007c0c */ /* 0x000fe4000bf26310 */
[----:B------:R-:W-:Y:S02]  /*8a80*/  ISETP.GE.AND.EX P0, PT, R32, UR9, PT, P0 ;  /* 0x0000000920007c0c */ /* 0x000fe4000bf06300 */
[----:B------:R-:W-:Y:S02]  /*8a90*/  ISETP.GE.AND.EX P6, PT, R28, UR9, PT, P6 ;  /* 0x000000091c007c0c */ /* 0x000fe4000bfc6360 */
[----:B------:R-:W-:Y:S02]  /*8aa0*/  ISETP.GE.AND.EX P4, PT, R19, UR9, PT, P4 ;  /* 0x0000000913007c0c */ /* 0x000fe4000bf86340 */
[----:B------:R-:W-:Y:S02]  /*8ab0*/  ISETP.GE.AND.EX P5, PT, R11, UR9, PT, P5 ;  /* 0x000000090b007c0c */ /* 0x000fe4000bfa6350 */
[----:B------:R-:W-:-:S02]  /*8ac0*/  SHF.L.U32 R59, R59, 0x10, RZ ;  /* 0x000000103b3b7819 */ /* 0x000fc400000006ff */
        /* <DEDUP_REMOVED lines=20> */
.L_x_100:
[----:B------:R-:W-:Y:S01]  /*8c10*/  BSSY.RECONVERGENT B0, `(.L_x_101) ;  /* 0x0000012000007945 */ /* 0x000fe20003800200 */
[----:B------:R-:W-:Y:S01]  /*8c20*/  FFMA.FTZ R45, R66, R59, -R45 ;  /* 0x0000003b422d7223 */ /* 0x000fe2000001082d */
[----:B------:R-:W-:Y:S02]  /*8c30*/  FFMA.FTZ R27, R67, R36, -R48 ;  /* 0x00000024431b7223 */ /* 0x000fe40000010830 */
[----:B------:R-:W-:Y:S05]  /*8c40*/  @P2 BRA `(.L_x_102) ;  /* 0x0000000000382947 */ /* 0x000fea0003800000 */
        /* <DEDUP_REMOVED lines=14> */
.L_x_102:
[----:B------:R-:W-:Y:S05]  /*8d30*/  BSYNC.RECONVERGENT B0 ;  /* 0x0000000000007941 */ /* 0x000fea0003800200 */
.L_x_101:
[----:B------:R-:W-:Y:S02]  /*8d40*/  SHF.L.U32 R61, R61, 0x10, RZ ;  /* 0x000000103d3d7819 */ /* 0x000fe400000006ff */
        /* <DEDUP_REMOVED lines=20> */
.L_x_103:
[----:B------:R-:W-:Y:S01]  /*8e90*/  BSSY.RECONVERGENT B0, `(.L_x_104) ;  /* 0x0000012000007945 */ /* 0x000fe20003800200 */
[----:B------:R-:W-:Y:S01]  /*8ea0*/  FFMA.FTZ R47, R66, R61, -R47 ;  /* 0x0000003d422f7223 */ /* 0x000fe2000001082f */
[----:B0-----:R-:W-:Y:S02]  /*8eb0*/  FFMA.FTZ R27, R67, R80, -R50 ;  /* 0x00000050431b7223 */ /* 0x001fe40000010832 */
        /* <DEDUP_REMOVED lines=15> */
.L_x_105:
[----:B------:R-:W-:Y:S05]  /*8fb0*/  BSYNC.RECONVERGENT B0 ;  /* 0x0000000000007941 */ /* 0x000fea0003800200 */
.L_x_104:
        /* <DEDUP_REMOVED lines=21> */
.L_x_106:
[----:B------:R-:W-:Y:S01]  /*9110*/  BSSY.RECONVERGENT B0, `(.L_x_107) ;  /* 0x0000012000007945 */ /* 0x000fe20003800200 */
[----:B------:R-:W-:Y:S01]  /*9120*/  FFMA.FTZ R63, R66, R63, -R33 ;  /* 0x0000003f423f7223 */ /* 0x000fe20000010821 */
[----:B------:R-:W-:Y:S02]  /*9130*/  FFMA.FTZ R41, R67, R82, -R30 ;  /* 0x0000005243297223 */ /* 0x000fe4000001081e */
[----:B------:R-:W-:Y:S05]  /*9140*/  @P0 BRA `(.L_x_108) ;  /* 0x0000000000380947 */ /* 0x000fea0003800000 */
[----:B------:R-:W1:Y:S01]  /*9150*/  LDCU.64 UR4, c[0x0][0x3f8] ;  /* 0x00007f00ff0477ac */ /* 0x000e620008000a00 */
[----:B------:R-:W-:Y:S01]  /*9160*/  MOV R33, R119 ;  /* 0x0000007700217202 */ /* 0x000fe20000000f00 */
[----:B0-----:R-:W-:Y:S01]  /*9170*/  FMUL.FTZ R27, R63, R112 ;  /* 0x000000703f1b7220 */ /* 0x001fe20000410000 */
[----:B------:R-:W0:Y:S01]  /*9180*/  LDCU.64 UR10, c[0x0][0x380] ;  /* 0x00007000ff0a77ac */ /* 0x000e220008000a00 */
[----:B-1----:R-:W-:Y:S01]  /*9190*/  IMAD R22, R32, UR4, RZ ;  /* 0x0000000420167c24 */ /* 0x002fe2000f8e02ff */
[----:B------:R-:W-:-:S05]  /*91a0*/  MOV R32, R116 ;  /* 0x0000007400207202 */ /* 0x000fca0000000f00 */
[----:B------:R-:W-:-:S04]  /*91b0*/  IMAD.WIDE.U32 R36, R29, UR4, R32 ;  /* 0x000000041d247c25 */ /* 0x000fc8000f8e0020 */
[----:B------:R-:W-:Y:S02]  /*91c0*/  IMAD R29, R29, UR5, R22 ;  /* 0x000000051d1d7c24 */ /* 0x000fe4000f8e0216 */
[----:B------:R-:W-:Y:S01]  /*91d0*/  FMUL.FTZ R22, R41, R112 ;  /* 0x0000007029167220 */ /* 0x000fe20000410000 */
[----:B0-----:R-:W-:Y:S02]  /*91e0*/  LEA R32, P0, R36, UR10, 0x1 ;  /* 0x0000000a24207c11 */ /* 0x001fe4000f8008ff */
[----:B------:R-:W-:Y:S02]  /*91f0*/  IADD3 R29, PT, PT, R37, R29, RZ ;  /* 0x0000001d251d7210 */ /* 0x000fe40007ffe0ff */
[----:B------:R-:W-:Y:S02]  /*9200*/  F2FP.BF16.F32.PACK_AB R27, R22, R27 ;  /* 0x0000001b161b723e */ /* 0x000fe400000010ff */
[----:B------:R-:W-:-:S05]  /*9210*/  LEA.HI.X R33, R36, UR11, R29, 0x1, P0 ;  /* 0x0000000b24217c11 */ /* 0x000fca00080f0c1d */
[----:B------:R1:W-:Y:S02]  /*9220*/  STG.E desc[UR6][R32.64], R27 ;  /* 0x0000001b20007986 */ /* 0x0003e4000c101906 */
.L_x_108:
[----:B------:R-:W-:Y:S05]  /*9230*/  BSYNC.RECONVERGENT B0 ;  /* 0x0000000000007941 */ /* 0x000fea0003800200 */
.L_x_107:
[----:B------:R-:W-:Y:S02]  /*9240*/  SHF.L.U32 R71, R71, 0x10, RZ ;  /* 0x0000001047477819 */ /* 0x000fe400000006ff */
[----:B------:R-:W-:Y:S01]  /*9250*/  SHF.L.U32 R84, R84, 0x10, RZ ;  /* 0x0000001054547819 */ /* 0x000fe200000006ff */
[----:B------:R-:W-:Y:S06]  /*9260*/  BRA.U !UP0, `(.L_x_109) ;  /* 0x0000000108487547 */ /* 0x000fec000b800000 */
[----:B------:R-:W-:Y:S01]  /*9270*/  FFMA.FTZ R39, R66, R39, R64 ;  /* 0x0000002742277223 */ /* 0x000fe20000010040 */
[----:B------:R-:W-:-:S03]  /*9280*/  FFMA.FTZ R18, R67, R18, R65 ;  /* 0x0000001243127223 */ /* 0x000fc60000010041 */
[----:B------:R-:W-:Y:S01]  /*9290*/  FMUL.FTZ R22, R39, -1.4426950216293334961 ;  /* 0xbfb8aa3b27167820 */ /* 0x000fe20000410000 */
[----:B------:R-:W-:-:S05]  /*92a0*/  FMUL.FTZ R29, R18, -1.4426950216293334961 ;  /* 0xbfb8aa3b121d7820 */ /* 0x000fca0000410000 */
[----:B------:R-:W0:Y:S08]  /*92b0*/  MUFU.EX2 R22, R22 ;  /* 0x0000001600167308 */ /* 0x000e300000000800 */
[----:B------:R-:W2:Y:S01]  /*92c0*/  MUFU.EX2 R29, R29 ;  /* 0x0000001d001d7308 */ /* 0x000ea20000000800 */
[----:B01----:R-:W-:-:S07]  /*92d0*/  FADD.FTZ R27, R22, 1 ;  /* 0x3f800000161b7421 */ /* 0x003fce0000010000 */
[----:B------:R-:W0:Y:S01]  /*92e0*/  MUFU.RCP R30, R27 ;  /* 0x0000001b001e7308 */ /* 0x000e220000001000 */
[----:B--2---:R-:W-:-:S07]  /*92f0*/  FADD.FTZ R32, R29, 1 ;  /* 0x3f8000001d207421 */ /* 0x004fce0000010000 */
        /* <DEDUP_REMOVED lines=9> */
.L_x_109:
[----:B------:R-:W-:Y:S01]  /*9390*/  BSSY.RECONVERGENT B0, `(.L_x_110) ;  /* 0x0000012000007945 */ /* 0x000fe20003800200 */
[----:B------:R-:W-:Y:S01]  /*93a0*/  FFMA.FTZ R71, R66, R71, -R23 ;  /* 0x0000004742477223 */ /* 0x000fe20000010817 */
[----:B01----:R-:W-:Y:S02]  /*93b0*/  FFMA.FTZ R27, R67, R84, -R24 ;  /* 0x00000054431b7223 */ /* 0x003fe40000010818 */
[----:B------:R-:W-:Y:S05]  /*93c0*/  @P6 BRA `(.L_x_111) ;  /* 0x0000000000386947 */ /* 0x000fea0003800000 */
[----:B------:R-:W0:Y:S01]  /*93d0*/  LDCU.64 UR4, c[0x0][0x3f8] ;  /* 0x00007f00ff0477ac */ /* 0x000e220008000a00 */
[----:B------:R-:W-:Y:S02]  /*93e0*/  MOV R22, R116 ;  /* 0x0000007400167202 */ /* 0x000fe40000000f00 */
[----:B------:R-:W-:Y:S01]  /*93f0*/  MOV R23, R119 ;  /* 0x0000007700177202 */ /* 0x000fe20000000f00 */
[----:B------:R-:W1:Y:S01]  /*9400*/  LDCU.64 UR10, c[0x0][0x380] ;  /* 0x00007000ff0a77ac */ /* 0x000e620008000a00 */
[----:B0-----:R-:W-:Y:S02]  /*9410*/  IMAD R18, R28, UR4, RZ ;  /* 0x000000041c127c24 */ /* 0x001fe4000f8e02ff */
[----:B------:R-:W-:-:S04]  /*9420*/  IMAD.WIDE.U32 R28, R21, UR4, R22 ;  /* 0x00000004151c7c25 */ /* 0x000fc8000f8e0016 */
[----:B------:R-:W-:Y:S02]  /*9430*/  IMAD R23, R21, UR5, R18 ;  /* 0x0000000515177c24 */ /* 0x000fe4000f8e0212 */
[-C--:B------:R-:W-:Y:S01]  /*9440*/  FMUL.FTZ R21, R71, R112.reuse ;  /* 0x0000007047157220 */ /* 0x080fe20000410000 */
[----:B------:R-:W-:Y:S01]  /*9450*/  FMUL.FTZ R18, R27, R112 ;  /* 0x000000701b127220 */ /* 0x000fe20000410000 */
[----:B-1----:R-:W-:Y:S02]  /*9460*/  LEA R22, P0, R28, UR10, 0x1 ;  /* 0x0000000a1c167c11 */ /* 0x002fe4000f8008ff */
[----:B------:R-:W-:Y:S02]  /*9470*/  IADD3 R23, PT, PT, R29, R23, RZ ;  /* 0x000000171d177210 */ /* 0x000fe40007ffe0ff */
[----:B------:R-:W-:Y:S02]  /*9480*/  F2FP.BF16.F32.PACK_AB R21, R18, R21 ;  /* 0x000000151215723e */ /* 0x000fe400000010ff */
[----:B------:R-:W-:-:S05]  /*9490*/  LEA.HI.X R23, R28, UR11, R23, 0x1, P0 ;  /* 0x0000000b1c177c11 */ /* 0x000fca00080f0c17 */
[----:B------:R0:W-:Y:S02]  /*94a0*/  STG.E desc[UR6][R22.64], R21 ;  /* 0x0000001516007986 */ /* 0x0001e4000c101906 */
.L_x_111:
[----:B------:R-:W-:Y:S05]  /*94b0*/  BSYNC.RECONVERGENT B0 ;  /* 0x0000000000007941 */ /* 0x000fea0003800200 */
.L_x_110:
[----:B------:R-:W-:Y:S02]  /*94c0*/  SHF.L.U32 R75, R75, 0x10, RZ ;  /* 0x000000104b4b7819 */ /* 0x000fe400000006ff */
[----:B------:R-:W-:Y:S01]  /*94d0*/  SHF.L.U32 R86, R86, 0x10, RZ ;  /* 0x0000001056567819 */ /* 0x000fe200000006ff */
[----:B------:R-:W-:Y:S06]  /*94e0*/  BRA.U !UP0, `(.L_x_112) ;  /* 0x0000000108487547 */ /* 0x000fec000b800000 */
[----:B------:R-:W-:Y:S01]  /*94f0*/  FFMA.FTZ R35, R66, R35, R64 ;  /* 0x0000002342237223 */ /* 0x000fe20000010040 */
[----:B------:R-:W-:-:S03]  /*9500*/  FFMA.FTZ R16, R67, R16, R65 ;  /* 0x0000001043107223 */ /* 0x000fc60000010041 */
[----:B------:R-:W-:Y:S01]  /*9510*/  FMUL.FTZ R18, R35, -1.4426950216293334961 ;  /* 0xbfb8aa3b23127820 */ /* 0x000fe20000410000 */
[----:B0-----:R-:W-:-:S05]  /*9520*/  FMUL.FTZ R23, R16, -1.4426950216293334961 ;  /* 0xbfb8aa3b10177820 */ /* 0x001fca0000410000 */
        /* <DEDUP_REMOVED lines=14> */
.L_x_112:
[----:B------:R-:W-:Y:S01]  /*9610*/  BSSY.RECONVERGENT B0, `(.L_x_113) ;  /* 0x0000012000007945 */ /* 0x000fe20003800200 */
[----:B------:R-:W-:Y:S01]  /*9620*/  FFMA.FTZ R75, R66, R75, -R17 ;  /* 0x0000004b424b7223 */ /* 0x000fe20000010811 */
[----:B0-----:R-:W-:Y:S02]  /*9630*/  FFMA.FTZ R21, R67, R86, -R20 ;  /* 0x0000005643157223 */ /* 0x001fe40000010814 */
        /* <DEDUP_REMOVED lines=10> */
[C---:B-1----:R-:W-:Y:S02]  /*96e0*/  LEA R16, P0, R18.reuse, UR10, 0x1 ;  /* 0x0000000a12107c11 */ /* 0x042fe4000f8008ff */
[----:B------:R-:W-:Y:S02]  /*96f0*/  IADD3 R17, PT, PT, R19, R17, RZ ;  /* 0x0000001113117210 */ /* 0x000fe40007ffe0ff */
[----:B------:R-:W-:Y:S02]  /*9700*/  F2FP.BF16.F32.PACK_AB R15, R15, R20 ;  /* 0x000000140f0f723e */ /* 0x000fe400000010ff */
[----:B------:R-:W-:-:S05]  /*9710*/  LEA.HI.X R17, R18, UR11, R17, 0x1, P0 ;  /* 0x0000000b12117c11 */ /* 0x000fca00080f0c11 */
[----:B------:R0:W-:Y:S02]  /*9720*/  STG.E desc[UR6][R16.64], R15 ;  /* 0x0000000f10007986 */ /* 0x0001e4000c101906 */
.L_x_114:
[----:B------:R-:W-:Y:S05]  /*9730*/  BSYNC.RECONVERGENT B0 ;  /* 0x0000000000007941 */ /* 0x000fea0003800200 */
.L_x_113:
        /* <DEDUP_REMOVED lines=21> */
.L_x_115:
[----:B------:R-:W-:Y:S01]  /*9890*/  BSSY.RECONVERGENT B0, `(.L_x_116) ;  /* 0x0000012000007945 */ /* 0x000fe20003800200 */
[----:B------:R-:W-:Y:S01]  /*98a0*/  FFMA.FTZ R77, R66, R77, -R13 ;  /* 0x0000004d424d7223 */ /* 0x000fe2000001080d */
[----:B0-----:R-:W-:Y:S02]  /*98b0*/  FFMA.FTZ R15, R67, R88, -R14 ;  /* 0x00000058430f7223 */ /* 0x001fe4000001080e */
[----:B------:R-:W-:Y:S05]  /*98c0*/  @P5 BRA `(.L_x_117) ;  /* 0x0000000000385947 */ /* 0x000fea0003800000 */
[----:B------:R-:W0:Y:S01]  /*98d0*/  LDCU.64 UR4, c[0x0][0x3f8] ;  /* 0x00007f00ff0477ac */ /* 0x000e220008000a00 */
[----:B------:R-:W-:Y:S01]  /*98e0*/  MOV R12, R116 ;  /* 0x00000074000c7202 */ /* 0x000fe20000000f00 */
[-C--:B------:R-:W-:Y:S01]  /*98f0*/  FMUL.FTZ R77, R77, R112.reuse ;  /* 0x000000704d4d7220 */ /* 0x080fe20000410000 */
        /* <DEDUP_REMOVED lines=11> */
.L_x_117:
[----:B------:R-:W-:Y:S05]  /*99b0*/  BSYNC.RECONVERGENT B0 ;  /* 0x0000000000007941 */ /* 0x000fea0003800200 */
.L_x_116:
[----:B------:R-:W-:Y:S02]  /*99c0*/  SHF.L.U32 R79, R79, 0x10, RZ ;  /* 0x000000104f4f7819 */ /* 0x000fe400000006ff */
[----:B------:R-:W-:Y:S02]  /*99d0*/  SHF.R.S32.HI R18, RZ, 0x1f, R7 ;  /* 0x0000001fff127819 */ /* 0x000fe40000011407 */
        /* <DEDUP_REMOVED lines=20> */
.L_x_118:
[----:B------:R-:W-:Y:S01]  /*9b20*/  ISETP.GE.AND.EX P3, PT, R18, UR9, PT, P3 ;  /* 0x0000000912007c0c */ /* 0x000fe2000bf66330 */
[----:B------:R-:W-:Y:S01]  /*9b30*/  FFMA.FTZ R9, R66, R79, -R9 ;  /* 0x0000004f42097223 */ /* 0x000fe20000010809 */
[----:B------:R-:W-:Y:S01]  /*9b40*/  FFMA.FTZ R67, R67, R90, -R26 ;  /* 0x0000005a43437223 */ /* 0x000fe2000001081a */
[----:B------:R-:W-:Y:S02]  /*9b50*/  BSSY.RECONVERGENT B0, `(.L_x_119) ;  /* 0x000000f000007945 */ /* 0x000fe40003800200 */
[-C--:B0-----:R-:W-:Y:S01]  /*9b60*/  FMUL.FTZ R10, R9, R112.reuse ;  /* 0x00000070090a7220 */ /* 0x081fe20000410000 */
[----:B------:R-:W-:-:S07]  /*9b70*/  FMUL.FTZ R67, R67, R112 ;  /* 0x0000007043437220 */ /* 0x000fce0000410000 */
[----:B------:R-:W-:Y:S05]  /*9b80*/  @P3 BRA `(.L_x_120) ;  /* 0x00000000002c3947 */ /* 0x000fea0003800000 */
[----:B------:R-:W0:Y:S01]  /*9b90*/  LDCU.64 UR4, c[0x0][0x3f8] ;  /* 0x00007f00ff0477ac */ /* 0x000e220008000a00 */
[----:B------:R-:W-:Y:S01]  /*9ba0*/  MOV R117, R119 ;  /* 0x0000007700757202 */ /* 0x000fe20000000f00 */
[----:B------:R-:W1:Y:S01]  /*9bb0*/  LDCU.64 UR8, c[0x0][0x380] ;  /* 0x00007000ff0877ac */ /* 0x000e620008000a00 */
[----:B0-----:R-:W-:Y:S02]  /*9bc0*/  IMAD R18, R18, UR4, RZ ;  /* 0x0000000412127c24 */ /* 0x001fe4000f8e02ff */
[----:B------:R-:W-:-:S04]  /*9bd0*/  IMAD.WIDE.U32 R116, R7, UR4, R116 ;  /* 0x0000000407747c25 */ /* 0x000fc8000f8e0074 */
[----:B------:R-:W-:Y:S01]  /*9be0*/  IMAD R7, R7, UR5, R18 ;  /* 0x0000000507077c24 */ /* 0x000fe2000f8e0212 */
[----:B-1----:R-:W-:-:S04]  /*9bf0*/  LEA R8, P0, R116, UR8, 0x1 ;  /* 0x0000000874087c11 */ /* 0x002fc8000f8008ff */
[----:B------:R-:W-:-:S04]  /*9c00*/  IADD3 R7, PT, PT, R117, R7, RZ ;  /* 0x0000000775077210 */ /* 0x000fc80007ffe0ff */
[----:B------:R-:W-:Y:S02]  /*9c10*/  LEA.HI.X R9, R116, UR9, R7, 0x1, P0 ;  /* 0x0000000974097c11 */ /* 0x000fe400080f0c07 */
[----:B------:R-:W-:-:S05]  /*9c20*/  F2FP.BF16.F32.PACK_AB R7, R67, R10 ;  /* 0x0000000a4307723e */ /* 0x000fca00000010ff */
[----:B------:R0:W-:Y:S02]  /*9c30*/  STG.E desc[UR6][R8.64], R7 ;  /* 0x0000000708007986 */ /* 0x0001e4000c101906 */
.L_x_120:
[----:B------:R-:W-:Y:S05]  /*9c40*/  BSYNC.RECONVERGENT B0 ;  /* 0x0000000000007941 */ /* 0x000fea0003800200 */
.L_x_119:
[----:B------:R-:W1:Y:S01]  /*9c50*/  LDCU UR4, c[0x0][0x410] ;  /* 0x00008200ff0477ac */ /* 0x000e620008000800 */
[----:B------:R-:W-:Y:S02]  /*9c60*/  IADD3 R4, PT, PT, R91, R4, RZ ;  /* 0x000000045b047210 */ /* 0x000fe40007ffe0ff */
[----:B------:R-:W-:Y:S01]  /*9c70*/  IADD3 R5, PT, PT, R5, 0x1, RZ ;  /* 0x0000000105057810 */ /* 0x000fe20007ffe0ff */
[----:B------:R-:W1:Y:S02]  /*9c80*/  LDCU UR5, c[0x0][0x3e0] ;  /* 0x00007c00ff0577ac */ /* 0x000e640008000800 */
[----:B-1----:R-:W-:-:S06]  /*9c90*/  UIMAD UR4, UR4, UR5, URZ ;  /* 0x00000005040472a4 */ /* 0x002fcc000f8e02ff */
[----:B------:R-:W-:-:S13]  /*9ca0*/  ISETP.GE.AND P0, PT, R4, UR4, PT ;  /* 0x0000000404007c0c */ /* 0x000fda000bf06270 */
[----:B------:R-:W-:Y:S05]  /*9cb0*/  @!P0 BRA `(.L_x_121) ;  /* 0xffffff6400288947 */ /* 0x000fea000383ffff */
.L_x_54:
[----:B0-----:R-:W0:Y:S01]  /*9cc0*/  S2R R9, SR_TID.X ;  /* 0x0000000000097919 */ /* 0x001e220000002100 */
[----:B------:R-:W1:Y:S01]  /*9cd0*/  LDC R4, c[0x0][0x370] ;  /* 0x0000dc00ff047b82 */ /* 0x000e620000000800 */
[----:B------:R-:W-:Y:S07]  /*9ce0*/  BSSY.RECONVERGENT B0, `(.L_x_122) ;  /* 0x000000e000007945 */ /* 0x000fee0003800200 */
[----:B------:R-:W2:Y:S08]  /*9cf0*/  LDC R7, c[0x0][0x374] ;  /* 0x0000dd00ff077b82 */ /* 0x000eb00000000800 */
[----:B------:R-:W3:Y:S01]  /*9d00*/  LDC.64 R2, c[0x0][0x3c8] ;  /* 0x0000f200ff027b82 */ /* 0x000ee20000000a00 */
[----:B-1----:R-:W-:-:S02]  /*9d10*/  ISETP.NE.AND P0, PT, R4, 0x1, PT ;  /* 0x000000010400780c */ /* 0x002fc40003f05270 */
[----:B0-----:R-:W-:Y:S02]  /*9d20*/  ISETP.NE.AND P1, PT, R9, RZ, PT ;  /* 0x000000ff0900720c */ /* 0x001fe40003f25270 */
[----:B--2---:R-:W-:-:S04]  /*9d30*/  SHF.L.U32 R0, R7, 0x1, RZ ;  /* 0x0000000107007819 */ /* 0x004fc800000006ff */
[----:B------:R-:W-:-:S05]  /*9d40*/  SEL R5, R0, RZ, P0 ;  /* 0x000000ff00057207 */ /* 0x000fca0000000000 */
[----:B---3--:R-:W-:Y:S02]  /*9d50*/  IMAD.WIDE.U32 R2, R5, 0x4, R2 ;  /* 0x0000000405027825 */ /* 0x008fe400078e0002 */
[----:B------:R-:W-:Y:S05]  /*9d60*/  @P1 BRA `(.L_x_123) ;  /* 0x0000000000141947 */ /* 0x000fea0003800000 */
[----:B------:R-:W-:Y:S01]  /*9d70*/  HFMA2 R5, -RZ, RZ, 0, 5.9604644775390625e-08 ;  /* 0x00000001ff057431 */ /* 0x000fe200000001ff */
[----:B------:R-:W-:Y:S06]  /*9d80*/  MEMBAR.ALL.GPU ;  /* 0x0000000000007992 */ /* 0x000fec000000a000 */
[----:B------:R-:W-:-:S00]  /*9d90*/  ERRBAR ;  /* 0x00000000000079ab */ /* 0x000fc00000000000 */
[----:B------:R-:W-:Y:S06]  /*9da0*/  CGAERRBAR ;  /* 0x00000000000075ab */ /* 0x000fec0000000000 */
[----:B------:R0:W-:Y:S02]  /*9db0*/  REDG.E.ADD.S32.STRONG.GPU desc[UR6][R2.64], R5 ;  /* 0x000000050200798e */ /* 0x0001e4000c12e306 */
.L_x_123:
[----:B------:R-:W-:Y:S05]  /*9dc0*/  BSYNC.RECONVERGENT B0 ;  /* 0x0000000000007941 */ /* 0x000fea0003800200 */
.L_x_122:
[----:B------:R-:W1:Y:S01]  /*9dd0*/  S2UR UR5, SR_CTAID.Y ;  /* 0x00000000000579c3 */ /* 0x000e620000002600 */
[----:B0-----:R-:W-:Y:S02]  /*9de0*/  IADD3 R5, PT, PT, R7, -0x1, RZ ;  /* 0xffffffff07057810 */ /* 0x001fe40007ffe0ff */
[----:B------:R-:W-:-:S05]  /*9df0*/  IADD3 R0, PT, PT, R4, -0x1, RZ ;  /* 0xffffffff04007810 */ /* 0x000fca0007ffe0ff */
[----:B------:R-:W0:Y:S01]  /*9e00*/  S2UR UR4, SR_CTAID.X ;  /* 0x00000000000479c3 */ /* 0x000e220000002500 */
[----:B-1----:R-:W-:-:S04]  /*9e10*/  ISETP.NE.AND P0, PT, R5, UR5, PT ;  /* 0x0000000505007c0c */ /* 0x002fc8000bf05270 */
[----:B0-----:R-:W-:-:S13]  /*9e20*/  ISETP.NE.OR P0, PT, R0, UR4, P0 ;  /* 0x0000000400007c0c */ /* 0x001fda0008705670 */
[----:B------:R-:W-:Y:S05]  /*9e30*/  @P0 EXIT ;  /* 0x000000000000094d */ /* 0x000fea0003800000 */
[----:B------:R-:W-:Y:S05]  /*9e40*/  @P1 BRA `(.L_x_124) ;  /* 0x0000000000201947 */ /* 0x000fea0003800000 */
[----:B------:R-:W-:-:S05]  /*9e50*/  IMAD R0, R4, R7, RZ ;  /* 0x0000000704007224 */ /* 0x000fca00078e02ff */
[----:B------:R-:W-:-:S13]  /*9e60*/  ISETP.NE.AND P0, PT, R0, -0x1, PT ;  /* 0xffffffff0000780c */ /* 0x000fda0003f05270 */
[----:B------:R-:W-:Y:S05]  /*9e70*/  @!P0 BRA `(.L_x_124) ;  /* 0x0000000000148947 */ /* 0x000fea0003800000 */
.L_x_125:
[----:B------:R-:W2:Y:S04]  /*9e80*/  LDG.E.STRONG.GPU R5, desc[UR6][R2.64] ;  /* 0x0000000602057981 */ /* 0x000ea8000c1ef900 */
[----:B--2---:R-:W-:Y:S01]  /*9e90*/  CCTL.IVALL ;  /* 0x00000000ff00798f */ /* 0x004fe20002000000 */
[----:B------:R-:W-:Y:S05]  /*9ea0*/  YIELD ;  /* 0x0000000000007946 */ /* 0x000fea0003800000 */
[----:B------:R-:W-:-:S13]  /*9eb0*/  ISETP.NE.AND P0, PT, R5, R0, PT ;  /* 0x000000000500720c */ /* 0x000fda0003f05270 */
[----:B------:R-:W-:Y:S05]  /*9ec0*/  @P0 BRA `(.L_x_125) ;  /* 0xfffffffc00ec0947 */ /* 0x000fea000383ffff */
.L_x_124:
[----:B------:R-:W-:Y:S05]  /*9ed0*/  WARPSYNC.ALL ;  /* 0x0000000000007948 */ /* 0x000fea0003800000 */
[----:B------:R-:W0:Y:S08]  /*9ee0*/  LDC.64 R36, c[0x0][0x3f8] ;  /* 0x0000fe00ff247b82 */ /* 0x000e300000000a00 */
[----:B------:R-:W-:Y:S01]  /*9ef0*/  BAR.SYNC.DEFER_BLOCKING 0x0 ;  /* 0x0000000000007b1d */ /* 0x000fe20000010000 */
[----:B0-----:R-:W-:-:S04]  /*9f00*/  LEA.HI R0, P0, R37, R36, RZ, 0x1 ;  /* 0x0000002425007211 */ /* 0x001fc800078108ff */
[----:B------:R-:W-:-:S04]  /*9f10*/  IADD3.X R3, PT, PT, RZ, R37, RZ, P0, !PT ;  /* 0x00000025ff037210 */ /* 0x000fc800007fe4ff */
[--C-:B------:R-:W-:Y:S02]  /*9f20*/  SHF.R.S64 R0, R0, 0x1, R3.reuse ;  /* 0x0000000100007819 */ /* 0x100fe40000001003 */
[----:B------:R-:W-:Y:S02]  /*9f30*/  SHF.R.S32.HI R3, RZ, 0x1, R3 ;  /* 0x00000001ff037819 */ /* 0x000fe40000011403 */
[----:B------:R-:W-:-:S04]  /*9f40*/  ISETP.GT.U32.AND P0, PT, R0, R9, PT ;  /* 0x000000090000720c */ /* 0x000fc80003f04070 */
[----:B------:R-:W-:-:S13]  /*9f50*/  ISETP.GT.AND.EX P0, PT, R3, RZ, PT, P0 ;  /* 0x000000ff0300720c */ /* 0x000fda0003f04300 */
[----:B------:R-:W-:Y:S05]  /*9f60*/  @!P0 EXIT ;  /* 0x000000000000894d */ /* 0x000fea0003800000 */
[----:B------:R-:W-:Y:S01]  /*9f70*/  HFMA2 R35, -RZ, RZ, 0, 0 ;  /* 0x00000000ff237431 */ /* 0x000fe200000001ff */
[----:B------:R-:W-:Y:S01]  /*9f80*/  MOV R2, R9 ;  /* 0x0000000900027202 */ /* 0x000fe20000000f00 */
[----:B------:R-:W-:Y:S03]  /*9f90*/  BSSY.RECONVERGENT B0, `(.L_x_126) ;  /* 0x000005d000007945 */ /* 0x000fe60003800200 */
[----:B------:R-:W-:-:S04]  /*9fa0*/  IADD3 R9, P1, PT, R2, 0x1c0, RZ ;  /* 0x000001c002097810 */ /* 0x000fc80007f3e0ff */
        /* <DEDUP_REMOVED lines=30> */
[----:B------:R-:W-:Y:S02]  /*a190*/  ISETP.GE.U32.AND P0, PT, R13, 0x3, PT ;  /* 0x000000030d00780c */ /* 0x000fe40003f06070 */
[----:B------:R-:W-:Y:S02]  /*a1a0*/  IADD3.X R9, PT, PT, RZ, R9, RZ, P2, !PT ;  /* 0x00000009ff097210 */ /* 0x000fe400017fe4ff */
[----:B------:R-:W-:Y:S02]  /*a1b0*/  ISETP.GE.U32.AND.EX P0, PT, R4, RZ, PT, P0 ;  /* 0x000000ff0400720c */ /* 0x000fe40003f06100 */
[----:B------:R-:W-:-:S02]  /*a1c0*/  SHF.R.S64 R26, R26, 0x1, R9 ;  /* 0x000000011a1a7819 */ /* 0x000fc40000001009 */
[----:B------:R-:W-:-:S03]  /*a1d0*/  SHF.R.S32.HI R33, RZ, 0x1, R9 ;  /* 0x00000001ff217819 */ /* 0x000fc60000011409 */
[----:B------:R-:W-:Y:S06]  /*a1e0*/  @!P1 BRA `(.L_x_127) ;  /* 0x0000000000dc9947 */ /* 0x000fec0003800000 */
        /* <DEDUP_REMOVED lines=10> */
[----:B------:R-:W-:-:S02]  /*a290*/  SHF.L.U32 R29, R37, 0x2, RZ ;  /* 0x00000002251d7819 */ /* 0x000fc400000006ff */
[----:B------:R-:W-:Y:S02]  /*a2a0*/  SHF.L.U64.HI R31, R0, 0x2, R3 ;  /* 0x00000002001f7819 */ /* 0x000fe40000010203 */
[----:B------:R-:W-:Y:S02]  /*a2b0*/  SHF.L.U64.HI R27, R26, 0x2, R33 ;  /* 0x000000021a1b7819 */ /* 0x000fe40000010221 */
[----:B0-----:R-:W-:Y:S01]  /*a2c0*/  LEA R25, P1, R2, UR4, 0x2 ;  /* 0x0000000402197c11 */ /* 0x001fe2000f8210ff */
[----:B------:R-:W-:Y:S01]  /*a2d0*/  UMOV UR4, URZ ;  /* 0x000000ff00047c82 */ /* 0x000fe20008000000 */
[----:B-1----:R-:W-:Y:S02]  /*a2e0*/  IADD3 R22, P2, PT, R20, UR8, RZ ;  /* 0x0000000814167c10 */ /* 0x002fe4000ff5e0ff */
[----:B------:R-:W-:Y:S02]  /*a2f0*/  LEA.HI.X R24, R2, UR5, R35, 0x2, P1 ;  /* 0x0000000502187c11 */ /* 0x000fe400088f1423 */
[----:B------:R-:W-:-:S02]  /*a300*/  IADD3 R35, PT, PT, R5, UR4, RZ ;  /* 0x0000000405237c10 */ /* 0x000fc4000fffe0ff */
[----:B------:R-:W-:Y:S01]  /*a310*/  MOV R2, R4 ;  /* 0x0000000400027202 */ /* 0x000fe20000000f00 */
[----:B------:R-:W-:Y:S01]  /*a320*/  IMAD.WIDE.U32 R4, R36, 0x4, RZ ;  /* 0x0000000424047825 */ /* 0x000fe200078e00ff */
[C---:B------:R-:W-:Y:S02]  /*a330*/  IADD3.X R23, PT, PT, R21.reuse, UR9, RZ, P2, !PT ;  /* 0x0000000915177c10 */ /* 0x040fe400097fe4ff */
[----:B--2---:R-:W-:Y:S02]  /*a340*/  IADD3 R20, P1, PT, R20, UR10, RZ ;  /* 0x0000000a14147c10 */ /* 0x004fe4000ff3e0ff */
[----:B------:R-:W-:Y:S02]  /*a350*/  IADD3 R18, P2, PT, RZ, -R7, RZ ;  /* 0x80000007ff127210 */ /* 0x000fe40007f5e0ff */
[----:B------:R-:W-:Y:S02]  /*a360*/  IADD3.X R21, PT, PT, R21, UR11, RZ, P1, !PT ;  /* 0x0000000b15157c10 */ /* 0x000fe40008ffe4ff */
[----:B------:R-:W-:-:S02]  /*a370*/  IADD3 R29, PT, PT, R5, R29, RZ ;  /* 0x0000001d051d7210 */ /* 0x000fc40007ffe0ff */
[----:B------:R-:W-:-:S07]  /*a380*/  IADD3.X R19, PT, PT, RZ, -0x1, RZ, P2, !PT ;  /* 0xffffffffff137810 */ /* 0x000fce00017fe4ff */
.L_x_128:
[-C--:B0-----:R-:W-:Y:S02]  /*a390*/  LEA R8, P1, R0, R25.reuse, 0x2 ;  /* 0x0000001900087211 */ /* 0x081fe400078210ff */
        /* <DEDUP_REMOVED lines=28> */
.L_x_127:
[----:B------:R-:W-:Y:S05]  /*a560*/  BSYNC.RECONVERGENT B0 ;  /* 0x0000000000007941 */ /* 0x000fea0003800200 */
.L_x_126:
[----:B------:R-:W-:Y:S05]  /*a570*/  @!P0 EXIT ;  /* 0x000000000000894d */ /* 0x000fea0003800000 */
[----:B------:R-:W-:Y:S01]  /*a580*/  SHF.L.U64.HI R31, R36, 0x2, R37 ;  /* 0x00000002241f7819 */ /* 0x000fe20000010225 */
[----:B------:R-:W1:Y:S01]  /*a590*/  LDCU.64 UR4, c[0x0][0x3d8] ;  /* 0x00007b00ff0477ac */ /* 0x000e620008000a00 */
[----:B------:R-:W-:Y:S02]  /*a5a0*/  SHF.L.U64.HI R39, R26, 0x2, R33 ;  /* 0x000000021a277819 */ /* 0x000fe40000010221 */
[----:B------:R-:W-:Y:S01]  /*a5b0*/  SHF.L.U32 R29, R36, 0x2, RZ ;  /* 0x00000002241d7819 */ /* 0x000fe200000006ff */
[----:B------:R-:W2:Y:S01]  /*a5c0*/  LDCU.64 UR8, c[0x0][0x388] ;  /* 0x00007100ff0877ac */ /* 0x000ea20008000a00 */
[----:B------:R-:W-:Y:S02]  /*a5d0*/  SHF.L.U32 R41, R26, 0x2, RZ ;  /* 0x000000021a297819 */ /* 0x000fe400000006ff */
[C---:B------:R-:W-:Y:S01]  /*a5e0*/  SHF.L.U64.HI R33, R0.reuse, 0x2, R3 ;  /* 0x0000000200217819 */ /* 0x040fe20000010203 */
[----:B------:R-:W3:Y:S01]  /*a5f0*/  LDCU.64 UR10, c[0x0][0x390] ;  /* 0x00007200ff0a77ac */ /* 0x000ee20008000a00 */
[----:B------:R-:W-:-:S07]  /*a600*/  SHF.L.U32 R37, R0, 0x2, RZ ;  /* 0x0000000200257819 */ /* 0x000fce00000006ff */
.L_x_129:
        /* <DEDUP_REMOVED lines=82> */
.L_x_130:
        /* <DEDUP_REMOVED lines=13> */
.L_x_4881:


//--------------------- .text._Z35group_norm_nhwc_bwd_one_pass_kernelI11Bf16IOFp32WLi256ELi112ELi448EEv26Group_norm_nhwc_bwd_params --------------------------
	.section	.text._Z35group_norm_nhwc_bwd_one_pass_kernelI11Bf16IOFp32WLi256ELi112ELi448EEv26Group_norm_nhwc_bwd_params,"ax",@progbits
	.align	128
        .global         _Z35group_norm_nhwc_bwd_one_pass_kernelI11Bf16IOFp32WLi256ELi112ELi448EEv26Group_norm_nhwc_bwd_params
        .type           _Z35group_norm_nhwc_bwd_one_pass_kernelI11Bf16IOFp32WLi256ELi112ELi448EEv26Group_norm_nhwc_bwd_params,@function
        .size           _Z35group_norm_nhwc_bwd_one_pass_kernelI11Bf16IOFp32WLi256ELi112ELi448EEv26Group_norm_nhwc_bwd_params,(.L_x_4882 - _Z35group_norm_nhwc_bwd_one_pass_kernelI11Bf16IOFp32WLi256ELi112ELi448EEv26Group_norm_nhwc_bwd_params)
        .other          _Z35group_norm_nhwc_bwd_one_pass_kernelI11Bf16IOFp32WLi256ELi112ELi448EEv26Group_norm_nhwc_bwd_params,@"STO_CUDA_ENTRY STV_DEFAULT"
_Z35group_norm_nhwc_bwd_one_pass_kernelI11Bf16IOFp32WLi256ELi112ELi448EEv26Group_norm_nhwc_bwd_params:
.text._Z35group_norm_nhwc_bwd_one_pass_kernelI11Bf16IOFp32WLi256ELi112ELi448EEv26Group_norm_nhwc_bwd_params:
[----:B------:R-:W0:Y:S01]  /*0000*/  LDC R1, c[0x0][0x37c] ;  /* 0x0000df00ff017b82 */ /* 0x000e220000000800 */
[----:B------:R-:W1:Y:S07]  /*0010*/  S2R R3, SR_TID.X ;  /* 0x0000000000037919 */ /* 0x000e6e0000002100 */
[----:B------:R-:W2:Y:S01]  /*0020*/  S2UR UR8, SR_CTAID.Y ;  /* 0x00000000000879c3 */ /* 0x000ea20000002600 */
[----:B------:R-:W3:Y:S01]  /*0030*/  LDCU UR4, c[0x0][0x410] ;  /* 0x00008200ff0477ac */ /* 0x000ee20008000800 */
[----:B0-----:R-:W-:Y:S01]  /*0040*/  IADD3 R1, PT, PT, R1, -0x230, RZ ;  /* 0xfffffdd001017810 */ /* 0x001fe20007ffe0ff */
[----:B------:R-:W3:Y:S03]  /*0050*/  LDCU UR5, c[0x0][0x3e0] ;  /* 0x00007c00ff0577ac */ /* 0x000ee60008000800 */
[----:B------:R-:W-:-:S02]  /*0060*/  R2UR UR15, R1 ;  /* 0x00000000010f72ca */ /* 0x000fc400000e0000 */
[----:B------:R-:W0:Y:S01]  /*0070*/  S2UR UR6, SR_CTAID.X ;  /* 0x00000000000679c3 */ /* 0x000e220000002500 */
[----:B------:R-:W4:Y:S07]  /*0080*/  LDCU.64 UR10, c[0x0][0x358] ;  /* 0x00006b00ff0a77ac */ /* 0x000f2e0008000a00 */
[----:B------:R-:W0:Y:S01]  /*0090*/  LDC R2, c[0x0][0x41c] ;  /* 0x00010700ff027b82 */ /* 0x000e220000000800 */
[----:B---3--:R-:W-:-:S04]  /*00a0*/  UIMAD UR4, UR4, UR5, URZ ;  /* 0x00000005040472a4 */ /* 0x008fc8000f8e02ff */
[----:B--2---:R-:W-:Y:S01]  /*00b0*/  UISETP.GE.AND UP0, UPT, UR8, UR4, UPT ;  /* 0x000000040800728c */ /* 0x004fe2000bf06270 */
[----:B-1----:R-:W-:-:S05]  /*00c0*/  LOP3.LUT R0, R3, 0xffff, RZ, 0xc0, !PT ;  /* 0x0000ffff03007812 */ /* 0x002fca00078ec0ff */
[----:B------:R-:W-:-:S05]  /*00d0*/  IMAD R0, R0, 0x493, RZ ;  /* 0x0000049300007824 */ /* 0x000fca00078e02ff */
[----:B------:R-:W-:-:S04]  /*00e0*/  SHF.R.U32.HI R99, RZ, 0x10, R0 ;  /* 0x00000010ff637819 */ /* 0x000fc80000011600 */
[----:B------:R-:W-:Y:S01]  /*00f0*/  PRMT R0, R99, 0x9910, RZ ;  /* 0x0000991063007816 */ /* 0x000fe200000000ff */
[----:B0-----:R-:W-:-:S04]  /*0100*/  IMAD R99, R2, UR6, R99 ;  /* 0x0000000602637c24 */ /* 0x001fc8000f8e0263 */
[----:B------:R-:W-:-:S05]  /*0110*/  IMAD R0, R0, 0x38, RZ ;  /* 0x0000003800007824 */ /* 0x000fca00078e02ff */
[----:B------:R-:W-:-:S04]  /*0120*/  IADD3 R0, PT, PT, RZ, -R0, RZ ;  /* 0x80000000ff007210 */ /* 0x000fc80007ffe0ff */
[----:B------:R-:W-:-:S04]  /*0130*/  PRMT R0, R0, 0x7710, RZ ;  /* 0x0000771000007816 */ /* 0x000fc800000000ff */
[----:B------:R-:W-:Y:S01]  /*0140*/  IADD3 R0, PT, PT, R0, R3, RZ ;  /* 0x0000000300007210 */ /* 0x000fe20007ffe0ff */
[----:B----4-:R-:W-:Y:S06]  /*0150*/  BRA.U UP0, `(.L_x_131) ;  /* 0x000000e500587547 */ /* 0x010fec000b800000 */
[----:B------:R-:W-:Y:S01]  /*0160*/  SHF.L.U32 R0, R0, 0x1, RZ ;  /* 0x0000000100007819 */ /* 0x000fe200000006ff */
[----:B------:R-:W-:-:S03]  /*0170*/  UMOV UR4, URZ ;  /* 0x000000ff00047c82 */ /* 0x000fc60008000000 */
[----:B------:R-:W-:-:S05]  /*0180*/  LOP3.LUT R0, R0, 0xffff, RZ, 0xc0, !PT ;  /* 0x0000ffff00007812 */ /* 0x000fca00078ec0ff */
[----:B------:R0:W-:Y:S02]  /*0190*/  STL [R1+0x140], R0 ;  /* 0x0001400001007387 */ /* 0x0001e40000100800 */
.L_x_157:
[----:B------:R-:W2:Y:S01]  /*01a0*/  LDL.LU R4, [R1+0x140] ;  /* 0x0001400001047983 */ /* 0x000ea20000300800 */
[----:B------:R-:W1:Y:S01]  /*01b0*/  LDCU UR14, c[0x0][0x410] ;  /* 0x00008200ff0e77ac */ /* 0x000e620008000800 */
[----:B------:R-:W-:Y:S02]  /*01c0*/  IABS R3, UR8 ;  /* 0x0000000800037c13 */ /* 0x000fe40008000000 */
[----:B------:R-:W-:Y:S01]  /*01d0*/  IADD3 R5, PT, PT, R99, 0x8, RZ ;  /* 0x0000000863057810 */ /* 0x000fe20007ffe0ff */
[----:B------:R-:W-:Y:S01]  /*01e0*/  UMOV UR6, URZ ;  /* 0x000000ff00067c82 */ /* 0x000fe20008000000 */
[----:B------:R-:W-:Y:S01]  /*01f0*/  R2UR UR9, R3 ;  /* 0x00000000030972ca */ /* 0x000fe200000e0000 */
[----:B------:R-:W3:Y:S01]  /*0200*/  LDCU.128 UR16, c[0x0][0x400] ;  /* 0x00008000ff1077ac */ /* 0x000ee20008000c00 */
[----:B------:R-:W-:Y:S02]  /*0210*/  SHF.R.S32.HI R3, RZ, 0x1f, R99 ;  /* 0x0000001fff037819 */ /* 0x000fe40000011463 */
[----:B------:R-:W-:Y:S01]  /*0220*/  SHF.R.S32.HI R11, RZ, 0x1f, R5 ;  /* 0x0000001fff0b7819 */ /* 0x000fe20000011405 */
[----:B------:R-:W-:Y:S01]  /*0230*/  UISETP.GE.AND UP4, UPT, UR8, URZ, UPT ;  /* 0x000000ff0800728c */ /* 0x000fe2000bf86270 */
[----:B0-----:R-:W-:-:S02]  /*0240*/  IADD3 R7, PT, PT, R99, 0x10, RZ ;  /* 0x0000001063077810 */ /* 0x001fc40007ffe0ff */
[----:B------:R-:W-:Y:S02]  /*0250*/  LOP3.LUT R106, R106, 0xfeffffff, RZ, 0xc0, !PT ;  /* 0xfeffffff6a6a7812 */ /* 0x000fe400078ec0ff */
[----:B------:R-:W-:Y:S02]  /*0260*/  SHF.R.S32.HI R13, RZ, 0x1f, R7 ;  /* 0x0000001fff0d7819 */ /* 0x000fe40000011407 */
[----:B------:R-:W-:Y:S01]  /*0270*/  IADD3 R79, PT, PT, R99, 0xd0, RZ ;  /* 0x000000d0634f7810 */ /* 0x000fe20007ffe0ff */
[----:B-1----:R-:W-:Y:S02]  /*0280*/  ULOP3.LUT UR12, UR8, UR14, URZ, 0x3c, !UPT ;  /* 0x0000000e080c7292 */ /* 0x002fe4000f8e3cff */
[----:B0-----:R-:W-:Y:S01]  /*0290*/  MOV R0, UR14 ;  /* 0x0000000e00007c02 */ /* 0x001fe20008000f00 */
[----:B------:R-:W-:Y:S01]  /*02a0*/  UISETP.NE.AND UP0, UPT, UR14, URZ, UPT ;  /* 0x000000ff0e00728c */ /* 0x000fe2000bf05270 */
[----:B------:R-:W-:Y:S02]  /*02b0*/  LOP3.LUT R98, R98, 0xfffffffe, RZ, 0xc0, !PT ;  /* 0xfffffffe62627812 */ /* 0x000fe400078ec0ff */
[----:B------:R-:W-:-:S02]  /*02c0*/  IABS R0, R0 ;  /* 0x0000000000007213 */ /* 0x000fc40000000000 */
[----:B---3--:R-:W-:Y:S02]  /*02d0*/  ISETP.GE.U32.AND P0, PT, R99, UR16, PT ;  /* 0x0000001063007c0c */ /* 0x008fe4000bf06070 */
[----:B------:R-:W-:Y:S02]  /*02e0*/  R2UR UR13, R0 ;  /* 0x00000000000d72ca */ /* 0x000fe400000e0000 */
[----:B------:R-:W-:Y:S02]  /*02f0*/  ISETP.GE.AND.EX P3, PT, R3, UR17, PT, P0 ;  /* 0x0000001103007c0c */ /* 0x000fe4000bf66300 */
[----:B------:R-:W-:Y:S02]  /*0300*/  ISETP.GE.U32.AND P0, PT, R5, UR16, PT ;  /* 0x0000001005007c0c */ /* 0x000fe4000bf06070 */
[----:B------:R-:W-:Y:S02]  /*0310*/  MOV R9, UR18 ;  /* 0x0000001200097c02 */ /* 0x000fe40008000f00 */
[----:B------:R-:W-:-:S02]  /*0320*/  ISETP.GE.AND.EX P4, PT, R11, UR17, PT, P0 ;  /* 0x000000110b007c0c */ /* 0x000fc4000bf86300 */
[----:B------:R-:W-:-:S03]  /*0330*/  ISETP.GE.U32.AND P0, PT, R7, UR16, PT ;  /* 0x0000001007007c0c */ /* 0x000fc6000bf06070 */
[----:B------:R-:W0:Y:S01]  /*0340*/  I2F.RP R0, UR13 ;  /* 0x0000000d00007d06 */ /* 0x000e220008209400 */
[----:B------:R-:W-:Y:S01]  /*0350*/  ISETP.GE.AND.EX P6, PT, R13, UR17, PT, P0 ;  /* 0x000000110d007c0c */ /* 0x000fe2000bfc6300 */
[----:B------:R-:W1:Y:S01]  /*0360*/  @!P3 LDC.64 R14, c[0x0][0x3f8] ;  /* 0x0000fe00ff0ebb82 */ /* 0x000e620000000a00 */
[----:B------:R-:W-:-:S04]  /*0370*/  @P3 LOP3.LUT R106, R106, 0x1000000, RZ, 0xfc, !PT ;  /* 0x010000006a6a3812 */ /* 0x000fc800078efcff */
[----:B------:R-:W-:-:S03]  /*0380*/  LOP3.LUT R106, R106, 0xff7fffff, RZ, 0xc0, !PT ;  /* 0xff7fffff6a6a7812 */ /* 0x000fc600078ec0ff */
[----:B------:R-:W3:Y:S01]  /*0390*/  @!P3 LDC.64 R20, c[0x0][0x398] ;  /* 0x0000e600ff14bb82 */ /* 0x000ee20000000a00 */
[----:B------:R-:W-:Y:S01]  /*03a0*/  @P4 LOP3.LUT R106, R106, 0x800000, RZ, 0xfc, !PT ;  /* 0x008000006a6a4812 */ /* 0x000fe200078efcff */
[----:B0-----:R-:W0:Y:S03]  /*03b0*/  MUFU.RCP R0, R0 ;  /* 0x0000000000007308 */ /* 0x001e260000001000 */
[----:B------:R-:W-:-:S03]  /*03c0*/  LOP3.LUT R106, R106, 0xffbfffff, RZ, 0xc0, !PT ;  /* 0xffbfffff6a6a7812 */ /* 0x000fc600078ec0ff */
[----:B------:R-:W4:Y:S01]  /*03d0*/  @!P3 LDC.64 R120, c[0x0][0x3a0] ;  /* 0x0000e800ff78bb82 */ /* 0x000f220000000a00 */
[----:B------:R-:W-:-:S07]  /*03e0*/  @P6 LOP3.LUT R106, R106, 0x400000, RZ, 0xfc, !PT ;  /* 0x004000006a6a6812 */ /* 0x000fce00078efcff */
[----:B------:R-:W3:Y:S01]  /*03f0*/  @!P4 LDC.64 R22, c[0x0][0x3f8] ;  /* 0x0000fe00ff16cb82 */ /* 0x000ee20000000a00 */
[----:B0-----:R-:W-:-:S07]  /*0400*/  IADD3 R2, PT, PT, R0, 0xffffffe, RZ ;  /* 0x0ffffffe00027810 */ /* 0x001fce0007ffe0ff */
[----:B------:R-:W0:Y:S01]  /*0410*/  @!P6 LDC.64 R28, c[0x0][0x3f8] ;  /* 0x0000fe00ff1ceb82 */ /* 0x000e220000000a00 */
[----:B------:R-:W1:Y:S07]  /*0420*/  F2I.FTZ.U32.TRUNC.NTZ R2, R2 ;  /* 0x0000000200027305 */ /* 0x000e6e000021f000 */
[----:B------:R-:W4:Y:S08]  /*0430*/  @!P4 LDC.64 R24, c[0x0][0x3a0] ;  /* 0x0000e800ff18cb82 */ /* 0x000f300000000a00 */
[----:B------:R-:W4:Y:S01]  /*0440*/  @!P6 LDC.64 R30, c[0x0][0x3a0] ;  /* 0x0000e800ff1eeb82 */ /* 0x000f220000000a00 */
[----:B-1----:R-:W-:-:S07]  /*0450*/  R2UR UR7, R2 ;  /* 0x00000000020772ca */ /* 0x002fce00000e0000 */
[----:B------:R-:W1:Y:S06]  /*0460*/  @!P6 LDC.64 R32, c[0x0][0x398] ;  /* 0x0000e600ff20eb82 */ /* 0x000e6c0000000a00 */
[----:B------:R-:W-:-:S04]  /*0470*/  UIADD3 UR5, UPT, UPT, URZ, -UR7, URZ ;  /* 0x80000007ff057290 */ /* 0x000fc8000fffe0ff */
[----:B------:R-:W-:-:S04]  /*0480*/  UIMAD UR5, UR5, UR13, URZ ;  /* 0x0000000d050572a4 */ /* 0x000fc8000f8e02ff */
[----:B------:R-:W-:-:S04]  /*0490*/  UIMAD.WIDE.U32 UR6, UR7, UR5, UR6 ;  /* 0x00000005070672a5 */ /* 0x000fc8000f8e0006 */
[----:B------:R-:W-:-:S04]  /*04a0*/  UIMAD.WIDE.U32 UR6, UR7, UR9, URZ ;  /* 0x00000009070672a5 */ /* 0x000fc8000f8e00ff */
[----:B------:R-:W-:-:S04]  /*04b0*/  UIADD3 UR5, UPT, UPT, -UR7, URZ, URZ ;  /* 0x000000ff07057290 */ /* 0x000fc8000fffe1ff */
[----:B------:R-:W-:Y:S02]  /*04c0*/  UIMAD UR5, UR13, UR5, UR9 ;  /* 0x000000050d0572a4 */ /* 0x000fe4000f8e0209 */
[----:B------:R-:W-:Y:S02]  /*04d0*/  ULOP3.LUT UR9, URZ, UR14, URZ, 0x33, !UPT ;  /* 0x0000000eff097292 */ /* 0x000fe4000f8e33ff */
[----:B------:R-:W-:-:S11]  /*04e0*/  UISETP.GT.U32.AND UP2, UPT, UR13, UR5, UPT ;  /* 0x000000050d00728c */ /* 0x000fd6000bf44070 */
[----:B------:R-:W-:Y:S02]  /*04f0*/  @!UP2 UIADD3 UR5, UPT, UPT, UR5, -UR13, URZ ;  /* 0x8000000d0505a290 */ /* 0x000fe4000fffe0ff */
[----:B------:R-:W-:Y:S02]  /*0500*/  @!UP2 UIADD3 UR7, UPT, UPT, UR7, 0x1, URZ ;  /* 0x000000010707a890 */ /* 0x000fe4000fffe0ff */
[----:B------:R-:W-:Y:S02]  /*0510*/  UIADD3 UR6, UPT, UPT, UR5, -UR13, URZ ;  /* 0x8000000d05067290 */ /* 0x000fe4000fffe0ff */
[----:B------:R-:W-:Y:S02]  /*0520*/  UISETP.GT.U32.AND UP3, UPT, UR13, UR5, UPT ;  /* 0x000000050d00728c */ /* 0x000fe4000bf64070 */
[----:B------:R-:W-:Y:S02]  /*0530*/  UISETP.GE.U32.AND UP1, UPT, UR5, UR13, UPT ;  /* 0x0000000d0500728c */ /* 0x000fe4000bf26070 */
[----:B------:R-:W-:-:S02]  /*0540*/  USEL UR5, UR6, UR5, !UP3 ;  /* 0x0000000506057287 */ /* 0x000fc4000d800000 */
[----:B------:R-:W-:Y:S02]  /*0550*/  UISETP.GE.AND UP2, UPT, UR12, URZ, UPT ;  /* 0x000000ff0c00728c */ /* 0x000fe4000bf46270 */
[----:B------:R-:W-:-:S04]  /*0560*/  @!UP4 UIADD3 UR5, UPT, UPT, -UR5, URZ, URZ ;  /* 0x000000ff0505c290 */ /* 0x000fc8000fffe1ff */
[----:B------:R-:W-:Y:S02]  /*0570*/  USEL UR13, UR9, UR5, !UP0 ;  /* 0x00000005090d7287 */ /* 0x000fe4000c000000 */
[----:B------:R-:W-:Y:S02]  /*0580*/  @UP1 UIADD3 UR7, UPT, UPT, UR7, 0x1, URZ ;  /* 0x0000000107071890 */ /* 0x000fe4000fffe0ff */
[----:B------:R-:W-:Y:S02]  /*0590*/  UIMAD UR5, UR13, 0x70, URZ ;  /* 0x000000700d0578a4 */ /* 0x000fe4000f8e02ff */
[----:B------:R-:W-:-:S04]  /*05a0*/  @!UP2 UIADD3 UR7, UPT, UPT, -UR7, URZ, URZ ;  /* 0x000000ff0707a290 */ /* 0x000fc8000fffe1ff */
[----:B------:R-:W-:Y:S01]  /*05b0*/  USEL UR7, UR9, UR7, !UP0 ;  /* 0x0000000709077287 */ /* 0x000fe2000c000000 */
[----:B------:R-:W-:Y:S01]  /*05c0*/  MOV R0, UR5 ;  /* 0x0000000500007c02 */ /* 0x000fe20008000f00 */
[----:B------:R-:W1:Y:S01]  /*05d0*/  LDCU.U8 UR9, c[0x0][0x414] ;  /* 0x00008280ff0977ac */ /* 0x000e620008000000 */
[----:B--2---:R-:W-:Y:S01]  /*05e0*/  IADD3 R42, P1, PT, R4, UR5, RZ ;  /* 0x00000005042a7c10 */ /* 0x004fe2000ff3e0ff */
[----:B------:R-:W-:Y:S01]  /*05f0*/  USHF.R.S32.HI UR5, URZ, 0x1f, UR7 ;  /* 0x0000001fff057899 */ /* 0x000fe20008011407 */
[----:B0-----:R-:W-:Y:S02]  /*0600*/  @!P6 IMAD R4, R13, R28, RZ ;  /* 0x0000001c0d04e224 */ /* 0x001fe400078e02ff */
[----:B------:R-:W-:Y:S01]  /*0610*/  LEA.HI.X.SX32 R43, R0, RZ, 0x1, P1 ;  /* 0x000000ff002b7211 */ /* 0x000fe200008f0eff */
[----:B------:R-:W-:Y:S01]  /*0620*/  UIMAD UR5, UR5, UR18, URZ ;  /* 0x00000012050572a4 */ /* 0x000fe2000f8e02ff */
[----:B------:R-:W-:-:S03]  /*0630*/  @!P3 IMAD R0, R3, R14, RZ ;  /* 0x0000000e0300b224 */ /* 0x000fc600078e02ff */
[----:B------:R-:W-:Y:S02]  /*0640*/  UIMAD UR5, UR7, UR19, UR5 ;  /* 0x00000013070572a4 */ /* 0x000fe4000f8e0205 */
[----:B------:R-:W-:Y:S01]  /*0650*/  IMAD.WIDE.U32 R42, R9, UR7, R42 ;  /* 0x00000007092a7c25 */ /* 0x000fe2000f8e002a */
[C---:B------:R-:W-:Y:S01]  /*0660*/  IADD3 R9, PT, PT, R99.reuse, 0x18, RZ ;  /* 0x0000001863097810 */ /* 0x040fe20007ffe0ff */
[----:B------:R-:W0:Y:S02]  /*0670*/  LDCU.64 UR6, c[0x0][0x3b8] ;  /* 0x00007700ff0677ac */ /* 0x000e240008000a00 */
[----:B------:R-:W-:Y:S01]  /*0680*/  @!P3 IMAD R15, R99, R15, R0 ;  /* 0x0000000f630fb224 */ /* 0x000fe200078e0200 */
[----:B------:R-:W-:Y:S01]  /*0690*/  IADD3 R45, PT, PT, R43, UR5, RZ ;  /* 0x000000052b2d7c10 */ /* 0x000fe2000fffe0ff */
[----:B---3--:R-:W-:Y:S01]  /*06a0*/  @!P4 IMAD R0, R11, R22, RZ ;  /* 0x000000160b00c224 */ /* 0x008fe200078e02ff */
[----:B------:R-:W-:Y:S01]  /*06b0*/  @!P3 MOV R44, R42 ;  /* 0x0000002a002cb202 */ /* 0x000fe20000000f00 */
[----:B------:R-:W-:Y:S01]  /*06c0*/  STL.64 [R1+0x1b0], R42 ;  /* 0x0001b02a01007387 */ /* 0x000fe20000100a00 */
[----:B------:R-:W-:-:S02]  /*06d0*/  ISETP.GE.U32.AND P0, PT, R9, UR16, PT ;  /* 0x0000001009007c0c */ /* 0x000fc4000bf06070 */
[----:B------:R-:W-:Y:S01]  /*06e0*/  SHF.R.S32.HI R17, RZ, 0x1f, R9 ;  /* 0x0000001fff117819 */ /* 0x000fe20000011409 */
[C---:B------:R-:W-:Y:S01]  /*06f0*/  @!P3 IMAD.WIDE.U32 R2, R99.reuse, R14, R44 ;  /* 0x0000000e6302b225 */ /* 0x040fe200078e002c */
[----:B------:R-:W-:Y:S01]  /*0700*/  IADD3 R11, PT, PT, R99, 0x20, RZ ;  /* 0x00000020630b7810 */ /* 0x000fe20007ffe0ff */
[----:B------:R-:W-:Y:S01]  /*0710*/  STL.64 [R1+0x1a8], R44 ;  /* 0x0001a82c01007387 */ /* 0x000fe20000100a00 */
[----:B------:R-:W-:Y:S02]  /*0720*/  ISETP.GE.AND.EX P5, PT, R17, UR17, PT, P0 ;  /* 0x0000001111007c0c */ /* 0x000fe4000bfa6300 */
[----:B------:R-:W-:Y:S02]  /*0730*/  @!P3 IADD3 R3, PT, PT, R3, R15, RZ ;  /* 0x0000000f0303b210 */ /* 0x000fe40007ffe0ff */
[C---:B------:R-:W-:Y:S02]  /*0740*/  @!P3 SHF.L.U32 R19, R2.reuse, 0x1, RZ ;  /* 0x000000010213b819 */ /* 0x040fe400000006ff */
[----:B------:R-:W-:-:S02]  /*0750*/  @!P3 SHF.L.U64.HI R2, R2, 0x1, R3 ;  /* 0x000000010202b819 */ /* 0x000fc40000010203 */
[C---:B------:R-:W-:Y:S02]  /*0760*/  @!P3 IADD3 R18, P2, PT, R19.reuse, R20, RZ ;  /* 0x000000141312b210 */ /* 0x040fe40007f5e0ff */
[----:B----4-:R-:W-:Y:S02]  /*0770*/  @!P3 IADD3 R120, P1, PT, R19, R120, RZ ;  /* 0x000000781378b210 */ /* 0x010fe40007f3e0ff */
[----:B------:R-:W-:Y:S01]  /*0780*/  @!P3 IADD3.X R19, PT, PT, R2, R21, RZ, P2, !PT ;  /* 0x000000150213b210 */ /* 0x000fe200017fe4ff */
[----:B------:R-:W2:Y:S01]  /*0790*/  @!P5 LDC.64 R34, c[0x0][0x3f8] ;  /* 0x0000fe00ff22db82 */ /* 0x000ea20000000a00 */
[----:B------:R-:W-:Y:S02]  /*07a0*/  LOP3.LUT P2, RZ, R106, 0x800000, RZ, 0xc0, !PT ;  /* 0x008000006aff7812 */ /* 0x000fe4000784c0ff */
[----:B------:R-:W-:Y:S01]  /*07b0*/  @!P3 IADD3.X R121, PT, PT, R2, R121, RZ, P1, !PT ;  /* 0x000000790279b210 */ /* 0x000fe20000ffe4ff */
[----:B------:R-:W-:Y:S01]  /*07c0*/  STL.64 [R1+0x220], R18 ;  /* 0x0002201201007387 */ /* 0x000fe20000100a00 */
[----:B------:R-:W-:-:S02]  /*07d0*/  ISETP.GE.U32.AND P0, PT, R11, UR16, PT ;  /* 0x000000100b007c0c */ /* 0x000fc4000bf06070 */
[----:B------:R-:W-:Y:S02]  /*07e0*/  SHF.R.S32.HI R21, RZ, 0x1f, R11 ;  /* 0x0000001fff157819 */ /* 0x000fe4000001140b */
[----:B------:R-:W-:Y:S02]  /*07f0*/  IADD3 R15, PT, PT, R99, 0x28, RZ ;  /* 0x00000028630f7810 */ /* 0x000fe40007ffe0ff */
[----:B------:R-:W-:Y:S02]  /*0800*/  ISETP.GE.AND.EX P4, PT, R21, UR17, PT, P0 ;  /* 0x0000001115007c0c */ /* 0x000fe4000bf86300 */
[----:B------:R-:W-:Y:S01]  /*0810*/  ISETP.GE.U32.AND P1, PT, R15, UR16, PT ;  /* 0x000000100f007c0c */ /* 0x000fe2000bf26070 */
[----:B------:R-:W3:Y:S01]  /*0820*/  @!P2 LDC.64 R26, c[0x0][0x398] ;  /* 0x0000e600ff1aab82 */ /* 0x000ee20000000a00 */
[----:B------:R-:W-:Y:S01]  /*0830*/  @!P2 MOV R2, R42 ;  /* 0x0000002a0002a202 */ /* 0x000fe20000000f00 */
[----:B------:R-:W-:Y:S01]  /*0840*/  @!P2 IMAD R23, R5, R23, R0 ;  /* 0x000000170517a224 */ /* 0x000fe200078e0200 */
[----:B------:R-:W-:-:S02]  /*0850*/  @!P2 MOV R3, R45 ;  /* 0x0000002d0003a202 */ /* 0x000fc40000000f00 */
[----:B------:R-:W-:Y:S01]  /*0860*/  LOP3.LUT R106, R106, 0xffdfffff, RZ, 0xc0, !PT ;  /* 0xffdfffff6a6a7812 */ /* 0x000fe200078ec0ff */
[----:B------:R-:W-:-:S03]  /*0870*/  @!P2 IMAD.WIDE.U32 R2, R5, R22, R2 ;  /* 0x000000160502a225 */ /* 0x000fc600078e0002 */
[----:B------:R-:W-:Y:S01]  /*0880*/  @P5 LOP3.LUT R106, R106, 0x200000, RZ, 0xfc, !PT ;  /* 0x002000006a6a5812 */ /* 0x000fe200078efcff */
[----:B------:R-:W-:Y:S01]  /*0890*/  @!P6 IMAD R5, R7, R29, R4 ;  /* 0x0000001d0705e224 */ /* 0x000fe200078e0204 */
[----:B------:R-:W-:Y:S01]  /*08a0*/  @!P2 IADD3 R3, PT, PT, R3, R23, RZ ;  /* 0x000000170303a210 */ /* 0x000fe20007ffe0ff */
[----:B--2---:R-:W-:Y:S01]  /*08b0*/  @!P5 IMAD R4, R17, R34, RZ ;  /* 0x000000221104d224 */ /* 0x004fe200078e02ff */
[C---:B------:R-:W-:Y:S01]  /*08c0*/  @!P2 SHF.L.U32 R119, R2.reuse, 0x1, RZ ;  /* 0x000000010277a819 */ /* 0x040fe200000006ff */
[----:B------:R-:W2:Y:S01]  /*08d0*/  @!P4 LDC.64 R16, c[0x0][0x3a0] ;  /* 0x0000e800ff10cb82 */ /* 0x000ea20000000a00 */
[----:B------:R-:W-:Y:S02]  /*08e0*/  @!P2 SHF.L.U64.HI R0, R2, 0x1, R3 ;  /* 0x000000010200a819 */ /* 0x000fe40000010203 */
[----:B------:R-:W-:Y:S02]  /*08f0*/  @!P6 MOV R2, R42 ;  /* 0x0000002a0002e202 */ /* 0x000fe40000000f00 */
[----:B------:R-:W-:-:S02]  /*0900*/  @!P6 MOV R3, R45 ;  /* 0x0000002d0003e202 */ /* 0x000fc40000000f00 */
[----:B------:R-:W-:Y:S02]  /*0910*/  SHF.R.S32.HI R23, RZ, 0x1f, R15 ;  /* 0x0000001fff177819 */ /* 0x000fe4000001140f */
[----:B------:R-:W-:Y:S01]  /*0920*/  @!P2 IADD3 R12, P0, PT, R119, R24, RZ ;  /* 0x00000018770ca210 */ /* 0x000fe20007f1e0ff */
[----:B------:R-:W-:Y:S01]  /*0930*/  @!P6 IMAD.WIDE.U32 R2, R7, R28, R2 ;  /* 0x0000001c0702e225 */ /* 0x000fe200078e0002 */
[----:B------:R-:W-:Y:S01]  /*0940*/  ISETP.GE.AND.EX P3, PT, R23, UR17, PT, P1 ;  /* 0x0000001117007c0c */ /* 0x000fe2000bf66310 */
[----:B------:R-:W4:Y:S01]  /*0950*/  @!P4 LDC.64 R28, c[0x0][0x3f8] ;  /* 0x0000fe00ff1ccb82 */ /* 0x000f220000000a00 */
[----:B------:R-:W-:Y:S01]  /*0960*/  @!P2 IADD3.X R13, PT, PT, R0, R25, RZ, P0, !PT ;  /* 0x00000019000da210 */ /* 0x000fe200007fe4ff */
[----:B------:R-:W-:Y:S01]  /*0970*/  @!P5 IMAD R7, R9, R35, R4 ;  /* 0x000000230907d224 */ /* 0x000fe200078e0204 */
[----:B---3--:R-:W-:Y:S01]  /*0980*/  @!P2 IADD3 R118, P0, PT, R119, R26, RZ ;  /* 0x0000001a7776a210 */ /* 0x008fe20007f1e0ff */
[----:B------:R3:W-:Y:S01]  /*0990*/  STL [R1+0x210], R12 ;  /* 0x0002100c01007387 */ /* 0x0007e20000100800 */
[----:B------:R-:W-:-:S02]  /*09a0*/  @!P6 IADD3 R3, PT, PT, R3, R5, RZ ;  /* 0x000000050303e210 */ /* 0x000fc40007ffe0ff */
[----:B------:R-:W-:Y:S01]  /*09b0*/  @!P6 SHF.L.U32 R117, R2, 0x1, RZ ;  /* 0x000000010275e819 */ /* 0x000fe200000006ff */
[----:B------:R-:W0:Y:S01]  /*09c0*/  @!P5 LDC.64 R24, c[0x0][0x3a0] ;  /* 0x0000e800ff18db82 */ /* 0x000e220000000a00 */
[----:B------:R-:W-:Y:S01]  /*09d0*/  @!P2 IADD3.X R119, PT, PT, R0, R27, RZ, P0, !PT ;  /* 0x0000001b0077a210 */ /* 0x000fe200007fe4ff */
[----:B------:R3:W-:Y:S01]  /*09e0*/  STL [R1+0x20c], R13 ;  /* 0x00020c0d01007387 */ /* 0x0007e20000100800 */
[----:B------:R-:W-:Y:S02]  /*09f0*/  @!P6 SHF.L.U64.HI R0, R2, 0x1, R3 ;  /* 0x000000010200e819 */ /* 0x000fe40000010203 */
[----:B------:R-:W-:Y:S01]  /*0a00*/  @!P6 IADD3 R2, P0, PT, R117, R30, RZ ;  /* 0x0000001e7502e210 */ /* 0x000fe20007f1e0ff */
[----:B------:R-:W-:Y:S01]  /*0a10*/  STL.64 [R1+0x218], R118 ;  /* 0x0002187601007387 */ /* 0x000fe20000100a00 */
[----:B------:R-:W-:Y:S01]  /*0a20*/  @!P5 MOV R4, R42 ;  /* 0x0000002a0004d202 */ /* 0x000fe20000000f00 */
[----:B------:R-:W3:Y:S01]  /*0a30*/  @!P5 LDC.64 R26, c[0x0][0x398] ;  /* 0x0000e600ff1adb82 */ /* 0x000ee20000000a00 */
[----:B------:R-:W-:Y:S01]  /*0a40*/  @!P6 IADD3.X R3, PT, PT, R0, R31, RZ, P0, !PT ;  /* 0x0000001f0003e210 */ /* 0x000fe200007fe4ff */
[----:B------:R-:W-:Y:S01]  /*0a50*/  STL.64 [R1+0x1c0], R120 ;  /* 0x0001c07801007387 */ /* 0x000fe20000100a00 */
[----:B------:R-:W-:-:S02]  /*0a60*/  @!P5 MOV R5, R45 ;  /* 0x0000002d0005d202 */ /* 0x000fc40000000f00 */
[----:B-1----:R-:W-:Y:S01]  /*0a70*/  @!P6 IADD3 R116, P0, PT, R117, R32, RZ ;  /* 0x000000207574e210 */ /* 0x002fe20007f1e0ff */
[----:B------:R1:W-:Y:S01]  /*0a80*/  STL [R1+0x204], R2 ;  /* 0x0002040201007387 */ /* 0x0003e20000100800 */
[----:B------:R-:W-:Y:S01]  /*0a90*/  LOP3.LUT R106, R106, 0xffefffff, RZ, 0xc0, !PT ;  /* 0xffefffff6a6a7812 */ /* 0x000fe200078ec0ff */
[----:B------:R-:W1:Y:S01]  /*0aa0*/  @!P3 LDC.64 R30, c[0x0][0x3f8] ;  /* 0x0000fe00ff1ebb82 */ /* 0x000e620000000a00 */
[----:B------:R-:W-:Y:S01]  /*0ab0*/  @!P5 IMAD.WIDE.U32 R4, R9, R34, R4 ;  /* 0x000000220904d225 */ /* 0x000fe200078e0004 */
[----:B------:R-:W-:Y:S01]  /*0ac0*/  @!P6 IADD3.X R117, PT, PT, R0, R33, RZ, P0, !PT ;  /* 0x000000210075e210 */ /* 0x000fe200007fe4ff */
[----:B------:R2:W-:Y:S01]  /*0ad0*/  STL [R1+0x200], R3 ;  /* 0x0002000301007387 */ /* 0x0005e20000100800 */
[----:B------:R-:W-:Y:S01]  /*0ae0*/  @P4 LOP3.LUT R106, R106, 0x100000, RZ, 0xfc, !PT ;  /* 0x001000006a6a4812 */ /* 0x000fe200078efcff */
[----:B----4-:R-:W-:Y:S01]  /*0af0*/  @!P4 IMAD R6, R21, R28, RZ ;  /* 0x0000001c1506c224 */ /* 0x010fe200078e02ff */
[----:B------:R-:W-:Y:S01]  /*0b00*/  @!P5 IADD3 R5, PT, PT, R5, R7, RZ ;  /* 0x000000070505d210 */ /* 0x000fe20007ffe0ff */
[----:B------:R-:W-:Y:S01]  /*0b10*/  STL [R1+0x208], R117 ;  /* 0x0002087501007387 */ /* 0x000fe20000100800 */
[----:B------:R-:W4:Y:S01]  /*0b20*/  @!P4 LDC.64 R20, c[0x0][0x398] ;  /* 0x0000e600ff14cb82 */ /* 0x000f220000000a00 */
[----:B------:R-:W-:Y:S01]  /*0b30*/  @!P5 SHF.L.U32 R115, R4, 0x1, RZ ;  /* 0x000000010473d819 */ /* 0x000fe200000006ff */
[----:B------:R-:W-:Y:S01]  /*0b40*/  @!P4 IMAD R9, R11, R29, R6 ;  /* 0x0000001d0b09c224 */ /* 0x000fe200078e0206 */
[----:B------:R-:W-:-:S02]  /*0b50*/  @!P4 MOV R6, R42 ;  /* 0x0000002a0006c202 */ /* 0x000fc40000000f00 */
[----:B------:R-:W-:Y:S02]  /*0b60*/  @!P4 MOV R7, R45 ;  /* 0x0000002d0007c202 */ /* 0x000fe40000000f00 */
[----:B------:R-:W-:Y:S01]  /*0b70*/  @!P5 SHF.L.U64.HI R0, R4, 0x1, R5 ;  /* 0x000000010400d819 */ /* 0x000fe20000010205 */
[----:B------:R-:W4:Y:S01]  /*0b80*/  @!P3 LDC.64 R32, c[0x0][0x3a0] ;  /* 0x0000e800ff20bb82 */ /* 0x000f220000000a00 */
[----:B0-----:R-:W-:Y:S01]  /*0b90*/  @!P5 IADD3 R4, P0, PT, R115, R24, RZ ;  /* 0x000000187304d210 */ /* 0x001fe20007f1e0ff */
[----:B------:R-:W-:Y:S01]  /*0ba0*/  @!P4 IMAD.WIDE.U32 R6, R11, R28, R6 ;  /* 0x0000001c0b06c225 */ /* 0x000fe200078e0006 */
[----:B------:R-:W-:Y:S02]  /*0bb0*/  LOP3.LUT R106, R106, 0xfff7ffff, RZ, 0xc0, !PT ;  /* 0xfff7ffff6a6a7812 */ /* 0x000fe400078ec0ff */
[----:B------:R-:W-:Y:S01]  /*0bc0*/  @!P5 IADD3.X R5, PT, PT, R0, R25, RZ, P0, !PT ;  /* 0x000000190005d210 */ /* 0x000fe200007fe4ff */
[----:B------:R-:W-:Y:S01]  /*0bd0*/  STL [R1+0x1f8], R4 ;  /* 0x0001f80401007387 */ /* 0x000fe20000100800 */
[----:B---3--:R-:W-:Y:S01]  /*0be0*/  @!P5 IADD3 R114, P0, PT, R115, R26, RZ ;  /* 0x0000001a7372d210 */ /* 0x008fe20007f1e0ff */
[----:B-1----:R-:W-:Y:S01]  /*0bf0*/  @!P3 IMAD R8, R23, R30, RZ ;  /* 0x0000001e1708b224 */ /* 0x002fe200078e02ff */
[----:B------:R-:W0:Y:S01]  /*0c00*/  @!P3 LDC.64 R24, c[0x0][0x398] ;  /* 0x0000e600ff18bb82 */ /* 0x000e220000000a00 */
[----:B------:R-:W-:Y:S01]  /*0c10*/  @!P4 IADD3 R7, PT, PT, R7, R9, RZ ;  /* 0x000000090707c210 */ /* 0x000fe20007ffe0ff */
[----:B------:R-:W-:Y:S01]  /*0c20*/  STL [R1+0x1f4], R5 ;  /* 0x0001f40501007387 */ /* 0x000fe20000100800 */
[----:B------:R-:W-:Y:S01]  /*0c30*/  @!P3 IMAD R11, R15, R31, R8 ;  /* 0x0000001f0f0bb224 */ /* 0x000fe200078e0208 */
[----:B------:R-:W-:-:S02]  /*0c40*/  @!P4 SHF.L.U32 R113, R6, 0x1, RZ ;  /* 0x000000010671c819 */ /* 0x000fc400000006ff */
[----:B------:R-:W-:Y:S01]  /*0c50*/  @!P3 MOV R8, R42 ;  /* 0x0000002a0008b202 */ /* 0x000fe20000000f00 */
[----:B------:R-:W-:Y:S01]  /*0c60*/  STL [R1+0x1fc], R5 ;  /* 0x0001fc0501007387 */ /* 0x000fe20000100800 */
[----:B------:R-:W-:Y:S02]  /*0c70*/  @!P3 MOV R9, R45 ;  /* 0x0000002d0009b202 */ /* 0x000fe40000000f00 */
[----:B------:R-:W-:Y:S02]  /*0c80*/  @!P5 IADD3.X R115, PT, PT, R0, R27, RZ, P0, !PT ;  /* 0x0000001b0073d210 */ /* 0x000fe400007fe4ff */
[----:B------:R-:W-:Y:S01]  /*0c90*/  @!P4 SHF.L.U64.HI R0, R6, 0x1, R7 ;  /* 0x000000010600c819 */ /* 0x000fe20000010207 */
[----:B------:R-:W-:Y:S01]  /*0ca0*/  @!P3 IMAD.WIDE.U32 R8, R15, R30, R8 ;  /* 0x0000001e0f08b225 */ /* 0x000fe200078e0008 */
[----:B--2---:R-:W-:Y:S02]  /*0cb0*/  @!P4 IADD3 R6, P0, PT, R113, R16, RZ ;  /* 0x000000107106c210 */ /* 0x004fe40007f1e0ff */
[----:B------:R-:W-:-:S02]  /*0cc0*/  IADD3 R15, PT, PT, R99, 0x30, RZ ;  /* 0x00000030630f7810 */ /* 0x000fc40007ffe0ff */
[----:B------:R-:W-:Y:S01]  /*0cd0*/  @!P4 IADD3.X R7, PT, PT, R0, R17, RZ, P0, !PT ;  /* 0x000000110007c210 */ /* 0x000fe200007fe4ff */
[----:B------:R-:W-:Y:S01]  /*0ce0*/  STL [R1+0x1ec], R6 ;  /* 0x0001ec0601007387 */ /* 0x000fe20000100800 */
[----:B----4-:R-:W-:Y:S02]  /*0cf0*/  @!P4 IADD3 R112, P0, PT, R113, R20, RZ ;  /* 0x000000147170c210 */ /* 0x010fe40007f1e0ff */
[----:B------:R-:W-:Y:S01]  /*0d00*/  @!P3 IADD3 R9, PT, PT, R9, R11, RZ ;  /* 0x0000000b0909b210 */ /* 0x000fe20007ffe0ff */
[----:B------:R-:W-:Y:S01]  /*0d10*/  STL [R1+0x1f0], R6 ;  /* 0x0001f00601007387 */ /* 0x000fe20000100800 */
[----:B------:R-:W-:Y:S02]  /*0d20*/  @!P3 SHF.L.U32 R111, R8, 0x1, RZ ;  /* 0x00000001086fb819 */ /* 0x000fe400000006ff */
[----:B------:R-:W-:Y:S01]  /*0d30*/  @!P4 IADD3.X R113, PT, PT, R0, R21, RZ, P0, !PT ;  /* 0x000000150071c210 */ /* 0x000fe200007fe4ff */
[----:B------:R-:W-:Y:S01]  /*0d40*/  STL [R1+0x1e8], R7 ;  /* 0x0001e80701007387 */ /* 0x000fe20000100800 */
[----:B------:R-:W-:-:S02]  /*0d50*/  @!P3 SHF.L.U64.HI R0, R8, 0x1, R9 ;  /* 0x000000010800b819 */ /* 0x000fc40000010209 */
[C---:B------:R-:W-:Y:S02]  /*0d60*/  @!P3 IADD3 R8, P0, PT, R111.reuse, R32, RZ ;  /* 0x000000206f08b210 */ /* 0x040fe40007f1e0ff */
[----:B------:R-:W-:Y:S02]  /*0d70*/  SHF.R.S32.HI R11, RZ, 0x1f, R15 ;  /* 0x0000001fff0b7819 */ /* 0x000fe4000001140f */
[----:B------:R-:W-:Y:S01]  /*0d80*/  @!P3 IADD3.X R9, PT, PT, R0, R33, RZ, P0, !PT ;  /* 0x000000210009b210 */ /* 0x000fe200007fe4ff */
[----:B------:R-:W-:Y:S01]  /*0d90*/  STL [R1+0x1e4], R8 ;  /* 0x0001e40801007387 */ /* 0x000fe20000100800 */
[----:B0-----:R-:W-:Y:S02]  /*0da0*/  @!P3 IADD3 R110, P0, PT, R111, R24, RZ ;  /* 0x000000186f6eb210 */ /* 0x001fe40007f1e0ff */
[----:B------:R-:W-:Y:S01]  /*0db0*/  @P3 LOP3.LUT R106, R106, 0x80000, RZ, 0xfc, !PT ;  /* 0x000800006a6a3812 */ /* 0x000fe200078efcff */
[----:B------:R-:W-:Y:S01]  /*0dc0*/  STL [R1+0x1e0], R9 ;  /* 0x0001e00901007387 */ /* 0x000fe20000100800 */
[----:B------:R-:W-:-:S02]  /*0dd0*/  @!P3 IADD3.X R111, PT, PT, R0, R25, RZ, P0, !PT ;  /* 0x00000019006fb210 */ /* 0x000fc400007fe4ff */
[----:B------:R-:W-:Y:S02]  /*0de0*/  ISETP.GE.U32.AND P0, PT, R15, UR16, PT ;  /* 0x000000100f007c0c */ /* 0x000fe4000bf06070 */
[----:B------:R-:W-:Y:S02]  /*0df0*/  LOP3.LUT R106, R106, 0xfffbffff, RZ, 0xc0, !PT ;  /* 0xfffbffff6a6a7812 */ /* 0x000fe400078ec0ff */
[----:B------:R-:W-:-:S13]  /*0e00*/  ISETP.GE.AND.EX P1, PT, R11, UR17, PT, P0 ;  /* 0x000000110b007c0c */ /* 0x000fda000bf26300 */
[----:B------:R-:W0:Y:S01]  /*0e10*/  @!P1 LDC.64 R16, c[0x0][0x3f8] ;  /* 0x0000fe00ff109b82 */ /* 0x000e220000000a00 */
[----:B------:R-:W-:Y:S02]  /*0e20*/  @!P1 MOV R10, R42 ;  /* 0x0000002a000a9202 */ /* 0x000fe40000000f00 */
[----:B------:R-:W-:-:S04]  /*0e30*/  @P1 LOP3.LUT R106, R106, 0x40000, RZ, 0xfc, !PT ;  /* 0x000400006a6a1812 */ /* 0x000fc800078efcff */
[----:B------:R-:W-:Y:S01]  /*0e40*/  LOP3.LUT R106, R106, 0xfffdffff, RZ, 0xc0, !PT ;  /* 0xfffdffff6a6a7812 */ /* 0x000fe200078ec0ff */
[----:B------:R-:W1:Y:S01]  /*0e50*/  @!P1 LDC.64 R20, c[0x0][0x3a0] ;  /* 0x0000e800ff149b82 */ /* 0x000e620000000a00 */
[----:B0-----:R-:W-:Y:S01]  /*0e60*/  @!P1 IMAD R0, R11, R16, RZ ;  /* 0x000000100b009224 */ /* 0x001fe200078e02ff */
[----:B------:R-:W-:-:S03]  /*0e70*/  @!P1 MOV R11, R45 ;  /* 0x0000002d000b9202 */ /* 0x000fc60000000f00 */
[C---:B------:R-:W-:Y:S02]  /*0e80*/  @!P1 IMAD R17, R15.reuse, R17, R0 ;  /* 0x000000110f119224 */ /* 0x040fe400078e0200 */
[----:B------:R-:W-:Y:S02]  /*0e90*/  @!P1 IMAD.WIDE.U32 R10, R15, R16, R10 ;  /* 0x000000100f0a9225 */ /* 0x000fe400078e000a */
[----:B------:R-:W0:Y:S03]  /*0ea0*/  @!P1 LDC.64 R14, c[0x0][0x398] ;  /* 0x0000e600ff0e9b82 */ /* 0x000e260000000a00 */
[----:B------:R-:W-:Y:S02]  /*0eb0*/  @!P1 IADD3 R11, PT, PT, R11, R17, RZ ;  /* 0x000000110b0b9210 */ /* 0x000fe40007ffe0ff */
[C---:B------:R-:W-:Y:S02]  /*0ec0*/  @!P1 SHF.L.U32 R101, R10.reuse, 0x1, RZ ;  /* 0x000000010a659819 */ /* 0x040fe400000006ff */
[----:B------:R-:W-:-:S02]  /*0ed0*/  @!P1 SHF.L.U64.HI R0, R10, 0x1, R11 ;  /* 0x000000010a009819 */ /* 0x000fc4000001020b */
[----:B-1----:R-:W-:Y:S02]  /*0ee0*/  @!P1 IADD3 R10, P0, PT, R101, R20, RZ ;  /* 0x00000014650a9210 */ /* 0x002fe40007f1e0ff */
[----:B------:R-:W-:Y:S02]  /*0ef0*/  IADD3 R17, PT, PT, R99, 0x38, RZ ;  /* 0x0000003863117810 */ /* 0x000fe40007ffe0ff */
[----:B------:R-:W-:Y:S02]  /*0f00*/  @!P1 IADD3.X R11, PT, PT, R0, R21, RZ, P0, !PT ;  /* 0x00000015000b9210 */ /* 0x000fe400007fe4ff */
[----:B0-----:R-:W-:-:S04]  /*0f10*/  @!P1 IADD3 R100, P0, PT, R101, R14, RZ ;  /* 0x0000000e65649210 */ /* 0x001fc80007f1e0ff */
[----:B------:R-:W-:Y:S02]  /*0f20*/  @!P1 IADD3.X R101, PT, PT, R0, R15, RZ, P0, !PT ;  /* 0x0000000f00659210 */ /* 0x000fe400007fe4ff */
[----:B------:R-:W-:Y:S02]  /*0f30*/  SHF.R.S32.HI R15, RZ, 0x1f, R17 ;  /* 0x0000001fff0f7819 */ /* 0x000fe40000011411 */
[----:B------:R-:W-:-:S04]  /*0f40*/  ISETP.GE.U32.AND P0, PT, R17, UR16, PT ;  /* 0x0000001011007c0c */ /* 0x000fc8000bf06070 */
        /* <DEDUP_REMOVED lines=56> */
[----:B-1----:R-:W-:-:S04]  /*12d0*/  @!P1 IADD3 R102, P0, PT, R97, R102, RZ ;  /* 0x0000006661669210 */ /* 0x002fc80007f1e0ff */
[----:B------:R-:W-:Y:S02]  /*12e0*/  @!P1 IADD3.X R103, PT, PT, R20, R103, RZ, P0, !PT ;  /* 0x0000006714679210 */ /* 0x000fe400007fe4ff */
[----:B0-----:R-:W-:-:S04]  /*12f0*/  @!P1 IADD3 R96, P0, PT, R97, R22, RZ ;  /* 0x0000001661609210 */ /* 0x001fc80007f1e0ff */
[----:B------:R-:W-:Y:S02]  /*1300*/  @!P1 IADD3.X R97, PT, PT, R20, R23, RZ, P0, !PT ;  /* 0x0000001714619210 */ /* 0x000fe400007fe4ff */
[----:B------:R-:W-:-:S04]  /*1310*/  IADD3 R23, PT, PT, R99, 0x50, RZ ;  /* 0x0000005063177810 */ /* 0x000fc80007ffe0ff */
        /* <DEDUP_REMOVED lines=11> */
[----:B------:R-:W-:-:S05]  /*13d0*/  @!P1 IMAD.WIDE.U32 R20, R23, R24, R20 ;  /* 0x0000001817149225 */ /* 0x000fca00078e0014 */
[----:B------:R-:W-:Y:S02]  /*13e0*/  @!P1 IADD3 R21, PT, PT, R21, R25, RZ ;  /* 0x0000001915159210 */ /* 0x000fe40007ffe0ff */
[----:B------:R-:W0:Y:S01]  /*13f0*/  @!P1 LDC.64 R24, c[0x0][0x398] ;  /* 0x0000e600ff189b82 */ /* 0x000e220000000a00 */
[C---:B------:R-:W-:Y:S02]  /*1400*/  @!P1 SHF.L.U32 R23, R20.reuse, 0x1, RZ ;  /* 0x0000000114179819 */ /* 0x040fe400000006ff */
[----:B------:R-:W-:Y:S02]  /*1410*/  @!P1 SHF.L.U64.HI R20, R20, 0x1, R21 ;  /* 0x0000000114149819 */ /* 0x000fe40000010215 */
        /* <DEDUP_REMOVED lines=235> */
[----:B------:R-:W-:-:S03]  /*22d0*/  IADD3 R25, PT, PT, R99, 0xb0, RZ ;  /* 0x000000b063197810 */ /* 0x000fc60007ffe0ff */
[----:B------:R-:W-:Y:S01]  /*22e0*/  STL.64 [R1+0x1d8], R58 ;  /* 0x0001d83a01007387 */ /* 0x000fe20000100a00 */
        /* <DEDUP_REMOVED lines=49> */
[----:B------:R-:W-:-:S05]  /*2600*/  @P1 LOP3.LUT R106, R106, 0x1, RZ, 0xfc, !PT ;  /* 0x000000016a6a1812 */ /* 0x000fca00078efcff */
        /* <DEDUP_REMOVED lines=33> */
[----:B------:R-:W-:Y:S02]  /*2820*/  SHF.R.S32.HI R25, RZ, 0x1f, R79 ;  /* 0x0000001fff197819 */ /* 0x000fe4000001144f */
[----:B------:R-:W-:Y:S02]  /*2830*/  ISETP.GE.U32.AND P1, PT, R79, UR16, PT ;  /* 0x000000104f007c0c */ /* 0x000fe4000bf26070 */
[C---:B------:R-:W-:Y:S02]  /*2840*/  LOP3.LUT P0, RZ, R106.reuse, 0x1000000, RZ, 0xc0, !PT ;  /* 0x010000006aff7812 */ /* 0x040fe4000780c0ff */
[----:B------:R-:W-:Y:S02]  /*2850*/  ISETP.GE.AND.EX P1, PT, R25, UR17, PT, P1 ;  /* 0x0000001119007c0c */ /* 0x000fe4000bf26310 */
[----:B------:R-:W-:-:S11]  /*2860*/  LOP3.LUT R106, R106, 0x7fffffff, RZ, 0xc0, !PT ;  /* 0x7fffffff6a6a7812 */ /* 0x000fd600078ec0ff */
        /* <DEDUP_REMOVED lines=24> */
[----:B------:R-:W-:Y:S02]  /*29f0*/  @P2 LOP3.LUT R106, R106, 0x40000000, RZ, 0xfc, !PT ;  /* 0x400000006a6a2812 */ /* 0x000fe400078efcff */
[----:B------:R-:W-:Y:S02]  /*2a00*/  PRMT R12, RZ, 0x7610, R12 ;  /* 0x00007610ff0c7816 */ /* 0x000fe4000000000c */
[----:B------:R-:W-:Y:S01]  /*2a10*/  PRMT R13, RZ, 0x7610, R13 ;  /* 0x00007610ff0d7816 */ /* 0x000fe2000000000d */
[----:B------:R-:W1:Y:S01]  /*2a20*/  @!P2 LDC.64 R124, c[0x0][0x3a0] ;  /* 0x0000e800ff7cab82 */ /* 0x000e620000000a00 */
[----:B------:R-:W-:Y:S02]  /*2a30*/  PRMT R2, RZ, 0x7610, R2 ;  /* 0x00007610ff027816 */ /* 0x000fe40000000002 */
[----:B------:R-:W-:-:S02]  /*2a40*/  PRMT R3, RZ, 0x7610, R3 ;  /* 0x00007610ff037816 */ /* 0x000fc40000000003 */
[----:B------:R-:W-:Y:S01]  /*2a50*/  LOP3.LUT R106, R106, 0xdfffffff, RZ, 0xc0, !PT ;  /* 0xdfffffff6a6a7812 */ /* 0x000fe200078ec0ff */
[----:B0-----:R-:W-:Y:S01]  /*2a60*/  @!P2 IMAD R0, R25, R20, RZ ;  /* 0x000000141900a224 */ /* 0x001fe200078e02ff */
[----:B------:R-:W-:-:S03]  /*2a70*/  @!P2 MOV R25, R45 ;  /* 0x0000002d0019a202 */ /* 0x000fc60000000f00 */
[----:B------:R-:W-:Y:S01]  /*2a80*/  @!P2 IMAD R21, R107, R21, R0 ;  /* 0x000000156b15a224 */ /* 0x000fe200078e0200 */
[----:B------:R-:W-:Y:S01]  /*2a90*/  IADD3 R0, PT, PT, R99, 0xe0, RZ ;  /* 0x000000e063007810 */ /* 0x000fe20007ffe0ff */
[----:B------:R-:W-:-:S03]  /*2aa0*/  @!P2 IMAD.WIDE.U32 R24, R107, R20, R24 ;  /* 0x000000146b18a225 */ /* 0x000fc600078e0018 */
[----:B------:R-:W-:Y:S02]  /*2ab0*/  SHF.R.S32.HI R107, RZ, 0x1f, R0 ;  /* 0x0000001fff6b7819 */ /* 0x000fe40000011400 */
[----:B------:R-:W-:Y:S02]  /*2ac0*/  @!P2 IADD3 R21, PT, PT, R25, R21, RZ ;  /* 0x000000151915a210 */ /* 0x000fe40007ffe0ff */
[C---:B------:R-:W-:Y:S02]  /*2ad0*/  @!P2 SHF.L.U32 R25, R24.reuse, 0x1, RZ ;  /* 0x000000011819a819 */ /* 0x040fe400000006ff */
[----:B------:R-:W-:Y:S02]  /*2ae0*/  @!P2 SHF.L.U64.HI R24, R24, 0x1, R21 ;  /* 0x000000011818a819 */ /* 0x000fe40000010215 */
[----:B------:R-:W0:Y:S01]  /*2af0*/  @!P2 LDC.64 R20, c[0x0][0x398] ;  /* 0x0000e600ff14ab82 */ /* 0x000e220000000a00 */
[----:B-1----:R-:W-:-:S04]  /*2b00*/  @!P2 IADD3 R124, P3, PT, R25, R124, RZ ;  /* 0x0000007c197ca210 */ /* 0x002fc80007f7e0ff */
[----:B------:R-:W-:Y:S02]  /*2b10*/  @!P2 IADD3.X R125, PT, PT, R24, R125, RZ, P3, !PT ;  /* 0x0000007d187da210 */ /* 0x000fe40001ffe4ff */
[----:B0-----:R-:W-:-:S04]  /*2b20*/  @!P2 IADD3 R118, P3, PT, R25, R20, RZ ;  /* 0x000000141976a210 */ /* 0x001fc80007f7e0ff */
[----:B------:R-:W-:Y:S02]  /*2b30*/  @!P2 IADD3.X R119, PT, PT, R24, R21, RZ, P3, !PT ;  /* 0x000000151877a210 */ /* 0x000fe40001ffe4ff */
[----:B------:R-:W-:-:S04]  /*2b40*/  ISETP.GE.U32.AND P3, PT, R0, UR16, PT ;  /* 0x0000001000007c0c */ /* 0x000fc8000bf66070 */
[----:B------:R-:W-:-:S13]  /*2b50*/  ISETP.GE.AND.EX P3, PT, R107, UR17, PT, P3 ;  /* 0x000000116b007c0c */ /* 0x000fda000bf66330 */
[----:B------:R-:W0:Y:S01]  /*2b60*/  @!P3 LDC.64 R20, c[0x0][0x3f8] ;  /* 0x0000fe00ff14bb82 */ /* 0x000e220000000a00 */
[----:B------:R-:W-:Y:S02]  /*2b70*/  @!P3 MOV R122, R42 ;  /* 0x0000002a007ab202 */ /* 0x000fe40000000f00 */
[----:B------:R-:W-:Y:S02]  /*2b80*/  @!P3 MOV R123, R45 ;  /* 0x0000002d007bb202 */ /* 0x000fe40000000f00 */
[----:B------:R-:W-:-:S03]  /*2b90*/  @P3 LOP3.LUT R106, R106, 0x20000000, RZ, 0xfc, !PT ;  /* 0x200000006a6a3812 */ /* 0x000fc600078efcff */
[----:B------:R-:W1:Y:S01]  /*2ba0*/  @!P3 LDC.64 R24, c[0x0][0x3a0] ;  /* 0x0000e800ff18bb82 */ /* 0x000e620000000a00 */
[----:B------:R-:W-:Y:S01]  /*2bb0*/  LOP3.LUT R106, R106, 0xefffffff, RZ, 0xc0, !PT ;  /* 0xefffffff6a6a7812 */ /* 0x000fe200078ec0ff */
[-C--:B0-----:R-:W-:Y:S02]  /*2bc0*/  @!P3 IMAD R107, R107, R20.reuse, RZ ;  /* 0x000000146b6bb224 */ /* 0x081fe400078e02ff */
[----:B------:R-:W-:-:S04]  /*2bd0*/  @!P3 IMAD.WIDE.U32 R122, R0, R20, R122 ;  /* 0x00000014007ab225 */ /* 0x000fc800078e007a */
[----:B------:R-:W-:Y:S01]  /*2be0*/  @!P3 IMAD R21, R0, R21, R107 ;  /* 0x000000150015b224 */ /* 0x000fe200078e026b */
[----:B------:R-:W-:-:S04]  /*2bf0*/  @!P3 SHF.L.U32 R0, R122, 0x1, RZ ;  /* 0x000000017a00b819 */ /* 0x000fc800000006ff */
[----:B------:R-:W-:Y:S02]  /*2c00*/  @!P3 IADD3 R21, PT, PT, R123, R21, RZ ;  /* 0x000000157b15b210 */ /* 0x000fe40007ffe0ff */
[----:B-1----:R-:W-:Y:S02]  /*2c10*/  @!P3 IADD3 R18, P4, PT, R0, R24, RZ ;  /* 0x000000180012b210 */ /* 0x002fe40007f9e0ff */
[----:B------:R-:W-:Y:S02]  /*2c20*/  @!P3 SHF.L.U64.HI R122, R122, 0x1, R21 ;  /* 0x000000017a7ab819 */ /* 0x000fe40000010215 */
[----:B------:R-:W0:Y:S02]  /*2c30*/  @!P3 LDC.64 R20, c[0x0][0x398] ;  /* 0x0000e600ff14bb82 */ /* 0x000e240000000a00 */
[----:B------:R-:W-:-:S05]  /*2c40*/  @!P3 IADD3.X R19, PT, PT, R122, R25, RZ, P4, !PT ;  /* 0x000000197a13b210 */ /* 0x000fca00027fe4ff */
[----:B------:R0:W-:Y:S02]  /*2c50*/  @!P3 STL.64 [R1+0x150], R18 ;  /* 0x000150120100b387 */ /* 0x0001e40000100a00 */
[----:B0-----:R-:W-:Y:S02]  /*2c60*/  @!P3 IADD3 R18, P4, PT, R0, R20, RZ ;  /* 0x000000140012b210 */ /* 0x001fe40007f9e0ff */
[----:B------:R-:W-:Y:S02]  /*2c70*/  IADD3 R0, PT, PT, R99, 0xe8, RZ ;  /* 0x000000e863007810 */ /* 0x000fe40007ffe0ff */
[----:B------:R-:W-:Y:S02]  /*2c80*/  @!P3 IADD3.X R19, PT, PT, R122, R21, RZ, P4, !PT ;  /* 0x000000157a13b210 */ /* 0x000fe400027fe4ff */
[----:B------:R-:W-:Y:S02]  /*2c90*/  SHF.R.S32.HI R107, RZ, 0x1f, R0 ;  /* 0x0000001fff6b7819 */ /* 0x000fe40000011400 */
        /* <DEDUP_REMOVED lines=16> */
[----:B------:R-:W-:-:S04]  /*2da0*/  @!P4 IADD3.X R63, PT, PT, R122, R25, RZ, P5, !PT ;  /* 0x000000197a3fc210 */ /* 0x000fc80002ffe4ff */
[----:B------:R-:W-:Y:S02]  /*2db0*/  MOV R43, R63 ;  /* 0x0000003f002b7202 */ /* 0x000fe40000000f00 */
[----:B0-----:R-:W-:Y:S02]  /*2dc0*/  @!P4 IADD3 R58, P5, PT, R0, R20, RZ ;  /* 0x00000014003ac210 */ /* 0x001fe40007fbe0ff */
[----:B------:R-:W-:Y:S02]  /*2dd0*/  IADD3 R0, PT, PT, R99, 0xf0, RZ ;  /* 0x000000f063007810 */ /* 0x000fe40007ffe0ff */
[----:B------:R-:W-:Y:S02]  /*2de0*/  @!P4 IADD3.X R59, PT, PT, R122, R21, RZ, P5, !PT ;  /* 0x000000157a3bc210 */ /* 0x000fe40002ffe4ff */
[----:B------:R-:W-:Y:S02]  /*2df0*/  SHF.R.S32.HI R107, RZ, 0x1f, R0 ;  /* 0x0000001fff6b7819 */ /* 0x000fe40000011400 */
[----:B------:R-:W-:-:S02]  /*2e00*/  ISETP.GE.U32.AND P5, PT, R0, UR16, PT ;  /* 0x0000001000007c0c */ /* 0x000fc4000bfa6070 */
[----:B------:R-:W-:Y:S02]  /*2e10*/  MOV R44, R58 ;  /* 0x0000003a002c7202 */ /* 0x000fe40000000f00 */
[----:B------:R-:W-:-:S13]  /*2e20*/  ISETP.GE.AND.EX P5, PT, R107, UR17, PT, P5 ;  /* 0x000000116b007c0c */ /* 0x000fda000bfa6350 */
[----:B------:R-:W0:Y:S01]  /*2e30*/  @!P5 LDC.64 R20, c[0x0][0x3f8] ;  /* 0x0000fe00ff14db82 */ /* 0x000e220000000a00 */
[----:B------:R-:W-:Y:S02]  /*2e40*/  @!P5 MOV R122, R42 ;  /* 0x0000002a007ad202 */ /* 0x000fe40000000f00 */
[----:B------:R-:W-:Y:S02]  /*2e50*/  @!P5 MOV R123, R45 ;  /* 0x0000002d007bd202 */ /* 0x000fe40000000f00 */
[----:B------:R-:W-:-:S03]  /*2e60*/  @P5 LOP3.LUT R106, R106, 0x8000000, RZ, 0xfc, !PT ;  /* 0x080000006a6a5812 */ /* 0x000fc600078efcff */
[----:B------:R-:W1:Y:S01]  /*2e70*/  @!P5 LDC.64 R24, c[0x0][0x3a0] ;  /* 0x0000e800ff18db82 */ /* 0x000e620000000a00 */
[-C--:B0-----:R-:W-:Y:S02]  /*2e80*/  @!P5 IMAD R107, R107, R20.reuse, RZ ;  /* 0x000000146b6bd224 */ /* 0x081fe400078e02ff */
[----:B------:R-:W-:-:S04]  /*2e90*/  @!P5 IMAD.WIDE.U32 R122, R0, R20, R122 ;  /* 0x00000014007ad225 */ /* 0x000fc800078e007a */
[----:B------:R-:W-:Y:S01]  /*2ea0*/  @!P5 IMAD R21, R0, R21, R107 ;  /* 0x000000150015d224 */ /* 0x000fe200078e026b */
[----:B------:R-:W-:Y:S02]  /*2eb0*/  @!P5 SHF.L.U32 R0, R122, 0x1, RZ ;  /* 0x000000017a00d819 */ /* 0x000fe400000006ff */
[----:B------:R-:W-:Y:S02]  /*2ec0*/  IADD3 R107, PT, PT, R99, 0xf8, RZ ;  /* 0x000000f8636b7810 */ /* 0x000fe40007ffe0ff */
[----:B------:R-:W-:Y:S02]  /*2ed0*/  @!P5 IADD3 R21, PT, PT, R123, R21, RZ ;  /* 0x000000157b15d210 */ /* 0x000fe40007ffe0ff */
[----:B-1----:R-:W-:Y:S02]  /*2ee0*/  @!P5 IADD3 R66, P6, PT, R0, R24, RZ ;  /* 0x000000180042d210 */ /* 0x002fe40007fde0ff */
[----:B------:R-:W-:Y:S02]  /*2ef0*/  @!P5 SHF.L.U64.HI R122, R122, 0x1, R21 ;  /* 0x000000017a7ad819 */ /* 0x000fe40000010215 */
[----:B------:R-:W0:Y:S02]  /*2f00*/  @!P5 LDC.64 R20, c[0x0][0x398] ;  /* 0x0000e600ff14db82 */ /* 0x000e240000000a00 */
[----:B------:R-:W-:-:S05]  /*2f10*/  @!P5 IADD3.X R67, PT, PT, R122, R25, RZ, P6, !PT ;  /* 0x000000197a43d210 */ /* 0x000fca00037fe4ff */
[----:B------:R0:W-:Y:S02]  /*2f20*/  @!P5 STL.64 [R1+0x138], R66 ;  /* 0x000138420100d387 */ /* 0x0001e40000100a00 */
[----:B0-----:R-:W-:Y:S02]  /*2f30*/  @!P5 IADD3 R66, P6, PT, R0, R20, RZ ;  /* 0x000000140042d210 */ /* 0x001fe40007fde0ff */
[----:B------:R-:W-:Y:S02]  /*2f40*/  SHF.R.S32.HI R0, RZ, 0x1f, R107 ;  /* 0x0000001fff007819 */ /* 0x000fe4000001146b */
[----:B------:R-:W-:Y:S02]  /*2f50*/  @!P5 IADD3.X R67, PT, PT, R122, R21, RZ, P6, !PT ;  /* 0x000000157a43d210 */ /* 0x000fe400037fe4ff */
[----:B------:R-:W-:-:S04]  /*2f60*/  ISETP.GE.U32.AND P6, PT, R107, UR16, PT ;  /* 0x000000106b007c0c */ /* 0x000fc8000bfc6070 */
[----:B------:R-:W-:-:S13]  /*2f70*/  ISETP.GE.AND.EX P6, PT, R0, UR17, PT, P6 ;  /* 0x0000001100007c0c */ /* 0x000fda000bfc6360 */
[----:B------:R-:W0:Y:S01]  /*2f80*/  @!P6 LDC.64 R20, c[0x0][0x3f8] ;  /* 0x0000fe00ff14eb82 */ /* 0x000e220000000a00 */
[----:B------:R-:W-:Y:S02]  /*2f90*/  @!P6 MOV R122, R42 ;  /* 0x0000002a007ae202 */ /* 0x000fe40000000f00 */
[----:B------:R-:W-:Y:S02]  /*2fa0*/  @!P6 MOV R123, R45 ;  /* 0x0000002d007be202 */ /* 0x000fe40000000f00 */
[----:B------:R-:W-:Y:S02]  /*2fb0*/  MOV R45, R59 ;  /* 0x0000003b002d7202 */ /* 0x000fe40000000f00 */
[----:B------:R-:W-:Y:S01]  /*2fc0*/  MOV R42, R62 ;  /* 0x0000003e002a7202 */ /* 0x000fe20000000f00 */
[----:B------:R-:W1:Y:S01]  /*2fd0*/  @!P6 LDC.64 R24, c[0x0][0x3a0] ;  /* 0x0000e800ff18eb82 */ /* 0x000e620000000a00 */
[-C--:B0-----:R-:W-:Y:S02]  /*2fe0*/  @!P6 IMAD R0, R0, R20.reuse, RZ ;  /* 0x000000140000e224 */ /* 0x081fe400078e02ff */
[----:B------:R-:W-:-:S04]  /*2ff0*/  @!P6 IMAD.WIDE.U32 R122, R107, R20, R122 ;  /* 0x000000146b7ae225 */ /* 0x000fc800078e007a */
[----:B------:R-:W-:Y:S01]  /*3000*/  @!P6 IMAD R21, R107, R21, R0 ;  /* 0x000000156b15e224 */ /* 0x000fe200078e0200 */
[----:B------:R-:W-:-:S04]  /*3010*/  @!P6 SHF.L.U32 R0, R122, 0x1, RZ ;  /* 0x000000017a00e819 */ /* 0x000fc800000006ff */
[----:B------:R-:W-:Y:S02]  /*3020*/  @!P6 IADD3 R21, PT, PT, R123, R21, RZ ;  /* 0x000000157b15e210 */ /* 0x000fe40007ffe0ff */
[----:B-1----:R-:W-:Y:S02]  /*3030*/  @!P6 IADD3 R58, P2, PT, R0, R24, RZ ;  /* 0x00000018003ae210 */ /* 0x002fe40007f5e0ff */
[----:B------:R-:W-:Y:S02]  /*3040*/  @!P6 SHF.L.U64.HI R122, R122, 0x1, R21 ;  /* 0x000000017a7ae819 */ /* 0x000fe40000010215 */
[----:B------:R-:W0:Y:S01]  /*3050*/  @!P6 LDC.64 R20, c[0x0][0x398] ;  /* 0x0000e600ff14eb82 */ /* 0x000e220000000a00 */
[----:B------:R-:W-:Y:S02]  /*3060*/  MOV R123, R19 ;  /* 0x00000013007b7202 */ /* 0x000fe40000000f00 */
[----:B------:R-:W-:Y:S01]  /*3070*/  @!P6 IADD3.X R59, PT, PT, R122, R25, RZ, P2, !PT ;  /* 0x000000197a3be210 */ /* 0x000fe200017fe4ff */
[----:B------:R1:W-:Y:S01]  /*3080*/  STL [R1+0x1b8], R122 ;  /* 0x0001b87a01007387 */ /* 0x0003e20000100800 */
[----:B------:R-:W-:-:S06]  /*3090*/  HFMA2 R25, -RZ, RZ, 0, 0 ;  /* 0x00000000ff197431 */ /* 0x000fcc00000001ff */
[----:B------:R2:W3:Y:S01]  /*30a0*/  @!P0 LDG.E R25, desc[UR10][R120.64] ;  /* 0x0000000a78198981 */ /* 0x0004e2000c1e1900 */
[----:B0-----:R-:W-:-:S04]  /*30b0*/  @!P6 IADD3 R62, P2, PT, R0, R20, RZ ;  /* 0x00000014003ee210 */ /* 0x001fc80007f5e0ff */
[----:B------:R-:W-:Y:S02]  /*30c0*/  @!P6 IADD3.X R63, PT, PT, R122, R21, RZ, P2, !PT ;  /* 0x000000157a3fe210 */ /* 0x000fe400017fe4ff */
[----:B-1----:R-:W-:Y:S02]  /*30d0*/  MOV R122, R18 ;  /* 0x00000012007a7202 */ /* 0x002fe40000000f00 */
[----:B------:R-:W4:Y:S01]  /*30e0*/  LDL.LU.64 R18, [R1+0x220] ;  /* 0x0002200001127983 */ /* 0x000f220000300a00 */
[----:B------:R-:W-:Y:S02]  /*30f0*/  MOV R21, RZ ;  /* 0x000000ff00157202 */ /* 0x000fe40000000f00 */
[----:B--2---:R-:W-:Y:S02]  /*3100*/  MOV R120, R118 ;  /* 0x0000007600787202 */ /* 0x004fe40000000f00 */
[----:B------:R-:W-:Y:S02]  /*3110*/  MOV R121, R119 ;  /* 0x0000007700797202 */ /* 0x000fe40000000f00 */
[----:B------:R-:W2:Y:S01]  /*3120*/  LDL.LU.64 R118, [R1+0x218] ;  /* 0x0002180001767983 */ /* 0x000ea20000300a00 */
[----:B------:R-:W-:-:S02]  /*3130*/  LOP3.LUT P3, RZ, R106, 0x400000, RZ, 0xc0, !PT ;  /* 0x004000006aff7812 */ /* 0x000fc4000786c0ff */
[C---:B---3--:R-:W-:Y:S02]  /*3140*/  @!P0 PRMT R12, R25.reuse, 0x7610, R12 ;  /* 0x00007610190c8816 */ /* 0x048fe4000000000c */
[----:B------:R-:W-:Y:S02]  /*3150*/  @!P0 PRMT R13, R25, 0x7632, R13 ;  /* 0x00007632190d8816 */ /* 0x000fe4000000000d */
[----:B------:R-:W-:Y:S02]  /*3160*/  PRMT R0, RZ, 0x7610, R0 ;  /* 0x00007610ff007816 */ /* 0x000fe40000000000 */
[----:B------:R-:W-:Y:S02]  /*3170*/  PRMT R117, RZ, 0x7610, R117 ;  /* 0x00007610ff757816 */ /* 0x000fe40000000075 */
[----:B------:R-:W-:Y:S02]  /*3180*/  PRMT R5, RZ, 0x7610, R5 ;  /* 0x00007610ff057816 */ /* 0x000fe40000000005 */
[----:B------:R-:W-:-:S02]  /*3190*/  PRMT R4, RZ, 0x7610, R4 ;  /* 0x00007610ff047816 */ /* 0x000fc40000000004 */
[C---:B------:R-:W-:Y:S01]  /*31a0*/  LOP3.LUT P2, RZ, R106.reuse, 0x200000, RZ, 0xc0, !PT ;  /* 0x002000006aff7812 */ /* 0x040fe2000784c0ff */
[----:B----4-:R0:W3:Y:S01]  /*31b0*/  @!P0 LDG.E R21, desc[UR10][R18.64] ;  /* 0x0000000a12158981 */ /* 0x0100e2000c1e1900 */
[----:B------:R-:W-:Y:S02]  /*31c0*/  PRMT R6, RZ, 0x7610, R6 ;  /* 0x00007610ff067816 */ /* 0x000fe40000000006 */
[----:B------:R-:W-:Y:S01]  /*31d0*/  PRMT R7, RZ, 0x7610, R7 ;  /* 0x00007610ff077816 */ /* 0x000fe20000000007 */
[----:B------:R1:W-:Y:S01]  /*31e0*/  STL.S16 [R1+0x158], R12 ;  /* 0x0001580c01007387 */ /* 0x0003e20000100600 */
[----:B------:R-:W-:-:S03]  /*31f0*/  LOP3.LUT R106, R106, 0xfbffffff, RZ, 0xc0, !PT ;  /* 0xfbffffff6a6a7812 */ /* 0x000fc600078ec0ff */
[----:B------:R4:W-:Y:S01]  /*3200*/  STL.S16 [R1+0x15c], R13 ;  /* 0x00015c0d01007387 */ /* 0x0009e20000100600 */
[----:B------:R-:W-:-:S03]  /*3210*/  @P6 LOP3.LUT R106, R106, 0x4000000, RZ, 0xfc, !PT ;  /* 0x040000006a6a6812 */ /* 0x000fc600078efcff */
[----:B-1----:R-:W2:Y:S04]  /*3220*/  LDL.LU R12, [R1+0x210] ;  /* 0x00021000010c7983 */ /* 0x002ea80000300800 */
[----:B----4-:R-:W2:Y:S01]  /*3230*/  LDL.LU R13, [R1+0x20c] ;  /* 0x00020c00010d7983 */ /* 0x010ea20000300800 */
[----:B0-----:R-:W-:-:S04]  /*3240*/  PRMT R18, RZ, 0x7610, R18 ;  /* 0x00007610ff127816 */ /* 0x001fc80000000012 */
[C---:B---3--:R-:W-:Y:S02]  /*3250*/  @!P0 PRMT R18, R21.reuse, 0x7610, R18 ;  /* 0x0000761015128816 */ /* 0x048fe40000000012 */
[----:B------:R-:W-:-:S03]  /*3260*/  @!P0 PRMT R0, R21, 0x7632, R0 ;  /* 0x0000763215008816 */ /* 0x000fc60000000000 */
[----:B------:R0:W-:Y:S04]  /*3270*/  STL.S16 [R1+0x160], R18 ;  /* 0x0001601201007387 */ /* 0x0001e80000100600 */
[----:B------:R1:W-:Y:S01]  /*3280*/  STL.S16 [R1+0x164], R0 ;  /* 0x0001640001007387 */ /* 0x0003e20000100600 */
[----:B0-----:R-:W-:Y:S01]  /*3290*/  HFMA2 R18, -RZ, RZ, 0, 0 ;  /* 0x00000000ff127431 */ /* 0x001fe200000001ff */
[----:B-1----:R-:W-:-:S05]  /*32a0*/  MOV R0, RZ ;  /* 0x000000ff00007202 */ /* 0x002fca0000000f00 */
[----:B--2---:R0:W2:Y:S04]  /*32b0*/  @!P1 LDG.E R18, desc[UR10][R12.64] ;  /* 0x0000000a0c129981 */ /* 0x0040a8000c1e1900 */
[----:B------:R-:W3:Y:S01]  /*32c0*/  @!P1 LDG.E R0, desc[UR10][R118.64] ;  /* 0x0000000a76009981 */ /* 0x000ee2000c1e1900 */
[----:B0-----:R-:W-:Y:S02]  /*32d0*/  PRMT R12, RZ, 0x7610, R12 ;  /* 0x00007610ff0c7816 */ /* 0x001fe4000000000c */
[----:B--2---:R-:W-:Y:S02]  /*32e0*/  @!P1 PRMT R2, R18, 0x7632, R2 ;  /* 0x0000763212029816 */ /* 0x004fe40000000002 */
[----:B---3--:R-:W-:-:S03]  /*32f0*/  @!P1 PRMT R3, R0, 0x7610, R3 ;  /* 0x0000761000039816 */ /* 0x008fc60000000003 */
[----:B------:R0:W-:Y:S04]  /*3300*/  STL.S16 [R1+0x170], R2 ;  /* 0x0001700201007387 */ /* 0x0001e80000100600 */
[----:B------:R1:W-:Y:S04]  /*3310*/  STL.S16 [R1+0x16c], R3 ;  /* 0x00016c0301007387 */ /* 0x0003e80000100600 */
[----:B0-----:R-:W2:Y:S04]  /*3320*/  LDL.LU R2, [R1+0x204] ;  /* 0x0002040001027983 */ /* 0x001ea80000300800 */
[----:B-1----:R-:W2:Y:S01]  /*3330*/  LDL.LU R3, [R1+0x200] ;  /* 0x0002000001037983 */ /* 0x002ea20000300800 */
[----:B------:R-:W-:-:S05]  /*3340*/  @!P1 PRMT R12, R0, 0x7632, R12 ;  /* 0x00007632000c9816 */ /* 0x000fca000000000c */
[----:B------:R0:W-:Y:S02]  /*3350*/  STL.S16 [R1+0x174], R12 ;  /* 0x0001740c01007387 */ /* 0x0001e40000100600 */
[----:B0-----:R-:W-:Y:S01]  /*3360*/  HFMA2 R12, -RZ, RZ, 0, 0 ;  /* 0x00000000ff0c7431 */ /* 0x001fe200000001ff */
[----:B------:R-:W-:-:S05]  /*3370*/  @!P1 PRMT R117, R18, 0x7610, R117 ;  /* 0x0000761012759816 */ /* 0x000fca0000000075 */
[----:B------:R0:W-:Y:S04]  /*3380*/  STL.S16 [R1+0x124], R117 ;  /* 0x0001247501007387 */ /* 0x0001e80000100600 */
[----:B0-----:R-:W3:Y:S04]  /*3390*/  LDL.LU R117, [R1+0x208] ;  /* 0x0002080001757983 */ /* 0x001ee80000300800 */
[----:B--2---:R0:W2:Y:S02]  /*33a0*/  @!P3 LDG.E R12, desc[UR10][R2.64] ;  /* 0x0000000a020cb981 */ /* 0x0040a4000c1e1900 */
[----:B0-----:R-:W-:-:S06]  /*33b0*/  MOV R3, RZ ;  /* 0x000000ff00037202 */ /* 0x001fcc0000000f00 */
[----:B---3--:R-:W3:Y:S01]  /*33c0*/  @!P3 LDG.E R3, desc[UR10][R116.64] ;  /* 0x0000000a7403b981 */ /* 0x008ee2000c1e1900 */
[----:B--2---:R-:W-:-:S05]  /*33d0*/  @!P3 PRMT R5, R12, 0x7610, R5 ;  /* 0x000076100c05b816 */ /* 0x004fca0000000005 */
[----:B------:R0:W-:Y:S04]  /*33e0*/  STL.S16 [R1+0x168], R5 ;  /* 0x0001680501007387 */ /* 0x0001e80000100600 */
[----:B0-----:R-:W2:Y:S01]  /*33f0*/  LDL.LU R5, [R1+0x1fc] ;  /* 0x0001fc0001057983 */ /* 0x001ea20000300800 */
[----:B------:R-:W-:-:S05]  /*3400*/  @!P3 PRMT R4, R12, 0x7632, R4 ;  /* 0x000076320c04b816 */ /* 0x000fca0000000004 */
[----:B------:R0:W-:Y:S04]  /*3410*/  STL.S16 [R1+0x178], R4 ;  /* 0x0001780401007387 */ /* 0x0001e80000100600 */
[----:B0-----:R-:W4:Y:S01]  /*3420*/  LDL.LU R4, [R1+0x1f8] ;  /* 0x0001f80001047983 */ /* 0x001f220000300800 */
[----:B--2---:R-:W-:-:S04]  /*3430*/  PRMT R5, RZ, 0x7610, R5 ;  /* 0x00007610ff057816 */ /* 0x004fc80000000005 */
[----:B---3--:R-:W-:-:S05]  /*3440*/  @!P3 PRMT R5, R3, 0x7610, R5 ;  /* 0x000076100305b816 */ /* 0x008fca0000000005 */
[----:B------:R0:W-:Y:S04]  /*3450*/  STL.S16 [R1+0x17c], R5 ;  /* 0x00017c0501007387 */ /* 0x0001e80000100600 */
[----:B0-----:R-:W4:Y:S01]  /*3460*/  LDL.LU R5, [R1+0x1f4] ;  /* 0x0001f40001057983 */ /* 0x001f220000300800 */
[----:B------:R-:W-:-:S04]  /*3470*/  PRMT R2, RZ, 0x7610, R2 ;  /* 0x00007610ff027816 */ /* 0x000fc80000000002 */
[----:B------:R-:W-:-:S05]  /*3480*/  @!P3 PRMT R2, R3, 0x7632, R2 ;  /* 0x000076320302b816 */ /* 0x000fca0000000002 */
[----:B------:R0:W-:Y:S02]  /*3490*/  STL.S16 [R1+0x184], R2 ;  /* 0x0001840201007387 */ /* 0x0001e40000100600 */
[----:B0-----:R-:W-:-:S06]  /*34a0*/  HFMA2 R2, -RZ, RZ, 0, 0 ;  /* 0x00000000ff027431 */ /* 0x001fcc00000001ff */
[----:B----4-:R0:W2:Y:S02]  /*34b0*/  @!P2 LDG.E R2, desc[UR10][R4.64] ;  /* 0x0000000a0402a981 */ /* 0x0100a4000c1e1900 */
[----:B0-----:R-:W-:-:S06]  /*34c0*/  MOV R5, RZ ;  /* 0x000000ff00057202 */ /* 0x001fcc0000000f00 */
[----:B------:R-:W3:Y:S01]  /*34d0*/  @!P2 LDG.E R5, desc[UR10][R114.64] ;  /* 0x0000000a7205a981 */ /* 0x000ee2000c1e1900 */
[----:B--2---:R-:W-:-:S05]  /*34e0*/  @!P2 PRMT R6, R2, 0x7610, R6 ;  /* 0x000076100206a816 */ /* 0x004fca0000000006 */
[----:B------:R0:W-:Y:S04]  /*34f0*/  STL.S16 [R1+0x180], R6 ;  /* 0x0001800601007387 */ /* 0x0001e80000100600 */
[----:B0-----:R-:W2:Y:S01]  /*3500*/  LDL.LU R6, [R1+0x1f0] ;  /* 0x0001f00001067983 */ /* 0x001ea20000300800 */
[----:B---3--:R-:W-:-:S05]  /*3510*/  @!P2 PRMT R7, R5, 0x7610, R7 ;  /* 0x000076100507a816 */ /* 0x008fca0000000007 */
[----:B------:R0:W-:Y:S04]  /*3520*/  STL.S16 [R1+0x18c], R7 ;  /* 0x00018c0701007387 */ /* 0x0001e80000100600 */
[----:B0-----:R-:W3:Y:S01]  /*3530*/  LDL.LU R7, [R1+0x1e8] ;  /* 0x0001e80001077983 */ /* 0x001ee20000300800 */
[----:B--2---:R-:W-:-:S04]  /*3540*/  PRMT R6, RZ, 0x7610, R6 ;  /* 0x00007610ff067816 */ /* 0x004fc80000000006 */
[----:B------:R-:W-:-:S05]  /*3550*/  @!P2 PRMT R6, R2, 0x7632, R6 ;  /* 0x000076320206a816 */ /* 0x000fca0000000006 */
[----:B------:R0:W-:Y:S04]  /*3560*/  STL.S16 [R1+0x188], R6 ;  /* 0x0001880601007387 */ /* 0x0001e80000100600 */
[----:B0-----:R-:W3:Y:S01]  /*3570*/  LDL.LU R6, [R1+0x1ec] ;  /* 0x0001ec0001067983 */ /* 0x001ee20000300800 */
[----:B------:R-:W-:-:S04]  /*3580*/  PRMT R4, RZ, 0x7610, R4 ;  /* 0x00007610ff047816 */ /* 0x000fc80000000004 */
[----:B------:R-:W-:Y:S02]  /*3590*/  @!P2 PRMT R4, R5, 0x7632, R4 ;  /* 0x000076320504a816 */ /* 0x000fe40000000004 */
[----:B------:R-:W-:-:S03]  /*35a0*/  LOP3.LUT P0, RZ, R106, 0x100000, RZ, 0xc0, !PT ;  /* 0x001000006aff7812 */ /* 0x000fc6000780c0ff */
[----:B------:R0:W-:Y:S02]  /*35b0*/  STL.S16 [R1+0x194], R4 ;  /* 0x0001940401007387 */ /* 0x0001e40000100600 */
[----:B0-----:R-:W-:-:S08]  /*35c0*/  HFMA2 R4, -RZ, RZ, 0, 0 ;  /* 0x00000000ff047431 */ /* 0x001fd000000001ff */
[----:B---3--:R0:W2:Y:S02]  /*35d0*/  @!P0 LDG.E R4, desc[UR10][R6.64] ;  /* 0x0000000a06048981 */ /* 0x0080a4000c1e1900 */
[----:B0-----:R-:W-:-:S06]  /*35e0*/  MOV R7, RZ ;  /* 0x000000ff00077202 */ /* 0x001fcc0000000f00 */
[----:B------:R-:W3:Y:S01]  /*35f0*/  @!P0 LDG.E R7, desc[UR10][R112.64] ;  /* 0x0000000a70078981 */ /* 0x000ee2000c1e1900 */
[----:B------:R-:W-:Y:S02]  /*3600*/  PRMT R8, RZ, 0x7610, R8 ;  /* 0x00007610ff087816 */ /* 0x000fe40000000008 */
[----:B------:R-:W-:Y:S02]  /*3610*/  PRMT R9, RZ, 0x7610, R9 ;  /* 0x00007610ff097816 */ /* 0x000fe40000000009 */
[C---:B--2---:R-:W-:Y:S02]  /*3620*/  @!P0 PRMT R8, R4.reuse, 0x7610, R8 ;  /* 0x0000761004088816 */ /* 0x044fe40000000008 */
[----:B------:R-:W-:-:S03]  /*3630*/  @!P0 PRMT R9, R4, 0x7632, R9 ;  /* 0x0000763204098816 */ /* 0x000fc60000000009 */
[----:B------:R0:W-:Y:S04]  /*3640*/  STL.S16 [R1+0x190], R8 ;  /* 0x0001900801007387 */ /* 0x0001e80000100600 */
[----:B------:R1:W-:Y:S04]  /*3650*/  STL.S16 [R1+0x198], R9 ;  /* 0x0001980901007387 */ /* 0x0003e80000100600 */
[----:B0-----:R-:W2:Y:S04]  /*3660*/  LDL.LU R8, [R1+0x1e4] ;  /* 0x0001e40001087983 */ /* 0x001ea80000300800 */
[----:B-1----:R-:W2:Y:S01]  /*3670*/  LDL.LU R9, [R1+0x1e0] ;  /* 0x0001e00001097983 */ /* 0x002ea20000300800 */
[----:B------:R-:W-:-:S04]  /*3680*/  PRMT R6, RZ, 0x7610, R6 ;  /* 0x00007610ff067816 */ /* 0x000fc80000000006 */
[----:B---3--:R-:W-:Y:S02]  /*3690*/  @!P0 PRMT R6, R7, 0x7632, R6 ;  /* 0x0000763207068816 */ /* 0x008fe40000000006 */
[----:B------:R-:W-:-:S03]  /*36a0*/  LOP3.LUT P1, RZ, R106, 0x80000, RZ, 0xc0, !PT ;  /* 0x000800006aff7812 */ /* 0x000fc6000782c0ff */
[----:B------:R0:W-:Y:S02]  /*36b0*/  STL.S16 [R1+0x1a0], R6 ;  /* 0x0001a00601007387 */ /* 0x0001e40000100600 */
[----:B0-----:R-:W-:-:S08]  /*36c0*/  HFMA2 R6, -RZ, RZ, 0, 0 ;  /* 0x00000000ff067431 */ /* 0x001fd000000001ff */
[----:B--2---:R0:W2:Y:S02]  /*36d0*/  @!P1 LDG.E R6, desc[UR10][R8.64] ;  /* 0x0000000a08069981 */ /* 0x0040a4000c1e1900 */
[----:B0-----:R-:W-:-:S06]  /*36e0*/  MOV R9, RZ ;  /* 0x000000ff00097202 */ /* 0x001fcc0000000f00 */
[----:B------:R-:W3:Y:S01]  /*36f0*/  @!P1 LDG.E R9, desc[UR10][R110.64] ;  /* 0x0000000a6e099981 */ /* 0x000ee2000c1e1900 */
[----:B------:R-:W-:Y:S02]  /*3700*/  PRMT R8, RZ, 0x7610, R8 ;  /* 0x00007610ff087816 */ /* 0x000fe40000000008 */
[----:B------:R-:W-:Y:S02]  /*3710*/  LOP3.LUT P3, RZ, R106, 0x40000, RZ, 0xc0, !PT ;  /* 0x000400006aff7812 */ /* 0x000fe4000786c0ff */
[----:B---3--:R-:W-:-:S05]  /*3720*/  @!P1 PRMT R8, R9, 0x7632, R8 ;  /* 0x0000763209089816 */ /* 0x008fca0000000008 */
[----:B------:R0:W-:Y:S02]  /*3730*/  STL.S16 [R1+0x1a4], R8 ;  /* 0x0001a40801007387 */ /* 0x0001e40000100600 */
[----:B0-----:R-:W-:-:S06]  /*3740*/  HFMA2 R8, -RZ, RZ, 0, 0 ;  /* 0x00000000ff087431 */ /* 0x001fcc00000001ff */
[----:B------:R0:W3:Y:S02]  /*3750*/  @!P3 LDG.E R8, desc[UR10][R10.64] ;  /* 0x0000000a0a08b981 */ /* 0x0000e4000c1e1900 */
[----:B0-----:R-:W-:-:S06]  /*3760*/  CS2R R10, SRZ ;  /* 0x00000000000a7805 */ /* 0x001fcc000001ff00 */
[----:B------:R0:W4:Y:S01]  /*3770*/  @!P3 LDG.E R11, desc[UR10][R100.64] ;  /* 0x0000000a640bb981 */ /* 0x000122000c1e1900 */
[----:B------:R-:W-:Y:S02]  /*3780*/  PRMT R19, RZ, 0x7610, R19 ;  /* 0x00007610ff137816 */ /* 0x000fe40000000013 */
[----:B------:R-:W-:Y:S02]  /*3790*/  PRMT R13, RZ, 0x7610, R13 ;  /* 0x00007610ff0d7816 */ /* 0x000fe4000000000d */
[----:B0-----:R-:W-:Y:S02]  /*37a0*/  PRMT R100, RZ, 0x7610, R100 ;  /* 0x00007610ff647816 */ /* 0x001fe40000000064 */
[----:B------:R-:W-:Y:S02]  /*37b0*/  PRMT R101, RZ, 0x7610, R101 ;  /* 0x00007610ff657816 */ /* 0x000fe40000000065 */
[----:B------:R-:W-:Y:S02]  /*37c0*/  LOP3.LUT R98, R98, 0xffffffdf, RZ, 0xc0, !PT ;  /* 0xffffffdf62627812 */ /* 0x000fe400078ec0ff */
[----:B------:R-:W-:-:S13]  /*37d0*/  LOP3.LUT P5, RZ, R106, 0x20000, RZ, 0xc0, !PT ;  /* 0x000200006aff7812 */ /* 0x000fda00078ac0ff */
[----:B------:R0:W4:Y:S02]  /*37e0*/  @!P5 LDG.E R10, desc[UR10][R14.64] ;  /* 0x0000000a0e0ad981 */ /* 0x000124000c1e1900 */
[----:B0-----:R-:W-:-:S06]  /*37f0*/  CS2R R14, SRZ ;  /* 0x00000000000e7805 */ /* 0x001fcc000001ff00 */
[----:B------:R-:W4:Y:S01]  /*3800*/  @!P5 LDG.E R14, desc[UR10][R108.64] ;  /* 0x0000000a6c0ed981 */ /* 0x000f22000c1e1900 */
[----:B------:R-:W-:-:S04]  /*3810*/  PRMT R119, RZ, 0x7610, R119 ;  /* 0x00007610ff777816 */ /* 0x000fc80000000077 */
[----:B------:R-:W-:Y:S02]  /*3820*/  @!P0 PRMT R119, R7, 0x7610, R119 ;  /* 0x0000761007778816 */ /* 0x000fe40000000077 */
[----:B------:R-:W-:Y:S02]  /*3830*/  LOP3.LUT P0, RZ, R106, 0x8000, RZ, 0xc0, !PT ;  /* 0x000080006aff7812 */ /* 0x000fe4000780c0ff */
[----:B------:R-:W-:Y:S02]  /*3840*/  PRMT R115, RZ, 0x7610, R115 ;  /* 0x00007610ff737816 */ /* 0x000fe40000000073 */
[----:B------:R-:W-:Y:S02]  /*3850*/  PRMT R24, RZ, 0x7610, R24 ;  /* 0x00007610ff187816 */ /* 0x000fe40000000018 */
[----:B------:R-:W-:Y:S02]  /*3860*/  PRMT R20, RZ, 0x7610, R20 ;  /* 0x00007610ff147816 */ /* 0x000fe40000000014 */
[----:B--2---:R-:W-:-:S05]  /*3870*/  @!P1 PRMT R115, R6, 0x7610, R115 ;  /* 0x0000761006739816 */ /* 0x004fca0000000073 */
[----:B------:R-:W2:Y:S01]  /*3880*/  @!P0 LDG.E R15, desc[UR10][R102.64] ;  /* 0x0000000a660f8981 */ /* 0x000ea2000c1e1900 */
[----:B------:R-:W-:Y:S02]  /*3890*/  @!P1 PRMT R24, R6, 0x7632, R24 ;  /* 0x0000763206189816 */ /* 0x000fe40000000018 */
[----:B------:R-:W-:Y:S02]  /*38a0*/  @!P1 PRMT R20, R9, 0x7610, R20 ;  /* 0x0000761009149816 */ /* 0x000fe40000000014 */
[----:B------:R-:W-:Y:S02]  /*38b0*/  LOP3.LUT P1, RZ, R106, 0x4000, RZ, 0xc0, !PT ;  /* 0x000040006aff7812 */ /* 0x000fe4000782c0ff */
[C---:B---3--:R-:W-:Y:S02]  /*38c0*/  @!P3 PRMT R100, R8.reuse, 0x7610, R100 ;  /* 0x000076100864b816 */ /* 0x048fe40000000064 */
[----:B------:R-:W-:Y:S02]  /*38d0*/  @!P3 PRMT R101, R8, 0x7632, R101 ;  /* 0x000076320865b816 */ /* 0x000fe40000000065 */
[----:B----4-:R-:W-:-:S02]  /*38e0*/  @!P3 PRMT R19, R11, 0x7610, R19 ;  /* 0x000076100b13b816 */ /* 0x010fc40000000013 */
[----:B------:R-:W-:Y:S02]  /*38f0*/  @!P3 PRMT R13, R11, 0x7632, R13 ;  /* 0x000076320b0db816 */ /* 0x000fe4000000000d */
[----:B------:R-:W-:-:S03]  /*3900*/  LOP3.LUT P3, RZ, R106, 0x1000, RZ, 0xc0, !PT ;  /* 0x000010006aff7812 */ /* 0x000fc6000786c0ff */
[----:B------:R0:W-:Y:S10]  /*3910*/  STL.S16 [R1+0x114], R13 ;  /* 0x0001140d01007387 */ /* 0x0001f40000100600 */
[----:B------:R-:W-:-:S02]  /*3920*/  @P3 LOP3.LUT R98, R98, 0x20, RZ, 0xfc, !PT ;  /* 0x0000002062623812 */ /* 0x000fc400078efcff */
[----:B------:R-:W-:Y:S02]  /*3930*/  LOP3.LUT P3, RZ, R106, 0x10000, RZ, 0xc0, !PT ;  /* 0x000100006aff7812 */ /* 0x000fe4000786c0ff */
[----:B0-----:R-:W-:-:S11]  /*3940*/  MOV R13, RZ ;  /* 0x000000ff000d7202 */ /* 0x001fd60000000f00 */
[----:B------:R0:W3:Y:S02]  /*3950*/  @!P3 LDG.E R13, desc[UR10][R16.64] ;  /* 0x0000000a100db981 */ /* 0x0000e4000c1e1900 */
[----:B0-----:R-:W-:-:S06]  /*3960*/  CS2R R16, SRZ ;  /* 0x0000000000107805 */ /* 0x001fcc000001ff00 */
[----:B------:R-:W4:Y:S04]  /*3970*/  @!P3 LDG.E R16, desc[UR10][R104.64] ;  /* 0x0000000a6810b981 */ /* 0x000f28000c1e1900 */
[----:B------:R-:W2:Y:S04]  /*3980*/  @!P0 LDG.E R17, desc[UR10][R96.64] ;  /* 0x0000000a60118981 */ /* 0x000ea8000c1e1900 */
[----:B------:R0:W-:Y:S04]  /*3990*/  STL.S16 [R1+0x110], R19 ;  /* 0x0001101301007387 */ /* 0x0001e80000100600 */
[----:B------:R1:W-:Y:S01]  /*39a0*/  STL.S16 [R1+0x120], R20 ;  /* 0x0001201401007387 */ /* 0x0003e20000100600 */
[----:B0-----:R-:W-:Y:S01]  /*39b0*/  HFMA2 R19, -RZ, RZ, 0, 0 ;  /* 0x00000000ff137431 */ /* 0x001fe200000001ff */
[----:B-1----:R-:W-:-:S02]  /*39c0*/  MOV R20, RZ ;  /* 0x000000ff00147202 */ /* 0x002fc40000000f00 */
[----:B------:R-:W-:-:S03]  /*39d0*/  LOP3.LUT P2, RZ, R106, 0x2000, RZ, 0xc0, !PT ;  /* 0x000020006aff7812 */ /* 0x000fc6000784c0ff */
[----:B------:R-:W2:Y:S04]  /*39e0*/  @!P1 LDG.E R19, desc[UR10][R94.64] ;  /* 0x0000000a5e139981 */ /* 0x000ea8000c1e1900 */
[----:B------:R0:W2:Y:S02]  /*39f0*/  @!P1 LDG.E R20, desc[UR10][R22.64] ;  /* 0x0000000a16149981 */ /* 0x0000a4000c1e1900 */
[----:B0-----:R-:W-:-:S06]  /*3a00*/  CS2R R22, SRZ ;  /* 0x0000000000167805 */ /* 0x001fcc000001ff00 */
[----:B------:R0:W2:Y:S04]  /*3a10*/  @!P2 LDG.E R22, desc[UR10][R92.64] ;  /* 0x0000000a5c16a981 */ /* 0x0000a8000c1e1900 */
[----:B------:R-:W2:Y:S01]  /*3a20*/  @!P2 LDG.E R23, desc[UR10][R90.64] ;  /* 0x0000000a5a17a981 */ /* 0x000ea2000c1e1900 */
[----:B------:R-:W-:Y:S02]  /*3a30*/  PRMT R94, RZ, 0x7610, R94 ;  /* 0x00007610ff5e7816 */ /* 0x000fe4000000005e */
[----:B------:R-:W-:Y:S02]  /*3a40*/  PRMT R95, RZ, 0x7610, R95 ;  /* 0x00007610ff5f7816 */ /* 0x000fe4000000005f */
[----:B0-----:R-:W-:Y:S02]  /*3a50*/  PRMT R92, RZ, 0x7610, R92 ;  /* 0x00007610ff5c7816 */ /* 0x001fe4000000005c */
[----:B------:R-:W-:Y:S01]  /*3a60*/  PRMT R93, RZ, 0x7610, R93 ;  /* 0x00007610ff5d7816 */ /* 0x000fe2000000005d */
[----:B------:R0:W-:Y:S02]  /*3a70*/  STL.S16 [R1+0x11c], R24 ;  /* 0x00011c1801007387 */ /* 0x0001e40000100600 */
[----:B0-----:R-:W-:-:S02]  /*3a80*/  HFMA2 R24, -RZ, RZ, 0, 0 ;  /* 0x00000000ff187431 */ /* 0x001fc400000001ff */
[----:B------:R0:W-:Y:S04]  /*3a90*/  STL [R1+0x98], R3 ;  /* 0x0000980301007387 */ /* 0x0001e80000100800 */
[----:B------:R1:W-:Y:S01]  /*3aa0*/  STL [R1+0x1c], R2 ;  /* 0x00001c0201007387 */ /* 0x0003e20000100800 */
[----:B0-----:R-:W-:Y:S02]  /*3ab0*/  MOV R3, R59 ;  /* 0x0000003b00037202 */ /* 0x001fe40000000f00 */
[----:B-1----:R-:W-:Y:S02]  /*3ac0*/  MOV R2, R58 ;  /* 0x0000003a00027202 */ /* 0x002fe40000000f00 */
[----:B------:R-:W2:Y:S01]  /*3ad0*/  LDL.LU.64 R58, [R1+0x1d8] ;  /* 0x0001d800013a7983 */ /* 0x000ea20000300a00 */
[----:B------:R-:W-:-:S02]  /*3ae0*/  LOP3.LUT P4, RZ, R106, 0x800, RZ, 0xc0, !PT ;  /* 0x000008006aff7812 */ /* 0x000fc4000788c0ff */
[----:B------:R-:W-:Y:S02]  /*3af0*/  PRMT R102, RZ, 0x7610, R102 ;  /* 0x00007610ff667816 */ /* 0x000fe40000000066 */
[----:B------:R-:W-:Y:S02]  /*3b00*/  PRMT R103, RZ, 0x7610, R103 ;  /* 0x00007610ff677816 */ /* 0x000fe40000000067 */
[----:B------:R-:W-:Y:S02]  /*3b10*/  PRMT R104, RZ, 0x7610, R104 ;  /* 0x00007610ff687816 */ /* 0x000fe40000000068 */
[----:B------:R-:W-:Y:S02]  /*3b20*/  PRMT R105, RZ, 0x7610, R105 ;  /* 0x00007610ff697816 */ /* 0x000fe40000000069 */
[C---:B------:R-:W-:Y:S02]  /*3b30*/  @!P5 PRMT R102, R10.reuse, 0x7610, R102 ;  /* 0x000076100a66d816 */ /* 0x040fe40000000066 */
[----:B------:R-:W-:-:S02]  /*3b40*/  @!P5 PRMT R103, R10, 0x7632, R103 ;  /* 0x000076320a67d816 */ /* 0x000fc40000000067 */
[C---:B------:R-:W-:Y:S02]  /*3b50*/  @!P5 PRMT R104, R14.reuse, 0x7610, R104 ;  /* 0x000076100e68d816 */ /* 0x040fe40000000068 */
[----:B------:R-:W-:Y:S02]  /*3b60*/  @!P5 PRMT R105, R14, 0x7632, R105 ;  /* 0x000076320e69d816 */ /* 0x000fe40000000069 */
[C---:B------:R-:W-:Y:S02]  /*3b70*/  LOP3.LUT P5, RZ, R106.reuse, 0x400, RZ, 0xc0, !PT ;  /* 0x000004006aff7812 */ /* 0x040fe400078ac0ff */
[----:B------:R-:W-:Y:S01]  /*3b80*/  LOP3.LUT P6, RZ, R106, 0x200, RZ, 0xc0, !PT ;  /* 0x000002006aff7812 */ /* 0x000fe200078cc0ff */
[----:B------:R0:W-:Y:S04]  /*3b90*/  STL [R1+0x9c], R5 ;  /* 0x00009c0501007387 */ /* 0x0001e80000100800 */
[----:B------:R1:W-:Y:S01]  /*3ba0*/  STL [R1+0x20], R4 ;  /* 0x0000200401007387 */ /* 0x0003e20000100800 */
[----:B0-----:R-:W-:-:S02]  /*3bb0*/  MOV R5, R63 ;  /* 0x0000003f00057202 */ /* 0x001fc40000000f00 */
[----:B-1----:R-:W-:Y:S02]  /*3bc0*/  MOV R4, R62 ;  /* 0x0000003e00047202 */ /* 0x002fe40000000f00 */
[----:B------:R-:W2:Y:S01]  /*3bd0*/  LDL.LU.64 R62, [R1+0x1d0] ;  /* 0x0001d000013e7983 */ /* 0x000ea20000300a00 */
[C---:B---3--:R-:W-:Y:S02]  /*3be0*/  @!P3 PRMT R92, R13.reuse, 0x7610, R92 ;  /* 0x000076100d5cb816 */ /* 0x048fe4000000005c */
[----:B------:R-:W-:Y:S02]  /*3bf0*/  @!P3 PRMT R93, R13, 0x7632, R93 ;  /* 0x000076320d5db816 */ /* 0x000fe4000000005d */
[C---:B----4-:R-:W-:Y:S02]  /*3c00*/  @!P3 PRMT R94, R16.reuse, 0x7610, R94 ;  /* 0x00007610105eb816 */ /* 0x050fe4000000005e */
[----:B------:R-:W-:Y:S02]  /*3c10*/  @!P3 PRMT R95, R16, 0x7632, R95 ;  /* 0x00007632105fb816 */ /* 0x000fe4000000005f */
[----:B------:R-:W-:-:S13]  /*3c20*/  LOP3.LUT P3, RZ, R98, 0x20, RZ, 0xc0, !PT ;  /* 0x0000002062ff7812 */ /* 0x000fda000786c0ff */
[----:B------:R0:W3:Y:S02]  /*3c30*/  @!P3 LDG.E R24, desc[UR10][R26.64] ;  /* 0x0000000a1a18b981 */ /* 0x0000e4000c1e1900 */
[----:B0-----:R-:W-:-:S06]  /*3c40*/  CS2R R26, SRZ ;  /* 0x00000000001a7805 */ /* 0x001fcc000001ff00 */
[----:B------:R-:W4:Y:S01]  /*3c50*/  @!P3 LDG.E R26, desc[UR10][R88.64] ;  /* 0x0000000a581ab981 */ /* 0x000f22000c1e1900 */
[----:B------:R-:W-:-:S03]  /*3c60*/  LOP3.LUT R98, R98, 0xffffffef, RZ, 0xc0, !PT ;  /* 0xffffffef62627812 */ /* 0x000fc600078ec0ff */
[----:B------:R0:W4:Y:S01]  /*3c70*/  @!P4 LDG.E R27, desc[UR10][R28.64] ;  /* 0x0000000a1c1bc981 */ /* 0x000122000c1e1900 */
[----:B------:R-:W-:Y:S02]  /*3c80*/  @P2 LOP3.LUT R98, R98, 0x10, RZ, 0xfc, !PT ;  /* 0x0000001062622812 */ /* 0x000fe400078efcff */
[----:B0-----:R-:W-:Y:S02]  /*3c90*/  CS2R R28, SRZ ;  /* 0x00000000001c7805 */ /* 0x001fe4000001ff00 */
[----:B------:R-:W-:-:S04]  /*3ca0*/  LOP3.LUT R98, R98, 0xfffffff7, RZ, 0xc0, !PT ;  /* 0xfffffff762627812 */ /* 0x000fc800078ec0ff */
[----:B------:R0:W4:Y:S04]  /*3cb0*/  @!P5 LDG.E R29, desc[UR10][R30.64] ;  /* 0x0000000a1e1dd981 */ /* 0x000128000c1e1900 */
[----:B------:R-:W4:Y:S01]  /*3cc0*/  @!P4 LDG.E R28, desc[UR10][R86.64] ;  /* 0x0000000a561cc981 */ /* 0x000f22000c1e1900 */
[----:B0-----:R-:W-:Y:S02]  /*3cd0*/  CS2R R30, SRZ ;  /* 0x00000000001e7805 */ /* 0x001fe4000001ff00 */
[----:B------:R-:W-:Y:S02]  /*3ce0*/  @P3 LOP3.LUT R98, R98, 0x8, RZ, 0xfc, !PT ;  /* 0x0000000862623812 */ /* 0x000fe400078efcff */
[----:B------:R-:W-:Y:S02]  /*3cf0*/  LOP3.LUT P3, RZ, R106, 0x80, RZ, 0xc0, !PT ;  /* 0x000000806aff7812 */ /* 0x000fe4000786c0ff */
[----:B------:R0:W4:Y:S04]  /*3d00*/  @!P6 LDG.E R31, desc[UR10][R32.64] ;  /* 0x0000000a201fe981 */ /* 0x000128000c1e1900 */
[----:B------:R-:W4:Y:S01]  /*3d10*/  @!P5 LDG.E R30, desc[UR10][R84.64] ;  /* 0x0000000a541ed981 */ /* 0x000f22000c1e1900 */
[----:B0-----:R-:W-:-:S06]  /*3d20*/  CS2R R32, SRZ ;  /* 0x0000000000207805 */ /* 0x001fcc000001ff00 */
[----:B------:R0:W4:Y:S01]  /*3d30*/  @!P6 LDG.E R32, desc[UR10][R34.64] ;  /* 0x0000000a2220e981 */ /* 0x000122000c1e1900 */
[----:B------:R-:W-:Y:S02]  /*3d40*/  PRMT R91, RZ, 0x7610, R91 ;  /* 0x00007610ff5b7816 */ /* 0x000fe4000000005b */
[----:B0-----:R-:W-:Y:S02]  /*3d50*/  CS2R R34, SRZ ;  /* 0x0000000000227805 */ /* 0x001fe4000001ff00 */
[----:B------:R-:W-:Y:S02]  /*3d60*/  PRMT R90, RZ, 0x7610, R90 ;  /* 0x00007610ff5a7816 */ /* 0x000fe4000000005a */
[----:B------:R-:W-:Y:S02]  /*3d70*/  PRMT R89, RZ, 0x7610, R89 ;  /* 0x00007610ff597816 */ /* 0x000fe40000000059 */
[----:B------:R0:W4:Y:S01]  /*3d80*/  @!P3 LDG.E R35, desc[UR10][R36.64] ;  /* 0x0000000a2423b981 */ /* 0x000122000c1e1900 */
[----:B------:R-:W-:-:S02]  /*3d90*/  PRMT R88, RZ, 0x7610, R88 ;  /* 0x00007610ff587816 */ /* 0x000fc40000000058 */
[C---:B--2---:R-:W-:Y:S01]  /*3da0*/  @!P0 PRMT R91, R15.reuse, 0x7610, R91 ;  /* 0x000076100f5b8816 */ /* 0x044fe2000000005b */
[----:B------:R1:W-:Y:S01]  /*3db0*/  STL [R1+0xa0], R7 ;  /* 0x0000a00701007387 */ /* 0x0003e20000100800 */
[----:B0-----:R-:W-:Y:S02]  /*3dc0*/  CS2R R36, SRZ ;  /* 0x0000000000247805 */ /* 0x001fe4000001ff00 */
[----:B------:R-:W-:Y:S01]  /*3dd0*/  @!P0 PRMT R90, R15, 0x7632, R90 ;  /* 0x000076320f5a8816 */ /* 0x000fe2000000005a */
[----:B------:R0:W-:Y:S01]  /*3de0*/  STL [R1+0x24], R6 ;  /* 0x0000240601007387 */ /* 0x0001e20000100800 */
[C---:B------:R-:W-:Y:S02]  /*3df0*/  @!P0 PRMT R89, R17.reuse, 0x7610, R89 ;  /* 0x0000761011598816 */ /* 0x040fe40000000059 */
[----:B------:R-:W-:Y:S01]  /*3e00*/  @!P0 PRMT R88, R17, 0x7632, R88 ;  /* 0x0000763211588816 */ /* 0x000fe20000000058 */
[----:B------:R2:W4:Y:S01]  /*3e10*/  @!P3 LDG.E R36, desc[UR10][R40.64] ;  /* 0x0000000a2824b981 */ /* 0x000522000c1e1900 */
[----:B------:R-:W-:-:S02]  /*3e20*/  LOP3.LUT P0, RZ, R106, 0x40, RZ, 0xc0, !PT ;  /* 0x000000406aff7812 */ /* 0x000fc4000780c0ff */
[----:B-1----:R-:W-:Y:S02]  /*3e30*/  MOV R7, R67 ;  /* 0x0000004300077202 */ /* 0x002fe40000000f00 */
[----:B0-----:R-:W-:Y:S02]  /*3e40*/  MOV R6, R66 ;  /* 0x0000004200067202 */ /* 0x001fe40000000f00 */
[----:B------:R-:W4:Y:S01]  /*3e50*/  LDL.LU.64 R66, [R1+0x1c8] ;  /* 0x0001c80001427983 */ /* 0x000f220000300a00 */
[----:B------:R-:W-:-:S03]  /*3e60*/  LOP3.LUT P2, RZ, R106, 0x100, RZ, 0xc0, !PT ;  /* 0x000001006aff7812 */ /* 0x000fc6000784c0ff */
[----:B------:R0:W-:Y:S01]  /*3e70*/  STL [R1+0x90], R21 ;  /* 0x0000901501007387 */ /* 0x0001e20000100800 */
[----:B------:R-:W-:Y:S02]  /*3e80*/  PRMT R84, RZ, 0x7610, R84 ;  /* 0x00007610ff547816 */ /* 0x000fe40000000054 */
[----:B------:R-:W-:Y:S01]  /*3e90*/  PRMT R85, RZ, 0x7610, R85 ;  /* 0x00007610ff557816 */ /* 0x000fe20000000055 */
[----:B------:R-:W4:Y:S01]  /*3ea0*/  @!P0 LDG.E R37, desc[UR10][R38.64] ;  /* 0x0000000a26258981 */ /* 0x000f22000c1e1900 */
[----:B0-----:R-:W-:-:S05]  /*3eb0*/  MOV R21, RZ ;  /* 0x000000ff00157202 */ /* 0x001fca0000000f00 */
[----:B------:R-:W4:Y:S01]  /*3ec0*/  @!P2 LDG.E R34, desc[UR10][R82.64] ;  /* 0x0000000a5222a981 */ /* 0x000f22000c1e1900 */
[----:B------:R-:W-:Y:S02]  /*3ed0*/  PRMT R86, RZ, 0x7610, R86 ;  /* 0x00007610ff567816 */ /* 0x000fe40000000056 */
[----:B------:R-:W-:Y:S01]  /*3ee0*/  PRMT R87, RZ, 0x7610, R87 ;  /* 0x00007610ff577816 */ /* 0x000fe20000000057 */
[----:B------:R0:W4:Y:S04]  /*3ef0*/  @!P2 LDG.E R33, desc[UR10][R80.64] ;  /* 0x0000000a5021a981 */ /* 0x000128000c1e1900 */
[----:B------:R-:W4:Y:S01]  /*3f00*/  @!P0 LDG.E R21, desc[UR10][R46.64] ;  /* 0x0000000a2e158981 */ /* 0x000f22000c1e1900 */
[----:B------:R-:W-:Y:S02]  /*3f10*/  LOP3.LUT P2, RZ, R98, 0x10, RZ, 0xc0, !PT ;  /* 0x0000001062ff7812 */ /* 0x000fe4000784c0ff */
[----:B------:R-:W-:-:S02]  /*3f20*/  @!P1 PRMT R84, R19, 0x7610, R84 ;  /* 0x0000761013549816 */ /* 0x000fc40000000054 */
[----:B------:R-:W-:Y:S02]  /*3f30*/  @!P1 PRMT R85, R19, 0x7632, R85 ;  /* 0x0000763213559816 */ /* 0x000fe40000000055 */
[C---:B------:R-:W-:Y:S02]  /*3f40*/  @!P1 PRMT R86, R20.reuse, 0x7610, R86 ;  /* 0x0000761014569816 */ /* 0x040fe40000000056 */
[----:B------:R-:W-:Y:S02]  /*3f50*/  @!P1 PRMT R87, R20, 0x7632, R87 ;  /* 0x0000763214579816 */ /* 0x000fe40000000057 */
[----:B------:R-:W-:Y:S01]  /*3f60*/  LOP3.LUT P1, RZ, R106, 0x20, RZ, 0xc0, !PT ;  /* 0x000000206aff7812 */ /* 0x000fe2000782c0ff */
[----:B--2---:R-:W-:Y:S01]  /*3f70*/  HFMA2 R41, -RZ, RZ, 0, 0 ;  /* 0x00000000ff297431 */ /* 0x004fe200000001ff */
[----:B------:R1:W-:Y:S01]  /*3f80*/  STL [R1+0x94], R0 ;  /* 0x0000940001007387 */ /* 0x0003e20000100800 */
[----:B0-----:R-:W-:Y:S02]  /*3f90*/  PRMT R80, RZ, 0x7610, R80 ;  /* 0x00007610ff507816 */ /* 0x001fe40000000050 */
[----:B------:R-:W-:-:S02]  /*3fa0*/  PRMT R81, RZ, 0x7610, R81 ;  /* 0x00007610ff517816 */ /* 0x000fc40000000051 */
[----:B------:R-:W-:Y:S02]  /*3fb0*/  PRMT R82, RZ, 0x7610, R82 ;  /* 0x00007610ff527816 */ /* 0x000fe40000000052 */
[----:B------:R-:W-:Y:S02]  /*3fc0*/  PRMT R83, RZ, 0x7610, R83 ;  /* 0x00007610ff537816 */ /* 0x000fe40000000053 */
[----:B-1----:R-:W-:Y:S02]  /*3fd0*/  MOV R0, RZ ;  /* 0x000000ff00007202 */ /* 0x002fe40000000f00 */
[----:B------:R0:W2:Y:S01]  /*3fe0*/  @!P1 LDG.E R41, desc[UR10][R48.64] ;  /* 0x0000000a30299981 */ /* 0x0000a2000c1e1900 */
[C---:B------:R-:W-:Y:S02]  /*3ff0*/  @!P2 PRMT R80, R22.reuse, 0x7610, R80 ;  /* 0x000076101650a816 */ /* 0x040fe40000000050 */
[----:B------:R-:W-:Y:S02]  /*4000*/  @!P2 PRMT R81, R22, 0x7632, R81 ;  /* 0x000076321651a816 */ /* 0x000fe40000000051 */
[C---:B------:R-:W-:Y:S01]  /*4010*/  @!P2 PRMT R82, R23.reuse, 0x7610, R82 ;  /* 0x000076101752a816 */ /* 0x040fe20000000052 */
[----:B------:R-:W2:Y:S01]  /*4020*/  @!P1 LDG.E R0, desc[UR10][R50.64] ;  /* 0x0000000a32009981 */ /* 0x000ea2000c1e1900 */
[----:B------:R-:W-:-:S02]  /*4030*/  @!P2 PRMT R83, R23, 0x7632, R83 ;  /* 0x000076321753a816 */ /* 0x000fc40000000053 */
[----:B------:R-:W-:Y:S01]  /*4040*/  LOP3.LUT P2, RZ, R106, 0x10, RZ, 0xc0, !PT ;  /* 0x000000106aff7812 */ /* 0x000fe2000784c0ff */
[----:B0-----:R-:W-:-:S12]  /*4050*/  HFMA2 R49, -RZ, RZ, 0, 0 ;  /* 0x00000000ff317431 */ /* 0x001fd800000001ff */
[----:B------:R0:W2:Y:S02]  /*4060*/  @!P2 LDG.E R49, desc[UR10][R52.64] ;  /* 0x0000000a3431a981 */ /* 0x0000a4000c1e1900 */
[----:B0-----:R-:W-:-:S06]  /*4070*/  MOV R53, RZ ;  /* 0x000000ff00357202 */ /* 0x001fcc0000000f00 */
[----:B------:R0:W2:Y:S01]  /*4080*/  @!P2 LDG.E R53, desc[UR10][R54.64] ;  /* 0x0000000a3635a981 */ /* 0x0000a2000c1e1900 */
[----:B------:R-:W-:Y:S02]  /*4090*/  LOP3.LUT P3, RZ, R98, 0x8, RZ, 0xc0, !PT ;  /* 0x0000000862ff7812 */ /* 0x000fe4000786c0ff */
[----:B------:R-:W-:Y:S01]  /*40a0*/  PRMT R38, RZ, 0x7610, R38 ;  /* 0x00007610ff267816 */ /* 0x000fe20000000026 */
[----:B------:R1:W-:Y:S01]  /*40b0*/  STL [R1+0x10], R25 ;  /* 0x0000101901007387 */ /* 0x0003e20000100800 */
[----:B------:R-:W-:Y:S02]  /*40c0*/  PRMT R39, RZ, 0x7610, R39 ;  /* 0x00007610ff277816 */ /* 0x000fe40000000027 */
[----:B------:R-:W-:Y:S02]  /*40d0*/  PRMT R40, RZ, 0x7610, R40 ;  /* 0x00007610ff287816 */ /* 0x000fe40000000028 */
[----:B-1----:R-:W-:Y:S01]  /*40e0*/  PRMT R25, RZ, 0x7610, R25 ;  /* 0x00007610ff197816 */ /* 0x002fe20000000019 */
[----:B0-----:R-:W-:-:S02]  /*40f0*/  HFMA2 R54, -RZ, RZ, 0, 0 ;  /* 0x00000000ff367431 */ /* 0x001fc400000001ff */
[----:B------:R-:W-:Y:S02]  /*4100*/  HFMA2 R97, -RZ, RZ, 0, 0 ;  /* 0x00000000ff617431 */ /* 0x000fe400000001ff */
[C---:B---3--:R-:W-:Y:S02]  /*4110*/  @!P3 PRMT R25, R24.reuse, 0x7610, R25 ;  /* 0x000076101819b816 */ /* 0x048fe40000000019 */
[----:B------:R-:W-:Y:S02]  /*4120*/  @!P3 PRMT R38, R24, 0x7632, R38 ;  /* 0x000076321826b816 */ /* 0x000fe40000000026 */
[C---:B----4-:R-:W-:Y:S02]  /*4130*/  @!P3 PRMT R39, R26.reuse, 0x7610, R39 ;  /* 0x000076101a27b816 */ /* 0x050fe40000000027 */
[----:B------:R-:W-:Y:S02]  /*4140*/  @!P3 PRMT R40, R26, 0x7632, R40 ;  /* 0x000076321a28b816 */ /* 0x000fe40000000028 */
[----:B------:R-:W-:-:S13]  /*4150*/  LOP3.LUT P3, RZ, R106, 0x8, RZ, 0xc0, !PT ;  /* 0x000000086aff7812 */ /* 0x000fda000786c0ff */
[----:B------:R-:W3:Y:S04]  /*4160*/  @!P3 LDG.E R54, desc[UR10][R56.64] ;  /* 0x0000000a3836b981 */ /* 0x000ee8000c1e1900 */
[----:B------:R-:W4:Y:S01]  /*4170*/  @!P3 LDG.E R97, desc[UR10][R58.64] ;  /* 0x0000000a3a61b981 */ /* 0x000f22000c1e1900 */
[----:B------:R-:W-:Y:S02]  /*4180*/  PRMT R46, RZ, 0x7610, R46 ;  /* 0x00007610ff2e7816 */ /* 0x000fe4000000002e */
[----:B------:R-:W-:Y:S01]  /*4190*/  PRMT R47, RZ, 0x7610, R47 ;  /* 0x00007610ff2f7816 */ /* 0x000fe2000000002f */
[----:B------:R0:W-:Y:S01]  /*41a0*/  STL [R1+0x14], R18 ;  /* 0x0000141201007387 */ /* 0x0001e20000100800 */
[----:B------:R-:W-:Y:S02]  /*41b0*/  PRMT R48, RZ, 0x7610, R48 ;  /* 0x00007610ff307816 */ /* 0x000fe40000000030 */
[----:B------:R-:W-:-:S02]  /*41c0*/  @!P4 PRMT R46, R27, 0x7632, R46 ;  /* 0x000076321b2ec816 */ /* 0x000fc4000000002e */
[C---:B------:R-:W-:Y:S02]  /*41d0*/  @!P4 PRMT R47, R28.reuse, 0x7610, R47 ;  /* 0x000076101c2fc816 */ /* 0x040fe4000000002f */
[----:B0-----:R-:W-:Y:S02]  /*41e0*/  PRMT R18, RZ, 0x7610, R18 ;  /* 0x00007610ff127816 */ /* 0x001fe40000000012 */
[----:B------:R-:W-:Y:S02]  /*41f0*/  @!P4 PRMT R48, R28, 0x7632, R48 ;  /* 0x000076321c30c816 */ /* 0x000fe40000000030 */
[----:B------:R-:W-:Y:S01]  /*4200*/  @!P4 PRMT R18, R27, 0x7610, R18 ;  /* 0x000076101b12c816 */ /* 0x000fe20000000012 */
[----:B------:R0:W-:Y:S01]  /*4210*/  STL [R1+0x18], R12 ;  /* 0x0000180c01007387 */ /* 0x0001e20000100800 */
[----:B------:R-:W-:Y:S01]  /*4220*/  LOP3.LUT P4, RZ, R106, 0x4, RZ, 0xc0, !PT ;  /* 0x000000046aff7812 */ /* 0x000fe2000788c0ff */
[----:B------:R-:W-:Y:S01]  /*4230*/  HFMA2 R108, -RZ, RZ, 0, 0 ;  /* 0x00000000ff6c7431 */ /* 0x000fe200000001ff */
[----:B------:R-:W-:-:S02]  /*4240*/  PRMT R50, RZ, 0x7610, R50 ;  /* 0x00007610ff327816 */ /* 0x000fc40000000032 */
[----:B------:R-:W-:Y:S02]  /*4250*/  PRMT R51, RZ, 0x7610, R51 ;  /* 0x00007610ff337816 */ /* 0x000fe40000000033 */
[----:B------:R-:W-:Y:S02]  /*4260*/  PRMT R52, RZ, 0x7610, R52 ;  /* 0x00007610ff347816 */ /* 0x000fe40000000034 */
[----:B0-----:R-:W-:Y:S02]  /*4270*/  PRMT R12, RZ, 0x7610, R12 ;  /* 0x00007610ff0c7816 */ /* 0x001fe4000000000c */
[C---:B------:R-:W-:Y:S02]  /*4280*/  @!P5 PRMT R50, R29.reuse, 0x7632, R50 ;  /* 0x000076321d32d816 */ /* 0x040fe40000000032 */
[----:B------:R-:W-:Y:S01]  /*4290*/  @!P5 PRMT R12, R29, 0x7610, R12 ;  /* 0x000076101d0cd816 */ /* 0x000fe2000000000c */
[----:B------:R0:W4:Y:S01]  /*42a0*/  @!P4 LDG.E R108, desc[UR10][R62.64] ;  /* 0x0000000a3e6cc981 */ /* 0x000122000c1e1900 */
[----:B------:R-:W-:-:S02]  /*42b0*/  @!P5 PRMT R51, R30, 0x7610, R51 ;  /* 0x000076101e33d816 */ /* 0x000fc40000000033 */
[----:B------:R-:W-:Y:S02]  /*42c0*/  @!P5 PRMT R52, R30, 0x7632, R52 ;  /* 0x000076321e34d816 */ /* 0x000fe40000000034 */
[----:B------:R-:W-:Y:S02]  /*42d0*/  LOP3.LUT R98, R98, 0xfffffffd, RZ, 0xc0, !PT ;  /* 0xfffffffd62627812 */ /* 0x000fe400078ec0ff */
[----:B------:R-:W-:Y:S02]  /*42e0*/  LOP3.LUT P5, RZ, R106, 0x2, RZ, 0xc0, !PT ;  /* 0x000000026aff7812 */ /* 0x000fe400078ac0ff */
[----:B------:R-:W-:Y:S02]  /*42f0*/  @P0 LOP3.LUT R98, R98, 0x2, RZ, 0xfc, !PT ;  /* 0x0000000262620812 */ /* 0x000fe400078efcff */
[----:B------:R-:W-:Y:S02]  /*4300*/  LOP3.LUT P0, RZ, R106, 0x80, RZ, 0xc0, !PT ;  /* 0x000000806aff7812 */ /* 0x000fe4000780c0ff */
[----:B0-----:R-:W-:Y:S01]  /*4310*/  MOV R62, RZ ;  /* 0x000000ff003e7202 */ /* 0x001fe20000000f00 */
[----:B------:R0:W-:Y:S01]  /*4320*/  STL [R1+0xa4], R9 ;  /* 0x0000a40901007387 */ /* 0x0001e20000100800 */
[----:B------:R-:W-:-:S02]  /*4330*/  PRMT R55, RZ, 0x7610, R55 ;  /* 0x00007610ff377816 */ /* 0x000fc40000000037 */
[----:B------:R-:W-:Y:S02]  /*4340*/  PRMT R56, RZ, 0x7610, R56 ;  /* 0x00007610ff387816 */ /* 0x000fe40000000038 */
[----:B------:R-:W-:Y:S01]  /*4350*/  PRMT R57, RZ, 0x7610, R57 ;  /* 0x00007610ff397816 */ /* 0x000fe20000000039 */
[----:B------:R1:W4:Y:S01]  /*4360*/  @!P5 LDG.E R62, desc[UR10][R64.64] ;  /* 0x0000000a403ed981 */ /* 0x000322000c1e1900 */
[----:B------:R-:W-:Y:S02]  /*4370*/  PRMT R96, RZ, 0x7610, R96 ;  /* 0x00007610ff607816 */ /* 0x000fe40000000060 */
[----:B------:R-:W-:Y:S01]  /*4380*/  LOP3.LUT R98, R98, 0xfffffffb, RZ, 0xc0, !PT ;  /* 0xfffffffb62627812 */ /* 0x000fe200078ec0ff */
[----:B0-----:R-:W-:Y:S01]  /*4390*/  HFMA2 R9, -RZ, RZ, 0, 0 ;  /* 0x00000000ff097431 */ /* 0x001fe200000001ff */
[C---:B------:R-:W-:Y:S02]  /*43a0*/  @!P6 PRMT R55, R31.reuse, 0x7610, R55 ;  /* 0x000076101f37e816 */ /* 0x040fe40000000037 */
[----:B------:R-:W-:-:S02]  /*43b0*/  @!P6 PRMT R56, R31, 0x7632, R56 ;  /* 0x000076321f38e816 */ /* 0x000fc40000000038 */
[C---:B------:R-:W-:Y:S02]  /*43c0*/  @!P6 PRMT R57, R32.reuse, 0x7610, R57 ;  /* 0x000076102039e816 */ /* 0x040fe40000000039 */
[----:B------:R-:W-:Y:S02]  /*43d0*/  @!P6 PRMT R96, R32, 0x7632, R96 ;  /* 0x000076322060e816 */ /* 0x000fe40000000060 */
[----:B------:R-:W-:Y:S02]  /*43e0*/  LOP3.LUT P6, RZ, R106, 0x1, RZ, 0xc0, !PT ;  /* 0x000000016aff7812 */ /* 0x000fe400078cc0ff */
[----:B------:R-:W-:Y:S02]  /*43f0*/  PRMT R63, RZ, 0x7610, R63 ;  /* 0x00007610ff3f7816 */ /* 0x000fe4000000003f */
[----:B-1----:R-:W-:Y:S01]  /*4400*/  PRMT R64, RZ, 0x7610, R64 ;  /* 0x00007610ff407816 */ /* 0x002fe20000000040 */
[----:B------:R0:W4:Y:S01]  /*4410*/  @!P5 LDG.E R9, desc[UR10][R66.64] ;  /* 0x0000000a4209d981 */ /* 0x000122000c1e1900 */
[----:B------:R-:W-:-:S02]  /*4420*/  PRMT R65, RZ, 0x7610, R65 ;  /* 0x00007610ff417816 */ /* 0x000fc40000000041 */
[----:B------:R-:W-:Y:S02]  /*4430*/  PRMT R109, RZ, 0x7610, R109 ;  /* 0x00007610ff6d7816 */ /* 0x000fe4000000006d */
[----:B------:R-:W-:Y:S02]  /*4440*/  @P1 LOP3.LUT R98, R98, 0x4, RZ, 0xfc, !PT ;  /* 0x0000000462621812 */ /* 0x000fe400078efcff */
[C---:B------:R-:W-:Y:S02]  /*4450*/  @!P0 PRMT R63, R35.reuse, 0x7610, R63 ;  /* 0x00007610233f8816 */ /* 0x040fe4000000003f */
[----:B------:R-:W-:Y:S02]  /*4460*/  @!P0 PRMT R64, R35, 0x7632, R64 ;  /* 0x0000763223408816 */ /* 0x000fe40000000040 */
[C---:B------:R-:W-:Y:S02]  /*4470*/  @!P0 PRMT R65, R36.reuse, 0x7610, R65 ;  /* 0x0000761024418816 */ /* 0x040fe40000000041 */
[----:B------:R-:W-:-:S02]  /*4480*/  @!P0 PRMT R109, R36, 0x7632, R109 ;  /* 0x00007632246d8816 */ /* 0x000fc4000000006d */
[----:B------:R-:W-:Y:S02]  /*4490*/  LOP3.LUT P0, RZ, R98, 0x2, RZ, 0xc0, !PT ;  /* 0x0000000262ff7812 */ /* 0x000fe4000780c0ff */
[----:B0-----:R-:W-:Y:S02]  /*44a0*/  MOV R66, RZ ;  /* 0x000000ff00427202 */ /* 0x001fe40000000f00 */
[----:B------:R-:W-:Y:S01]  /*44b0*/  LOP3.LUT P1, RZ, R106, 0x100, RZ, 0xc0, !PT ;  /* 0x000001006aff7812 */ /* 0x000fe2000782c0ff */
[----:B------:R0:W-:Y:S01]  /*44c0*/  STL [R1+0x28], R8 ;  /* 0x0000280801007387 */ /* 0x0001e20000100800 */
[----:B------:R-:W-:Y:S02]  /*44d0*/  MOV R58, RZ ;  /* 0x000000ff003a7202 */ /* 0x000fe40000000f00 */
[----:B------:R-:W-:Y:S01]  /*44e0*/  PRMT R67, RZ, 0x7610, R67 ;  /* 0x00007610ff437816 */ /* 0x000fe20000000043 */
[----:B------:R1:W4:Y:S04]  /*44f0*/  @!P6 LDG.E R66, desc[UR10][R68.64] ;  /* 0x0000000a4442e981 */ /* 0x000328000c1e1900 */
[----:B------:R1:W-:Y:S01]  /*4500*/  STL [R1+0xa8], R11 ;  /* 0x0000a80b01007387 */ /* 0x0003e20000100800 */
[----:B0-----:R-:W-:-:S03]  /*4510*/  PRMT R8, RZ, 0x7610, R8 ;  /* 0x00007610ff087816 */ /* 0x001fc60000000008 */
[----:B------:R0:W4:Y:S01]  /*4520*/  @!P4 LDG.E R58, desc[UR10][R60.64] ;  /* 0x0000000a3c3ac981 */ /* 0x000122000c1e1900 */
[----:B-1----:R-:W-:Y:S02]  /*4530*/  PRMT R68, RZ, 0x7610, R68 ;  /* 0x00007610ff447816 */ /* 0x002fe40000000044 */
[----:B------:R-:W-:Y:S01]  /*4540*/  PRMT R69, RZ, 0x7610, R69 ;  /* 0x00007610ff457816 */ /* 0x000fe20000000045 */
[----:B------:R-:W-:Y:S01]  /*4550*/  HFMA2 R11, -RZ, RZ, 0, 0 ;  /* 0x00000000ff0b7431 */ /* 0x000fe200000001ff */
[C---:B------:R-:W-:Y:S02]  /*4560*/  @!P0 PRMT R8, R37.reuse, 0x7610, R8 ;  /* 0x0000761025088816 */ /* 0x040fe40000000008 */
[----:B------:R-:W-:Y:S02]  /*4570*/  @!P0 PRMT R67, R37, 0x7632, R67 ;  /* 0x0000763225438816 */ /* 0x000fe40000000043 */
[C---:B------:R-:W-:Y:S02]  /*4580*/  @!P0 PRMT R68, R21.reuse, 0x7610, R68 ;  /* 0x0000761015448816 */ /* 0x040fe40000000044 */
[----:B------:R-:W-:-:S02]  /*4590*/  @!P0 PRMT R69, R21, 0x7632, R69 ;  /* 0x0000763215458816 */ /* 0x000fc40000000045 */
[----:B------:R-:W-:Y:S01]  /*45a0*/  PRMT R59, RZ, 0x7610, R59 ;  /* 0x00007610ff3b7816 */ /* 0x000fe2000000003b */
[----:B------:R1:W4:Y:S01]  /*45b0*/  @!P6 LDG.E R11, desc[UR10][R70.64] ;  /* 0x0000000a460be981 */ /* 0x000322000c1e1900 */
[----:B0-----:R-:W-:Y:S02]  /*45c0*/  PRMT R60, RZ, 0x7610, R60 ;  /* 0x00007610ff3c7816 */ /* 0x001fe4000000003c */
[----:B------:R-:W-:Y:S02]  /*45d0*/  PRMT R61, RZ, 0x7610, R61 ;  /* 0x00007610ff3d7816 */ /* 0x000fe4000000003d */
[----:B------:R-:W-:Y:S02]  /*45e0*/  PRMT R107, RZ, 0x7610, R107 ;  /* 0x00007610ff6b7816 */ /* 0x000fe4000000006b */
[----:B------:R-:W-:Y:S02]  /*45f0*/  LOP3.LUT P0, RZ, R98, 0x1, RZ, 0xc0, !PT ;  /* 0x0000000162ff7812 */ /* 0x000fe4000780c0ff */
[----:B------:R-:W-:-:S02]  /*4600*/  @!P1 PRMT R59, R34, 0x7610, R59 ;  /* 0x00007610223b9816 */ /* 0x000fc4000000003b */
[----:B------:R-:W-:Y:S02]  /*4610*/  @!P1 PRMT R60, R34, 0x7632, R60 ;  /* 0x00007632223c9816 */ /* 0x000fe4000000003c */
[C---:B------:R-:W-:Y:S02]  /*4620*/  @!P1 PRMT R61, R33.reuse, 0x7610, R61 ;  /* 0x00007610213d9816 */ /* 0x040fe4000000003d */
[----:B------:R-:W-:Y:S02]  /*4630*/  @!P1 PRMT R107, R33, 0x7632, R107 ;  /* 0x00007632216b9816 */ /* 0x000fe4000000006b */
[----:B------:R-:W-:Y:S02]  /*4640*/  LOP3.LUT P1, RZ, R98, 0x4, RZ, 0xc0, !PT ;  /* 0x0000000462ff7812 */ /* 0x000fe4000782c0ff */
[----:B-1----:R-:W-:Y:S01]  /*4650*/  MOV R70, RZ ;  /* 0x000000ff00467202 */ /* 0x002fe20000000f00 */
[----:B------:R0:W-:Y:S01]  /*4660*/  STL [R1+0x2c], R10 ;  /* 0x00002c0a01007387 */ /* 0x0001e20000100800 */
[----:B------:R-:W-:-:S03]  /*4670*/  PRMT R71, RZ, 0x7610, R71 ;  /* 0x00007610ff477816 */ /* 0x000fc60000000047 */
[----:B------:R1:W-:Y:S04]  /*4680*/  STL [R1+0xac], R14 ;  /* 0x0000ac0e01007387 */ /* 0x0003e80000100800 */
[----:B------:R2:W4:Y:S01]  /*4690*/  @!P0 LDG.E R70, desc[UR10][R72.64] ;  /* 0x0000000a48468981 */ /* 0x000522000c1e1900 */
[----:B0-----:R-:W-:Y:S01]  /*46a0*/  PRMT R10, RZ, 0x7610, R10 ;  /* 0x00007610ff0a7816 */ /* 0x001fe2000000000a */
[----:B-1----:R-:W-:Y:S01]  /*46b0*/  HFMA2 R14, -RZ, RZ, 0, 0 ;  /* 0x00000000ff0e7431 */ /* 0x002fe200000001ff */
[----:B--2---:R-:W-:Y:S02]  /*46c0*/  PRMT R72, RZ, 0x7610, R72 ;  /* 0x00007610ff487816 */ /* 0x004fe40000000048 */
[----:B------:R-:W-:Y:S02]  /*46d0*/  PRMT R73, RZ, 0x7610, R73 ;  /* 0x00007610ff497816 */ /* 0x000fe40000000049 */
[----:B------:R-:W-:-:S02]  /*46e0*/  @!P1 PRMT R10, R41, 0x7610, R10 ;  /* 0x00007610290a9816 */ /* 0x000fc4000000000a */
[----:B------:R-:W-:Y:S01]  /*46f0*/  @!P1 PRMT R71, R41, 0x7632, R71 ;  /* 0x0000763229479816 */ /* 0x000fe20000000047 */
[----:B------:R0:W2:Y:S01]  /*4700*/  @!P0 LDG.E R14, desc[UR10][R74.64] ;  /* 0x0000000a4a0e8981 */ /* 0x0000a2000c1e1900 */
[C---:B------:R-:W-:Y:S02]  /*4710*/  @!P1 PRMT R72, R0.reuse, 0x7610, R72 ;  /* 0x0000761000489816 */ /* 0x040fe40000000048 */
[----:B------:R-:W-:Y:S02]  /*4720*/  @!P1 PRMT R73, R0, 0x7632, R73 ;  /* 0x0000763200499816 */ /* 0x000fe40000000049 */
[----:B------:R-:W-:Y:S02]  /*4730*/  LOP3.LUT P1, RZ, R106, 0x80000000, RZ, 0xc0, !PT ;  /* 0x800000006aff7812 */ /* 0x000fe4000782c0ff */
[----:B0-----:R-:W-:Y:S01]  /*4740*/  MOV R74, RZ ;  /* 0x000000ff004a7202 */ /* 0x001fe20000000f00 */
[----:B------:R0:W-:Y:S01]  /*4750*/  STL [R1+0x30], R13 ;  /* 0x0000300d01007387 */ /* 0x0001e20000100800 */
[----:B------:R-:W-:-:S03]  /*4760*/  PRMT R75, RZ, 0x7610, R75 ;  /* 0x00007610ff4b7816 */ /* 0x000fc6000000004b */
[----:B------:R1:W-:Y:S06]  /*4770*/  STL [R1+0xb0], R16 ;  /* 0x0000b01001007387 */ /* 0x0003ec0000100800 */
[----:B------:R1:W2:Y:S01]  /*4780*/  @!P1 LDG.E R74, desc[UR10][R76.64] ;  /* 0x0000000a4c4a9981 */ /* 0x0002a2000c1e1900 */
[----:B0-----:R-:W-:Y:S01]  /*4790*/  PRMT R13, RZ, 0x7610, R13 ;  /* 0x00007610ff0d7816 */ /* 0x001fe2000000000d */
[----:B-1----:R-:W-:Y:S01]  /*47a0*/  HFMA2 R16, -RZ, RZ, 0, 0 ;  /* 0x00000000ff107431 */ /* 0x002fe200000001ff */
[----:B------:R-:W-:Y:S02]  /*47b0*/  PRMT R76, RZ, 0x7610, R76 ;  /* 0x00007610ff4c7816 */ /* 0x000fe4000000004c */
[----:B------:R-:W-:-:S02]  /*47c0*/  PRMT R77, RZ, 0x7610, R77 ;  /* 0x00007610ff4d7816 */ /* 0x000fc4000000004d */
[C---:B------:R-:W-:Y:S02]  /*47d0*/  @!P2 PRMT R13, R49.reuse, 0x7610, R13 ;  /* 0x00007610310da816 */ /* 0x040fe4000000000d */
[----:B------:R-:W-:Y:S01]  /*47e0*/  @!P2 PRMT R75, R49, 0x7632, R75 ;  /* 0x00007632314ba816 */ /* 0x000fe2000000004b */
[----:B------:R0:W2:Y:S01]  /*47f0*/  @!P1 LDG.E R16, desc[UR10][R78.64] ;  /* 0x0000000a4e109981 */ /* 0x0000a2000c1e1900 */
[C---:B------:R-:W-:Y:S02]  /*4800*/  @!P2 PRMT R76, R53.reuse, 0x7610, R76 ;  /* 0x00007610354ca816 */ /* 0x040fe4000000004c */
[----:B------:R-:W-:Y:S02]  /*4810*/  @!P2 PRMT R77, R53, 0x7632, R77 ;  /* 0x00007632354da816 */ /* 0x000fe4000000004d */
[----:B------:R-:W-:Y:S02]  /*4820*/  LOP3.LUT P2, RZ, R106, 0x40000000, RZ, 0xc0, !PT ;  /* 0x400000006aff7812 */ /* 0x000fe4000784c0ff */
[----:B0-----:R-:W-:-:S11]  /*4830*/  MOV R78, RZ ;  /* 0x000000ff004e7202 */ /* 0x001fd60000000f00 */
[----:B------:R-:W2:Y:S04]  /*4840*/  @!P2 LDG.E R78, desc[UR10][R124.64] ;  /* 0x0000000a7c4ea981 */ /* 0x000ea8000c1e1900 */
[----:B------:R-:W2:Y:S01]  /*4850*/  LDL.LU.64 R124, [R1+0x150] ;  /* 0x00015000017c7983 */ /* 0x000ea20000300a00 */
[----:B------:R-:W-:Y:S02]  /*4860*/  PRMT R79, RZ, 0x7610, R79 ;  /* 0x00007610ff4f7816 */ /* 0x000fe4000000004f */
[----:B------:R-:W-:Y:S01]  /*4870*/  PRMT R98, RZ, 0x7610, R98 ;  /* 0x00007610ff627816 */ /* 0x000fe20000000062 */
[----:B------:R0:W-:Y:S01]  /*4880*/  STL [R1+0x34], R15 ;  /* 0x0000340f01007387 */ /* 0x0001e20000100800 */
[----:B------:R-:W-:Y:S02]  /*4890*/  PRMT R110, RZ, 0x7610, R110 ;  /* 0x00007610ff6e7816 */ /* 0x000fe4000000006e */
[----:B0-----:R-:W-:Y:S01]  /*48a0*/  PRMT R15, RZ, 0x7610, R15 ;  /* 0x00007610ff0f7816 */ /* 0x001fe2000000000f */
[----:B------:R0:W-:Y:S04]  /*48b0*/  STL [R1+0xb4], R17 ;  /* 0x0000b41101007387 */ /* 0x0001e80000100800 */
[----:B------:R1:W-:Y:S01]  /*48c0*/  STL [R1+0xb8], R20 ;  /* 0x0000b81401007387 */ /* 0x0003e20000100800 */
[----:B0-----:R-:W-:-:S02]  /*48d0*/  HFMA2 R17, -RZ, RZ, 0, 0 ;  /* 0x00000000ff117431 */ /* 0x001fc400000001ff */
[----:B-1----:R-:W-:-:S04]  /*48e0*/  HFMA2 R20, -RZ, RZ, 0, 0 ;  /* 0x00000000ff147431 */ /* 0x002fc800000001ff */
[----:B------:R-:W2:Y:S04]  /*48f0*/  @!P2 LDG.E R17, desc[UR10][R120.64] ;  /* 0x0000000a7811a981 */ /* 0x000ea8000c1e1900 */
[----:B------:R-:W2:Y:S01]  /*4900*/  LDL.LU.64 R120, [R1+0x1c0] ;  /* 0x0001c00001787983 */ /* 0x000ea20000300a00 */
[C---:B---3--:R-:W-:Y:S02]  /*4910*/  @!P3 PRMT R15, R54.reuse, 0x7610, R15 ;  /* 0x00007610360fb816 */ /* 0x048fe4000000000f */
[----:B------:R-:W-:Y:S02]  /*4920*/  @!P3 PRMT R79, R54, 0x7632, R79 ;  /* 0x00007632364fb816 */ /* 0x000fe4000000004f */
[C---:B----4-:R-:W-:Y:S02]  /*4930*/  @!P3 PRMT R98, R97.reuse, 0x7610, R98 ;  /* 0x000076106162b816 */ /* 0x050fe40000000062 */
[----:B------:R-:W-:-:S02]  /*4940*/  @!P3 PRMT R110, R97, 0x7632, R110 ;  /* 0x00007632616eb816 */ /* 0x000fc4000000006e */
[----:B------:R-:W-:-:S13]  /*4950*/  LOP3.LUT P3, RZ, R106, 0x20000000, RZ, 0xc0, !PT ;  /* 0x200000006aff7812 */ /* 0x000fda000786c0ff */
[----:B------:R0:W3:Y:S04]  /*4960*/  @!P3 LDG.E R20, desc[UR10][R122.64] ;  /* 0x0000000a7a14b981 */ /* 0x0000e8000c1e1900 */
[----:B------:R-:W4:Y:S01]  /*4970*/  LDL.LU R122, [R1+0x1b8] ;  /* 0x0001b800017a7983 */ /* 0x000f220000300800 */
[----:B------:R-:W-:-:S03]  /*4980*/  MOV R111, RZ ;  /* 0x000000ff006f7202 */ /* 0x000fc60000000f00 */
[----:B------:R1:W-:Y:S01]  /*4990*/  STL [R1+0x40], R24 ;  /* 0x0000401801007387 */ /* 0x0003e20000100800 */
[----:B0-----:R-:W-:Y:S01]  /*49a0*/  HFMA2 R123, -RZ, RZ, 0, 0 ;  /* 0x00000000ff7b7431 */ /* 0x001fe200000001ff */
[----:B-1----:R-:W-:-:S04]  /*49b0*/  PRMT R24, RZ, 0x7610, R24 ;  /* 0x00007610ff187816 */ /* 0x002fc80000000018 */
[C---:B------:R-:W-:Y:S01]  /*49c0*/  @!P6 PRMT R24, R66.reuse, 0x7610, R24 ;  /* 0x000076104218e816 */ /* 0x040fe20000000018 */
[----:B--2---:R-:W2:Y:S04]  /*49d0*/  @!P3 LDG.E R111, desc[UR10][R124.64] ;  /* 0x0000000a7c6fb981 */ /* 0x004ea8000c1e1900 */
[----:B------:R-:W3:Y:S01]  /*49e0*/  LDL.LU.64 R124, [R1+0x138] ;  /* 0x00013800017c7983 */ /* 0x000ee20000300a00 */
[----:B------:R-:W-:Y:S02]  /*49f0*/  PRMT R120, RZ, 0x7610, R120 ;  /* 0x00007610ff787816 */ /* 0x000fe40000000078 */
[----:B------:R-:W-:Y:S02]  /*4a00*/  PRMT R121, RZ, 0x7610, R121 ;  /* 0x00007610ff797816 */ /* 0x000fe40000000079 */
[----:B------:R-:W-:-:S02]  /*4a10*/  @!P6 PRMT R120, R66, 0x7632, R120 ;  /* 0x000076324278e816 */ /* 0x000fc40000000078 */
[----:B------:R-:W-:Y:S02]  /*4a20*/  @!P6 PRMT R121, R11, 0x7610, R121 ;  /* 0x000076100b79e816 */ /* 0x000fe40000000079 */
[----:B----4-:R-:W-:-:S04]  /*4a30*/  PRMT R122, RZ, 0x7610, R122 ;  /* 0x00007610ff7a7816 */ /* 0x010fc8000000007a */
[----:B------:R-:W-:Y:S02]  /*4a40*/  @!P6 PRMT R122, R11, 0x7632, R122 ;  /* 0x000076320b7ae816 */ /* 0x000fe4000000007a */
[----:B------:R-:W-:-:S13]  /*4a50*/  LOP3.LUT P6, RZ, R106, 0x4000000, RZ, 0xc0, !PT ;  /* 0x040000006aff7812 */ /* 0x000fda00078cc0ff */
[----:B------:R-:W4:Y:S01]  /*4a60*/  @!P6 LDG.E R123, desc[UR10][R4.64] ;  /* 0x0000000a047be981 */ /* 0x000f22000c1e1900 */
[----:B------:R-:W-:Y:S02]  /*4a70*/  PRMT R112, RZ, 0x7610, R112 ;  /* 0x00007610ff707816 */ /* 0x000fe40000000070 */
[----:B------:R-:W-:Y:S01]  /*4a80*/  PRMT R113, RZ, 0x7610, R113 ;  /* 0x00007610ff717816 */ /* 0x000fe20000000071 */
[----:B------:R0:W-:Y:S01]  /*4a90*/  STL [R1+0x38], R19 ;  /* 0x0000381301007387 */ /* 0x0001e20000100800 */
[----:B------:R-:W-:Y:S02]  /*4aa0*/  PRMT R114, RZ, 0x7610, R114 ;  /* 0x00007610ff727816 */ /* 0x000fe40000000072 */
[----:B------:R-:W-:Y:S01]  /*4ab0*/  PRMT R116, RZ, 0x7610, R116 ;  /* 0x00007610ff747816 */ /* 0x000fe20000000074 */
[----:B------:R1:W-:Y:S01]  /*4ac0*/  STL [R1+0x3c], R22 ;  /* 0x00003c1601007387 */ /* 0x0003e20000100800 */
[----:B------:R-:W-:Y:S02]  /*4ad0*/  PRMT R117, RZ, 0x7610, R117 ;  /* 0x00007610ff757816 */ /* 0x000fe40000000075 */
[----:B------:R-:W-:-:S02]  /*4ae0*/  PRMT R118, RZ, 0x7610, R118 ;  /* 0x00007610ff767816 */ /* 0x000fc40000000076 */
[----:B0-----:R-:W-:Y:S02]  /*4af0*/  PRMT R19, RZ, 0x7610, R19 ;  /* 0x00007610ff137816 */ /* 0x001fe40000000013 */
[----:B-1----:R-:W-:Y:S02]  /*4b00*/  PRMT R22, RZ, 0x7610, R22 ;  /* 0x00007610ff167816 */ /* 0x002fe40000000016 */
[C---:B------:R-:W-:Y:S02]  /*4b10*/  @!P4 PRMT R19, R58.reuse, 0x7610, R19 ;  /* 0x000076103a13c816 */ /* 0x040fe40000000013 */
[----:B------:R-:W-:Y:S02]  /*4b20*/  @!P4 PRMT R112, R58, 0x7632, R112 ;  /* 0x000076323a70c816 */ /* 0x000fe40000000070 */
[C---:B------:R-:W-:Y:S02]  /*4b30*/  @!P4 PRMT R113, R108.reuse, 0x7610, R113 ;  /* 0x000076106c71c816 */ /* 0x040fe40000000071 */
[----:B------:R-:W-:-:S02]  /*4b40*/  @!P4 PRMT R114, R108, 0x7632, R114 ;  /* 0x000076326c72c816 */ /* 0x000fc40000000072 */
[C---:B------:R-:W-:Y:S02]  /*4b50*/  @!P5 PRMT R22, R62.reuse, 0x7610, R22 ;  /* 0x000076103e16d816 */ /* 0x040fe40000000016 */
[----:B------:R-:W-:Y:S02]  /*4b60*/  @!P5 PRMT R116, R62, 0x7632, R116 ;  /* 0x000076323e74d816 */ /* 0x000fe40000000074 */
[C---:B------:R-:W-:Y:S02]  /*4b70*/  @!P5 PRMT R117, R9.reuse, 0x7610, R117 ;  /* 0x000076100975d816 */ /* 0x040fe40000000075 */
[----:B------:R-:W-:Y:S02]  /*4b80*/  @!P5 PRMT R118, R9, 0x7632, R118 ;  /* 0x000076320976d816 */ /* 0x000fe40000000076 */
[C---:B------:R-:W-:Y:S02]  /*4b90*/  LOP3.LUT P4, RZ, R106.reuse, 0x10000000, RZ, 0xc0, !PT ;  /* 0x100000006aff7812 */ /* 0x040fe4000788c0ff */
[----:B------:R-:W-:-:S02]  /*4ba0*/  LOP3.LUT P5, RZ, R106, 0x8000000, RZ, 0xc0, !PT ;  /* 0x080000006aff7812 */ /* 0x000fc400078ac0ff */
[----:B------:R-:W-:-:S06]  /*4bb0*/  MOV R106, RZ ;  /* 0x000000ff006a7202 */ /* 0x000fcc0000000f00 */
[----:B------:R0:W2:Y:S02]  /*4bc0*/  @!P6 LDG.E R106, desc[UR10][R2.64] ;  /* 0x0000000a026ae981 */ /* 0x0000a4000c1e1900 */
[----:B0-----:R-:W0:Y:S02]  /*4bd0*/  S2R R3, SR_TID.X ;  /* 0x0000000000037919 */ /* 0x001e240000002100 */
[----:B------:R1:W-:Y:S04]  /*4be0*/  STL [R1+0x44], R27 ;  /* 0x0000441b01007387 */ /* 0x0003e80000100800 */
[----:B------:R1:W-:Y:S04]  /*4bf0*/  STL [R1+0xc4], R28 ;  /* 0x0000c41c01007387 */ /* 0x0003e80000100800 */
[----:B------:R1:W-:Y:S02]  /*4c00*/  STL [R1+0x48], R29 ;  /* 0x0000481d01007387 */ /* 0x0003e40000100800 */
[----:B-1----:R-:W-:-:S02]  /*4c10*/  PRMT R27, RZ, 0x7610, R27 ;  /* 0x00007610ff1b7816 */ /* 0x002fc4000000001b */
[----:B------:R1:W-:Y:S01]  /*4c20*/  STL [R1+0xc8], R30 ;  /* 0x0000c81e01007387 */ /* 0x0003e20000100800 */
[----:B------:R-:W-:Y:S02]  /*4c30*/  PRMT R28, RZ, 0x7610, R28 ;  /* 0x00007610ff1c7816 */ /* 0x000fe4000000001c */
[----:B------:R-:W-:Y:S02]  /*4c40*/  PRMT R29, RZ, 0x7610, R29 ;  /* 0x00007610ff1d7816 */ /* 0x000fe4000000001d */
[----:B0-----:R-:W-:Y:S02]  /*4c50*/  LOP3.LUT R2, R3, 0xffff, RZ, 0xc0, !PT ;  /* 0x0000ffff03027812 */ /* 0x001fe400078ec0ff */
[----:B-1----:R-:W-:-:S03]  /*4c60*/  PRMT R30, RZ, 0x7610, R30 ;  /* 0x00007610ff1e7816 */ /* 0x002fc6000000001e */
[----:B------:R-:W-:Y:S01]  /*4c70*/  IMAD R2, R2, 0x493, RZ ;  /* 0x0000049302027824 */ /* 0x000fe200078e02ff */
[C---:B------:R-:W-:Y:S02]  /*4c80*/  @!P0 PRMT R27, R70.reuse, 0x7610, R27 ;  /* 0x00007610461b8816 */ /* 0x040fe4000000001b */
[----:B------:R-:W-:Y:S02]  /*4c90*/  @!P0 PRMT R28, R70, 0x7632, R28 ;  /* 0x00007632461c8816 */ /* 0x000fe4000000001c */
[----:B------:R-:W-:Y:S02]  /*4ca0*/  SHF.R.U32.HI R2, RZ, 0x10, R2 ;  /* 0x00000010ff027819 */ /* 0x000fe40000011602 */
[C---:B------:R-:W-:Y:S02]  /*4cb0*/  @!P0 PRMT R29, R14.reuse, 0x7610, R29 ;  /* 0x000076100e1d8816 */ /* 0x040fe4000000001d */
[----:B------:R-:W-:Y:S01]  /*4cc0*/  @!P0 PRMT R30, R14, 0x7632, R30 ;  /* 0x000076320e1e8816 */ /* 0x000fe2000000001e */
[----:B------:R0:W-:Y:S01]  /*4cd0*/  STL [R1+0xc0], R26 ;  /* 0x0000c01a01007387 */ /* 0x0001e20000100800 */
[----:B------:R-:W-:-:S02]  /*4ce0*/  ISETP.NE.AND P0, PT, RZ, UR9, PT ;  /* 0x00000009ff007c0c */ /* 0x000fc4000bf05270 */
[----:B------:R-:W-:Y:S01]  /*4cf0*/  PRMT R2, R2, 0x9910, RZ ;  /* 0x0000991002027816 */ /* 0x000fe200000000ff */
[----:B------:R1:W-:Y:S01]  /*4d00*/  STL [R1+0xbc], R23 ;  /* 0x0000bc1701007387 */ /* 0x0003e20000100800 */
[----:B0-----:R-:W-:-:S03]  /*4d10*/  HFMA2 R26, -RZ, RZ, 0, 0 ;  /* 0x00000000ff1a7431 */ /* 0x001fc600000001ff */
[----:B------:R-:W-:Y:S01]  /*4d20*/  IMAD R2, R2, 0x38, RZ ;  /* 0x0000003802027824 */ /* 0x000fe200078e02ff */
[----:B-1----:R-:W-:-:S04]  /*4d30*/  MOV R23, RZ ;  /* 0x000000ff00177202 */ /* 0x002fc80000000f00 */
[----:B------:R-:W-:Y:S01]  /*4d40*/  IADD3 R2, PT, PT, RZ, -R2, RZ ;  /* 0x80000002ff027210 */ /* 0x000fe20007ffe0ff */
[----:B------:R0:W2:Y:S03]  /*4d50*/  @!P5 LDG.E R26, desc[UR10][R6.64] ;  /* 0x0000000a061ad981 */ /* 0x0000a6000c1e1900 */
[----:B------:R-:W-:Y:S01]  /*4d60*/  PRMT R2, R2, 0x7710, RZ ;  /* 0x0000771002027816 */ /* 0x000fe200000000ff */
[----:B0-----:R-:W0:Y:S03]  /*4d70*/  @P0 LDC.64 R6, c[0x0][0x3b0] ;  /* 0x0000ec00ff060b82 */ /* 0x001e260000000a00 */
[----:B------:R-:W-:-:S04]  /*4d80*/  IADD3 R2, PT, PT, R2, R3, RZ ;  /* 0x0000000302027210 */ /* 0x000fc80007ffe0ff */
[----:B------:R-:W-:Y:S02]  /*4d90*/  SHF.L.U32 R2, R2, 0x1, RZ ;  /* 0x0000000102027819 */ /* 0x000fe400000006ff */
[----:B------:R-:W-:Y:S02]  /*4da0*/  MOV R4, UR13 ;  /* 0x0000000d00047c02 */ /* 0x000fe40008000f00 */
[----:B------:R-:W-:Y:S01]  /*4db0*/  LOP3.LUT R5, R2, 0xffff, RZ, 0xc0, !PT ;  /* 0x0000ffff02057812 */ /* 0x000fe200078ec0ff */
[----:B------:R-:W-:-:S04]  /*4dc0*/  UIMAD.WIDE UR6, UR8, 0x8, UR6 ;  /* 0x00000008080678a5 */ /* 0x000fc8000f8e0206 */
[----:B------:R-:W-:Y:S01]  /*4dd0*/  IMAD R4, R4, 0x70, R5 ;  /* 0x0000007004047824 */ /* 0x000fe200078e0205 */
[----:B------:R0:W-:Y:S04]  /*4de0*/  STL [R1+0x140], R5 ;  /* 0x0001400501007387 */ /* 0x0001e80000100800 */
[----:B---3--:R1:W3:Y:S02]  /*4df0*/  @!P5 LDG.E R23, desc[UR10][R124.64] ;  /* 0x0000000a7c17d981 */ /* 0x0082e4000c1e1900 */
[----:B-1----:R-:W1:Y:S02]  /*4e00*/  LDC.64 R124, c[0x0][0x3a8] ;  /* 0x0000ea00ff7c7b82 */ /* 0x002e640000000a00 */
[----:B-1----:R-:W-:-:S04]  /*4e10*/  IMAD.WIDE R124, R4, 0x4, R124 ;  /* 0x00000004047c7825 */ /* 0x002fc800078e027c */
[----:B0-----:R-:W-:Y:S01]  /*4e20*/  @P0 IMAD.WIDE R4, R4, 0x4, R6 ;  /* 0x0000000404040825 */ /* 0x001fe200078e0206 */
[----:B------:R-:W-:Y:S02]  /*4e30*/  MOV R6, UR6 ;  /* 0x0000000600067c02 */ /* 0x000fe40008000f00 */
[----:B------:R-:W-:-:S06]  /*4e40*/  MOV R7, UR7 ;  /* 0x0000000700077c02 */ /* 0x000fcc0008000f00 */
[----:B------:R-:W3:Y:S04]  /*4e50*/  LDG.E.64 R6, desc[UR10][R6.64] ;  /* 0x0000000a06067981 */ /* 0x000ee8000c1e1b00 */
[----:B------:R0:W-:Y:S04]  /*4e60*/  STL.S16 [R1+0x19c], R119 ;  /* 0x00019c7701007387 */ /* 0x0001e80000100600 */
[----:B------:R1:W-:Y:S01]  /*4e70*/  STL.S16 [R1+0x118], R115 ;  /* 0x0001187301007387 */ /* 0x0003e20000100600 */
[----:B0-----:R-:W-:Y:S01]  /*4e80*/  HFMA2 R119, -RZ, RZ, 0, 0 ;  /* 0x00000000ff777431 */ /* 0x001fe200000001ff */
[----:B-1----:R-:W-:-:S06]  /*4e90*/  MOV R115, RZ ;  /* 0x000000ff00737202 */ /* 0x002fcc0000000f00 */
[----:B------:R-:W3:Y:S04]  /*4ea0*/  @!P4 LDG.E R115, desc[UR10][R42.64] ;  /* 0x0000000a2a73c981 */ /* 0x000ee8000c1e1900 */
[----:B------:R-:W3:Y:S01]  /*4eb0*/  @!P4 LDG.E R119, desc[UR10][R44.64] ;  /* 0x0000000a2c77c981 */ /* 0x000ee2000c1e1900 */
[----:B------:R-:W-:-:S03]  /*4ec0*/  CS2R R2, SRZ ;  /* 0x0000000000027805 */ /* 0x000fc6000001ff00 */
[----:B------:R0:W-:Y:S04]  /*4ed0*/  STL [R1+0x64], R54 ;  /* 0x0000643601007387 */ /* 0x0001e80000100800 */
[----:B------:R-:W5:Y:S04]  /*4ee0*/  @P0 LDG.E.64 R2, desc[UR10][R4.64] ;  /* 0x0000000a04020981 */ /* 0x000f68000c1e1b00 */
[----:B------:R-:W5:Y:S01]  /*4ef0*/  LDL.LU.64 R42, [R1+0x1b0] ;  /* 0x0001b000012a7983 */ /* 0x000f620000300a00 */
[----:B0-----:R-:W-:-:S03]  /*4f00*/  PRMT R54, RZ, 0x7610, R54 ;  /* 0x00007610ff367816 */ /* 0x001fc60000000036 */
[----:B------:R-:W5:Y:S04]  /*4f10*/  LDL.LU.64 R44, [R1+0x1a8] ;  /* 0x0001a800012c7983 */ /* 0x000f680000300a00 */
[----:B------:R0:W5:Y:S02]  /*4f20*/  LDG.E.64 R4, desc[UR10][R124.64] ;  /* 0x0000000a7c047981 */ /* 0x000164000c1e1b00 */
[----:B0-----:R-:W-:Y:S02]  /*4f30*/  PRMT R124, RZ, 0x7610, R124 ;  /* 0x00007610ff7c7816 */ /* 0x001fe4000000007c */
[----:B------:R0:W5:Y:S01]  /*4f40*/  LDL R125, [R1+0x170] ;  /* 0x00017000017d7983 */ /* 0x0001620000100800 */
[C---:B----4-:R-:W-:Y:S02]  /*4f50*/  @!P6 PRMT R54, R123.reuse, 0x7610, R54 ;  /* 0x000076107b36e816 */ /* 0x050fe40000000036 */
[----:B------:R-:W-:Y:S01]  /*4f60*/  @!P6 PRMT R124, R123, 0x7632, R124 ;  /* 0x000076327b7ce816 */ /* 0x000fe2000000007c */
[----:B------:R1:W-:Y:S04]  /*4f70*/  STL [R1+0x10c], R123 ;  /* 0x00010c7b01007387 */ /* 0x0003e80000100800 */
[----:B-1----:R0:W5:Y:S04]  /*4f80*/  LDL R123, [R1+0x168] ;  /* 0x00016800017b7983 */ /* 0x0021680000100800 */
[----:B------:R-:W-:Y:S04]  /*4f90*/  STL [R1+0x4c], R31 ;  /* 0x00004c1f01007387 */ /* 0x000fe80000100800 */
        /* <DEDUP_REMOVED lines=9> */
[----:B--2---:R-:W-:Y:S04]  /*5030*/  STL [R1+0x80], R111 ;  /* 0x0000806f01007387 */ /* 0x004fe80000100800 */
[----:B------:R-:W-:Y:S04]  /*5040*/  STL [R1+0x8c], R106 ;  /* 0x00008c6a01007387 */ /* 0x000fe80000100800 */
[----:B------:R1:W-:Y:S04]  /*5050*/  STL [R1+0xd0], R33 ;  /* 0x0000d02101007387 */ /* 0x0003e80000100800 */
[----:B------:R2:W-:Y:S04]  /*5060*/  STL [R1+0x5c], R41 ;  /* 0x00005c2901007387 */ /* 0x0005e80000100800 */
[----:B------:R4:W-:Y:S01]  /*5070*/  STL [R1+0xf4], R14 ;  /* 0x0000f40e01007387 */ /* 0x0009e20000100800 */
[----:B-1----:R-:W-:Y:S01]  /*5080*/  PRMT R33, RZ, 0x7610, R33 ;  /* 0x00007610ff217816 */ /* 0x002fe20000000021 */
[----:B------:R-:W-:Y:S01]  /*5090*/  UISETP.NE.AND UP1, UPT, UR9, URZ, UPT ;  /* 0x000000ff0900728c */ /* 0x000fe2000bf25270 */
[----:B--2---:R-:W-:-:S02]  /*50a0*/  PRMT R41, RZ, 0x7610, R41 ;  /* 0x00007610ff297816 */ /* 0x004fc40000000029 */
[----:B----4-:R-:W-:Y:S01]  /*50b0*/  PRMT R14, RZ, 0x7610, R14 ;  /* 0x00007610ff0e7816 */ /* 0x010fe2000000000e */
[----:B------:R1:W-:Y:S01]  /*50c0*/  STL [R1+0xd4], R36 ;  /* 0x0000d42401007387 */ /* 0x0003e20000100800 */
[C---:B------:R-:W-:Y:S02]  /*50d0*/  @!P2 PRMT R33, R17.reuse, 0x7632, R33 ;  /* 0x000076321121a816 */ /* 0x040fe40000000021 */
[----:B------:R-:W-:Y:S01]  /*50e0*/  @!P2 PRMT R14, R17, 0x7610, R14 ;  /* 0x00007610110ea816 */ /* 0x000fe2000000000e */
[----:B------:R2:W-:Y:S04]  /*50f0*/  STL [R1+0xd8], R21 ;  /* 0x0000d81501007387 */ /* 0x0005e80000100800 */
[----:B------:R4:W-:Y:S01]  /*5100*/  STL [R1+0x60], R49 ;  /* 0x0000603101007387 */ /* 0x0009e20000100800 */
[----:B-1----:R-:W-:-:S03]  /*5110*/  PRMT R36, RZ, 0x7610, R36 ;  /* 0x00007610ff247816 */ /* 0x002fc60000000024 */
[----:B------:R1:W-:Y:S01]  /*5120*/  STL [R1+0xfc], R17 ;  /* 0x0000fc1101007387 */ /* 0x0003e20000100800 */
[----:B--2---:R-:W-:Y:S02]  /*5130*/  PRMT R21, RZ, 0x7610, R21 ;  /* 0x00007610ff157816 */ /* 0x004fe40000000015 */
[----:B----4-:R-:W-:Y:S02]  /*5140*/  PRMT R49, RZ, 0x7610, R49 ;  /* 0x00007610ff317816 */ /* 0x010fe40000000031 */
[----:B-1----:R-:W-:Y:S01]  /*5150*/  PRMT R17, RZ, 0x7610, R17 ;  /* 0x00007610ff117816 */ /* 0x002fe20000000011 */
[----:B------:R1:W-:Y:S01]  /*5160*/  STL [R1+0xcc], R32 ;  /* 0x0000cc2001007387 */ /* 0x0003e20000100800 */
[----:B------:R-:W-:Y:S02]  /*5170*/  @!P1 PRMT R21, R16, 0x7632, R21 ;  /* 0x0000763210159816 */ /* 0x000fe40000000015 */
[C---:B------:R-:W-:Y:S01]  /*5180*/  @!P3 PRMT R17, R20.reuse, 0x7610, R17 ;  /* 0x000076101411b816 */ /* 0x040fe20000000011 */
[----:B------:R2:W-:Y:S01]  /*5190*/  STL [R1+0x50], R34 ;  /* 0x0000502201007387 */ /* 0x0005e20000100800 */
[----:B------:R-:W-:-:S03]  /*51a0*/  @!P3 PRMT R36, R20, 0x7632, R36 ;  /* 0x000076321424b816 */ /* 0x000fc60000000024 */
[----:B------:R4:W-:Y:S01]  /*51b0*/  STL [R1+0x54], R35 ;  /* 0x0000542301007387 */ /* 0x0009e20000100800 */
[----:B-1----:R-:W-:-:S03]  /*51c0*/  PRMT R32, RZ, 0x7610, R32 ;  /* 0x00007610ff207816 */ /* 0x002fc60000000020 */
[----:B------:R1:W-:Y:S01]  /*51d0*/  STL [R1+0x58], R37 ;  /* 0x0000582501007387 */ /* 0x0003e20000100800 */
[----:B--2---:R-:W-:-:S03]  /*51e0*/  PRMT R34, RZ, 0x7610, R34 ;  /* 0x00007610ff227816 */ /* 0x004fc60000000022 */
[----:B------:R2:W-:Y:S01]  /*51f0*/  STL [R1+0xdc], R0 ;  /* 0x0000dc0001007387 */ /* 0x0005e20000100800 */
[----:B------:R-:W-:Y:S02]  /*5200*/  @!P5 PRMT R49, R26, 0x7610, R49 ;  /* 0x000076101a31d816 */ /* 0x000fe40000000031 */
[----:B----4-:R-:W-:Y:S01]  /*5210*/  PRMT R35, RZ, 0x7610, R35 ;  /* 0x00007610ff237816 */ /* 0x010fe20000000023 */
[----:B------:R4:W-:Y:S01]  /*5220*/  STL [R1+0xec], R9 ;  /* 0x0000ec0901007387 */ /* 0x0009e20000100800 */
[----:B-1----:R-:W-:-:S03]  /*5230*/  PRMT R37, RZ, 0x7610, R37 ;  /* 0x00007610ff257816 */ /* 0x002fc60000000025 */
[----:B------:R1:W-:Y:S01]  /*5240*/  STL [R1+0xf0], R11 ;  /* 0x0000f00b01007387 */ /* 0x0003e20000100800 */
[----:B--2---:R-:W-:-:S03]  /*5250*/  PRMT R0, RZ, 0x7610, R0 ;  /* 0x00007610ff007816 */ /* 0x004fc60000000000 */
[----:B------:R-:W-:Y:S01]  /*5260*/  STL [R1+0xf8], R16 ;  /* 0x0000f81001007387 */ /* 0x000fe20000100800 */
[----:B----4-:R-:W-:-:S03]  /*5270*/  PRMT R9, RZ, 0x7610, R9 ;  /* 0x00007610ff097816 */ /* 0x010fc60000000009 */
[----:B------:R2:W-:Y:S01]  /*5280*/  STL [R1+0x100], R20 ;  /* 0x0001001401007387 */ /* 0x0005e20000100800 */
[----:B-1----:R-:W-:-:S03]  /*5290*/  PRMT R11, RZ, 0x7610, R11 ;  /* 0x00007610ff0b7816 */ /* 0x002fc6000000000b */
[----:B------:R-:W-:Y:S01]  /*52a0*/  STL [R1+0x108], R26 ;  /* 0x0001081a01007387 */ /* 0x000fe20000100800 */
[----:B------:R-:W-:Y:S02]  /*52b0*/  @!P1 PRMT R0, R74, 0x7610, R0 ;  /* 0x000076104a009816 */ /* 0x000fe40000000000 */
[----:B--2---:R-:W-:Y:S02]  /*52c0*/  PRMT R20, RZ, 0x7610, R20 ;  /* 0x00007610ff147816 */ /* 0x004fe40000000014 */
[----:B---3--:R-:W-:-:S13]  /*52d0*/  R2UR UR28, R6 ;  /* 0x00000000061c72ca */ /* 0x008fda00000e0000 */
[----:B------:R-:W-:-:S05]  /*52e0*/  MOV R31, UR28 ;  /* 0x0000001c001f7c02 */ /* 0x000fca0008000f00 */
[----:B------:R-:W-:-:S05]  /*52f0*/  FFMA.FTZ R31, -R31, UR28, R7 ;  /* 0x0000001c1f1f7c23 */ /* 0x000fca0008010107 */
[----:B------:R-:W-:-:S13]  /*5300*/  FSETP.GTU.FTZ.AND P0, PT, R31, RZ, PT ;  /* 0x000000ff1f00720b */ /* 0x000fda0003f1c000 */
[----:B------:R-:W-:-:S05]  /*5310*/  VOTEU.ANY UP0, P0 ;  /* 0x0000000000ff7886 */ /* 0x000fca0000000100 */
[----:B------:R-:W1:Y:S01]  /*5320*/  @UP0 LDCU UR5, c[0x0][0x3c0] ;  /* 0x00007800ff0507ac */ /* 0x000e620008000800 */
[----:B------:R-:W-:Y:S01]  /*5330*/  PLOP3.LUT P0, PT, PT, PT, UP0, 0x80, 0x8 ;  /* 0x000000000008781c */ /* 0x000fe20003f0f008 */
[----:B------:R-:W-:-:S12]  /*5340*/  STL [R1+0x84], R115 ;  /* 0x0000847301007387 */ /* 0x000fd80000100800 */
[----:B-1----:R-:W-:-:S06]  /*5350*/  @P0 FADD.FTZ R53, R31, UR5 ;  /* 0x000000051f350e21 */ /* 0x002fcc0008010000 */
[----:B------:R-:W1:Y:S01]  /*5360*/  @P0 MUFU.RSQ R53, R53 ;  /* 0x0000003500350308 */ /* 0x000e620000001400 */
[----:B------:R-:W-:Y:S01]  /*5370*/  STL [R1+0x104], R119 ;  /* 0x0001047701007387 */ /* 0x000fe20000100800 */
[----:B------:R-:W-:Y:S02]  /*5380*/  PRMT R31, RZ, 0x7610, R31 ;  /* 0x00007610ff1f7816 */ /* 0x000fe4000000001f */
[C---:B------:R-:W-:Y:S01]  /*5390*/  @!P5 PRMT R41, R23.reuse, 0x7610, R41 ;  /* 0x000076101729d816 */ /* 0x040fe20000000029 */
[----:B------:R2:W-:Y:S01]  /*53a0*/  STL [R1+0x88], R23 ;  /* 0x0000881701007387 */ /* 0x0005e20000100800 */
[----:B------:R-:W-:Y:S02]  /*53b0*/  @!P5 PRMT R31, R23, 0x7632, R31 ;  /* 0x00007632171fd816 */ /* 0x000fe4000000001f */
[----:B------:R-:W-:Y:S02]  /*53c0*/  PRMT R7, RZ, 0x7610, R7 ;  /* 0x00007610ff077816 */ /* 0x000fe40000000007 */
[----:B------:R-:W-:-:S02]  /*53d0*/  PRMT R6, RZ, 0x7610, R6 ;  /* 0x00007610ff067816 */ /* 0x000fc40000000006 */
[----:B--2---:R-:W-:Y:S02]  /*53e0*/  PRMT R23, RZ, 0x7610, R23 ;  /* 0x00007610ff177816 */ /* 0x004fe40000000017 */
[----:B-1----:R-:W-:Y:S02]  /*53f0*/  @P0 R2UR UR5, R53 ;  /* 0x00000000350502ca */ /* 0x002fe400000e0000 */
[----:B------:R-:W-:Y:S02]  /*5400*/  @!P1 PRMT R7, R16, 0x7610, R7 ;  /* 0x0000761010079816 */ /* 0x000fe40000000007 */
[----:B------:R-:W-:Y:S02]  /*5410*/  @!P5 PRMT R23, R26, 0x7632, R23 ;  /* 0x000076321a17d816 */ /* 0x000fe40000000017 */
[----:B------:R-:W-:Y:S02]  /*5420*/  PRMT R16, RZ, 0x7610, R16 ;  /* 0x00007610ff107816 */ /* 0x000fe40000000010 */
[----:B------:R-:W-:-:S02]  /*5430*/  PRMT R53, RZ, 0x7610, R53 ;  /* 0x00007610ff357816 */ /* 0x000fc40000000035 */
[----:B------:R-:W-:Y:S02]  /*5440*/  PRMT R26, RZ, 0x7610, R26 ;  /* 0x00007610ff1a7816 */ /* 0x000fe4000000001a */
[----:B------:R-:W-:Y:S02]  /*5450*/  @!P1 PRMT R6, R74, 0x7632, R6 ;  /* 0x000076324a069816 */ /* 0x000fe40000000006 */
        /* <DEDUP_REMOVED lines=8> */
[C---:B------:R-:W-:Y:S02]  /*54e0*/  @!P6 PRMT R53, R106.reuse, 0x7610, R53 ;  /* 0x000076106a35e816 */ /* 0x040fe40000000035 */
[----:B------:R-:W-:Y:S01]  /*54f0*/  @!P6 PRMT R26, R106, 0x7632, R26 ;  /* 0x000076326a1ae816 */ /* 0x000fe2000000001a */
[----:B------:R-:W-:Y:S01]  /*5500*/  UMOV UR16, 0x3f800000 ;  /* 0x3f80000000107882 */ /* 0x000fe20000000000 */
[----:B------:R-:W-:Y:S01]  /*5510*/  @UP0 UMOV UR16, UR5 ;  /* 0x0000000500100c82 */ /* 0x000fe20008000000 */
[----:B0-----:R-:W-:Y:S05]  /*5520*/  BRA.U UP1, `(.L_x_132) ;  /* 0x0000002501647547 */ /* 0x001fea000b800000 */
[----:B------:R-:W2:Y:S04]  /*5530*/  LDL.LU R62, [R1+0x158] ;  /* 0x00015800013e7983 */ /* 0x000ea80000300800 */
[----:B------:R-:W3:Y:S04]  /*5540*/  LDL.LU R58, [R1+0x160] ;  /* 0x00016000013a7983 */ /* 0x000ee80000300800 */
[----:B------:R-:W4:Y:S04]  /*5550*/  LDL.LU R70, [R1+0x15c] ;  /* 0x00015c0001467983 */ /* 0x000f280000300800 */
[----:B------:R-:W4:Y:S04]  /*5560*/  LDL.LU R66, [R1+0x164] ;  /* 0x0001640001427983 */ /* 0x000f280000300800 */
[----:B------:R-:W4:Y:S04]  /*5570*/  LDL.LU R97, [R1+0x124] ;  /* 0x0001240001617983 */ /* 0x000f280000300800 */
[----:B------:R-:W4:Y:S04]  /*5580*/  LDL.LU R108, [R1+0x16c] ;  /* 0x00016c00016c7983 */ /* 0x000f280000300800 */
[----:B------:R-:W4:Y:S04]  /*5590*/  LDL.LU R111, [R1+0x17c] ;  /* 0x00017c00016f7983 */ /* 0x000f280000300800 */
[----:B------:R-:W4:Y:S04]  /*55a0*/  LDL.LU R119, [R1+0x184] ;  /* 0x0001840001777983 */ /* 0x000f280000300800 */
[----:B------:R-:W4:Y:S01]  /*55b0*/  LDL.LU R115, [R1+0x180] ;  /* 0x0001800001737983 */ /* 0x000f220000300800 */
[----:B--2---:R-:W-:-:S02]  /*55c0*/  SHF.L.U32 R62, R62, 0x10, RZ ;  /* 0x000000103e3e7819 */ /* 0x004fc400000006ff */
[----:B---3--:R-:W-:-:S03]  /*55d0*/  SHF.L.U32 R58, R58, 0x10, RZ ;  /* 0x000000103a3a7819 */ /* 0x008fc600000006ff */
[----:B------:R-:W-:Y:S01]  /*55e0*/  FADD.FTZ R62, R62, -UR28 ;  /* 0x8000001c3e3e7e21 */ /* 0x000fe20008010000 */
[----:B----4-:R-:W-:-:S03]  /*55f0*/  SHF.L.U32 R74, R70, 0x10, RZ ;  /* 0x00000010464a7819 */ /* 0x010fc600000006ff */
[----:B------:R-:W-:Y:S01]  /*5600*/  FMUL.FTZ R62, R62, UR16 ;  /* 0x000000103e3e7c20 */ /* 0x000fe20008410000 */
[----:B-----5:R-:W-:Y:S01]  /*5610*/  FMUL.FTZ R70, R4, R58 ;  /* 0x0000003a04467220 */ /* 0x020fe20000410000 */
[----:B------:R-:W-:Y:S01]  /*5620*/  SHF.L.U32 R66, R66, 0x10, RZ ;  /* 0x0000001042427819 */ /* 0x000fe200000006ff */
[----:B------:R-:W-:Y:S02]  /*5630*/  FADD.FTZ R74, R74, -UR28 ;  /* 0x8000001c4a4a7e21 */ /* 0x000fe40008010000 */
[----:B------:R-:W-:Y:S01]  /*5640*/  FADD.FTZ R78, RZ, R70 ;  /* 0x00000046ff4e7221 */ /* 0x000fe20000010000 */
[----:B------:R-:W-:Y:S01]  /*5650*/  SHF.L.U32 R97, R97, 0x10, RZ ;  /* 0x0000001061617819 */ /* 0x000fe200000006ff */
[----:B------:R-:W-:Y:S01]  /*5660*/  FFMA.FTZ R106, R62, R70, RZ ;  /* 0x000000463e6a7223 */ /* 0x000fe200000100ff */
[----:B------:R-:W-:Y:S01]  /*5670*/  FMUL.FTZ R74, R74, UR16 ;  /* 0x000000104a4a7c20 */ /* 0x000fe20008410000 */
[----:B------:R-:W-:Y:S02]  /*5680*/  FMUL.FTZ R70, R5, R66 ;  /* 0x0000004205467220 */ /* 0x000fe40000410000 */
[----:B------:R-:W-:Y:S01]  /*5690*/  FADD.FTZ R97, R97, -UR28 ;  /* 0x8000001c61617e21 */ /* 0x000fe20008010000 */
[----:B------:R-:W-:Y:S01]  /*56a0*/  FFMA.FTZ R62, R58, R62, RZ ;  /* 0x0000003e3a3e7223 */ /* 0x000fe200000100ff */
[----:B------:R-:W-:Y:S01]  /*56b0*/  FFMA.FTZ R106, R74, R70, R106 ;  /* 0x000000464a6a7223 */ /* 0x000fe2000001006a */
[----:B------:R-:W-:Y:S01]  /*56c0*/  FADD.FTZ R78, R70, R78 ;  /* 0x0000004e464e7221 */ /* 0x000fe20000010000 */
[----:B------:R-:W-:Y:S01]  /*56d0*/  SHF.L.U32 R70, R108, 0x10, RZ ;  /* 0x000000106c467819 */ /* 0x000fe200000006ff */
[----:B------:R-:W-:Y:S01]  /*56e0*/  FADD.FTZ R58, RZ, R58 ;  /* 0x0000003aff3a7221 */ /* 0x000fe20000010000 */
[----:B------:R-:W-:-:S03]  /*56f0*/  FMUL.FTZ R97, R97, UR16 ;  /* 0x0000001061617c20 */ /* 0x000fc60008410000 */
[C---:B------:R-:W-:Y:S01]  /*5700*/  FADD.FTZ R58, R70.reuse, R58 ;  /* 0x0000003a463a7221 */ /* 0x040fe20000010000 */
[----:B------:R-:W-:Y:S01]  /*5710*/  FFMA.FTZ R62, R70, R97, R62 ;  /* 0x00000061463e7223 */ /* 0x000fe2000001003e */
[----:B------:R-:W-:-:S04]  /*5720*/  FMUL.FTZ R70, R4, R70 ;  /* 0x0000004604467220 */ /* 0x000fc80000410000 */
[----:B------:R-:W-:Y:S02]  /*5730*/  FFMA.FTZ R106, R97, R70, R106 ;  /* 0x00000046616a7223 */ /* 0x000fe4000001006a */
[----:B------:R-:W2:Y:S01]  /*5740*/  LDL.LU R97, [R1+0x174] ;  /* 0x0001740001617983 */ /* 0x000ea20000300800 */
[----:B------:R-:W-:-:S03]  /*5750*/  SHF.L.U32 R108, R125, 0x10, RZ ;  /* 0x000000107d6c7819 */ /* 0x000fc600000006ff */
[----:B------:R-:W3:Y:S02]  /*5760*/  LDL.LU R125, [R1+0x178] ;  /* 0x00017800017d7983 */ /* 0x000ee40000300800 */
[----:B------:R-:W-:Y:S01]  /*5770*/  FADD.FTZ R108, R108, -UR28 ;  /* 0x8000001c6c6c7e21 */ /* 0x000fe20008010000 */
[----:B------:R-:W-:Y:S01]  /*5780*/  FFMA.FTZ R74, R66, R74, RZ ;  /* 0x0000004a424a7223 */ /* 0x000fe200000100ff */
[----:B------:R-:W-:Y:S02]  /*5790*/  FADD.FTZ R66, RZ, R66 ;  /* 0x00000042ff427221 */ /* 0x000fe40000010000 */
[----:B------:R-:W-:Y:S01]  /*57a0*/  FMUL.FTZ R108, R108, UR16 ;  /* 0x000000106c6c7c20 */ /* 0x000fe20008410000 */
[----:B------:R-:W-:Y:S01]  /*57b0*/  FADD.FTZ R78, R78, R70 ;  /* 0x000000464e4e7221 */ /* 0x000fe20000010000 */
[----:B------:R-:W-:Y:S02]  /*57c0*/  SHF.L.U32 R70, R123, 0x10, RZ ;  /* 0x000000107b467819 */ /* 0x000fe400000006ff */
[----:B------:R-:W4:Y:S01]  /*57d0*/  LDL.LU R123, [R1+0x198] ;  /* 0x00019800017b7983 */ /* 0x000f220000300800 */
[----:B--2---:R-:W-:-:S05]  /*57e0*/  SHF.L.U32 R97, R97, 0x10, RZ ;  /* 0x0000001061617819 */ /* 0x004fca00000006ff */
[C---:B------:R-:W-:Y:S01]  /*57f0*/  FADD.FTZ R66, R97.reuse, R66 ;  /* 0x0000004261427221 */ /* 0x040fe20000010000 */
[----:B------:R-:W-:Y:S01]  /*5800*/  FFMA.FTZ R74, R97, R108, R74 ;  /* 0x0000006c614a7223 */ /* 0x000fe2000001004a */
[----:B------:R-:W-:-:S04]  /*5810*/  FMUL.FTZ R97, R5, R97 ;  /* 0x0000006105617220 */ /* 0x000fc80000410000 */
[----:B------:R-:W-:Y:S01]  /*5820*/  FFMA.FTZ R106, R108, R97, R106 ;  /* 0x000000616c6a7223 */ /* 0x000fe2000001006a */
[----:B------:R-:W-:Y:S01]  /*5830*/  FADD.FTZ R78, R97, R78 ;  /* 0x0000004e614e7221 */ /* 0x000fe20000010000 */
[----:B------:R-:W-:Y:S01]  /*5840*/  SHF.L.U32 R97, R111, 0x10, RZ ;  /* 0x000000106f617819 */ /* 0x000fe200000006ff */
[----:B------:R-:W-:Y:S01]  /*5850*/  FADD.FTZ R111, R70, -UR28 ;  /* 0x8000001c466f7e21 */ /* 0x000fe20008010000 */
[----:B---3--:R-:W-:Y:S02]  /*5860*/  SHF.L.U32 R70, R125, 0x10, RZ ;  /* 0x000000107d467819 */ /* 0x008fe400000006ff */
[----:B------:R-:W2:Y:S01]  /*5870*/  LDL.LU R125, [R1+0x1a0] ;  /* 0x0001a000017d7983 */ /* 0x000ea20000300800 */
[----:B------:R-:W-:Y:S02]  /*5880*/  FMUL.FTZ R111, R111, UR16 ;  /* 0x000000106f6f7c20 */ /* 0x000fe40008410000 */
[----:B------:R-:W-:Y:S01]  /*5890*/  FADD.FTZ R70, R70, -UR28 ;  /* 0x8000001c46467e21 */ /* 0x000fe20008010000 */
[----:B------:R-:W-:Y:S01]  /*58a0*/  FMUL.FTZ R108, R4, R97 ;  /* 0x00000061046c7220 */ /* 0x000fe20000410000 */
[----:B------:R-:W-:Y:S01]  /*58b0*/  FADD.FTZ R58, R58, R97 ;  /* 0x000000613a3a7221 */ /* 0x000fe20000010000 */
[----:B------:R-:W-:Y:S01]  /*58c0*/  FFMA.FTZ R62, R97, R111, R62 ;  /* 0x0000006f613e7223 */ /* 0x000fe2000001003e */
[----:B------:R-:W-:Y:S01]  /*58d0*/  SHF.L.U32 R97, R119, 0x10, RZ ;  /* 0x0000001077617819 */ /* 0x000fe200000006ff */
[----:B------:R-:W-:Y:S01]  /*58e0*/  FMUL.FTZ R70, R70, UR16 ;  /* 0x0000001046467c20 */ /* 0x000fe20008410000 */
[----:B------:R-:W-:Y:S01]  /*58f0*/  FFMA.FTZ R106, R111, R108, R106 ;  /* 0x0000006c6f6a7223 */ /* 0x000fe2000001006a */
[----:B------:R-:W-:Y:S01]  /*5900*/  FADD.FTZ R78, R78, R108 ;  /* 0x0000006c4e4e7221 */ /* 0x000fe20000010000 */
[----:B------:R-:W3:Y:S01]  /*5910*/  LDL.LU R119, [R1+0x19c] ;  /* 0x00019c0001777983 */ /* 0x000ee20000300800 */
[----:B------:R-:W-:Y:S01]  /*5920*/  FADD.FTZ R66, R66, R97 ;  /* 0x0000006142427221 */ /* 0x000fe20000010000 */
[----:B------:R-:W-:Y:S01]  /*5930*/  FFMA.FTZ R74, R97, R70, R74 ;  /* 0x00000046614a7223 */ /* 0x000fe2000001004a */
[----:B------:R-:W-:Y:S01]  /*5940*/  FMUL.FTZ R97, R5, R97 ;  /* 0x0000006105617220 */ /* 0x000fe20000410000 */
[----:B------:R-:W-:Y:S01]  /*5950*/  SHF.L.U32 R111, R115, 0x10, RZ ;  /* 0x00000010736f7819 */ /* 0x000fe200000006ff */
[----:B------:R-:W4:Y:S02]  /*5960*/  LDL.LU R108, [R1+0x188] ;  /* 0x00018800016c7983 */ /* 0x000f240000300800 */
[----:B------:R-:W-:-:S02]  /*5970*/  FFMA.FTZ R106, R70, R97, R106 ;  /* 0x00000061466a7223 */ /* 0x000fc4000001006a */
[----:B------:R-:W2:Y:S01]  /*5980*/  LDL.LU R70, [R1+0x18c] ;  /* 0x00018c0001467983 */ /* 0x000ea20000300800 */
[----:B------:R-:W-:Y:S01]  /*5990*/  FADD.FTZ R111, R111, -UR28 ;  /* 0x8000001c6f6f7e21 */ /* 0x000fe20008010000 */
[----:B------:R-:W-:Y:S02]  /*59a0*/  FADD.FTZ R78, R97, R78 ;  /* 0x0000004e614e7221 */ /* 0x000fe40000010000 */
[----:B------:R-:W3:Y:S01]  /*59b0*/  LDL.LU R97, [R1+0x194] ;  /* 0x0001940001617983 */ /* 0x000ee20000300800 */
[----:B------:R-:W-:-:S03]  /*59c0*/  FMUL.FTZ R111, R111, UR16 ;  /* 0x000000106f6f7c20 */ /* 0x000fc60008410000 */
[----:B------:R-:W3:Y:S01]  /*59d0*/  LDL.LU R115, [R1+0x118] ;  /* 0x0001180001737983 */ /* 0x000ee20000300800 */
[----:B--2---:R-:W-:-:S05]  /*59e0*/  SHF.L.U32 R70, R70, 0x10, RZ ;  /* 0x0000001046467819 */ /* 0x004fca00000006ff */
[----:B------:R-:W-:Y:S01]  /*59f0*/  FADD.FTZ R58, R58, R70 ;  /* 0x000000463a3a7221 */ /* 0x000fe20000010000 */
[----:B------:R-:W-:Y:S01]  /*5a00*/  FFMA.FTZ R62, R70, R111, R62 ;  /* 0x0000006f463e7223 */ /* 0x000fe2000001003e */
[----:B------:R-:W-:-:S04]  /*5a10*/  FMUL.FTZ R70, R4, R70 ;  /* 0x0000004604467220 */ /* 0x000fc80000410000 */
[----:B------:R-:W-:Y:S02]  /*5a20*/  FFMA.FTZ R106, R111, R70, R106 ;  /* 0x000000466f6a7223 */ /* 0x000fe4000001006a */
[----:B------:R-:W2:Y:S01]  /*5a30*/  LDL.LU R111, [R1+0x190] ;  /* 0x00019000016f7983 */ /* 0x000ea20000300800 */
[----:B----4-:R-:W-:Y:S02]  /*5a40*/  SHF.L.U32 R108, R108, 0x10, RZ ;  /* 0x000000106c6c7819 */ /* 0x010fe400000006ff */
[----:B---3--:R-:W-:-:S03]  /*5a50*/  SHF.L.U32 R97, R97, 0x10, RZ ;  /* 0x0000001061617819 */ /* 0x008fc600000006ff */
[----:B------:R-:W-:Y:S01]  /*5a60*/  FADD.FTZ R108, R108, -UR28 ;  /* 0x8000001c6c6c7e21 */ /* 0x000fe20008010000 */
[----:B------:R-:W-:-:S03]  /*5a70*/  FADD.FTZ R78, R78, R70 ;  /* 0x000000464e4e7221 */ /* 0x000fc60000010000 */
[----:B------:R-:W-:Y:S01]  /*5a80*/  FMUL.FTZ R108, R108, UR16 ;  /* 0x000000106c6c7c20 */ /* 0x000fe20008410000 */
[----:B------:R-:W-:-:S03]  /*5a90*/  FADD.FTZ R66, R66, R97 ;  /* 0x0000006142427221 */ /* 0x000fc60000010000 */
[----:B------:R-:W-:Y:S01]  /*5aa0*/  FFMA.FTZ R74, R97, R108, R74 ;  /* 0x0000006c614a7223 */ /* 0x000fe2000001004a */
[----:B------:R-:W-:-:S04]  /*5ab0*/  FMUL.FTZ R97, R5, R97 ;  /* 0x0000006105617220 */ /* 0x000fc80000410000 */
[----:B------:R-:W-:Y:S01]  /*5ac0*/  FFMA.FTZ R106, R108, R97, R106 ;  /* 0x000000616c6a7223 */ /* 0x000fe2000001006a */
[----:B------:R-:W-:Y:S01]  /*5ad0*/  FADD.FTZ R78, R97, R78 ;  /* 0x0000004e614e7221 */ /* 0x000fe20000010000 */
[----:B------:R-:W-:Y:S02]  /*5ae0*/  SHF.L.U32 R97, R119, 0x10, RZ ;  /* 0x0000001077617819 */ /* 0x000fe400000006ff */
[----:B------:R-:W-:Y:S01]  /*5af0*/  SHF.L.U32 R108, R123, 0x10, RZ ;  /* 0x000000107b6c7819 */ /* 0x000fe200000006ff */
[----:B------:R-:W3:Y:S02]  /*5b00*/  LDL.LU R119, [R1+0x110] ;  /* 0x0001100001777983 */ /* 0x000ee40000300800 */
[----:B------:R-:W-:Y:S02]  /*5b10*/  FADD.FTZ R58, R58, R97 ;  /* 0x000000613a3a7221 */ /* 0x000fe40000010000 */
[----:B------:R-:W4:Y:S01]  /*5b20*/  LDL.LU R123, [R1+0x1a4] ;  /* 0x0001a400017b7983 */ /* 0x000f220000300800 */
[----:B--2---:R-:W-:-:S05]  /*5b30*/  SHF.L.U32 R70, R111, 0x10, RZ ;  /* 0x000000106f467819 */ /* 0x004fca00000006ff */
[----:B------:R-:W-:-:S04]  /*5b40*/  FADD.FTZ R70, R70, -UR28 ;  /* 0x8000001c46467e21 */ /* 0x000fc80008010000 */
[----:B------:R-:W-:-:S04]  /*5b50*/  FMUL.FTZ R70, R70, UR16 ;  /* 0x0000001046467c20 */ /* 0x000fc80008410000 */
[----:B------:R-:W-:Y:S01]  /*5b60*/  FFMA.FTZ R62, R97, R70, R62 ;  /* 0x00000046613e7223 */ /* 0x000fe2000001003e */
[----:B------:R-:W-:-:S04]  /*5b70*/  FMUL.FTZ R97, R4, R97 ;  /* 0x0000006104617220 */ /* 0x000fc80000410000 */
[----:B------:R-:W-:Y:S02]  /*5b80*/  FFMA.FTZ R106, R70, R97, R106 ;  /* 0x00000061466a7223 */ /* 0x000fe4000001006a */
[----:B------:R-:W2:Y:S01]  /*5b90*/  LDL.LU R70, [R1+0x120] ;  /* 0x0001200001467983 */ /* 0x000ea20000300800 */
[----:B------:R-:W-:-:S03]  /*5ba0*/  FADD.FTZ R78, R78, R97 ;  /* 0x000000614e4e7221 */ /* 0x000fc60000010000 */
[----:B------:R-:W4:Y:S01]  /*5bb0*/  LDL.LU R97, [R1+0x11c] ;  /* 0x00011c0001617983 */ /* 0x000f220000300800 */
[----:B------:R-:W-:-:S03]  /*5bc0*/  SHF.L.U32 R111, R125, 0x10, RZ ;  /* 0x000000107d6f7819 */ /* 0x000fc600000006ff */
[----:B------:R-:W4:Y:S01]  /*5bd0*/  LDL.LU R125, [R1+0x114] ;  /* 0x00011400017d7983 */ /* 0x000f220000300800 */
[----:B------:R-:W-:Y:S01]  /*5be0*/  FADD.FTZ R108, R108, -UR28 ;  /* 0x8000001c6c6c7e21 */ /* 0x000fe20008010000 */
[----:B------:R-:W-:-:S03]  /*5bf0*/  SHF.L.U32 R115, R115, 0x10, RZ ;  /* 0x0000001073737819 */ /* 0x000fc600000006ff */
[----:B------:R-:W-:Y:S01]  /*5c00*/  FMUL.FTZ R108, R108, UR16 ;  /* 0x000000106c6c7c20 */ /* 0x000fe20008410000 */
[----:B------:R-:W-:Y:S01]  /*5c10*/  FADD.FTZ R66, R66, R111 ;  /* 0x0000006f42427221 */ /* 0x000fe20000010000 */
[----:B------:R-:W-:Y:S02]  /*5c20*/  FADD.FTZ R115, R115, -UR28 ;  /* 0x8000001c73737e21 */ /* 0x000fe40008010000 */
[----:B------:R-:W-:Y:S01]  /*5c30*/  FFMA.FTZ R74, R111, R108, R74 ;  /* 0x0000006c6f4a7223 */ /* 0x000fe2000001004a */
[----:B------:R-:W-:Y:S01]  /*5c40*/  FMUL.FTZ R111, R5, R111 ;  /* 0x0000006f056f7220 */ /* 0x000fe20000410000 */
[----:B------:R-:W-:-:S03]  /*5c50*/  FMUL.FTZ R115, R115, UR16 ;  /* 0x0000001073737c20 */ /* 0x000fc60008410000 */
[----:B------:R-:W-:Y:S01]  /*5c60*/  FADD.FTZ R78, R111, R78 ;  /* 0x0000004e6f4e7221 */ /* 0x000fe20000010000 */
[----:B------:R-:W-:Y:S01]  /*5c70*/  FFMA.FTZ R106, R108, R111, R106 ;  /* 0x0000006f6c6a7223 */ /* 0x000fe2000001006a */
[----:B------:R-:W-:Y:S02]  /*5c80*/  SHF.L.U32 R100, R100, 0x10, RZ ;  /* 0x0000001064647819 */ /* 0x000fe400000006ff */
[----:B---3--:R-:W-:-:S03]  /*5c90*/  SHF.L.U32 R119, R119, 0x10, RZ ;  /* 0x0000001077777819 */ /* 0x008fc600000006ff */
[----:B------:R-:W-:Y:S01]  /*5ca0*/  FADD.FTZ R100, R100, -UR28 ;  /* 0x8000001c64647e21 */ /* 0x000fe20008010000 */
[----:B------:R-:W-:Y:S02]  /*5cb0*/  SHF.L.U32 R101, R101, 0x10, RZ ;  /* 0x0000001065657819 */ /* 0x000fe400000006ff */
[----:B------:R-:W-:-:S03]  /*5cc0*/  SHF.L.U32 R102, R102, 0x10, RZ ;  /* 0x0000001066667819 */ /* 0x000fc600000006ff */
[----:B------:R-:W-:Y:S01]  /*5cd0*/  FADD.FTZ R101, R101, -UR28 ;  /* 0x8000001c65657e21 */ /* 0x000fe20008010000 */
[----:B------:R-:W-:Y:S01]  /*5ce0*/  SHF.L.U32 R103, R103, 0x10, RZ ;  /* 0x0000001067677819 */ /* 0x000fe200000006ff */
[----:B------:R-:W-:Y:S02]  /*5cf0*/  FADD.FTZ R102, R102, -UR28 ;  /* 0x8000001c66667e21 */ /* 0x000fe40008010000 */
[----:B------:R-:W-:Y:S01]  /*5d00*/  FMUL.FTZ R101, R101, UR16 ;  /* 0x0000001065657c20 */ /* 0x000fe20008410000 */
[----:B------:R-:W-:Y:S02]  /*5d10*/  SHF.L.U32 R105, R105, 0x10, RZ ;  /* 0x0000001069697819 */ /* 0x000fe400000006ff */
[----:B------:R-:W-:Y:S02]  /*5d20*/  SHF.L.U32 R93, R93, 0x10, RZ ;  /* 0x000000105d5d7819 */ /* 0x000fe400000006ff */
[----:B------:R-:W-:-:S03]  /*5d30*/  SHF.L.U32 R91, R91, 0x10, RZ ;  /* 0x000000105b5b7819 */ /* 0x000fc600000006ff */
[----:B------:R-:W-:Y:S01]  /*5d40*/  FADD.FTZ R93, R93, -UR28 ;  /* 0x8000001c5d5d7e21 */ /* 0x000fe20008010000 */
[----:B------:R-:W-:Y:S01]  /*5d50*/  SHF.L.U32 R95, R95, 0x10, RZ ;  /* 0x000000105f5f7819 */ /* 0x000fe200000006ff */
[----:B------:R-:W-:Y:S02]  /*5d60*/  FADD.FTZ R91, R91, -UR28 ;  /* 0x8000001c5b5b7e21 */ /* 0x000fe40008010000 */
[----:B------:R-:W-:Y:S01]  /*5d70*/  FMUL.FTZ R93, R93, UR16 ;  /* 0x000000105d5d7c20 */ /* 0x000fe20008410000 */
[----:B------:R-:W-:Y:S01]  /*5d80*/  SHF.L.U32 R90, R90, 0x10, RZ ;  /* 0x000000105a5a7819 */ /* 0x000fe200000006ff */
[----:B------:R-:W-:Y:S01]  /*5d90*/  FMUL.FTZ R91, R91, UR16 ;  /* 0x000000105b5b7c20 */ /* 0x000fe20008410000 */
[----:B------:R-:W-:Y:S02]  /*5da0*/  SHF.L.U32 R89, R89, 0x10, RZ ;  /* 0x0000001059597819 */ /* 0x000fe400000006ff */
[----:B------:R-:W-:Y:S01]  /*5db0*/  SHF.L.U32 R84, R84, 0x10, RZ ;  /* 0x0000001054547819 */ /* 0x000fe200000006ff */
[----:B------:R-:W-:Y:S01]  /*5dc0*/  FADD.FTZ R90, R90, -UR28 ;  /* 0x8000001c5a5a7e21 */ /* 0x000fe20008010000 */
[----:B------:R-:W-:-:S03]  /*5dd0*/  SHF.L.U32 R85, R85, 0x10, RZ ;  /* 0x0000001055557819 */ /* 0x000fc600000006ff */
[----:B------:R-:W-:Y:S01]  /*5de0*/  FMUL.FTZ R90, R90, UR16 ;  /* 0x000000105a5a7c20 */ /* 0x000fe20008410000 */
[----:B------:R-:W-:Y:S01]  /*5df0*/  FADD.FTZ R84, R84, -UR28 ;  /* 0x8000001c54547e21 */ /* 0x000fe20008010000 */
[----:B------:R-:W-:Y:S01]  /*5e00*/  FADD.FTZ R85, R85, -UR28 ;  /* 0x8000001c55557e21 */ /* 0x000fe20008010000 */
[----:B------:R-:W-:Y:S02]  /*5e10*/  SHF.L.U32 R87, R87, 0x10, RZ ;  /* 0x0000001057577819 */ /* 0x000fe400000006ff */
[----:B------:R-:W-:Y:S01]  /*5e20*/  FMUL.FTZ R84, R84, UR16 ;  /* 0x0000001054547c20 */ /* 0x000fe20008410000 */
[----:B------:R-:W-:Y:S01]  /*5e30*/  FMUL.FTZ R85, R85, UR16 ;  /* 0x0000001055557c20 */ /* 0x000fe20008410000 */
[----:B------:R-:W-:Y:S02]  /*5e40*/  SHF.L.U32 R81, R81, 0x10, RZ ;  /* 0x0000001051517819 */ /* 0x000fe400000006ff */
[----:B------:R-:W-:Y:S02]  /*5e50*/  SHF.L.U32 R25, R25, 0x10, RZ ;  /* 0x0000001019197819 */ /* 0x000fe400000006ff */
[----:B------:R-:W-:Y:S01]  /*5e60*/  SHF.L.U32 R83, R83, 0x10, RZ ;  /* 0x0000001053537819 */ /* 0x000fe200000006ff */
[----:B------:R-:W-:Y:S01]  /*5e70*/  FADD.FTZ R81, R81, -UR28 ;  /* 0x8000001c51517e21 */ /* 0x000fe20008010000 */
[----:B------:R-:W-:-:S03]  /*5e80*/  SHF.L.U32 R18, R18, 0x10, RZ ;  /* 0x0000001012127819 */ /* 0x000fc600000006ff */
[----:B------:R-:W-:Y:S01]  /*5e90*/  FMUL.FTZ R81, R81, UR16 ;  /* 0x0000001051517c20 */ /* 0x000fe20008410000 */
[----:B------:R-:W-:Y:S01]  /*5ea0*/  SHF.L.U32 R39, R39, 0x10, RZ ;  /* 0x0000001027277819 */ /* 0x000fe200000006ff */
[----:B------:R-:W-:Y:S01]  /*5eb0*/  FADD.FTZ R18, R18, -UR28 ;  /* 0x8000001c12127e21 */ /* 0x000fe20008010000 */
[----:B------:R-:W-:Y:S02]  /*5ec0*/  SHF.L.U32 R46, R46, 0x10, RZ ;  /* 0x000000102e2e7819 */ /* 0x000fe400000006ff */
[----:B------:R-:W-:Y:S01]  /*5ed0*/  SHF.L.U32 R47, R47, 0x10, RZ ;  /* 0x000000102f2f7819 */ /* 0x000fe200000006ff */
[----:B------:R-:W-:Y:S02]  /*5ee0*/  FMUL.FTZ R18, R18, UR16 ;  /* 0x0000001012127c20 */ /* 0x000fe40008410000 */
        /* <DEDUP_REMOVED lines=8> */
[----:B------:R-:W-:Y:S02]  /*5f70*/  FADD.FTZ R50, R50, -UR28 ;  /* 0x8000001c32327e21 */ /* 0x000fe40008010000 */
[----:B------:R-:W-:-:S02]  /*5f80*/  FADD.FTZ R55, R55, -UR28 ;  /* 0x8000001c37377e21 */ /* 0x000fc40008010000 */
[----:B------:R-:W-:Y:S01]  /*5f90*/  FMUL.FTZ R50, R50, UR16 ;  /* 0x0000001032327c20 */ /* 0x000fe20008410000 */
[----:B------:R-:W-:Y:S02]  /*5fa0*/  SHF.L.U32 R57, R57, 0x10, RZ ;  /* 0x0000001039397819 */ /* 0x000fe400000006ff */
[----:B------:R-:W-:Y:S02]  /*5fb0*/  SHF.L.U32 R56, R56, 0x10, RZ ;  /* 0x0000001038387819 */ /* 0x000fe400000006ff */
[----:B------:R-:W-:Y:S02]  /*5fc0*/  SHF.L.U32 R59, R59, 0x10, RZ ;  /* 0x000000103b3b7819 */ /* 0x000fe400000006ff */
[----:B------:R-:W-:Y:S01]  /*5fd0*/  SHF.L.U32 R60, R60, 0x10, RZ ;  /* 0x000000103c3c7819 */ /* 0x000fe200000006ff */
[----:B------:R-:W-:Y:S02]  /*5fe0*/  FADD.FTZ R56, R56, -UR28 ;  /* 0x8000001c38387e21 */ /* 0x000fe40008010000 */
[----:B------:R-:W-:Y:S01]  /*5ff0*/  FADD.FTZ R59, R59, -UR28 ;  /* 0x8000001c3b3b7e21 */ /* 0x000fe20008010000 */
[----:B------:R-:W-:Y:S01]  /*6000*/  SHF.L.U32 R61, R61, 0x10, RZ ;  /* 0x000000103d3d7819 */ /* 0x000fe200000006ff */
[----:B------:R-:W-:Y:S01]  /*6010*/  FMUL.FTZ R56, R56, UR16 ;  /* 0x0000001038387c20 */ /* 0x000fe20008410000 */
[----:B------:R-:W-:Y:S01]  /*6020*/  FADD.FTZ R60, R60, -UR28 ;  /* 0x8000001c3c3c7e21 */ /* 0x000fe20008010000 */
[----:B------:R-:W-:-:S02]  /*6030*/  SHF.L.U32 R107, R107, 0x10, RZ ;  /* 0x000000106b6b7819 */ /* 0x000fc400000006ff */
[----:B------:R-:W-:Y:S01]  /*6040*/  SHF.L.U32 R63, R63, 0x10, RZ ;  /* 0x000000103f3f7819 */ /* 0x000fe200000006ff */
[----:B------:R-:W-:Y:S01]  /*6050*/  FMUL.FTZ R60, R60, UR16 ;  /* 0x000000103c3c7c20 */ /* 0x000fe20008410000 */
[----:B------:R-:W-:Y:S02]  /*6060*/  SHF.L.U32 R64, R64, 0x10, RZ ;  /* 0x0000001040407819 */ /* 0x000fe400000006ff */
[----:B------:R-:W-:Y:S01]  /*6070*/  SHF.L.U32 R65, R65, 0x10, RZ ;  /* 0x0000001041417819 */ /* 0x000fe200000006ff */
[----:B------:R-:W-:Y:S01]  /*6080*/  FADD.FTZ R63, R63, -UR28 ;  /* 0x8000001c3f3f7e21 */ /* 0x000fe20008010000 */
[----:B------:R-:W-:Y:S01]  /*6090*/  SHF.L.U32 R8, R8, 0x10, RZ ;  /* 0x0000001008087819 */ /* 0x000fe200000006ff */
[----:B------:R-:W-:Y:S01]  /*60a0*/  FADD.FTZ R64, R64, -UR28 ;  /* 0x8000001c40407e21 */ /* 0x000fe20008010000 */
[----:B------:R-:W-:-:S03]  /*60b0*/  SHF.L.U32 R109, R109, 0x10, RZ ;  /* 0x000000106d6d7819 */ /* 0x000fc600000006ff */
[----:B------:R-:W-:Y:S01]  /*60c0*/  FADD.FTZ R8, R8, -UR28 ;  /* 0x8000001c08087e21 */ /* 0x000fe20008010000 */
[----:B------:R-:W-:Y:S01]  /*60d0*/  FMUL.FTZ R64, R64, UR16 ;  /* 0x0000001040407c20 */ /* 0x000fe20008410000 */
[----:B------:R-:W-:Y:S02]  /*60e0*/  SHF.L.U32 R67, R67, 0x10, RZ ;  /* 0x0000001043437819 */ /* 0x000fe400000006ff */
[----:B------:R-:W-:Y:S01]  /*60f0*/  FMUL.FTZ R8, R8, UR16 ;  /* 0x0000001008087c20 */ /* 0x000fe20008410000 */
[----:B------:R-:W-:Y:S02]  /*6100*/  SHF.L.U32 R69, R69, 0x10, RZ ;  /* 0x0000001045457819 */ /* 0x000fe400000006ff */
[----:B------:R-:W-:Y:S01]  /*6110*/  FADD.FTZ R67, R67, -UR28 ;  /* 0x8000001c43437e21 */ /* 0x000fe20008010000 */
[----:B------:R-:W-:Y:S02]  /*6120*/  SHF.L.U32 R10, R10, 0x10, RZ ;  /* 0x000000100a0a7819 */ /* 0x000fe400000006ff */
[----:B--2---:R-:W-:-:S02]  /*6130*/  SHF.L.U32 R70, R70, 0x10, RZ ;  /* 0x0000001046467819 */ /* 0x004fc400000006ff */
[----:B----4-:R-:W-:-:S03]  /*6140*/  SHF.L.U32 R97, R97, 0x10, RZ ;  /* 0x0000001061617819 */ /* 0x010fc600000006ff */
[----:B------:R-:W-:-:S04]  /*6150*/  FMUL.FTZ R111, R4, R70 ;  /* 0x00000046046f7220 */ /* 0x000fc80000410000 */
[----:B------:R-:W-:Y:S01]  /*6160*/  FADD.FTZ R78, R78, R111 ;  /* 0x0000006f4e4e7221 */ /* 0x000fe20000010000 */
[----:B------:R-:W-:Y:S01]  /*6170*/  FFMA.FTZ R106, R115, R111, R106 ;  /* 0x0000006f736a7223 */ /* 0x000fe2000001006a */
[----:B------:R-:W-:Y:S01]  /*6180*/  FADD.FTZ R111, R97, -UR28 ;  /* 0x8000001c616f7e21 */ /* 0x000fe20008010000 */
[----:B------:R-:W-:-:S03]  /*6190*/  SHF.L.U32 R97, R123, 0x10, RZ ;  /* 0x000000107b617819 */ /* 0x000fc600000006ff */
[----:B------:R-:W-:Y:S01]  /*61a0*/  FMUL.FTZ R111, R111, UR16 ;  /* 0x000000106f6f7c20 */ /* 0x000fe20008410000 */
[----:B------:R-:W-:Y:S01]  /*61b0*/  FFMA.FTZ R62, R70, R115, R62 ;  /* 0x00000073463e7223 */ /* 0x000fe2000001003e */
[----:B------:R-:W-:Y:S01]  /*61c0*/  FADD.FTZ R58, R58, R70 ;  /* 0x000000463a3a7221 */ /* 0x000fe20000010000 */
[----:B------:R-:W-:Y:S01]  /*61d0*/  FMUL.FTZ R115, R100, UR16 ;  /* 0x0000001064737c20 */ /* 0x000fe20008410000 */
[----:B------:R-:W-:Y:S01]  /*61e0*/  FADD.FTZ R66, R66, R97 ;  /* 0x0000006142427221 */ /* 0x000fe20000010000 */
[----:B------:R-:W-:Y:S01]  /*61f0*/  FFMA.FTZ R74, R97, R111, R74 ;  /* 0x0000006f614a7223 */ /* 0x000fe2000001004a */
[----:B------:R-:W-:Y:S01]  /*6200*/  FMUL.FTZ R97, R5, R97 ;  /* 0x0000006105617220 */ /* 0x000fe20000410000 */
[----:B------:R-:W-:Y:S01]  /*6210*/  FADD.FTZ R58, R58, R119 ;  /* 0x000000773a3a7221 */ /* 0x000fe20000010000 */
[----:B------:R-:W-:Y:S01]  /*6220*/  FFMA.FTZ R62, R119, R115, R62 ;  /* 0x00000073773e7223 */ /* 0x000fe2000001003e */
[----:B------:R-:W-:Y:S01]  /*6230*/  FMUL.FTZ R70, R4, R119 ;  /* 0x0000007704467220 */ /* 0x000fe20000410000 */
[----:B------:R-:W-:Y:S01]  /*6240*/  FADD.FTZ R119, R97, R78 ;  /* 0x0000004e61777221 */ /* 0x000fe20000010000 */
[----:B------:R-:W-:Y:S01]  /*6250*/  FFMA.FTZ R106, R111, R97, R106 ;  /* 0x000000616f6a7223 */ /* 0x000fe2000001006a */
[----:B------:R-:W-:-:S02]  /*6260*/  SHF.L.U32 R97, R125, 0x10, RZ ;  /* 0x000000107d617819 */ /* 0x000fc400000006ff */
[----:B------:R-:W-:Y:S01]  /*6270*/  FADD.FTZ R78, R119, R70 ;  /* 0x00000046774e7221 */ /* 0x000fe20000010000 */
[----:B------:R-:W-:Y:S02]  /*6280*/  FFMA.FTZ R106, R115, R70, R106 ;  /* 0x00000046736a7223 */ /* 0x000fe4000001006a */
[----:B------:R-:W-:Y:S01]  /*6290*/  FMUL.FTZ R70, R5, R97 ;  /* 0x0000006105467220 */ /* 0x000fe20000410000 */
[----:B------:R-:W-:Y:S01]  /*62a0*/  FADD.FTZ R66, R66, R97 ;  /* 0x0000006142427221 */ /* 0x000fe20000010000 */
[----:B------:R-:W-:Y:S02]  /*62b0*/  FFMA.FTZ R74, R97, R101, R74 ;  /* 0x00000065614a7223 */ /* 0x000fe4000001004a */
[----:B------:R-:W-:Y:S01]  /*62c0*/  FADD.FTZ R78, R70, R78 ;  /* 0x0000004e464e7221 */ /* 0x000fe20000010000 */
[----:B------:R-:W-:Y:S01]  /*62d0*/  FFMA.FTZ R70, R101, R70, R106 ;  /* 0x0000004665467223 */ /* 0x000fe2000001006a */
[----:B------:R-:W-:Y:S01]  /*62e0*/  SHF.L.U32 R101, R104, 0x10, RZ ;  /* 0x0000001068657819 */ /* 0x000fe200000006ff */
[----:B------:R-:W-:Y:S01]  /*62f0*/  FADD.FTZ R97, R103, -UR28 ;  /* 0x8000001c67617e21 */ /* 0x000fe20008010000 */
[----:B------:R-:W-:Y:S01]  /*6300*/  FMUL.FTZ R103, R102, UR16 ;  /* 0x0000001066677c20 */ /* 0x000fe20008410000 */
[----:B------:R-:W-:-:S02]  /*6310*/  SHF.L.U32 R100, R92, 0x10, RZ ;  /* 0x000000105c647819 */ /* 0x000fc400000006ff */
        /* <DEDUP_REMOVED lines=9> */
[----:B------:R-:W-:Y:S01]  /*63b0*/  SHF.L.U32 R101, R94, 0x10, RZ ;  /* 0x000000105e657819 */ /* 0x000fe200000006ff */
[----:B------:R-:W-:Y:S01]  /*63c0*/  FADD.FTZ R100, R100, -UR28 ;  /* 0x8000001c64647e21 */ /* 0x000fe20008010000 */
[----:B------:R-:W-:Y:S01]  /*63d0*/  FADD.FTZ R105, R92, R105 ;  /* 0x000000695c697221 */ /* 0x000fe20000010000 */
[----:B------:R-:W-:-:S02]  /*63e0*/  FFMA.FTZ R92, R97, R92, R70 ;  /* 0x0000005c615c7223 */ /* 0x000fc40000010046 */
[----:B------:R-:W-:Y:S01]  /*63f0*/  FMUL.FTZ R97, R100, UR16 ;  /* 0x0000001064617c20 */ /* 0x000fe20008410000 */
[----:B------:R-:W-:Y:S01]  /*6400*/  FMUL.FTZ R78, R4, R101 ;  /* 0x00000065044e7220 */ /* 0x000fe20000410000 */
[----:B------:R-:W-:Y:S01]  /*6410*/  FADD.FTZ R66, R66, R95 ;  /* 0x0000005f42427221 */ /* 0x000fe20000010000 */
[----:B------:R-:W-:Y:S01]  /*6420*/  FFMA.FTZ R74, R95, R93, R74 ;  /* 0x0000005d5f4a7223 */ /* 0x000fe2000001004a */
[----:B------:R-:W-:Y:S01]  /*6430*/  FADD.FTZ R58, R58, R101 ;  /* 0x000000653a3a7221 */ /* 0x000fe20000010000 */
[----:B------:R-:W-:Y:S01]  /*6440*/  FFMA.FTZ R62, R101, R97, R62 ;  /* 0x00000061653e7223 */ /* 0x000fe2000001003e */
[----:B------:R-:W-:Y:S01]  /*6450*/  FADD.FTZ R70, R105, R78 ;  /* 0x0000004e69467221 */ /* 0x000fe20000010000 */
[----:B------:R-:W-:Y:S01]  /*6460*/  FMUL.FTZ R95, R5, R95 ;  /* 0x0000005f055f7220 */ /* 0x000fe20000410000 */
[----:B------:R-:W-:Y:S01]  /*6470*/  FFMA.FTZ R92, R97, R78, R92 ;  /* 0x0000004e615c7223 */ /* 0x000fe2000001005c */
        /* <DEDUP_REMOVED lines=10> */
[----:B------:R-:W-:Y:S01]  /*6520*/  FFMA.FTZ R74, R89, R90, R74 ;  /* 0x0000005a594a7223 */ /* 0x000fe2000001004a */
[----:B------:R-:W-:Y:S02]  /*6530*/  SHF.L.U32 R89, R86, 0x10, RZ ;  /* 0x0000001056597819 */ /* 0x000fe400000006ff */
[----:B------:R-:W-:Y:S01]  /*6540*/  SHF.L.U32 R86, R80, 0x10, RZ ;  /* 0x0000001050567819 */ /* 0x000fe200000006ff */
[----:B------:R-:W-:Y:S01]  /*6550*/  FADD.FTZ R70, R91, R70 ;  /* 0x000000465b467221 */ /* 0x000fe20000010000 */
[----:B------:R-:W-:Y:S01]  /*6560*/  FFMA.FTZ R97, R90, R91, R97 ;  /* 0x0000005b5a617223 */ /* 0x000fe20000010061 */
        /* <DEDUP_REMOVED lines=13> */
[----:B------:R-:W-:-:S04]  /*6640*/  FMUL.FTZ R66, R4, R89 ;  /* 0x0000005904427220 */ /* 0x000fc80000410000 */
[----:B------:R-:W-:Y:S01]  /*6650*/  FADD.FTZ R87, R87, R66 ;  /* 0x0000004257577221 */ /* 0x000fe20000010000 */
[----:B------:R-:W-:Y:S01]  /*6660*/  FFMA.FTZ R84, R85, R66, R84 ;  /* 0x0000004255547223 */ /* 0x000fe20000010054 */
[----:B------:R-:W-:Y:S01]  /*6670*/  FADD.FTZ R66, R25, -UR28 ;  /* 0x8000001c19427e21 */ /* 0x000fe20008010000 */
[----:B------:R-:W-:Y:S01]  /*6680*/  SHF.L.U32 R25, R38, 0x10, RZ ;  /* 0x0000001026197819 */ /* 0x000fe200000006ff */
[----:B------:R-:W-:Y:S01]  /*6690*/  FMUL.FTZ R38, R5, R83 ;  /* 0x0000005305267220 */ /* 0x000fe20000410000 */
[----:B------:R-:W-:-:S03]  /*66a0*/  FFMA.FTZ R80, R89, R85, R80 ;  /* 0x0000005559507223 */ /* 0x000fc60000010050 */
[----:B------:R-:W-:Y:S01]  /*66b0*/  FADD.FTZ R87, R38, R87 ;  /* 0x0000005726577221 */ /* 0x000fe20000010000 */
[----:B------:R-:W-:Y:S01]  /*66c0*/  FFMA.FTZ R84, R81, R38, R84 ;  /* 0x0000002651547223 */ /* 0x000fe20000010054 */
[----:B------:R-:W-:Y:S01]  /*66d0*/  FADD.FTZ R38, R25, -UR28 ;  /* 0x8000001c19267e21 */ /* 0x000fe20008010000 */
[----:B------:R-:W-:Y:S01]  /*66e0*/  FADD.FTZ R78, R78, R89 ;  /* 0x000000594e4e7221 */ /* 0x000fe20000010000 */
[----:B------:R-:W-:Y:S01]  /*66f0*/  FMUL.FTZ R85, R66, UR16 ;  /* 0x0000001042557c20 */ /* 0x000fe20008410000 */
[----:B------:R-:W-:Y:S01]  /*6700*/  SHF.L.U32 R25, R40, 0x10, RZ ;  /* 0x0000001028197819 */ /* 0x000fe200000006ff */
[----:B------:R-:W-:Y:S01]  /*6710*/  FMUL.FTZ R66, R4, R39 ;  /* 0x0000002704427220 */ /* 0x000fe20000410000 */
[----:B------:R-:W-:Y:S01]  /*6720*/  FADD.FTZ R62, R62, R83 ;  /* 0x000000533e3e7221 */ /* 0x000fe20000010000 */
[----:B------:R-:W-:Y:S01]  /*6730*/  FFMA.FTZ R58, R83, R81, R58 ;  /* 0x00000051533a7223 */ /* 0x000fe2000001003a */
[----:B------:R-:W-:Y:S01]  /*6740*/  FMUL.FTZ R38, R38, UR16 ;  /* 0x0000001026267c20 */ /* 0x000fe20008410000 */
        /* <DEDUP_REMOVED lines=17> */
[----:B------:R-:W-:-:S03]  /*6860*/  FFMA.FTZ R85, R18, R47, R85 ;  /* 0x0000002f12557223 */ /* 0x000fc60000010055 */
[----:B------:R-:W-:Y:S01]  /*6870*/  FADD.FTZ R40, R25, R40 ;  /* 0x0000002819287221 */ /* 0x000fe20000010000 */
[----:B------:R-:W-:Y:S01]  /*6880*/  FFMA.FTZ R85, R46, R25, R85 ;  /* 0x000000192e557223 */ /* 0x000fe20000010055 */
[----:B------:R-:W-:-:S04]  /*6890*/  FMUL.FTZ R25, R4, R51 ;  /* 0x0000003304197220 */ /* 0x000fc80000410000 */
[----:B------:R-:W-:Y:S01]  /*68a0*/  FADD.FTZ R40, R40, R25 ;  /* 0x0000001928287221 */ /* 0x000fe20000010000 */
[----:B------:R-:W-:Y:S01]  /*68b0*/  FFMA.FTZ R85, R12, R25, R85 ;  /* 0x000000190c557223 */ /* 0x000fe20000010055 */
[----:B------:R-:W-:Y:S01]  /*68c0*/  SHF.L.U32 R25, R52, 0x10, RZ ;  /* 0x0000001034197819 */ /* 0x000fe200000006ff */
[----:B------:R-:W-:Y:S01]  /*68d0*/  FFMA.FTZ R80, R51, R12, R80 ;  /* 0x0000000c33507223 */ /* 0x000fe20000010050 */
[----:B------:R-:W-:Y:S01]  /*68e0*/  FADD.FTZ R78, R78, R51 ;  /* 0x000000334e4e7221 */ /* 0x000fe20000010000 */
[----:B------:R-:W-:Y:S02]  /*68f0*/  FMUL.FTZ R12, R55, UR16 ;  /* 0x00000010370c7c20 */ /* 0x000fe40008410000 */
        /* <DEDUP_REMOVED lines=8> */
[----:B------:R-:W-:-:S03]  /*6980*/  SHF.L.U32 R25, R96, 0x10, RZ ;  /* 0x0000001060197819 */ /* 0x000fc600000006ff */
[----:B------:R-:W-:Y:S01]  /*6990*/  FFMA.FTZ R85, R12, R57, R85 ;  /* 0x000000390c557223 */ /* 0x000fe20000010055 */
[----:B------:R-:W-:Y:S01]  /*69a0*/  FMUL.FTZ R12, R59, UR16 ;  /* 0x000000103b0c7c20 */ /* 0x000fe20008410000 */
[----:B------:R-:W-:Y:S01]  /*69b0*/  FADD.FTZ R40, R40, R57 ;  /* 0x0000003928287221 */ /* 0x000fe20000010000 */
[----:B------:R-:W-:Y:S01]  /*69c0*/  FMUL.FTZ R39, R5, R25 ;  /* 0x0000001905277220 */ /* 0x000fe20000410000 */
[----:B------:R-:W-:Y:S01]  /*69d0*/  FADD.FTZ R62, R62, R25 ;  /* 0x000000193e3e7221 */ /* 0x000fe20000010000 */
[----:B------:R-:W-:Y:S01]  /*69e0*/  FFMA.FTZ R58, R25, R56, R58 ;  /* 0x00000038193a7223 */ /* 0x000fe2000001003a */
        /* <DEDUP_REMOVED lines=10> */
[----:B------:R-:W-:Y:S01]  /*6a90*/  FMUL.FTZ R12, R63, UR16 ;  /* 0x000000103f0c7c20 */ /* 0x000fe20008410000 */
[----:B------:R-:W-:Y:S01]  /*6aa0*/  FMUL.FTZ R25, R4, R65 ;  /* 0x0000004104197220 */ /* 0x000fe20000410000 */
[----:B------:R-:W-:Y:S01]  /*6ab0*/  FADD.FTZ R40, R107, R40 ;  /* 0x000000286b287221 */ /* 0x000fe20000010000 */
[----:B------:R-:W-:Y:S01]  /*6ac0*/  FFMA.FTZ R85, R60, R107, R85 ;  /* 0x0000006b3c557223 */ /* 0x000fe20000010055 */
[----:B------:R-:W-:-:S02]  /*6ad0*/  FADD.FTZ R78, R78, R65 ;  /* 0x000000414e4e7221 */ /* 0x000fc40000010000 */
[----:B------:R-:W-:Y:S01]  /*6ae0*/  FADD.FTZ R40, R40, R25 ;  /* 0x0000001928287221 */ /* 0x000fe20000010000 */
[----:B------:R-:W-:Y:S01]  /*6af0*/  FFMA.FTZ R85, R12, R25, R85 ;  /* 0x000000190c557223 */ /* 0x000fe20000010055 */
[----:B------:R-:W-:Y:S01]  /*6b00*/  SHF.L.U32 R25, R68, 0x10, RZ ;  /* 0x0000001044197819 */ /* 0x000fe200000006ff */
        /* <DEDUP_REMOVED lines=9> */
[----:B------:R-:W-:-:S02]  /*6ba0*/  FMUL.FTZ R67, R67, UR16 ;  /* 0x0000001043437c20 */ /* 0x000fc40008410000 */
[----:B------:R-:W-:Y:S01]  /*6bb0*/  FADD.FTZ R39, R40, R25 ;  /* 0x0000001928277221 */ /* 0x000fe20000010000 */
[----:B------:R-:W-:Y:S01]  /*6bc0*/  FFMA.FTZ R12, R8, R25, R85 ;  /* 0x00000019080c7223 */ /* 0x000fe20000010055 */
[----:B------:R-:W-:Y:S01]  /*6bd0*/  FMUL.FTZ R8, R5, R69 ;  /* 0x0000004505087220 */ /* 0x000fe20000410000 */
[----:B------:R-:W-:Y:S01]  /*6be0*/  SHF.L.U32 R25, R72, 0x10, RZ ;  /* 0x0000001048197819 */ /* 0x000fe200000006ff */
[----:B------:R-:W-:Y:S01]  /*6bf0*/  FADD.FTZ R10, R10, -UR28 ;  /* 0x8000001c0a0a7e21 */ /* 0x000fe20008010000 */
[----:B------:R-:W-:Y:S01]  /*6c00*/  SHF.L.U32 R71, R71, 0x10, RZ ;  /* 0x0000001047477819 */ /* 0x000fe200000006ff */
[----:B------:R-:W-:Y:S01]  /*6c10*/  FADD.FTZ R39, R8, R39 ;  /* 0x0000002708277221 */ /* 0x000fe20000010000 */
[----:B------:R-:W-:Y:S01]  /*6c20*/  FFMA.FTZ R12, R67, R8, R12 ;  /* 0x00000008430c7223 */ /* 0x000fe2000001000c */
[----:B------:R-:W-:Y:S01]  /*6c30*/  FMUL.FTZ R47, R10, UR16 ;  /* 0x000000100a2f7c20 */ /* 0x000fe20008410000 */
[----:B------:R-:W-:Y:S01]  /*6c40*/  SHF.L.U32 R13, R13, 0x10, RZ ;  /* 0x000000100d0d7819 */ /* 0x000fe200000006ff */
[----:B------:R-:W-:Y:S01]  /*6c50*/  FMUL.FTZ R8, R4, R25 ;  /* 0x0000001904087220 */ /* 0x000fe20000410000 */
[----:B------:R-:W-:Y:S01]  /*6c60*/  SHF.L.U32 R73, R73, 0x10, RZ ;  /* 0x0000001049497819 */ /* 0x000fe200000006ff */
[----:B------:R-:W-:-:S02]  /*6c70*/  FADD.FTZ R71, R71, -UR28 ;  /* 0x8000001c47477e21 */ /* 0x000fc40008010000 */
[----:B------:R-:W-:Y:S01]  /*6c80*/  FADD.FTZ R39, R39, R8 ;  /* 0x0000000827277221 */ /* 0x000fe20000010000 */
[----:B------:R-:W-:Y:S01]  /*6c90*/  FFMA.FTZ R12, R47, R8, R12 ;  /* 0x000000082f0c7223 */ /* 0x000fe2000001000c */
[----:B------:R-:W-:Y:S01]  /*6ca0*/  FADD.FTZ R8, R13, -UR28 ;  /* 0x8000001c0d087e21 */ /* 0x000fe20008010000 */
[----:B------:R-:W-:Y:S01]  /*6cb0*/  SHF.L.U32 R15, R15, 0x10, RZ ;  /* 0x000000100f0f7819 */ /* 0x000fe200000006ff */
[----:B------:R-:W-:Y:S01]  /*6cc0*/  FMUL.FTZ R71, R71, UR16 ;  /* 0x0000001047477c20 */ /* 0x000fe20008410000 */
[----:B------:R-:W-:Y:S01]  /*6cd0*/  SHF.L.U32 R13, R76, 0x10, RZ ;  /* 0x000000104c0d7819 */ /* 0x000fe200000006ff */
[----:B------:R-:W-:Y:S01]  /*6ce0*/  FADD.FTZ R78, R78, R25 ;  /* 0x000000194e4e7221 */ /* 0x000fe20000010000 */
[----:B------:R-:W-:Y:S01]  /*6cf0*/  FFMA.FTZ R80, R25, R47, R80 ;  /* 0x0000002f19507223 */ /* 0x000fe20000010050 */
[----:B------:R-:W-:Y:S01]  /*6d00*/  FMUL.FTZ R10, R5, R73 ;  /* 0x00000049050a7220 */ /* 0x000fe20000410000 */
[----:B------:R-:W-:Y:S01]  /*6d10*/  SHF.L.U32 R75, R75, 0x10, RZ ;  /* 0x000000104b4b7819 */ /* 0x000fe200000006ff */
[----:B------:R-:W-:Y:S01]  /*6d20*/  FMUL.FTZ R25, R8, UR16 ;  /* 0x0000001008197c20 */ /* 0x000fe20008410000 */
[----:B------:R-:W-:Y:S01]  /*6d30*/  FADD.FTZ R15, R15, -UR28 ;  /* 0x8000001c0f0f7e21 */ /* 0x000fe20008010000 */
[----:B------:R-:W-:Y:S01]  /*6d40*/  FADD.FTZ R39, R10, R39 ;  /* 0x000000270a277221 */ /* 0x000fe20000010000 */
[----:B------:R-:W-:Y:S01]  /*6d50*/  FFMA.FTZ R12, R71, R10, R12 ;  /* 0x0000000a470c7223 */ /* 0x000fe2000001000c */
[----:B------:R-:W-:Y:S01]  /*6d60*/  FMUL.FTZ R8, R4, R13 ;  /* 0x0000000d04087220 */ /* 0x000fe20000410000 */
[----:B------:R-:W-:Y:S01]  /*6d70*/  SHF.L.U32 R77, R77, 0x10, RZ ;  /* 0x000000104d4d7819 */ /* 0x000fe200000006ff */
[----:B------:R-:W-:Y:S01]  /*6d80*/  FADD.FTZ R78, R78, R13 ;  /* 0x0000000d4e4e7221 */ /* 0x000fe20000010000 */
[----:B------:R-:W-:Y:S01]  /*6d90*/  FFMA.FTZ R80, R13, R25, R80 ;  /* 0x000000190d507223 */ /* 0x000fe20000010050 */
[----:B------:R-:W-:Y:S01]  /*6da0*/  FADD.FTZ R75, R75, -UR28 ;  /* 0x8000001c4b4b7e21 */ /* 0x000fe20008010000 */
[----:B------:R-:W-:Y:S01]  /*6db0*/  SHF.L.U32 R79, R79, 0x10, RZ ;  /* 0x000000104f4f7819 */ /* 0x000fe200000006ff */
[----:B------:R-:W-:Y:S01]  /*6dc0*/  FADD.FTZ R62, R62, R69 ;  /* 0x000000453e3e7221 */ /* 0x000fe20000010000 */
[----:B------:R-:W-:Y:S01]  /*6dd0*/  SHF.L.U32 R13, R98, 0x10, RZ ;  /* 0x00000010620d7819 */ /* 0x000fe200000006ff */
[----:B------:R-:W-:Y:S01]  /*6de0*/  FFMA.FTZ R58, R69, R67, R58 ;  /* 0x00000043453a7223 */ /* 0x000fe2000001003a */
[----:B------:R-:W-:Y:S01]  /*6df0*/  FMUL.FTZ R15, R15, UR16 ;  /* 0x000000100f0f7c20 */ /* 0x000fe20008410000 */
[----:B------:R-:W-:Y:S01]  /*6e00*/  FADD.FTZ R39, R39, R8 ;  /* 0x0000000827277221 */ /* 0x000fe20000010000 */
[----:B------:R-:W-:Y:S01]  /*6e10*/  FFMA.FTZ R12, R25, R8, R12 ;  /* 0x00000008190c7223 */ /* 0x000fe2000001000c */
[----:B------:R-:W-:Y:S01]  /*6e20*/  FMUL.FTZ R75, R75, UR16 ;  /* 0x000000104b4b7c20 */ /* 0x000fe20008410000 */
[----:B------:R-:W-:Y:S01]  /*6e30*/  FMUL.FTZ R8, R5, R77 ;  /* 0x0000004d05087220 */ /* 0x000fe20000410000 */
[----:B------:R-:W-:Y:S01]  /*6e40*/  FADD.FTZ R62, R62, R73 ;  /* 0x000000493e3e7221 */ /* 0x000fe20000010000 */
[----:B------:R-:W-:Y:S01]  /*6e50*/  FFMA.FTZ R58, R73, R71, R58 ;  /* 0x00000047493a7223 */ /* 0x000fe2000001003a */
[----:B------:R-:W-:Y:S01]  /*6e60*/  FADD.FTZ R78, R78, R13 ;  /* 0x0000000d4e4e7221 */ /* 0x000fe20000010000 */
[----:B------:R-:W-:Y:S01]  /*6e70*/  FFMA.FTZ R80, R13, R15, R80 ;  /* 0x0000000f0d507223 */ /* 0x000fe20000010050 */
[----:B------:R-:W-:Y:S01]  /*6e80*/  FMUL.FTZ R10, R4, R13 ;  /* 0x0000000d040a7220 */ /* 0x000fe20000410000 */
[----:B------:R-:W-:Y:S01]  /*6e90*/  FADD.FTZ R79, R79, -UR28 ;  /* 0x8000001c4f4f7e21 */ /* 0x000fe20008010000 */
[----:B------:R-:W-:Y:S01]  /*6ea0*/  SHF.L.U32 R13, R110, 0x10, RZ ;  /* 0x000000106e0d7819 */ /* 0x000fe200000006ff */
[----:B------:R-:W-:Y:S01]  /*6eb0*/  FADD.FTZ R39, R8, R39 ;  /* 0x0000002708277221 */ /* 0x000fe20000010000 */
[----:B------:R-:W-:Y:S01]  /*6ec0*/  SHF.L.U32 R19, R19, 0x10, RZ ;  /* 0x0000001013137819 */ /* 0x000fe200000006ff */
[----:B------:R-:W-:Y:S01]  /*6ed0*/  FFMA.FTZ R12, R75, R8, R12 ;  /* 0x000000084b0c7223 */ /* 0x000fe2000001000c */
[----:B------:R-:W-:Y:S01]  /*6ee0*/  SHF.L.U32 R112, R112, 0x10, RZ ;  /* 0x0000001070707819 */ /* 0x000fe200000006ff */
[----:B------:R-:W-:Y:S01]  /*6ef0*/  FADD.FTZ R62, R62, R77 ;  /* 0x0000004d3e3e7221 */ /* 0x000fe20000010000 */
[----:B------:R-:W-:Y:S01]  /*6f00*/  FFMA.FTZ R58, R77, R75, R58 ;  /* 0x0000004b4d3a7223 */ /* 0x000fe2000001003a */
[----:B------:R-:W-:Y:S01]  /*6f10*/  FMUL.FTZ R79, R79, UR16 ;  /* 0x000000104f4f7c20 */ /* 0x000fe20008410000 */
[----:B------:R-:W-:Y:S01]  /*6f20*/  FADD.FTZ R39, R39, R10 ;  /* 0x0000000a27277221 */ /* 0x000fe20000010000 */
[----:B------:R-:W-:Y:S01]  /*6f30*/  FFMA.FTZ R12, R15, R10, R12 ;  /* 0x0000000a0f0c7223 */ /* 0x000fe2000001000c */
[----:B------:R-:W-:Y:S01]  /*6f40*/  FMUL.FTZ R8, R5, R13 ;  /* 0x0000000d05087220 */ /* 0x000fe20000410000 */
[----:B------:R-:W-:Y:S01]  /*6f50*/  FADD.FTZ R19, R19, -UR28 ;  /* 0x8000001c13137e21 */ /* 0x000fe20008010000 */
[----:B------:R-:W-:Y:S01]  /*6f60*/  SHF.L.U32 R113, R113, 0x10, RZ ;  /* 0x0000001071717819 */ /* 0x000fe200000006ff */
[----:B------:R-:W-:Y:S01]  /*6f70*/  FADD.FTZ R112, R112, -UR28 ;  /* 0x8000001c70707e21 */ /* 0x000fe20008010000 */
[----:B------:R-:W-:Y:S01]  /*6f80*/  FADD.FTZ R62, R62, R13 ;  /* 0x0000000d3e3e7221 */ /* 0x000fe20000010000 */
[----:B------:R-:W-:Y:S01]  /*6f90*/  FFMA.FTZ R58, R13, R79, R58 ;  /* 0x0000004f0d3a7223 */ /* 0x000fe2000001003a */
[----:B------:R-:W-:Y:S01]  /*6fa0*/  SHF.L.U32 R13, R114, 0x10, RZ ;  /* 0x00000010720d7819 */ /* 0x000fe200000006ff */
[----:B------:R-:W-:Y:S01]  /*6fb0*/  FADD.FTZ R39, R8, R39 ;  /* 0x0000002708277221 */ /* 0x000fe20000010000 */
[----:B------:R-:W-:Y:S01]  /*6fc0*/  FFMA.FTZ R12, R79, R8, R12 ;  /* 0x000000084f0c7223 */ /* 0x000fe2000001000c */
[----:B------:R-:W-:Y:S01]  /*6fd0*/  FMUL.FTZ R19, R19, UR16 ;  /* 0x0000001013137c20 */ /* 0x000fe20008410000 */
[----:B------:R-:W-:Y:S01]  /*6fe0*/  FMUL.FTZ R112, R112, UR16 ;  /* 0x0000001070707c20 */ /* 0x000fe20008410000 */
[----:B------:R-:W-:Y:S01]  /*6ff0*/  SHF.L.U32 R22, R22, 0x10, RZ ;  /* 0x0000001016167819 */ /* 0x000fe200000006ff */
[----:B------:R-:W-:Y:S01]  /*7000*/  FMUL.FTZ R8, R4, R113 ;  /* 0x0000007104087220 */ /* 0x000fe20000410000 */
[----:B------:R-:W-:Y:S01]  /*7010*/  FFMA.FTZ R80, R113, R19, R80 ;  /* 0x0000001371507223 */ /* 0x000fe20000010050 */
[----:B------:R-:W-:Y:S01]  /*7020*/  FADD.FTZ R62, R62, R13 ;  /* 0x0000000d3e3e7221 */ /* 0x000fe20000010000 */
[----:B------:R-:W-:Y:S01]  /*7030*/  FFMA.FTZ R58, R13, R112, R58 ;  /* 0x000000700d3a7223 */ /* 0x000fe2000001003a */
[----:B------:R-:W-:Y:S01]  /*7040*/  FMUL.FTZ R13, R5, R13 ;  /* 0x0000000d050d7220 */ /* 0x000fe20000410000 */
[----:B------:R-:W-:Y:S01]  /*7050*/  FADD.FTZ R10, R39, R8 ;  /* 0x00000008270a7221 */ /* 0x000fe20000010000 */
[----:B------:R-:W-:Y:S01]  /*7060*/  FFMA.FTZ R19, R19, R8, R12 ;  /* 0x0000000813137223 */ /* 0x000fe2000001000c */
[----:B------:R-:W-:Y:S01]  /*7070*/  SHF.L.U32 R117, R117, 0x10, RZ ;  /* 0x0000001075757819 */ /* 0x000fe200000006ff */
[----:B------:R-:W-:Y:S01]  /*7080*/  FADD.FTZ R22, R22, -UR28 ;  /* 0x8000001c16167e21 */ /* 0x000fe20008010000 */
[----:B------:R-:W-:Y:S01]  /*7090*/  SHF.L.U32 R116, R116, 0x10, RZ ;  /* 0x0000001074747819 */ /* 0x000fe200000006ff */
[----:B------:R-:W-:Y:S01]  /*70a0*/  FADD.FTZ R10, R13, R10 ;  /* 0x0000000a0d0a7221 */ /* 0x000fe20000010000 */
[----:B------:R-:W-:Y:S01]  /*70b0*/  FFMA.FTZ R19, R112, R13, R19 ;  /* 0x0000000d70137223 */ /* 0x000fe20000010013 */
[----:B------:R-:W-:Y:S01]  /*70c0*/  FMUL.FTZ R22, R22, UR16 ;  /* 0x0000001016167c20 */ /* 0x000fe20008410000 */
[----:B------:R-:W-:Y:S01]  /*70d0*/  FMUL.FTZ R13, R4, R117 ;  /* 0x00000075040d7220 */ /* 0x000fe20000410000 */
[----:B------:R-:W-:Y:S01]  /*70e0*/  FADD.FTZ R116, R116, -UR28 ;  /* 0x8000001c74747e21 */ /* 0x000fe20008010000 */
[----:B------:R-:W-:-:S02]  /*70f0*/  SHF.L.U32 R24, R24, 0x10, RZ ;  /* 0x0000001018187819 */ /* 0x000fc400000006ff */
[----:B------:R-:W-:Y:S01]  /*7100*/  FADD.FTZ R10, R10, R13 ;  /* 0x0000000d0a0a7221 */ /* 0x000fe20000010000 */
[----:B------:R-:W-:Y:S01]  /*7110*/  FFMA.FTZ R19, R22, R13, R19 ;  /* 0x0000000d16137223 */ /* 0x000fe20000010013 */
[----:B------:R-:W-:Y:S01]  /*7120*/  SHF.L.U32 R13, R118, 0x10, RZ ;  /* 0x00000010760d7819 */ /* 0x000fe200000006ff */
[----:B------:R-:W-:Y:S01]  /*7130*/  FMUL.FTZ R116, R116, UR16 ;  /* 0x0000001074747c20 */ /* 0x000fe20008410000 */
[----:B------:R-:W-:Y:S01]  /*7140*/  FADD.FTZ R78, R78, R113 ;  /* 0x000000714e4e7221 */ /* 0x000fe20000010000 */
[----:B------:R-:W-:Y:S01]  /*7150*/  FADD.FTZ R24, R24, -UR28 ;  /* 0x8000001c18187e21 */ /* 0x000fe20008010000 */
[----:B------:R-:W-:Y:S01]  /*7160*/  SHF.L.U32 R120, R120, 0x10, RZ ;  /* 0x0000001078787819 */ /* 0x000fe200000006ff */
[----:B------:R-:W-:Y:S01]  /*7170*/  FADD.FTZ R62, R62, R13 ;  /* 0x0000000d3e3e7221 */ /* 0x000fe20000010000 */
[----:B------:R-:W-:Y:S01]  /*7180*/  FFMA.FTZ R58, R13, R116, R58 ;  /* 0x000000740d3a7223 */ /* 0x000fe2000001003a */
[----:B------:R-:W-:Y:S01]  /*7190*/  SHF.L.U32 R121, R121, 0x10, RZ ;  /* 0x0000001079797819 */ /* 0x000fe200000006ff */
[----:B------:R-:W-:Y:S01]  /*71a0*/  FMUL.FTZ R13, R5, R13 ;  /* 0x0000000d050d7220 */ /* 0x000fe20000410000 */
[----:B------:R-:W-:Y:S01]  /*71b0*/  SHF.L.U32 R27, R27, 0x10, RZ ;  /* 0x000000101b1b7819 */ /* 0x000fe200000006ff */
[----:B------:R-:W-:Y:S01]  /*71c0*/  FADD.FTZ R78, R78, R117 ;  /* 0x000000754e4e7221 */ /* 0x000fe20000010000 */
[----:B------:R-:W-:Y:S01]  /*71d0*/  FFMA.FTZ R80, R117, R22, R80 ;  /* 0x0000001675507223 */ /* 0x000fe20000010050 */
[----:B------:R-:W-:Y:S01]  /*71e0*/  FMUL.FTZ R24, R24, UR16 ;  /* 0x0000001018187c20 */ /* 0x000fe20008410000 */
[----:B------:R-:W-:Y:S01]  /*71f0*/  FADD.FTZ R120, R120, -UR28 ;  /* 0x8000001c78787e21 */ /* 0x000fe20008010000 */
[----:B------:R-:W-:Y:S01]  /*7200*/  FADD.FTZ R10, R13, R10 ;  /* 0x0000000a0d0a7221 */ /* 0x000fe20000010000 */
[----:B------:R-:W-:Y:S01]  /*7210*/  FFMA.FTZ R19, R116, R13, R19 ;  /* 0x0000000d74137223 */ /* 0x000fe20000010013 */
[----:B------:R-:W-:Y:S01]  /*7220*/  SHF.L.U32 R28, R28, 0x10, RZ ;  /* 0x000000101c1c7819 */ /* 0x000fe200000006ff */
[----:B------:R-:W-:Y:S01]  /*7230*/  FADD.FTZ R78, R78, R121 ;  /* 0x000000794e4e7221 */ /* 0x000fe20000010000 */
[----:B------:R-:W-:Y:S01]  /*7240*/  FFMA.FTZ R80, R121, R24, R80 ;  /* 0x0000001879507223 */ /* 0x000fe20000010050 */
[----:B------:R-:W-:Y:S01]  /*7250*/  SHF.L.U32 R13, R122, 0x10, RZ ;  /* 0x000000107a0d7819 */ /* 0x000fe200000006ff */
[----:B------:R-:W-:Y:S01]  /*7260*/  FADD.FTZ R27, R27, -UR28 ;  /* 0x8000001c1b1b7e21 */ /* 0x000fe20008010000 */
[----:B------:R-:W-:Y:S01]  /*7270*/  FMUL.FTZ R121, R4, R121 ;  /* 0x0000007904797220 */ /* 0x000fe20000410000 */
[----:B------:R-:W-:Y:S01]  /*7280*/  FMUL.FTZ R120, R120, UR16 ;  /* 0x0000001078787c20 */ /* 0x000fe20008410000 */
[----:B------:R-:W-:Y:S01]  /*7290*/  SHF.L.U32 R29, R29, 0x10, RZ ;  /* 0x000000101d1d7819 */ /* 0x000fe200000006ff */
[----:B------:R-:W-:Y:S01]  /*72a0*/  FADD.FTZ R28, R28, -UR28 ;  /* 0x8000001c1c1c7e21 */ /* 0x000fe20008010000 */
[----:B------:R-:W-:Y:S01]  /*72b0*/  FMUL.FTZ R8, R27, UR16 ;  /* 0x000000101b087c20 */ /* 0x000fe20008410000 */
[----:B------:R-:W-:Y:S01]  /*72c0*/  FADD.FTZ R10, R10, R121 ;  /* 0x000000790a0a7221 */ /* 0x000fe20000010000 */
[----:B------:R-:W-:Y:S01]  /*72d0*/  FFMA.FTZ R19, R24, R121, R19 ;  /* 0x0000007918137223 */ /* 0x000fe20000010013 */
[----:B------:R-:W-:Y:S01]  /*72e0*/  FMUL.FTZ R15, R5, R13 ;  /* 0x0000000d050f7220 */ /* 0x000fe20000410000 */
[----:B------:R-:W-:Y:S01]  /*72f0*/  FADD.FTZ R62, R62, R13 ;  /* 0x0000000d3e3e7221 */ /* 0x000fe20000010000 */
[----:B------:R-:W-:Y:S01]  /*7300*/  FFMA.FTZ R58, R13, R120, R58 ;  /* 0x000000780d3a7223 */ /* 0x000fe2000001003a */
[----:B------:R-:W-:Y:S01]  /*7310*/  SHF.L.U32 R13, R30, 0x10, RZ ;  /* 0x000000101e0d7819 */ /* 0x000fe200000006ff */
[----:B------:R-:W-:Y:S01]  /*7320*/  FMUL.FTZ R28, R28, UR16 ;  /* 0x000000101c1c7c20 */ /* 0x000fe20008410000 */
[----:B------:R-:W-:Y:S01]  /*7330*/  SHF.L.U32 R0, R0, 0x10, RZ ;  /* 0x0000001000007819 */ /* 0x000fe200000006ff */
[----:B------:R-:W-:Y:S01]  /*7340*/  FADD.FTZ R78, R78, R29 ;  /* 0x0000001d4e4e7221 */ /* 0x000fe20000010000 */
[----:B------:R-:W-:Y:S01]  /*7350*/  FFMA.FTZ R80, R29, R8, R80 ;  /* 0x000000081d507223 */ /* 0x000fe20000010050 */
[----:B------:R-:W-:Y:S01]  /*7360*/  FADD.FTZ R10, R15, R10 ;  /* 0x0000000a0f0a7221 */ /* 0x000fe20000010000 */
[----:B------:R-:W-:Y:S01]  /*7370*/  FFMA.FTZ R19, R120, R15, R19 ;  /* 0x0000000f78137223 */ /* 0x000fe20000010013 */
[----:B------:R-:W-:Y:S01]  /*7380*/  FMUL.FTZ R29, R4, R29 ;  /* 0x0000001d041d7220 */ /* 0x000fe20000410000 */
[----:B------:R-:W-:Y:S01]  /*7390*/  SHF.L.U32 R6, R6, 0x10, RZ ;  /* 0x0000001006067819 */ /* 0x000fe200000006ff */
[----:B------:R-:W-:Y:S01]  /*73a0*/  FADD.FTZ R62, R62, R13 ;  /* 0x0000000d3e3e7221 */ /* 0x000fe20000010000 */
[----:B------:R-:W-:Y:S01]  /*73b0*/  FFMA.FTZ R58, R13, R28, R58 ;  /* 0x0000001c0d3a7223 */ /* 0x000fe2000001003a */
[----:B------:R-:W-:Y:S01]  /*73c0*/  FMUL.FTZ R13, R5, R13 ;  /* 0x0000000d050d7220 */ /* 0x000fe20000410000 */
[----:B------:R-:W-:Y:S01]  /*73d0*/  FADD.FTZ R10, R10, R29 ;  /* 0x0000001d0a0a7221 */ /* 0x000fe20000010000 */
[----:B------:R-:W-:Y:S01]  /*73e0*/  FFMA.FTZ R19, R8, R29, R19 ;  /* 0x0000001d08137223 */ /* 0x000fe20000010013 */
[----:B------:R-:W-:Y:S01]  /*73f0*/  FADD.FTZ R0, R0, -UR28 ;  /* 0x8000001c00007e21 */ /* 0x000fe20008010000 */
[----:B------:R-:W-:Y:S01]  /*7400*/  SHF.L.U32 R7, R7, 0x10, RZ ;  /* 0x0000001007077819 */ /* 0x000fe200000006ff */
[----:B------:R-:W-:Y:S01]  /*7410*/  FADD.FTZ R6, R6, -UR28 ;  /* 0x8000001c06067e21 */ /* 0x000fe20008010000 */
[----:B------:R-:W-:Y:S01]  /*7420*/  SHF.L.U32 R9, R9, 0x10, RZ ;  /* 0x0000001009097819 */ /* 0x000fe200000006ff */
[----:B------:R-:W-:Y:S01]  /*7430*/  FADD.FTZ R10, R13, R10 ;  /* 0x0000000a0d0a7221 */ /* 0x000fe20000010000 */
[----:B------:R-:W-:Y:S01]  /*7440*/  FFMA.FTZ R19, R28, R13, R19 ;  /* 0x0000000d1c137223 */ /* 0x000fe20000010013 */
[----:B------:R-:W-:Y:S01]  /*7450*/  FMUL.FTZ R0, R0, UR16 ;  /* 0x0000001000007c20 */ /* 0x000fe20008410000 */
[----:B------:R-:W-:Y:S01]  /*7460*/  FMUL.FTZ R13, R4, R7 ;  /* 0x00000007040d7220 */ /* 0x000fe20000410000 */
[----:B------:R-:W-:Y:S01]  /*7470*/  SHF.L.U32 R21, R21, 0x10, RZ ;  /* 0x0000001015157819 */ /* 0x000fe200000006ff */
[----:B------:R-:W-:Y:S01]  /*7480*/  FADD.FTZ R9, R9, -UR28 ;  /* 0x8000001c09097e21 */ /* 0x000fe20008010000 */
[----:B------:R-:W-:Y:S01]  /*7490*/  FMUL.FTZ R6, R6, UR16 ;  /* 0x0000001006067c20 */ /* 0x000fe20008410000 */
[----:B------:R-:W-:Y:S01]  /*74a0*/  FADD.FTZ R78, R78, R7 ;  /* 0x000000074e4e7221 */ /* 0x000fe20000010000 */
[----:B------:R-:W-:Y:S01]  /*74b0*/  FFMA.FTZ R80, R7, R0, R80 ;  /* 0x0000000007507223 */ /* 0x000fe20000010050 */
[----:B------:R-:W-:Y:S01]  /*74c0*/  FFMA.FTZ R19, R0, R13, R19 ;  /* 0x0000000d00137223 */ /* 0x000fe20000010013 */
[----:B------:R-:W-:Y:S01]  /*74d0*/  SHF.L.U32 R7, R14, 0x10, RZ ;  /* 0x000000100e077819 */ /* 0x000fe200000006ff */
[----:B------:R-:W-:Y:S01]  /*74e0*/  FMUL.FTZ R0, R9, UR16 ;  /* 0x0000001009007c20 */ /* 0x000fe20008410000 */
[----:B------:R-:W-:Y:S01]  /*74f0*/  FADD.FTZ R62, R62, R21 ;  /* 0x000000153e3e7221 */ /* 0x000fe20000010000 */
[----:B------:R-:W-:Y:S01]  /*7500*/  FFMA.FTZ R58, R21, R6, R58 ;  /* 0x00000006153a7223 */ /* 0x000fe2000001003a */
[----:B------:R-:W-:Y:S01]  /*7510*/  SHF.L.U32 R11, R11, 0x10, RZ ;  /* 0x000000100b0b7819 */ /* 0x000fe200000006ff */
[----:B------:R-:W-:Y:S01]  /*7520*/  FMUL.FTZ R21, R5, R21 ;  /* 0x0000001505157220 */ /* 0x000fe20000410000 */
[----:B------:R-:W-:Y:S01]  /*7530*/  FADD.FTZ R10, R10, R13 ;  /* 0x0000000d0a0a7221 */ /* 0x000fe20000010000 */
[----:B------:R-:W-:Y:S01]  /*7540*/  FADD.FTZ R78, R78, R7 ;  /* 0x000000074e4e7221 */ /* 0x000fe20000010000 */
[----:B------:R-:W-:Y:S01]  /*7550*/  FFMA.FTZ R80, R7, R0, R80 ;  /* 0x0000000007507223 */ /* 0x000fe20000010050 */
[----:B------:R-:W-:Y:S01]  /*7560*/  FMUL.FTZ R7, R4, R7 ;  /* 0x0000000704077220 */ /* 0x000fe20000410000 */
[----:B------:R-:W-:Y:S01]  /*7570*/  FFMA.FTZ R19, R6, R21, R19 ;  /* 0x0000001506137223 */ /* 0x000fe20000010013 */
[----:B------:R-:W-:Y:S01]  /*7580*/  SHF.L.U32 R33, R33, 0x10, RZ ;  /* 0x0000001021217819 */ /* 0x000fe200000006ff */
[----:B------:R-:W-:Y:S01]  /*7590*/  FADD.FTZ R11, R11, -UR28 ;  /* 0x8000001c0b0b7e21 */ /* 0x000fe20008010000 */
[----:B------:R-:W-:Y:S01]  /*75a0*/  SHF.L.U32 R32, R32, 0x10, RZ ;  /* 0x0000001020207819 */ /* 0x000fe200000006ff */
[----:B------:R-:W-:Y:S01]  /*75b0*/  FADD.FTZ R10, R21, R10 ;  /* 0x0000000a150a7221 */ /* 0x000fe20000010000 */
[----:B------:R-:W-:Y:S01]  /*75c0*/  SHF.L.U32 R16, R16, 0x10, RZ ;  /* 0x0000001010107819 */ /* 0x000fe200000006ff */
[----:B------:R-:W-:Y:S01]  /*75d0*/  FFMA.FTZ R6, R0, R7, R19 ;  /* 0x0000000700067223 */ /* 0x000fe20000010013 */
[----:B------:R-:W-:Y:S01]  /*75e0*/  FMUL.FTZ R11, R11, UR16 ;  /* 0x000000100b0b7c20 */ /* 0x000fe20008410000 */
[----:B------:R-:W-:Y:S01]  /*75f0*/  FMUL.FTZ R0, R5, R33 ;  /* 0x0000002105007220 */ /* 0x000fe20000410000 */
[----:B------:R-:W-:Y:S01]  /*7600*/  FADD.FTZ R9, R10, R7 ;  /* 0x000000070a097221 */ /* 0x000fe20000010000 */
[----:B------:R-:W-:Y:S01]  /*7610*/  FADD.FTZ R32, R32, -UR28 ;  /* 0x8000001c20207e21 */ /* 0x000fe20008010000 */
[----:B------:R-:W-:Y:S01]  /*7620*/  SHF.L.U32 R17, R17, 0x10, RZ ;  /* 0x0000001011117819 */ /* 0x000fe200000006ff */
[----:B------:R-:W-:Y:S01]  /*7630*/  FADD.FTZ R16, R16, -UR28 ;  /* 0x8000001c10107e21 */ /* 0x000fe20008010000 */
[----:B------:R-:W-:Y:S01]  /*7640*/  FFMA.FTZ R58, R33, R11, R58 ;  /* 0x0000000b213a7223 */ /* 0x000fe2000001003a */
[----:B------:R-:W-:Y:S01]  /*7650*/  FFMA.FTZ R6, R11, R0, R6 ;  /* 0x000000000b067223 */ /* 0x000fe20000010006 */
[----:B------:R-:W-:Y:S01]  /*7660*/  SHF.L.U32 R7, R36, 0x10, RZ ;  /* 0x0000001024077819 */ /* 0x000fe200000006ff */
[----:B------:R-:W-:Y:S01]  /*7670*/  FADD.FTZ R62, R62, R33 ;  /* 0x000000213e3e7221 */ /* 0x000fe20000010000 */
[----:B------:R-:W-:Y:S01]  /*7680*/  FADD.FTZ R9, R0, R9 ;  /* 0x0000000900097221 */ /* 0x000fe20000010000 */
        /* <DEDUP_REMOVED lines=19> */
[----:B------:R-:W-:Y:S01]  /*77c0*/  SHF.L.U32 R41, R41, 0x10, RZ ;  /* 0x0000001029297819 */ /* 0x000fe200000006ff */
[----:B------:R-:W-:Y:S01]  /*77d0*/  FADD.FTZ R8, R8, R9 ;  /* 0x0000000908087221 */ /* 0x000fe20000010000 */
[----:B------:R-:W-:Y:S01]  /*77e0*/  FFMA.FTZ R11, R0, R9, R11 ;  /* 0x00000009000b7223 */ /* 0x000fe2000001000b */
[----:B------:R-:W-:Y:S01]  /*77f0*/  SHF.L.U32 R49, R49, 0x10, RZ ;  /* 0x0000001031317819 */ /* 0x000fe200000006ff */
[----:B------:R-:W-:Y:S01]  /*7800*/  FMUL.FTZ R9, R5, R7 ;  /* 0x0000000705097220 */ /* 0x000fe20000410000 */
[----:B------:R-:W-:Y:S01]  /*7810*/  FMUL.FTZ R34, R34, UR16 ;  /* 0x0000001022227c20 */ /* 0x000fe20008410000 */
[----:B------:R-:W-:Y:S01]  /*7820*/  SHF.L.U32 R31, R31, 0x10, RZ ;  /* 0x000000101f1f7819 */ /* 0x000fe200000006ff */
[----:B------:R-:W-:Y:S01]  /*7830*/  FADD.FTZ R41, R41, -UR28 ;  /* 0x8000001c29297e21 */ /* 0x000fe20008010000 */
[----:B------:R-:W-:Y:S01]  /*7840*/  FADD.FTZ R8, R9, R8 ;  /* 0x0000000809087221 */ /* 0x000fe20000010000 */
[----:B------:R-:W-:Y:S01]  /*7850*/  FFMA.FTZ R11, R34, R9, R11 ;  /* 0x00000009220b7223 */ /* 0x000fe2000001000b */
[----:B------:R-:W-:Y:S01]  /*7860*/  FFMA.FTZ R80, R37, R0, R80 ;  /* 0x0000000025507223 */ /* 0x000fe20000010050 */
[----:B------:R-:W-:Y:S01]  /*7870*/  FMUL.FTZ R9, R4, R49 ;  /* 0x0000003104097220 */ /* 0x000fe20000410000 */
[----:B------:R-:W-:Y:S01]  /*7880*/  SHF.L.U32 R23, R23, 0x10, RZ ;  /* 0x0000001017177819 */ /* 0x000fe200000006ff */
[----:B------:R-:W-:Y:S01]  /*7890*/  FMUL.FTZ R0, R41, UR16 ;  /* 0x0000001029007c20 */ /* 0x000fe20008410000 */
[----:B------:R-:W-:Y:S01]  /*78a0*/  FADD.FTZ R31, R31, -UR28 ;  /* 0x8000001c1f1f7e21 */ /* 0x000fe20008010000 */
[----:B------:R-:W-:Y:S01]  /*78b0*/  SHF.L.U32 R53, R53, 0x10, RZ ;  /* 0x0000001035357819 */ /* 0x000fe200000006ff */
[----:B------:R-:W-:Y:S01]  /*78c0*/  FADD.FTZ R13, R8, R9 ;  /* 0x00000009080d7221 */ /* 0x000fe20000010000 */
[----:B------:R-:W-:Y:S01]  /*78d0*/  FADD.FTZ R62, R62, R7 ;  /* 0x000000073e3e7221 */ /* 0x000fe20000010000 */
[----:B------:R-:W-:Y:S01]  /*78e0*/  FFMA.FTZ R58, R7, R34, R58 ;  /* 0x00000022073a7223 */ /* 0x000fe2000001003a */
[----:B------:R-:W-:Y:S01]  /*78f0*/  FFMA.FTZ R8, R0, R9, R11 ;  /* 0x0000000900087223 */ /* 0x000fe2000001000b */
[----:B------:R-:W-:Y:S01]  /*7900*/  FMUL.FTZ R6, R5, R23 ;  /* 0x0000001705067220 */ /* 0x000fe20000410000 */
[----:B------:R-:W-:Y:S01]  /*7910*/  FMUL.FTZ R31, R31, UR16 ;  /* 0x000000101f1f7c20 */ /* 0x000fe20008410000 */
[----:B------:R-:W-:Y:S01]  /*7920*/  SHF.L.U32 R7, R54, 0x10, RZ ;  /* 0x0000001036077819 */ /* 0x000fe200000006ff */
[----:B------:R-:W-:Y:S01]  /*7930*/  FADD.FTZ R78, R78, R17 ;  /* 0x000000114e4e7221 */ /* 0x000fe20000010000 */
[----:B------:R-:W-:Y:S01]  /*7940*/  SHF.L.U32 R26, R26, 0x10, RZ ;  /* 0x000000101a1a7819 */ /* 0x000fe200000006ff */
[----:B------:R-:W-:Y:S01]  /*7950*/  FADD.FTZ R53, R53, -UR28 ;  /* 0x8000001c35357e21 */ /* 0x000fe20008010000 */
[----:B------:R-:W-:Y:S01]  /*7960*/  FADD.FTZ R13, R6, R13 ;  /* 0x0000000d060d7221 */ /* 0x000fe20000010000 */
[----:B------:R-:W-:Y:S01]  /*7970*/  FFMA.FTZ R8, R31, R6, R8 ;  /* 0x000000061f087223 */ /* 0x000fe20000010008 */
[----:B------:R-:W-:Y:S01]  /*7980*/  SHF.L.U32 R25, R124, 0x10, RZ ;  /* 0x000000107c197819 */ /* 0x000fe200000006ff */
[----:B------:R-:W-:Y:S01]  /*7990*/  FMUL.FTZ R6, R4, R7 ;  /* 0x0000000704067220 */ /* 0x000fe20000410000 */
[----:B------:R-:W-:Y:S01]  /*79a0*/  FADD.FTZ R78, R78, R37 ;  /* 0x000000254e4e7221 */ /* 0x000fe20000010000 */
[----:B------:R-:W-:Y:S01]  /*79b0*/  FMUL.FTZ R53, R53, UR16 ;  /* 0x0000001035357c20 */ /* 0x000fe20008410000 */
[----:B------:R-:W-:Y:S01]  /*79c0*/  FADD.FTZ R26, R26, -UR28 ;  /* 0x8000001c1a1a7e21 */ /* 0x000fe20008010000 */
[----:B------:R-:W-:Y:S01]  /*79d0*/  FFMA.FTZ R80, R49, R0, R80 ;  /* 0x0000000031507223 */ /* 0x000fe20000010050 */
[----:B------:R-:W-:Y:S01]  /*79e0*/  FADD.FTZ R10, R13, R6 ;  /* 0x000000060d0a7221 */ /* 0x000fe20000010000 */
[----:B------:R-:W-:Y:S01]  /*79f0*/  FMUL.FTZ R9, R5, R25 ;  /* 0x0000001905097220 */ /* 0x000fe20000410000 */
[----:B------:R-:W-:Y:S01]  /*7a00*/  FADD.FTZ R62, R62, R23 ;  /* 0x000000173e3e7221 */ /* 0x000fe20000010000 */
[----:B------:R-:W-:Y:S01]  /*7a10*/  FADD.FTZ R78, R78, R49 ;  /* 0x000000314e4e7221 */ /* 0x000fe20000010000 */
[----:B------:R-:W-:Y:S01]  /*7a20*/  FFMA.FTZ R11, R53, R6, R8 ;  /* 0x00000006350b7223 */ /* 0x000fe20000010008 */
[----:B------:R-:W-:Y:S01]  /*7a30*/  FMUL.FTZ R0, R26, UR16 ;  /* 0x000000101a007c20 */ /* 0x000fe20008410000 */
[----:B------:R-:W-:Y:S01]  /*7a40*/  FFMA.FTZ R58, R23, R31, R58 ;  /* 0x0000001f173a7223 */ /* 0x000fe2000001003a */
[----:B------:R-:W-:Y:S01]  /*7a50*/  FADD.FTZ R10, R9, R10 ;  /* 0x0000000a090a7221 */ /* 0x000fe20000010000 */
[----:B------:R-:W-:Y:S01]  /*7a60*/  FADD.FTZ R27, R62, R25 ;  /* 0x000000193e1b7221 */ /* 0x000fe20000010000 */
[----:B------:R-:W-:Y:S01]  /*7a70*/  FFMA.FTZ R9, R0, R9, R11 ;  /* 0x0000000900097223 */ /* 0x000fe2000001000b */
[----:B------:R-:W-:Y:S01]  /*7a80*/  FADD.FTZ R26, R78, R7 ;  /* 0x000000074e1a7221 */ /* 0x000fe20000010000 */
[----:B------:R-:W-:Y:S01]  /*7a90*/  FFMA.FTZ R24, R7, R53, R80 ;  /* 0x0000003507187223 */ /* 0x000fe20000010050 */
[----:B------:R-:W-:Y:S01]  /*7aa0*/  FFMA.FTZ R25, R25, R0, R58 ;  /* 0x0000000019197223 */ /* 0x000fe2000001003a */
[----:B------:R-:W-:Y:S06]  /*7ab0*/  BRA `(.L_x_133) ;  /* 0x0000004800f87947 */ /* 0x000fec0003800000 */
.L_x_132:
        /* <DEDUP_REMOVED lines=8> */
[----:B-----5:R-:W-:Y:S04]  /*7b40*/  STL [R1+0x1a8], R42 ;  /* 0x0001a82a01007387 */ /* 0x020fe80000100800 */
[----:B------:R0:W-:Y:S04]  /*7b50*/  STL [R1+0x1ac], R43 ;  /* 0x0001ac2b01007387 */ /* 0x0001e80000100800 */
[----:B------:R1:W-:Y:S04]  /*7b60*/  STL [R1+0x1b0], R44 ;  /* 0x0001b02c01007387 */ /* 0x0003e80000100800 */
[----:B------:R1:W-:Y:S04]  /*7b70*/  STL [R1+0x1b8], R99 ;  /* 0x0001b86301007387 */ /* 0x0003e80000100800 */
[----:B0-----:R-:W4:Y:S04]  /*7b80*/  LDL.LU R43, [R1+0x17c] ;  /* 0x00017c00012b7983 */ /* 0x001f280000300800 */
[----:B-1----:R-:W4:Y:S04]  /*7b90*/  LDL.LU R44, [R1+0x180] ;  /* 0x00018000012c7983 */ /* 0x002f280000300800 */
[----:B------:R-:W4:Y:S04]  /*7ba0*/  LDL.LU R99, [R1+0x188] ;  /* 0x0001880001637983 */ /* 0x000f280000300800 */
[----:B------:R-:W-:Y:S01]  /*7bb0*/  STL [R1+0x1b4], R45 ;  /* 0x0001b42d01007387 */ /* 0x000fe20000100800 */
[----:B--2---:R-:W-:-:S02]  /*7bc0*/  SHF.L.U32 R58, R58, 0x10, RZ ;  /* 0x000000103a3a7819 */ /* 0x004fc400000006ff */
[----:B---3--:R-:W-:-:S03]  /*7bd0*/  SHF.L.U32 R70, R70, 0x10, RZ ;  /* 0x0000001046467819 */ /* 0x008fc600000006ff */
[----:B------:R-:W-:Y:S01]  /*7be0*/  FADD.FTZ R58, R58, -UR28 ;  /* 0x8000001c3a3a7e21 */ /* 0x000fe20008010000 */
[----:B----4-:R-:W-:-:S03]  /*7bf0*/  SHF.L.U32 R74, R74, 0x10, RZ ;  /* 0x000000104a4a7819 */ /* 0x010fc600000006ff */
[----:B------:R-:W-:-:S04]  /*7c00*/  FMUL.FTZ R58, R58, UR16 ;  /* 0x000000103a3a7c20 */ /* 0x000fc80008410000 */
[----:B------:R-:W-:-:S04]  /*7c10*/  FFMA.FTZ R66, R4, R58, R2 ;  /* 0x0000003a04427223 */ /* 0x000fc80000010002 */
[----:B------:R-:W-:-:S06]  /*7c20*/  FMUL.FTZ R62, R66, -1.4426950216293334961 ;  /* 0xbfb8aa3b423e7820 */ /* 0x000fcc0000410000 */
[----:B------:R-:W0:Y:S02]  /*7c30*/  MUFU.EX2 R62, R62 ;  /* 0x0000003e003e7308 */ /* 0x000e240000000800 */
[----:B0-----:R-:W-:-:S06]  /*7c40*/  FADD.FTZ R62, R62, 1 ;  /* 0x3f8000003e3e7421 */ /* 0x001fcc0000010000 */
[----:B------:R-:W0:Y:S01]  /*7c50*/  MUFU.RCP R62, R62 ;  /* 0x0000003e003e7308 */ /* 0x000e220000001000 */
[----:B------:R-:W-:Y:S01]  /*7c60*/  FADD.FTZ R74, R74, -UR28 ;  /* 0x8000001c4a4a7e21 */ /* 0x000fe20008010000 */
[----:B0-----:R-:W-:Y:S01]  /*7c70*/  FMUL.FTZ R70, R70, R62 ;  /* 0x0000003e46467220 */ /* 0x001fe20000410000 */
[----:B------:R-:W-:-:S04]  /*7c80*/  FADD.FTZ R62, -R62, 1 ;  /* 0x3f8000003e3e7421 */ /* 0x000fc80000010100 */
[----:B------:R-:W-:Y:S01]  /*7c90*/  FFMA.FTZ R66, R66, R62, 1 ;  /* 0x3f80000042427423 */ /* 0x000fe2000001003e */
[----:B------:R-:W-:-:S03]  /*7ca0*/  FMUL.FTZ R62, R74, UR16 ;  /* 0x000000104a3e7c20 */ /* 0x000fc60008410000 */
[----:B------:R-:W-:Y:S01]  /*7cb0*/  FMUL.FTZ R66, R70, R66 ;  /* 0x0000004246427220 */ /* 0x000fe20000410000 */
[----:B------:R-:W-:-:S04]  /*7cc0*/  FFMA.FTZ R70, R5, R62, R3 ;  /* 0x0000003e05467223 */ /* 0x000fc80000010003 */
[----:B------:R-:W-:-:S06]  /*7cd0*/  FMUL.FTZ R74, R70, -1.4426950216293334961 ;  /* 0xbfb8aa3b464a7820 */ /* 0x000fcc0000410000 */
[----:B------:R-:W0:Y:S02]  /*7ce0*/  MUFU.EX2 R74, R74 ;  /* 0x0000004a004a7308 */ /* 0x000e240000000800 */
[----:B0-----:R-:W-:-:S06]  /*7cf0*/  FADD.FTZ R74, R74, 1 ;  /* 0x3f8000004a4a7421 */ /* 0x001fcc0000010000 */
[----:B------:R-:W0:Y:S01]  /*7d00*/  MUFU.RCP R74, R74 ;  /* 0x0000004a004a7308 */ /* 0x000e220000001000 */
[----:B------:R-:W-:Y:S02]  /*7d10*/  SHF.L.U32 R78, R78, 0x10, RZ ;  /* 0x000000104e4e7819 */ /* 0x000fe400000006ff */
[----:B------:R-:W-:-:S05]  /*7d20*/  SHF.L.U32 R97, R97, 0x10, RZ ;  /* 0x0000001061617819 */ /* 0x000fca00000006ff */
[----:B------:R-:W-:Y:S01]  /*7d30*/  FADD.FTZ R97, R97, -UR28 ;  /* 0x8000001c61617e21 */ /* 0x000fe20008010000 */
[----:B0-----:R-:W-:Y:S01]  /*7d40*/  FMUL.FTZ R78, R78, R74 ;  /* 0x0000004a4e4e7220 */ /* 0x001fe20000410000 */
[----:B------:R-:W-:-:S04]  /*7d50*/  FADD.FTZ R74, -R74, 1 ;  /* 0x3f8000004a4a7421 */ /* 0x000fc80000010100 */
[----:B------:R-:W-:Y:S01]  /*7d60*/  FFMA.FTZ R70, R70, R74, 1 ;  /* 0x3f80000046467423 */ /* 0x000fe2000001004a */
[----:B------:R-:W-:-:S03]  /*7d70*/  FMUL.FTZ R97, R97, UR16 ;  /* 0x0000001061617c20 */ /* 0x000fc60008410000 */
[----:B------:R-:W-:Y:S01]  /*7d80*/  FMUL.FTZ R70, R78, R70 ;  /* 0x000000464e467220 */ /* 0x000fe20000410000 */
[C---:B------:R-:W-:Y:S01]  /*7d90*/  FMUL.FTZ R78, R4.reuse, R66 ;  /* 0x00000042044e7220 */ /* 0x040fe20000410000 */
[----:B------:R-:W-:Y:S02]  /*7da0*/  FFMA.FTZ R108, R4, R97, R2 ;  /* 0x00000061046c7223 */ /* 0x000fe40000010002 */
[----:B------:R-:W-:Y:S01]  /*7db0*/  FMUL.FTZ R106, R5, R70 ;  /* 0x00000046056a7220 */ /* 0x000fe20000410000 */
[----:B------:R-:W-:Y:S01]  /*7dc0*/  FFMA.FTZ R74, R58, R78, RZ ;  /* 0x0000004e3a4a7223 */ /* 0x000fe200000100ff */
[----:B------:R-:W-:-:S03]  /*7dd0*/  FADD.FTZ R78, RZ, R78 ;  /* 0x0000004eff4e7221 */ /* 0x000fc60000010000 */
[----:B------:R-:W-:Y:S01]  /*7de0*/  FFMA.FTZ R74, R62, R106, R74 ;  /* 0x0000006a3e4a7223 */ /* 0x000fe2000001004a */
[----:B------:R-:W-:Y:S01]  /*7df0*/  FADD.FTZ R78, R106, R78 ;  /* 0x0000004e6a4e7221 */ /* 0x000fe20000010000 */
[----:B------:R-:W-:-:S06]  /*7e00*/  FMUL.FTZ R106, R108, -1.4426950216293334961 ;  /* 0xbfb8aa3b6c6a7820 */ /* 0x000fcc0000410000 */
[----:B------:R-:W0:Y:S02]  /*7e10*/  MUFU.EX2 R106, R106 ;  /* 0x0000006a006a7308 */ /* 0x000e240000000800 */
[----:B0-----:R-:W-:-:S06]  /*7e20*/  FADD.FTZ R106, R106, 1 ;  /* 0x3f8000006a6a7421 */ /* 0x001fcc0000010000 */
[----:B------:R-:W0:Y:S01]  /*7e30*/  MUFU.RCP R106, R106 ;  /* 0x0000006a006a7308 */ /* 0x000e220000001000 */
[----:B------:R-:W-:Y:S01]  /*7e40*/  SHF.L.U32 R111, R111, 0x10, RZ ;  /* 0x000000106f6f7819 */ /* 0x000fe200000006ff */
[----:B------:R-:W-:Y:S01]  /*7e50*/  FFMA.FTZ R58, R58, R66, RZ ;  /* 0x000000423a3a7223 */ /* 0x000fe200000100ff */
[----:B------:R-:W-:-:S03]  /*7e60*/  FADD.FTZ R66, RZ, R66 ;  /* 0x00000042ff427221 */ /* 0x000fc60000010000 */
[----:B0-----:R-:W-:Y:S01]  /*7e70*/  FMUL.FTZ R111, R111, R106 ;  /* 0x0000006a6f6f7220 */ /* 0x001fe20000410000 */
[----:B------:R-:W-:-:S04]  /*7e80*/  FADD.FTZ R106, -R106, 1 ;  /* 0x3f8000006a6a7421 */ /* 0x000fc80000010100 */
[----:B------:R-:W-:Y:S01]  /*7e90*/  FFMA.FTZ R106, R108, R106, 1 ;  /* 0x3f8000006c6a7423 */ /* 0x000fe2000001006a */
[----:B------:R-:W-:-:S03]  /*7ea0*/  SHF.L.U32 R108, R125, 0x10, RZ ;  /* 0x000000107d6c7819 */ /* 0x000fc600000006ff */
[----:B------:R-:W-:-:S04]  /*7eb0*/  FMUL.FTZ R106, R111, R106 ;  /* 0x0000006a6f6a7220 */ /* 0x000fc80000410000 */
[----:B------:R-:W-:Y:S01]  /*7ec0*/  FADD.FTZ R42, R66, R106 ;  /* 0x0000006a422a7221 */ /* 0x000fe20000010000 */
[-C--:B------:R-:W-:Y:S01]  /*7ed0*/  FFMA.FTZ R125, R97, R106.reuse, R58 ;  /* 0x0000006a617d7223 */ /* 0x080fe2000001003a */
[----:B------:R-:W-:-:S04]  /*7ee0*/  FMUL.FTZ R106, R4, R106 ;  /* 0x0000006a046a7220 */ /* 0x000fc80000410000 */
[----:B------:R-:W-:Y:S01]  /*7ef0*/  FFMA.FTZ R74, R97, R106, R74 ;  /* 0x0000006a614a7223 */ /* 0x000fe2000001004a */
[----:B------:R-:W-:Y:S02]  /*7f00*/  SHF.L.U32 R97, R115, 0x10, RZ ;  /* 0x0000001073617819 */ /* 0x000fe400000006ff */
[----:B------:R-:W2:Y:S01]  /*7f10*/  LDL.LU R115, [R1+0x184] ;  /* 0x0001840001737983 */ /* 0x000ea20000300800 */
[----:B------:R-:W-:-:S04]  /*7f20*/  FADD.FTZ R108, R108, -UR28 ;  /* 0x8000001c6c6c7e21 */ /* 0x000fc80008010000 */
[----:B------:R-:W-:-:S04]  /*7f30*/  FMUL.FTZ R108, R108, UR16 ;  /* 0x000000106c6c7c20 */ /* 0x000fc80008410000 */
[----:B------:R-:W-:-:S04]  /*7f40*/  FFMA.FTZ R58, R5, R108, R3 ;  /* 0x0000006c053a7223 */ /* 0x000fc80000010003 */
[----:B------:R-:W-:-:S06]  /*7f50*/  FMUL.FTZ R66, R58, -1.4426950216293334961 ;  /* 0xbfb8aa3b3a427820 */ /* 0x000fcc0000410000 */
[----:B------:R-:W0:Y:S02]  /*7f60*/  MUFU.EX2 R66, R66 ;  /* 0x0000004200427308 */ /* 0x000e240000000800 */
[----:B0-----:R-:W-:-:S06]  /*7f70*/  FADD.FTZ R66, R66, 1 ;  /* 0x3f80000042427421 */ /* 0x001fcc0000010000 */
[----:B------:R-:W0:Y:S01]  /*7f80*/  MUFU.RCP R66, R66 ;  /* 0x0000004200427308 */ /* 0x000e220000001000 */
[----:B------:R-:W-:Y:S01]  /*7f90*/  FFMA.FTZ R62, R62, R70, RZ ;  /* 0x000000463e3e7223 */ /* 0x000fe200000100ff */
[----:B------:R-:W-:Y:S01]  /*7fa0*/  FADD.FTZ R70, RZ, R70 ;  /* 0x00000046ff467221 */ /* 0x000fe20000010000 */
[----:B0-----:R-:W-:Y:S01]  /*7fb0*/  FMUL.FTZ R97, R97, R66 ;  /* 0x0000004261617220 */ /* 0x001fe20000410000 */
[----:B------:R-:W-:-:S04]  /*7fc0*/  FADD.FTZ R66, -R66, 1 ;  /* 0x3f80000042427421 */ /* 0x000fc80000010100 */
[----:B------:R-:W-:-:S04]  /*7fd0*/  FFMA.FTZ R66, R58, R66, 1 ;  /* 0x3f8000003a427423 */ /* 0x000fc80000010042 */
[----:B------:R-:W-:-:S04]  /*7fe0*/  FMUL.FTZ R66, R97, R66 ;  /* 0x0000004261427220 */ /* 0x000fc80000410000 */
[----:B------:R-:W-:-:S05]  /*7ff0*/  FADD.FTZ R70, R70, R66 ;  /* 0x0000004246467221 */ /* 0x000fca0000010000 */
[----:B------:R0:W-:Y:S02]  /*8000*/  STL [R1+0x14c], R70 ;  /* 0x00014c4601007387 */ /* 0x0001e40000100800 */
[----:B0-----:R-:W-:Y:S02]  /*8010*/  SHF.L.U32 R70, R119, 0x10, RZ ;  /* 0x0000001077467819 */ /* 0x001fe400000006ff */
[----:B------:R-:W3:Y:S04]  /*8020*/  LDL.LU R119, [R1+0x194] ;  /* 0x0001940001777983 */ /* 0x000ee80000300800 */
[----:B------:R0:W-:Y:S02]  /*8030*/  STL [R1+0x154], R42 ;  /* 0x0001542a01007387 */ /* 0x0001e40000100800 */
[----:B0-----:R-:W-:-:S05]  /*8040*/  FADD.FTZ R42, R78, R106 ;  /* 0x0000006a4e2a7221 */ /* 0x001fca0000010000 */
[----:B------:R0:W-:Y:S01]  /*8050*/  STL [R1+0x150], R42 ;  /* 0x0001502a01007387 */ /* 0x0001e20000100800 */
[----:B------:R-:W-:Y:S01]  /*8060*/  FADD.FTZ R70, R70, -UR28 ;  /* 0x8000001c46467e21 */ /* 0x000fe20008010000 */
[----:B0-----:R-:W-:-:S05]  /*8070*/  FMUL.FTZ R42, R5, R66 ;  /* 0x00000042052a7220 */ /* 0x001fca0000410000 */
[----:B------:R0:W-:Y:S02]  /*8080*/  STL [R1+0x13c], R42 ;  /* 0x00013c2a01007387 */ /* 0x0001e40000100800 */
[----:B0-----:R-:W-:-:S05]  /*8090*/  FFMA.FTZ R42, R108, R42, R74 ;  /* 0x0000002a6c2a7223 */ /* 0x001fca000001004a */
[----:B------:R0:W-:Y:S02]  /*80a0*/  STL [R1+0x144], R42 ;  /* 0x0001442a01007387 */ /* 0x0001e40000100800 */
[----:B0-----:R-:W-:Y:S01]  /*80b0*/  FMUL.FTZ R42, R70, UR16 ;  /* 0x00000010462a7c20 */ /* 0x001fe20008410000 */
[----:B------:R-:W-:-:S05]  /*80c0*/  FFMA.FTZ R45, R108, R66, R62 ;  /* 0x000000426c2d7223 */ /* 0x000fca000001003e */
[----:B------:R0:W-:Y:S04]  /*80d0*/  STL [R1+0x148], R45 ;  /* 0x0001482d01007387 */ /* 0x0001e80000100800 */
[----:B0-----:R-:W4:Y:S01]  /*80e0*/  LDL.LU R45, [R1+0x18c] ;  /* 0x00018c00012d7983 */ /* 0x001f220000300800 */
[----:B------:R-:W-:-:S05]  /*80f0*/  SHF.L.U32 R58, R123, 0x10, RZ ;  /* 0x000000107b3a7819 */ /* 0x000fca00000006ff */
[----:B------:R-:W-:-:S04]  /*8100*/  FADD.FTZ R58, R58, -UR28 ;  /* 0x8000001c3a3a7e21 */ /* 0x000fc80008010000 */
[----:B------:R-:W-:Y:S01]  /*8110*/  FMUL.FTZ R123, R58, UR16 ;  /* 0x000000103a7b7c20 */ /* 0x000fe20008410000 */
[----:B--2---:R-:W-:Y:S02]  /*8120*/  SHF.L.U32 R70, R115, 0x10, RZ ;  /* 0x0000001073467819 */ /* 0x004fe400000006ff */
[----:B------:R-:W2:Y:S01]  /*8130*/  LDL.LU R115, [R1+0x190] ;  /* 0x0001900001737983 */ /* 0x000ea20000300800 */
[----:B------:R-:W-:-:S04]  /*8140*/  FFMA.FTZ R62, R4, R123, R2 ;  /* 0x0000007b043e7223 */ /* 0x000fc80000010002 */
[----:B------:R-:W-:-:S06]  /*8150*/  FMUL.FTZ R58, R62, -1.4426950216293334961 ;  /* 0xbfb8aa3b3e3a7820 */ /* 0x000fcc0000410000 */
[----:B------:R-:W0:Y:S02]  /*8160*/  MUFU.EX2 R58, R58 ;  /* 0x0000003a003a7308 */ /* 0x000e240000000800 */
[----:B0-----:R-:W-:-:S06]  /*8170*/  FADD.FTZ R58, R58, 1 ;  /* 0x3f8000003a3a7421 */ /* 0x001fcc0000010000 */
[----:B------:R-:W0:Y:S01]  /*8180*/  MUFU.RCP R58, R58 ;  /* 0x0000003a003a7308 */ /* 0x000e220000001000 */
[----:B------:R-:W-:Y:S02]  /*8190*/  SHF.L.U32 R66, R43, 0x10, RZ ;  /* 0x000000102b427819 */ /* 0x000fe400000006ff */
[----:B------:R-:W2:Y:S03]  /*81a0*/  LDL.LU R43, [R1+0x19c] ;  /* 0x00019c00012b7983 */ /* 0x000ea60000300800 */
[----:B0-----:R-:W-:Y:S01]  /*81b0*/  FMUL.FTZ R66, R66, R58 ;  /* 0x0000003a42427220 */ /* 0x001fe20000410000 */
[----:B------:R-:W-:-:S04]  /*81c0*/  FADD.FTZ R58, -R58, 1 ;  /* 0x3f8000003a3a7421 */ /* 0x000fc80000010100 */
[----:B------:R-:W-:-:S04]  /*81d0*/  FFMA.FTZ R58, R62, R58, 1 ;  /* 0x3f8000003e3a7423 */ /* 0x000fc8000001003a */
[----:B------:R-:W-:Y:S01]  /*81e0*/  FMUL.FTZ R58, R66, R58 ;  /* 0x0000003a423a7220 */ /* 0x000fe20000410000 */
[----:B------:R-:W-:-:S04]  /*81f0*/  FFMA.FTZ R66, R5, R42, R3 ;  /* 0x0000002a05427223 */ /* 0x000fc80000010003 */
[----:B------:R-:W-:-:S06]  /*8200*/  FMUL.FTZ R62, R66, -1.4426950216293334961 ;  /* 0xbfb8aa3b423e7820 */ /* 0x000fcc0000410000 */
[----:B------:R-:W0:Y:S02]  /*8210*/  MUFU.EX2 R62, R62 ;  /* 0x0000003e003e7308 */ /* 0x000e240000000800 */
[----:B0-----:R-:W-:-:S06]  /*8220*/  FADD.FTZ R62, R62, 1 ;  /* 0x3f8000003e3e7421 */ /* 0x001fcc0000010000 */
[----:B------:R-:W0:Y:S01]  /*8230*/  MUFU.RCP R62, R62 ;  /* 0x0000003e003e7308 */ /* 0x000e220000001000 */
[----:B------:R-:W-:Y:S02]  /*8240*/  SHF.L.U32 R74, R44, 0x10, RZ ;  /* 0x000000102c4a7819 */ /* 0x000fe400000006ff */
[----:B------:R-:W-:Y:S01]  /*8250*/  SHF.L.U32 R78, R99, 0x10, RZ ;  /* 0x00000010634e7819 */ /* 0x000fe200000006ff */
[----:B------:R1:W-:Y:S02]  /*8260*/  STL [R1+0x138], R42 ;  /* 0x0001382a01007387 */ /* 0x0003e40000100800 */
[----:B------:R-:W-:Y:S02]  /*8270*/  FADD.FTZ R74, R74, -UR28 ;  /* 0x8000001c4a4a7e21 */ /* 0x000fe40008010000 */
[----:B------:R-:W-:Y:S01]  /*8280*/  FADD.FTZ R78, R78, -UR28 ;  /* 0x8000001c4e4e7e21 */ /* 0x000fe20008010000 */
[----:B------:R-:W2:Y:S04]  /*8290*/  LDL.LU R99, [R1+0x198] ;  /* 0x0001980001637983 */ /* 0x000ea80000300800 */
[----:B------:R-:W2:Y:S01]  /*82a0*/  LDL.LU R44, [R1+0x120] ;  /* 0x00012000012c7983 */ /* 0x000ea20000300800 */
[----:B0-----:R-:W-:Y:S01]  /*82b0*/  FMUL.FTZ R70, R70, R62 ;  /* 0x0000003e46467220 */ /* 0x001fe20000410000 */
[----:B------:R-:W-:Y:S01]  /*82c0*/  FADD.FTZ R62, -R62, 1 ;  /* 0x3f8000003e3e7421 */ /* 0x000fe20000010100 */
[----:B-1----:R-:W-:-:S03]  /*82d0*/  FMUL.FTZ R42, R74, UR16 ;  /* 0x000000104a2a7c20 */ /* 0x002fc60008410000 */
[----:B------:R-:W-:Y:S02]  /*82e0*/  FFMA.FTZ R66, R66, R62, 1 ;  /* 0x3f80000042427423 */ /* 0x000fe4000001003e */
[----:B------:R0:W-:Y:S02]  /*82f0*/  STL [R1+0x130], R42 ;  /* 0x0001302a01007387 */ /* 0x0001e40000100800 */
[----:B------:R-:W-:Y:S01]  /*8300*/  FMUL.FTZ R66, R70, R66 ;  /* 0x0000004246427220 */ /* 0x000fe20000410000 */
[----:B------:R-:W-:Y:S01]  /*8310*/  FFMA.FTZ R70, R4, R42, R2 ;  /* 0x0000002a04467223 */ /* 0x000fe20000010002 */
[----:B0-----:R-:W-:Y:S01]  /*8320*/  FMUL.FTZ R42, R78, UR16 ;  /* 0x000000104e2a7c20 */ /* 0x001fe20008410000 */
[----:B---3--:R-:W-:Y:S02]  /*8330*/  SHF.L.U32 R78, R119, 0x10, RZ ;  /* 0x00000010774e7819 */ /* 0x008fe400000006ff */
[----:B------:R-:W3:Y:S01]  /*8340*/  LDL.LU R119, [R1+0x118] ;  /* 0x0001180001777983 */ /* 0x000ee20000300800 */
[----:B----4-:R-:W-:-:S03]  /*8350*/  SHF.L.U32 R74, R45, 0x10, RZ ;  /* 0x000000102d4a7819 */ /* 0x010fc600000006ff */
[----:B------:R-:W4:Y:S01]  /*8360*/  LDL.LU R45, [R1+0x1a0] ;  /* 0x0001a000012d7983 */ /* 0x000f220000300800 */
[----:B------:R-:W-:Y:S01]  /*8370*/  FMUL.FTZ R62, R70, -1.4426950216293334961 ;  /* 0xbfb8aa3b463e7820 */ /* 0x000fe20000410000 */
[----:B--2---:R-:W-:Y:S02]  /*8380*/  SHF.L.U32 R97, R115, 0x10, RZ ;  /* 0x0000001073617819 */ /* 0x004fe400000006ff */
[----:B------:R-:W2:Y:S03]  /*8390*/  LDL.LU R115, [R1+0x11c] ;  /* 0x00011c0001737983 */ /* 0x000ea60000300800 */
[----:B------:R-:W0:Y:S02]  /*83a0*/  MUFU.EX2 R62, R62 ;  /* 0x0000003e003e7308 */ /* 0x000e240000000800 */
[----:B0-----:R-:W-:-:S06]  /*83b0*/  FADD.FTZ R62, R62, 1 ;  /* 0x3f8000003e3e7421 */ /* 0x001fcc0000010000 */
[----:B------:R-:W0:Y:S01]  /*83c0*/  MUFU.RCP R62, R62 ;  /* 0x0000003e003e7308 */ /* 0x000e220000001000 */
[----:B------:R-:W-:Y:S01]  /*83d0*/  FADD.FTZ R97, R97, -UR28 ;  /* 0x8000001c61617e21 */ /* 0x000fe20008010000 */
[----:B------:R1:W-:Y:S01]  /*83e0*/  STL [R1+0x12c], R42 ;  /* 0x00012c2a01007387 */ /* 0x0003e20000100800 */
[----:B0-----:R-:W-:Y:S01]  /*83f0*/  FMUL.FTZ R74, R74, R62 ;  /* 0x0000003e4a4a7220 */ /* 0x001fe20000410000 */
[----:B------:R-:W-:-:S04]  /*8400*/  FADD.FTZ R62, -R62, 1 ;  /* 0x3f8000003e3e7421 */ /* 0x000fc80000010100 */
[----:B------:R-:W-:Y:S01]  /*8410*/  FFMA.FTZ R62, R70, R62, 1 ;  /* 0x3f800000463e7423 */ /* 0x000fe2000001003e */
[----:B------:R-:W-:Y:S01]  /*8420*/  FFMA.FTZ R70, R5, R42, R3 ;  /* 0x0000002a05467223 */ /* 0x000fe20000010003 */
[----:B-1----:R-:W-:Y:S01]  /*8430*/  FMUL.FTZ R42, R97, UR16 ;  /* 0x00000010612a7c20 */ /* 0x002fe20008410000 */
[----:B------:R-:W-:Y:S02]  /*8440*/  SHF.L.U32 R97, R43, 0x10, RZ ;  /* 0x000000102b617819 */ /* 0x000fe400000006ff */
[----:B------:R-:W2:Y:S01]  /*8450*/  LDL.LU R43, [R1+0x1a4] ;  /* 0x0001a400012b7983 */ /* 0x000ea20000300800 */
[----:B------:R-:W-:Y:S01]  /*8460*/  FMUL.FTZ R74, R74, R62 ;  /* 0x0000003e4a4a7220 */ /* 0x000fe20000410000 */
[----:B------:R-:W-:-:S06]  /*8470*/  FMUL.FTZ R62, R70, -1.4426950216293334961 ;  /* 0xbfb8aa3b463e7820 */ /* 0x000fcc0000410000 */
[----:B------:R-:W0:Y:S02]  /*8480*/  MUFU.EX2 R62, R62 ;  /* 0x0000003e003e7308 */ /* 0x000e240000000800 */
[----:B0-----:R-:W-:-:S06]  /*8490*/  FADD.FTZ R62, R62, 1 ;  /* 0x3f8000003e3e7421 */ /* 0x001fcc0000010000 */
[----:B------:R-:W0:Y:S02]  /*84a0*/  MUFU.RCP R62, R62 ;  /* 0x0000003e003e7308 */ /* 0x000e240000001000 */
[----:B0-----:R-:W-:Y:S01]  /*84b0*/  FMUL.FTZ R78, R78, R62 ;  /* 0x0000003e4e4e7220 */ /* 0x001fe20000410000 */
[----:B------:R-:W-:-:S04]  /*84c0*/  FADD.FTZ R62, -R62, 1 ;  /* 0x3f8000003e3e7421 */ /* 0x000fc80000010100 */
[----:B------:R-:W-:-:S04]  /*84d0*/  FFMA.FTZ R62, R70, R62, 1 ;  /* 0x3f800000463e7423 */ /* 0x000fc8000001003e */
[----:B------:R-:W-:Y:S01]  /*84e0*/  FMUL.FTZ R62, R78, R62 ;  /* 0x0000003e4e3e7220 */ /* 0x000fe20000410000 */
[----:B------:R-:W-:Y:S01]  /*84f0*/  FFMA.FTZ R78, R4, R42, R2 ;  /* 0x0000002a044e7223 */ /* 0x000fe20000010002 */
[----:B---3--:R-:W-:Y:S02]  /*8500*/  SHF.L.U32 R108, R119, 0x10, RZ ;  /* 0x00000010776c7819 */ /* 0x008fe400000006ff */
[----:B------:R-:W3:Y:S01]  /*8510*/  LDL.LU R119, [R1+0x110] ;  /* 0x0001100001777983 */ /* 0x000ee20000300800 */
[----:B------:R-:W-:-:S06]  /*8520*/  FMUL.FTZ R70, R78, -1.4426950216293334961 ;  /* 0xbfb8aa3b4e467820 */ /* 0x000fcc0000410000 */
[----:B------:R-:W0:Y:S02]  /*8530*/  MUFU.EX2 R70, R70 ;  /* 0x0000004600467308 */ /* 0x000e240000000800 */
[----:B0-----:R-:W-:-:S06]  /*8540*/  FADD.FTZ R70, R70, 1 ;  /* 0x3f80000046467421 */ /* 0x001fcc0000010000 */
[----:B------:R-:W0:Y:S01]  /*8550*/  MUFU.RCP R70, R70 ;  /* 0x0000004600467308 */ /* 0x000e220000001000 */
[----:B------:R-:W-:-:S05]  /*8560*/  SHF.L.U32 R106, R99, 0x10, RZ ;  /* 0x00000010636a7819 */ /* 0x000fca00000006ff */
[----:B------:R-:W-:-:S04]  /*8570*/  FADD.FTZ R106, R106, -UR28 ;  /* 0x8000001c6a6a7e21 */ /* 0x000fc80008010000 */
[----:B------:R-:W-:Y:S01]  /*8580*/  FMUL.FTZ R99, R106, UR16 ;  /* 0x000000106a637c20 */ /* 0x000fe20008410000 */
        /* <DEDUP_REMOVED lines=9> */
[----:B----4-:R-:W-:Y:S01]  /*8620*/  SHF.L.U32 R106, R45, 0x10, RZ ;  /* 0x000000102d6a7819 */ /* 0x010fe200000006ff */
[----:B------:R-:W-:Y:S01]  /*8630*/  FADD.FTZ R108, R108, -UR28 ;  /* 0x8000001c6c6c7e21 */ /* 0x000fe20008010000 */
[----:B--2---:R-:W-:Y:S02]  /*8640*/  SHF.L.U32 R111, R115, 0x10, RZ ;  /* 0x00000010736f7819 */ /* 0x004fe400000006ff */
[----:B------:R-:W2:Y:S01]  /*8650*/  LDL.LU R115, [R1+0x114] ;  /* 0x0001140001737983 */ /* 0x000ea20000300800 */
[----:B0-----:R-:W-:Y:S01]  /*8660*/  FMUL.FTZ R106, R106, R78 ;  /* 0x0000004e6a6a7220 */ /* 0x001fe20000410000 */
[----:B------:R-:W-:Y:S01]  /*8670*/  FADD.FTZ R78, -R78, 1 ;  /* 0x3f8000004e4e7421 */ /* 0x000fe20000010100 */
[----:B------:R-:W-:-:S03]  /*8680*/  FMUL.FTZ R45, R108, UR16 ;  /* 0x000000106c2d7c20 */ /* 0x000fc60008410000 */
[----:B------:R-:W-:-:S04]  /*8690*/  FFMA.FTZ R78, R97, R78, 1 ;  /* 0x3f800000614e7423 */ /* 0x000fc8000001004e */
[----:B------:R-:W-:Y:S01]  /*86a0*/  FMUL.FTZ R78, R106, R78 ;  /* 0x0000004e6a4e7220 */ /* 0x000fe20000410000 */
[----:B------:R-:W-:-:S04]  /*86b0*/  FFMA.FTZ R106, R4, R45, R2 ;  /* 0x0000002d046a7223 */ /* 0x000fc80000010002 */
[----:B------:R-:W-:-:S06]  /*86c0*/  FMUL.FTZ R97, R106, -1.4426950216293334961 ;  /* 0xbfb8aa3b6a617820 */ /* 0x000fcc0000410000 */
[----:B------:R-:W0:Y:S02]  /*86d0*/  MUFU.EX2 R97, R97 ;  /* 0x0000006100617308 */ /* 0x000e240000000800 */
[----:B0-----:R-:W-:-:S06]  /*86e0*/  FADD.FTZ R97, R97, 1 ;  /* 0x3f80000061617421 */ /* 0x001fcc0000010000 */
[----:B------:R-:W0:Y:S01]  /*86f0*/  MUFU.RCP R97, R97 ;  /* 0x0000006100617308 */ /* 0x000e220000001000 */
[----:B------:R-:W-:Y:S01]  /*8700*/  SHF.L.U32 R108, R44, 0x10, RZ ;  /* 0x000000102c6c7819 */ /* 0x000fe200000006ff */
        /* <DEDUP_REMOVED lines=8> */
[----:B------:R-:W0:Y:S01]  /*8790*/  MUFU.EX2 R106, R106 ;  /* 0x0000006a006a7308 */ /* 0x000e220000000800 */
[----:B------:R-:W-:Y:S01]  /*87a0*/  SHF.L.U32 R100, R100, 0x10, RZ ;  /* 0x0000001064647819 */ /* 0x000fe200000006ff */
[----:B0-----:R-:W-:-:S06]  /*87b0*/  FADD.FTZ R106, R106, 1 ;  /* 0x3f8000006a6a7421 */ /* 0x001fcc0000010000 */
[----:B------:R-:W0:Y:S01]  /*87c0*/  MUFU.RCP R106, R106 ;  /* 0x0000006a006a7308 */ /* 0x000e220000001000 */
[----:B------:R-:W-:Y:S01]  /*87d0*/  SHF.L.U32 R111, R43, 0x10, RZ ;  /* 0x000000102b6f7819 */ /* 0x000fe200000006ff */
[----:B------:R-:W-:-:S04]  /*87e0*/  FADD.FTZ R100, R100, -UR28 ;  /* 0x8000001c64647e21 */ /* 0x000fc80008010000 */
[----:B------:R-:W-:Y:S01]  /*87f0*/  FMUL.FTZ R43, R100, UR16 ;  /* 0x00000010642b7c20 */ /* 0x000fe20008410000 */
[----:B0-----:R-:W-:Y:S01]  /*8800*/  FMUL.FTZ R111, R111, R106 ;  /* 0x0000006a6f6f7220 */ /* 0x001fe20000410000 */
[----:B------:R-:W-:-:S04]  /*8810*/  FADD.FTZ R106, -R106, 1 ;  /* 0x3f8000006a6a7421 */ /* 0x000fc80000010100 */
[----:B------:R-:W-:Y:S01]  /*8820*/  FFMA.FTZ R106, R108, R106, 1 ;  /* 0x3f8000006c6a7423 */ /* 0x000fe2000001006a */
[----:B------:R-:W-:-:S03]  /*8830*/  FFMA.FTZ R108, R4, R43, R2 ;  /* 0x0000002b046c7223 */ /* 0x000fc60000010002 */
[----:B------:R-:W-:Y:S01]  /*8840*/  FMUL.FTZ R100, R111, R106 ;  /* 0x0000006a6f647220 */ /* 0x000fe20000410000 */
[----:B------:R-:W-:-:S06]  /*8850*/  FMUL.FTZ R106, R108, -1.4426950216293334961 ;  /* 0xbfb8aa3b6c6a7820 */ /* 0x000fcc0000410000 */
[----:B------:R-:W0:Y:S01]  /*8860*/  MUFU.EX2 R106, R106 ;  /* 0x0000006a006a7308 */ /* 0x000e220000000800 */
[----:B------:R-:W-:Y:S01]  /*8870*/  SHF.L.U32 R101, R101, 0x10, RZ ;  /* 0x0000001065657819 */ /* 0x000fe200000006ff */
[----:B0-----:R-:W-:-:S06]  /*8880*/  FADD.FTZ R106, R106, 1 ;  /* 0x3f8000006a6a7421 */ /* 0x001fcc0000010000 */
[----:B------:R-:W0:Y:S01]  /*8890*/  MUFU.RCP R106, R106 ;  /* 0x0000006a006a7308 */ /* 0x000e220000001000 */
[----:B---3--:R-:W-:Y:S01]  /*88a0*/  SHF.L.U32 R111, R119, 0x10, RZ ;  /* 0x00000010776f7819 */ /* 0x008fe200000006ff */
[----:B------:R-:W-:Y:S01]  /*88b0*/  FADD.FTZ R101, R101, -UR28 ;  /* 0x8000001c65657e21 */ /* 0x000fe20008010000 */
[----:B------:R1:W-:Y:S03]  /*88c0*/  STL [R1+0x128], R42 ;  /* 0x0001282a01007387 */ /* 0x0003e60000100800 */
[----:B-1----:R-:W-:Y:S01]  /*88d0*/  FMUL.FTZ R42, R101, UR16 ;  /* 0x00000010652a7c20 */ /* 0x002fe20008410000 */
[----:B0-----:R-:W-:Y:S01]  /*88e0*/  FMUL.FTZ R111, R111, R106 ;  /* 0x0000006a6f6f7220 */ /* 0x001fe20000410000 */
[----:B------:R-:W-:-:S04]  /*88f0*/  FADD.FTZ R106, -R106, 1 ;  /* 0x3f8000006a6a7421 */ /* 0x000fc80000010100 */
[----:B------:R-:W-:Y:S01]  /*8900*/  FFMA.FTZ R106, R108, R106, 1 ;  /* 0x3f8000006c6a7423 */ /* 0x000fe2000001006a */
[----:B------:R-:W-:-:S03]  /*8910*/  FFMA.FTZ R108, R5, R42, R3 ;  /* 0x0000002a056c7223 */ /* 0x000fc60000010003 */
[----:B------:R-:W-:Y:S01]  /*8920*/  FMUL.FTZ R101, R111, R106 ;  /* 0x0000006a6f657220 */ /* 0x000fe20000410000 */
[----:B------:R-:W-:-:S06]  /*8930*/  FMUL.FTZ R106, R108, -1.4426950216293334961 ;  /* 0xbfb8aa3b6c6a7820 */ /* 0x000fcc0000410000 */
[----:B------:R-:W0:Y:S02]  /*8940*/  MUFU.EX2 R106, R106 ;  /* 0x0000006a006a7308 */ /* 0x000e240000000800 */
[----:B0-----:R-:W-:-:S06]  /*8950*/  FADD.FTZ R106, R106, 1 ;  /* 0x3f8000006a6a7421 */ /* 0x001fcc0000010000 */
[----:B------:R-:W0:Y:S01]  /*8960*/  MUFU.RCP R106, R106 ;  /* 0x0000006a006a7308 */ /* 0x000e220000001000 */
[----:B------:R-:W-:-:S05]  /*8970*/  SHF.L.U32 R102, R102, 0x10, RZ ;  /* 0x0000001066667819 */ /* 0x000fca00000006ff */
[----:B------:R-:W-:Y:S01]  /*8980*/  FADD.FTZ R102, R102, -UR28 ;  /* 0x8000001c66667e21 */ /* 0x000fe20008010000 */
[----:B------:R-:W-:Y:S02]  /*8990*/  SHF.L.U32 R103, R103, 0x10, RZ ;  /* 0x0000001067677819 */ /* 0x000fe400000006ff */
[----:B------:R-:W-:-:S03]  /*89a0*/  SHF.L.U32 R104, R104, 0x10, RZ ;  /* 0x0000001068687819 */ /* 0x000fc600000006ff */
[----:B------:R-:W-:Y:S01]  /*89b0*/  FADD.FTZ R103, R103, -UR28 ;  /* 0x8000001c67677e21 */ /* 0x000fe20008010000 */
[----:B--2---:R-:W-:-:S05]  /*89c0*/  SHF.L.U32 R111, R115, 0x10, RZ ;  /* 0x00000010736f7819 */ /* 0x004fca00000006ff */
        /* <DEDUP_REMOVED lines=9> */
[----:B------:R-:W0:Y:S02]  /*8a60*/  MUFU.RCP R108, R108 ;  /* 0x0000006c006c7308 */ /* 0x000e240000001000 */
[----:B0-----:R-:W-:Y:S01]  /*8a70*/  FMUL.FTZ R115, R104, R108 ;  /* 0x0000006c68737220 */ /* 0x001fe20000410000 */
[----:B------:R-:W-:Y:S01]  /*8a80*/  FADD.FTZ R108, -R108, 1 ;  /* 0x3f8000006c6c7421 */ /* 0x000fe20000010100 */
[----:B------:R-:W-:-:S03]  /*8a90*/  FMUL.FTZ R104, R103, UR16 ;  /* 0x0000001067687c20 */ /* 0x000fc60008410000 */
        /* <DEDUP_REMOVED lines=8> */
[----:B------:R-:W-:Y:S01]  /*8b20*/  SHF.L.U32 R105, R105, 0x10, RZ ;  /* 0x0000001069697819 */ /* 0x000fe200000006ff */
[----:B------:R-:W-:-:S04]  /*8b30*/  FADD.FTZ R92, R92, -UR28 ;  /* 0x8000001c5c5c7e21 */ /* 0x000fc80008010000 */
        /* <DEDUP_REMOVED lines=406> */
[----:B------:R-:W-:-:S04]  /*a4a0*/  FMUL.FTZ R114, R116, UR16 ;  /* 0x0000001074727c20 */ /* 0x000fc80008410000 */
        /* <DEDUP_REMOVED lines=11> */
[----:B------:R-:W-:Y:S01]  /*a560*/  FMUL.FTZ R115, R24, UR16 ;  /* 0x0000001018737c20 */ /* 0x000fe20008410000 */
[----:B------:R-:W-:-:S03]  /*a570*/  FMUL.FTZ R113, R117, R113 ;  /* 0x0000007175717220 */ /* 0x000fc60000410000 */
[----:B------:R-:W-:Y:S01]  /*a580*/  FFMA.FTZ R117, R4, R115, R2 ;  /* 0x0000007304757223 */ /* 0x000fe20000010002 */
[----:B------:R-:W-:-:S03]  /*a590*/  FMUL.FTZ R24, R118, R116 ;  /* 0x0000007476187220 */ /* 0x000fc60000410000 */
        /* <DEDUP_REMOVED lines=23> */
[----:B------:R-:W-:Y:S01]  /*a710*/  FFMA.FTZ R120, R4, R118, R2 ;  /* 0x0000007604787223 */ /* 0x000fe20000010002 */
[----:B------:R-:W-:Y:S01]  /*a720*/  FMUL.FTZ R27, R122, R119 ;  /* 0x000000777a1b7220 */ /* 0x000fe20000410000 */
[----:B------:R-:W-:Y:S02]  /*a730*/  SHF.L.U32 R28, R28, 0x10, RZ ;  /* 0x000000101c1c7819 */ /* 0x000fe400000006ff */
[----:B------:R-:W-:Y:S01]  /*a740*/  SHF.L.U32 R29, R29, 0x10, RZ ;  /* 0x000000101d1d7819 */ /* 0x000fe200000006ff */
[----:B------:R-:W-:Y:S01]  /*a750*/  FMUL.FTZ R119, R120, -1.4426950216293334961 ;  /* 0xbfb8aa3b78777820 */ /* 0x000fe20000410000 */
[----:B------:R-:W-:Y:S01]  /*a760*/  FMUL.FTZ R116, R121, R116 ;  /* 0x0000007479747220 */ /* 0x000fe20000410000 */
[----:B------:R-:W-:Y:S02]  /*a770*/  SHF.L.U32 R0, R0, 0x10, RZ ;  /* 0x0000001000007819 */ /* 0x000fe400000006ff */
[----:B------:R-:W-:Y:S02]  /*a780*/  SHF.L.U32 R30, R30, 0x10, RZ ;  /* 0x000000101e1e7819 */ /* 0x000fe400000006ff */
[----:B------:R-:W-:Y:S01]  /*a790*/  SHF.L.U32 R6, R6, 0x10, RZ ;  /* 0x0000001006067819 */ /* 0x000fe200000006ff */
[----:B------:R-:W0:Y:S01]  /*a7a0*/  MUFU.EX2 R119, R119 ;  /* 0x0000007700777308 */ /* 0x000e220000000800 */
[----:B------:R-:W-:-:S02]  /*a7b0*/  SHF.L.U32 R7, R7, 0x10, RZ ;  /* 0x0000001007077819 */ /* 0x000fc400000006ff */
[----:B------:R-:W-:Y:S02]  /*a7c0*/  SHF.L.U32 R9, R9, 0x10, RZ ;  /* 0x0000001009097819 */ /* 0x000fe400000006ff */
[----:B------:R-:W-:Y:S02]  /*a7d0*/  SHF.L.U32 R21, R21, 0x10, RZ ;  /* 0x0000001015157819 */ /* 0x000fe400000006ff */
[----:B------:R-:W-:Y:S02]  /*a7e0*/  SHF.L.U32 R11, R11, 0x10, RZ ;  /* 0x000000100b0b7819 */ /* 0x000fe400000006ff */
[----:B------:R-:W-:Y:S02]  /*a7f0*/  SHF.L.U32 R14, R14, 0x10, RZ ;  /* 0x000000100e0e7819 */ /* 0x000fe400000006ff */
[----:B------:R-:W-:Y:S02]  /*a800*/  SHF.L.U32 R32, R32, 0x10, RZ ;  /* 0x0000001020207819 */ /* 0x000fe400000006ff */
[----:B------:R-:W-:-:S02]  /*a810*/  SHF.L.U32 R33, R33, 0x10, RZ ;  /* 0x0000001021217819 */ /* 0x000fc400000006ff */
[----:B------:R-:W-:Y:S02]  /*a820*/  SHF.L.U32 R16, R16, 0x10, RZ ;  /* 0x0000001010107819 */ /* 0x000fe400000006ff */
[----:B------:R-:W-:Y:S01]  /*a830*/  SHF.L.U32 R17, R17, 0x10, RZ ;  /* 0x0000001011117819 */ /* 0x000fe200000006ff */
[----:B0-----:R-:W-:Y:S01]  /*a840*/  FADD.FTZ R119, R119, 1 ;  /* 0x3f80000077777421 */ /* 0x001fe20000010000 */
[----:B------:R-:W-:Y:S02]  /*a850*/  SHF.L.U32 R35, R35, 0x10, RZ ;  /* 0x0000001023237819 */ /* 0x000fe400000006ff */
[----:B------:R-:W-:Y:S02]  /*a860*/  SHF.L.U32 R36, R36, 0x10, RZ ;  /* 0x0000001024247819 */ /* 0x000fe400000006ff */
[----:B------:R-:W-:Y:S01]  /*a870*/  SHF.L.U32 R34, R34, 0x10, RZ ;  /* 0x0000001022227819 */ /* 0x000fe200000006ff */
[----:B------:R-:W0:Y:S01]  /*a880*/  MUFU.RCP R119, R119 ;  /* 0x0000007700777308 */ /* 0x000e220000001000 */
[----:B------:R-:W-:Y:S01]  /*a890*/  FADD.FTZ R28, R28, -UR28 ;  /* 0x8000001c1c1c7e21 */ /* 0x000fe20008010000 */
[----:B------:R-:W-:-:S02]  /*a8a0*/  SHF.L.U32 R37, R37, 0x10, RZ ;  /* 0x0000001025257819 */ /* 0x000fc400000006ff */
[----:B------:R-:W-:Y:S02]  /*a8b0*/  SHF.L.U32 R41, R41, 0x10, RZ ;  /* 0x0000001029297819 */ /* 0x000fe400000006ff */
[----:B------:R-:W-:Y:S02]  /*a8c0*/  SHF.L.U32 R20, R20, 0x10, RZ ;  /* 0x0000001014147819 */ /* 0x000fe400000006ff */
[----:B------:R-:W-:Y:S02]  /*a8d0*/  SHF.L.U32 R31, R31, 0x10, RZ ;  /* 0x000000101f1f7819 */ /* 0x000fe400000006ff */
[----:B------:R-:W-:Y:S02]  /*a8e0*/  SHF.L.U32 R49, R49, 0x10, RZ ;  /* 0x0000001031317819 */ /* 0x000fe400000006ff */
[----:B------:R-:W-:Y:S02]  /*a8f0*/  SHF.L.U32 R53, R53, 0x10, RZ ;  /* 0x0000001035357819 */ /* 0x000fe400000006ff */
[----:B------:R-:W-:-:S02]  /*a900*/  SHF.L.U32 R23, R23, 0x10, RZ ;  /* 0x0000001017177819 */ /* 0x000fc400000006ff */
[----:B------:R-:W-:Y:S01]  /*a910*/  SHF.L.U32 R54, R54, 0x10, RZ ;  /* 0x0000001036367819 */ /* 0x000fe200000006ff */
[----:B0-----:R-:W-:Y:S01]  /*a920*/  FMUL.FTZ R121, R29, R119 ;  /* 0x000000771d797220 */ /* 0x001fe20000410000 */
[----:B------:R-:W-:Y:S01]  /*a930*/  FADD.FTZ R119, -R119, 1 ;  /* 0x3f80000077777421 */ /* 0x000fe20000010100 */
[----:B------:R-:W-:Y:S01]  /*a940*/  FMUL.FTZ R29, R28, UR16 ;  /* 0x000000101c1d7c20 */ /* 0x000fe20008410000 */
[----:B------:R-:W-:Y:S01]  /*a950*/  SHF.L.U32 R26, R26, 0x10, RZ ;  /* 0x000000101a1a7819 */ /* 0x000fe200000006ff */
[----:B------:R0:W-:Y:S01]  /*a960*/  STL [R1+0x1c4], R66 ;  /* 0x0001c44201007387 */ /* 0x0001e20000100800 */
[----:B------:R-:W-:Y:S01]  /*a970*/  FFMA.FTZ R119, R120, R119, 1 ;  /* 0x3f80000078777423 */ /* 0x000fe20000010077 */
[----:B------:R-:W-:Y:S02]  /*a980*/  FFMA.FTZ R120, R5, R29, R3 ;  /* 0x0000001d05787223 */ /* 0x000fe40000010003 */
[----:B------:R1:W-:Y:S01]  /*a990*/  STL [R1+0x1c0], R74 ;  /* 0x0001c04a01007387 */ /* 0x0003e20000100800 */
[----:B------:R-:W-:Y:S01]  /*a9a0*/  FMUL.FTZ R28, R121, R119 ;  /* 0x00000077791c7220 */ /* 0x000fe20000410000 */
[----:B------:R-:W-:Y:S01]  /*a9b0*/  FMUL.FTZ R119, R120, -1.4426950216293334961 ;  /* 0xbfb8aa3b78777820 */ /* 0x000fe20000410000 */
[----:B------:R-:W-:Y:S01]  /*a9c0*/  FADD.FTZ R0, R0, -UR28 ;  /* 0x8000001c00007e21 */ /* 0x000fe20008010000 */
[----:B------:R-:W-:Y:S01]  /*a9d0*/  FADD.FTZ R6, R6, -UR28 ;  /* 0x8000001c06067e21 */ /* 0x000fe20008010000 */
[----:B------:R-:W-:Y:S01]  /*a9e0*/  FADD.FTZ R9, R9, -UR28 ;  /* 0x8000001c09097e21 */ /* 0x000fe20008010000 */
[----:B------:R-:W-:Y:S01]  /*a9f0*/  FADD.FTZ R11, R11, -UR28 ;  /* 0x8000001c0b0b7e21 */ /* 0x000fe20008010000 */
[----:B------:R-:W-:Y:S01]  /*aa00*/  FADD.FTZ R32, R32, -UR28 ;  /* 0x8000001c20207e21 */ /* 0x000fe20008010000 */
[----:B------:R-:W2:Y:S01]  /*aa10*/  MUFU.EX2 R119, R119 ;  /* 0x0000007700777308 */ /* 0x000ea20000000800 */
[----:B------:R-:W-:Y:S01]  /*aa20*/  FADD.FTZ R16, R16, -UR28 ;  /* 0x8000001c10107e21 */ /* 0x000fe20008010000 */
[----:B------:R-:W-:Y:S01]  /*aa30*/  FADD.FTZ R35, R35, -UR28 ;  /* 0x8000001c23237e21 */ /* 0x000fe20008010000 */
[----:B------:R-:W-:Y:S01]  /*aa40*/  FADD.FTZ R34, R34, -UR28 ;  /* 0x8000001c22227e21 */ /* 0x000fe20008010000 */
[----:B------:R-:W-:Y:S01]  /*aa50*/  FADD.FTZ R41, R41, -UR28 ;  /* 0x8000001c29297e21 */ /* 0x000fe20008010000 */
[----:B------:R-:W-:Y:S01]  /*aa60*/  FADD.FTZ R31, R31, -UR28 ;  /* 0x8000001c1f1f7e21 */ /* 0x000fe20008010000 */
[----:B------:R-:W-:Y:S01]  /*aa70*/  FADD.FTZ R53, R53, -UR28 ;  /* 0x8000001c35357e21 */ /* 0x000fe20008010000 */
[----:B------:R-:W-:Y:S01]  /*aa80*/  FADD.FTZ R26, R26, -UR28 ;  /* 0x8000001c1a1a7e21 */ /* 0x000fe20008010000 */
[----:B0-----:R-:W3:Y:S04]  /*aa90*/  LDL.LU R66, [R1+0x144] ;  /* 0x0001440001427983 */ /* 0x001ee80000300800 */
[----:B-1----:R-:W4:Y:S04]  /*aaa0*/  LDL.LU R74, [R1+0x138] ;  /* 0x00013800014a7983 */ /* 0x002f280000300800 */
[----:B------:R-:W4:Y:S01]  /*aab0*/  LDL.LU R122, [R1+0x148] ;  /* 0x00014800017a7983 */ /* 0x000f220000300800 */
[----:B--2---:R-:W-:-:S06]  /*aac0*/  FADD.FTZ R119, R119, 1 ;  /* 0x3f80000077777421 */ /* 0x004fcc0000010000 */
        /* <DEDUP_REMOVED lines=81> */
[----:B------:R-:W-:Y:S01]  /*afe0*/  FMUL.FTZ R41, R41, UR16 ;  /* 0x0000001029297c20 */ /* 0x000fe20008410000 */
        /* <DEDUP_REMOVED lines=39> */
[----:B------:R-:W-:Y:S01]  /*b260*/  SHF.L.U32 R121, R124, 0x10, RZ ;  /* 0x000000107c797819 */ /* 0x000fe200000006ff */
[----:B------:R1:W-:Y:S04]  /*b270*/  STL [R1+0x1c8], R70 ;  /* 0x0001c84601007387 */ /* 0x0003e80000100800 */
[----:B------:R-:W2:Y:S04]  /*b280*/  LDL.LU R124, [R1+0x13c] ;  /* 0x00013c00017c7983 */ /* 0x000ea80000300800 */
[----:B------:R3:W-:Y:S04]  /*b290*/  STL [R1+0x1bc], R62 ;  /* 0x0001bc3e01007387 */ /* 0x0007e80000100800 */
[----:B-1----:R-:W2:Y:S01]  /*b2a0*/  LDL.LU R70, [R1+0x150] ;  /* 0x0001500001467983 */ /* 0x002ea20000300800 */
[----:B0-----:R-:W-:Y:S01]  /*b2b0*/  FMUL.FTZ R121, R121, R120 ;  /* 0x0000007879797220 */ /* 0x001fe20000410000 */
[----:B------:R-:W-:-:S02]  /*b2c0*/  FADD.FTZ R120, -R120, 1 ;  /* 0x3f80000078787421 */ /* 0x000fc40000010100 */
[----:B---3--:R-:W3:Y:S02]  /*b2d0*/  LDL.LU R62, [R1+0x130] ;  /* 0x00013000013e7983 */ /* 0x008ee40000300800 */
[----:B------:R-:W-:Y:S02]  /*b2e0*/  FFMA.FTZ R54, R54, R120, 1 ;  /* 0x3f80000036367423 */ /* 0x000fe40000010078 */
[----:B------:R-:W4:Y:S02]  /*b2f0*/  LDL.LU R120, [R1+0x154] ;  /* 0x0001540001787983 */ /* 0x000f240000300800 */
[----:B------:R-:W-:Y:S01]  /*b300*/  FMUL.FTZ R54, R121, R54 ;  /* 0x0000003679367220 */ /* 0x000fe20000410000 */
[----:B----4-:R-:W-:Y:S01]  /*b310*/  FADD.FTZ R121, R120, R58 ;  /* 0x0000003a78797221 */ /* 0x010fe20000010000 */
[CC--:B------:R-:W-:Y:S01]  /*b320*/  FFMA.FTZ R120, R123.reuse, R58.reuse, R125 ;  /* 0x0000003a7b787223 */ /* 0x0c0fe2000001007d */
[----:B------:R-:W-:Y:S02]  /*b330*/  FMUL.FTZ R125, R4, R58 ;  /* 0x0000003a047d7220 */ /* 0x000fe40000410000 */
[----:B------:R-:W4:Y:S02]  /*b340*/  LDL.LU R58, [R1+0x14c] ;  /* 0x00014c00013a7983 */ /* 0x000f240000300800 */
[----:B------:R-:W-:-:S02]  /*b350*/  FFMA.FTZ R123, R123, R125, R66 ;  /* 0x0000007d7b7b7223 */ /* 0x000fc40000010042 */
[----:B------:R-:W4:Y:S02]  /*b360*/  LDL.LU R66, [R1+0x1c4] ;  /* 0x0001c40001427983 */ /* 0x000f240000300800 */
[----:B----4-:R-:W-:Y:S01]  /*b370*/  FADD.FTZ R58, R58, R66 ;  /* 0x000000423a3a7221 */ /* 0x010fe20000010000 */
[-C--:B------:R-:W-:Y:S01]  /*b380*/  FFMA.FTZ R122, R74, R66.reuse, R122 ;  /* 0x000000424a7a7223 */ /* 0x080fe2000001007a */
[----:B------:R-:W-:-:S04]  /*b390*/  FMUL.FTZ R66, R5, R66 ;  /* 0x0000004205427220 */ /* 0x000fc80000410000 */
[----:B------:R-:W-:Y:S02]  /*b3a0*/  FFMA.FTZ R123, R74, R66, R123 ;  /* 0x000000424a7b7223 */ /* 0x000fe4000001007b */
[----:B------:R-:W4:Y:S01]  /*b3b0*/  LDL.LU R74, [R1+0x1c0] ;  /* 0x0001c000014a7983 */ /* 0x000f220000300800 */
[----:B--2---:R-:W-:-:S03]  /*b3c0*/  FADD.FTZ R124, R124, R70 ;  /* 0x000000467c7c7221 */ /* 0x004fc60000010000 */
[----:B------:R-:W2:Y:S01]  /*b3d0*/  LDL.LU R70, [R1+0x1c8] ;  /* 0x0001c80001467983 */ /* 0x000ea20000300800 */
[----:B------:R-:W-:-:S03]  /*b3e0*/  FADD.FTZ R124, R124, R125 ;  /* 0x0000007d7c7c7221 */ /* 0x000fc60000010000 */
[----:B------:R-:W2:Y:S01]  /*b3f0*/  LDL.LU R125, [R1+0x128] ;  /* 0x00012800017d7983 */ /* 0x000ea20000300800 */
[----:B------:R-:W-:-:S03]  /*b400*/  FADD.FTZ R124, R66, R124 ;  /* 0x0000007c427c7221 */ /* 0x000fc60000010000 */
[----:B------:R-:W2:Y:S01]  /*b410*/  LDL.LU R66, [R1+0x12c] ;  /* 0x00012c0001427983 */ /* 0x000ea20000300800 */
[----:B----4-:R-:W-:Y:S01]  /*b420*/  FADD.FTZ R121, R121, R74 ;  /* 0x0000004a79797221 */ /* 0x010fe20000010000 */
[-C--:B---3--:R-:W-:Y:S01]  /*b430*/  FFMA.FTZ R120, R62, R74.reuse, R120 ;  /* 0x0000004a3e787223 */ /* 0x088fe20000010078 */
[----:B------:R-:W-:-:S04]  /*b440*/  FMUL.FTZ R74, R4, R74 ;  /* 0x0000004a044a7220 */ /* 0x000fc80000410000 */
[----:B------:R-:W-:Y:S02]  /*b450*/  FFMA.FTZ R123, R62, R74, R123 ;  /* 0x0000004a3e7b7223 */ /* 0x000fe4000001007b */
[----:B------:R-:W3:Y:S01]  /*b460*/  LDL.LU R62, [R1+0x1bc] ;  /* 0x0001bc00013e7983 */ /* 0x000ee20000300800 */
[----:B------:R-:W-:Y:S01]  /*b470*/  FADD.FTZ R124, R124, R74 ;  /* 0x0000004a7c7c7221 */ /* 0x000fe20000010000 */
[----:B--2---:R-:W-:Y:S01]  /*b480*/  FFMA.FTZ R120, R125, R70, R120 ;  /* 0x000000467d787223 */ /* 0x004fe20000010078 */
[----:B------:R-:W-:-:S03]  /*b490*/  FADD.FTZ R121, R121, R70 ;  /* 0x0000004679797221 */ /* 0x000fc60000010000 */
[----:B------:R-:W-:Y:S01]  /*b4a0*/  FFMA.FTZ R120, R45, R97, R120 ;  /* 0x000000612d787223 */ /* 0x000fe20000010078 */
[----:B---3--:R-:W-:Y:S01]  /*b4b0*/  FADD.FTZ R58, R58, R62 ;  /* 0x0000003e3a3a7221 */ /* 0x008fe20000010000 */
[-C--:B------:R-:W-:Y:S01]  /*b4c0*/  FFMA.FTZ R122, R66, R62.reuse, R122 ;  /* 0x0000003e427a7223 */ /* 0x080fe2000001007a */
[----:B------:R-:W-:-:S04]  /*b4d0*/  FMUL.FTZ R62, R5, R62 ;  /* 0x0000003e053e7220 */ /* 0x000fc80000410000 */
[----:B------:R-:W-:Y:S01]  /*b4e0*/  FFMA.FTZ R123, R66, R62, R123 ;  /* 0x0000003e427b7223 */ /* 0x000fe2000001007b */
[----:B------:R-:W-:Y:S01]  /*b4f0*/  FMUL.FTZ R66, R4, R70 ;  /* 0x0000004604427220 */ /* 0x000fe20000410000 */
[----:B------:R-:W-:Y:S01]  /*b500*/  FADD.FTZ R124, R62, R124 ;  /* 0x0000007c3e7c7221 */ /* 0x000fe20000010000 */
[----:B------:R-:W-:Y:S02]  /*b510*/  FMUL.FTZ R62, R5, R78 ;  /* 0x0000004e053e7220 */ /* 0x000fe40000410000 */
[----:B------:R-:W-:Y:S01]  /*b520*/  FFMA.FTZ R123, R125, R66, R123 ;  /* 0x000000427d7b7223 */ /* 0x000fe2000001007b */
[----:B------:R-:W-:Y:S01]  /*b530*/  FADD.FTZ R124, R124, R66 ;  /* 0x000000427c7c7221 */ /* 0x000fe20000010000 */
[----:B------:R-:W-:Y:S02]  /*b540*/  FMUL.FTZ R66, R4, R97 ;  /* 0x0000006104427220 */ /* 0x000fe40000410000 */
[----:B------:R-:W-:Y:S01]  /*b550*/  FFMA.FTZ R123, R99, R62, R123 ;  /* 0x0000003e637b7223 */ /* 0x000fe2000001007b */
[----:B------:R-:W-:Y:S01]  /*b560*/  FADD.FTZ R125, R62, R124 ;  /* 0x0000007c3e7d7221 */ /* 0x000fe20000010000 */
[----:B------:R-:W-:-:S02]  /*b570*/  FMUL.FTZ R62, R5, R100 ;  /* 0x00000064053e7220 */ /* 0x000fc40000410000 */
[----:B------:R-:W-:Y:S01]  /*b580*/  FFMA.FTZ R123, R45, R66, R123 ;  /* 0x000000422d7b7223 */ /* 0x000fe2000001007b */
[----:B------:R-:W-:Y:S01]  /*b590*/  FADD.FTZ R58, R58, R78 ;  /* 0x0000004e3a3a7221 */ /* 0x000fe20000010000 */
[----:B------:R-:W-:Y:S01]  /*b5a0*/  FADD.FTZ R125, R125, R66 ;  /* 0x000000427d7d7221 */ /* 0x000fe20000010000 */
[----:B------:R-:W-:Y:S01]  /*b5b0*/  FFMA.FTZ R122, R99, R78, R122 ;  /* 0x0000004e637a7223 */ /* 0x000fe2000001007a */
[----:B------:R-:W-:Y:S01]  /*b5c0*/  FFMA.FTZ R123, R44, R62, R123 ;  /* 0x0000003e2c7b7223 */ /* 0x000fe2000001007b */
[-C--:B------:R-:W-:Y:S01]  /*b5d0*/  FMUL.FTZ R66, R4, R101.reuse ;  /* 0x0000006504427220 */ /* 0x080fe20000410000 */
[----:B------:R-:W-:Y:S01]  /*b5e0*/  FADD.FTZ R70, R121, R97 ;  /* 0x0000006179467221 */ /* 0x000fe20000010000 */
[----:B------:R-:W-:Y:S01]  /*b5f0*/  FADD.FTZ R121, R58, R100 ;  /* 0x000000643a797221 */ /* 0x000fe20000010000 */
[----:B------:R-:W-:Y:S01]  /*b600*/  FFMA.FTZ R97, R44, R100, R122 ;  /* 0x000000642c617223 */ /* 0x000fe2000001007a */
[----:B------:R-:W-:Y:S01]  /*b610*/  FFMA.FTZ R123, R43, R66, R123 ;  /* 0x000000422b7b7223 */ /* 0x000fe2000001007b */
[-C--:B------:R-:W-:Y:S01]  /*b620*/  FMUL.FTZ R58, R5, R102.reuse ;  /* 0x00000066053a7220 */ /* 0x080fe20000410000 */
[----:B------:R-:W-:Y:S01]  /*b630*/  FADD.FTZ R62, R62, R125 ;  /* 0x0000007d3e3e7221 */ /* 0x000fe20000010000 */
[----:B------:R-:W-:Y:S01]  /*b640*/  FFMA.FTZ R125, R43, R101, R120 ;  /* 0x000000652b7d7223 */ /* 0x000fe20000010078 */
[C---:B------:R-:W-:Y:S01]  /*b650*/  FFMA.FTZ R97, R42.reuse, R102, R97 ;  /* 0x000000662a617223 */ /* 0x040fe20000010061 */
[----:B------:R-:W-:Y:S01]  /*b660*/  FFMA.FTZ R123, R42, R58, R123 ;  /* 0x0000003a2a7b7223 */ /* 0x000fe2000001007b */
[----:B------:R0:W5:Y:S04]  /*b670*/  LDL.LU R99, [R1+0x1b8] ;  /* 0x0001b80001637983 */ /* 0x0001680000300800 */
[----:B------:R0:W5:Y:S04]  /*b680*/  LDL.LU R45, [R1+0x1b4] ;  /* 0x0001b400012d7983 */ /* 0x0001680000300800 */
[----:B------:R0:W5:Y:S04]  /*b690*/  LDL.LU R44, [R1+0x1b0] ;  /* 0x0001b000012c7983 */ /* 0x0001680000300800 */
[----:B------:R0:W5:Y:S04]  /*b6a0*/  LDL.LU R43, [R1+0x1ac] ;  /* 0x0001ac00012b7983 */ /* 0x0001680000300800 */
[----:B------:R0:W5:Y:S01]  /*b6b0*/  LDL.LU R42, [R1+0x1a8] ;  /* 0x0001a800012a7983 */ /* 0x0001620000300800 */
[----:B------:R-:W-:Y:S01]  /*b6c0*/  FADD.FTZ R70, R70, R101 ;  /* 0x0000006546467221 */ /* 0x000fe20000010000 */
[----:B------:R-:W-:Y:S01]  /*b6d0*/  FADD.FTZ R101, R62, R66 ;  /* 0x000000423e657221 */ /* 0x000fe20000010000 */
[----:B------:R-:W-:-:S03]  /*b6e0*/  FMUL.FTZ R62, R4, R103 ;  /* 0x00000067043e7220 */ /* 0x000fc60000410000 */
[----:B------:R-:W-:Y:S01]  /*b6f0*/  FADD.FTZ R101, R58, R101 ;  /* 0x000000653a657221 */ /* 0x000fe20000010000 */
[C---:B------:R-:W-:Y:S01]  /*b700*/  FFMA.FTZ R58, R106.reuse, R103, R125 ;  /* 0x000000676a3a7223 */ /* 0x040fe2000001007d */
[----:B------:R-:W-:Y:S01]  /*b710*/  FFMA.FTZ R106, R106, R62, R123 ;  /* 0x0000003e6a6a7223 */ /* 0x000fe2000001007b */
[----:B------:R-:W-:Y:S01]  /*b720*/  FMUL.FTZ R123, R5, R92 ;  /* 0x0000005c057b7220 */ /* 0x000fe20000410000 */
[----:B------:R-:W-:Y:S01]  /*b730*/  FADD.FTZ R62, R101, R62 ;  /* 0x0000003e653e7221 */ /* 0x000fe20000010000 */
[----:B------:R-:W-:Y:S02]  /*b740*/  FMUL.FTZ R101, R4, R93 ;  /* 0x0000005d04657220 */ /* 0x000fe40000410000 */
[----:B------:R-:W-:Y:S01]  /*b750*/  FFMA.FTZ R106, R104, R123, R106 ;  /* 0x0000007b686a7223 */ /* 0x000fe2000001006a */
[----:B------:R-:W-:Y:S01]  /*b760*/  FADD.FTZ R70, R70, R103 ;  /* 0x0000006746467221 */ /* 0x000fe20000010000 */
[----:B------:R-:W-:Y:S01]  /*b770*/  FADD.FTZ R62, R123, R62 ;  /* 0x0000003e7b3e7221 */ /* 0x000fe20000010000 */
[----:B------:R-:W-:Y:S01]  /*b780*/  FMUL.FTZ R103, R5, R91 ;  /* 0x0000005b05677220 */ /* 0x000fe20000410000 */
[C---:B------:R-:W-:Y:S01]  /*b790*/  FFMA.FTZ R106, R105.reuse, R101, R106 ;  /* 0x00000065696a7223 */ /* 0x040fe2000001006a */
[----:B------:R-:W-:Y:S01]  /*b7a0*/  FFMA.FTZ R58, R105, R93, R58 ;  /* 0x0000005d693a7223 */ /* 0x000fe2000001003a */
[----:B------:R-:W-:Y:S01]  /*b7b0*/  FADD.FTZ R62, R62, R101 ;  /* 0x000000653e3e7221 */ /* 0x000fe20000010000 */
[----:B------:R-:W-:Y:S01]  /*b7c0*/  FMUL.FTZ R101, R4, R89 ;  /* 0x0000005904657220 */ /* 0x000fe20000410000 */
[----:B------:R-:W-:Y:S01]  /*b7d0*/  FFMA.FTZ R106, R94, R103, R106 ;  /* 0x000000675e6a7223 */ /* 0x000fe2000001006a */
[----:B------:R-:W-:Y:S01]  /*b7e0*/  FADD.FTZ R70, R70, R93 ;  /* 0x0000005d46467221 */ /* 0x000fe20000010000 */
[----:B------:R-:W-:Y:S01]  /*b7f0*/  FFMA.FTZ R93, R95, R89, R58 ;  /* 0x000000595f5d7223 */ /* 0x000fe2000001003a */
[----:B------:R-:W-:Y:S01]  /*b800*/  FADD.FTZ R62, R103, R62 ;  /* 0x0000003e673e7221 */ /* 0x000fe20000010000 */
[----:B------:R-:W-:Y:S01]  /*b810*/  FFMA.FTZ R106, R95, R101, R106 ;  /* 0x000000655f6a7223 */ /* 0x000fe2000001006a */
[----:B------:R-:W-:Y:S01]  /*b820*/  FMUL.FTZ R95, R5, R84 ;  /* 0x00000054055f7220 */ /* 0x000fe20000410000 */
[----:B------:R-:W-:Y:S01]  /*b830*/  FADD.FTZ R70, R70, R89 ;  /* 0x0000005946467221 */ /* 0x000fe20000010000 */
[----:B------:R-:W-:Y:S01]  /*b840*/  FADD.FTZ R62, R62, R101 ;  /* 0x000000653e3e7221 */ /* 0x000fe20000010000 */
[----:B------:R-:W-:Y:S01]  /*b850*/  FMUL.FTZ R66, R4, R85 ;  /* 0x0000005504427220 */ /* 0x000fe20000410000 */
[----:B------:R-:W-:Y:S01]  /*b860*/  FFMA.FTZ R89, R90, R95, R106 ;  /* 0x0000005f5a597223 */ /* 0x000fe2000001006a */
[C---:B------:R-:W-:Y:S01]  /*b870*/  FFMA.FTZ R58, R88.reuse, R85, R93 ;  /* 0x00000055583a7223 */ /* 0x040fe2000001005d */
[----:B------:R-:W-:Y:S01]  /*b880*/  FADD.FTZ R62, R95, R62 ;  /* 0x0000003e5f3e7221 */ /* 0x000fe20000010000 */
[----:B------:R-:W-:Y:S01]  /*b890*/  FADD.FTZ R121, R121, R102 ;  /* 0x0000006679797221 */ /* 0x000fe20000010000 */
[----:B------:R-:W-:Y:S01]  /*b8a0*/  FFMA.FTZ R88, R88, R66, R89 ;  /* 0x0000004258587223 */ /* 0x000fe20000010059 */
[----:B------:R-:W-:Y:S01]  /*b8b0*/  FMUL.FTZ R89, R5, R80 ;  /* 0x0000005005597220 */ /* 0x000fe20000410000 */
[----:B------:R-:W-:Y:S01]  /*b8c0*/  FFMA.FTZ R97, R104, R92, R97 ;  /* 0x0000005c68617223 */ /* 0x000fe20000010061 */
[----:B------:R-:W-:Y:S01]  /*b8d0*/  FADD.FTZ R70, R70, R85 ;  /* 0x0000005546467221 */ /* 0x000fe20000010000 */
[----:B------:R-:W-:Y:S01]  /*b8e0*/  FADD.FTZ R62, R62, R66 ;  /* 0x000000423e3e7221 */ /* 0x000fe20000010000 */
[----:B------:R-:W-:Y:S01]  /*b8f0*/  FADD.FTZ R92, R121, R92 ;  /* 0x0000005c795c7221 */ /* 0x000fe20000010000 */
[----:B------:R-:W-:Y:S01]  /*b900*/  FFMA.FTZ R88, R86, R89, R88 ;  /* 0x0000005956587223 */ /* 0x000fe20000010058 */
[----:B------:R-:W-:Y:S01]  /*b910*/  FMUL.FTZ R85, R4, R81 ;  /* 0x0000005104557220 */ /* 0x000fe20000410000 */
[----:B------:R-:W-:Y:S01]  /*b920*/  FFMA.FTZ R97, R94, R91, R97 ;  /* 0x0000005b5e617223 */ /* 0x000fe20000010061 */
[----:B------:R-:W-:Y:S01]  /*b930*/  FADD.FTZ R62, R89, R62 ;  /* 0x0000003e593e7221 */ /* 0x000fe20000010000 */
[----:B------:R-:W-:Y:S01]  /*b940*/  FADD.FTZ R91, R92, R91 ;  /* 0x0000005b5c5b7221 */ /* 0x000fe20000010000 */
[C---:B------:R-:W-:Y:S01]  /*b950*/  FFMA.FTZ R58, R87.reuse, R81, R58 ;  /* 0x00000051573a7223 */ /* 0x040fe2000001003a */
[----:B------:R-:W-:Y:S01]  /*b960*/  FFMA.FTZ R88, R87, R85, R88 ;  /* 0x0000005557587223 */ /* 0x000fe20000010058 */
[----:B------:R-:W-:Y:S01]  /*b970*/  FMUL.FTZ R87, R5, R25 ;  /* 0x0000001905577220 */ /* 0x000fe20000410000 */
[----:B------:R-:W-:Y:S01]  /*b980*/  FFMA.FTZ R97, R90, R84, R97 ;  /* 0x000000545a617223 */ /* 0x000fe20000010061 */
        /* <DEDUP_REMOVED lines=14> */
[----:B------:R-:W-:Y:S01]  /*ba70*/  FADD.FTZ R81, R81, R38 ;  /* 0x0000002651517221 */ /* 0x000fe20000010000 */
[C---:B------:R-:W-:Y:S01]  /*ba80*/  FFMA.FTZ R83, R39.reuse, R58, R83 ;  /* 0x0000003a27537223 */ /* 0x040fe20000010053 */
[----:B------:R-:W-:Y:S01]  /*ba90*/  FMUL.FTZ R38, R4, R46 ;  /* 0x0000002e04267220 */ /* 0x000fe20000410000 */
[----:B------:R-:W-:Y:S01]  /*baa0*/  FADD.FTZ R89, R58, R89 ;  /* 0x000000593a597221 */ /* 0x000fe20000010000 */
[----:B------:R-:W-:Y:S01]  /*bab0*/  FFMA.FTZ R62, R39, R18, R62 ;  /* 0x00000012273e7223 */ /* 0x000fe2000001003e */
[----:B------:R-:W-:Y:S01]  /*bac0*/  FADD.FTZ R25, R25, R18 ;  /* 0x0000001219197221 */ /* 0x000fe20000010000 */
[----:B------:R-:W-:Y:S01]  /*bad0*/  FFMA.FTZ R83, R40, R38, R83 ;  /* 0x0000002628537223 */ /* 0x000fe20000010053 */
[----:B------:R-:W-:Y:S01]  /*bae0*/  FMUL.FTZ R18, R5, R12 ;  /* 0x0000000c05127220 */ /* 0x000fe20000410000 */
[----:B------:R-:W-:Y:S01]  /*baf0*/  FADD.FTZ R89, R89, R38 ;  /* 0x0000002659597221 */ /* 0x000fe20000010000 */
[----:B------:R-:W-:-:S02]  /*bb00*/  FMUL.FTZ R38, R4, R50 ;  /* 0x0000003204267220 */ /* 0x000fc40000410000 */
[----:B------:R-:W-:Y:S01]  /*bb10*/  FFMA.FTZ R83, R47, R18, R83 ;  /* 0x000000122f537223 */ /* 0x000fe20000010053 */
[----:B------:R-:W-:Y:S01]  /*bb20*/  FADD.FTZ R89, R18, R89 ;  /* 0x0000005912597221 */ /* 0x000fe20000010000 */
[----:B------:R-:W-:Y:S01]  /*bb30*/  FFMA.FTZ R85, R40, R46, R85 ;  /* 0x0000002e28557223 */ /* 0x000fe20000010055 */
[----:B------:R-:W-:Y:S01]  /*bb40*/  FMUL.FTZ R18, R5, R52 ;  /* 0x0000003405127220 */ /* 0x000fe20000410000 */
[C---:B------:R-:W-:Y:S01]  /*bb50*/  FFMA.FTZ R83, R48.reuse, R38, R83 ;  /* 0x0000002630537223 */ /* 0x040fe20000010053 */
[----:B------:R-:W-:Y:S01]  /*bb60*/  FFMA.FTZ R62, R47, R12, R62 ;  /* 0x0000000c2f3e7223 */ /* 0x000fe2000001003e */
[----:B------:R-:W-:Y:S01]  /*bb70*/  FADD.FTZ R25, R25, R12 ;  /* 0x0000000c19197221 */ /* 0x000fe20000010000 */
[----:B------:R-:W-:Y:S01]  /*bb80*/  FADD.FTZ R89, R89, R38 ;  /* 0x0000002659597221 */ /* 0x000fe20000010000 */
[----:B------:R-:W-:Y:S01]  /*bb90*/  FFMA.FTZ R12, R48, R50, R85 ;  /* 0x00000032300c7223 */ /* 0x000fe20000010055 */
[C---:B------:R-:W-:Y:S01]  /*bba0*/  FFMA.FTZ R38, R51.reuse, R18, R83 ;  /* 0x0000001233267223 */ /* 0x040fe20000010053 */
[----:B------:R-:W-:Y:S01]  /*bbb0*/  FMUL.FTZ R39, R4, R56 ;  /* 0x0000003804277220 */ /* 0x000fe20000410000 */
[----:B------:R-:W-:Y:S01]  /*bbc0*/  FFMA.FTZ R62, R51, R52, R62 ;  /* 0x00000034333e7223 */ /* 0x000fe2000001003e */
[----:B------:R-:W-:Y:S01]  /*bbd0*/  FADD.FTZ R52, R25, R52 ;  /* 0x0000003419347221 */ /* 0x000fe20000010000 */
[----:B------:R-:W-:Y:S01]  /*bbe0*/  FADD.FTZ R89, R18, R89 ;  /* 0x0000005912597221 */ /* 0x000fe20000010000 */
[C---:B------:R-:W-:Y:S01]  /*bbf0*/  FFMA.FTZ R25, R55.reuse, R56, R12 ;  /* 0x0000003837197223 */ /* 0x040fe2000001000c */
[----:B------:R-:W-:Y:S01]  /*bc00*/  FFMA.FTZ R55, R55, R39, R38 ;  /* 0x0000002737377223 */ /* 0x000fe20000010026 */
[----:B------:R-:W-:Y:S01]  /*bc10*/  FMUL.FTZ R12, R5, R59 ;  /* 0x0000003b050c7220 */ /* 0x000fe20000410000 */
[----:B------:R-:W-:Y:S01]  /*bc20*/  FADD.FTZ R89, R89, R39 ;  /* 0x0000002759597221 */ /* 0x000fe20000010000 */
[----:B------:R-:W-:-:S02]  /*bc30*/  FMUL.FTZ R18, R4, R60 ;  /* 0x0000003c04127220 */ /* 0x000fc40000410000 */
[----:B------:R-:W-:Y:S01]  /*bc40*/  FFMA.FTZ R55, R57, R12, R55 ;  /* 0x0000000c39377223 */ /* 0x000fe20000010037 */
[----:B------:R-:W-:Y:S01]  /*bc50*/  FADD.FTZ R89, R12, R89 ;  /* 0x000000590c597221 */ /* 0x000fe20000010000 */
[----:B------:R-:W-:Y:S02]  /*bc60*/  FMUL.FTZ R38, R5, R63 ;  /* 0x0000003f05267220 */ /* 0x000fe40000410000 */
[C---:B------:R-:W-:Y:S01]  /*bc70*/  FFMA.FTZ R55, R96.reuse, R18, R55 ;  /* 0x0000001260377223 */ /* 0x040fe20000010037 */
[----:B------:R-:W-:Y:S01]  /*bc80*/  FADD.FTZ R89, R89, R18 ;  /* 0x0000001259597221 */ /* 0x000fe20000010000 */
[----:B------:R-:W-:Y:S01]  /*bc90*/  FFMA.FTZ R12, R96, R60, R25 ;  /* 0x0000003c600c7223 */ /* 0x000fe20000010019 */
[----:B------:R-:W-:Y:S01]  /*bca0*/  FMUL.FTZ R39, R4, R64 ;  /* 0x0000004004277220 */ /* 0x000fe20000410000 */
[----:B------:R-:W-:Y:S01]  /*bcb0*/  FFMA.FTZ R18, R61, R38, R55 ;  /* 0x000000263d127223 */ /* 0x000fe20000010037 */
        /* <DEDUP_REMOVED lines=9> */
[C---:B------:R-:W-:Y:S01]  /*bd50*/  FFMA.FTZ R107, R65.reuse, R12, R107 ;  /* 0x0000000c416b7223 */ /* 0x040fe2000001006b */
[-C--:B------:R-:W-:Y:S01]  /*bd60*/  FMUL.FTZ R18, R4, R67.reuse ;  /* 0x0000004304127220 */ /* 0x080fe20000410000 */
        /* <DEDUP_REMOVED lines=8> */
[C---:B------:R-:W-:Y:S01]  /*bdf0*/  FFMA.FTZ R108, R68.reuse, R25, R108 ;  /* 0x00000019446c7223 */ /* 0x040fe2000001006c */
[----:B------:R-:W-:Y:S01]  /*be00*/  FADD.FTZ R18, R25, R18 ;  /* 0x0000001219127221 */ /* 0x000fe20000010000 */
[----:B------:R-:W-:Y:S02]  /*be10*/  FMUL.FTZ R25, R5, R13 ;  /* 0x0000000d05197220 */ /* 0x000fe40000410000 */
[----:B------:R-:W-:Y:S01]  /*be20*/  FFMA.FTZ R108, R69, R47, R108 ;  /* 0x0000002f456c7223 */ /* 0x000fe2000001006c */
[----:B------:R-:W-:Y:S01]  /*be30*/  FFMA.FTZ R39, R68, R10, R39 ;  /* 0x0000000a44277223 */ /* 0x000fe20000010027 */
[----:B------:R-:W-:Y:S01]  /*be40*/  FADD.FTZ R18, R18, R47 ;  /* 0x0000002f12127221 */ /* 0x000fe20000010000 */
[----:B------:R-:W-:Y:S01]  /*be50*/  FADD.FTZ R10, R63, R10 ;  /* 0x0000000a3f0a7221 */ /* 0x000fe20000010000 */
[----:B------:R-:W-:Y:S01]  /*be60*/  FFMA.FTZ R108, R72, R25, R108 ;  /* 0x00000019486c7223 */ /* 0x000fe2000001006c */
[----:B------:R-:W-:Y:S01]  /*be70*/  FMUL.FTZ R47, R4, R75 ;  /* 0x0000004b042f7220 */ /* 0x000fe20000410000 */
[----:B------:R-:W-:Y:S01]  /*be80*/  FADD.FTZ R18, R25, R18 ;  /* 0x0000001219127221 */ /* 0x000fe20000010000 */
[----:B------:R-:W-:Y:S01]  /*be90*/  FFMA.FTZ R39, R72, R13, R39 ;  /* 0x0000000d48277223 */ /* 0x000fe20000010027 */
[----:B------:R-:W-:Y:S01]  /*bea0*/  FADD.FTZ R10, R10, R13 ;  /* 0x0000000d0a0a7221 */ /* 0x000fe20000010000 */
[----:B------:R-:W-:Y:S01]  /*beb0*/  FFMA.FTZ R108, R73, R47, R108 ;  /* 0x0000002f496c7223 */ /* 0x000fe2000001006c */
[----:B------:R-:W-:Y:S01]  /*bec0*/  FMUL.FTZ R13, R5, R15 ;  /* 0x0000000f050d7220 */ /* 0x000fe20000410000 */
[----:B------:R-:W-:Y:S01]  /*bed0*/  FADD.FTZ R81, R81, R46 ;  /* 0x0000002e51517221 */ /* 0x000fe20000010000 */
[----:B------:R-:W-:Y:S01]  /*bee0*/  FADD.FTZ R18, R18, R47 ;  /* 0x0000002f12127221 */ /* 0x000fe20000010000 */
[----:B------:R-:W-:Y:S01]  /*bef0*/  FFMA.FTZ R8, R69, R71, R8 ;  /* 0x0000004745087223 */ /* 0x000fe20000010008 */
        /* <DEDUP_REMOVED lines=10> */
[----:B------:R-:W-:Y:S01]  /*bfa0*/  FADD.FTZ R10, R10, R15 ;  /* 0x0000000f0a0a7221 */ /* 0x000fe20000010000 */
[----:B------:R-:W-:Y:S01]  /*bfb0*/  FFMA.FTZ R8, R77, R79, R8 ;  /* 0x0000004f4d087223 */ /* 0x000fe20000010008 */
[----:B------:R-:W-:Y:S01]  /*bfc0*/  FFMA.FTZ R108, R98, R13, R108 ;  /* 0x0000000d626c7223 */ /* 0x000fe2000001006c */
[-C--:B------:R-:W-:Y:S01]  /*bfd0*/  FMUL.FTZ R15, R4, R110.reuse ;  /* 0x0000006e040f7220 */ /* 0x080fe20000410000 */
[----:B------:R-:W-:Y:S01]  /*bfe0*/  FADD.FTZ R81, R81, R60 ;  /* 0x0000003c51517221 */ /* 0x000fe20000010000 */
[----:B------:R-:W-:Y:S01]  /*bff0*/  FADD.FTZ R18, R13, R18 ;  /* 0x000000120d127221 */ /* 0x000fe20000010000 */
[C---:B------:R-:W-:Y:S01]  /*c000*/  FFMA.FTZ R13, R109.reuse, R110, R8 ;  /* 0x0000006e6d0d7223 */ /* 0x040fe20000010008 */
[----:B------:R-:W-:Y:S01]  /*c010*/  FFMA.FTZ R109, R109, R15, R108 ;  /* 0x0000000f6d6d7223 */ /* 0x000fe2000001006c */
[----:B------:R-:W-:Y:S01]  /*c020*/  FMUL.FTZ R8, R5, R22 ;  /* 0x0000001605087220 */ /* 0x000fe20000410000 */
[----:B------:R-:W-:Y:S01]  /*c030*/  FADD.FTZ R64, R81, R64 ;  /* 0x0000004051407221 */ /* 0x000fe20000010000 */
[----:B------:R-:W-:Y:S01]  /*c040*/  FFMA.FTZ R12, R98, R19, R39 ;  /* 0x00000013620c7223 */ /* 0x000fe20000010027 */
[----:B------:R-:W-:Y:S01]  /*c050*/  FADD.FTZ R25, R18, R15 ;  /* 0x0000000f12197221 */ /* 0x000fe20000010000 */
[----:B------:R-:W-:Y:S01]  /*c060*/  FADD.FTZ R19, R10, R19 ;  /* 0x000000130a137221 */ /* 0x000fe20000010000 */
[C---:B------:R-:W-:Y:S01]  /*c070*/  FFMA.FTZ R109, R111.reuse, R8, R109 ;  /* 0x000000086f6d7223 */ /* 0x040fe2000001006d */
[-C--:B------:R-:W-:Y:S01]  /*c080*/  FMUL.FTZ R10, R4, R113.reuse ;  /* 0x00000071040a7220 */ /* 0x080fe20000410000 */
[----:B------:R-:W-:Y:S01]  /*c090*/  FADD.FTZ R64, R64, R67 ;  /* 0x0000004340407221 */ /* 0x000fe20000010000 */
[----:B------:R-:W-:Y:S01]  /*c0a0*/  FADD.FTZ R25, R8, R25 ;  /* 0x0000001908197221 */ /* 0x000fe20000010000 */
[----:B------:R-:W-:Y:S01]  /*c0b0*/  FFMA.FTZ R15, R111, R22, R12 ;  /* 0x000000166f0f7223 */ /* 0x000fe2000001000c */
[C---:B------:R-:W-:Y:S01]  /*c0c0*/  FFMA.FTZ R8, R112.reuse, R113, R13 ;  /* 0x0000007170087223 */ /* 0x040fe2000001000d */
[----:B------:R-:W-:Y:S01]  /*c0d0*/  FFMA.FTZ R112, R112, R10, R109 ;  /* 0x0000000a70707223 */ /* 0x000fe2000001006d */
[-C--:B------:R-:W-:Y:S01]  /*c0e0*/  FMUL.FTZ R13, R5, R24.reuse ;  /* 0x00000018050d7220 */ /* 0x080fe20000410000 */
[----:B------:R-:W-:Y:S01]  /*c0f0*/  FADD.FTZ R64, R64, R71 ;  /* 0x0000004740407221 */ /* 0x000fe20000010000 */
[----:B------:R-:W-:Y:S01]  /*c100*/  FADD.FTZ R12, R25, R10 ;  /* 0x0000000a190c7221 */ /* 0x000fe20000010000 */
        /* <DEDUP_REMOVED lines=10> */
[----:B------:R-:W-:Y:S01]  /*c1b0*/  FMUL.FTZ R12, R4, R28 ;  /* 0x0000001c040c7220 */ /* 0x000fe20000410000 */
[----:B------:R-:W-:Y:S01]  /*c1c0*/  FFMA.FTZ R115, R117, R8, R115 ;  /* 0x0000000875737223 */ /* 0x000fe20000010073 */
[----:B------:R-:W-:Y:S01]  /*c1d0*/  FADD.FTZ R110, R79, R110 ;  /* 0x0000006e4f6e7221 */ /* 0x000fe20000010000 */
[----:B------:R-:W-:Y:S01]  /*c1e0*/  FADD.FTZ R15, R8, R15 ;  /* 0x0000000f080f7221 */ /* 0x000fe20000010000 */
[----:B------:R-:W-:Y:S01]  /*c1f0*/  FMUL.FTZ R8, R5, R0 ;  /* 0x0000000005087220 */ /* 0x000fe20000410000 */
[----:B------:R-:W-:Y:S01]  /*c200*/  FFMA.FTZ R115, R118, R12, R115 ;  /* 0x0000000c76737223 */ /* 0x000fe20000010073 */
[----:B------:R-:W-:Y:S01]  /*c210*/  FADD.FTZ R113, R110, R113 ;  /* 0x000000716e717221 */ /* 0x000fe20000010000 */
[----:B------:R-:W-:Y:S01]  /*c220*/  FADD.FTZ R15, R15, R12 ;  /* 0x0000000c0f0f7221 */ /* 0x000fe20000010000 */
[----:B------:R-:W-:Y:S01]  /*c230*/  FADD.FTZ R19, R19, R22 ;  /* 0x0000001613137221 */ /* 0x000fe20000010000 */
[----:B------:R-:W-:Y:S01]  /*c240*/  FFMA.FTZ R10, R117, R27, R10 ;  /* 0x0000001b750a7223 */ /* 0x000fe2000001000a */
[----:B------:R-:W-:Y:S01]  /*c250*/  FFMA.FTZ R115, R29, R8, R115 ;  /* 0x000000081d737223 */ /* 0x000fe20000010073 */
[----:B------:R-:W-:Y:S01]  /*c260*/  FMUL.FTZ R12, R4, R6 ;  /* 0x00000006040c7220 */ /* 0x000fe20000410000 */
[----:B------:R-:W-:Y:S01]  /*c270*/  FADD.FTZ R113, R113, R116 ;  /* 0x0000007471717221 */ /* 0x000fe20000010000 */
[----:B------:R-:W-:Y:S01]  /*c280*/  FFMA.FTZ R13, R118, R28, R13 ;  /* 0x0000001c760d7223 */ /* 0x000fe2000001000d */
[----:B------:R-:W-:Y:S01]  /*c290*/  FADD.FTZ R15, R8, R15 ;  /* 0x0000000f080f7221 */ /* 0x000fe20000010000 */
[----:B------:R-:W-:Y:S01]  /*c2a0*/  FADD.FTZ R24, R19, R24 ;  /* 0x0000001813187221 */ /* 0x000fe20000010000 */
[----:B------:R-:W-:Y:S01]  /*c2b0*/  FFMA.FTZ R10, R29, R0, R10 ;  /* 0x000000001d0a7223 */ /* 0x000fe2000001000a */
[C---:B------:R-:W-:Y:S01]  /*c2c0*/  FFMA.FTZ R115, R30.reuse, R12, R115 ;  /* 0x0000000c1e737223 */ /* 0x040fe20000010073 */
[-C--:B------:R-:W-:Y:S01]  /*c2d0*/  FMUL.FTZ R18, R5, R9.reuse ;  /* 0x0000000905127220 */ /* 0x080fe20000410000 */
[----:B------:R-:W-:Y:S01]  /*c2e0*/  FADD.FTZ R113, R113, R28 ;  /* 0x0000001c71717221 */ /* 0x000fe20000010000 */
[----:B------:R-:W-:Y:S01]  /*c2f0*/  FFMA.FTZ R8, R30, R6, R13 ;  /* 0x000000061e087223 */ /* 0x000fe2000001000d */
[----:B------:R-:W-:Y:S01]  /*c300*/  FADD.FTZ R15, R15, R12 ;  /* 0x0000000c0f0f7221 */ /* 0x000fe20000010000 */
[----:B------:R-:W-:Y:S01]  /*c310*/  FADD.FTZ R27, R24, R27 ;  /* 0x0000001b181b7221 */ /* 0x000fe20000010000 */
[C---:B------:R-:W-:Y:S01]  /*c320*/  FFMA.FTZ R13, R7.reuse, R9, R10 ;  /* 0x00000009070d7223 */ /* 0x040fe2000001000a */
[----:B------:R-:W-:Y:S01]  /*c330*/  FFMA.FTZ R10, R7, R18, R115 ;  /* 0x00000012070a7223 */ /* 0x000fe20000010073 */
[----:B------:R-:W-:Y:S01]  /*c340*/  FADD.FTZ R6, R113, R6 ;  /* 0x0000000671067221 */ /* 0x000fe20000010000 */
        /* <DEDUP_REMOVED lines=8> */
[----:B------:R-:W-:Y:S01]  /*c3d0*/  FADD.FTZ R9, R0, R9 ;  /* 0x0000000900097221 */ /* 0x000fe20000010000 */
[C---:B------:R-:W-:Y:S01]  /*c3e0*/  FFMA.FTZ R0, R14.reuse, R32, R13 ;  /* 0x000000200e007223 */ /* 0x040fe2000001000d */
[----:B------:R-:W-:Y:S01]  /*c3f0*/  FFMA.FTZ R10, R14, R19, R10 ;  /* 0x000000130e0a7223 */ /* 0x000fe2000001000a */
[-C--:B------:R-:W-:Y:S01]  /*c400*/  FMUL.FTZ R13, R4, R16.reuse ;  /* 0x00000010040d7220 */ /* 0x080fe20000410000 */
[----:B------:R-:W-:Y:S01]  /*c410*/  FADD.FTZ R6, R19, R6 ;  /* 0x0000000613067221 */ /* 0x000fe20000010000 */
[----:B------:R-:W-:Y:S01]  /*c420*/  FFMA.FTZ R7, R33, R16, R8 ;  /* 0x0000001021077223 */ /* 0x000fe20000010008 */
[----:B------:R-:W-:Y:S01]  /*c430*/  FMUL.FTZ R8, R5, R35 ;  /* 0x0000002305087220 */ /* 0x000fe20000410000 */
[----:B------:R-:W-:Y:S01]  /*c440*/  FFMA.FTZ R33, R33, R13, R10 ;  /* 0x0000000d21217223 */ /* 0x000fe2000001000a */
[----:B------:R-:W-:Y:S01]  /*c450*/  FADD.FTZ R13, R6, R13 ;  /* 0x0000000d060d7221 */ /* 0x000fe20000010000 */
[----:B------:R-:W-:-:S02]  /*c460*/  FMUL.FTZ R10, R4, R34 ;  /* 0x00000022040a7220 */ /* 0x000fc40000410000 */
[----:B------:R-:W-:Y:S01]  /*c470*/  FFMA.FTZ R33, R17, R8, R33 ;  /* 0x0000000811217223 */ /* 0x000fe20000010021 */
[----:B------:R-:W-:Y:S01]  /*c480*/  FADD.FTZ R13, R8, R13 ;  /* 0x0000000d080d7221 */ /* 0x000fe20000010000 */
[----:B------:R-:W-:Y:S02]  /*c490*/  FMUL.FTZ R8, R5, R20 ;  /* 0x0000001405087220 */ /* 0x000fe40000410000 */
[----:B------:R-:W-:Y:S01]  /*c4a0*/  FFMA.FTZ R33, R36, R10, R33 ;  /* 0x0000000a24217223 */ /* 0x000fe20000010021 */
[----:B------:R-:W-:Y:S01]  /*c4b0*/  FADD.FTZ R13, R13, R10 ;  /* 0x0000000a0d0d7221 */ /* 0x000fe20000010000 */
[----:B------:R-:W-:Y:S01]  /*c4c0*/  FMUL.FTZ R12, R4, R31 ;  /* 0x0000001f040c7220 */ /* 0x000fe20000410000 */
[----:B------:R-:W-:Y:S01]  /*c4d0*/  FADD.FTZ R32, R9, R32 ;  /* 0x0000002009207221 */ /* 0x000fe20000010000 */
[----:B------:R-:W-:Y:S01]  /*c4e0*/  FFMA.FTZ R10, R37, R8, R33 ;  /* 0x00000008250a7223 */ /* 0x000fe20000010021 */
        /* <DEDUP_REMOVED lines=17> */
[----:B------:R-:W-:Y:S01]  /*c600*/  FFMA.FTZ R0, R49, R23, R0 ;  /* 0x0000001731007223 */ /* 0x000fe20000010000 */
[----:B------:R-:W-:Y:S01]  /*c610*/  FADD.FTZ R31, R34, R31 ;  /* 0x0000001f221f7221 */ /* 0x000fe20000010000 */
[----:B------:R-:W-:Y:S01]  /*c620*/  FADD.FTZ R13, R13, R12 ;  /* 0x0000000c0d0d7221 */ /* 0x000fe20000010000 */
[----:B------:R-:W-:Y:S01]  /*c630*/  FADD.FTZ R23, R20, R23 ;  /* 0x0000001714177221 */ /* 0x000fe20000010000 */
[----:B------:R-:W-:Y:S01]  /*c640*/  FFMA.FTZ R9, R119, R8, R10 ;  /* 0x0000000877097223 */ /* 0x000fe2000001000a */
[----:B------:R-:W-:Y:S01]  /*c650*/  FFMA.FTZ R24, R53, R26, R6 ;  /* 0x0000001a35187223 */ /* 0x000fe20000010006 */
[----:B------:R-:W-:Y:S01]  /*c660*/  FADD.FTZ R10, R8, R13 ;  /* 0x0000000d080a7221 */ /* 0x000fe20000010000 */
[----:B------:R-:W-:Y:S01]  /*c670*/  FADD.FTZ R26, R31, R26 ;  /* 0x0000001a1f1a7221 */ /* 0x000fe20000010000 */
[----:B------:R-:W-:Y:S01]  /*c680*/  FFMA.FTZ R25, R119, R54, R0 ;  /* 0x0000003677197223 */ /* 0x000fe20000010000 */
[----:B0-----:R-:W-:-:S07]  /*c690*/  FADD.FTZ R27, R23, R54 ;  /* 0x00000036171b7221 */ /* 0x001fce0000010000 */
.L_x_133:
[----:B------:R-:W0:Y:S01]  /*c6a0*/  S2R R12, SR_LANEID ;  /* 0x00000000000c7919 */ /* 0x000e220000000000 */
[----:B------:R-:W1:Y:S01]  /*c6b0*/  S2UR UR7, SR_CgaCtaId ;  /* 0x00000000000779c3 */ /* 0x000e620000008800 */
[----:B------:R-:W-:Y:S01]  /*c6c0*/  UMOV UR6, 0x400 ;  /* 0x0000040000067882 */ /* 0x000fe20000000000 */
[----:B------:R-:W2:Y:S01]  /*c6d0*/  LDCU UR9, c[0x0][0x374] ;  /* 0x00006e80ff0977ac */ /* 0x000ea20008000800 */
[----:B------:R-:W3:Y:S01]  /*c6e0*/  SHFL.DOWN PT, R0, R9, 0x1, 0x1f ;  /* 0x08201f0009007f89 */ /* 0x000ee200000e0000 */
[----:B------:R-:W-:Y:S01]  /*c6f0*/  BSSY.RECONVERGENT B0, `(.L_x_134) ;  /* 0x000002a000007945 */ /* 0x000fe20003800200 */
[----:B------:R-:W-:Y:S02]  /*c700*/  UIADD3 UR5, UPT, UPT, UR6, 0x90, URZ ;  /* 0x0000009006057890 */ /* 0x000fe4000fffe0ff */
[----:B------:R-:W4:Y:S01]  /*c710*/  SHFL.DOWN PT, R6, R10, 0x1, 0x1f ;  /* 0x08201f000a067f89 */ /* 0x000f2200000e0000 */
[----:B------:R-:W0:Y:S01]  /*c720*/  LDCU UR12, c[0x0][0x370] ;  /* 0x00006e00ff0c77ac */ /* 0x000e220008000800 */
[----:B-1----:R-:W-:Y:S01]  /*c730*/  ULEA UR5, UR7, UR5, 0x18 ;  /* 0x0000000507057291 */ /* 0x002fe2000f8ec0ff */
[----:B0-----:R-:W-:-:S02]  /*c740*/  ISETP.GT.AND P0, PT, R12, 0x1e, PT ;  /* 0x0000001e0c00780c */ /* 0x001fc40003f04270 */
[C---:B------:R-:W-:Y:S02]  /*c750*/  ISETP.GT.AND P2, PT, R12.reuse, 0xf, PT ;  /* 0x0000000f0c00780c */ /* 0x040fe40003f44270 */
[----:B------:R-:W-:-:S09]  /*c760*/  ISETP.GT.AND P1, PT, R12, 0x17, PT ;  /* 0x000000170c00780c */ /* 0x000fd20003f24270 */
[----:B---3--:R-:W-:Y:S01]  /*c770*/  @!P0 FADD.FTZ R9, R0, R9 ;  /* 0x0000000900098221 */ /* 0x008fe20000010000 */
[----:B----4-:R-:W-:Y:S01]  /*c780*/  @!P0 FADD.FTZ R10, R6, R10 ;  /* 0x0000000a060a8221 */ /* 0x010fe20000010000 */
[----:B------:R-:W-:-:S03]  /*c790*/  ISETP.GT.AND P0, PT, R12, 0x1d, PT ;  /* 0x0000001d0c00780c */ /* 0x000fc60003f04270 */
[----:B------:R-:W0:Y:S04]  /*c7a0*/  SHFL.DOWN PT, R0, R9, 0x2, 0x1f ;  /* 0x08401f0009007f89 */ /* 0x000e2800000e0000 */
[----:B------:R-:W1:Y:S06]  /*c7b0*/  SHFL.DOWN PT, R6, R10, 0x2, 0x1f ;  /* 0x08401f000a067f89 */ /* 0x000e6c00000e0000 */
[----:B0-----:R-:W-:Y:S01]  /*c7c0*/  @!P0 FADD.FTZ R9, R9, R0 ;  /* 0x0000000009098221 */ /* 0x001fe20000010000 */
[----:B-1----:R-:W-:-:S04]  /*c7d0*/  @!P0 FADD.FTZ R10, R10, R6 ;  /* 0x000000060a0a8221 */ /* 0x002fc80000010000 */
[----:B------:R-:W0:Y:S01]  /*c7e0*/  SHFL.DOWN PT, R0, R9, 0x4, 0x1f ;  /* 0x08801f0009007f89 */ /* 0x000e2200000e0000 */
[----:B------:R-:W-:-:S03]  /*c7f0*/  ISETP.GT.AND P0, PT, R12, 0x1b, PT ;  /* 0x0000001b0c00780c */ /* 0x000fc60003f04270 */
[----:B------:R-:W1:Y:S01]  /*c800*/  SHFL.DOWN PT, R7, R10, 0x4, 0x1f ;  /* 0x08801f000a077f89 */ /* 0x000e6200000e0000 */
[----:B------:R-:W3:Y:S09]  /*c810*/  S2R R6, SR_TID.X ;  /* 0x0000000000067919 */ /* 0x000ef20000002100 */
[----:B0-----:R-:W-:Y:S01]  /*c820*/  @!P0 FADD.FTZ R9, R9, R0 ;  /* 0x0000000009098221 */ /* 0x001fe20000010000 */
[----:B-1----:R-:W-:-:S04]  /*c830*/  @!P0 FADD.FTZ R10, R10, R7 ;  /* 0x000000070a0a8221 */ /* 0x002fc80000010000 */
[----:B------:R-:W0:Y:S04]  /*c840*/  SHFL.DOWN PT, R0, R9, 0x8, 0x1f ;  /* 0x09001f0009007f89 */ /* 0x000e2800000e0000 */
[----:B------:R-:W1:Y:S01]  /*c850*/  SHFL.DOWN PT, R7, R10, 0x8, 0x1f ;  /* 0x09001f000a077f89 */ /* 0x000e6200000e0000 */
[C---:B---3--:R-:W-:Y:S02]  /*c860*/  ISETP.NE.AND P0, PT, R6.reuse, RZ, PT ;  /* 0x000000ff0600720c */ /* 0x048fe40003f05270 */
[C---:B------:R-:W-:Y:S01]  /*c870*/  ISETP.GT.U32.AND P3, PT, R6.reuse, 0x37, PT ;  /* 0x000000370600780c */ /* 0x040fe20003f64070 */
[----:B0-----:R-:W-:Y:S01]  /*c880*/  FADD.FTZ R8, R9, R0 ;  /* 0x0000000009087221 */ /* 0x001fe20000010000 */
[----:B------:R-:W-:Y:S01]  /*c890*/  LEA R0, R6, UR5, 0x4 ;  /* 0x0000000506007c11 */ /* 0x000fe2000f8e20ff */
[----:B-1----:R-:W-:-:S03]  /*c8a0*/  FADD.FTZ R11, R10, R7 ;  /* 0x000000070a0b7221 */ /* 0x002fc60000010000 */
[----:B------:R-:W-:Y:S01]  /*c8b0*/  FSEL R18, R9, R8, P1 ;  /* 0x0000000809127208 */ /* 0x000fe20000800000 */
[----:B------:R0:W-:Y:S01]  /*c8c0*/  STS.128 [R0], R24 ;  /* 0x0000001800007388 */ /* 0x0001e20000000c00 */
[----:B------:R-:W-:-:S03]  /*c8d0*/  FSEL R19, R10, R11, P1 ;  /* 0x0000000b0a137208 */ /* 0x000fc60000800000 */
[----:B------:R0:W1:Y:S04]  /*c8e0*/  SHFL.DOWN PT, R9, R18, 0x10, 0x1f ;  /* 0x0a001f0012097f89 */ /* 0x00006800000e0000 */
[----:B------:R0:W3:Y:S01]  /*c8f0*/  SHFL.DOWN PT, R10, R19, 0x10, 0x1f ;  /* 0x0a001f00130a7f89 */ /* 0x0000e200000e0000 */
[----:B--2---:R-:W-:Y:S05]  /*c900*/  @P2 BRA `(.L_x_135) ;  /* 0x0000000000202947 */ /* 0x004fea0003800000 */
[----:B------:R-:W-:Y:S01]  /*c910*/  ISETP.NE.AND P1, PT, R12, RZ, PT ;  /* 0x000000ff0c00720c */ /* 0x000fe20003f25270 */
[----:B01----:R-:W-:Y:S01]  /*c920*/  FADD.FTZ R18, R8, R9 ;  /* 0x0000000908127221 */ /* 0x003fe20000010000 */
[----:B---3--:R-:W-:-:S11]  /*c930*/  FADD.FTZ R19, R11, R10 ;  /* 0x0000000a0b137221 */ /* 0x008fd60000010000 */
[----:B------:R-:W-:Y:S01]  /*c940*/  VOTEU.ALL UP0, P1 ;  /* 0x0000000000ff7886 */ /* 0x000fe20000800000 */
[----:B------:R-:W-:-:S04]  /*c950*/  @!P1 SHF.R.U32.HI R7, RZ, 0x2, R6 ;  /* 0x00000002ff079819 */ /* 0x000fc80000011606 */
[----:B------:R-:W-:Y:S01]  /*c960*/  @!UP0 ULEA UR5, UR7, UR6, 0x18 ;  /* 0x0000000607058291 */ /* 0x000fe2000f8ec0ff */
[----:B------:R-:W-:-:S08]  /*c970*/  @!P1 LOP3.LUT R7, R7, 0xf8, RZ, 0xc0, !PT ;  /* 0x000000f807079812 */ /* 0x000fd000078ec0ff */
[----:B------:R2:W-:Y:S03]  /*c980*/  @!P1 STS.64 [R7+UR5+0x10], R18 ;  /* 0x0000101207009988 */ /* 0x0005e60008000a05 */
.L_x_135:
[----:B------:R-:W-:Y:S05]  /*c990*/  BSYNC.RECONVERGENT B0 ;  /* 0x0000000000007941 */ /* 0x000fea0003800200 */
.L_x_134:
[----:B------:R-:W-:Y:S06]  /*c9a0*/  BAR.SYNC.DEFER_BLOCKING 0x0 ;  /* 0x0000000000007b1d */ /* 0x000fec0000010000 */
[----:B------:R-:W-:Y:S04]  /*c9b0*/  BSSY.RECONVERGENT B0, `(.L_x_136) ;  /* 0x0000024000007945 */ /* 0x000fe80003800200 */
[----:B------:R-:W-:Y:S05]  /*c9c0*/  @P0 BRA `(.L_x_137) ;  /* 0x0000000000880947 */ /* 0x000fea0003800000 */
[----:B------:R-:W-:-:S09]  /*c9d0*/  ULEA UR5, UR7, UR6, 0x18 ;  /* 0x0000000607057291 */ /* 0x000fd2000f8ec0ff */
[----:B------:R-:W2:Y:S04]  /*c9e0*/  LDS.64 R16, [UR5+0x18] ;  /* 0x00001805ff107984 */ /* 0x000ea80008000a00 */
[----:B------:R-:W4:Y:S04]  /*c9f0*/  LDS.128 R28, [UR5+0x20] ;  /* 0x00002005ff1c7984 */ /* 0x000f280008000c00 */
[----:B------:R-:W4:Y:S04]  /*ca00*/  LDS.128 R32, [UR5+0x30] ;  /* 0x00003005ff207984 */ /* 0x000f280008000c00 */
[----:B------:R-:W4:Y:S04]  /*ca10*/  LDS.128 R36, [UR5+0x40] ;  /* 0x00004005ff247984 */ /* 0x000f280008000c00 */
[----:B------:R-:W4:Y:S04]  /*ca20*/  LDS.128 R12, [UR5+0x50] ;  /* 0x00005005ff0c7984 */ /* 0x000f280008000c00 */
[----:B-1-3--:R-:W1:Y:S01]  /*ca30*/  LDS.128 R8, [UR5+0x60] ;  /* 0x00006005ff087984 */ /* 0x00ae620008000c00 */
[----:B--2---:R-:W-:Y:S01]  /*ca40*/  FADD.FTZ R7, R18, R16 ;  /* 0x0000001012077221 */ /* 0x004fe20000010000 */
[----:B------:R-:W-:-:S02]  /*ca50*/  FADD.FTZ R20, R19, R17 ;  /* 0x0000001113147221 */ /* 0x000fc40000010000 */
[----:B0-----:R-:W0:Y:S01]  /*ca60*/  LDS.128 R16, [UR5+0x70] ;  /* 0x00007005ff107984 */ /* 0x001e220008000c00 */
[----:B----4-:R-:W-:Y:S01]  /*ca70*/  FADD.FTZ R7, R7, R28 ;  /* 0x0000001c07077221 */ /* 0x010fe20000010000 */
[----:B------:R-:W-:-:S03]  /*ca80*/  FADD.FTZ R20, R20, R29 ;  /* 0x0000001d14147221 */ /* 0x000fc60000010000 */
[----:B------:R-:W-:Y:S01]  /*ca90*/  FADD.FTZ R7, R7, R30 ;  /* 0x0000001e07077221 */ /* 0x000fe20000010000 */
        /* <DEDUP_REMOVED lines=13> */
[----:B-1----:R-:W-:Y:S01]  /*cb70*/  FADD.FTZ R7, R7, R8 ;  /* 0x0000000807077221 */ /* 0x002fe20000010000 */
[----:B------:R-:W-:-:S03]  /*cb80*/  FADD.FTZ R20, R20, R9 ;  /* 0x0000000914147221 */ /* 0x000fc60000010000 */
[----:B------:R-:W-:Y:S01]  /*cb90*/  FADD.FTZ R7, R7, R10 ;  /* 0x0000000a07077221 */ /* 0x000fe20000010000 */
[----:B------:R-:W-:-:S03]  /*cba0*/  FADD.FTZ R20, R20, R11 ;  /* 0x0000000b14147221 */ /* 0x000fc60000010000 */
[----:B0-----:R-:W-:Y:S01]  /*cbb0*/  FADD.FTZ R7, R7, R16 ;  /* 0x0000001007077221 */ /* 0x001fe20000010000 */
[----:B------:R-:W-:-:S03]  /*cbc0*/  FADD.FTZ R20, R20, R17 ;  /* 0x0000001114147221 */ /* 0x000fc60000010000 */
[----:B------:R-:W-:Y:S01]  /*cbd0*/  FADD.FTZ R18, R7, R18 ;  /* 0x0000001207127221 */ /* 0x000fe20000010000 */
[----:B------:R-:W-:-:S07]  /*cbe0*/  FADD.FTZ R19, R20, R19 ;  /* 0x0000001314137221 */ /* 0x000fce0000010000 */
.L_x_137:
[----:B------:R-:W-:Y:S05]  /*cbf0*/  BSYNC.RECONVERGENT B0 ;  /* 0x0000000000007941 */ /* 0x000fea0003800200 */
.L_x_136:
[----:B------:R-:W-:Y:S06]  /*cc00*/  BAR.SYNC.DEFER_BLOCKING 0x0 ;  /* 0x0000000000007b1d */ /* 0x000fec0000010000 */
[----:B------:R-:W-:Y:S04]  /*cc10*/  BSSY.RECONVERGENT B0, `(.L_x_138) ;  /* 0x0000025000007945 */ /* 0x000fe80003800200 */
[----:B------:R-:W-:Y:S05]  /*cc20*/  @P3 BRA `(.L_x_139) ;  /* 0x00000000008c3947 */ /* 0x000fea0003800000 */
[----:B------:R-:W2:Y:S04]  /*cc30*/  LDS.128 R32, [R0+0x380] ;  /* 0x0003800000207984 */ /* 0x000ea80000000c00 */
[----:B------:R-:W4:Y:S04]  /*cc40*/  LDS.128 R36, [R0+0x700] ;  /* 0x0007000000247984 */ /* 0x000f280000000c00 */
[----:B------:R-:W4:Y:S04]  /*cc50*/  LDS.128 R48, [R0+0xa80] ;  /* 0x000a800000307984 */ /* 0x000f280000000c00 */
[----:B------:R-:W4:Y:S04]  /*cc60*/  LDS.128 R20, [R0+0xe00] ;  /* 0x000e000000147984 */ /* 0x000f280000000c00 */
[----:B------:R-:W4:Y:S04]  /*cc70*/  LDS.128 R12, [R0+0x1180] ;  /* 0x00118000000c7984 */ /* 0x000f280000000c00 */
[----:B-1-3--:R-:W1:Y:S04]  /*cc80*/  LDS.128 R8, [R0+0x1500] ;  /* 0x0015000000087984 */ /* 0x00ae680000000c00 */
[----:B------:R3:W3:Y:S01]  /*cc90*/  LDS.128 R28, [R0+0x1880] ;  /* 0x00188000001c7984 */ /* 0x0006e20000000c00 */
[----:B--2---:R-:W-:Y:S01]  /*cca0*/  FADD.FTZ R7, R24, R32 ;  /* 0x0000002018077221 */ /* 0x004fe20000010000 */
[----:B------:R-:W-:Y:S01]  /*ccb0*/  FADD.FTZ R16, R25, R33 ;  /* 0x0000002119107221 */ /* 0x000fe20000010000 */
[----:B------:R-:W-:Y:S01]  /*ccc0*/  FADD.FTZ R17, R26, R34 ;  /* 0x000000221a117221 */ /* 0x000fe20000010000 */
[----:B0-----:R-:W-:Y:S01]  /*ccd0*/  FADD.FTZ R24, R27, R35 ;  /* 0x000000231b187221 */ /* 0x001fe20000010000 */
[----:B----4-:R-:W-:Y:S01]  /*cce0*/  FADD.FTZ R7, R7, R36 ;  /* 0x0000002407077221 */ /* 0x010fe20000010000 */
[----:B------:R-:W-:Y:S01]  /*ccf0*/  FADD.FTZ R16, R16, R37 ;  /* 0x0000002510107221 */ /* 0x000fe20000010000 */
        /* <DEDUP_REMOVED lines=14> */
[----:B-1----:R-:W-:Y:S01]  /*cde0*/  FADD.FTZ R7, R7, R8 ;  /* 0x0000000807077221 */ /* 0x002fe20000010000 */
[----:B------:R-:W-:Y:S01]  /*cdf0*/  FADD.FTZ R16, R16, R9 ;  /* 0x0000000910107221 */ /* 0x000fe20000010000 */
[----:B------:R-:W-:Y:S01]  /*ce00*/  FADD.FTZ R17, R17, R10 ;  /* 0x0000000a11117221 */ /* 0x000fe20000010000 */
[----:B---3--:R-:W-:Y:S01]  /*ce10*/  FADD.FTZ R0, R24, R11 ;  /* 0x0000000b18007221 */ /* 0x008fe20000010000 */
[----:B------:R-:W-:Y:S01]  /*ce20*/  FADD.FTZ R24, R7, R28 ;  /* 0x0000001c07187221 */ /* 0x000fe20000010000 */
[----:B------:R-:W-:Y:S01]  /*ce30*/  FADD.FTZ R25, R16, R29 ;  /* 0x0000001d10197221 */ /* 0x000fe20000010000 */
[----:B------:R-:W-:Y:S01]  /*ce40*/  FADD.FTZ R26, R17, R30 ;  /* 0x0000001e111a7221 */ /* 0x000fe20000010000 */
[----:B------:R-:W-:-:S07]  /*ce50*/  FADD.FTZ R27, R0, R31 ;  /* 0x0000001f001b7221 */ /* 0x000fce0000010000 */
.L_x_139:
[----:B------:R-:W-:Y:S05]  /*ce60*/  BSYNC.RECONVERGENT B0 ;  /* 0x0000000000007941 */ /* 0x000fea0003800200 */
.L_x_138:
[----:B------:R-:W-:Y:S04]  /*ce70*/  BSSY.RECONVERGENT B0, `(.L_x_140) ;  /* 0x000001e000007945 */ /* 0x000fe80003800200 */
[----:B------:R-:W-:Y:S05]  /*ce80*/  @P3 BRA `(.L_x_141) ;  /* 0x0000000000703947 */ /* 0x000fea0003800000 */
[----:B------:R-:W3:Y:S01]  /*ce90*/  LDC.64 R20, c[0x0][0x3f8] ;  /* 0x0000fe00ff147b82 */ /* 0x000ee20000000a00 */
[----:B------:R-:W-:-:S05]  /*cea0*/  MOV R13, UR13 ;  /* 0x0000000d000d7c02 */ /* 0x000fca0008000f00 */
[----:B------:R-:W-:Y:S02]  /*ceb0*/  IMAD R13, R13, 0x38, R6 ;  /* 0x000000380d0d7824 */ /* 0x000fe400078e0206 */
[----:B-1----:R-:W1:Y:S01]  /*cec0*/  LDC.64 R8, c[0x0][0x3d8] ;  /* 0x0000f600ff087b82 */ /* 0x002e620000000a00 */
[----:B---3--:R-:W-:Y:S01]  /*ced0*/  IMAD.WIDE.U32 R10, R20, 0x3, RZ ;  /* 0x00000003140a7825 */ /* 0x008fe200078e00ff */
[C---:B--2---:R-:W-:Y:S02]  /*cee0*/  LEA R7, R21.reuse, R21, 0x1 ;  /* 0x0000001515077211 */ /* 0x044fe400078e08ff */
[----:B------:R-:W-:Y:S02]  /*cef0*/  LEA.HI R17, P1, R21, R20, RZ, 0x1 ;  /* 0x0000001415117211 */ /* 0x000fe400078308ff */
[----:B------:R-:W-:Y:S02]  /*cf00*/  IADD3 R11, PT, PT, R11, R7, RZ ;  /* 0x000000070b0b7210 */ /* 0x000fe40007ffe0ff */
[----:B0-----:R-:W-:Y:S01]  /*cf10*/  IADD3.X R0, PT, PT, RZ, R21, RZ, P1, !PT ;  /* 0x00000015ff007210 */ /* 0x001fe20000ffe4ff */
[----:B-1----:R-:W-:Y:S01]  /*cf20*/  IMAD.WIDE R8, R13, 0x4, R8 ;  /* 0x000000040d087825 */ /* 0x002fe200078e0208 */
[----:B------:R-:W-:-:S02]  /*cf30*/  LEA.HI R7, P1, R11, R10, RZ, 0x1 ;  /* 0x0000000a0b077211 */ /* 0x000fc400078308ff */
[----:B------:R-:W-:Y:S02]  /*cf40*/  SHF.L.U32 R13, R17, 0x1, RZ ;  /* 0x00000001110d7819 */ /* 0x000fe400000006ff */
[----:B------:R-:W-:Y:S01]  /*cf50*/  SHF.L.U32 R15, R7, 0x1, RZ ;  /* 0x00000001070f7819 */ /* 0x000fe200000006ff */
[----:B------:R4:W-:Y:S01]  /*cf60*/  REDG.E.ADD.F32.FTZ.RN.STRONG.GPU desc[UR10][R8.64], R24 ;  /* 0x00000018080079a6 */ /* 0x0009e2000c12f30a */
[----:B------:R-:W-:Y:S02]  /*cf70*/  LOP3.LUT R13, R13, 0xfffffffc, RZ, 0xc0, !PT ;  /* 0xfffffffc0d0d7812 */ /* 0x000fe400078ec0ff */
[----:B------:R-:W-:Y:S02]  /*cf80*/  SHF.L.U64.HI R17, R17, 0x1, R0 ;  /* 0x0000000111117819 */ /* 0x000fe40000010200 */
[----:B------:R-:W-:Y:S02]  /*cf90*/  LEA R12, P2, R20, R8, 0x2 ;  /* 0x00000008140c7211 */ /* 0x000fe400078410ff */
[----:B------:R-:W-:-:S02]  /*cfa0*/  IADD3.X R0, PT, PT, RZ, R11, RZ, P1, !PT ;  /* 0x0000000bff007210 */ /* 0x000fc40000ffe4ff */
[----:B------:R-:W-:Y:S02]  /*cfb0*/  LOP3.LUT R15, R15, 0xfffffffc, RZ, 0xc0, !PT ;  /* 0xfffffffc0f0f7812 */ /* 0x000fe400078ec0ff */
[----:B------:R-:W-:Y:S02]  /*cfc0*/  IADD3 R10, P1, PT, R8, R13, RZ ;  /* 0x0000000d080a7210 */ /* 0x000fe40007f3e0ff */
[----:B------:R-:W-:Y:S02]  /*cfd0*/  LEA.HI.X R13, R20, R9, R21, 0x2, P2 ;  /* 0x00000009140d7211 */ /* 0x000fe400010f1415 */
[----:B------:R-:W-:Y:S02]  /*cfe0*/  SHF.L.U64.HI R7, R7, 0x1, R0 ;  /* 0x0000000107077819 */ /* 0x000fe40000010200 */
[----:B------:R-:W-:Y:S02]  /*cff0*/  IADD3 R14, P2, PT, R8, R15, RZ ;  /* 0x0000000f080e7210 */ /* 0x000fe40007f5e0ff */
[----:B------:R-:W-:-:S02]  /*d000*/  IADD3.X R11, PT, PT, R9, R17, RZ, P1, !PT ;  /* 0x00000011090b7210 */ /* 0x000fc40000ffe4ff */
[----:B------:R-:W-:-:S03]  /*d010*/  IADD3.X R15, PT, PT, R9, R7, RZ, P2, !PT ;  /* 0x00000007090f7210 */ /* 0x000fc600017fe4ff */
[----:B------:R4:W-:Y:S04]  /*d020*/  REDG.E.ADD.F32.FTZ.RN.STRONG.GPU desc[UR10][R10.64], R25 ;  /* 0x000000190a0079a6 */ /* 0x0009e8000c12f30a */
[----:B------:R4:W-:Y:S04]  /*d030*/  REDG.E.ADD.F32.FTZ.RN.STRONG.GPU desc[UR10][R12.64], R26 ;  /* 0x0000001a0c0079a6 */ /* 0x0009e8000c12f30a */
[----:B------:R4:W-:Y:S02]  /*d040*/  REDG.E.ADD.F32.FTZ.RN.STRONG.GPU desc[UR10][R14.64], R27 ;  /* 0x0000001b0e0079a6 */ /* 0x0009e4000c12f30a */
.L_x_141:
[----:B------:R-:W-:Y:S05]  /*d050*/  BSYNC.RECONVERGENT B0 ;  /* 0x0000000000007941 */ /* 0x000fea0003800200 */
.L_x_140:
[----:B------:R-:W-:-:S09]  /*d060*/  UISETP.GE.U32.AND UP0, UPT, UR12, 0x2, UPT ;  /* 0x000000020c00788c */ /* 0x000fd2000bf06070 */
[----:B------:R-:W-:Y:S05]  /*d070*/  BRA.U !UP0, `(.L_x_142) ;  /* 0x0000000d08787547 */ /* 0x000fea000b800000 */
[----:B-1--4-:R-:W1:Y:S01]  /*d080*/  LDC.64 R8, c[0x0][0x3d0] ;  /* 0x0000f400ff087b82 */ /* 0x012e620000000a00 */
[----:B------:R-:W-:Y:S01]  /*d090*/  ULOP3.LUT UR5, UR4, 0x1, URZ, 0xc0, !UPT ;  /* 0x0000000104057892 */ /* 0x000fe2000f8ec0ff */
[----:B------:R-:W-:Y:S03]  /*d0a0*/  BSSY.RECONVERGENT B0, `(.L_x_143) ;  /* 0x0000023000007945 */ /* 0x000fe60003800200 */
[----:B------:R-:W-:-:S03]  /*d0b0*/  UIMAD UR6, UR5, UR9, URZ ;  /* 0x00000009050672a4 */ /* 0x000fc6000f8e02ff */
[----:B------:R-:W4:Y:S01]  /*d0c0*/  S2UR UR29, SR_CTAID.X ;  /* 0x00000000001d79c3 */ /* 0x000f220000002500 */
[----:B------:R-:W-:-:S04]  /*d0d0*/  UIMAD UR5, UR6, UR12, URZ ;  /* 0x0000000c060572a4 */ /* 0x000fc8000f8e02ff */
[----:B------:R-:W-:-:S03]  /*d0e0*/  USHF.L.U32 UR5, UR5, 0x1, URZ ;  /* 0x0000000105057899 */ /* 0x000fc600080006ff */
[----:B------:R-:W0:Y:S03]  /*d0f0*/  S2UR UR14, SR_CTAID.Y ;  /* 0x00000000000e79c3 */ /* 0x000e260000002600 */
[----:B--2---:R-:W-:-:S05]  /*d100*/  MOV R7, UR5 ;  /* 0x0000000500077c02 */ /* 0x004fca0008000f00 */
[----:B-1----:R-:W-:Y:S01]  /*d110*/  IMAD.WIDE R8, R7, 0x4, R8 ;  /* 0x0000000407087825 */ /* 0x002fe200078e0208 */
[----:B0---4-:R-:W-:Y:S06]  /*d120*/  @P0 BRA `(.L_x_144) ;  /* 0x0000000000680947 */ /* 0x011fec0003800000 */
[----:B---3--:R-:W0:Y:S01]  /*d130*/  LDC.64 R10, c[0x0][0x3c8] ;  /* 0x0000f200ff0a7b82 */ /* 0x008e220000000a00 */
[----:B------:R-:W-:Y:S02]  /*d140*/  UIADD3 UR7, UPT, UPT, UR6, UR14, URZ ;  /* 0x0000000e06077290 */ /* 0x000fe4000fffe0ff */
[----:B------:R-:W-:Y:S02]  /*d150*/  UIMAD UR13, UR29, UR9, UR14 ;  /* 0x000000091d0d72a4 */ /* 0x000fe4000f8e020e */
[----:B------:R-:W-:Y:S02]  /*d160*/  ULOP3.LUT UP0, UR5, UR4, 0x2, URZ, 0xc0, !UPT ;  /* 0x0000000204057892 */ /* 0x000fe4000f80c0ff */
[----:B------:R-:W-:Y:S02]  /*d170*/  MOV R13, UR7 ;  /* 0x00000007000d7c02 */ /* 0x000fe40008000f00 */
[----:B------:R-:W-:Y:S01]  /*d180*/  UIADD3 UR5, UPT, UPT, -UR5, 0x1, URZ ;  /* 0x0000000105057890 */ /* 0x000fe2000fffe1ff */
[----:B------:R-:W-:-:S02]  /*d190*/  MOV R7, UR13 ;  /* 0x0000000d00077c02 */ /* 0x000fc40008000f00 */
[----:B------:R-:W-:Y:S01]  /*d1a0*/  MOV R0, 0xffffffff ;  /* 0xffffffff00007802 */ /* 0x000fe20000000f00 */
[----:B0-----:R-:W-:-:S04]  /*d1b0*/  IMAD.WIDE.U32 R12, R13, 0x4, R10 ;  /* 0x000000040d0c7825 */ /* 0x001fc800078e000a */
[----:B------:R-:W-:Y:S01]  /*d1c0*/  IMAD.WIDE.U32 R10, R7, 0x8, R8 ;  /* 0x00000008070a7825 */ /* 0x000fe200078e0008 */
[----:B------:R-:W-:-:S04]  /*d1d0*/  MOV R7, UR5 ;  /* 0x0000000500077c02 */ /* 0x000fc80008000f00 */
[----:B------:R0:W-:Y:S01]  /*d1e0*/  STG.E.64 desc[UR10][R10.64], R18 ;  /* 0x000000120a007986 */ /* 0x0001e2000c101b0a */
[----:B------:R-:W-:Y:S06]  /*d1f0*/  MEMBAR.ALL.GPU ;  /* 0x0000000000007992 */ /* 0x000fec000000a000 */
[----:B------:R-:W-:-:S00]  /*d200*/  ERRBAR ;  /* 0x00000000000079ab */ /* 0x000fc00000000000 */
[----:B------:R-:W-:Y:S06]  /*d210*/  CGAERRBAR ;  /* 0x00000000000075ab */ /* 0x000fec0000000000 */
[----:B------:R0:W-:Y:S01]  /*d220*/  REDG.E.ADD.S32.STRONG.GPU desc[UR10][R12.64], R7 ;  /* 0x000000070c00798e */ /* 0x0001e2000c12e30a */
[----:B------:R-:W-:Y:S01]  /*d230*/  USEL UR5, UR12, URZ, !UP0 ;  /* 0x000000ff0c057287 */ /* 0x000fe2000c000000 */
[----:B------:R-:W-:Y:S02]  /*d240*/  UMOV UR7, 0xffffffff ;  /* 0xffffffff00077882 */ /* 0x000fe40000000000 */
[----:B------:R0:W-:Y:S01]  /*d250*/  STL [R1], R0 ;  /* 0x0000000001007387 */ /* 0x0001e20000100800 */
[----:B------:R-:W-:-:S09]  /*d260*/  UISETP.NE.AND UP0, UPT, UR7, UR5, UPT ;  /* 0x000000050700728c */ /* 0x000fd2000bf05270 */
[----:B0-----:R-:W-:Y:S05]  /*d270*/  BRA.U !UP0, `(.L_x_144) ;  /* 0x0000000108147547 */ /* 0x001fea000b800000 */
.L_x_145:
[----:B------:R-:W2:Y:S04]  /*d280*/  LDG.E.STRONG.GPU R0, desc[UR10][R12.64] ;  /* 0x0000000a0c007981 */ /* 0x000ea8000c1ef900 */
[----:B--2---:R-:W-:Y:S04]  /*d290*/  CCTL.IVALL ;  /* 0x00000000ff00798f */ /* 0x004fe80002000000 */
[----:B------:R0:W-:Y:S01]  /*d2a0*/  STL [R1], R0 ;  /* 0x0000000001007387 */ /* 0x0001e20000100800 */
[----:B------:R-:W-:-:S13]  /*d2b0*/  ISETP.NE.AND P0, PT, R0, UR5, PT ;  /* 0x0000000500007c0c */ /* 0x000fda000bf05270 */
[----:B0-----:R-:W-:Y:S05]  /*d2c0*/  @P0 BRA `(.L_x_145) ;  /* 0xfffffffc00ec0947 */ /* 0x001fea000383ffff */
.L_x_144:
[----:B------:R-:W-:Y:S05]  /*d2d0*/  BSYNC.RECONVERGENT B0 ;  /* 0x0000000000007941 */ /* 0x000fea0003800200 */
.L_x_143:
[----:B------:R-:W-:Y:S01]  /*d2e0*/  BAR.SYNC.DEFER_BLOCKING 0x0 ;  /* 0x0000000000007b1d */ /* 0x000fe20000010000 */
[----:B------:R-:W-:-:S05]  /*d2f0*/  UISETP.GE.U32.AND UP0, UPT, UR12, 0x8, UPT ;  /* 0x000000080c00788c */ /* 0x000fca000bf06070 */
[----:B------:R-:W-:-:S04]  /*d300*/  UMOV UR5, URZ ;  /* 0x000000ff00057c82 */ /* 0x000fc80008000000 */
[----:B------:R-:W-:Y:S05]  /*d310*/  BRA.U !UP0, `(.L_x_146) ;  /* 0x0000000508607547 */ /* 0x000fea000b800000 */
[----:B------:R-:W-:Y:S02]  /*d320*/  ULEA UR13, UR9, UR14, 0x2 ;  /* 0x0000000e090d7291 */ /* 0x000fe4000f8e10ff */
[----:B------:R-:W-:Y:S02]  /*d330*/  UIMAD UR17, UR9, 0x3, UR14 ;  /* 0x00000003091178a4 */ /* 0x000fe4000f8e020e */
[----:B------:R-:W-:Y:S02]  /*d340*/  ULEA UR18, UR9, UR14, 0x1 ;  /* 0x0000000e09127291 */ /* 0x000fe4000f8e08ff */
[----:B------:R-:W-:Y:S02]  /*d350*/  UIMAD UR19, UR9, 0x6, UR14 ;  /* 0x00000006091378a4 */ /* 0x000fe4000f8e020e */
[----:B------:R-:W-:Y:S02]  /*d360*/  UIMAD UR20, UR9, 0x7, UR14 ;  /* 0x00000007091478a4 */ /* 0x000fe4000f8e020e */
[----:B------:R-:W-:-:S02]  /*d370*/  UIMAD UR21, UR9, 0x5, UR14 ;  /* 0x00000005091578a4 */ /* 0x000fc4000f8e020e */
[----:B------:R-:W-:Y:S02]  /*d380*/  UIADD3 UR22, UPT, UPT, UR14, UR9, URZ ;  /* 0x000000090e167290 */ /* 0x000fe4000fffe0ff */
[----:B------:R-:W-:Y:S02]  /*d390*/  UIADD3 UR23, UPT, UPT, -UR29, URZ, URZ ;  /* 0x000000ff1d177290 */ /* 0x000fe4000fffe1ff */
[----:B------:R-:W-:Y:S01]  /*d3a0*/  ULOP3.LUT UR7, UR12, 0x7ffffff8, URZ, 0xc0, !UPT ;  /* 0x7ffffff80c077892 */ /* 0x000fe2000f8ec0ff */
[----:B------:R-:W-:Y:S01]  /*d3b0*/  UMOV UR5, URZ ;  /* 0x000000ff00057c82 */ /* 0x000fe20008000000 */
[----:B------:R-:W-:-:S10]  /*d3c0*/  UMOV UR6, UR14 ;  /* 0x0000000e00067c82 */ /* 0x000fd40008000000 */
.L_x_147:
[----:B------:R-:W-:Y:S02]  /*d3d0*/  ISETP.NE.AND P1, PT, RZ, UR23, PT ;  /* 0x00000017ff007c0c */ /* 0x000fe4000bf25270 */
[----:B------:R-:W-:Y:S02]  /*d3e0*/  MOV R11, UR6 ;  /* 0x00000006000b7c02 */ /* 0x000fe40008000f00 */
[----:B------:R-:W-:-:S13]  /*d3f0*/  ISETP.NE.OR P1, PT, R6, RZ, !P1 ;  /* 0x000000ff0600720c */ /* 0x000fda0004f25670 */
[----:B---3--:R-:W-:-:S06]  /*d400*/  @!P1 IMAD.WIDE.U32 R10, R11, 0x8, R8 ;  /* 0x000000080b0a9825 */ /* 0x008fcc00078e0008 */
[----:B------:R-:W2:Y:S01]  /*d410*/  @!P1 LDG.E.64 R10, desc[UR10][R10.64] ;  /* 0x0000000a0a0a9981 */ /* 0x000ea2000c1e1b00 */
[----:B------:R-:W-:Y:S01]  /*d420*/  UIADD3 UR24, UPT, UPT, UR5, 0x1, URZ ;  /* 0x0000000105187890 */ /* 0x000fe2000fffe0ff */
[----:B------:R-:W-:Y:S01]  /*d430*/  MOV R13, UR18 ;  /* 0x00000012000d7c02 */ /* 0x000fe20008000f00 */
[----:B------:R-:W-:Y:S01]  /*d440*/  UIADD3 UR25, UPT, UPT, UR5, 0x2, URZ ;  /* 0x0000000205197890 */ /* 0x000fe2000fffe0ff */
[----:B------:R-:W0:Y:S01]  /*d450*/  S2R R0, SR_CTAID.X ;  /* 0x0000000000007919 */ /* 0x000e220000002500 */
[----:B------:R-:W-:Y:S01]  /*d460*/  UIADD3 UR26, UPT, UPT, UR5, 0x3, URZ ;  /* 0x00000003051a7890 */ /* 0x000fe2000fffe0ff */
[----:B------:R-:W-:Y:S01]  /*d470*/  MOV R15, UR17 ;  /* 0x00000011000f7c02 */ /* 0x000fe20008000f00 */
[----:B------:R-:W-:Y:S01]  /*d480*/  UIADD3 UR27, UPT, UPT, UR5, 0x4, URZ ;  /* 0x00000004051b7890 */ /* 0x000fe2000fffe0ff */
[----:B------:R-:W-:Y:S02]  /*d490*/  MOV R17, UR13 ;  /* 0x0000000d00117c02 */ /* 0x000fe40008000f00 */
[C---:B0-----:R-:W-:Y:S01]  /*d4a0*/  ISETP.NE.AND P0, PT, R0.reuse, UR24, PT ;  /* 0x0000001800007c0c */ /* 0x041fe2000bf05270 */
[----:B------:R-:W-:Y:S01]  /*d4b0*/  UIADD3 UR24, UPT, UPT, UR5, 0x5, URZ ;  /* 0x0000000505187890 */ /* 0x000fe2000fffe0ff */
[----:B------:R-:W-:Y:S01]  /*d4c0*/  ISETP.NE.AND P4, PT, R0, UR25, PT ;  /* 0x0000001900007c0c */ /* 0x000fe2000bf85270 */
[----:B------:R-:W-:Y:S01]  /*d4d0*/  UIADD3 UR25, UPT, UPT, UR5, 0x6, URZ ;  /* 0x0000000605197890 */ /* 0x000fe2000fffe0ff */
[----:B------:R-:W-:-:S02]  /*d4e0*/  ISETP.NE.OR P0, PT, R6, RZ, !P0 ;  /* 0x000000ff0600720c */ /* 0x000fc40004705670 */
[----:B------:R-:W-:Y:S01]  /*d4f0*/  ISETP.NE.AND P3, PT, R0, UR26, PT ;  /* 0x0000001a00007c0c */ /* 0x000fe2000bf65270 */
[----:B------:R-:W-:Y:S01]  /*d500*/  UIADD3 UR26, UPT, UPT, UR5, 0x7, URZ ;  /* 0x00000007051a7890 */ /* 0x000fe2000fffe0ff */
[----:B------:R-:W-:Y:S02]  /*d510*/  ISETP.NE.OR P4, PT, R6, RZ, !P4 ;  /* 0x000000ff0600720c */ /* 0x000fe40006785670 */
[----:B------:R-:W-:Y:S02]  /*d520*/  ISETP.NE.AND P2, PT, R0, UR27, PT ;  /* 0x0000001b00007c0c */ /* 0x000fe4000bf45270 */
[C---:B------:R-:W-:Y:S02]  /*d530*/  ISETP.NE.OR P3, PT, R6.reuse, RZ, !P3 ;  /* 0x000000ff0600720c */ /* 0x040fe40005f65670 */
[----:B------:R-:W-:Y:S02]  /*d540*/  ISETP.NE.OR P2, PT, R6, RZ, !P2 ;  /* 0x000000ff0600720c */ /* 0x000fe40005745670 */
[----:B------:R-:W-:-:S02]  /*d550*/  ISETP.NE.AND P6, PT, R0, UR25, PT ;  /* 0x0000001900007c0c */ /* 0x000fc4000bfc5270 */
[----:B------:R-:W-:-:S03]  /*d560*/  ISETP.NE.AND P5, PT, R0, UR26, PT ;  /* 0x0000001a00007c0c */ /* 0x000fc6000bfa5270 */
[----:B------:R-:W-:Y:S01]  /*d570*/  @!P4 IMAD.WIDE.U32 R12, R13, 0x8, R8 ;  /* 0x000000080d0cc825 */ /* 0x000fe200078e0008 */
[----:B------:R-:W-:-:S03]  /*d580*/  ISETP.NE.OR P6, PT, R6, RZ, !P6 ;  /* 0x000000ff0600720c */ /* 0x000fc600077c5670 */
[--C-:B------:R-:W-:Y:S01]  /*d590*/  @!P3 IMAD.WIDE.U32 R14, R15, 0x8, R8.reuse ;  /* 0x000000080f0eb825 */ /* 0x100fe200078e0008 */
[----:B------:R0:W3:Y:S01]  /*d5a0*/  @!P4 LDG.E.64 R24, desc[UR10][R12.64] ;  /* 0x0000000a0c18c981 */ /* 0x0000e2000c1e1b00 */
[----:B------:R-:W-:Y:S02]  /*d5b0*/  MOV R21, UR21 ;  /* 0x0000001500157c02 */ /* 0x000fe40008000f00 */
[----:B------:R-:W-:Y:S01]  /*d5c0*/  ISETP.NE.OR P5, PT, R6, RZ, !P5 ;  /* 0x000000ff0600720c */ /* 0x000fe20006fa5670 */
[--C-:B------:R-:W-:Y:S01]  /*d5d0*/  @!P2 IMAD.WIDE.U32 R16, R17, 0x8, R8.reuse ;  /* 0x000000081110a825 */ /* 0x100fe200078e0008 */
[----:B------:R-:W4:Y:S01]  /*d5e0*/  @!P3 LDG.E.64 R14, desc[UR10][R14.64] ;  /* 0x0000000a0e0eb981 */ /* 0x000f22000c1e1b00 */
[----:B------:R-:W-:Y:S02]  /*d5f0*/  MOV R7, UR19 ;  /* 0x0000001300077c02 */ /* 0x000fe40008000f00 */
[----:B------:R-:W-:Y:S02]  /*d600*/  MOV R27, UR20 ;  /* 0x00000014001b7c02 */ /* 0x000fe40008000f00 */
[----:B------:R-:W4:Y:S06]  /*d610*/  @!P2 LDG.E.64 R16, desc[UR10][R16.64] ;  /* 0x0000000a1010a981 */ /* 0x000f2c000c1e1b00 */
[----:B0-----:R-:W-:-:S06]  /*d620*/  @!P5 IMAD.WIDE.U32 R12, R27, 0x8, R8 ;  /* 0x000000081b0cd825 */ /* 0x001fcc00078e0008 */
[----:B------:R-:W4:Y:S01]  /*d630*/  @!P5 LDG.E.64 R12, desc[UR10][R12.64] ;  /* 0x0000000a0c0cd981 */ /* 0x000f22000c1e1b00 */
[----:B--2---:R-:W-:Y:S01]  /*d640*/  @!P1 FADD.FTZ R19, R19, R11 ;  /* 0x0000000b13139221 */ /* 0x004fe20000010000 */
[----:B------:R-:W-:Y:S01]  /*d650*/  MOV R11, UR22 ;  /* 0x00000016000b7c02 */ /* 0x000fe20008000f00 */
[----:B------:R-:W-:Y:S01]  /*d660*/  @!P1 FADD.FTZ R18, R18, R10 ;  /* 0x0000000a12129221 */ /* 0x000fe20000010000 */
[----:B------:R-:W-:-:S03]  /*d670*/  ISETP.NE.AND P1, PT, R0, UR24, PT ;  /* 0x0000001800007c0c */ /* 0x000fc6000bf25270 */
[----:B------:R-:W-:Y:S01]  /*d680*/  @!P0 IMAD.WIDE.U32 R10, R11, 0x8, R8 ;  /* 0x000000080b0a8825 */ /* 0x000fe200078e0008 */
[----:B------:R-:W-:-:S04]  /*d690*/  ISETP.NE.OR P1, PT, R6, RZ, !P1 ;  /* 0x000000ff0600720c */ /* 0x000fc80004f25670 */
[----:B------:R0:W2:Y:S09]  /*d6a0*/  @!P0 LDG.E.64 R22, desc[UR10][R10.64] ;  /* 0x0000000a0a168981 */ /* 0x0000b2000c1e1b00 */
[----:B------:R-:W-:-:S04]  /*d6b0*/  @!P1 IMAD.WIDE.U32 R20, R21, 0x8, R8 ;  /* 0x0000000815149825 */ /* 0x000fc800078e0008 */
[----:B0-----:R-:W-:Y:S02]  /*d6c0*/  @!P6 IMAD.WIDE.U32 R10, R7, 0x8, R8 ;  /* 0x00000008070ae825 */ /* 0x001fe400078e0008 */
[----:B------:R-:W4:Y:S04]  /*d6d0*/  @!P1 LDG.E.64 R20, desc[UR10][R20.64] ;  /* 0x0000000a14149981 */ /* 0x000f28000c1e1b00 */
[----:B------:R-:W4:Y:S01]  /*d6e0*/  @!P6 LDG.E.64 R10, desc[UR10][R10.64] ;  /* 0x0000000a0a0ae981 */ /* 0x000f22000c1e1b00 */
[----:B------:R-:W-:-:S04]  /*d6f0*/  UIADD3 UR5, UPT, UPT, UR5, 0x8, URZ ;  /* 0x0000000805057890 */ /* 0x000fc8000fffe0ff */
[----:B------:R-:W-:Y:S02]  /*d700*/  UISETP.NE.AND UP0, UPT, UR5, UR7, UPT ;  /* 0x000000070500728c */ /* 0x000fe4000bf05270 */
[----:B------:R-:W-:Y:S02]  /*d710*/  ULEA UR19, UR9, UR19, 0x3 ;  /* 0x0000001309137291 */ /* 0x000fe4000f8e18ff */
[----:B------:R-:W-:Y:S02]  /*d720*/  ULEA UR21, UR9, UR21, 0x3 ;  /* 0x0000001509157291 */ /* 0x000fe4000f8e18ff */
[----:B------:R-:W-:Y:S02]  /*d730*/  ULEA UR13, UR9, UR13, 0x3 ;  /* 0x0000000d090d7291 */ /* 0x000fe4000f8e18ff */
[----:B------:R-:W-:Y:S02]  /*d740*/  ULEA UR17, UR9, UR17, 0x3 ;  /* 0x0000001109117291 */ /* 0x000fe4000f8e18ff */
[----:B------:R-:W-:-:S02]  /*d750*/  ULEA UR18, UR9, UR18, 0x3 ;  /* 0x0000001209127291 */ /* 0x000fc4000f8e18ff */
[----:B------:R-:W-:Y:S02]  /*d760*/  ULEA UR22, UR9, UR22, 0x3 ;  /* 0x0000001609167291 */ /* 0x000fe4000f8e18ff */
[----:B------:R-:W-:Y:S02]  /*d770*/  UIADD3 UR23, UPT, UPT, UR23, 0x8, URZ ;  /* 0x0000000817177890 */ /* 0x000fe4000fffe0ff */
[----:B------:R-:W-:Y:S02]  /*d780*/  ULEA UR6, UR9, UR6, 0x3 ;  /* 0x0000000609067291 */ /* 0x000fe4000f8e18ff */
[----:B------:R-:W-:Y:S01]  /*d790*/  ULEA UR20, UR9, UR20, 0x3 ;  /* 0x0000001409147291 */ /* 0x000fe2000f8e18ff */
[----:B--2---:R-:W-:Y:S01]  /*d7a0*/  @!P0 FADD.FTZ R18, R18, R22 ;  /* 0x0000001612128221 */ /* 0x004fe20000010000 */
[----:B------:R-:W-:-:S03]  /*d7b0*/  @!P0 FADD.FTZ R19, R19, R23 ;  /* 0x0000001713138221 */ /* 0x000fc60000010000 */
[----:B---3--:R-:W-:Y:S01]  /*d7c0*/  @!P4 FADD.FTZ R18, R18, R24 ;  /* 0x000000181212c221 */ /* 0x008fe20000010000 */
[----:B------:R-:W-:-:S03]  /*d7d0*/  @!P4 FADD.FTZ R19, R19, R25 ;  /* 0x000000191313c221 */ /* 0x000fc60000010000 */
[----:B----4-:R-:W-:Y:S01]  /*d7e0*/  @!P3 FADD.FTZ R18, R18, R14 ;  /* 0x0000000e1212b221 */ /* 0x010fe20000010000 */
[----:B------:R-:W-:-:S03]  /*d7f0*/  @!P3 FADD.FTZ R19, R19, R15 ;  /* 0x0000000f1313b221 */ /* 0x000fc60000010000 */
[----:B------:R-:W-:Y:S01]  /*d800*/  @!P2 FADD.FTZ R18, R18, R16 ;  /* 0x000000101212a221 */ /* 0x000fe20000010000 */
[----:B------:R-:W-:-:S03]  /*d810*/  @!P2 FADD.FTZ R19, R19, R17 ;  /* 0x000000111313a221 */ /* 0x000fc60000010000 */
[----:B------:R-:W-:Y:S01]  /*d820*/  @!P1 FADD.FTZ R18, R18, R20 ;  /* 0x0000001412129221 */ /* 0x000fe20000010000 */
[----:B------:R-:W-:-:S03]  /*d830*/  @!P1 FADD.FTZ R19, R19, R21 ;  /* 0x0000001513139221 */ /* 0x000fc60000010000 */
[----:B------:R-:W-:Y:S01]  /*d840*/  @!P6 FADD.FTZ R18, R18, R10 ;  /* 0x0000000a1212e221 */ /* 0x000fe20000010000 */
[----:B------:R-:W-:-:S03]  /*d850*/  @!P6 FADD.FTZ R19, R19, R11 ;  /* 0x0000000b1313e221 */ /* 0x000fc60000010000 */
[----:B------:R-:W-:Y:S01]  /*d860*/  @!P5 FADD.FTZ R18, R18, R12 ;  /* 0x0000000c1212d221 */ /* 0x000fe20000010000 */
[----:B------:R-:W-:Y:S01]  /*d870*/  @!P5 FADD.FTZ R19, R19, R13 ;  /* 0x0000000d1313d221 */ /* 0x000fe20000010000 */
[----:B------:R-:W-:Y:S06]  /*d880*/  BRA.U UP0, `(.L_x_147) ;  /* 0xfffffff900d07547 */ /* 0x000fec000b83ffff */
[----:B------:R-:W-:-:S05]  /*d890*/  UMOV UR5, UR7 ;  /* 0x0000000700057c82 */ /* 0x000fca0008000000 */
.L_x_146:
[----:B------:R-:W-:-:S09]  /*d8a0*/  ULOP3.LUT UP0, UR6, UR12, 0x7, URZ, 0xc0, !UPT ;  /* 0x000000070c067892 */ /* 0x000fd2000f80c0ff */
[----:B------:R-:W-:Y:S05]  /*d8b0*/  BRA.U !UP0, `(.L_x_142) ;  /* 0x0000000508687547 */ /* 0x000fea000b800000 */
[----:B------:R-:W-:Y:S02]  /*d8c0*/  UIADD3 UR6, UPT, UPT, UR6, -0x1, URZ ;  /* 0xffffffff06067890 */ /* 0x000fe4000fffe0ff */
[----:B------:R-:W-:Y:S02]  /*d8d0*/  ULOP3.LUT UP0, UR18, UR12, 0x3, URZ, 0xc0, !UPT ;  /* 0x000000030c127892 */ /* 0x000fe4000f80c0ff */
[----:B------:R-:W-:-:S09]  /*d8e0*/  UISETP.GE.U32.AND UP1, UPT, UR6, 0x3, UPT ;  /* 0x000000030600788c */ /* 0x000fd2000bf26070 */
[----:B------:R-:W-:Y:S05]  /*d8f0*/  BRA.U !UP1, `(.L_x_148) ;  /* 0x0000000109b87547 */ /* 0x000fea000b800000 */
[----:B------:R-:W0:Y:S01]  /*d900*/  S2R R0, SR_CTAID.X ;  /* 0x0000000000007919 */ /* 0x000e220000002500 */
[----:B------:R-:W-:Y:S02]  /*d910*/  UIADD3 UR6, UPT, UPT, UR5, 0x1, URZ ;  /* 0x0000000105067890 */ /* 0x000fe4000fffe0ff */
[----:B------:R-:W-:Y:S02]  /*d920*/  UIADD3 UR7, UPT, UPT, UR5, 0x2, URZ ;  /* 0x0000000205077890 */ /* 0x000fe4000fffe0ff */
[----:B------:R-:W-:Y:S02]  /*d930*/  UISETP.NE.AND UP1, UPT, UR6, UR29, UPT ;  /* 0x0000001d0600728c */ /* 0x000fe4000bf25270 */
[----:B------:R-:W-:Y:S02]  /*d940*/  UIADD3 UR13, UPT, UPT, UR5, 0x3, URZ ;  /* 0x00000003050d7890 */ /* 0x000fe4000fffe0ff */
[----:B------:R-:W-:Y:S02]  /*d950*/  UISETP.NE.AND UP2, UPT, UR7, UR29, UPT ;  /* 0x0000001d0700728c */ /* 0x000fe4000bf45270 */
[----:B------:R-:W-:Y:S01]  /*d960*/  PLOP3.LUT P1, PT, PT, PT, UP1, 0x80, 0x8 ;  /* 0x000000000008781c */ /* 0x000fe20003f2f018 */
[----:B------:R-:W-:-:S03]  /*d970*/  UISETP.NE.AND UP3, UPT, UR13, UR29, UPT ;  /* 0x0000001d0d00728c */ /* 0x000fc6000bf65270 */
[----:B------:R-:W-:Y:S02]  /*d980*/  PLOP3.LUT P2, PT, PT, PT, UP2, 0x80, 0x8 ;  /* 0x000000000008781c */ /* 0x000fe40003f4f028 */
[C---:B------:R-:W-:Y:S02]  /*d990*/  ISETP.NE.OR P1, PT, R6.reuse, RZ, !P1 ;  /* 0x000000ff0600720c */ /* 0x040fe40004f25670 */
[----:B------:R-:W-:Y:S02]  /*d9a0*/  PLOP3.LUT P3, PT, PT, PT, UP3, 0x80, 0x8 ;  /* 0x000000000008781c */ /* 0x000fe40003f6f038 */
[C---:B------:R-:W-:Y:S02]  /*d9b0*/  ISETP.NE.OR P2, PT, R6.reuse, RZ, !P2 ;  /* 0x000000ff0600720c */ /* 0x040fe40005745670 */
[----:B------:R-:W-:-:S07]  /*d9c0*/  ISETP.NE.OR P3, PT, R6, RZ, !P3 ;  /* 0x000000ff0600720c */ /* 0x000fce0005f65670 */
[----:B------:R-:W-:Y:S01]  /*d9d0*/  VOTEU.ALL UP2, P1 ;  /* 0x0000000000ff7886 */ /* 0x000fe20000840000 */
[----:B0-----:R-:W-:-:S04]  /*d9e0*/  ISETP.NE.AND P0, PT, R0, UR5, PT ;  /* 0x0000000500007c0c */ /* 0x001fc8000bf05270 */
[----:B------:R-:W-:Y:S01]  /*d9f0*/  @!UP2 UIMAD UR6, UR6, UR9, UR14 ;  /* 0x000000090606a2a4 */ /* 0x000fe2000f8e020e */
[----:B------:R-:W-:Y:S01]  /*da00*/  ISETP.NE.OR P0, PT, R6, RZ, !P0 ;  /* 0x000000ff0600720c */ /* 0x000fe20004705670 */
[----:B------:R-:W-:-:S04]  /*da10*/  VOTEU.ALL UP2, P3 ;  /* 0x0000000000ff7886 */ /* 0x000fc80001840000 */
[----:B------:R-:W-:Y:S01]  /*da20*/  MOV R13, UR6 ;  /* 0x00000006000d7c02 */ /* 0x000fe20008000f00 */
[----:B------:R-:W-:-:S04]  /*da30*/  @!UP2 UIMAD UR6, UR13, UR9, UR14 ;  /* 0x000000090d06a2a4 */ /* 0x000fc8000f8e020e */
[----:B------:R-:W-:-:S03]  /*da40*/  @!P1 IMAD.WIDE.U32 R12, R13, 0x8, R8 ;  /* 0x000000080d0c9825 */ /* 0x000fc600078e0008 */
[----:B------:R-:W-:Y:S01]  /*da50*/  VOTEU.ALL UP1, P0 ;  /* 0x0000000000ff7886 */ /* 0x000fe20000020000 */
[----:B------:R-:W-:Y:S02]  /*da60*/  MOV R17, UR6 ;  /* 0x0000000600117c02 */ /* 0x000fe40008000f00 */
[----:B------:R-:W2:Y:S02]  /*da70*/  @!P1 LDG.E.64 R12, desc[UR10][R12.64] ;  /* 0x0000000a0c0c9981 */ /* 0x000ea4000c1e1b00 */
[----:B------:R-:W-:Y:S01]  /*da80*/  @!UP1 UIMAD UR17, UR5, UR9, UR14 ;  /* 0x00000009051192a4 */ /* 0x000fe2000f8e020e */
[----:B------:R-:W-:-:S05]  /*da90*/  VOTEU.ALL UP1, P2 ;  /* 0x0000000000ff7886 */ /* 0x000fca0001020000 */
[----:B------:R-:W-:Y:S01]  /*daa0*/  MOV R11, UR17 ;  /* 0x00000011000b7c02 */ /* 0x000fe20008000f00 */
[----:B------:R-:W-:-:S04]  /*dab0*/  @!UP1 UIMAD UR7, UR7, UR9, UR14 ;  /* 0x00000009070792a4 */ /* 0x000fc8000f8e020e */
[----:B---3--:R-:W-:Y:S02]  /*dac0*/  @!P0 IMAD.WIDE.U32 R10, R11, 0x8, R8 ;  /* 0x000000080b0a8825 */ /* 0x008fe400078e0008 */
[----:B------:R-:W-:-:S04]  /*dad0*/  MOV R15, UR7 ;  /* 0x00000007000f7c02 */ /* 0x000fc80008000f00 */
[----:B------:R-:W3:Y:S01]  /*dae0*/  @!P0 LDG.E.64 R10, desc[UR10][R10.64] ;  /* 0x0000000a0a0a8981 */ /* 0x000ee2000c1e1b00 */
[----:B------:R-:W-:-:S04]  /*daf0*/  @!P2 IMAD.WIDE.U32 R14, R15, 0x8, R8 ;  /* 0x000000080f0ea825 */ /* 0x000fc800078e0008 */
[----:B------:R-:W-:Y:S02]  /*db00*/  @!P3 IMAD.WIDE.U32 R16, R17, 0x8, R8 ;  /* 0x000000081110b825 */ /* 0x000fe400078e0008 */
[----:B------:R-:W4:Y:S04]  /*db10*/  @!P2 LDG.E.64 R14, desc[UR10][R14.64] ;  /* 0x0000000a0e0ea981 */ /* 0x000f28000c1e1b00 */
[----:B------:R-:W4:Y:S01]  /*db20*/  @!P3 LDG.E.64 R16, desc[UR10][R16.64] ;  /* 0x0000000a1010b981 */ /* 0x000f22000c1e1b00 */
[----:B------:R-:W-:-:S04]  /*db30*/  MOV R0, UR5 ;  /* 0x0000000500007c02 */ /* 0x000fc80008000f00 */
[----:B------:R-:W-:-:S04]  /*db40*/  IADD3 R0, PT, PT, R0, 0x4, RZ ;  /* 0x0000000400007810 */ /* 0x000fc80007ffe0ff */
[----:B------:R-:W-:Y:S01]  /*db50*/  R2UR UR5, R0 ;  /* 0x00000000000572ca */ /* 0x000fe200000e0000 */
[----:B---3--:R-:W-:Y:S01]  /*db60*/  @!P0 FADD.FTZ R18, R18, R10 ;  /* 0x0000000a12128221 */ /* 0x008fe20000010000 */
[----:B------:R-:W-:-:S03]  /*db70*/  @!P0 FADD.FTZ R19, R19, R11 ;  /* 0x0000000b13138221 */ /* 0x000fc60000010000 */
[----:B--2---:R-:W-:Y:S01]  /*db80*/  @!P1 FADD.FTZ R18, R18, R12 ;  /* 0x0000000c12129221 */ /* 0x004fe20000010000 */
[----:B------:R-:W-:-:S03]  /*db90*/  @!P1 FADD.FTZ R19, R19, R13 ;  /* 0x0000000d13139221 */ /* 0x000fc60000010000 */
[----:B----4-:R-:W-:Y:S01]  /*dba0*/  @!P2 FADD.FTZ R18, R18, R14 ;  /* 0x0000000e1212a221 */ /* 0x010fe20000010000 */
[----:B------:R-:W-:-:S03]  /*dbb0*/  @!P2 FADD.FTZ R19, R19, R15 ;  /* 0x0000000f1313a221 */ /* 0x000fc60000010000 */
[----:B------:R-:W-:Y:S01]  /*dbc0*/  @!P3 FADD.FTZ R18, R18, R16 ;  /* 0x000000101212b221 */ /* 0x000fe20000010000 */
[----:B------:R-:W-:-:S07]  /*dbd0*/  @!P3 FADD.FTZ R19, R19, R17 ;  /* 0x000000111313b221 */ /* 0x000fce0000010000 */
.L_x_148:
[----:B------:R-:W-:Y:S05]  /*dbe0*/  BRA.U !UP0, `(.L_x_142) ;  /* 0x00000001089c7547 */ /* 0x000fea000b800000 */
[----:B------:R-:W0:Y:S01]  /*dbf0*/  S2R R7, SR_CTAID.X ;  /* 0x0000000000077919 */ /* 0x000e220000002500 */
[----:B------:R-:W-:Y:S02]  /*dc00*/  UISETP.NE.AND UP0, UPT, UR18, 0x1, UPT ;  /* 0x000000011200788c */ /* 0x000fe4000bf05270 */
[----:B------:R-:W-:-:S07]  /*dc10*/  ULOP3.LUT UR6, UR12, 0x1, URZ, 0xc0, !UPT ;  /* 0x000000010c067892 */ /* 0x000fce000f8ec0ff */
[----:B------:R-:W-:Y:S05]  /*dc20*/  BRA.U !UP0, `(.L_x_149) ;  /* 0x0000000108587547 */ /* 0x000fea000b800000 */
[----:B------:R-:W1:Y:S01]  /*dc30*/  S2R R0, SR_CTAID.X ;  /* 0x0000000000007919 */ /* 0x000e620000002500 */
[----:B---3--:R-:W2:Y:S01]  /*dc40*/  S2R R10, SR_CTAID.Y ;  /* 0x00000000000a7919 */ /* 0x008ea20000002600 */
[----:B-1----:R-:W-:Y:S02]  /*dc50*/  ISETP.NE.AND P0, PT, R0, UR5, PT ;  /* 0x0000000500007c0c */ /* 0x002fe4000bf05270 */
[----:B------:R-:W-:Y:S02]  /*dc60*/  MOV R0, UR5 ;  /* 0x0000000500007c02 */ /* 0x000fe40008000f00 */
[----:B------:R-:W-:Y:S02]  /*dc70*/  ISETP.NE.OR P1, PT, R6, RZ, !P0 ;  /* 0x000000ff0600720c */ /* 0x000fe40004725670 */
[----:B------:R-:W-:-:S04]  /*dc80*/  IADD3 R11, PT, PT, R0, 0x1, RZ ;  /* 0x00000001000b7810 */ /* 0x000fc80007ffe0ff */
[----:B------:R-:W-:-:S04]  /*dc90*/  ISETP.NE.AND P0, PT, R11, UR29, PT ;  /* 0x0000001d0b007c0c */ /* 0x000fc8000bf05270 */
[----:B------:R-:W-:-:S03]  /*dca0*/  ISETP.NE.OR P0, PT, R6, RZ, !P0 ;  /* 0x000000ff0600720c */ /* 0x000fc60004705670 */
[----:B------:R-:W-:-:S05]  /*dcb0*/  VOTEU.ALL UP0, P1 ;  /* 0x0000000000ff7886 */ /* 0x000fca0000800000 */
[----:B------:R-:W-:-:S05]  /*dcc0*/  @!UP0 UIMAD UR5, UR5, UR9, UR14 ;  /* 0x00000009050582a4 */ /* 0x000fca000f8e020e */
[----:B--2---:R-:W-:Y:S01]  /*dcd0*/  @!P0 IMAD R11, R11, UR9, R10 ;  /* 0x000000090b0b8c24 */ /* 0x004fe2000f8e020a */
[----:B------:R-:W-:-:S03]  /*dce0*/  MOV R13, UR5 ;  /* 0x00000005000d7c02 */ /* 0x000fc60008000f00 */
[----:B------:R-:W-:-:S04]  /*dcf0*/  @!P0 IMAD.WIDE.U32 R10, R11, 0x8, R8 ;  /* 0x000000080b0a8825 */ /* 0x000fc800078e0008 */
[----:B------:R-:W-:Y:S02]  /*dd00*/  @!P1 IMAD.WIDE.U32 R12, R13, 0x8, R8 ;  /* 0x000000080d0c9825 */ /* 0x000fe400078e0008 */
[----:B------:R-:W2:Y:S04]  /*dd10*/  @!P0 LDG.E.64 R10, desc[UR10][R10.64] ;  /* 0x0000000a0a0a8981 */ /* 0x000ea8000c1e1b00 */
[----:B------:R-:W3:Y:S01]  /*dd20*/  @!P1 LDG.E.64 R12, desc[UR10][R12.64] ;  /* 0x0000000a0c0c9981 */ /* 0x000ee2000c1e1b00 */
[----:B------:R-:W-:-:S04]  /*dd30*/  IADD3 R0, PT, PT, R0, 0x2, RZ ;  /* 0x0000000200007810 */ /* 0x000fc80007ffe0ff */
[----:B------:R-:W-:Y:S01]  /*dd40*/  R2UR UR5, R0 ;  /* 0x00000000000572ca */ /* 0x000fe200000e0000 */
[----:B---3--:R-:W-:Y:S01]  /*dd50*/  @!P1 FADD.FTZ R18, R18, R12 ;  /* 0x0000000c12129221 */ /* 0x008fe20000010000 */
[----:B------:R-:W-:-:S03]  /*dd60*/  @!P1 FADD.FTZ R19, R19, R13 ;  /* 0x0000000d13139221 */ /* 0x000fc60000010000 */
[----:B--2---:R-:W-:Y:S01]  /*dd70*/  @!P0 FADD.FTZ R18, R18, R10 ;  /* 0x0000000a12128221 */ /* 0x004fe20000010000 */
[----:B------:R-:W-:-:S09]  /*dd80*/  @!P0 FADD.FTZ R19, R19, R11 ;  /* 0x0000000b13138221 */ /* 0x000fd20000010000 */
.L_x_149:
[----:B0-----:R-:W-:Y:S01]  /*dd90*/  ISETP.NE.AND P0, PT, R7, UR5, PT ;  /* 0x0000000507007c0c */ /* 0x001fe2000bf05270 */
[----:B------:R-:W-:Y:S01]  /*dda0*/  BSSY.RECONVERGENT B0, `(.L_x_142) ;  /* 0x000000b000007945 */ /* 0x000fe20003800200 */
[----:B------:R-:W-:Y:S02]  /*ddb0*/  MOV R0, UR6 ;  /* 0x0000000600007c02 */ /* 0x000fe40008000f00 */
[----:B------:R-:W-:-:S04]  /*ddc0*/  ISETP.NE.OR P0, PT, R6, RZ, !P0 ;  /* 0x000000ff0600720c */ /* 0x000fc80004705670 */
[----:B------:R-:W-:-:S13]  /*ddd0*/  ISETP.NE.U32.OR P0, PT, R0, 0x1, P0 ;  /* 0x000000010000780c */ /* 0x000fda0000705470 */
[----:B------:R-:W-:Y:S05]  /*dde0*/  @P0 BRA `(.L_x_150) ;  /* 0x0000000000180947 */ /* 0x000fea0003800000 */
[----:B------:R-:W-:-:S06]  /*ddf0*/  UIMAD UR6, UR9, UR5, UR14 ;  /* 0x00000005090672a4 */ /* 0x000fcc000f8e020e */
[----:B------:R-:W-:-:S05]  /*de00*/  MOV R7, UR6 ;  /* 0x0000000600077c02 */ /* 0x000fca0008000f00 */
[----:B------:R-:W-:-:S06]  /*de10*/  IMAD.WIDE.U32 R8, R7, 0x8, R8 ;  /* 0x0000000807087825 */ /* 0x000fcc00078e0008 */
[----:B------:R-:W2:Y:S02]  /*de20*/  LDG.E.64 R8, desc[UR10][R8.64] ;  /* 0x0000000a08087981 */ /* 0x000ea4000c1e1b00 */
[----:B--2---:R-:W-:Y:S01]  /*de30*/  FADD.FTZ R18, R18, R8 ;  /* 0x0000000812127221 */ /* 0x004fe20000010000 */
[----:B------:R-:W-:-:S07]  /*de40*/  FADD.FTZ R19, R19, R9 ;  /* 0x0000000913137221 */ /* 0x000fce0000010000 */
.L_x_150:
[----:B------:R-:W-:Y:S05]  /*de50*/  BSYNC.RECONVERGENT B0 ;  /* 0x0000000000007941 */ /* 0x000fea0003800200 */
.L_x_142:
[----:B------:R-:W0:Y:S01]  /*de60*/  S2UR UR6, SR_CgaCtaId ;  /* 0x00000000000679c3 */ /* 0x000e220000008800 */
[----:B------:R-:W-:Y:S01]  /*de70*/  ISETP.NE.AND P0, PT, R6, RZ, PT ;  /* 0x000000ff0600720c */ /* 0x000fe20003f05270 */
[----:B------:R-:W-:Y:S01]  /*de80*/  UMOV UR5, 0x400 ;  /* 0x0000040000057882 */ /* 0x000fe20000000000 */
[----:B------:R-:W1:Y:S01]  /*de90*/  LDCU.U8 UR12, c[0x0][0x414] ;  /* 0x00008280ff0c77ac */ /* 0x000e620008000000 */
[----:B---34-:R-:W-:Y:S01]  /*dea0*/  HFMA2 R10, -RZ, RZ, 0, 0 ;  /* 0x00000000ff0a7431 */ /* 0x018fe200000001ff */
[----:B------:R-:W3:Y:S01]  /*deb0*/  LDCU.64 UR20, c[0x0][0x3f8] ;  /* 0x00007f00ff1477ac */ /* 0x000ee20008000a00 */
[----:B------:R-:W4:Y:S01]  /*dec0*/  LDCU.64 UR18, c[0x0][0x400] ;  /* 0x00008000ff1277ac */ /* 0x000f220008000a00 */
[----:B-1----:R-:W-:Y:S02]  /*ded0*/  UISETP.NE.AND UP0, UPT, UR12, URZ, UPT ;  /* 0x000000ff0c00728c */ /* 0x002fe4000bf05270 */
[----:B0-----:R-:W-:Y:S01]  /*dee0*/  ULEA UR5, UR6, UR5, 0x18 ;  /* 0x0000000506057291 */ /* 0x001fe2000f8ec0ff */
[----:B------:R-:W0:Y:S03]  /*def0*/  LDCU.64 UR6, c[0x0][0x380] ;  /* 0x00007000ff0677ac */ /* 0x000e260008000a00 */
[----:B------:R-:W-:-:S05]  /*df00*/  PLOP3.LUT P1, PT, PT, PT, UP0, 0x80, 0x8 ;  /* 0x000000000008781c */ /* 0x000fca0003f2f008 */
[----:B------:R-:W-:Y:S01]  /*df10*/  @!P0 STS.64 [UR5+0x88], R18 ;  /* 0x00008812ff008988 */ /* 0x000fe20008000a05 */
[----:B------:R-:W-:Y:S06]  /*df20*/  BAR.SYNC.DEFER_BLOCKING 0x0 ;  /* 0x0000000000007b1d */ /* 0x000fec0000010000 */
[----:B--2---:R-:W1:Y:S01]  /*df30*/  LDS.64 R6, [UR5+0x88] ;  /* 0x00008805ff067984 */ /* 0x004e620008000a00 */
[----:B------:R-:W1:Y:S02]  /*df40*/  LDCU UR5, c[0x0][0x42c] ;  /* 0x00008580ff0577ac */ /* 0x000e640008000800 */
[----:B-1----:R-:W-:Y:S01]  /*df50*/  FMUL.FTZ R0, R6, UR5 ;  /* 0x0000000506007c20 */ /* 0x002fe20008410000 */
[----:B0--34-:R-:W-:-:S07]  /*df60*/  FMUL.FTZ R11, R7, UR5 ;  /* 0x00000005070b7c20 */ /* 0x019fce0008410000 */
.L_x_156:
[----:B0-----:R-:W-:-:S05]  /*df70*/  LEA R9, R10, UR15, 0x2 ;  /* 0x0000000f0a097c11 */ /* 0x001fca000f8e10ff */
[----:B------:R-:W2:Y:S04]  /*df80*/  LDL.64 R6, [R9+0x10] ;  /* 0x0000100009067983 */ /* 0x000ea80000100a00 */
[----:B------:R-:W3:Y:S01]  /*df90*/  LDL.64 R12, [R9+0x90] ;  /* 0x00009000090c7983 */ /* 0x000ee20000100a00 */
[----:B------:R-:W-:Y:S01]  /*dfa0*/  BSSY.RECONVERGENT B0, `(.L_x_151) ;  /* 0x0000036000007945 */ /* 0x000fe20003800200 */
[C---:B--2---:R-:W-:Y:S02]  /*dfb0*/  SHF.L.U32 R8, R6.reuse, 0x10, RZ ;  /* 0x0000001006087819 */ /* 0x044fe400000006ff */
[----:B------:R-:W-:Y:S02]  /*dfc0*/  PRMT R6, R6, 0x7632, R6 ;  /* 0x0000763206067816 */ /* 0x000fe40000000006 */
[----:B---3--:R-:W-:Y:S01]  /*dfd0*/  SHF.L.U32 R9, R12, 0x10, RZ ;  /* 0x000000100c097819 */ /* 0x008fe200000006ff */
[----:B------:R-:W-:Y:S01]  /*dfe0*/  FADD.FTZ R8, R8, -UR28 ;  /* 0x8000001c08087e21 */ /* 0x000fe20008010000 */
[----:B------:R-:W-:-:S02]  /*dff0*/  SHF.L.U32 R6, R6, 0x10, RZ ;  /* 0x0000001006067819 */ /* 0x000fc400000006ff */
[----:B------:R-:W-:Y:S01]  /*e000*/  PRMT R12, R12, 0x7632, R12 ;  /* 0x000076320c0c7816 */ /* 0x000fe2000000000c */
[----:B------:R-:W-:Y:S02]  /*e010*/  FMUL.FTZ R25, R8, UR16 ;  /* 0x0000001008197c20 */ /* 0x000fe40008410000 */
[----:B------:R-:W-:Y:S01]  /*e020*/  FADD.FTZ R6, R6, -UR28 ;  /* 0x8000001c06067e21 */ /* 0x000fe20008010000 */
[----:B------:R-:W-:Y:S01]  /*e030*/  SHF.L.U32 R12, R12, 0x10, RZ ;  /* 0x000000100c0c7819 */ /* 0x000fe200000006ff */
[----:B------:R-:W-:Y:S02]  /*e040*/  @P1 FFMA.FTZ R8, R4, R25, R2 ;  /* 0x0000001904081223 */ /* 0x000fe40000010002 */
[----:B------:R-:W-:Y:S02]  /*e050*/  FMUL.FTZ R20, R6, UR16 ;  /* 0x0000001006147c20 */ /* 0x000fe40008410000 */
[----:B------:R-:W-:Y:S02]  /*e060*/  @P1 FMUL.FTZ R14, R8, -1.4426950216293334961 ;  /* 0xbfb8aa3b080e1820 */ /* 0x000fe40000410000 */
[----:B------:R-:W-:-:S04]  /*e070*/  @P1 FFMA.FTZ R6, R5, R20, R3 ;  /* 0x0000001405061223 */ /* 0x000fc80000010003 */
[----:B------:R-:W-:Y:S01]  /*e080*/  @P1 FMUL.FTZ R17, R6, -1.4426950216293334961 ;  /* 0xbfb8aa3b06111820 */ /* 0x000fe20000410000 */
[----:B------:R-:W0:Y:S08]  /*e090*/  @P1 MUFU.EX2 R14, R14 ;  /* 0x0000000e000e1308 */ /* 0x000e300000000800 */
[----:B------:R-:W1:Y:S01]  /*e0a0*/  @P1 MUFU.EX2 R17, R17 ;  /* 0x0000001100111308 */ /* 0x000e620000000800 */
[----:B0-----:R-:W-:Y:S01]  /*e0b0*/  @P1 FADD.FTZ R15, R14, 1 ;  /* 0x3f8000000e0f1421 */ /* 0x001fe20000010000 */
[----:B------:R-:W-:-:S06]  /*e0c0*/  SHF.L.U32 R14, R7, 0x10, RZ ;  /* 0x00000010070e7819 */ /* 0x000fcc00000006ff */
[----:B------:R0:W2:Y:S01]  /*e0d0*/  @P1 MUFU.RCP R16, R15 ;  /* 0x0000000f00101308 */ /* 0x0000a20000001000 */
[----:B-1----:R-:W-:Y:S01]  /*e0e0*/  @P1 FADD.FTZ R18, R17, 1 ;  /* 0x3f80000011121421 */ /* 0x002fe20000010000 */
[----:B-----5:R-:W-:-:S06]  /*e0f0*/  LEA R17, R10, R99, 0x3 ;  /* 0x000000630a117211 */ /* 0x020fcc00078e18ff */
[----:B------:R1:W3:Y:S01]  /*e100*/  @P1 MUFU.RCP R19, R18 ;  /* 0x0000001200131308 */ /* 0x0002e20000001000 */
[----:B------:R-:W-:Y:S01]  /*e110*/  ISETP.GE.U32.AND P0, PT, R17, UR18, PT ;  /* 0x0000001211007c0c */ /* 0x000fe2000bf06070 */
[----:B0-----:R-:W-:Y:S01]  /*e120*/  FFMA.FTZ R15, R0, R25, R11 ;  /* 0x00000019000f7223 */ /* 0x001fe2000001000b */
[----:B-1----:R-:W-:Y:S01]  /*e130*/  SHF.R.S32.HI R18, RZ, 0x1f, R17 ;  /* 0x0000001fff127819 */ /* 0x002fe20000011411 */
[----:B--2---:R-:W-:Y:S01]  /*e140*/  @P1 FADD.FTZ R21, -R16, 1 ;  /* 0x3f80000010151421 */ /* 0x004fe20000010100 */
[----:B------:R-:W-:Y:S02]  /*e150*/  @P1 FMUL.FTZ R16, R9, R16 ;  /* 0x0000001009101220 */ /* 0x000fe40000410000 */
[----:B------:R-:W-:Y:S01]  /*e160*/  ISETP.GE.AND.EX P0, PT, R18, UR19, PT, P0 ;  /* 0x0000001312007c0c */ /* 0x000fe2000bf06300 */
[----:B------:R-:W-:Y:S01]  /*e170*/  @P1 FFMA.FTZ R21, R8, R21, 1 ;  /* 0x3f80000008151423 */ /* 0x000fe20000010015 */
[----:B------:R-:W-:Y:S01]  /*e180*/  PRMT R8, R7, 0x7632, R8 ;  /* 0x0000763207087816 */ /* 0x000fe20000000008 */
[----:B---3--:R-:W-:Y:S01]  /*e190*/  @P1 FADD.FTZ R23, -R19, 1 ;  /* 0x3f80000013171421 */ /* 0x008fe20000010100 */
[----:B------:R-:W-:Y:S01]  /*e1a0*/  @P1 FMUL.FTZ R19, R12, R19 ;  /* 0x000000130c131220 */ /* 0x000fe20000410000 */
[----:B------:R-:W-:Y:S01]  /*e1b0*/  @P1 FMUL.FTZ R9, R16, R21 ;  /* 0x0000001510091220 */ /* 0x000fe20000410000 */
[----:B------:R-:W-:Y:S01]  /*e1c0*/  IADD3 R21, PT, PT, R17, 0x8, RZ ;  /* 0x0000000811157810 */ /* 0x000fe20007ffe0ff */
[----:B------:R-:W-:Y:S01]  /*e1d0*/  @P1 FFMA.FTZ R6, R6, R23, 1 ;  /* 0x3f80000006061423 */ /* 0x000fe20000010017 */
[----:B------:R-:W-:Y:S01]  /*e1e0*/  SHF.L.U32 R16, R8, 0x10, RZ ;  /* 0x0000001008107819 */ /* 0x000fe200000006ff */
[----:B------:R-:W-:-:S02]  /*e1f0*/  FFMA.FTZ R15, R4, R9, -R15 ;  /* 0x00000009040f7223 */ /* 0x000fc4000001080f */
[----:B------:R-:W-:Y:S01]  /*e200*/  @P1 FMUL.FTZ R12, R19, R6 ;  /* 0x00000006130c1220 */ /* 0x000fe20000410000 */
[----:B------:R-:W-:-:S04]  /*e210*/  FFMA.FTZ R6, R0, R20, R11 ;  /* 0x0000001400067223 */ /* 0x000fc8000001000b */
[----:B------:R-:W-:Y:S01]  /*e220*/  FFMA.FTZ R12, R5, R12, -R6 ;  /* 0x0000000c050c7223 */ /* 0x000fe20000010806 */
[----:B------:R-:W-:Y:S06]  /*e230*/  @P0 BRA `(.L_x_152) ;  /* 0x0000000000300947 */ /* 0x000fec0003800000 */
[----:B------:R-:W-:Y:S01]  /*e240*/  MOV R6, R42 ;  /* 0x0000002a00067202 */ /* 0x000fe20000000f00 */
[----:B------:R-:W-:Y:S01]  /*e250*/  IMAD R8, R18, UR20, RZ ;  /* 0x0000001412087c24 */ /* 0x000fe2000f8e02ff */
[----:B------:R-:W-:Y:S01]  /*e260*/  MOV R7, R45 ;  /* 0x0000002d00077202 */ /* 0x000fe20000000f00 */
[----:B------:R-:W-:Y:S01]  /*e270*/  FMUL.FTZ R15, R15, UR16 ;  /* 0x000000100f0f7c20 */ /* 0x000fe20008410000 */
[----:B------:R-:W-:Y:S01]  /*e280*/  FMUL.FTZ R12, R12, UR16 ;  /* 0x000000100c0c7c20 */ /* 0x000fe20008410000 */
[C---:B------:R-:W-:Y:S02]  /*e290*/  IMAD R9, R17.reuse, UR21, R8 ;  /* 0x0000001511097c24 */ /* 0x040fe4000f8e0208 */
[----:B------:R-:W-:-:S05]  /*e2a0*/  IMAD.WIDE.U32 R6, R17, UR20, R6 ;  /* 0x0000001411067c25 */ /* 0x000fca000f8e0006 */
[----:B------:R-:W-:Y:S02]  /*e2b0*/  IADD3 R7, PT, PT, R7, R9, RZ ;  /* 0x0000000907077210 */ /* 0x000fe40007ffe0ff */
[----:B------:R-:W-:-:S04]  /*e2c0*/  LEA R8, P0, R6, UR6, 0x1 ;  /* 0x0000000606087c11 */ /* 0x000fc8000f8008ff */
[----:B------:R-:W-:Y:S02]  /*e2d0*/  LEA.HI.X R9, R6, UR7, R7, 0x1, P0 ;  /* 0x0000000706097c11 */ /* 0x000fe400080f0c07 */
[----:B------:R-:W-:-:S05]  /*e2e0*/  F2FP.BF16.F32.PACK_AB R7, R12, R15 ;  /* 0x0000000f0c07723e */ /* 0x000fca00000010ff */
[----:B------:R0:W-:Y:S02]  /*e2f0*/  STG.E desc[UR10][R8.64], R7 ;  /* 0x0000000708007986 */ /* 0x0001e4000c10190a */
.L_x_152:
[----:B------:R-:W-:Y:S05]  /*e300*/  BSYNC.RECONVERGENT B0 ;  /* 0x0000000000007941 */ /* 0x000fea0003800200 */
.L_x_151:
[----:B------:R-:W-:Y:S01]  /*e310*/  ISETP.NE.AND P1, PT, RZ, UR12, PT ;  /* 0x0000000cff007c0c */ /* 0x000fe2000bf25270 */
[----:B------:R-:W-:Y:S01]  /*e320*/  FADD.FTZ R14, R14, -UR28 ;  /* 0x8000001c0e0e7e21 */ /* 0x000fe20008010000 */
[----:B------:R-:W-:Y:S01]  /*e330*/  FADD.FTZ R16, R16, -UR28 ;  /* 0x8000001c10107e21 */ /* 0x000fe20008010000 */
[----:B------:R-:W-:Y:S02]  /*e340*/  ISETP.GE.U32.AND P0, PT, R21, UR18, PT ;  /* 0x0000001215007c0c */ /* 0x000fe4000bf06070 */
[----:B------:R-:W-:Y:S01]  /*e350*/  SHF.R.S32.HI R20, RZ, 0x1f, R21 ;  /* 0x0000001fff147819 */ /* 0x000fe20000011415 */
[----:B0-----:R-:W-:Y:S01]  /*e360*/  FMUL.FTZ R7, R14, UR16 ;  /* 0x000000100e077c20 */ /* 0x001fe20008410000 */
[----:B------:R-:W-:Y:S01]  /*e370*/  FMUL.FTZ R16, R16, UR16 ;  /* 0x0000001010107c20 */ /* 0x000fe20008410000 */
[C---:B------:R-:W-:Y:S02]  /*e380*/  PRMT R6, R13.reuse, 0x7632, R6 ;  /* 0x000076320d067816 */ /* 0x040fe40000000006 */
[----:B------:R-:W-:Y:S01]  /*e390*/  ISETP.GE.AND.EX P0, PT, R20, UR19, PT, P0 ;  /* 0x0000001314007c0c */ /* 0x000fe2000bf06300 */
[C-C-:B------:R-:W-:Y:S01]  /*e3a0*/  FFMA.FTZ R19, R0.reuse, R7, R11.reuse ;  /* 0x0000000700137223 */ /* 0x140fe2000001000b */
[----:B------:R-:W-:Y:S01]  /*e3b0*/  SHF.L.U32 R13, R13, 0x10, RZ ;  /* 0x000000100d0d7819 */ /* 0x000fe200000006ff */
[----:B------:R-:W-:Y:S01]  /*e3c0*/  FFMA.FTZ R18, R0, R16, R11 ;  /* 0x0000001000127223 */ /* 0x000fe2000001000b */
[----:B------:R-:W-:Y:S01]  /*e3d0*/  SHF.L.U32 R6, R6, 0x10, RZ ;  /* 0x0000001006067819 */ /* 0x000fe200000006ff */
[----:B------:R-:W-:Y:S08]  /*e3e0*/  @!P1 BRA `(.L_x_153) ;  /* 0x0000000000489947 */ /* 0x000ff00003800000 */
        /* <DEDUP_REMOVED lines=18> */
.L_x_153:
[----:B------:R-:W-:Y:S01]  /*e510*/  BSSY.RECONVERGENT B0, `(.L_x_154) ;  /* 0x0000010000007945 */ /* 0x000fe20003800200 */
[----:B------:R-:W-:Y:S01]  /*e520*/  FFMA.FTZ R19, R4, R13, -R19 ;  /* 0x0000000d04137223 */ /* 0x000fe20000010813 */
[----:B------:R-:W-:Y:S02]  /*e530*/  FFMA.FTZ R12, R5, R6, -R18 ;  /* 0x00000006050c7223 */ /* 0x000fe40000010812 */
[----:B------:R-:W-:Y:S05]  /*e540*/  @P0 BRA `(.L_x_155) ;  /* 0x0000000000300947 */ /* 0x000fea0003800000 */
        /* <DEDUP_REMOVED lines=12> */
.L_x_155:
[----:B------:R-:W-:Y:S05]  /*e610*/  BSYNC.RECONVERGENT B0 ;  /* 0x0000000000007941 */ /* 0x000fea0003800200 */
.L_x_154:
[----:B------:R-:W-:-:S04]  /*e620*/  IADD3 R10, PT, PT, R10, 0x2, RZ ;  /* 0x000000020a0a7810 */ /* 0x000fc80007ffe0ff */
[----:B------:R-:W-:-:S13]  /*e630*/  ISETP.NE.AND P0, PT, R10, 0x20, PT ;  /* 0x000000200a00780c */ /* 0x000fda0003f05270 */
[----:B------:R-:W-:Y:S05]  /*e640*/  @P0 BRA `(.L_x_156) ;  /* 0xfffffff800480947 */ /* 0x000fea000383ffff */
[----:B------:R-:W1:Y:S01]  /*e650*/  LDCU UR5, c[0x0][0x410] ;  /* 0x00008200ff0577ac */ /* 0x000e620008000800 */
[----:B------:R-:W1:Y:S01]  /*e660*/  LDCU UR6, c[0x0][0x3e0] ;  /* 0x00007c00ff0677ac */ /* 0x000e620008000800 */
[----:B------:R-:W-:Y:S02]  /*e670*/  UIADD3 UR8, UPT, UPT, UR9, UR8, URZ ;  /* 0x0000000809087290 */ /* 0x000fe4000fffe0ff */
[----:B------:R-:W-:Y:S02]  /*e680*/  UIADD3 UR4, UPT, UPT, UR4, 0x1, URZ ;  /* 0x0000000104047890 */ /* 0x000fe4000fffe0ff */
[----:B-1----:R-:W-:-:S04]  /*e690*/  UIMAD UR5, UR5, UR6, URZ ;  /* 0x00000006050572a4 */ /* 0x002fc8000f8e02ff */
[----:B------:R-:W-:-:S09]  /*e6a0*/  UISETP.GE.AND UP0, UPT, UR8, UR5, UPT ;  /* 0x000000050800728c */ /* 0x000fd2000bf06270 */
[----:B------:R-:W-:Y:S05]  /*e6b0*/  BRA.U !UP0, `(.L_x_157) ;  /* 0xffffff1908b87547 */ /* 0x000fea000b83ffff */
.L_x_131:
        /* <DEDUP_REMOVED lines=16> */
.L_x_159:
[----:B------:R-:W-:Y:S05]  /*e7c0*/  BSYNC.RECONVERGENT B0 ;  /* 0x0000000000007941 */ /* 0x000fea0003800200 */
.L_x_158:
        /* <DEDUP_REMOVED lines=11> */
.L_x_161:
[----:B------:R-:W2:Y:S04]  /*e880*/  LDG.E.STRONG.GPU R5, desc[UR10][R2.64] ;  /* 0x0000000a02057981 */ /* 0x000ea8000c1ef900 */
[----:B--2---:R-:W-:Y:S01]  /*e890*/  CCTL.IVALL ;  /* 0x00000000ff00798f */ /* 0x004fe20002000000 */
[----:B------:R-:W-:Y:S05]  /*e8a0*/  YIELD ;  /* 0x0000000000007946 */ /* 0x000fea0003800000 */
[----:B------:R-:W-:-:S13]  /*e8b0*/  ISETP.NE.AND P0, PT, R5, R0, PT ;  /* 0x000000000500720c */ /* 0x000fda0003f05270 */
[----:B------:R-:W-:Y:S05]  /*e8c0*/  @P0 BRA `(.L_x_161) ;  /* 0xfffffffc00ec0947 */ /* 0x000fea000383ffff */
.L_x_160:
        /* <DEDUP_REMOVED lines=76> */
.L_x_164:
        /* <DEDUP_REMOVED lines=29> */
.L_x_163:
[----:B------:R-:W-:Y:S05]  /*ef60*/  BSYNC.RECONVERGENT B0 ;  /* 0x0000000000007941 */ /* 0x000fea0003800200 */
.L_x_162:
        /* <DEDUP_REMOVED lines=10> */
.L_x_165:
        /* <DEDUP_REMOVED lines=82> */
.L_x_166:
        /* <DEDUP_REMOVED lines=13> */
.L_x_4882:


//--------------------- .text._Z35group_norm_nhwc_bwd_one_pass_kernelI11Bf16IOFp32WLi512ELi112ELi448EEv26Group_norm_nhwc_bwd_params --------------------------
	.section	.text._Z35group_norm_nhwc_bwd_one_pass_kernelI11Bf16IOFp32WLi512ELi112ELi448EEv26Group_norm_nhwc_bwd_params,"ax",@progbits
	.align	128
        .global         _Z35group_norm_nhwc_bwd_one_pass_kernelI11Bf16IOFp32WLi512ELi112ELi448EEv26Group_norm_nhwc_bwd_params
        .type           _Z35group_norm_nhwc_bwd_one_pass_kernelI11Bf16IOFp32WLi512ELi112ELi448EEv26Group_norm_nhwc_bwd_params,@function
        .size           _Z35group_norm_nhwc_bwd_one_pass_kernelI11Bf16IOFp32WLi512ELi112ELi448EEv26Group_norm_nhwc_bwd_params,(.L_x_4883 - _Z35group_norm_nhwc_bwd_one_pass_kernelI11Bf16IOFp32WLi512ELi112ELi448EEv26Group_norm_nhwc_bwd_params)
        .other          _Z35group_norm_nhwc_bwd_one_pass_kernelI11Bf16IOFp32WLi512ELi112ELi448EEv26Group_norm_nhwc_bwd_params,@"STO_CUDA_ENTRY STV_DEFAULT"
_Z35group_norm_nhwc_bwd_one_pass_kernelI11Bf16IOFp32WLi512ELi112ELi448EEv26Group_norm_nhwc_bwd_params:
.text._Z35group_norm_nhwc_bwd_one_pass_kernelI11Bf16IOFp32WLi512ELi112ELi448EEv26Group_norm_nhwc_bwd_params:
        /* <DEDUP_REMOVED lines=23> */
[----:B------:R-:W-:Y:S01]  /*0170*/  UMOV UR4, URZ ;  /* 0x000000ff00047c82 */ /* 0x000fe20008000000 */
[----:B------:R-:W-:Y:S02]  /*0180*/  SHF.R.S32.HI R2, RZ, 0x1f, R56 ;  /* 0x0000001fff027819 */ /* 0x000fe40000011438 */
[----:B------:R-:W-:-:S03]  /*0190*/  LOP3.LUT R0, R0, 0xffff, RZ, 0xc0, !PT ;  /* 0x0000ffff00007812 */ /* 0x000fc600078ec0ff */
[----:B------:R0:W-:Y:S04]  /*01a0*/  STL [R1+0x72c], R2 ;  /* 0x00072c0201007387 */ /* 0x0001e80000100800 */
[----:B------:R0:W-:Y:S02]  /*01b0*/  STL [R1+0x728], R0 ;  /* 0x0007280001007387 */ /* 0x0001e40000100800 */
.L_x_193:
[----:B------:R-:W2:Y:S01]  /*01c0*/  LDL R4, [R1+0x72c] ;  /* 0x00072c0001047983 */ /* 0x000ea20000100800 */
[----:B0-----:R-:W0:Y:S03]  /*01d0*/  LDCU UR14, c[0x0][0x410] ;  /* 0x00008200ff0e77ac */ /* 0x001e260008000800 */
[----:B------:R-:W3:Y:S01]  /*01e0*/  LDL.LU R5, [R1+0x728] ;  /* 0x0007280001057983 */ /* 0x000ee20000300800 */
[----:B------:R-:W-:Y:S01]  /*01f0*/  IABS R3, UR8 ;  /* 0x0000000800037c13 */ /* 0x000fe20008000000 */
[----:B------:R-:W-:Y:S01]  /*0200*/  UMOV UR6, URZ ;  /* 0x000000ff00067c82 */ /* 0x000fe20008000000 */
[----:B------:R-:W1:Y:S01]  /*0210*/  LDCU.128 UR16, c[0x0][0x400] ;  /* 0x00008000ff1077ac */ /* 0x000e620008000c00 */
[----:B0-----:R-:W-:-:S04]  /*0220*/  MOV R0, UR14 ;  /* 0x0000000e00007c02 */ /* 0x001fc80008000f00 */
[----:B------:R-:W-:-:S04]  /*0230*/  IABS R0, R0 ;  /* 0x0000000000007213 */ /* 0x000fc80000000000 */
[----:B------:R-:W-:-:S13]  /*0240*/  R2UR UR13, R0 ;  /* 0x00000000000d72ca */ /* 0x000fda00000e0000 */
[----:B------:R-:W0:Y:S08]  /*0250*/  I2F.RP R0, UR13 ;  /* 0x0000000d00007d06 */ /* 0x000e300008209400 */
[----:B0-----:R-:W0:Y:S02]  /*0260*/  MUFU.RCP R0, R0 ;  /* 0x0000000000007308 */ /* 0x001e240000001000 */
[----:B0-----:R-:W-:-:S06]  /*0270*/  IADD3 R2, PT, PT, R0, 0xffffffe, RZ ;  /* 0x0ffffffe00027810 */ /* 0x001fcc0007ffe0ff */
[----:B------:R-:W0:Y:S01]  /*0280*/  F2I.FTZ.U32.TRUNC.NTZ R2, R2 ;  /* 0x0000000200027305 */ /* 0x000e22000021f000 */
[----:B------:R-:W-:Y:S02]  /*0290*/  R2UR UR9, R3 ;  /* 0x00000000030972ca */ /* 0x000fe400000e0000 */
[----:B0-----:R-:W-:-:S13]  /*02a0*/  R2UR UR7, R2 ;  /* 0x00000000020772ca */ /* 0x001fda00000e0000 */
[----:B------:R-:W-:-:S04]  /*02b0*/  UIADD3 UR5, UPT, UPT, URZ, -UR7, URZ ;  /* 0x80000007ff057290 */ /* 0x000fc8000fffe0ff */
[----:B------:R-:W-:-:S04]  /*02c0*/  UIMAD UR5, UR5, UR13, URZ ;  /* 0x0000000d050572a4 */ /* 0x000fc8000f8e02ff */
[----:B------:R-:W-:-:S04]  /*02d0*/  UIMAD.WIDE.U32 UR6, UR7, UR5, UR6 ;  /* 0x00000005070672a5 */ /* 0x000fc8000f8e0006 */
[----:B------:R-:W-:-:S04]  /*02e0*/  UIMAD.WIDE.U32 UR6, UR7, UR9, URZ ;  /* 0x00000009070672a5 */ /* 0x000fc8000f8e00ff */
[----:B------:R-:W-:-:S04]  /*02f0*/  UIADD3 UR5, UPT, UPT, -UR7, URZ, URZ ;  /* 0x000000ff07057290 */ /* 0x000fc8000fffe1ff */
[----:B------:R-:W-:-:S04]  /*0300*/  UIMAD UR5, UR13, UR5, UR9 ;  /* 0x000000050d0572a4 */ /* 0x000fc8000f8e0209 */
[----:B------:R-:W-:Y:S01]  /*0310*/  UISETP.GT.U32.AND UP2, UPT, UR13, UR5, UPT ;  /* 0x000000050d00728c */ /* 0x000fe2000bf44070 */
[----:B-1----:R-:W-:Y:S01]  /*0320*/  ISETP.GE.U32.AND P0, PT, R56, UR16, PT ;  /* 0x0000001038007c0c */ /* 0x002fe2000bf06070 */
[----:B------:R-:W-:Y:S02]  /*0330*/  UISETP.GE.AND UP4, UPT, UR8, URZ, UPT ;  /* 0x000000ff0800728c */ /* 0x000fe4000bf86270 */
[----:B------:R-:W-:-:S07]  /*0340*/  ULOP3.LUT UR12, UR8, UR14, URZ, 0x3c, !UPT ;  /* 0x0000000e080c7292 */ /* 0x000fce000f8e3cff */
[----:B------:R-:W-:-:S04]  /*0350*/  @!UP2 UIADD3 UR5, UPT, UPT, UR5, -UR13, URZ ;  /* 0x8000000d0505a290 */ /* 0x000fc8000fffe0ff */
[----:B------:R-:W-:Y:S02]  /*0360*/  UIADD3 UR6, UPT, UPT, UR5, -UR13, URZ ;  /* 0x8000000d05067290 */ /* 0x000fe4000fffe0ff */
[----:B------:R-:W-:Y:S02]  /*0370*/  UISETP.GT.U32.AND UP3, UPT, UR13, UR5, UPT ;  /* 0x000000050d00728c */ /* 0x000fe4000bf64070 */
[----:B------:R-:W-:Y:S02]  /*0380*/  UISETP.GE.U32.AND UP1, UPT, UR5, UR13, UPT ;  /* 0x0000000d0500728c */ /* 0x000fe4000bf26070 */
[----:B------:R-:W-:Y:S02]  /*0390*/  @!UP2 UIADD3 UR7, UPT, UPT, UR7, 0x1, URZ ;  /* 0x000000010707a890 */ /* 0x000fe4000fffe0ff */
[----:B------:R-:W-:Y:S02]  /*03a0*/  USEL UR5, UR6, UR5, !UP3 ;  /* 0x0000000506057287 */ /* 0x000fe4000d800000 */
[----:B------:R-:W-:-:S02]  /*03b0*/  UISETP.GE.AND UP2, UPT, UR12, URZ, UPT ;  /* 0x000000ff0c00728c */ /* 0x000fc4000bf46270 */
[----:B------:R-:W-:Y:S02]  /*03c0*/  ULOP3.LUT UR9, URZ, UR14, URZ, 0x33, !UPT ;  /* 0x0000000eff097292 */ /* 0x000fe4000f8e33ff */
[----:B------:R-:W-:Y:S02]  /*03d0*/  UISETP.NE.AND UP0, UPT, UR14, URZ, UPT ;  /* 0x000000ff0e00728c */ /* 0x000fe4000bf05270 */
[----:B------:R-:W-:Y:S02]  /*03e0*/  @!UP4 UIADD3 UR5, UPT, UPT, -UR5, URZ, URZ ;  /* 0x000000ff0505c290 */ /* 0x000fe4000fffe1ff */
[----:B------:R-:W-:Y:S02]  /*03f0*/  @UP1 UIADD3 UR7, UPT, UPT, UR7, 0x1, URZ ;  /* 0x0000000107071890 */ /* 0x000fe4000fffe0ff */
[----:B------:R-:W-:Y:S01]  /*0400*/  USEL UR13, UR9, UR5, !UP0 ;  /* 0x00000005090d7287 */ /* 0x000fe2000c000000 */
[----:B------:R-:W-:Y:S01]  /*0410*/  IADD3 R11, PT, PT, R56, 0x8, RZ ;  /* 0x00000008380b7810 */ /* 0x000fe20007ffe0ff */
[----:B------:R-:W-:-:S02]  /*0420*/  @!UP2 UIADD3 UR7, UPT, UPT, -UR7, URZ, URZ ;  /* 0x000000ff0707a290 */ /* 0x000fc4000fffe1ff */
[----:B------:R-:W-:Y:S01]  /*0430*/  UIMAD UR5, UR13, 0x70, URZ ;  /* 0x000000700d0578a4 */ /* 0x000fe2000f8e02ff */
[----:B------:R-:W-:Y:S01]  /*0440*/  ISETP.GE.U32.AND P1, PT, R11, UR16, PT ;  /* 0x000000100b007c0c */ /* 0x000fe2000bf26070 */
[----:B------:R-:W-:Y:S01]  /*0450*/  USEL UR7, UR9, UR7, !UP0 ;  /* 0x0000000709077287 */ /* 0x000fe2000c000000 */
[----:B------:R-:W-:Y:S02]  /*0460*/  SHF.R.S32.HI R9, RZ, 0x1f, R11 ;  /* 0x0000001fff097819 */ /* 0x000fe4000001140b */
[C---:B------:R-:W-:Y:S02]  /*0470*/  IADD3 R23, PT, PT, R56.reuse, 0x10, RZ ;  /* 0x0000001038177810 */ /* 0x040fe40007ffe0ff */
[----:B------:R-:W-:Y:S02]  /*0480*/  LOP3.LUT R55, R55, 0xfeffffff, RZ, 0xc0, !PT ;  /* 0xfeffffff37377812 */ /* 0x000fe400078ec0ff */
[C---:B------:R-:W-:Y:S02]  /*0490*/  IADD3 R14, PT, PT, R56.reuse, 0x18, RZ ;  /* 0x00000018380e7810 */ /* 0x040fe40007ffe0ff */
[----:B------:R-:W-:-:S02]  /*04a0*/  IADD3 R57, PT, PT, R56, 0x58, RZ ;  /* 0x0000005838397810 */ /* 0x000fc40007ffe0ff */
[----:B------:R-:W-:Y:S01]  /*04b0*/  LOP3.LUT R69, R69, 0x7fffffff, RZ, 0xc0, !PT ;  /* 0x7fffffff45457812 */ /* 0x000fe200078ec0ff */
[----:B------:R-:W-:Y:S01]  /*04c0*/  STL [R1+0x980], R68 ;  /* 0x0009804401007387 */ /* 0x000fe20000100800 */
[----:B------:R-:W-:Y:S01]  /*04d0*/  MOV R0, UR5 ;  /* 0x0000000500007c02 */ /* 0x000fe20008000f00 */
[----:B------:R-:W0:Y:S01]  /*04e0*/  LDCU.U8 UR9, c[0x0][0x414] ;  /* 0x00008280ff0977ac */ /* 0x000e220008000000 */
[----:B------:R-:W-:Y:S02]  /*04f0*/  ISETP.GE.AND.EX P4, PT, R9, UR17, PT, P1 ;  /* 0x0000001109007c0c */ /* 0x000fe4000bf86310 */
[----:B------:R-:W-:Y:S02]  /*0500*/  MOV R3, UR18 ;  /* 0x0000001200037c02 */ /* 0x000fe40008000f00 */
[----:B------:R-:W-:Y:S02]  /*0510*/  ISETP.GE.U32.AND P1, PT, R23, UR16, PT ;  /* 0x0000001017007c0c */ /* 0x000fe4000bf26070 */
[----:B------:R-:W-:-:S04]  /*0520*/  SHF.R.S32.HI R25, RZ, 0x1f, R23 ;  /* 0x0000001fff197819 */ /* 0x000fc80000011417 */
[----:B------:R-:W-:-:S03]  /*0530*/  ISETP.GE.AND.EX P3, PT, R25, UR17, PT, P1 ;  /* 0x0000001119007c0c */ /* 0x000fc6000bf66310 */
[----:B------:R-:W1:Y:S01]  /*0540*/  @!P4 LDC.64 R16, c[0x0][0x3f8] ;  /* 0x0000fe00ff10cb82 */ /* 0x000e620000000a00 */
[----:B------:R-:W-:Y:S02]  /*0550*/  @P4 LOP3.LUT R55, R55, 0x1000000, RZ, 0xfc, !PT ;  /* 0x0100000037374812 */ /* 0x000fe400078efcff */
[----:B------:R-:W-:Y:S02]  /*0560*/  ISETP.GE.U32.AND P1, PT, R14, UR16, PT ;  /* 0x000000100e007c0c */ /* 0x000fe4000bf26070 */
[----:B------:R-:W-:-:S03]  /*0570*/  LOP3.LUT R55, R55, 0xff7fffff, RZ, 0xc0, !PT ;  /* 0xff7fffff37377812 */ /* 0x000fc600078ec0ff */
[----:B------:R-:W4:Y:S02]  /*0580*/  @!P4 LDC.64 R58, c[0x0][0x3a0] ;  /* 0x0000e800ff3acb82 */ /* 0x000f240000000a00 */
[----:B------:R-:W-:-:S06]  /*0590*/  @P3 LOP3.LUT R55, R55, 0x800000, RZ, 0xfc, !PT ;  /* 0x0080000037373812 */ /* 0x000fcc00078efcff */
[----:B------:R-:W0:Y:S01]  /*05a0*/  @!P4 LDC.64 R52, c[0x0][0x398] ;  /* 0x0000e600ff34cb82 */ /* 0x000e220000000a00 */
[----:B--2---:R-:W-:Y:S02]  /*05b0*/  ISETP.GE.AND.EX P0, PT, R4, UR17, PT, P0 ;  /* 0x0000001104007c0c */ /* 0x004fe4000bf06300 */
[----:B---3--:R-:W-:-:S11]  /*05c0*/  IADD3 R36, P2, PT, R5, UR5, RZ ;  /* 0x0000000505247c10 */ /* 0x008fd6000ff5e0ff */
[----:B------:R-:W2:Y:S01]  /*05d0*/  @!P0 LDC.64 R6, c[0x0][0x3f8] ;  /* 0x0000fe00ff068b82 */ /* 0x000ea20000000a00 */
[----:B------:R-:W-:Y:S01]  /*05e0*/  USHF.R.S32.HI UR5, URZ, 0x1f, UR7 ;  /* 0x0000001fff057899 */ /* 0x000fe20008011407 */
[----:B------:R-:W-:-:S03]  /*05f0*/  LEA.HI.X.SX32 R37, R0, RZ, 0x1, P2 ;  /* 0x000000ff00257211 */ /* 0x000fc600010f0eff */
[----:B------:R-:W-:Y:S01]  /*0600*/  UIMAD UR5, UR5, UR18, URZ ;  /* 0x00000012050572a4 */ /* 0x000fe2000f8e02ff */
[----:B------:R-:W-:Y:S01]  /*0610*/  @!P0 SHF.R.S32.HI R4, RZ, 0x1f, R56 ;  /* 0x0000001fff048819 */ /* 0x000fe20000011438 */
[----:B------:R-:W-:Y:S01]  /*0620*/  IMAD.WIDE.U32 R36, R3, UR7, R36 ;  /* 0x0000000703247c25 */ /* 0x000fe2000f8e0024 */
[----:B------:R-:W3:Y:S01]  /*0630*/  @!P0 LDC.64 R12, c[0x0][0x398] ;  /* 0x0000e600ff0c8b82 */ /* 0x000ee20000000a00 */
[----:B------:R-:W-:Y:S02]  /*0640*/  UIMAD UR5, UR7, UR19, UR5 ;  /* 0x00000013070572a4 */ /* 0x000fe4000f8e0205 */
[----:B------:R1:W-:Y:S01]  /*0650*/  @!P0 STL [R1+0x72c], R4 ;  /* 0x00072c0401008387 */ /* 0x0003e20000100800 */
[----:B------:R-:W-:Y:S01]  /*0660*/  @!P0 MOV R38, R36 ;  /* 0x0000002400268202 */ /* 0x000fe20000000f00 */
[----:B------:R-:W0:Y:S02]  /*0670*/  LDCU.64 UR6, c[0x0][0x3b8] ;  /* 0x00007700ff0677ac */ /* 0x000e240008000a00 */
[----:B------:R-:W-:Y:S01]  /*0680*/  IADD3 R39, PT, PT, R37, UR5, RZ ;  /* 0x0000000525277c10 */ /* 0x000fe2000fffe0ff */
[----:B------:R-:W4:Y:S01]  /*0690*/  @!P0 LDC.64 R18, c[0x0][0x3a0] ;  /* 0x0000e800ff128b82 */ /* 0x000f220000000a00 */
[----:B--2---:R-:W-:-:S07]  /*06a0*/  @!P0 IMAD R0, R4, R6, RZ ;  /* 0x0000000604008224 */ /* 0x004fce00078e02ff */
[----:B------:R-:W2:Y:S01]  /*06b0*/  @!P3 LDC.64 R2, c[0x0][0x3f8] ;  /* 0x0000fe00ff02bb82 */ /* 0x000ea20000000a00 */
[----:B-1----:R-:W-:-:S04]  /*06c0*/  @!P0 IMAD.WIDE.U32 R4, R56, R6, R38 ;  /* 0x0000000638048225 */ /* 0x002fc800078e0026 */
[----:B------:R-:W-:-:S05]  /*06d0*/  @!P0 IMAD R7, R56, R7, R0 ;  /* 0x0000000738078224 */ /* 0x000fca00078e0200 */
[----:B------:R-:W-:Y:S02]  /*06e0*/  @!P0 IADD3 R7, PT, PT, R5, R7, RZ ;  /* 0x0000000705078210 */ /* 0x000fe40007ffe0ff */
[C---:B------:R-:W-:Y:S02]  /*06f0*/  @!P0 SHF.L.U32 R5, R4.reuse, 0x1, RZ ;  /* 0x0000000104058819 */ /* 0x040fe400000006ff */
[----:B------:R-:W-:Y:S02]  /*0700*/  @!P0 SHF.L.U64.HI R0, R4, 0x1, R7 ;  /* 0x0000000104008819 */ /* 0x000fe40000010207 */
[----:B------:R-:W-:Y:S02]  /*0710*/  SHF.R.S32.HI R7, RZ, 0x1f, R14 ;  /* 0x0000001fff077819 */ /* 0x000fe4000001140e */
[----:B---3--:R-:W-:Y:S02]  /*0720*/  @!P0 IADD3 R8, P3, PT, R5, R12, RZ ;  /* 0x0000000c05088210 */ /* 0x008fe40007f7e0ff */
[----:B------:R-:W-:-:S02]  /*0730*/  ISETP.GE.AND.EX P6, PT, R7, UR17, PT, P1 ;  /* 0x0000001107007c0c */ /* 0x000fc4000bfc6310 */
[----:B------:R-:W-:Y:S01]  /*0740*/  IADD3 R4, PT, PT, R56, 0x20, RZ ;  /* 0x0000002038047810 */ /* 0x000fe20007ffe0ff */
[----:B------:R-:W-:Y:S01]  /*0750*/  @!P4 IMAD R6, R9, R16, RZ ;  /* 0x000000100906c224 */ /* 0x000fe200078e02ff */
[----:B------:R-:W-:Y:S02]  /*0760*/  @!P0 IADD3.X R9, PT, PT, R0, R13, RZ, P3, !PT ;  /* 0x0000000d00098210 */ /* 0x000fe40001ffe4ff */
[----:B------:R-:W-:Y:S02]  /*0770*/  ISETP.GE.U32.AND P1, PT, R4, UR16, PT ;  /* 0x0000001004007c0c */ /* 0x000fe4000bf26070 */
[----:B------:R-:W-:Y:S02]  /*0780*/  SHF.R.S32.HI R15, RZ, 0x1f, R4 ;  /* 0x0000001fff0f7819 */ /* 0x000fe40000011404 */
[----:B------:R-:W-:Y:S02]  /*0790*/  LOP3.LUT P3, RZ, R55, 0x800000, RZ, 0xc0, !PT ;  /* 0x0080000037ff7812 */ /* 0x000fe4000786c0ff */
[----:B------:R-:W-:Y:S01]  /*07a0*/  @!P4 MOV R20, R36 ;  /* 0x000000240014c202 */ /* 0x000fe20000000f00 */
[----:B------:R-:W1:Y:S01]  /*07b0*/  @!P6 LDC.64 R12, c[0x0][0x3f8] ;  /* 0x0000fe00ff0ceb82 */ /* 0x000e620000000a00 */
[----:B------:R-:W-:-:S02]  /*07c0*/  @!P4 MOV R21, R39 ;  /* 0x000000270015c202 */ /* 0x000fc40000000f00 */
[----:B------:R-:W-:Y:S02]  /*07d0*/  ISETP.GE.AND.EX P5, PT, R15, UR17, PT, P1 ;  /* 0x000000110f007c0c */ /* 0x000fe4000bfa6310 */
[----:B----4-:R-:W-:Y:S01]  /*07e0*/  @!P0 IADD3 R18, P2, PT, R5, R18, RZ ;  /* 0x0000001205128210 */ /* 0x010fe20007f5e0ff */
[----:B------:R-:W-:Y:S01]  /*07f0*/  @!P4 IMAD R5, R11, R17, R6 ;  /* 0x000000110b05c224 */ /* 0x000fe200078e0206 */
[----:B------:R-:W-:Y:S01]  /*0800*/  LOP3.LUT R55, R55, 0xffbfffff, RZ, 0xc0, !PT ;  /* 0xffbfffff37377812 */ /* 0x000fe200078ec0ff */
[----:B------:R-:W-:Y:S01]  /*0810*/  @!P4 IMAD.WIDE.U32 R20, R11, R16, R20 ;  /* 0x000000100b14c225 */ /* 0x000fe200078e0014 */
[----:B------:R-:W-:Y:S01]  /*0820*/  @!P0 IADD3.X R19, PT, PT, R0, R19, RZ, P2, !PT ;  /* 0x0000001300138210 */ /* 0x000fe200017fe4ff */
[----:B------:R-:W3:Y:S01]  /*0830*/  @!P3 LDC.64 R16, c[0x0][0x3a0] ;  /* 0x0000e800ff10bb82 */ /* 0x000ee20000000a00 */
[----:B------:R-:W-:Y:S02]  /*0840*/  @P6 LOP3.LUT R55, R55, 0x400000, RZ, 0xfc, !PT ;  /* 0x0040000037376812 */ /* 0x000fe400078efcff */
[----:B------:R-:W-:-:S02]  /*0850*/  @!P4 IADD3 R5, PT, PT, R21, R5, RZ ;  /* 0x000000051505c210 */ /* 0x000fc40007ffe0ff */
[----:B------:R-:W-:Y:S01]  /*0860*/  IADD3 R0, PT, PT, R56, 0x28, RZ ;  /* 0x0000002838007810 */ /* 0x000fe20007ffe0ff */
[----:B--2---:R-:W-:Y:S01]  /*0870*/  @!P3 IMAD R22, R25, R2, RZ ;  /* 0x000000021916b224 */ /* 0x004fe200078e02ff */
[----:B------:R-:W-:Y:S01]  /*0880*/  LOP3.LUT R55, R55, 0xffdfffff, RZ, 0xc0, !PT ;  /* 0xffdfffff37377812 */ /* 0x000fe200078ec0ff */
[----:B------:R-:W2:Y:S01]  /*0890*/  @!P3 LDC.64 R10, c[0x0][0x398] ;  /* 0x0000e600ff0abb82 */ /* 0x000ea20000000a00 */
[C---:B------:R-:W-:Y:S02]  /*08a0*/  @!P4 SHF.L.U32 R25, R20.reuse, 0x1, RZ ;  /* 0x000000011419c819 */ /* 0x040fe400000006ff */
[----:B------:R-:W-:Y:S02]  /*08b0*/  @!P4 SHF.L.U64.HI R6, R20, 0x1, R5 ;  /* 0x000000011406c819 */ /* 0x000fe40000010205 */
[----:B------:R-:W-:Y:S02]  /*08c0*/  ISETP.GE.U32.AND P2, PT, R0, UR16, PT ;  /* 0x0000001000007c0c */ /* 0x000fe4000bf46070 */
[----:B------:R-:W-:Y:S01]  /*08d0*/  SHF.R.S32.HI R5, RZ, 0x1f, R0 ;  /* 0x0000001fff057819 */ /* 0x000fe20000011400 */
[----:B------:R-:W4:Y:S01]  /*08e0*/  @!P6 LDC.64 R50, c[0x0][0x3a0] ;  /* 0x0000e800ff32eb82 */ /* 0x000f220000000a00 */
[----:B------:R-:W-:-:S02]  /*08f0*/  @!P3 MOV R20, R36 ;  /* 0x000000240014b202 */ /* 0x000fc40000000f00 */
[----:B------:R-:W-:Y:S02]  /*0900*/  @!P3 MOV R21, R39 ;  /* 0x000000270015b202 */ /* 0x000fe40000000f00 */
[----:B------:R-:W-:Y:S02]  /*0910*/  @P5 LOP3.LUT R55, R55, 0x200000, RZ, 0xfc, !PT ;  /* 0x0020000037375812 */ /* 0x000fe400078efcff */
[----:B------:R-:W-:Y:S01]  /*0920*/  @!P4 IADD3 R58, P1, PT, R25, R58, RZ ;  /* 0x0000003a193ac210 */ /* 0x000fe20007f3e0ff */
[----:B------:R-:W-:Y:S01]  /*0930*/  @!P3 IMAD R27, R23, R3, R22 ;  /* 0x00000003171bb224 */ /* 0x000fe200078e0216 */
[----:B------:R-:W-:Y:S01]  /*0940*/  ISETP.GE.AND.EX P4, PT, R5, UR17, PT, P2 ;  /* 0x0000001105007c0c */ /* 0x000fe2000bf86320 */
[----:B------:R-:W-:Y:S01]  /*0950*/  @!P3 IMAD.WIDE.U32 R20, R23, R2, R20 ;  /* 0x000000021714b225 */ /* 0x000fe200078e0014 */
[----:B------:R-:W-:Y:S01]  /*0960*/  LOP3.LUT P2, RZ, R55, 0x1000000, RZ, 0xc0, !PT ;  /* 0x0100000037ff7812 */ /* 0x000fe2000784c0ff */
[----:B------:R-:W2:Y:S03]  /*0970*/  @!P5 LDC.64 R2, c[0x0][0x3f8] ;  /* 0x0000fe00ff02db82 */ /* 0x000ea60000000a00 */
[----:B------:R-:W-:-:S02]  /*0980*/  @!P3 IADD3 R23, PT, PT, R21, R27, RZ ;  /* 0x0000001b1517b210 */ /* 0x000fc40007ffe0ff */
[C---:B------:R-:W-:Y:S02]  /*0990*/  @!P3 SHF.L.U32 R21, R20.reuse, 0x1, RZ ;  /* 0x000000011415b819 */ /* 0x040fe400000006ff */
[----:B------:R-:W-:Y:S01]  /*09a0*/  @!P3 SHF.L.U64.HI R24, R20, 0x1, R23 ;  /* 0x000000011418b819 */ /* 0x000fe20000010217 */
[----:B-1----:R-:W-:Y:S01]  /*09b0*/  @!P6 IMAD R20, R7, R12, RZ ;  /* 0x0000000c0714e224 */ /* 0x002fe200078e02ff */
[----:B------:R-:W-:Y:S01]  /*09c0*/  @!P6 MOV R22, R36 ;  /* 0x000000240016e202 */ /* 0x000fe20000000f00 */
[----:B------:R-:W1:Y:S01]  /*09d0*/  @!P6 LDC.64 R48, c[0x0][0x398] ;  /* 0x0000e600ff30eb82 */ /* 0x000e620000000a00 */
[----:B------:R-:W-:Y:S02]  /*09e0*/  @!P6 MOV R23, R39 ;  /* 0x000000270017e202 */ /* 0x000fe40000000f00 */
[----:B------:R-:W-:Y:S02]  /*09f0*/  @!P2 IADD3.X R59, PT, PT, R6, R59, RZ, P1, !PT ;  /* 0x0000003b063ba210 */ /* 0x000fe40000ffe4ff */
[----:B0-----:R-:W-:Y:S01]  /*0a00*/  @!P2 IADD3 R52, P1, PT, R25, R52, RZ ;  /* 0x000000341934a210 */ /* 0x001fe20007f3e0ff */
[----:B------:R-:W-:-:S02]  /*0a10*/  @!P6 IMAD R13, R14, R13, R20 ;  /* 0x0000000d0e0de224 */ /* 0x000fc400078e0214 */
[----:B------:R-:W-:Y:S01]  /*0a20*/  @!P6 IMAD.WIDE.U32 R22, R14, R12, R22 ;  /* 0x0000000c0e16e225 */ /* 0x000fe200078e0016 */
[----:B------:R-:W-:Y:S01]  /*0a30*/  @!P2 IADD3.X R53, PT, PT, R6, R53, RZ, P1, !PT ;  /* 0x000000350635a210 */ /* 0x000fe20000ffe4ff */
[----:B------:R-:W0:Y:S01]  /*0a40*/  @!P4 LDC.64 R44, c[0x0][0x3a0] ;  /* 0x0000e800ff2ccb82 */ /* 0x000e220000000a00 */
[----:B---3--:R-:W-:Y:S02]  /*0a50*/  @!P3 IADD3 R16, P1, PT, R21, R16, RZ ;  /* 0x000000101510b210 */ /* 0x008fe40007f3e0ff */
[----:B------:R-:W-:-:S05]  /*0a60*/  @!P6 IADD3 R25, PT, PT, R23, R13, RZ ;  /* 0x0000000d1719e210 */ /* 0x000fca0007ffe0ff */
[----:B------:R-:W3:Y:S01]  /*0a70*/  @!P4 LDC.64 R6, c[0x0][0x3f8] ;  /* 0x0000fe00ff06cb82 */ /* 0x000ee20000000a00 */
[----:B------:R-:W-:Y:S01]  /*0a80*/  @!P3 IADD3.X R17, PT, PT, R24, R17, RZ, P1, !PT ;  /* 0x000000111811b210 */ /* 0x000fe20000ffe4ff */
[----:B--2---:R-:W-:Y:S01]  /*0a90*/  @!P5 IMAD R15, R15, R2, RZ ;  /* 0x000000020f0fd224 */ /* 0x004fe200078e02ff */
[----:B------:R-:W-:Y:S02]  /*0aa0*/  @!P3 IADD3 R10, P1, PT, R21, R10, RZ ;  /* 0x0000000a150ab210 */ /* 0x000fe40007f3e0ff */
[----:B------:R-:W-:-:S03]  /*0ab0*/  @!P6 SHF.L.U32 R23, R22, 0x1, RZ ;  /* 0x000000011617e819 */ /* 0x000fc600000006ff */
[----:B------:R-:W2:Y:S01]  /*0ac0*/  @!P5 LDC.64 R20, c[0x0][0x3a0] ;  /* 0x0000e800ff14db82 */ /* 0x000ea20000000a00 */
[----:B------:R-:W-:Y:S01]  /*0ad0*/  @!P6 SHF.L.U64.HI R22, R22, 0x1, R25 ;  /* 0x000000011616e819 */ /* 0x000fe20000010219 */
[----:B------:R-:W-:Y:S01]  /*0ae0*/  @!P5 IMAD R25, R4, R3, R15 ;  /* 0x000000030419d224 */ /* 0x000fe200078e020f */
[----:B------:R-:W-:Y:S02]  /*0af0*/  @!P5 MOV R14, R36 ;  /* 0x00000024000ed202 */ /* 0x000fe40000000f00 */
[----:B------:R-:W-:-:S03]  /*0b00*/  @!P5 MOV R15, R39 ;  /* 0x00000027000fd202 */ /* 0x000fc60000000f00 */
[----:B------:R-:W0:Y:S01]  /*0b10*/  @!P5 LDC.64 R12, c[0x0][0x398] ;  /* 0x0000e600ff0cdb82 */ /* 0x000e220000000a00 */
[----:B------:R-:W-:Y:S01]  /*0b20*/  @!P5 IMAD.WIDE.U32 R2, R4, R2, R14 ;  /* 0x000000020402d225 */ /* 0x000fe200078e000e */
[----:B------:R-:W-:Y:S02]  /*0b30*/  @!P3 IADD3.X R11, PT, PT, R24, R11, RZ, P1, !PT ;  /* 0x0000000b180bb210 */ /* 0x000fe40000ffe4ff */
[----:B----4-:R-:W-:Y:S02]  /*0b40*/  @!P6 IADD3 R50, P1, PT, R23, R50, RZ ;  /* 0x000000321732e210 */ /* 0x010fe40007f3e0ff */
[----:B------:R-:W-:Y:S02]  /*0b50*/  @!P5 IADD3 R3, PT, PT, R3, R25, RZ ;  /* 0x000000190303d210 */ /* 0x000fe40007ffe0ff */
[----:B------:R-:W4:Y:S01]  /*0b60*/  @!P4 LDC.64 R46, c[0x0][0x398] ;  /* 0x0000e600ff2ecb82 */ /* 0x000f220000000a00 */
[----:B------:R-:W-:Y:S01]  /*0b70*/  @!P6 IADD3.X R51, PT, PT, R22, R51, RZ, P1, !PT ;  /* 0x000000331633e210 */ /* 0x000fe20000ffe4ff */
[----:B---3--:R-:W-:Y:S01]  /*0b80*/  @!P4 IMAD R14, R5, R6, RZ ;  /* 0x00000006050ec224 */ /* 0x008fe200078e02ff */
[----:B-1----:R-:W-:-:S02]  /*0b90*/  @!P6 IADD3 R48, P1, PT, R23, R48, RZ ;  /* 0x000000301730e210 */ /* 0x002fc40007f3e0ff */
[C---:B------:R-:W-:Y:S02]  /*0ba0*/  @!P5 SHF.L.U32 R5, R2.reuse, 0x1, RZ ;  /* 0x000000010205d819 */ /* 0x040fe400000006ff */
[----:B------:R-:W-:Y:S02]  /*0bb0*/  @!P5 SHF.L.U64.HI R4, R2, 0x1, R3 ;  /* 0x000000010204d819 */ /* 0x000fe40000010203 */
[----:B------:R-:W-:Y:S02]  /*0bc0*/  @!P4 MOV R2, R36 ;  /* 0x000000240002c202 */ /* 0x000fe40000000f00 */
[----:B------:R-:W-:Y:S01]  /*0bd0*/  @!P4 MOV R3, R39 ;  /* 0x000000270003c202 */ /* 0x000fe20000000f00 */
[----:B------:R-:W-:Y:S01]  /*0be0*/  @!P4 IMAD R15, R0, R7, R14 ;  /* 0x00000007000fc224 */ /* 0x000fe200078e020e */
[----:B------:R-:W-:Y:S02]  /*0bf0*/  @!P6 IADD3.X R49, PT, PT, R22, R49, RZ, P1, !PT ;  /* 0x000000311631e210 */ /* 0x000fe40000ffe4ff */
[----:B--2---:R-:W-:Y:S01]  /*0c00*/  @!P5 IADD3 R20, P1, PT, R5, R20, RZ ;  /* 0x000000140514d210 */ /* 0x004fe20007f3e0ff */
[----:B------:R-:W-:-:S03]  /*0c10*/  @!P4 IMAD.WIDE.U32 R6, R0, R6, R2 ;  /* 0x000000060006c225 */ /* 0x000fc600078e0002 */
[----:B------:R-:W-:Y:S02]  /*0c20*/  @!P5 IADD3.X R21, PT, PT, R4, R21, RZ, P1, !PT ;  /* 0x000000150415d210 */ /* 0x000fe40000ffe4ff */
[----:B0-----:R-:W-:Y:S02]  /*0c30*/  @!P5 IADD3 R12, P1, PT, R5, R12, RZ ;  /* 0x0000000c050cd210 */ /* 0x001fe40007f3e0ff */
[----:B------:R-:W-:Y:S02]  /*0c40*/  @!P4 IADD3 R5, PT, PT, R7, R15, RZ ;  /* 0x0000000f0705c210 */ /* 0x000fe40007ffe0ff */
[----:B------:R-:W-:Y:S02]  /*0c50*/  @!P4 SHF.L.U32 R3, R6, 0x1, RZ ;  /* 0x000000010603c819 */ /* 0x000fe400000006ff */
[----:B------:R-:W-:Y:S02]  /*0c60*/  @!P5 IADD3.X R13, PT, PT, R4, R13, RZ, P1, !PT ;  /* 0x0000000d040dd210 */ /* 0x000fe40000ffe4ff */
[----:B------:R-:W-:-:S02]  /*0c70*/  @!P4 SHF.L.U64.HI R6, R6, 0x1, R5 ;  /* 0x000000010606c819 */ /* 0x000fc40000010205 */
[C---:B------:R-:W-:Y:S02]  /*0c80*/  @!P4 IADD3 R44, P1, PT, R3.reuse, R44, RZ ;  /* 0x0000002c032cc210 */ /* 0x040fe40007f3e0ff */
[----:B------:R-:W-:Y:S02]  /*0c90*/  IADD3 R5, PT, PT, R56, 0x30, RZ ;  /* 0x0000003038057810 */ /* 0x000fe40007ffe0ff */
[C---:B------:R-:W-:Y:S02]  /*0ca0*/  @!P4 IADD3.X R45, PT, PT, R6.reuse, R45, RZ, P1, !PT ;  /* 0x0000002d062dc210 */ /* 0x040fe40000ffe4ff */
[----:B----4-:R-:W-:Y:S02]  /*0cb0*/  @!P4 IADD3 R46, P1, PT, R3, R46, RZ ;  /* 0x0000002e032ec210 */ /* 0x010fe40007f3e0ff */
[----:B------:R-:W-:Y:S02]  /*0cc0*/  SHF.R.S32.HI R3, RZ, 0x1f, R5 ;  /* 0x0000001fff037819 */ /* 0x000fe40000011405 */
[----:B------:R-:W-:-:S02]  /*0cd0*/  @!P4 IADD3.X R47, PT, PT, R6, R47, RZ, P1, !PT ;  /* 0x0000002f062fc210 */ /* 0x000fc40000ffe4ff */
[----:B------:R-:W-:-:S04]  /*0ce0*/  ISETP.GE.U32.AND P1, PT, R5, UR16, PT ;  /* 0x0000001005007c0c */ /* 0x000fc8000bf26070 */
[----:B------:R-:W-:-:S13]  /*0cf0*/  ISETP.GE.AND.EX P2, PT, R3, UR17, PT, P1 ;  /* 0x0000001103007c0c */ /* 0x000fda000bf46310 */
[----:B------:R-:W0:Y:S01]  /*0d00*/  @!P2 LDC.64 R6, c[0x0][0x3f8] ;  /* 0x0000fe00ff06ab82 */ /* 0x000e220000000a00 */
[----:B------:R-:W-:-:S07]  /*0d10*/  @!P2 MOV R2, R36 ;  /* 0x000000240002a202 */ /* 0x000fce0000000f00 */
        /* <DEDUP_REMOVED lines=10> */
[----:B------:R-:W-:Y:S02]  /*0dc0*/  LOP3.LUT R55, R55, 0xffefffff, RZ, 0xc0, !PT ;  /* 0xffefffff37377812 */ /* 0x000fe400078ec0ff */
[----:B------:R-:W-:Y:S02]  /*0dd0*/  @!P2 IADD3.X R43, PT, PT, R2, R43, RZ, P1, !PT ;  /* 0x0000002b022ba210 */ /* 0x000fe40000ffe4ff */
[----:B------:R-:W-:Y:S02]  /*0de0*/  @P4 LOP3.LUT R55, R55, 0x100000, RZ, 0xfc, !PT ;  /* 0x0010000037374812 */ /* 0x000fe400078efcff */
[----:B0-----:R-:W-:-:S04]  /*0df0*/  @!P2 IADD3 R14, P1, PT, R15, R4, RZ ;  /* 0x000000040f0ea210 */ /* 0x001fc80007f3e0ff */
[----:B------:R-:W-:Y:S02]  /*0e00*/  @!P2 IADD3.X R15, PT, PT, R2, R5, RZ, P1, !PT ;  /* 0x00000005020fa210 */ /* 0x000fe40000ffe4ff */
[----:B------:R-:W-:Y:S02]  /*0e10*/  IADD3 R5, PT, PT, R56, 0x38, RZ ;  /* 0x0000003838057810 */ /* 0x000fe40007ffe0ff */
[----:B------:R-:W-:Y:S02]  /*0e20*/  LOP3.LUT R55, R55, 0xfff7ffff, RZ, 0xc0, !PT ;  /* 0xfff7ffff37377812 */ /* 0x000fe400078ec0ff */
[----:B------:R-:W-:Y:S02]  /*0e30*/  SHF.R.S32.HI R3, RZ, 0x1f, R5 ;  /* 0x0000001fff037819 */ /* 0x000fe40000011405 */
[----:B------:R-:W-:Y:S02]  /*0e40*/  ISETP.GE.U32.AND P1, PT, R5, UR16, PT ;  /* 0x0000001005007c0c */ /* 0x000fe4000bf26070 */
[----:B------:R-:W-:-:S02]  /*0e50*/  @P2 LOP3.LUT R55, R55, 0x80000, RZ, 0xfc, !PT ;  /* 0x0008000037372812 */ /* 0x000fc400078efcff */
        /* <DEDUP_REMOVED lines=15> */
[----:B------:R-:W-:Y:S02]  /*0f50*/  LOP3.LUT R55, R55, 0xfffbffff, RZ, 0xc0, !PT ;  /* 0xfffbffff37377812 */ /* 0x000fe400078ec0ff */
[----:B0-----:R-:W-:-:S04]  /*0f60*/  @!P2 IADD3 R40, P1, PT, R41, R4, RZ ;  /* 0x000000042928a210 */ /* 0x001fc80007f3e0ff */
[----:B------:R-:W-:Y:S02]  /*0f70*/  @!P2 IADD3.X R41, PT, PT, R0, R5, RZ, P1, !PT ;  /* 0x000000050029a210 */ /* 0x000fe40000ffe4ff */
[----:B------:R-:W-:Y:S02]  /*0f80*/  SHF.R.S32.HI R5, RZ, 0x1f, R7 ;  /* 0x0000001fff057819 */ /* 0x000fe40000011407 */
[----:B------:R-:W-:Y:S02]  /*0f90*/  ISETP.GE.U32.AND P1, PT, R7, UR16, PT ;  /* 0x0000001007007c0c */ /* 0x000fe4000bf26070 */
[----:B------:R-:W-:Y:S02]  /*0fa0*/  @P2 LOP3.LUT R55, R55, 0x40000, RZ, 0xfc, !PT ;  /* 0x0004000037372812 */ /* 0x000fe400078efcff */
[----:B------:R-:W-:-:S13]  /*0fb0*/  ISETP.GE.AND.EX P2, PT, R5, UR17, PT, P1 ;  /* 0x0000001105007c0c */ /* 0x000fda000bf46310 */
[----:B------:R-:W0:Y:S01]  /*0fc0*/  @!P2 LDC.64 R22, c[0x0][0x3f8] ;  /* 0x0000fe00ff16ab82 */ /* 0x000e220000000a00 */
[----:B------:R-:W-:-:S07]  /*0fd0*/  @!P2 MOV R4, R36 ;  /* 0x000000240004a202 */ /* 0x000fce0000000f00 */
[----:B------:R-:W1:Y:S01]  /*0fe0*/  @!P2 LDC.64 R34, c[0x0][0x3a0] ;  /* 0x0000e800ff22ab82 */ /* 0x000e620000000a00 */
[----:B0-----:R-:W-:Y:S01]  /*0ff0*/  @!P2 IMAD R0, R5, R22, RZ ;  /* 0x000000160500a224 */ /* 0x001fe200078e02ff */
[----:B------:R-:W-:-:S03]  /*1000*/  @!P2 MOV R5, R39 ;  /* 0x000000270005a202 */ /* 0x000fc60000000f00 */
[C---:B------:R-:W-:Y:S02]  /*1010*/  @!P2 IMAD R23, R7.reuse, R23, R0 ;  /* 0x000000170717a224 */ /* 0x040fe400078e0200 */
[----:B------:R-:W-:-:S05]  /*1020*/  @!P2 IMAD.WIDE.U32 R4, R7, R22, R4 ;  /* 0x000000160704a225 */ /* 0x000fca00078e0004 */
[----:B------:R-:W-:-:S04]  /*1030*/  @!P2 IADD3 R7, PT, PT, R5, R23, RZ ;  /* 0x000000170507a210 */ /* 0x000fc80007ffe0ff */
[C---:B------:R-:W-:Y:S02]  /*1040*/  @!P2 SHF.L.U64.HI R0, R4.reuse, 0x1, R7 ;  /* 0x000000010400a819 */ /* 0x040fe40000010207 */
[----:B------:R-:W0:Y:S01]  /*1050*/  @!P2 LDC.64 R6, c[0x0][0x398] ;  /* 0x0000e600ff06ab82 */ /* 0x000e220000000a00 */
[----:B------:R-:W-:-:S04]  /*1060*/  @!P2 SHF.L.U32 R5, R4, 0x1, RZ ;  /* 0x000000010405a819 */ /* 0x000fc800000006ff */
[----:B-1----:R-:W-:Y:S02]  /*1070*/  @!P2 IADD3 R34, P1, PT, R5, R34, RZ ;  /* 0x000000220522a210 */ /* 0x002fe40007f3e0ff */
[----:B------:R-:W-:Y:S02]  /*1080*/  IADD3 R23, PT, PT, R56, 0x48, RZ ;  /* 0x0000004838177810 */ /* 0x000fe40007ffe0ff */
[----:B------:R-:W-:Y:S02]  /*1090*/  @!P2 IADD3.X R35, PT, PT, R0, R35, RZ, P1, !PT ;  /* 0x000000230023a210 */ /* 0x000fe40000ffe4ff */
[----:B------:R-:W-:-:S04]  /*10a0*/  LOP3.LUT R55, R55, 0xfffdffff, RZ, 0xc0, !PT ;  /* 0xfffdffff37377812 */ /* 0x000fc800078ec0ff */
[----:B------:R-:W-:Y:S02]  /*10b0*/  @P2 LOP3.LUT R55, R55, 0x20000, RZ, 0xfc, !PT ;  /* 0x0002000037372812 */ /* 0x000fe400078efcff */
[----:B0-----:R-:W-:-:S04]  /*10c0*/  @!P2 IADD3 R4, P1, PT, R5, R6, RZ ;  /* 0x000000060504a210 */ /* 0x001fc80007f3e0ff */
[----:B------:R-:W-:Y:S02]  /*10d0*/  @!P2 IADD3.X R5, PT, PT, R0, R7, RZ, P1, !PT ;  /* 0x000000070005a210 */ /* 0x000fe40000ffe4ff */
[----:B------:R-:W-:Y:S02]  /*10e0*/  SHF.R.S32.HI R7, RZ, 0x1f, R23 ;  /* 0x0000001fff077819 */ /* 0x000fe40000011417 */
        /* <DEDUP_REMOVED lines=57> */
[----:B------:R-:W-:Y:S02]  /*1480*/  LOP3.LUT R55, R55, 0xffffbfff, RZ, 0xc0, !PT ;  /* 0xffffbfff37377812 */ /* 0x000fe400078ec0ff */
[----:B------:R-:W-:Y:S02]  /*1490*/  SHF.R.S32.HI R63, RZ, 0x1f, R57 ;  /* 0x0000001fff3f7819 */ /* 0x000fe40000011439 */
[----:B------:R-:W-:-:S02]  /*14a0*/  @P2 LOP3.LUT R55, R55, 0x4000, RZ, 0xfc, !PT ;  /* 0x0000400037372812 */ /* 0x000fc400078efcff */
[----:B0-----:R-:W-:-:S04]  /*14b0*/  @!P2 IADD3 R22, P1, PT, R23, R24, RZ ;  /* 0x000000181716a210 */ /* 0x001fc80007f3e0ff */
[----:B------:R-:W-:Y:S02]  /*14c0*/  @!P2 IADD3.X R23, PT, PT, R0, R25, RZ, P1, !PT ;  /* 0x000000190017a210 */ /* 0x000fe40000ffe4ff */
        /* <DEDUP_REMOVED lines=9> */
[----:B------:R-:W-:Y:S02]  /*1560*/  @!P2 IADD3 R61, PT, PT, R63, R61, RZ ;  /* 0x0000003d3f3da210 */ /* 0x000fe40007ffe0ff */
[C---:B------:R-:W-:Y:S02]  /*1570*/  @!P2 SHF.L.U32 R57, R62.reuse, 0x1, RZ ;  /* 0x000000013e39a819 */ /* 0x040fe400000006ff */
[----:B------:R-:W-:Y:S02]  /*1580*/  @!P2 SHF.L.U64.HI R62, R62, 0x1, R61 ;  /* 0x000000013e3ea819 */ /* 0x000fe4000001023d */
[----:B------:R-:W0:Y:S01]  /*1590*/  @!P2 LDC.64 R60, c[0x0][0x398] ;  /* 0x0000e600ff3cab82 */ /* 0x000e220000000a00 */
[----:B-1----:R-:W-:-:S04]  /*15a0*/  @!P2 IADD3 R24, P1, PT, R57, R24, RZ ;  /* 0x000000183918a210 */ /* 0x002fc80007f3e0ff */
[----:B------:R-:W-:-:S05]  /*15b0*/  @!P2 IADD3.X R25, PT, PT, R62, R25, RZ, P1, !PT ;  /* 0x000000193e19a210 */ /* 0x000fca0000ffe4ff */
[----:B------:R0:W-:Y:S01]  /*15c0*/  STL.64 [R1+0x978], R24 ;  /* 0x0009781801007387 */ /* 0x0001e20000100a00 */
[----:B------:R-:W-:-:S04]  /*15d0*/  LOP3.LUT R55, R55, 0xffffdfff, RZ, 0xc0, !PT ;  /* 0xffffdfff37377812 */ /* 0x000fc800078ec0ff */
[----:B------:R-:W-:Y:S02]  /*15e0*/  @P2 LOP3.LUT R55, R55, 0x2000, RZ, 0xfc, !PT ;  /* 0x0000200037372812 */ /* 0x000fe400078efcff */
[----:B0-----:R-:W-:Y:S02]  /*15f0*/  @!P2 IADD3 R24, P1, PT, R57, R60, RZ ;  /* 0x0000003c3918a210 */ /* 0x001fe40007f3e0ff */
[----:B------:R-:W-:Y:S02]  /*1600*/  IADD3 R57, PT, PT, R56, 0x68, RZ ;  /* 0x0000006838397810 */ /* 0x000fe40007ffe0ff */
        /* <DEDUP_REMOVED lines=15> */
[----:B-1----:R-:W-:Y:S01]  /*1700*/  @!P2 IADD3 R66, P1, PT, R0, R66, RZ ;  /* 0x000000420042a210 */ /* 0x002fe20007f3e0ff */
[----:B------:R0:W-:Y:S03]  /*1710*/  STL.64 [R1+0x970], R22 ;  /* 0x0009701601007387 */ /* 0x0001e60000100a00 */
[----:B------:R-:W-:-:S02]  /*1720*/  @!P2 IADD3.X R67, PT, PT, R62, R67, RZ, P1, !PT ;  /* 0x000000433e43a210 */ /* 0x000fc40000ffe4ff */
        /* <DEDUP_REMOVED lines=10> */
[----:B------:R-:W-:-:S05]  /*17d0*/  @!P2 MOV R65, R39 ;  /* 0x000000270041a202 */ /* 0x000fca0000000f00 */
[----:B------:R-:W1:Y:S01]  /*17e0*/  @!P2 LDC.64 R62, c[0x0][0x3a0] ;  /* 0x0000e800ff3eab82 */ /* 0x000e620000000a00 */
[-C--:B0-----:R-:W-:Y:S02]  /*17f0*/  @!P2 IMAD R54, R54, R60.reuse, RZ ;  /* 0x0000003c3636a224 */ /* 0x081fe400078e02ff */
[----:B------:R-:W-:-:S04]  /*1800*/  @!P2 IMAD.WIDE.U32 R64, R0, R60, R64 ;  /* 0x0000003c0040a225 */ /* 0x000fc800078e0040 */
[----:B------:R-:W-:Y:S01]  /*1810*/  @!P2 IMAD R61, R0, R61, R54 ;  /* 0x0000003d003da224 */ /* 0x000fe200078e0236 */
[----:B------:R-:W-:-:S04]  /*1820*/  @!P2 SHF.L.U32 R0, R64, 0x1, RZ ;  /* 0x000000014000a819 */ /* 0x000fc800000006ff */
[----:B------:R-:W-:-:S04]  /*1830*/  @!P2 IADD3 R61, PT, PT, R65, R61, RZ ;  /* 0x0000003d413da210 */ /* 0x000fc80007ffe0ff */
[----:B------:R-:W-:Y:S02]  /*1840*/  @!P2 SHF.L.U64.HI R64, R64, 0x1, R61 ;  /* 0x000000014040a819 */ /* 0x000fe4000001023d */
[----:B------:R-:W0:Y:S01]  /*1850*/  @!P2 LDC.64 R60, c[0x0][0x398] ;  /* 0x0000e600ff3cab82 */ /* 0x000e220000000a00 */
[----:B------:R1:W-:Y:S04]  /*1860*/  STL.64 [R1+0x9c8], R58 ;  /* 0x0009c83a01007387 */ /* 0x0003e80000100a00 */
[----:B------:R0:W-:Y:S01]  /*1870*/  STL.64 [R1+0x9d8], R8 ;  /* 0x0009d80801007387 */ /* 0x0001e20000100a00 */
[----:B-1----:R-:W-:-:S04]  /*1880*/  @!P2 IADD3 R58, P1, PT, R0, R62, RZ ;  /* 0x0000003e003aa210 */ /* 0x002fc80007f3e0ff */
[----:B------:R-:W-:Y:S02]  /*1890*/  @!P2 IADD3.X R59, PT, PT, R64, R63, RZ, P1, !PT ;  /* 0x0000003f403ba210 */ /* 0x000fe40000ffe4ff */
[----:B------:R-:W-:Y:S02]  /*18a0*/  LOP3.LUT R55, R55, 0xfffff7ff, RZ, 0xc0, !PT ;  /* 0xfffff7ff37377812 */ /* 0x000fe400078ec0ff */
[----:B0-----:R-:W-:Y:S02]  /*18b0*/  @!P2 IADD3 R8, P1, PT, R0, R60, RZ ;  /* 0x0000003c0008a210 */ /* 0x001fe40007f3e0ff */
[----:B------:R-:W-:Y:S02]  /*18c0*/  IADD3 R0, PT, PT, R56, 0x78, RZ ;  /* 0x0000007838007810 */ /* 0x000fe40007ffe0ff */
[----:B------:R-:W-:Y:S02]  /*18d0*/  @!P2 IADD3.X R9, PT, PT, R64, R61, RZ, P1, !PT ;  /* 0x0000003d4009a210 */ /* 0x000fe40000ffe4ff */
[----:B------:R-:W-:-:S02]  /*18e0*/  SHF.R.S32.HI R54, RZ, 0x1f, R0 ;  /* 0x0000001fff367819 */ /* 0x000fc40000011400 */
[----:B------:R-:W-:Y:S02]  /*18f0*/  ISETP.GE.U32.AND P1, PT, R0, UR16, PT ;  /* 0x0000001000007c0c */ /* 0x000fe4000bf26070 */
[----:B------:R-:W-:Y:S02]  /*1900*/  @P2 LOP3.LUT R55, R55, 0x800, RZ, 0xfc, !PT ;  /* 0x0000080037372812 */ /* 0x000fe400078efcff */
        /* <DEDUP_REMOVED lines=12> */
[----:B------:R1:W-:Y:S02]  /*19d0*/  STL.64 [R1+0x9d0], R18 ;  /* 0x0009d01201007387 */ /* 0x0003e40000100a00 */
[----:B-1----:R-:W-:-:S04]  /*19e0*/  @!P2 IADD3 R18, P1, PT, R0, R62, RZ ;  /* 0x0000003e0012a210 */ /* 0x002fc80007f3e0ff */
[----:B------:R-:W-:-:S05]  /*19f0*/  @!P2 IADD3.X R19, PT, PT, R64, R63, RZ, P1, !PT ;  /* 0x0000003f4013a210 */ /* 0x000fca0000ffe4ff */
[----:B------:R0:W-:Y:S01]  /*1a00*/  @!P2 STL.64 [R1+0x5b8], R18 ;  /* 0x0005b8120100a387 */ /* 0x0001e20000100a00 */
[----:B------:R-:W-:Y:S02]  /*1a10*/  LOP3.LUT R55, R55, 0xfffffbff, RZ, 0xc0, !PT ;  /* 0xfffffbff37377812 */ /* 0x000fe400078ec0ff */
[----:B0-----:R-:W-:Y:S02]  /*1a20*/  @!P2 IADD3 R18, P1, PT, R0, R60, RZ ;  /* 0x0000003c0012a210 */ /* 0x001fe40007f3e0ff */
[----:B------:R-:W-:Y:S02]  /*1a30*/  IADD3 R0, PT, PT, R56, 0x80, RZ ;  /* 0x0000008038007810 */ /* 0x000fe40007ffe0ff */
[----:B------:R-:W-:Y:S02]  /*1a40*/  @!P2 IADD3.X R19, PT, PT, R64, R61, RZ, P1, !PT ;  /* 0x0000003d4013a210 */ /* 0x000fe40000ffe4ff */
[----:B------:R-:W-:Y:S02]  /*1a50*/  SHF.R.S32.HI R54, RZ, 0x1f, R0 ;  /* 0x0000001fff367819 */ /* 0x000fe40000011400 */
[----:B------:R-:W-:Y:S01]  /*1a60*/  ISETP.GE.U32.AND P1, PT, R0, UR16, PT ;  /* 0x0000001000007c0c */ /* 0x000fe2000bf26070 */
[----:B------:R0:W-:Y:S01]  /*1a70*/  @!P2 STL.64 [R1+0x5c0], R18 ;  /* 0x0005c0120100a387 */ /* 0x0001e20000100a00 */
[----:B------:R-:W-:-:S02]  /*1a80*/  @P2 LOP3.LUT R55, R55, 0x400, RZ, 0xfc, !PT ;  /* 0x0000040037372812 */ /* 0x000fc400078efcff */
[----:B------:R-:W-:-:S13]  /*1a90*/  ISETP.GE.AND.EX P2, PT, R54, UR17, PT, P1 ;  /* 0x0000001136007c0c */ /* 0x000fda000bf46310 */
[----:B------:R-:W1:Y:S01]  /*1aa0*/  @!P2 LDC.64 R60, c[0x0][0x3f8] ;  /* 0x0000fe00ff3cab82 */ /* 0x000e620000000a00 */
[----:B------:R-:W-:Y:S02]  /*1ab0*/  @!P2 MOV R64, R36 ;  /* 0x000000240040a202 */ /* 0x000fe40000000f00 */
[----:B------:R-:W-:-:S05]  /*1ac0*/  @!P2 MOV R65, R39 ;  /* 0x000000270041a202 */ /* 0x000fca0000000f00 */
[----:B------:R-:W0:Y:S01]  /*1ad0*/  @!P2 LDC.64 R62, c[0x0][0x3a0] ;  /* 0x0000e800ff3eab82 */ /* 0x000e220000000a00 */
[-C--:B-1----:R-:W-:Y:S02]  /*1ae0*/  @!P2 IMAD R54, R54, R60.reuse, RZ ;  /* 0x0000003c3636a224 */ /* 0x082fe400078e02ff */
[----:B------:R-:W-:-:S04]  /*1af0*/  @!P2 IMAD.WIDE.U32 R64, R0, R60, R64 ;  /* 0x0000003c0040a225 */ /* 0x000fc800078e0040 */
[----:B------:R-:W-:Y:S01]  /*1b00*/  @!P2 IMAD R61, R0, R61, R54 ;  /* 0x0000003d003da224 */ /* 0x000fe200078e0236 */
[----:B------:R-:W-:-:S04]  /*1b10*/  @!P2 SHF.L.U32 R0, R64, 0x1, RZ ;  /* 0x000000014000a819 */ /* 0x000fc800000006ff */
[----:B------:R-:W-:-:S04]  /*1b20*/  @!P2 IADD3 R61, PT, PT, R65, R61, RZ ;  /* 0x0000003d413da210 */ /* 0x000fc80007ffe0ff */
[----:B------:R-:W-:Y:S02]  /*1b30*/  @!P2 SHF.L.U64.HI R64, R64, 0x1, R61 ;  /* 0x000000014040a819 */ /* 0x000fe4000001023d */
[----:B------:R-:W1:Y:S01]  /*1b40*/  @!P2 LDC.64 R60, c[0x0][0x398] ;  /* 0x0000e600ff3cab82 */ /* 0x000e620000000a00 */
[----:B0-----:R-:W-:-:S04]  /*1b50*/  @!P2 IADD3 R18, P1, PT, R0, R62, RZ ;  /* 0x0000003e0012a210 */ /* 0x001fc80007f3e0ff */
[----:B------:R-:W-:-:S05]  /*1b60*/  @!P2 IADD3.X R19, PT, PT, R64, R63, RZ, P1, !PT ;  /* 0x0000003f4013a210 */ /* 0x000fca0000ffe4ff */
[----:B------:R1:W-:Y:S01]  /*1b70*/  @!P2 STL.64 [R1+0x5b0], R18 ;  /* 0x0005b0120100a387 */ /* 0x0003e20000100a00 */
[----:B------:R-:W-:-:S04]  /*1b80*/  LOP3.LUT R55, R55, 0xfffffdff, RZ, 0xc0, !PT ;  /* 0xfffffdff37377812 */ /* 0x000fc800078ec0ff */
[----:B------:R-:W-:Y:S02]  /*1b90*/  @P2 LOP3.LUT R55, R55, 0x200, RZ, 0xfc, !PT ;  /* 0x0000020037372812 */ /* 0x000fe400078efcff */
[----:B-1----:R-:W-:Y:S02]  /*1ba0*/  @!P2 IADD3 R18, P1, PT, R0, R60, RZ ;  /* 0x0000003c0012a210 */ /* 0x002fe40007f3e0ff */
[----:B------:R-:W-:Y:S02]  /*1bb0*/  IADD3 R0, PT, PT, R56, 0x88, RZ ;  /* 0x0000008838007810 */ /* 0x000fe40007ffe0ff */
[----:B------:R-:W-:Y:S02]  /*1bc0*/  @!P2 IADD3.X R19, PT, PT, R64, R61, RZ, P1, !PT ;  /* 0x0000003d4013a210 */ /* 0x000fe40000ffe4ff */
[----:B------:R-:W-:Y:S02]  /*1bd0*/  SHF.R.S32.HI R54, RZ, 0x1f, R0 ;  /* 0x0000001fff367819 */ /* 0x000fe40000011400 */
[----:B------:R-:W-:Y:S01]  /*1be0*/  ISETP.GE.U32.AND P1, PT, R0, UR16, PT ;  /* 0x0000001000007c0c */ /* 0x000fe2000bf26070 */
[----:B------:R0:W-:Y:S03]  /*1bf0*/  @!P2 STL.64 [R1+0x5a8], R18 ;  /* 0x0005a8120100a387 */ /* 0x0001e60000100a00 */
        /* <DEDUP_REMOVED lines=933> */
[----:B------:R1:W-:Y:S02]  /*5650*/  @!P2 STL.64 [R1+0x320], R18 ;  /* 0x000320120100a387 */ /* 0x0003e40000100a00 */
[----:B-1----:R-:W-:Y:S02]  /*5660*/  @!P2 IADD3 R18, P1, PT, R0, R60, RZ ;  /* 0x0000003c0012a210 */ /* 0x002fe40007f3e0ff */
        /* <DEDUP_REMOVED lines=16> */
[----:B------:R-:W-:Y:S01]  /*5770*/  LOP3.LUT R69, R69, 0xfffffffe, RZ, 0xc0, !PT ;  /* 0xfffffffe45457812 */ /* 0x000fe200078ec0ff */
[----:B------:R1:W-:Y:S03]  /*5780*/  @!P2 STL.64 [R1+0x318], R18 ;  /* 0x000318120100a387 */ /* 0x0003e60000100a00 */
[----:B------:R-:W-:Y:S02]  /*5790*/  @P2 LOP3.LUT R69, R69, 0x1, RZ, 0xfc, !PT ;  /* 0x0000000145452812 */ /* 0x000fe400078efcff */
[----:B-1----:R-:W-:-:S04]  /*57a0*/  @!P1 IADD3 R18, P2, PT, R0, R62, RZ ;  /* 0x0000003e00129210 */ /* 0x002fc80007f5e0ff */
        /* <DEDUP_REMOVED lines=19> */
[----:B------:R1:W-:Y:S02]  /*58e0*/  @!P1 STL.64 [R1+0x2f8], R18 ;  /* 0x0002f81201009387 */ /* 0x0003e40000100a00 */
        /* <DEDUP_REMOVED lines=9> */
[----:B------:R-:W0:Y:S08]  /*5980*/  @!P3 LDC.64 R62, c[0x0][0x3f8] ;  /* 0x0000fe00ff3ebb82 */ /* 0x000e300000000a00 */
[----:B------:R-:W1:Y:S01]  /*5990*/  @!P3 LDC.64 R60, c[0x0][0x3a0] ;  /* 0x0000e800ff3cbb82 */ /* 0x000e620000000a00 */
[----:B------:R-:W-:Y:S02]  /*59a0*/  @!P3 MOV R64, R36 ;  /* 0x000000240040b202 */ /* 0x000fe40000000f00 */
[----:B------:R-:W-:Y:S01]  /*59b0*/  @!P3 MOV R65, R39 ;  /* 0x000000270041b202 */ /* 0x000fe20000000f00 */
[----:B------:R1:W-:Y:S01]  /*59c0*/  @!P2 STL.64 [R1+0x2e0], R18 ;  /* 0x0002e0120100a387 */ /* 0x0003e20000100a00 */
[----:B0-----:R-:W-:-:S02]  /*59d0*/  @!P3 IMAD R54, R54, R62, RZ ;  /* 0x0000003e3636b224 */ /* 0x001fc400078e02ff */
[----:B------:R-:W-:-:S04]  /*59e0*/  @!P3 IMAD.WIDE.U32 R64, R0, R62, R64 ;  /* 0x0000003e0040b225 */ /* 0x000fc800078e0040 */
[----:B------:R-:W-:Y:S01]  /*59f0*/  @!P3 IMAD R63, R0, R63, R54 ;  /* 0x0000003f003fb224 */ /* 0x000fe200078e0236 */
[----:B------:R-:W-:-:S04]  /*5a00*/  @!P3 SHF.L.U32 R54, R64, 0x1, RZ ;  /* 0x000000014036b819 */ /* 0x000fc800000006ff */
[----:B------:R-:W-:Y:S02]  /*5a10*/  @!P3 IADD3 R0, PT, PT, R65, R63, RZ ;  /* 0x0000003f4100b210 */ /* 0x000fe40007ffe0ff */
[----:B-1----:R-:W-:Y:S02]  /*5a20*/  @!P3 IADD3 R18, P4, PT, R54, R60, RZ ;  /* 0x0000003c3612b210 */ /* 0x002fe40007f9e0ff */
[----:B------:R-:W-:-:S04]  /*5a30*/  @!P3 SHF.L.U64.HI R0, R64, 0x1, R0 ;  /* 0x000000014000b819 */ /* 0x000fc80000010200 */
[----:B------:R-:W-:Y:S02]  /*5a40*/  @!P3 IADD3.X R19, PT, PT, R0, R61, RZ, P4, !PT ;  /* 0x0000003d0013b210 */ /* 0x000fe400027fe4ff */
[----:B------:R-:W0:Y:S03]  /*5a50*/  @!P3 LDC.64 R60, c[0x0][0x398] ;  /* 0x0000e600ff3cbb82 */ /* 0x000e260000000a00 */
[----:B------:R0:W-:Y:S02]  /*5a60*/  @!P3 STL.64 [R1+0x2d0], R18 ;  /* 0x0002d0120100b387 */ /* 0x0001e40000100a00 */
[----:B0-----:R-:W-:-:S04]  /*5a70*/  @!P3 IADD3 R18, P4, PT, R54, R60, RZ ;  /* 0x0000003c3612b210 */ /* 0x001fc80007f9e0ff */
[----:B------:R-:W-:Y:S02]  /*5a80*/  @!P3 IADD3.X R19, PT, PT, R0, R61, RZ, P4, !PT ;  /* 0x0000003d0013b210 */ /* 0x000fe400027fe4ff */
[----:B------:R-:W-:-:S04]  /*5a90*/  IADD3 R0, PT, PT, R56, 0x1e8, RZ ;  /* 0x000001e838007810 */ /* 0x000fc80007ffe0ff */
        /* <DEDUP_REMOVED lines=43> */
[----:B------:R-:W-:Y:S01]  /*5d50*/  ISETP.GE.AND.EX P6, PT, R54, UR17, PT, P6 ;  /* 0x0000001136007c0c */ /* 0x000fe2000bfc6360 */
[----:B------:R-:W-:Y:S04]  /*5d60*/  STL [R1+0x740], R38 ;  /* 0x0007402601007387 */ /* 0x000fe80000100800 */
[----:B------:R-:W-:Y:S04]  /*5d70*/  STL [R1+0x738], R39 ;  /* 0x0007382701007387 */ /* 0x000fe80000100800 */
[----:B------:R0:W-:Y:S04]  /*5d80*/  STL.64 [R1+0x760], R38 ;  /* 0x0007602601007387 */ /* 0x0001e80000100a00 */
[----:B------:R-:W-:Y:S01]  /*5d90*/  @!P6 MOV R65, R39 ;  /* 0x000000270041e202 */ /* 0x000fe20000000f00 */
[----:B------:R1:W-:Y:S01]  /*5da0*/  @!P5 STL.64 [R1+0x2b0], R62 ;  /* 0x0002b03e0100d387 */ /* 0x0003e20000100a00 */
[----:B------:R-:W2:Y:S01]  /*5db0*/  @!P6 LDC.64 R60, c[0x0][0x3a0] ;  /* 0x0000e800ff3ceb82 */ /* 0x000ea20000000a00 */
[----:B0-----:R-:W-:-:S02]  /*5dc0*/  MOV R38, R18 ;  /* 0x0000001200267202 */ /* 0x001fc40000000f00 */
[----:B------:R-:W-:Y:S02]  /*5dd0*/  MOV R39, R19 ;  /* 0x0000001300277202 */ /* 0x000fe40000000f00 */
[----:B------:R-:W3:Y:S03]  /*5de0*/  LDL.LU.64 R18, [R1+0x9d0] ;  /* 0x0009d00001127983 */ /* 0x000ee60000300a00 */
[----:B-1----:R-:W0:Y:S01]  /*5df0*/  @!P6 LDC.64 R62, c[0x0][0x3f8] ;  /* 0x0000fe00ff3eeb82 */ /* 0x002e220000000a00 */
[----:B------:R-:W-:Y:S02]  /*5e00*/  @!P6 MOV R64, R36 ;  /* 0x000000240040e202 */ /* 0x000fe40000000f00 */
[----:B------:R-:W-:-:S04]  /*5e10*/  LOP3.LUT R55, R55, 0x7fffffff, RZ, 0xc0, !PT ;  /* 0x7fffffff37377812 */ /* 0x000fc800078ec0ff */
[----:B------:R-:W-:Y:S01]  /*5e20*/  @P1 LOP3.LUT R55, R55, 0x80000000, RZ, 0xfc, !PT ;  /* 0x8000000037371812 */ /* 0x000fe200078efcff */
[-C--:B0-----:R-:W-:Y:S02]  /*5e30*/  @!P6 IMAD R54, R54, R62.reuse, RZ ;  /* 0x0000003e3636e224 */ /* 0x081fe400078e02ff */
[----:B------:R-:W-:-:S04]  /*5e40*/  @!P6 IMAD.WIDE.U32 R64, R0, R62, R64 ;  /* 0x0000003e0040e225 */ /* 0x000fc800078e0040 */
[----:B------:R-:W-:Y:S01]  /*5e50*/  @!P6 IMAD R63, R0, R63, R54 ;  /* 0x0000003f003fe224 */ /* 0x000fe200078e0236 */
[----:B------:R-:W-:-:S04]  /*5e60*/  @!P6 SHF.L.U32 R54, R64, 0x1, RZ ;  /* 0x000000014036e819 */ /* 0x000fc800000006ff */
[----:B------:R-:W-:Y:S01]  /*5e70*/  @!P6 IADD3 R0, PT, PT, R65, R63, RZ ;  /* 0x0000003f4100e210 */ /* 0x000fe20007ffe0ff */
[----:B------:R0:W-:Y:S03]  /*5e80*/  STL.64 [R1+0x968], R64 ;  /* 0x0009684001007387 */ /* 0x0001e60000100a00 */
[----:B------:R-:W-:Y:S02]  /*5e90*/  @!P6 SHF.L.U64.HI R0, R64, 0x1, R0 ;  /* 0x000000014000e819 */ /* 0x000fe40000010200 */
[----:B0-----:R-:W-:Y:S02]  /*5ea0*/  MOV R64, R38 ;  /* 0x0000002600407202 */ /* 0x001fe40000000f00 */
[----:B--2---:R-:W-:Y:S02]  /*5eb0*/  @!P6 IADD3 R38, P1, PT, R54, R60, RZ ;  /* 0x0000003c3626e210 */ /* 0x004fe40007f3e0ff */
[----:B------:R-:W-:-:S02]  /*5ec0*/  MOV R65, R39 ;  /* 0x0000002700417202 */ /* 0x000fc40000000f00 */
[----:B------:R-:W-:Y:S02]  /*5ed0*/  @!P6 IADD3.X R39, PT, PT, R0, R61, RZ, P1, !PT ;  /* 0x0000003d0027e210 */ /* 0x000fe40000ffe4ff */
[----:B------:R-:W0:Y:S01]  /*5ee0*/  @!P6 LDC.64 R60, c[0x0][0x398] ;  /* 0x0000e600ff3ceb82 */ /* 0x000e220000000a00 */
[----:B------:R-:W-:Y:S04]  /*5ef0*/  STL [R1+0x750], R36 ;  /* 0x0007502401007387 */ /* 0x000fe80000100800 */
[----:B------:R1:W-:Y:S04]  /*5f00*/  STL.64 [R1+0x758], R36 ;  /* 0x0007582401007387 */ /* 0x0003e80000100a00 */
[----:B------:R2:W-:Y:S04]  /*5f10*/  STL [R1+0x748], R37 ;  /* 0x0007482501007387 */ /* 0x0005e80000100800 */
[----:B------:R4:W-:Y:S01]  /*5f20*/  STL.64 [R1+0x770], R38 ;  /* 0x0007702601007387 */ /* 0x0009e20000100a00 */
[----:B-1----:R-:W-:-:S02]  /*5f30*/  MOV R36, R8 ;  /* 0x0000000800247202 */ /* 0x002fc40000000f00 */
[----:B--2---:R-:W-:Y:S02]  /*5f40*/  MOV R37, R9 ;  /* 0x0000000900257202 */ /* 0x004fe40000000f00 */
[----:B------:R-:W2:Y:S01]  /*5f50*/  LDL.LU.64 R8, [R1+0x9d8] ;  /* 0x0009d80001087983 */ /* 0x000ea20000300a00 */
[----:B----4-:R-:W-:Y:S02]  /*5f60*/  MOV R38, R36 ;  /* 0x0000002400267202 */ /* 0x010fe40000000f00 */
[----:B0-----:R-:W-:Y:S02]  /*5f70*/  @!P6 IADD3 R36, P1, PT, R54, R60, RZ ;  /* 0x0000003c3624e210 */ /* 0x001fe40007f3e0ff */
[----:B------:R-:W-:Y:S02]  /*5f80*/  MOV R39, R37 ;  /* 0x0000002500277202 */ /* 0x000fe40000000f00 */
[----:B------:R-:W-:Y:S01]  /*5f90*/  @!P6 IADD3.X R37, PT, PT, R0, R61, RZ, P1, !PT ;  /* 0x0000003d0025e210 */ /* 0x000fe20000ffe4ff */
[----:B------:R-:W-:-:S06]  /*5fa0*/  HFMA2 R0, -RZ, RZ, 0, 0 ;  /* 0x00000000ff007431 */ /* 0x000fcc00000001ff */
[----:B---3--:R0:W3:Y:S04]  /*5fb0*/  @!P0 LDG.E R0, desc[UR10][R18.64] ;  /* 0x0000000a12008981 */ /* 0x0080e8000c1e1900 */
[----:B------:R-:W-:Y:S04]  /*5fc0*/  STL [R1+0x984], R68 ;  /* 0x0009844401007387 */ /* 0x000fe80000100800 */
[----:B------:R-:W-:Y:S04]  /*5fd0*/  STL [R1+0x988], R68 ;  /* 0x0009884401007387 */ /* 0x000fe80000100800 */
[----:B------:R-:W-:Y:S01]  /*5fe0*/  STL [R1+0x98c], R68 ;  /* 0x00098c4401007387 */ /* 0x000fe20000100800 */
[----:B0-----:R-:W-:-:S03]  /*5ff0*/  MOV R19, RZ ;  /* 0x000000ff00137202 */ /* 0x001fc60000000f00 */
        /* <DEDUP_REMOVED lines=9> */
[----:B------:R0:W-:Y:S02]  /*6090*/  STL [R1+0x9c0], R68 ;  /* 0x0009c04401007387 */ /* 0x0001e40000100800 */
[----:B0-----:R-:W-:-:S02]  /*60a0*/  PRMT R68, RZ, 0x7610, R68 ;  /* 0x00007610ff447816 */ /* 0x001fc40000000044 */
[----:B------:R-:W-:Y:S04]  /*60b0*/  STL.64 [R1+0x778], R36 ;  /* 0x0007782401007387 */ /* 0x000fe80000100a00 */
[----:B--2---:R0:W2:Y:S04]  /*60c0*/  @!P0 LDG.E R19, desc[UR10][R8.64] ;  /* 0x0000000a08138981 */ /* 0x0040a8000c1e1900 */
[----:B------:R-:W-:Y:S04]  /*60d0*/  STL [R1+0x814], R36 ;  /* 0x0008142401007387 */ /* 0x000fe80000100800 */
[----:B------:R-:W-:Y:S04]  /*60e0*/  STL [R1+0x844], R36 ;  /* 0x0008442401007387 */ /* 0x000fe80000100800 */
[----:B------:R-:W-:Y:S04]  /*60f0*/  STL.64 [R1+0x870], R36 ;  /* 0x0008702401007387 */ /* 0x000fe80000100a00 */
[----:B------:R-:W-:Y:S04]  /*6100*/  STL [R1+0x8bc], R36 ;  /* 0x0008bc2401007387 */ /* 0x000fe80000100800 */
[----:B------:R-:W-:Y:S04]  /*6110*/  STL [R1+0x8ec], R36 ;  /* 0x0008ec2401007387 */ /* 0x000fe80000100800 */
[----:B------:R1:W-:Y:S02]  /*6120*/  STL.64 [R1+0x928], R36 ;  /* 0x0009282401007387 */ /* 0x0003e40000100a00 */
[----:B-1----:R-:W-:-:S02]  /*6130*/  MOV R36, R58 ;  /* 0x0000003a00247202 */ /* 0x002fc40000000f00 */
[----:B------:R-:W-:Y:S02]  /*6140*/  MOV R37, R59 ;  /* 0x0000003b00257202 */ /* 0x000fe40000000f00 */
[----:B------:R-:W4:Y:S01]  /*6150*/  LDL.LU.64 R58, [R1+0x9c8] ;  /* 0x0009c800013a7983 */ /* 0x000f220000300a00 */
[----:B---3--:R-:W-:-:S05]  /*6160*/  @!P0 PRMT R68, R0, 0x7610, R68 ;  /* 0x0000761000448816 */ /* 0x008fca0000000044 */
[----:B------:R1:W-:Y:S04]  /*6170*/  STL.S16 [R1+0x284], R68 ;  /* 0x0002844401007387 */ /* 0x0003e80000100600 */
[----:B-1----:R-:W3:Y:S01]  /*6180*/  LDL.LU R68, [R1+0x9c0] ;  /* 0x0009c00001447983 */ /* 0x002ee20000300800 */
[----:B------:R-:W-:-:S04]  /*6190*/  LOP3.LUT R55, R55, 0xbfffffff, RZ, 0xc0, !PT ;  /* 0xbfffffff37377812 */ /* 0x000fc800078ec0ff */
[----:B------:R-:W-:-:S04]  /*61a0*/  @P2 LOP3.LUT R55, R55, 0x40000000, RZ, 0xfc, !PT ;  /* 0x4000000037372812 */ /* 0x000fc800078efcff */
[----:B------:R-:W-:-:S04]  /*61b0*/  LOP3.LUT R55, R55, 0xdfffffff, RZ, 0xc0, !PT ;  /* 0xdfffffff37377812 */ /* 0x000fc800078ec0ff */
[----:B------:R-:W-:Y:S02]  /*61c0*/  @P3 LOP3.LUT R55, R55, 0x20000000, RZ, 0xfc, !PT ;  /* 0x2000000037373812 */ /* 0x000fe400078efcff */
[----:B0-----:R-:W-:Y:S02]  /*61d0*/  PRMT R8, RZ, 0x7610, R8 ;  /* 0x00007610ff087816 */ /* 0x001fe40000000008 */
[----:B------:R-:W-:-:S04]  /*61e0*/  LOP3.LUT R55, R55, 0xefffffff, RZ, 0xc0, !PT ;  /* 0xefffffff37377812 */ /* 0x000fc800078ec0ff */
[----:B------:R-:W-:-:S04]  /*61f0*/  @P4 LOP3.LUT R55, R55, 0x10000000, RZ, 0xfc, !PT ;  /* 0x1000000037374812 */ /* 0x000fc800078efcff */
[----:B------:R-:W-:Y:S02]  /*6200*/  LOP3.LUT P4, RZ, R55, 0x1000000, RZ, 0xc0, !PT ;  /* 0x0100000037ff7812 */ /* 0x000fe4000788c0ff */
[----:B--2---:R-:W-:-:S05]  /*6210*/  @!P0 PRMT R8, R19, 0x7632, R8 ;  /* 0x0000763213088816 */ /* 0x004fca0000000008 */
[----:B------:R0:W-:Y:S02]  /*6220*/  STL.S16 [R1+0x290], R8 ;  /* 0x0002900801007387 */ /* 0x0001e40000100600 */
[----:B0-----:R-:W-:-:S06]  /*6230*/  HFMA2 R8, -RZ, RZ, 0, 0 ;  /* 0x00000000ff087431 */ /* 0x001fcc00000001ff */
[----:B----4-:R-:W2:Y:S01]  /*6240*/  @!P4 LDG.E R8, desc[UR10][R58.64] ;  /* 0x0000000a3a08c981 */ /* 0x010ea2000c1e1900 */
[----:B---3--:R-:W-:-:S04]  /*6250*/  PRMT R68, RZ, 0x7610, R68 ;  /* 0x00007610ff447816 */ /* 0x008fc80000000044 */
[----:B------:R-:W-:-:S05]  /*6260*/  @!P0 PRMT R68, R0, 0x7632, R68 ;  /* 0x0000763200448816 */ /* 0x000fca0000000044 */
[----:B------:R0:W-:Y:S04]  /*6270*/  STL.S16 [R1+0x288], R68 ;  /* 0x0002884401007387 */ /* 0x0001e80000100600 */
[----:B0-----:R-:W3:Y:S01]  /*6280*/  LDL.LU R68, [R1+0x9bc] ;  /* 0x0009bc0001447983 */ /* 0x001ee20000300800 */
[----:B------:R-:W-:-:S04]  /*6290*/  PRMT R18, RZ, 0x7610, R18 ;  /* 0x00007610ff127816 */ /* 0x000fc80000000012 */
[----:B------:R-:W-:-:S05]  /*62a0*/  @!P0 PRMT R18, R19, 0x7610, R18 ;  /* 0x0000761013128816 */ /* 0x000fca0000000012 */
[----:B------:R0:W-:Y:S02]  /*62b0*/  STL.S16 [R1+0x28c], R18 ;  /* 0x00028c1201007387 */ /* 0x0001e40000100600 */
[----:B0-----:R-:W-:Y:S02]  /*62c0*/  MOV R18, RZ ;  /* 0x000000ff00127202 */ /* 0x001fe40000000f00 */
[----:B------:R0:W-:Y:S04]  /*62d0*/  STL [R1+0x9b4], R17 ;  /* 0x0009b41101007387 */ /* 0x0001e80000100800 */
[----:B------:R-:W4:Y:S01]  /*62e0*/  @!P4 LDG.E R18, desc[UR10][R52.64] ;  /* 0x0000000a3412c981 */ /* 0x000f22000c1e1900 */
[----:B0-----:R-:W-:-:S04]  /*62f0*/  PRMT R17, RZ, 0x7610, R17 ;  /* 0x00007610ff117816 */ /* 0x001fc80000000011 */
[----:B--2---:R-:W-:-:S05]  /*6300*/  @!P4 PRMT R17, R8, 0x7632, R17 ;  /* 0x000076320811c816 */ /* 0x004fca0000000011 */
[----:B------:R0:W-:Y:S04]  /*6310*/  STL.S16 [R1+0x280], R17 ;  /* 0x0002801101007387 */ /* 0x0001e80000100600 */
[----:B0-----:R-:W2:Y:S01]  /*6320*/  LDL.LU R17, [R1+0x9b4] ;  /* 0x0009b40001117983 */ /* 0x001ea20000300800 */
[----:B---3--:R-:W-:-:S04]  /*6330*/  PRMT R68, RZ, 0x7610, R68 ;  /* 0x00007610ff447816 */ /* 0x008fc80000000044 */
[----:B------:R-:W-:-:S05]  /*6340*/  @!P4 PRMT R68, R8, 0x7610, R68 ;  /* 0x000076100844c816 */ /* 0x000fca0000000044 */
[----:B------:R0:W-:Y:S04]  /*6350*/  STL.S16 [R1+0x270], R68 ;  /* 0x0002704401007387 */ /* 0x0001e80000100600 */
[----:B0-----:R-:W3:Y:S01]  /*6360*/  LDL.LU R68, [R1+0x9b8] ;  /* 0x0009b80001447983 */ /* 0x001ee20000300800 */
[----:B------:R-:W-:Y:S02]  /*6370*/  LOP3.LUT R55, R55, 0xf7ffffff, RZ, 0xc0, !PT ;  /* 0xf7ffffff37377812 */ /* 0x000fe400078ec0ff */
[----:B------:R-:W-:Y:S02]  /*6380*/  PRMT R9, RZ, 0x7610, R9 ;  /* 0x00007610ff097816 */ /* 0x000fe40000000009 */
[----:B------:R-:W-:Y:S02]  /*6390*/  @P5 LOP3.LUT R55, R55, 0x8000000, RZ, 0xfc, !PT ;  /* 0x0800000037375812 */ /* 0x000fe400078efcff */
[----:B----4-:R-:W-:-:S02]  /*63a0*/  @!P4 PRMT R9, R18, 0x7632, R9 ;  /* 0x000076321209c816 */ /* 0x010fc40000000009 */
[----:B------:R-:W-:-:S03]  /*63b0*/  LOP3.LUT P3, RZ, R55, 0x800000, RZ, 0xc0, !PT ;  /* 0x0080000037ff7812 */ /* 0x000fc6000786c0ff */
[----:B------:R0:W-:Y:S02]  /*63c0*/  STL.S16 [R1+0x2b8], R9 ;  /* 0x0002b80901007387 */ /* 0x0001e40000100600 */
[----:B0-----:R-:W-:-:S08]  /*63d0*/  HFMA2 R9, -RZ, RZ, 0, 0 ;  /* 0x00000000ff097431 */ /* 0x001fd000000001ff */
[----:B--2---:R0:W2:Y:S01]  /*63e0*/  @!P3 LDG.E R9, desc[UR10][R16.64] ;  /* 0x0000000a1009b981 */ /* 0x0040a2000c1e1900 */
[----:B---3--:R-:W-:-:S04]  /*63f0*/  PRMT R68, RZ, 0x7610, R68 ;  /* 0x00007610ff447816 */ /* 0x008fc80000000044 */
[----:B------:R-:W-:-:S05]  /*6400*/  @!P4 PRMT R68, R18, 0x7610, R68 ;  /* 0x000076101244c816 */ /* 0x000fca0000000044 */
[----:B------:R1:W-:Y:S04]  /*6410*/  STL.S16 [R1+0x294], R68 ;  /* 0x0002944401007387 */ /* 0x0003e80000100600 */
[----:B-1----:R-:W3:Y:S01]  /*6420*/  LDL.LU R68, [R1+0x9b0] ;  /* 0x0009b00001447983 */ /* 0x002ee20000300800 */
[----:B0-----:R-:W-:-:S06]  /*6430*/  MOV R16, RZ ;  /* 0x000000ff00107202 */ /* 0x001fcc0000000f00 */
[----:B------:R0:W4:Y:S01]  /*6440*/  @!P3 LDG.E R16, desc[UR10][R10.64] ;  /* 0x0000000a0a10b981 */ /* 0x000122000c1e1900 */
[----:B---3--:R-:W-:-:S04]  /*6450*/  PRMT R68, RZ, 0x7610, R68 ;  /* 0x00007610ff447816 */ /* 0x008fc80000000044 */
[----:B--2---:R-:W-:-:S05]  /*6460*/  @!P3 PRMT R68, R9, 0x7610, R68 ;  /* 0x000076100944b816 */ /* 0x004fca0000000044 */
[----:B------:R1:W-:Y:S04]  /*6470*/  STL.S16 [R1+0x220], R68 ;  /* 0x0002204401007387 */ /* 0x0003e80000100600 */
[----:B-1----:R-:W2:Y:S01]  /*6480*/  LDL.LU R68, [R1+0x9ac] ;  /* 0x0009ac0001447983 */ /* 0x002ea20000300800 */
[----:B0-----:R-:W-:-:S04]  /*6490*/  PRMT R10, RZ, 0x7610, R10 ;  /* 0x00007610ff0a7816 */ /* 0x001fc8000000000a */
[----:B----4-:R-:W-:Y:S02]  /*64a0*/  @!P3 PRMT R10, R16, 0x7632, R10 ;  /* 0x00007632100ab816 */ /* 0x010fe4000000000a */
[----:B------:R-:W-:-:S03]  /*64b0*/  LOP3.LUT P1, RZ, R55, 0x400000, RZ, 0xc0, !PT ;  /* 0x0040000037ff7812 */ /* 0x000fc6000782c0ff */
[----:B------:R0:W-:Y:S02]  /*64c0*/  STL.S16 [R1+0x300], R10 ;  /* 0x0003000a01007387 */ /* 0x0001e40000100600 */
[----:B0-----:R-:W-:-:S08]  /*64d0*/  HFMA2 R10, -RZ, RZ, 0, 0 ;  /* 0x00000000ff0a7431 */ /* 0x001fd000000001ff */
[----:B------:R-:W3:Y:S01]  /*64e0*/  @!P1 LDG.E R10, desc[UR10][R50.64] ;  /* 0x0000000a320a9981 */ /* 0x000ee2000c1e1900 */
[----:B--2---:R-:W-:-:S04]  /*64f0*/  PRMT R68, RZ, 0x7610, R68 ;  /* 0x00007610ff447816 */ /* 0x004fc80000000044 */
[----:B------:R-:W-:-:S05]  /*6500*/  @!P3 PRMT R68, R9, 0x7632, R68 ;  /* 0x000076320944b816 */ /* 0x000fca0000000044 */
[----:B------:R0:W-:Y:S04]  /*6510*/  STL.S16 [R1+0x2ec], R68 ;  /* 0x0002ec4401007387 */ /* 0x0001e80000100600 */
[----:B0-----:R-:W2:Y:S01]  /*6520*/  LDL.LU R68, [R1+0x9a8] ;  /* 0x0009a80001447983 */ /* 0x001ea20000300800 */
[----:B------:R-:W-:-:S04]  /*6530*/  PRMT R17, RZ, 0x7610, R17 ;  /* 0x00007610ff117816 */ /* 0x000fc80000000011 */
[----:B------:R-:W-:-:S05]  /*6540*/  @!P3 PRMT R17, R16, 0x7610, R17 ;  /* 0x000076101011b816 */ /* 0x000fca0000000011 */
[----:B------:R0:W-:Y:S02]  /*6550*/  STL.S16 [R1+0x2bc], R17 ;  /* 0x0002bc1101007387 */ /* 0x0001e40000100600 */
[----:B0-----:R-:W-:Y:S02]  /*6560*/  MOV R17, RZ ;  /* 0x000000ff00117202 */ /* 0x001fe40000000f00 */
[----:B------:R0:W-:Y:S04]  /*6570*/  STL [R1+0x9a0], R21 ;  /* 0x0009a01501007387 */ /* 0x0001e80000100800 */
[----:B------:R-:W4:Y:S01]  /*6580*/  @!P1 LDG.E R17, desc[UR10][R48.64] ;  /* 0x0000000a30119981 */ /* 0x000f22000c1e1900 */
[----:B0-----:R-:W-:-:S04]  /*6590*/  PRMT R21, RZ, 0x7610, R21 ;  /* 0x00007610ff157816 */ /* 0x001fc80000000015 */
[----:B---3--:R-:W-:-:S05]  /*65a0*/  @!P1 PRMT R21, R10, 0x7632, R21 ;  /* 0x000076320a159816 */ /* 0x008fca0000000015 */
[----:B------:R0:W-:Y:S04]  /*65b0*/  STL.S16 [R1+0x314], R21 ;  /* 0x0003141501007387 */ /* 0x0001e80000100600 */
[----:B0-----:R-:W3:Y:S01]  /*65c0*/  LDL.LU R21, [R1+0x9a0] ;  /* 0x0009a00001157983 */ /* 0x001ee20000300800 */
[----:B--2---:R-:W-:-:S04]  /*65d0*/  PRMT R68, RZ, 0x7610, R68 ;  /* 0x00007610ff447816 */ /* 0x004fc80000000044 */
[----:B------:R-:W-:-:S05]  /*65e0*/  @!P1 PRMT R68, R10, 0x7610, R68 ;  /* 0x000076100a449816 */ /* 0x000fca0000000044 */
[----:B------:R0:W-:Y:S04]  /*65f0*/  STL.S16 [R1+0x2e8], R68 ;  /* 0x0002e84401007387 */ /* 0x0001e80000100600 */
[----:B0-----:R-:W2:Y:S01]  /*6600*/  LDL.LU R68, [R1+0x9a4] ;  /* 0x0009a40001447983 */ /* 0x001ea20000300800 */
[----:B------:R-:W-:Y:S02]  /*6610*/  PRMT R11, RZ, 0x7610, R11 ;  /* 0x00007610ff0b7816 */ /* 0x000fe4000000000b */
[----:B------:R-:W-:Y:S02]  /*6620*/  LOP3.LUT P2, RZ, R55, 0x200000, RZ, 0xc0, !PT ;  /* 0x0020000037ff7812 */ /* 0x000fe4000784c0ff */
[----:B----4-:R-:W-:-:S05]  /*6630*/  @!P1 PRMT R11, R17, 0x7632, R11 ;  /* 0x00007632110b9816 */ /* 0x010fca000000000b */
[----:B------:R0:W-:Y:S02]  /*6640*/  STL.S16 [R1+0x330], R11 ;  /* 0x0003300b01007387 */ /* 0x0001e40000100600 */
[----:B0-----:R-:W-:-:S06]  /*6650*/  HFMA2 R11, -RZ, RZ, 0, 0 ;  /* 0x00000000ff0b7431 */ /* 0x001fcc00000001ff */
[----:B---3--:R0:W3:Y:S01]  /*6660*/  @!P2 LDG.E R11, desc[UR10][R20.64] ;  /* 0x0000000a140ba981 */ /* 0x0080e2000c1e1900 */
[----:B--2---:R-:W-:-:S04]  /*6670*/  PRMT R68, RZ, 0x7610, R68 ;  /* 0x00007610ff447816 */ /* 0x004fc80000000044 */
[----:B------:R-:W-:-:S05]  /*6680*/  @!P1 PRMT R68, R17, 0x7610, R68 ;  /* 0x0000761011449816 */ /* 0x000fca0000000044 */
[----:B------:R1:W-:Y:S04]  /*6690*/  STL.S16 [R1+0x304], R68 ;  /* 0x0003044401007387 */ /* 0x0003e80000100600 */
[----:B-1----:R-:W2:Y:S01]  /*66a0*/  LDL.LU R68, [R1+0x99c] ;  /* 0x00099c0001447983 */ /* 0x002ea20000300800 */
[----:B0-----:R-:W-:-:S06]  /*66b0*/  MOV R20, RZ ;  /* 0x000000ff00147202 */ /* 0x001fcc0000000f00 */
[----:B------:R0:W4:Y:S04]  /*66c0*/  @!P2 LDG.E R20, desc[UR10][R12.64] ;  /* 0x0000000a0c14a981 */ /* 0x000128000c1e1900 */
[----:B------:R1:W-:Y:S02]  /*66d0*/  STL [R1+0x994], R45 ;  /* 0x0009942d01007387 */ /* 0x0003e40000100800 */
[----:B-1----:R-:W-:-:S04]  /*66e0*/  PRMT R45, RZ, 0x7610, R45 ;  /* 0x00007610ff2d7816 */ /* 0x002fc8000000002d */
[----:B---3--:R-:W-:-:S05]  /*66f0*/  @!P2 PRMT R45, R11, 0x7632, R45 ;  /* 0x000076320b2da816 */ /* 0x008fca000000002d */
[----:B------:R1:W-:Y:S04]  /*6700*/  STL.S16 [R1+0x354], R45 ;  /* 0x0003542d01007387 */ /* 0x0003e80000100600 */
[----:B-1----:R-:W3:Y:S01]  /*6710*/  LDL.LU R45, [R1+0x994] ;  /* 0x00099400012d7983 */ /* 0x002ee20000300800 */
[----:B--2---:R-:W-:-:S04]  /*6720*/  PRMT R68, RZ, 0x7610, R68 ;  /* 0x00007610ff447816 */ /* 0x004fc80000000044 */
[----:B------:R-:W-:-:S05]  /*6730*/  @!P2 PRMT R68, R11, 0x7610, R68 ;  /* 0x000076100b44a816 */ /* 0x000fca0000000044 */
[----:B------:R1:W-:Y:S04]  /*6740*/  STL.S16 [R1+0x310], R68 ;  /* 0x0003104401007387 */ /* 0x0003e80000100600 */
[----:B-1----:R-:W2:Y:S01]  /*6750*/  LDL.LU R68, [R1+0x998] ;  /* 0x0009980001447983 */ /* 0x002ea20000300800 */
[----:B------:R-:W-:Y:S02]  /*6760*/  LOP3.LUT R55, R55, 0xfbffffff, RZ, 0xc0, !PT ;  /* 0xfbffffff37377812 */ /* 0x000fe400078ec0ff */
[----:B0-----:R-:W-:Y:S02]  /*6770*/  PRMT R12, RZ, 0x7610, R12 ;  /* 0x00007610ff0c7816 */ /* 0x001fe4000000000c */
[----:B------:R-:W-:Y:S02]  /*6780*/  @P6 LOP3.LUT R55, R55, 0x4000000, RZ, 0xfc, !PT ;  /* 0x0400000037376812 */ /* 0x000fe400078efcff */
[----:B----4-:R-:W-:-:S02]  /*6790*/  @!P2 PRMT R12, R20, 0x7632, R12 ;  /* 0x00007632140ca816 */ /* 0x010fc4000000000c */
[----:B------:R-:W-:-:S03]  /*67a0*/  LOP3.LUT P5, RZ, R55, 0x100000, RZ, 0xc0, !PT ;  /* 0x0010000037ff7812 */ /* 0x000fc600078ac0ff */
[----:B------:R0:W-:Y:S02]  /*67b0*/  STL.S16 [R1+0x370], R12 ;  /* 0x0003700c01007387 */ /* 0x0001e40000100600 */
[----:B0-----:R-:W-:-:S08]  /*67c0*/  HFMA2 R12, -RZ, RZ, 0, 0 ;  /* 0x00000000ff0c7431 */ /* 0x001fd000000001ff */
[----:B---3--:R0:W3:Y:S01]  /*67d0*/  @!P5 LDG.E R12, desc[UR10][R44.64] ;  /* 0x0000000a2c0cd981 */ /* 0x0080e2000c1e1900 */
[----:B--2---:R-:W-:-:S04]  /*67e0*/  PRMT R68, RZ, 0x7610, R68 ;  /* 0x00007610ff447816 */ /* 0x004fc80000000044 */
[----:B------:R-:W-:-:S05]  /*67f0*/  @!P2 PRMT R68, R20, 0x7610, R68 ;  /* 0x000076101444a816 */ /* 0x000fca0000000044 */
[----:B------:R1:W-:Y:S04]  /*6800*/  STL.S16 [R1+0x334], R68 ;  /* 0x0003344401007387 */ /* 0x0003e80000100600 */
[----:B-1----:R-:W2:Y:S01]  /*6810*/  LDL.LU R68, [R1+0x990] ;  /* 0x0009900001447983 */ /* 0x002ea20000300800 */
[----:B0-----:R-:W-:-:S06]  /*6820*/  MOV R45, RZ ;  /* 0x000000ff002d7202 */ /* 0x001fcc0000000f00 */
[----:B------:R-:W4:Y:S04]  /*6830*/  @!P5 LDG.E R45, desc[UR10][R46.64] ;  /* 0x0000000a2e2dd981 */ /* 0x000f28000c1e1900 */
        /* <DEDUP_REMOVED lines=46> */
[----:B------:R-:W-:Y:S01]  /*6b20*/  STL [R1+0x918], R47 ;  /* 0x0009182f01007387 */ /* 0x000fe20000100800 */
[----:B--2---:R-:W-:-:S04]  /*6b30*/  PRMT R68, RZ, 0x7610, R68 ;  /* 0x00007610ff447816 */ /* 0x004fc80000000044 */
[----:B---3--:R-:W-:-:S05]  /*6b40*/  @!P5 PRMT R68, R12, 0x7610, R68 ;  /* 0x000076100c44d816 */ /* 0x008fca0000000044 */
[----:B------:R0:W-:Y:S04]  /*6b50*/  STL.S16 [R1+0x350], R68 ;  /* 0x0003504401007387 */ /* 0x0001e80000100600 */
[----:B0-----:R-:W2:Y:S01]  /*6b60*/  LDL.LU R68, [R1+0x98c] ;  /* 0x00098c0001447983 */ /* 0x001ea20000300800 */
[----:B------:R-:W-:Y:S02]  /*6b70*/  PRMT R44, RZ, 0x7610, R44 ;  /* 0x00007610ff2c7816 */ /* 0x000fe4000000002c */
[----:B------:R-:W-:Y:S02]  /*6b80*/  LOP3.LUT P3, RZ, R55, 0x80000, RZ, 0xc0, !PT ;  /* 0x0008000037ff7812 */ /* 0x000fe4000786c0ff */
[----:B----4-:R-:W-:Y:S02]  /*6b90*/  @!P5 PRMT R44, R45, 0x7610, R44 ;  /* 0x000076102d2cd816 */ /* 0x010fe4000000002c */
[----:B------:R-:W-:-:S03]  /*6ba0*/  PRMT R13, RZ, 0x7610, R13 ;  /* 0x00007610ff0d7816 */ /* 0x000fc6000000000d */
[----:B------:R0:W-:Y:S01]  /*6bb0*/  STL.S16 [R1+0x390], R44 ;  /* 0x0003902c01007387 */ /* 0x0001e20000100600 */
[----:B------:R-:W-:-:S05]  /*6bc0*/  @!P5 PRMT R13, R45, 0x7632, R13 ;  /* 0x000076322d0dd816 */ /* 0x000fca000000000d */
[----:B------:R1:W-:Y:S01]  /*6bd0*/  STL.S16 [R1+0x3b4], R13 ;  /* 0x0003b40d01007387 */ /* 0x0003e20000100600 */
[----:B0-----:R-:W-:Y:S01]  /*6be0*/  MOV R44, RZ ;  /* 0x000000ff002c7202 */ /* 0x001fe20000000f00 */
[----:B-1----:R-:W-:-:S05]  /*6bf0*/  HFMA2 R13, -RZ, RZ, 0, 0 ;  /* 0x00000000ff0d7431 */ /* 0x002fca00000001ff */
[----:B------:R0:W3:Y:S04]  /*6c00*/  @!P3 LDG.E R44, desc[UR10][R14.64] ;  /* 0x0000000a0e2cb981 */ /* 0x0000e8000c1e1900 */
[----:B------:R-:W4:Y:S01]  /*6c10*/  @!P3 LDG.E R13, desc[UR10][R42.64] ;  /* 0x0000000a2a0db981 */ /* 0x000f22000c1e1900 */
[----:B--2---:R-:W-:-:S04]  /*6c20*/  PRMT R68, RZ, 0x7610, R68 ;  /* 0x00007610ff447816 */ /* 0x004fc80000000044 */
[----:B------:R-:W-:-:S05]  /*6c30*/  @!P5 PRMT R68, R12, 0x7632, R68 ;  /* 0x000076320c44d816 */ /* 0x000fca0000000044 */
[----:B------:R1:W-:Y:S04]  /*6c40*/  STL.S16 [R1+0x394], R68 ;  /* 0x0003944401007387 */ /* 0x0003e80000100600 */
[----:B-1----:R-:W2:Y:S01]  /*6c50*/  LDL.LU R68, [R1+0x988] ;  /* 0x0009880001447983 */ /* 0x002ea20000300800 */
[----:B------:R-:W-:Y:S01]  /*6c60*/  LOP3.LUT P1, RZ, R55, 0x40000, RZ, 0xc0, !PT ;  /* 0x0004000037ff7812 */ /* 0x000fe2000782c0ff */
[----:B0-----:R-:W-:-:S12]  /*6c70*/  HFMA2 R14, -RZ, RZ, 0, 0 ;  /* 0x00000000ff0e7431 */ /* 0x001fd800000001ff */
[----:B------:R0:W4:Y:S02]  /*6c80*/  @!P1 LDG.E R14, desc[UR10][R2.64] ;  /* 0x0000000a020e9981 */ /* 0x000124000c1e1900 */
[----:B0-----:R-:W-:Y:S02]  /*6c90*/  PRMT R3, RZ, 0x7610, R3 ;  /* 0x00007610ff037816 */ /* 0x001fe40000000003 */
[----:B------:R-:W-:Y:S02]  /*6ca0*/  PRMT R2, RZ, 0x7610, R2 ;  /* 0x00007610ff027816 */ /* 0x000fe40000000002 */
[C---:B---3--:R-:W-:Y:S02]  /*6cb0*/  @!P3 PRMT R3, R44.reuse, 0x7610, R3 ;  /* 0x000076102c03b816 */ /* 0x048fe40000000003 */
[----:B------:R-:W-:-:S03]  /*6cc0*/  @!P3 PRMT R2, R44, 0x7632, R2 ;  /* 0x000076322c02b816 */ /* 0x000fc60000000002 */
[----:B------:R-:W-:Y:S04]  /*6cd0*/  STL.S16 [R1+0x3cc], R3 ;  /* 0x0003cc0301007387 */ /* 0x000fe80000100600 */
[----:B------:R0:W-:Y:S02]  /*6ce0*/  STL.S16 [R1+0x3e0], R2 ;  /* 0x0003e00201007387 */ /* 0x0001e40000100600 */
[----:B0-----:R-:W-:-:S06]  /*6cf0*/  CS2R R2, SRZ ;  /* 0x0000000000027805 */ /* 0x001fcc000001ff00 */
[----:B------:R-:W3:Y:S01]  /*6d00*/  @!P1 LDG.E R2, desc[UR10][R40.64] ;  /* 0x0000000a28029981 */ /* 0x000ee2000c1e1900 */
[----:B--2---:R-:W-:-:S04]  /*6d10*/  PRMT R68, RZ, 0x7610, R68 ;  /* 0x00007610ff447816 */ /* 0x004fc80000000044 */
[----:B----4-:R-:W-:-:S05]  /*6d20*/  @!P3 PRMT R68, R13, 0x7610, R68 ;  /* 0x000076100d44b816 */ /* 0x010fca0000000044 */
[----:B------:R0:W-:Y:S04]  /*6d30*/  STL.S16 [R1+0x374], R68 ;  /* 0x0003744401007387 */ /* 0x0001e80000100600 */
[----:B0-----:R-:W2:Y:S01]  /*6d40*/  LDL.LU R68, [R1+0x984] ;  /* 0x0009840001447983 */ /* 0x001ea20000300800 */
[C---:B------:R-:W-:Y:S02]  /*6d50*/  LOP3.LUT P2, RZ, R55.reuse, 0x20000, RZ, 0xc0, !PT ;  /* 0x0002000037ff7812 */ /* 0x040fe4000784c0ff */
[----:B------:R-:W-:-:S11]  /*6d60*/  LOP3.LUT P4, RZ, R55, 0x10000, RZ, 0xc0, !PT ;  /* 0x0001000037ff7812 */ /* 0x000fd6000788c0ff */
[----:B------:R0:W4:Y:S02]  /*6d70*/  @!P2 LDG.E R3, desc[UR10][R4.64] ;  /* 0x0000000a0403a981 */ /* 0x000124000c1e1900 */
[----:B0-----:R-:W-:Y:S02]  /*6d80*/  PRMT R4, RZ, 0x7610, R4 ;  /* 0x00007610ff047816 */ /* 0x001fe40000000004 */
[----:B------:R-:W-:Y:S02]  /*6d90*/  LOP3.LUT P5, RZ, R55, 0x8000, RZ, 0xc0, !PT ;  /* 0x0000800037ff7812 */ /* 0x000fe400078ac0ff */
[----:B---3--:R-:W-:-:S05]  /*6da0*/  @!P1 PRMT R4, R2, 0x7632, R4 ;  /* 0x0000763202049816 */ /* 0x008fca0000000004 */
[----:B------:R0:W-:Y:S02]  /*6db0*/  STL.S16 [R1+0x424], R4 ;  /* 0x0004240401007387 */ /* 0x0001e40000100600 */
[----:B0-----:R-:W-:-:S06]  /*6dc0*/  MOV R4, RZ ;  /* 0x000000ff00047202 */ /* 0x001fcc0000000f00 */
[----:B------:R0:W3:Y:S02]  /*6dd0*/  @!P4 LDG.E R4, desc[UR10][R6.64] ;  /* 0x0000000a0604c981 */ /* 0x0000e4000c1e1900 */
[----:B0-----:R-:W-:-:S06]  /*6de0*/  CS2R R6, SRZ ;  /* 0x0000000000067805 */ /* 0x001fcc000001ff00 */
[----:B------:R0:W3:Y:S04]  /*6df0*/  @!P5 LDG.E R6, desc[UR10][R28.64] ;  /* 0x0000000a1c06d981 */ /* 0x0000e8000c1e1900 */
[----:B------:R1:W3:Y:S01]  /*6e00*/  @!P5 LDG.E R7, desc[UR10][R30.64] ;  /* 0x0000000a1e07d981 */ /* 0x0002e2000c1e1900 */
[----:B0-----:R-:W-:Y:S02]  /*6e10*/  MOV R28, R22 ;  /* 0x00000016001c7202 */ /* 0x001fe40000000f00 */
[----:B------:R-:W-:Y:S02]  /*6e20*/  MOV R29, R23 ;  /* 0x00000017001d7202 */ /* 0x000fe40000000f00 */
[----:B------:R-:W3:Y:S01]  /*6e30*/  LDL.LU.64 R22, [R1+0x970] ;  /* 0x0009700001167983 */ /* 0x000ee20000300a00 */
[----:B-1----:R-:W-:-:S02]  /*6e40*/  MOV R30, R24 ;  /* 0x00000018001e7202 */ /* 0x002fc40000000f00 */
[----:B------:R-:W-:Y:S02]  /*6e50*/  MOV R31, R25 ;  /* 0x00000019001f7202 */ /* 0x000fe40000000f00 */
[----:B------:R-:W3:Y:S01]  /*6e60*/  LDL.LU.64 R24, [R1+0x978] ;  /* 0x0009780001187983 */ /* 0x000ee20000300a00 */
[----:B------:R-:W-:-:S04]  /*6e70*/  PRMT R15, RZ, 0x7610, R15 ;  /* 0x00007610ff0f7816 */ /* 0x000fc8000000000f */
[----:B------:R-:W-:-:S05]  /*6e80*/  @!P3 PRMT R15, R13, 0x7632, R15 ;  /* 0x000076320d0fb816 */ /* 0x000fca000000000f */
[----:B------:R0:W-:Y:S02]  /*6e90*/  STL.S16 [R1+0x3b0], R15 ;  /* 0x0003b00f01007387 */ /* 0x0001e40000100600 */
[----:B0-----:R-:W-:Y:S01]  /*6ea0*/  MOV R15, RZ ;  /* 0x000000ff000f7202 */ /* 0x001fe20000000f00 */
[----:B------:R-:W-:-:S05]  /*6eb0*/  HFMA2 R5, -RZ, RZ, 0, 0 ;  /* 0x00000000ff057431 */ /* 0x000fca00000001ff */
[----:B------:R0:W3:Y:S04]  /*6ec0*/  @!P2 LDG.E R15, desc[UR10][R34.64] ;  /* 0x0000000a220fa981 */ /* 0x0000e8000c1e1900 */
[----:B------:R-:W3:Y:S01]  /*6ed0*/  @!P4 LDG.E R5, desc[UR10][R32.64] ;  /* 0x0000000a2005c981 */ /* 0x000ee2000c1e1900 */
[----:B--2---:R-:W-:-:S04]  /*6ee0*/  PRMT R68, RZ, 0x7610, R68 ;  /* 0x00007610ff447816 */ /* 0x004fc80000000044 */
[----:B------:R-:W-:-:S05]  /*6ef0*/  @!P1 PRMT R68, R14, 0x7610, R68 ;  /* 0x000076100e449816 */ /* 0x000fca0000000044 */
[----:B------:R1:W-:Y:S04]  /*6f00*/  STL.S16 [R1+0x21c], R68 ;  /* 0x00021c4401007387 */ /* 0x0003e80000100600 */
[----:B-1----:R-:W2:Y:S01]  /*6f10*/  LDL.LU R68, [R1+0x980] ;  /* 0x0009800001447983 */ /* 0x002ea20000300800 */
[----:B------:R-:W-:Y:S02]  /*6f20*/  PRMT R43, RZ, 0x7610, R43 ;  /* 0x00007610ff2b7816 */ /* 0x000fe4000000002b */
[----:B0-----:R-:W-:Y:S02]  /*6f30*/  PRMT R35, RZ, 0x7610, R35 ;  /* 0x00007610ff237816 */ /* 0x001fe40000000023 */
[----:B------:R-:W-:Y:S02]  /*6f40*/  @!P1 PRMT R43, R14, 0x7632, R43 ;  /* 0x000076320e2b9816 */ /* 0x000fe4000000002b */
[----:B------:R-:W-:-:S02]  /*6f50*/  @!P1 PRMT R35, R2, 0x7610, R35 ;  /* 0x0000761002239816 */ /* 0x000fc40000000023 */
[C---:B------:R-:W-:Y:S02]  /*6f60*/  LOP3.LUT P1, RZ, R55.reuse, 0x400, RZ, 0xc0, !PT ;  /* 0x0000040037ff7812 */ /* 0x040fe4000782c0ff */
[----:B------:R-:W-:Y:S02]  /*6f70*/  PRMT R21, RZ, 0x7610, R21 ;  /* 0x00007610ff157816 */ /* 0x000fe40000000015 */
[----:B------:R-:W-:Y:S02]  /*6f80*/  LOP3.LUT P6, RZ, R55, 0x4000, RZ, 0xc0, !PT ;  /* 0x0000400037ff7812 */ /* 0x000fe400078cc0ff */
[----:B----4-:R-:W-:Y:S02]  /*6f90*/  @!P2 PRMT R21, R3, 0x7632, R21 ;  /* 0x000076320315a816 */ /* 0x010fe40000000015 */
[----:B------:R-:W-:-:S03]  /*6fa0*/  LOP3.LUT P0, RZ, R55, 0x2000, RZ, 0xc0, !PT ;  /* 0x0000200037ff7812 */ /* 0x000fc6000780c0ff */
[----:B------:R0:W-:Y:S02]  /*6fb0*/  STL.S16 [R1+0x44c], R21 ;  /* 0x00044c1501007387 */ /* 0x0001e40000100600 */
[----:B0-----:R-:W-:Y:S02]  /*6fc0*/  MOV R21, RZ ;  /* 0x000000ff00157202 */ /* 0x001fe40000000f00 */
[----:B------:R0:W-:Y:S02]  /*6fd0*/  STL.S16 [R1+0x420], R43 ;  /* 0x0004202b01007387 */ /* 0x0001e40000100600 */
[----:B0-----:R-:W-:-:S06]  /*6fe0*/  HFMA2 R43, -RZ, RZ, 0, 0 ;  /* 0x00000000ff2b7431 */ /* 0x001fcc00000001ff */
[----:B------:R-:W4:Y:S04]  /*6ff0*/  @!P6 LDG.E R43, desc[UR10][R26.64] ;  /* 0x0000000a1a2be981 */ /* 0x000f28000c1e1900 */
[----:B---3--:R0:W3:Y:S02]  /*7000*/  @!P6 LDG.E R21, desc[UR10][R22.64] ;  /* 0x0000000a1615e981 */ /* 0x0080e4000c1e1900 */
[----:B0-----:R-:W-:-:S06]  /*7010*/  CS2R R22, SRZ ;  /* 0x0000000000167805 */ /* 0x001fcc000001ff00 */
[----:B------:R0:W4:Y:S01]  /*7020*/  @!P0 LDG.E R23, desc[UR10][R24.64] ;  /* 0x0000000a18178981 */ /* 0x000122000c1e1900 */
[----:B------:R-:W-:Y:S02]  /*7030*/  PRMT R27, RZ, 0x7610, R27 ;  /* 0x00007610ff1b7816 */ /* 0x000fe4000000001b */
[----:B------:R-:W-:Y:S01]  /*7040*/  PRMT R26, RZ, 0x7610, R26 ;  /* 0x00007610ff1a7816 */ /* 0x000fe2000000001a */
[----:B------:R1:W3:Y:S01]  /*7050*/  @!P0 LDG.E R22, desc[UR10][R30.64] ;  /* 0x0000000a1e168981 */ /* 0x0002e2000c1e1900 */
[----:B0-----:R-:W-:Y:S01]  /*7060*/  PRMT R24, RZ, 0x7610, R24 ;  /* 0x00007610ff187816 */ /* 0x001fe20000000018 */
[----:B------:R-:W-:-:S03]  /*7070*/  HFMA2 R25, -RZ, RZ, 0, 0 ;  /* 0x00000000ff197431 */ /* 0x000fc600000001ff */
[----:B------:R-:W-:-:S05]  /*7080*/  @!P4 PRMT R24, R4, 0x7632, R24 ;  /* 0x000076320418c816 */ /* 0x000fca0000000018 */
[----:B------:R0:W-:Y:S01]  /*7090*/  STL.S16 [R1+0x210], R24 ;  /* 0x0002101801007387 */ /* 0x0001e20000100600 */
[----:B------:R-:W-:Y:S02]  /*70a0*/  @!P2 PRMT R27, R15, 0x7632, R27 ;  /* 0x000076320f1ba816 */ /* 0x000fe4000000001b */
[----:B0-----:R-:W-:Y:S02]  /*70b0*/  MOV R24, RZ ;  /* 0x000000ff00187202 */ /* 0x001fe40000000f00 */
[----:B------:R-:W-:Y:S01]  /*70c0*/  @!P2 PRMT R26, R3, 0x7610, R26 ;  /* 0x00007610031aa816 */ /* 0x000fe2000000001a */
[----:B------:R-:W-:Y:S01]  /*70d0*/  STL.S16 [R1+0x218], R27 ;  /* 0x0002181b01007387 */ /* 0x000fe20000100600 */
[----:B-1----:R-:W-:-:S03]  /*70e0*/  MOV R30, R36 ;  /* 0x00000024001e7202 */ /* 0x002fc60000000f00 */
[----:B------:R0:W-:Y:S01]  /*70f0*/  STL.S16 [R1+0x3c8], R26 ;  /* 0x0003c81a01007387 */ /* 0x0001e20000100600 */
[----:B------:R-:W-:Y:S02]  /*7100*/  MOV R31, R37 ;  /* 0x00000025001f7202 */ /* 0x000fe40000000f00 */
[----:B------:R-:W-:Y:S02]  /*7110*/  PRMT R58, RZ, 0x7610, R58 ;  /* 0x00007610ff3a7816 */ /* 0x000fe4000000003a */
[----:B------:R-:W-:Y:S02]  /*7120*/  PRMT R59, RZ, 0x7610, R59 ;  /* 0x00007610ff3b7816 */ /* 0x000fe4000000003b */
[----:B0-----:R-:W-:Y:S02]  /*7130*/  CS2R R26, SRZ ;  /* 0x00000000001a7805 */ /* 0x001fe4000001ff00 */
[----:B------:R-:W-:Y:S02]  /*7140*/  @!P4 PRMT R58, R5, 0x7632, R58 ;  /* 0x00007632053ac816 */ /* 0x000fe4000000003a */
[----:B------:R-:W-:-:S03]  /*7150*/  @!P4 PRMT R59, R4, 0x7610, R59 ;  /* 0x00007610043bc816 */ /* 0x000fc6000000003b */
[----:B------:R-:W-:Y:S04]  /*7160*/  STL [R1+0x820], R58 ;  /* 0x0008203a01007387 */ /* 0x000fe80000100800 */
[----:B------:R-:W-:Y:S04]  /*7170*/  STL.64 [R1+0x798], R58 ;  /* 0x0007983a01007387 */ /* 0x000fe80000100a00 */
[----:B------:R-:W-:Y:S04]  /*7180*/  STL [R1+0x884], R58 ;  /* 0x0008843a01007387 */ /* 0x000fe80000100800 */
[----:B------:R0:W-:Y:S04]  /*7190*/  STL [R1+0x8c8], R58 ;  /* 0x0008c83a01007387 */ /* 0x0001e80000100800 */
[----:B0-----:R-:W3:Y:S01]  /*71a0*/  LDL.LU.64 R58, [R1+0x5a8] ;  /* 0x0005a800013a7983 */ /* 0x001ee20000300a00 */
[----:B--2---:R-:W-:-:S04]  /*71b0*/  LOP3.LUT R68, R68, 0xfffffbff, RZ, 0xc0, !PT ;  /* 0xfffffbff44447812 */ /* 0x004fc800078ec0ff */
[----:B------:R-:W-:Y:S02]  /*71c0*/  @P1 LOP3.LUT R68, R68, 0x400, RZ, 0xfc, !PT ;  /* 0x0000040044441812 */ /* 0x000fe400078efcff */
[----:B------:R-:W-:Y:S02]  /*71d0*/  LOP3.LUT P1, RZ, R55, 0x800, RZ, 0xc0, !PT ;  /* 0x0000080037ff7812 */ /* 0x000fe4000782c0ff */
[----:B------:R-:W-:-:S11]  /*71e0*/  LOP3.LUT R68, R68, 0xfffff7ff, RZ, 0xc0, !PT ;  /* 0xfffff7ff44447812 */ /* 0x000fd600078ec0ff */
[----:B------:R-:W-:Y:S02]  /*71f0*/  @P1 LOP3.LUT R68, R68, 0x800, RZ, 0xfc, !PT ;  /* 0x0000080044441812 */ /* 0x000fe400078efcff */
[----:B------:R-:W-:-:S13]  /*7200*/  LOP3.LUT P1, RZ, R55, 0x1000, RZ, 0xc0, !PT ;  /* 0x0000100037ff7812 */ /* 0x000fda000782c0ff */
[----:B------:R-:W2:Y:S04]  /*7210*/  @!P1 LDG.E R25, desc[UR10][R66.64] ;  /* 0x0000000a42199981 */ /* 0x000ea8000c1e1900 */
[----:B------:R0:W2:Y:S01]  /*7220*/  @!P1 LDG.E R24, desc[UR10][R28.64] ;  /* 0x0000000a1c189981 */ /* 0x0000a2000c1e1900 */
[----:B------:R-:W-:-:S13]  /*7230*/  LOP3.LUT P1, RZ, R68, 0x800, RZ, 0xc0, !PT ;  /* 0x0000080044ff7812 */ /* 0x000fda000782c0ff */
[----:B------:R-:W2:Y:S04]  /*7240*/  @!P1 LDG.E R27, desc[UR10][R30.64] ;  /* 0x0000000a1e1b9981 */ /* 0x000ea8000c1e1900 */
[----:B------:R-:W3:Y:S01]  /*7250*/  LDL.LU.64 R30, [R1+0x5c0] ;  /* 0x0005c000011e7983 */ /* 0x000ee20000300a00 */
[----:B------:R-:W-:Y:S02]  /*7260*/  MOV R36, R38 ;  /* 0x0000002600247202 */ /* 0x000fe40000000f00 */
[----:B------:R-:W-:Y:S02]  /*7270*/  MOV R37, R39 ;  /* 0x0000002700257202 */ /* 0x000fe40000000f00 */
[----:B------:R-:W-:Y:S01]  /*7280*/  PRMT R33, RZ, 0x7610, R33 ;  /* 0x00007610ff217816 */ /* 0x000fe20000000021 */
[----:B------:R-:W2:Y:S04]  /*7290*/  LDL.LU.64 R38, [R1+0x5b8] ;  /* 0x0005b80001267983 */ /* 0x000ea80000300a00 */
[----:B------:R-:W2:Y:S01]  /*72a0*/  @!P1 LDG.E R26, desc[UR10][R36.64] ;  /* 0x0000000a241a9981 */ /* 0x000ea2000c1e1900 */
[----:B------:R-:W-:-:S02]  /*72b0*/  LOP3.LUT P1, RZ, R68, 0x400, RZ, 0xc0, !PT ;  /* 0x0000040044ff7812 */ /* 0x000fc4000782c0ff */
[----:B0-----:R-:W-:Y:S02]  /*72c0*/  CS2R R28, SRZ ;  /* 0x00000000001c7805 */ /* 0x001fe4000001ff00 */
[----:B------:R-:W-:Y:S02]  /*72d0*/  @!P2 PRMT R33, R15, 0x7610, R33 ;  /* 0x000076100f21a816 */ /* 0x000fe40000000021 */
[----:B------:R-:W-:Y:S02]  /*72e0*/  LOP3.LUT P2, RZ, R55, 0x200, RZ, 0xc0, !PT ;  /* 0x0000020037ff7812 */ /* 0x000fe4000784c0ff */
[----:B------:R-:W-:Y:S01]  /*72f0*/  PRMT R57, RZ, 0x7610, R57 ;  /* 0x00007610ff397816 */ /* 0x000fe20000000039 */
[----:B------:R-:W-:Y:S03]  /*7300*/  STL [R1+0x808], R56 ;  /* 0x0008083801007387 */ /* 0x000fe60000100800 */
[----:B------:R-:W-:Y:S01]  /*7310*/  @!P4 PRMT R57, R5, 0x7610, R57 ;  /* 0x000076100539c816 */ /* 0x000fe20000000039 */
[----:B------:R-:W2:Y:S01]  /*7320*/  LDL.LU.64 R36, [R1+0x540] ;  /* 0x0005400001247983 */ /* 0x000ea20000300a00 */
[----:B------:R-:W-:-:S03]  /*7330*/  PRMT R69, RZ, 0x7610, R69 ;  /* 0x00007610ff457816 */ /* 0x000fc60000000045 */
[----:B------:R-:W-:Y:S04]  /*7340*/  STL [R1+0x784], R57 ;  /* 0x0007843901007387 */ /* 0x000fe80000100800 */
[----:B------:R-:W-:Y:S04]  /*7350*/  STL.64 [R1+0x790], R56 ;  /* 0x0007903801007387 */ /* 0x000fe80000100a00 */
[----:B------:R-:W-:Y:S04]  /*7360*/  STL [R1+0x81c], R56 ;  /* 0x00081c3801007387 */ /* 0x000fe80000100800 */
[----:B------:R-:W-:Y:S04]  /*7370*/  STL [R1+0x838], R56 ;  /* 0x0008383801007387 */ /* 0x000fe80000100800 */
[----:B------:R-:W-:Y:S04]  /*7380*/  STL [R1+0x868], R56 ;  /* 0x0008683801007387 */ /* 0x000fe80000100800 */
[----:B------:R-:W-:Y:S04]  /*7390*/  STL.64 [R1+0x8c0], R56 ;  /* 0x0008c03801007387 */ /* 0x000fe80000100a00 */
[----:B------:R0:W-:Y:S04]  /*73a0*/  STL [R1+0x8f8], R56 ;  /* 0x0008f83801007387 */ /* 0x0001e80000100800 */
[----:B------:R1:W-:Y:S01]  /*73b0*/  STL.64 [R1+0x930], R4 ;  /* 0x0009300401007387 */ /* 0x0003e20000100a00 */
[----:B----4-:R-:W-:-:S03]  /*73c0*/  @!P0 PRMT R69, R23, 0x7632, R69 ;  /* 0x0000763217458816 */ /* 0x010fc60000000045 */
[----:B0-----:R-:W4:Y:S04]  /*73d0*/  LDL.LU.64 R56, [R1+0x528] ;  /* 0x0005280001387983 */ /* 0x001f280000300a00 */
[----:B-1----:R-:W4:Y:S04]  /*73e0*/  LDL.LU.64 R4, [R1+0x5a0] ;  /* 0x0005a00001047983 */ /* 0x002f280000300a00 */
[----:B------:R0:W-:Y:S04]  /*73f0*/  STL.S16 [R1+0x528], R69 ;  /* 0x0005284501007387 */ /* 0x0001e80000100600 */
[----:B0-----:R-:W4:Y:S04]  /*7400*/  LDL.LU R69, [R1+0x960] ;  /* 0x0009600001457983 */ /* 0x001f280000300800 */
[----:B---3--:R0:W3:Y:S01]  /*7410*/  @!P1 LDG.E R28, desc[UR10][R30.64] ;  /* 0x0000000a1e1c9981 */ /* 0x0080e2000c1e1900 */
[----:B------:R-:W-:-:S02]  /*7420*/  LOP3.LUT P3, RZ, R55, 0x100, RZ, 0xc0, !PT ;  /* 0x0000010037ff7812 */ /* 0x000fc4000786c0ff */
[----:B------:R-:W-:Y:S01]  /*7430*/  PRMT R34, RZ, 0x7610, R34 ;  /* 0x00007610ff227816 */ /* 0x000fe20000000022 */
[----:B--2---:R1:W2:Y:S01]  /*7440*/  @!P1 LDG.E R29, desc[UR10][R38.64] ;  /* 0x0000000a261d9981 */ /* 0x0042a2000c1e1900 */
[----:B0-----:R-:W-:-:S06]  /*7450*/  CS2R R30, SRZ ;  /* 0x00000000001e7805 */ /* 0x001fcc000001ff00 */
[----:B------:R-:W3:Y:S04]  /*7460*/  @!P2 LDG.E R30, desc[UR10][R58.64] ;  /* 0x0000000a3a1ea981 */ /* 0x000ee8000c1e1900 */
[----:B------:R-:W2:Y:S01]  /*7470*/  LDL.LU.64 R58, [R1+0x570] ;  /* 0x00057000013a7983 */ /* 0x000ea20000300a00 */
[----:B-1----:R-:W-:Y:S02]  /*7480*/  MOV R38, R64 ;  /* 0x0000004000267202 */ /* 0x002fe40000000f00 */
[----:B------:R-:W-:Y:S02]  /*7490*/  MOV R39, R65 ;  /* 0x0000004100277202 */ /* 0x000fe40000000f00 */
[----:B------:R-:W3:Y:S01]  /*74a0*/  LDL.LU.64 R64, [R1+0x5b0] ;  /* 0x0005b00001407983 */ /* 0x000ee20000300a00 */
[----:B------:R-:W-:-:S02]  /*74b0*/  LOP3.LUT P4, RZ, R55, 0x80, RZ, 0xc0, !PT ;  /* 0x0000008037ff7812 */ /* 0x000fc4000788c0ff */
[----:B------:R-:W-:Y:S01]  /*74c0*/  PRMT R32, RZ, 0x7610, R32 ;  /* 0x00007610ff207816 */ /* 0x000fe20000000020 */
[----:B------:R0:W-:Y:S01]  /*74d0*/  STL.S16 [R1+0x400], R35 ;  /* 0x0004002301007387 */ /* 0x0001e20000100600 */
[----:B------:R-:W-:Y:S02]  /*74e0*/  LOP3.LUT R68, R68, 0xfffffdff, RZ, 0xc0, !PT ;  /* 0xfffffdff44447812 */ /* 0x000fe400078ec0ff */
[----:B------:R-:W-:Y:S01]  /*74f0*/  @!P0 PRMT R34, R22, 0x7632, R34 ;  /* 0x0000763216228816 */ /* 0x000fe20000000022 */
[----:B------:R1:W-:Y:S01]  /*7500*/  STL.S16 [R1+0x214], R33 ;  /* 0x0002142101007387 */ /* 0x0003e20000100600 */
[----:B------:R-:W-:Y:S02]  /*7510*/  @!P6 PRMT R32, R21, 0x7632, R32 ;  /* 0x000076321520e816 */ /* 0x000fe40000000020 */
[----:B------:R-:W-:Y:S01]  /*7520*/  @P3 LOP3.LUT R68, R68, 0x200, RZ, 0xfc, !PT ;  /* 0x0000020044443812 */ /* 0x000fe200078efcff */
[----:B0-----:R-:W-:Y:S01]  /*7530*/  HFMA2 R35, -RZ, RZ, 0, 0 ;  /* 0x00000000ff237431 */ /* 0x001fe200000001ff */
[----:B------:R0:W-:Y:S01]  /*7540*/  STL.S16 [R1+0x544], R34 ;  /* 0x0005442201007387 */ /* 0x0001e20000100600 */
[----:B-1----:R-:W-:-:S03]  /*7550*/  HFMA2 R33, -RZ, RZ, 0, 0 ;  /* 0x00000000ff217431 */ /* 0x002fc600000001ff */
[----:B------:R1:W-:Y:S01]  /*7560*/  STL.S16 [R1+0x52c], R32 ;  /* 0x00052c2001007387 */ /* 0x0003e20000100600 */
[----:B------:R-:W-:-:S03]  /*7570*/  LOP3.LUT R68, R68, 0xfffffeff, RZ, 0xc0, !PT ;  /* 0xfffffeff44447812 */ /* 0x000fc600078ec0ff */
[----:B------:R-:W3:Y:S01]  /*7580*/  @!P4 LDG.E R35, desc[UR10][R36.64] ;  /* 0x0000000a2423c981 */ /* 0x000ee2000c1e1900 */
[----:B0-----:R-:W-:Y:S02]  /*7590*/  MOV R34, RZ ;  /* 0x000000ff00227202 */ /* 0x001fe40000000f00 */
[----:B-1----:R-:W-:Y:S01]  /*75a0*/  MOV R32, RZ ;  /* 0x000000ff00207202 */ /* 0x002fe20000000f00 */
[----:B----4-:R-:W4:Y:S01]  /*75b0*/  @!P3 LDG.E R33, desc[UR10][R56.64] ;  /* 0x0000000a3821b981 */ /* 0x010f22000c1e1900 */
[----:B------:R-:W-:Y:S02]  /*75c0*/  @P4 LOP3.LUT R68, R68, 0x100, RZ, 0xfc, !PT ;  /* 0x0000010044444812 */ /* 0x000fe400078efcff */
[----:B------:R-:W-:Y:S01]  /*75d0*/  PRMT R54, RZ, 0x7610, R54 ;  /* 0x00007610ff367816 */ /* 0x000fe20000000036 */
[----:B------:R-:W4:Y:S04]  /*75e0*/  LDL.LU.64 R36, [R1+0x588] ;  /* 0x0005880001247983 */ /* 0x000f280000300a00 */
[----:B------:R-:W4:Y:S01]  /*75f0*/  @!P3 LDG.E R32, desc[UR10][R4.64] ;  /* 0x0000000a0420b981 */ /* 0x000f22000c1e1900 */
[----:B------:R-:W-:-:S03]  /*7600*/  LOP3.LUT P3, RZ, R55, 0x1000, RZ, 0xc0, !PT ;  /* 0x0000100037ff7812 */ /* 0x000fc6000786c0ff */
[----:B------:R-:W4:Y:S04]  /*7610*/  LDL.LU.64 R56, [R1+0x4f0] ;  /* 0x0004f00001387983 */ /* 0x000f280000300a00 */
[----:B------:R-:W4:Y:S01]  /*7620*/  LDL.LU.64 R4, [R1+0x598] ;  /* 0x0005980001047983 */ /* 0x000f220000300a00 */
[----:B------:R-:W-:-:S05]  /*7630*/  PRMT R69, RZ, 0x7610, R69 ;  /* 0x00007610ff457816 */ /* 0x000fca0000000045 */
[----:B------:R-:W-:-:S05]  /*7640*/  @!P3 PRMT R69, R25, 0x7632, R69 ;  /* 0x000076321945b816 */ /* 0x000fca0000000045 */
[----:B------:R0:W-:Y:S04]  /*7650*/  STL.S16 [R1+0x4f4], R69 ;  /* 0x0004f44501007387 */ /* 0x0001e80000100600 */
[----:B0-----:R-:W4:Y:S04]  /*7660*/  LDL.LU R69, [R1+0x95c] ;  /* 0x00095c0001457983 */ /* 0x001f280000300800 */
[----:B--2---:R-:W2:Y:S01]  /*7670*/  @!P4 LDG.E R34, desc[UR10][R58.64] ;  /* 0x0000000a3a22c981 */ /* 0x004ea2000c1e1900 */
[----:B------:R-:W-:-:S03]  /*7680*/  LOP3.LUT P4, RZ, R55, 0x800, RZ, 0xc0, !PT ;  /* 0x0000080037ff7812 */ /* 0x000fc6000788c0ff */
[----:B---3--:R0:W3:Y:S01]  /*7690*/  @!P2 LDG.E R31, desc[UR10][R64.64] ;  /* 0x0000000a401fa981 */ /* 0x0080e2000c1e1900 */
[----:B------:R-:W-:-:S03]  /*76a0*/  PRMT R41, RZ, 0x7610, R41 ;  /* 0x00007610ff297816 */ /* 0x000fc60000000029 */
[----:B------:R-:W2:Y:S06]  /*76b0*/  LDL.LU.64 R58, [R1+0x590] ;  /* 0x00059000013a7983 */ /* 0x000eac0000300a00 */
[----:B------:R-:W-:Y:S01]  /*76c0*/  @!P4 PRMT R54, R27, 0x7632, R54 ;  /* 0x000076321b36c816 */ /* 0x000fe20000000036 */
[----:B------:R-:W0:Y:S04]  /*76d0*/  LDL.LU.64 R64, [R1+0x968] ;  /* 0x0009680001407983 */ /* 0x000e280000300a00 */
[----:B------:R1:W-:Y:S04]  /*76e0*/  STL.S16 [R1+0x4f0], R54 ;  /* 0x0004f03601007387 */ /* 0x0003e80000100600 */
[----:B-1----:R-:W3:Y:S01]  /*76f0*/  LDL.LU R54, [R1+0x958] ;  /* 0x0009580001367983 */ /* 0x002ee20000300800 */
[----:B------:R-:W-:-:S02]  /*7700*/  PRMT R60, RZ, 0x7610, R60 ;  /* 0x00007610ff3c7816 */ /* 0x000fc4000000003c */
[----:B------:R-:W-:Y:S02]  /*7710*/  PRMT R61, RZ, 0x7610, R61 ;  /* 0x00007610ff3d7816 */ /* 0x000fe4000000003d */
[----:B------:R-:W-:Y:S02]  /*7720*/  PRMT R62, RZ, 0x7610, R62 ;  /* 0x00007610ff3e7816 */ /* 0x000fe4000000003e */
[----:B------:R-:W-:Y:S02]  /*7730*/  PRMT R63, RZ, 0x7610, R63 ;  /* 0x00007610ff3f7816 */ /* 0x000fe4000000003f */
[----:B------:R-:W-:Y:S02]  /*7740*/  @!P0 PRMT R41, R22, 0x7610, R41 ;  /* 0x0000761016298816 */ /* 0x000fe40000000029 */
[----:B------:R-:W-:Y:S02]  /*7750*/  PRMT R40, RZ, 0x7610, R40 ;  /* 0x00007610ff287816 */ /* 0x000fe40000000028 */
[----:B------:R-:W-:-:S02]  /*7760*/  @!P5 PRMT R60, R7, 0x7610, R60 ;  /* 0x00007610073cd816 */ /* 0x000fc4000000003c */
[----:B------:R-:W-:Y:S02]  /*7770*/  @!P5 PRMT R61, R7, 0x7632, R61 ;  /* 0x00007632073dd816 */ /* 0x000fe4000000003d */
[C---:B------:R-:W-:Y:S02]  /*7780*/  @!P5 PRMT R62, R6.reuse, 0x7610, R62 ;  /* 0x00007610063ed816 */ /* 0x040fe4000000003e */
[----:B------:R-:W-:Y:S02]  /*7790*/  @!P5 PRMT R63, R6, 0x7632, R63 ;  /* 0x00007632063fd816 */ /* 0x000fe4000000003f */
[----:B------:R-:W-:Y:S01]  /*77a0*/  LOP3.LUT P5, RZ, R55, 0x40, RZ, 0xc0, !PT ;  /* 0x0000004037ff7812 */ /* 0x000fe200078ac0ff */
[----:B------:R1:W-:Y:S01]  /*77b0*/  STL.S16 [R1+0x540], R41 ;  /* 0x0005402901007387 */ /* 0x0003e20000100600 */
[----:B------:R-:W-:-:S05]  /*77c0*/  @!P3 PRMT R40, R24, 0x7632, R40 ;  /* 0x000076321828b816 */ /* 0x000fca0000000028 */
[----:B------:R4:W-:Y:S01]  /*77d0*/  STL.S16 [R1+0x5a0], R40 ;  /* 0x0005a02801007387 */ /* 0x0009e20000100600 */
[----:B-1----:R-:W-:Y:S01]  /*77e0*/  HFMA2 R41, -RZ, RZ, 0, 0 ;  /* 0x00000000ff297431 */ /* 0x002fe200000001ff */
[----:B----4-:R-:W-:-:S05]  /*77f0*/  MOV R40, RZ ;  /* 0x000000ff00287202 */ /* 0x010fca0000000f00 */
[----:B------:R-:W4:Y:S01]  /*7800*/  @!P5 LDG.E R41, desc[UR10][R56.64] ;  /* 0x0000000a3829d981 */ /* 0x000f22000c1e1900 */
[----:B------:R-:W-:-:S03]  /*7810*/  PRMT R69, RZ, 0x7610, R69 ;  /* 0x00007610ff457816 */ /* 0x000fc60000000045 */
[----:B------:R-:W4:Y:S01]  /*7820*/  @!P5 LDG.E R40, desc[UR10][R4.64] ;  /* 0x0000000a0428d981 */ /* 0x000f22000c1e1900 */
[----:B------:R-:W-:-:S03]  /*7830*/  @!P4 PRMT R69, R26, 0x7610, R69 ;  /* 0x000076101a45c816 */ /* 0x000fc60000000045 */
[----:B------:R-:W4:Y:S04]  /*7840*/  LDL.LU.64 R56, [R1+0x4c8] ;  /* 0x0004c80001387983 */ /* 0x000f280000300a00 */
[----:B------:R-:W4:Y:S04]  /*7850*/  LDL.LU.64 R4, [R1+0x580] ;  /* 0x0005800001047983 */ /* 0x000f280000300a00 */
[----:B------:R1:W-:Y:S04]  /*7860*/  STL.S16 [R1+0x574], R69 ;  /* 0x0005744501007387 */ /* 0x0003e80000100600 */
[----:B-1----:R-:W4:Y:S01]  /*7870*/  LDL.LU R69, [R1+0x954] ;  /* 0x0009540001457983 */ /* 0x002f220000300800 */
[----:B---3--:R-:W-:-:S04]  /*7880*/  PRMT R54, RZ, 0x7610, R54 ;  /* 0x00007610ff367816 */ /* 0x008fc80000000036 */
[----:B------:R-:W-:-:S05]  /*7890*/  @!P1 PRMT R54, R29, 0x7632, R54 ;  /* 0x000076321d369816 */ /* 0x000fca0000000036 */
[----:B------:R1:W-:Y:S04]  /*78a0*/  STL.S16 [R1+0x4cc], R54 ;  /* 0x0004cc3601007387 */ /* 0x0003e80000100600 */
[----:B-1----:R-:W3:Y:S01]  /*78b0*/  LDL.LU R54, [R1+0x950] ;  /* 0x0009500001367983 */ /* 0x002ee20000300800 */
[----:B------:R-:W-:Y:S02]  /*78c0*/  PRMT R42, RZ, 0x7610, R42 ;  /* 0x00007610ff2a7816 */ /* 0x000fe4000000002a */
[----:B0-----:R-:W-:Y:S01]  /*78d0*/  PRMT R64, RZ, 0x7610, R64 ;  /* 0x00007610ff407816 */ /* 0x001fe20000000040 */
[----:B------:R0:W-:Y:S01]  /*78e0*/  STL [R1+0x110], R19 ;  /* 0x0001101301007387 */ /* 0x0001e20000100800 */
[----:B------:R-:W-:Y:S02]  /*78f0*/  PRMT R65, RZ, 0x7610, R65 ;  /* 0x00007610ff417816 */ /* 0x000fe40000000041 */
[----:B------:R-:W-:-:S02]  /*7900*/  PRMT R66, RZ, 0x7610, R66 ;  /* 0x00007610ff427816 */ /* 0x000fc40000000042 */
[----:B------:R-:W-:Y:S02]  /*7910*/  @!P3 PRMT R42, R24, 0x7610, R42 ;  /* 0x00007610182ab816 */ /* 0x000fe4000000002a */
[C---:B------:R-:W-:Y:S02]  /*7920*/  @!P6 PRMT R64, R43.reuse, 0x7610, R64 ;  /* 0x000076102b40e816 */ /* 0x040fe40000000040 */
[----:B0-----:R-:W-:Y:S02]  /*7930*/  PRMT R19, RZ, 0x7610, R19 ;  /* 0x00007610ff137816 */ /* 0x001fe40000000013 */
[----:B------:R-:W-:Y:S02]  /*7940*/  @!P6 PRMT R65, R43, 0x7632, R65 ;  /* 0x000076322b41e816 */ /* 0x000fe40000000041 */
[----:B------:R-:W-:Y:S02]  /*7950*/  @!P6 PRMT R66, R21, 0x7610, R66 ;  /* 0x000076101542e816 */ /* 0x000fe40000000042 */
[----:B------:R-:W-:Y:S01]  /*7960*/  LOP3.LUT P6, RZ, R55, 0x20, RZ, 0xc0, !PT ;  /* 0x0000002037ff7812 */ /* 0x000fe200078cc0ff */
[----:B------:R0:W-:Y:S01]  /*7970*/  STL.S16 [R1+0x570], R42 ;  /* 0x0005702a01007387 */ /* 0x0001e20000100600 */
[----:B------:R-:W-:-:S05]  /*7980*/  @!P4 PRMT R19, R26, 0x7632, R19 ;  /* 0x000076321a13c816 */ /* 0x000fca0000000013 */
[----:B------:R1:W-:Y:S01]  /*7990*/  STL.S16 [R1+0x58c], R19 ;  /* 0x00058c1301007387 */ /* 0x0003e20000100600 */
[----:B0-----:R-:W-:Y:S01]  /*79a0*/  HFMA2 R42, -RZ, RZ, 0, 0 ;  /* 0x00000000ff2a7431 */ /* 0x001fe200000001ff */
[----:B-1----:R-:W-:-:S05]  /*79b0*/  MOV R19, RZ ;  /* 0x000000ff00137202 */ /* 0x002fca0000000f00 */
[----:B------:R-:W3:Y:S04]  /*79c0*/  @!P6 LDG.E R42, desc[UR10][R36.64] ;  /* 0x0000000a242ae981 */ /* 0x000ee8000c1e1900 */
[----:B--2---:R-:W2:Y:S04]  /*79d0*/  @!P6 LDG.E R19, desc[UR10][R58.64] ;  /* 0x0000000a3a13e981 */ /* 0x004ea8000c1e1900 */
[----:B------:R-:W2:Y:S04]  /*79e0*/  LDL.LU.64 R36, [R1+0x568] ;  /* 0x0005680001247983 */ /* 0x000ea80000300a00 */
[----:B------:R-:W2:Y:S04]  /*79f0*/  LDL.LU.64 R58, [R1+0x578] ;  /* 0x00057800013a7983 */ /* 0x000ea80000300a00 */
[----:B------:R0:W-:Y:S04]  /*7a00*/  STL [R1+0x10], R0 ;  /* 0x0000100001007387 */ /* 0x0001e80000100800 */
[----:B------:R1:W-:Y:S01]  /*7a10*/  STL [R1+0x114], R18 ;  /* 0x0001141201007387 */ /* 0x0003e20000100800 */
[----:B0-----:R-:W-:-:S02]  /*7a20*/  PRMT R0, RZ, 0x7610, R0 ;  /* 0x00007610ff007816 */ /* 0x001fc40000000000 */
[----:B-1----:R-:W-:Y:S02]  /*7a30*/  PRMT R18, RZ, 0x7610, R18 ;  /* 0x00007610ff127816 */ /* 0x002fe40000000012 */
[----:B------:R-:W-:Y:S02]  /*7a40*/  @!P0 PRMT R0, R23, 0x7610, R0 ;  /* 0x0000761017008816 */ /* 0x000fe40000000000 */
[----:B------:R-:W-:Y:S01]  /*7a50*/  LOP3.LUT P0, RZ, R55, 0x10, RZ, 0xc0, !PT ;  /* 0x0000001037ff7812 */ /* 0x000fe2000780c0ff */
[----:B------:R0:W-:Y:S01]  /*7a60*/  STL [R1+0x118], R16 ;  /* 0x0001181001007387 */ /* 0x0001e20000100800 */
[----:B------:R-:W-:-:S05]  /*7a70*/  @!P1 PRMT R18, R28, 0x7632, R18 ;  /* 0x000076321c129816 */ /* 0x000fca0000000012 */
[----:B------:R1:W-:Y:S01]  /*7a80*/  STL.S16 [R1+0x590], R18 ;  /* 0x0005901201007387 */ /* 0x0003e20000100600 */
[----:B0-----:R-:W-:Y:S01]  /*7a90*/  HFMA2 R16, -RZ, RZ, 0, 0 ;  /* 0x00000000ff107431 */ /* 0x001fe200000001ff */
[----:B-1----:R-:W-:-:S05]  /*7aa0*/  MOV R18, RZ ;  /* 0x000000ff00127202 */ /* 0x002fca0000000f00 */
[----:B----4-:R-:W4:Y:S04]  /*7ab0*/  @!P0 LDG.E R16, desc[UR10][R56.64] ;  /* 0x0000000a38108981 */ /* 0x010f28000c1e1900 */
[----:B------:R-:W4:Y:S01]  /*7ac0*/  @!P0 LDG.E R18, desc[UR10][R4.64] ;  /* 0x0000000a04128981 */ /* 0x000f22000c1e1900 */
[----:B------:R-:W-:-:S03]  /*7ad0*/  PRMT R69, RZ, 0x7610, R69 ;  /* 0x00007610ff457816 */ /* 0x000fc60000000045 */
[----:B------:R-:W4:Y:S04]  /*7ae0*/  LDL.LU.64 R56, [R1+0x4a8] ;  /* 0x0004a80001387983 */ /* 0x000f280000300a00 */
[----:B------:R-:W4:Y:S01]  /*7af0*/  LDL.LU.64 R4, [R1+0x560] ;  /* 0x0005600001047983 */ /* 0x000f220000300a00 */
[----:B------:R-:W-:-:S05]  /*7b00*/  @!P1 PRMT R69, R28, 0x7610, R69 ;  /* 0x000076101c459816 */ /* 0x000fca0000000045 */
[----:B------:R0:W-:Y:S04]  /*7b10*/  STL.S16 [R1+0x588], R69 ;  /* 0x0005884501007387 */ /* 0x0001e80000100600 */
[----:B0-----:R-:W4:Y:S01]  /*7b20*/  LDL.LU R69, [R1+0x94c] ;  /* 0x00094c0001457983 */ /* 0x001f220000300800 */
[----:B---3--:R-:W-:-:S04]  /*7b30*/  PRMT R54, RZ, 0x7610, R54 ;  /* 0x00007610ff367816 */ /* 0x008fc80000000036 */
[----:B------:R-:W-:-:S05]  /*7b40*/  @!P2 PRMT R54, R31, 0x7632, R54 ;  /* 0x000076321f36a816 */ /* 0x000fca0000000036 */
[----:B------:R0:W-:Y:S04]  /*7b50*/  STL.S16 [R1+0x4c8], R54 ;  /* 0x0004c83601007387 */ /* 0x0001e80000100600 */
[----:B0-----:R-:W3:Y:S01]  /*7b60*/  LDL.LU R54, [R1+0x948] ;  /* 0x0009480001367983 */ /* 0x001ee20000300800 */
[----:B------:R-:W-:-:S03]  /*7b70*/  PRMT R46, RZ, 0x7610, R46 ;  /* 0x00007610ff2e7816 */ /* 0x000fc6000000002e */
[----:B------:R0:W-:Y:S01]  /*7b80*/  STL [R1+0x14], R8 ;  /* 0x0000140801007387 */ /* 0x0001e20000100800 */
[----:B------:R-:W-:Y:S02]  /*7b90*/  @!P2 PRMT R46, R30, 0x7632, R46 ;  /* 0x000076321e2ea816 */ /* 0x000fe4000000002e */
[----:B0-----:R-:W-:Y:S01]  /*7ba0*/  PRMT R8, RZ, 0x7610, R8 ;  /* 0x00007610ff087816 */ /* 0x001fe20000000008 */
[----:B------:R0:W-:Y:S03]  /*7bb0*/  STL [R1+0x11c], R17 ;  /* 0x00011c1101007387 */ /* 0x0001e60000100800 */
[----:B------:R-:W-:Y:S02]  /*7bc0*/  @!P3 PRMT R8, R25, 0x7610, R8 ;  /* 0x000076101908b816 */ /* 0x000fe40000000008 */
[----:B------:R-:W-:Y:S01]  /*7bd0*/  LOP3.LUT P3, RZ, R55, 0x8, RZ, 0xc0, !PT ;  /* 0x0000000837ff7812 */ /* 0x000fe2000786c0ff */
[----:B------:R1:W-:Y:S01]  /*7be0*/  STL.S16 [R1+0x580], R46 ;  /* 0x0005802e01007387 */ /* 0x0003e20000100600 */
[----:B0-----:R-:W-:Y:S01]  /*7bf0*/  HFMA2 R17, -RZ, RZ, 0, 0 ;  /* 0x00000000ff117431 */ /* 0x001fe200000001ff */
[----:B-1----:R-:W-:-:S10]  /*7c00*/  MOV R46, RZ ;  /* 0x000000ff002e7202 */ /* 0x002fd40000000f00 */
[----:B--2---:R-:W2:Y:S04]  /*7c10*/  @!P3 LDG.E R17, desc[UR10][R36.64] ;  /* 0x0000000a2411b981 */ /* 0x004ea8000c1e1900 */
[----:B------:R-:W2:Y:S01]  /*7c20*/  @!P3 LDG.E R46, desc[UR10][R58.64] ;  /* 0x0000000a3a2eb981 */ /* 0x000ea2000c1e1900 */
[----:B------:R-:W-:-:S03]  /*7c30*/  LOP3.LUT P3, RZ, R68, 0x200, RZ, 0xc0, !PT ;  /* 0x0000020044ff7812 */ /* 0x000fc6000786c0ff */
[----:B------:R0:W-:Y:S01]  /*7c40*/  STL [R1+0x18], R9 ;  /* 0x0000180901007387 */ /* 0x0001e20000100800 */
[----:B------:R-:W-:-:S03]  /*7c50*/  PRMT R48, RZ, 0x7610, R48 ;  /* 0x00007610ff307816 */ /* 0x000fc60000000030 */
[----:B------:R1:W-:Y:S04]  /*7c60*/  STL [R1+0x120], R20 ;  /* 0x0001201401007387 */ /* 0x0003e80000100800 */
[----:B------:R-:W2:Y:S01]  /*7c70*/  LDL.LU.64 R36, [R1+0x550] ;  /* 0x0005500001247983 */ /* 0x000ea20000300a00 */
[----:B0-----:R-:W-:Y:S02]  /*7c80*/  PRMT R9, RZ, 0x7610, R9 ;  /* 0x00007610ff097816 */ /* 0x001fe40000000009 */
[----:B------:R-:W-:Y:S01]  /*7c90*/  @!P3 PRMT R48, R32, 0x7632, R48 ;  /* 0x000076322030b816 */ /* 0x000fe20000000030 */
[----:B------:R-:W2:Y:S01]  /*7ca0*/  LDL.LU.64 R58, [R1+0x558] ;  /* 0x00055800013a7983 */ /* 0x000ea20000300a00 */
[----:B------:R-:W-:Y:S02]  /*7cb0*/  @!P4 PRMT R9, R27, 0x7610, R9 ;  /* 0x000076101b09c816 */ /* 0x000fe40000000009 */
[----:B------:R-:W-:Y:S01]  /*7cc0*/  LOP3.LUT P4, RZ, R55, 0x4, RZ, 0xc0, !PT ;  /* 0x0000000437ff7812 */ /* 0x000fe2000788c0ff */
[----:B-1----:R-:W-:Y:S01]  /*7cd0*/  HFMA2 R20, -RZ, RZ, 0, 0 ;  /* 0x00000000ff147431 */ /* 0x002fe200000001ff */
[----:B------:R0:W-:Y:S02]  /*7ce0*/  STL.S16 [R1+0x578], R48 ;  /* 0x0005783001007387 */ /* 0x0001e40000100600 */
[----:B0-----:R-:W-:-:S09]  /*7cf0*/  MOV R48, RZ ;  /* 0x000000ff00307202 */ /* 0x001fd20000000f00 */
[----:B----4-:R-:W4:Y:S04]  /*7d00*/  @!P4 LDG.E R20, desc[UR10][R56.64] ;  /* 0x0000000a3814c981 */ /* 0x010f28000c1e1900 */
[----:B------:R-:W4:Y:S01]  /*7d10*/  @!P4 LDG.E R48, desc[UR10][R4.64] ;  /* 0x0000000a0430c981 */ /* 0x000f22000c1e1900 */
[----:B------:R-:W-:Y:S02]  /*7d20*/  LOP3.LUT P4, RZ, R68, 0x100, RZ, 0xc0, !PT ;  /* 0x0000010044ff7812 */ /* 0x000fe4000788c0ff */
[----:B------:R-:W-:Y:S01]  /*7d30*/  PRMT R50, RZ, 0x7610, R50 ;  /* 0x00007610ff327816 */ /* 0x000fe20000000032 */
[----:B------:R-:W-:Y:S01]  /*7d40*/  STL [R1+0x1c], R10 ;  /* 0x00001c0a01007387 */ /* 0x000fe20000100800 */
[----:B------:R-:W-:-:S03]  /*7d50*/  PRMT R69, RZ, 0x7610, R69 ;  /* 0x00007610ff457816 */ /* 0x000fc60000000045 */
[----:B------:R-:W4:Y:S01]  /*7d60*/  LDL.LU.64 R56, [R1+0x488] ;  /* 0x0004880001387983 */ /* 0x000f220000300a00 */
[----:B------:R-:W-:Y:S02]  /*7d70*/  @!P2 PRMT R69, R30, 0x7610, R69 ;  /* 0x000076101e45a816 */ /* 0x000fe40000000045 */
[----:B------:R-:W-:Y:S02]  /*7d80*/  PRMT R51, RZ, 0x7610, R51 ;  /* 0x00007610ff337816 */ /* 0x000fe40000000033 */
[----:B------:R-:W-:Y:S01]  /*7d90*/  PRMT R49, RZ, 0x7610, R49 ;  /* 0x00007610ff317816 */ /* 0x000fe20000000031 */
[----:B------:R0:W-:Y:S04]  /*7da0*/  STL.S16 [R1+0x568], R69 ;  /* 0x0005684501007387 */ /* 0x0001e80000100600 */
[----:B------:R-:W-:Y:S04]  /*7db0*/  STL [R1+0x24], R12 ;  /* 0x0000240c01007387 */ /* 0x000fe80000100800 */
[----:B------:R-:W-:Y:S04]  /*7dc0*/  STL [R1+0x12c], R2 ;  /* 0x00012c0201007387 */ /* 0x000fe80000100800 */
[----:B0-----:R-:W4:Y:S01]  /*7dd0*/  LDL.LU R69, [R1+0x944] ;  /* 0x0009440001457983 */ /* 0x001f220000300800 */
[----:B---3--:R-:W-:-:S03]  /*7de0*/  PRMT R54, RZ, 0x7610, R54 ;  /* 0x00007610ff367816 */ /* 0x008fc60000000036 */
[----:B------:R-:W3:Y:S01]  /*7df0*/  LDL.LU.64 R4, [R1+0x548] ;  /* 0x0005480001047983 */ /* 0x000ee20000300a00 */
[----:B------:R-:W-:-:S05]  /*7e00*/  @!P4 PRMT R54, R35, 0x7632, R54 ;  /* 0x000076322336c816 */ /* 0x000fca0000000036 */
[----:B------:R0:W-:Y:S04]  /*7e10*/  STL.S16 [R1+0x4a8], R54 ;  /* 0x0004a83601007387 */ /* 0x0001e80000100600 */
[----:B0-----:R-:W3:Y:S01]  /*7e20*/  LDL.LU R54, [R1+0x93c] ;  /* 0x00093c0001367983 */ /* 0x001ee20000300800 */
[----:B------:R-:W-:Y:S02]  /*7e30*/  PRMT R10, RZ, 0x7610, R10 ;  /* 0x00007610ff0a7816 */ /* 0x000fe4000000000a */
[----:B------:R-:W-:Y:S02]  /*7e40*/  @!P3 PRMT R50, R32, 0x7610, R50 ;  /* 0x000076102032b816 */ /* 0x000fe40000000032 */
[----:B------:R-:W-:Y:S02]  /*7e50*/  @!P1 PRMT R10, R29, 0x7610, R10 ;  /* 0x000076101d0a9816 */ /* 0x000fe4000000000a */
[----:B------:R-:W-:Y:S01]  /*7e60*/  LOP3.LUT P1, RZ, R55, 0x2, RZ, 0xc0, !PT ;  /* 0x0000000237ff7812 */ /* 0x000fe2000782c0ff */
[----:B------:R0:W-:Y:S01]  /*7e70*/  STL.S16 [R1+0x56c], R50 ;  /* 0x00056c3201007387 */ /* 0x0001e20000100600 */
[----:B------:R-:W-:-:S05]  /*7e80*/  @!P4 PRMT R51, R34, 0x7632, R51 ;  /* 0x000076322233c816 */ /* 0x000fca0000000033 */
[----:B------:R1:W-:Y:S01]  /*7e90*/  STL.S16 [R1+0x560], R51 ;  /* 0x0005603301007387 */ /* 0x0003e20000100600 */
[----:B0-----:R-:W-:Y:S01]  /*7ea0*/  HFMA2 R50, -RZ, RZ, 0, 0 ;  /* 0x00000000ff327431 */ /* 0x001fe200000001ff */
[----:B-1----:R-:W-:Y:S02]  /*7eb0*/  MOV R51, RZ ;  /* 0x000000ff00337202 */ /* 0x002fe40000000f00 */
[----:B------:R-:W-:-:S03]  /*7ec0*/  @!P0 PRMT R49, R18, 0x7610, R49 ;  /* 0x0000761012318816 */ /* 0x000fc60000000031 */
[----:B--2---:R-:W2:Y:S04]  /*7ed0*/  @!P1 LDG.E R50, desc[UR10][R36.64] ;  /* 0x0000000a24329981 */ /* 0x004ea8000c1e1900 */
[----:B------:R-:W2:Y:S04]  /*7ee0*/  @!P1 LDG.E R51, desc[UR10][R58.64] ;  /* 0x0000000a3a339981 */ /* 0x000ea8000c1e1900 */
[----:B------:R-:W2:Y:S04]  /*7ef0*/  LDL.LU.64 R36, [R1+0x278] ;  /* 0x0002780001247983 */ /* 0x000ea80000300a00 */
[----:B------:R-:W2:Y:S04]  /*7f00*/  LDL.LU.64 R58, [R1+0x538] ;  /* 0x00053800013a7983 */ /* 0x000ea80000300a00 */
[----:B------:R0:W-:Y:S04]  /*7f10*/  STL.S16 [R1+0x538], R49 ;  /* 0x0005383101007387 */ /* 0x0001e80000100600 */
[----:B0-----:R-:W2:Y:S01]  /*7f20*/  LDL.LU R49, [R1+0x920] ;  /* 0x0009200001317983 */ /* 0x001ea20000300800 */
[----:B----4-:R-:W-:-:S04]  /*7f30*/  PRMT R69, RZ, 0x7610, R69 ;  /* 0x00007610ff457816 */ /* 0x010fc80000000045 */
[----:B------:R-:W-:-:S05]  /*7f40*/  @!P3 PRMT R69, R33, 0x7632, R69 ;  /* 0x000076322145b816 */ /* 0x000fca0000000045 */
[----:B------:R0:W-:Y:S04]  /*7f50*/  STL.S16 [R1+0x4ac], R69 ;  /* 0x0004ac4501007387 */ /* 0x0001e80000100600 */
[----:B0-----:R-:W4:Y:S01]  /*7f60*/  LDL.LU R69, [R1+0x940] ;  /* 0x0009400001457983 */ /* 0x001f220000300800 */
[----:B---3--:R-:W-:-:S04]  /*7f70*/  PRMT R54, RZ, 0x7610, R54 ;  /* 0x00007610ff367816 */ /* 0x008fc80000000036 */
[----:B------:R-:W-:-:S05]  /*7f80*/  @!P5 PRMT R54, R41, 0x7632, R54 ;  /* 0x000076322936d816 */ /* 0x000fca0000000036 */
[----:B------:R0:W-:Y:S04]  /*7f90*/  STL.S16 [R1+0x48c], R54 ;  /* 0x00048c3601007387 */ /* 0x0001e80000100600 */
[----:B0-----:R-:W3:Y:S01]  /*7fa0*/  LDL.LU R54, [R1+0x938] ;  /* 0x0009380001367983 */ /* 0x001ee20000300800 */
[----:B------:R-:W-:-:S04]  /*7fb0*/  PRMT R12, RZ, 0x7610, R12 ;  /* 0x00007610ff0c7816 */ /* 0x000fc8000000000c */
[----:B------:R-:W-:Y:S01]  /*7fc0*/  @!P3 PRMT R12, R33, 0x7610, R12 ;  /* 0x00007610210cb816 */ /* 0x000fe2000000000c */
[----:B------:R-:W-:Y:S01]  /*7fd0*/  HFMA2 R2, -RZ, RZ, 0, 0 ;  /* 0x00000000ff027431 */ /* 0x000fe200000001ff */
[----:B------:R-:W-:Y:S02]  /*7fe0*/  LOP3.LUT R68, R68, 0xffffff7f, RZ, 0xc0, !PT ;  /* 0xffffff7f44447812 */ /* 0x000fe400078ec0ff */
[----:B--2---:R-:W-:Y:S02]  /*7ff0*/  PRMT R49, RZ, 0x7610, R49 ;  /* 0x00007610ff317816 */ /* 0x004fe40000000031 */
[----:B----4-:R-:W-:-:S13]  /*8000*/  LOP3.LUT P3, RZ, R69, 0x80000000, RZ, 0xc0, !PT ;  /* 0x8000000045ff7812 */ /* 0x010fda000786c0ff */
[----:B------:R0:W2:Y:S01]  /*8010*/  @!P3 LDG.E R2, desc[UR10][R36.64] ;  /* 0x0000000a2402b981 */ /* 0x0000a2000c1e1900 */
[----:B------:R-:W-:-:S03]  /*8020*/  @P3 LOP3.LUT R68, R68, 0x80, RZ, 0xfc, !PT ;  /* 0x0000008044443812 */ /* 0x000fc600078efcff */
[----:B------:R-:W0:Y:S01]  /*8030*/  LDL.LU.64 R36, [R1+0x928] ;  /* 0x0009280001247983 */ /* 0x000e220000300a00 */
[----:B---3--:R-:W-:-:S04]  /*8040*/  PRMT R54, RZ, 0x7610, R54 ;  /* 0x00007610ff367816 */ /* 0x008fc80000000036 */
[----:B------:R-:W-:-:S05]  /*8050*/  @!P6 PRMT R54, R19, 0x7632, R54 ;  /* 0x000076321336e816 */ /* 0x000fca0000000036 */
[----:B------:R1:W-:Y:S02]  /*8060*/  STL.S16 [R1+0x54c], R54 ;  /* 0x00054c3601007387 */ /* 0x0003e40000100600 */
[----:B-1----:R-:W-:-:S06]  /*8070*/  MOV R54, RZ ;  /* 0x000000ff00367202 */ /* 0x002fcc0000000f00 */
[----:B------:R-:W3:Y:S01]  /*8080*/  @!P3 LDG.E R54, desc[UR10][R58.64] ;  /* 0x0000000a3a36b981 */ /* 0x000ee2000c1e1900 */
[----:B------:R-:W-:-:S03]  /*8090*/  LOP3.LUT P3, RZ, R55, 0x8, RZ, 0xc0, !PT ;  /* 0x0000000837ff7812 */ /* 0x000fc6000786c0ff */
[----:B------:R-:W-:Y:S01]  /*80a0*/  STL [R1+0x20], R11 ;  /* 0x0000200b01007387 */ /* 0x000fe20000100800 */
[----:B------:R-:W-:Y:S02]  /*80b0*/  PRMT R53, RZ, 0x7610, R53 ;  /* 0x00007610ff357816 */ /* 0x000fe40000000035 */
[----:B------:R-:W-:Y:S01]  /*80c0*/  PRMT R52, RZ, 0x7610, R52 ;  /* 0x00007610ff347816 */ /* 0x000fe20000000034 */
[----:B------:R-:W-:Y:S04]  /*80d0*/  STL [R1+0x7a0], R60 ;  /* 0x0007a03c01007387 */ /* 0x000fe80000100800 */
[----:B------:R-:W-:Y:S02]  /*80e0*/  STL [R1+0x7a8], R60 ;  /* 0x0007a83c01007387 */ /* 0x000fe40000100800 */
[----:B------:R-:W-:-:S02]  /*80f0*/  @!P3 PRMT R49, R17, 0x7610, R49 ;  /* 0x000076101131b816 */ /* 0x000fc40000000031 */
[----:B------:R-:W-:Y:S04]  /*8100*/  STL [R1+0x7a4], R61 ;  /* 0x0007a43d01007387 */ /* 0x000fe80000100800 */
[----:B------:R1:W-:Y:S04]  /*8110*/  STL.S16 [R1+0x278], R49 ;  /* 0x0002783101007387 */ /* 0x0003e80000100600 */
[----:B------:R4:W-:Y:S04]  /*8120*/  STL.64 [R1+0x7b0], R60 ;  /* 0x0007b03c01007387 */ /* 0x0009e80000100a00 */
[----:B------:R-:W-:Y:S04]  /*8130*/  STL [R1+0x7cc], R60 ;  /* 0x0007cc3c01007387 */ /* 0x000fe80000100800 */
[----:B-1----:R-:W2:Y:S01]  /*8140*/  LDL.LU R49, [R1+0x91c] ;  /* 0x00091c0001317983 */ /* 0x002ea20000300800 */
[----:B------:R-:W-:-:S02]  /*8150*/  PRMT R11, RZ, 0x7610, R11 ;  /* 0x00007610ff0b7816 */ /* 0x000fc4000000000b */
[----:B------:R-:W-:Y:S01]  /*8160*/  @!P5 PRMT R53, R40, 0x7632, R53 ;  /* 0x000076322835d816 */ /* 0x000fe20000000035 */
[----:B------:R-:W-:Y:S01]  /*8170*/  STL [R1+0x82c], R60 ;  /* 0x00082c3c01007387 */ /* 0x000fe20000100800 */
[----:B------:R-:W-:Y:S02]  /*8180*/  @!P2 PRMT R11, R31, 0x7610, R11 ;  /* 0x000076101f0ba816 */ /* 0x000fe4000000000b */
[----:B------:R-:W-:Y:S01]  /*8190*/  LOP3.LUT P2, RZ, R55, 0x1, RZ, 0xc0, !PT ;  /* 0x0000000137ff7812 */ /* 0x000fe2000784c0ff */
[----:B------:R-:W-:Y:S01]  /*81a0*/  STL [R1+0x878], R60 ;  /* 0x0008783c01007387 */ /* 0x000fe20000100800 */
[----:B------:R-:W-:-:S03]  /*81b0*/  @!P4 PRMT R52, R34, 0x7610, R52 ;  /* 0x000076102234c816 */ /* 0x000fc60000000034 */
[----:B------:R1:W-:Y:S01]  /*81c0*/  STL.S16 [R1+0x558], R53 ;  /* 0x0005583501007387 */ /* 0x0003e20000100600 */
[----:B----4-:R-:W-:-:S03]  /*81d0*/  PRMT R61, RZ, 0x7610, R61 ;  /* 0x00007610ff3d7816 */ /* 0x010fc6000000003d */
[----:B------:R4:W-:Y:S04]  /*81e0*/  STL.S16 [R1+0x550], R52 ;  /* 0x0005503401007387 */ /* 0x0009e80000100600 */
[----:B------:R-:W-:Y:S01]  /*81f0*/  STL [R1+0x8d4], R60 ;  /* 0x0008d43c01007387 */ /* 0x000fe20000100800 */
[----:B-1----:R-:W-:-:S03]  /*8200*/  MOV R53, RZ ;  /* 0x000000ff00357202 */ /* 0x002fc60000000f00 */
[----:B------:R1:W-:Y:S01]  /*8210*/  STL [R1+0x904], R60 ;  /* 0x0009043c01007387 */ /* 0x0003e20000100800 */
[----:B----4-:R-:W-:-:S03]  /*8220*/  HFMA2 R52, -RZ, RZ, 0, 0 ;  /* 0x00000000ff347431 */ /* 0x010fc600000001ff */
[----:B------:R4:W3:Y:S01]  /*8230*/  @!P2 LDG.E R53, desc[UR10][R4.64] ;  /* 0x0000000a0435a981 */ /* 0x0008e2000c1e1900 */
[----:B------:R-:W-:-:S03]  /*8240*/  @!P5 PRMT R61, R40, 0x7610, R61 ;  /* 0x00007610283dd816 */ /* 0x000fc6000000003d */
[----:B------:R-:W-:Y:S01]  /*8250*/  STL [R1+0x28], R13 ;  /* 0x0000280d01007387 */ /* 0x000fe20000100800 */
[----:B-1----:R-:W-:-:S03]  /*8260*/  PRMT R60, RZ, 0x7610, R60 ;  /* 0x00007610ff3c7816 */ /* 0x002fc6000000003c */
[----:B------:R-:W3:Y:S01]  /*8270*/  @!P2 LDG.E R52, desc[UR10][R56.64] ;  /* 0x0000000a3834a981 */ /* 0x000ee2000c1e1900 */
[----:B------:R-:W-:-:S03]  /*8280*/  @!P6 PRMT R60, R42, 0x7610, R60 ;  /* 0x000076102a3ce816 */ /* 0x000fc6000000003c */
[----:B------:R-:W4:Y:S04]  /*8290*/  LDL.LU.64 R4, [R1+0x930] ;  /* 0x0009300001047983 */ /* 0x000f280000300a00 */
[----:B------:R-:W-:Y:S04]  /*82a0*/  STL.S16 [R1+0x554], R61 ;  /* 0x0005543d01007387 */ /* 0x000fe80000100600 */
[----:B------:R1:W-:Y:S04]  /*82b0*/  STL.S16 [R1+0x27c], R60 ;  /* 0x00027c3c01007387 */ /* 0x0003e80000100600 */
[----:B------:R-:W3:Y:S04]  /*82c0*/  LDL.LU.64 R56, [R1+0x460] ;  /* 0x0004600001387983 */ /* 0x000ee80000300a00 */
[----:B------:R-:W-:Y:S04]  /*82d0*/  STL [R1+0x130], R3 ;  /* 0x0001300301007387 */ /* 0x000fe80000100800 */
[----:B-1----:R-:W3:Y:S01]  /*82e0*/  LDL.LU.64 R60, [R1+0x530] ;  /* 0x00053000013c7983 */ /* 0x002ee20000300a00 */
[----:B------:R-:W-:-:S03]  /*82f0*/  LOP3.LUT R68, R68, 0xffffffbf, RZ, 0xc0, !PT ;  /* 0xffffffbf44447812 */ /* 0x000fc600078ec0ff */
[----:B------:R-:W-:Y:S04]  /*8300*/  STL [R1+0x924], R47 ;  /* 0x0009242f01007387 */ /* 0x000fe80000100800 */
[----:B------:R-:W-:Y:S04]  /*8310*/  STL [R1+0x2c], R14 ;  /* 0x00002c0e01007387 */ /* 0x000fe80000100800 */
[----:B------:R-:W-:Y:S01]  /*8320*/  STL [R1+0x38], R7 ;  /* 0x0000380701007387 */ /* 0x000fe20000100800 */
[----:B------:R-:W-:-:S03]  /*8330*/  PRMT R67, RZ, 0x7610, R67 ;  /* 0x00007610ff437816 */ /* 0x000fc60000000043 */
[----:B------:R-:W3:Y:S01]  /*8340*/  LDL.LU.64 R58, [R1+0x520] ;  /* 0x00052000013a7983 */ /* 0x000ee20000300a00 */
[----:B0-----:R-:W-:Y:S02]  /*8350*/  PRMT R37, RZ, 0x7610, R37 ;  /* 0x00007610ff257816 */ /* 0x001fe40000000025 */
[----:B------:R-:W-:Y:S02]  /*8360*/  PRMT R36, RZ, 0x7610, R36 ;  /* 0x00007610ff247816 */ /* 0x000fe40000000024 */
[----:B------:R-:W-:Y:S02]  /*8370*/  @!P6 PRMT R37, R42, 0x7632, R37 ;  /* 0x000076322a25e816 */ /* 0x000fe40000000025 */
[----:B------:R-:W-:-:S03]  /*8380*/  @!P6 PRMT R36, R19, 0x7610, R36 ;  /* 0x000076101324e816 */ /* 0x000fc60000000024 */
[----:B------:R-:W-:Y:S04]  /*8390*/  STL.S16 [R1+0x488], R37 ;  /* 0x0004882501007387 */ /* 0x000fe80000100600 */
[----:B------:R0:W-:Y:S04]  /*83a0*/  STL.S16 [R1+0x548], R36 ;  /* 0x0005482401007387 */ /* 0x0001e80000100600 */
[----:B0-----:R-:W3:Y:S01]  /*83b0*/  LDL.LU.64 R36, [R1+0x518] ;  /* 0x0005180001247983 */ /* 0x001ee20000300a00 */
[----:B--2---:R-:W-:-:S04]  /*83c0*/  PRMT R49, RZ, 0x7610, R49 ;  /* 0x00007610ff317816 */ /* 0x004fc80000000031 */
[----:B------:R-:W-:-:S05]  /*83d0*/  @!P3 PRMT R49, R46, 0x7610, R49 ;  /* 0x000076102e31b816 */ /* 0x000fca0000000031 */
[----:B------:R0:W-:Y:S04]  /*83e0*/  STL.S16 [R1+0x518], R49 ;  /* 0x0005183101007387 */ /* 0x0001e80000100600 */
[----:B0-----:R-:W2:Y:S01]  /*83f0*/  LDL.LU R49, [R1+0x914] ;  /* 0x0009140001317983 */ /* 0x001ea20000300800 */
[----:B------:R-:W-:-:S04]  /*8400*/  PRMT R13, RZ, 0x7610, R13 ;  /* 0x00007610ff0d7816 */ /* 0x000fc8000000000d */
[----:B------:R-:W-:Y:S02]  /*8410*/  @!P4 PRMT R13, R35, 0x7610, R13 ;  /* 0x00007610230dc816 */ /* 0x000fe4000000000d */
[----:B------:R-:W-:Y:S01]  /*8420*/  LOP3.LUT P4, RZ, R69, 0x40000000, RZ, 0xc0, !PT ;  /* 0x4000000045ff7812 */ /* 0x000fe2000788c0ff */
[----:B------:R-:W-:Y:S01]  /*8430*/  HFMA2 R3, -RZ, RZ, 0, 0 ;  /* 0x00000000ff037431 */ /* 0x000fe200000001ff */
[----:B----4-:R0:W-:Y:S11]  /*8440*/  STL [R1+0x134], R4 ;  /* 0x0001340401007387 */ /* 0x0101f60000100800 */
[----:B------:R-:W-:-:S02]  /*8450*/  @P4 LOP3.LUT R68, R68, 0x40, RZ, 0xfc, !PT ;  /* 0x0000004044444812 */ /* 0x000fc400078efcff */
[----:B0-----:R-:W-:Y:S01]  /*8460*/  MOV R4, RZ ;  /* 0x000000ff00047202 */ /* 0x001fe20000000f00 */
[----:B---3--:R-:W3:Y:S01]  /*8470*/  @!P4 LDG.E R3, desc[UR10][R56.64] ;  /* 0x0000000a3803c981 */ /* 0x008ee2000c1e1900 */
[----:B------:R-:W-:-:S04]  /*8480*/  PRMT R47, RZ, 0x7610, R47 ;  /* 0x00007610ff2f7816 */ /* 0x000fc8000000002f */
[----:B------:R-:W4:Y:S01]  /*8490*/  @!P4 LDG.E R4, desc[UR10][R60.64] ;  /* 0x0000000a3c04c981 */ /* 0x000f22000c1e1900 */
[----:B------:R-:W-:Y:S02]  /*84a0*/  LOP3.LUT P4, RZ, R55, 0x4, RZ, 0xc0, !PT ;  /* 0x0000000437ff7812 */ /* 0x000fe4000788c0ff */
[----:B------:R-:W-:Y:S01]  /*84b0*/  @!P0 PRMT R47, R16, 0x7632, R47 ;  /* 0x00007632102f8816 */ /* 0x000fe2000000002f */
[----:B------:R-:W3:Y:S04]  /*84c0*/  LDL.LU.64 R56, [R1+0x508] ;  /* 0x0005080001387983 */ /* 0x000ee80000300a00 */
[----:B------:R0:W-:Y:S04]  /*84d0*/  STL.S16 [R1+0x464], R47 ;  /* 0x0004642f01007387 */ /* 0x0001e80000100600 */
[----:B------:R-:W4:Y:S04]  /*84e0*/  LDL.LU.64 R60, [R1+0x510] ;  /* 0x00051000013c7983 */ /* 0x000f280000300a00 */
[----:B0-----:R-:W3:Y:S01]  /*84f0*/  LDL.LU R47, [R1+0x924] ;  /* 0x00092400012f7983 */ /* 0x001ee20000300800 */
[----:B--2---:R-:W-:-:S04]  /*8500*/  PRMT R49, RZ, 0x7610, R49 ;  /* 0x00007610ff317816 */ /* 0x004fc80000000031 */
[----:B------:R-:W-:-:S05]  /*8510*/  @!P4 PRMT R49, R20, 0x7610, R49 ;  /* 0x000076101431c816 */ /* 0x000fca0000000031 */
[----:B------:R0:W-:Y:S04]  /*8520*/  STL.S16 [R1+0x274], R49 ;  /* 0x0002743101007387 */ /* 0x0001e80000100600 */
[----:B0-----:R-:W2:Y:S01]  /*8530*/  LDL.LU R49, [R1+0x910] ;  /* 0x0009100001317983 */ /* 0x001ea20000300800 */
[----:B---3--:R-:W-:-:S04]  /*8540*/  PRMT R47, RZ, 0x7610, R47 ;  /* 0x00007610ff2f7816 */ /* 0x008fc8000000002f */
[----:B------:R-:W-:-:S05]  /*8550*/  @!P3 PRMT R47, R17, 0x7632, R47 ;  /* 0x00007632112fb816 */ /* 0x000fca000000002f */
[----:B------:R0:W-:Y:S04]  /*8560*/  STL.S16 [R1+0x460], R47 ;  /* 0x0004602f01007387 */ /* 0x0001e80000100600 */
[----:B0-----:R-:W3:Y:S01]  /*8570*/  LDL.LU R47, [R1+0x918] ;  /* 0x00091800012f7983 */ /* 0x001ee20000300800 */
[----:B--2---:R-:W-:-:S04]  /*8580*/  PRMT R49, RZ, 0x7610, R49 ;  /* 0x00007610ff317816 */ /* 0x004fc80000000031 */
[----:B------:R-:W-:-:S05]  /*8590*/  @!P4 PRMT R49, R48, 0x7610, R49 ;  /* 0x000076103031c816 */ /* 0x000fca0000000031 */
[----:B------:R0:W-:Y:S04]  /*85a0*/  STL.S16 [R1+0x508], R49 ;  /* 0x0005083101007387 */ /* 0x0001e80000100600 */
[----:B0-----:R-:W2:Y:S01]  /*85b0*/  LDL.LU R49, [R1+0x908] ;  /* 0x0009080001317983 */ /* 0x001ea20000300800 */
[----:B------:R-:W-:-:S03]  /*85c0*/  PRMT R14, RZ, 0x7610, R14 ;  /* 0x00007610ff0e7816 */ /* 0x000fc6000000000e */
[----:B------:R0:W-:Y:S01]  /*85d0*/  STL [R1+0x34], R5 ;  /* 0x0000340501007387 */ /* 0x0001e20000100800 */
[----:B------:R-:W-:Y:S02]  /*85e0*/  @!P5 PRMT R14, R41, 0x7610, R14 ;  /* 0x00007610290ed816 */ /* 0x000fe4000000000e */
[----:B------:R-:W-:Y:S02]  /*85f0*/  LOP3.LUT P5, RZ, R69, 0x20000000, RZ, 0xc0, !PT ;  /* 0x2000000045ff7812 */ /* 0x000fe400078ac0ff */
[----:B0-----:R-:W-:-:S04]  /*8600*/  PRMT R5, RZ, 0x7610, R5 ;  /* 0x00007610ff057816 */ /* 0x001fc80000000005 */
[----:B------:R-:W-:Y:S02]  /*8610*/  @!P0 PRMT R5, R18, 0x7632, R5 ;  /* 0x0000763212058816 */ /* 0x000fe40000000005 */
[----:B------:R-:W-:-:S03]  /*8620*/  PRMT R7, RZ, 0x7610, R7 ;  /* 0x00007610ff077816 */ /* 0x000fc60000000007 */
[----:B------:R0:W-:Y:S01]  /*8630*/  STL.S16 [R1+0x53c], R5 ;  /* 0x00053c0501007387 */ /* 0x0001e20000100600 */
[----:B------:R-:W-:Y:S02]  /*8640*/  @!P3 PRMT R7, R46, 0x7632, R7 ;  /* 0x000076322e07b816 */ /* 0x000fe40000000007 */
[----:B------:R-:W-:Y:S01]  /*8650*/  LOP3.LUT P6, RZ, R69, 0x10000000, RZ, 0xc0, !PT ;  /* 0x1000000045ff7812 */ /* 0x000fe200078cc0ff */
[----:B0-----:R-:W-:Y:S01]  /*8660*/  HFMA2 R5, -RZ, RZ, 0, 0 ;  /* 0x00000000ff057431 */ /* 0x001fe200000001ff */
[----:B---3--:R-:W-:Y:S01]  /*8670*/  PRMT R47, RZ, 0x7610, R47 ;  /* 0x00007610ff2f7816 */ /* 0x008fe2000000002f */
[----:B------:R0:W-:Y:S03]  /*8680*/  STL.S16 [R1+0x51c], R7 ;  /* 0x00051c0701007387 */ /* 0x0001e60000100600 */
[----:B------:R-:W-:Y:S01]  /*8690*/  @!P4 PRMT R47, R20, 0x7632, R47 ;  /* 0x00007632142fc816 */ /* 0x000fe2000000002f */
[----:B------:R-:W3:Y:S01]  /*86a0*/  @!P5 LDG.E R5, desc[UR10][R36.64] ;  /* 0x0000000a2405d981 */ /* 0x000ee2000c1e1900 */
[----:B------:R-:W-:-:S03]  /*86b0*/  @!P4 PRMT R67, R48, 0x7632, R67 ;  /* 0x000076323043c816 */ /* 0x000fc60000000043 */
[----:B------:R1:W-:Y:S01]  /*86c0*/  STL.S16 [R1+0x448], R47 ;  /* 0x0004482f01007387 */ /* 0x0003e20000100600 */
[----:B0-----:R-:W-:-:S03]  /*86d0*/  HFMA2 R7, -RZ, RZ, 0, 0 ;  /* 0x00000000ff077431 */ /* 0x001fc600000001ff */
[----:B------:R0:W-:Y:S04]  /*86e0*/  STL.S16 [R1+0x520], R67 ;  /* 0x0005204301007387 */ /* 0x0001e80000100600 */
[----:B------:R-:W3:Y:S04]  /*86f0*/  LDL.LU.64 R36, [R1+0x268] ;  /* 0x0002680001247983 */ /* 0x000ee80000300a00 */
[----:B-1----:R-:W3:Y:S01]  /*8700*/  LDL.LU R47, [R1+0x90c] ;  /* 0x00090c00012f7983 */ /* 0x002ee20000300800 */
[----:B0-----:R-:W-:-:S03]  /*8710*/  MOV R67, RZ ;  /* 0x000000ff00437202 */ /* 0x001fc60000000f00 */
[----:B------:R-:W3:Y:S04]  /*8720*/  @!P6 LDG.E R7, desc[UR10][R56.64] ;  /* 0x0000000a3807e981 */ /* 0x000ee8000c1e1900 */
[----:B----4-:R0:W4:Y:S04]  /*8730*/  @!P6 LDG.E R67, desc[UR10][R60.64] ;  /* 0x0000000a3c43e981 */ /* 0x010128000c1e1900 */
[----:B------:R-:W4:Y:S04]  /*8740*/  LDL.LU.64 R56, [R1+0x500] ;  /* 0x0005000001387983 */ /* 0x000f280000300a00 */
[----:B------:R-:W0:Y:S01]  /*8750*/  LDL.LU R60, [R1+0x904] ;  /* 0x00090400013c7983 */ /* 0x000e220000300800 */
[----:B--2---:R-:W-:-:S04]  /*8760*/  PRMT R49, RZ, 0x7610, R49 ;  /* 0x00007610ff317816 */ /* 0x004fc80000000031 */
[----:B------:R-:W-:-:S05]  /*8770*/  @!P1 PRMT R49, R51, 0x7610, R49 ;  /* 0x0000761033319816 */ /* 0x000fca0000000031 */
[----:B------:R1:W-:Y:S04]  /*8780*/  STL.S16 [R1+0x50c], R49 ;  /* 0x00050c3101007387 */ /* 0x0003e80000100600 */
[----:B-1----:R-:W2:Y:S04]  /*8790*/  LDL.LU R49, [R1+0x8fc] ;  /* 0x0008fc0001317983 */ /* 0x002ea80000300800 */
[----:B------:R1:W-:Y:S02]  /*87a0*/  STL [R1+0x30], R15 ;  /* 0x0000300f01007387 */ /* 0x0003e40000100800 */
[----:B-1----:R-:W-:-:S02]  /*87b0*/  PRMT R15, RZ, 0x7610, R15 ;  /* 0x00007610ff0f7816 */ /* 0x002fc4000000000f */
[----:B------:R1:W-:Y:S02]  /*87c0*/  STL [R1+0x13c], R21 ;  /* 0x00013c1501007387 */ /* 0x0003e40000100800 */
[----:B------:R-:W-:Y:S02]  /*87d0*/  @!P0 PRMT R15, R16, 0x7610, R15 ;  /* 0x00007610100f8816 */ /* 0x000fe4000000000f */
[----:B------:R-:W-:Y:S01]  /*87e0*/  LOP3.LUT P0, RZ, R69, 0x8000000, RZ, 0xc0, !PT ;  /* 0x0800000045ff7812 */ /* 0x000fe2000780c0ff */
[----:B------:R1:W-:Y:S02]  /*87f0*/  STL [R1+0x138], R6 ;  /* 0x0001380601007387 */ /* 0x0003e40000100800 */
[----:B-1----:R-:W-:Y:S01]  /*8800*/  HFMA2 R21, -RZ, RZ, 0, 0 ;  /* 0x00000000ff157431 */ /* 0x002fe200000001ff */
[----:B------:R-:W-:Y:S01]  /*8810*/  MOV R6, RZ ;  /* 0x000000ff00067202 */ /* 0x000fe20000000f00 */
[----:B------:R1:W-:Y:S05]  /*8820*/  STL [R1+0x140], R22 ;  /* 0x0001401601007387 */ /* 0x0003ea0000100800 */
[----:B------:R-:W2:Y:S04]  /*8830*/  @!P5 LDG.E R6, desc[UR10][R58.64] ;  /* 0x0000000a3a06d981 */ /* 0x000ea8000c1e1900 */
[----:B---3--:R-:W3:Y:S01]  /*8840*/  @!P0 LDG.E R21, desc[UR10][R36.64] ;  /* 0x0000000a24158981 */ /* 0x008ee2000c1e1900 */
[----:B------:R-:W-:-:S02]  /*8850*/  PRMT R47, RZ, 0x7610, R47 ;  /* 0x00007610ff2f7816 */ /* 0x000fc4000000002f */
[----:B-1----:R-:W-:Y:S02]  /*8860*/  MOV R22, RZ ;  /* 0x000000ff00167202 */ /* 0x002fe40000000f00 */
[----:B------:R-:W-:Y:S01]  /*8870*/  @!P1 PRMT R47, R50, 0x7632, R47 ;  /* 0x00007632322f9816 */ /* 0x000fe2000000002f */
[----:B------:R-:W3:Y:S04]  /*8880*/  LDL.LU.64 R58, [R1+0x4e8] ;  /* 0x0004e800013a7983 */ /* 0x000ee80000300a00 */
[----:B------:R-:W3:Y:S04]  /*8890*/  LDL.LU.64 R36, [R1+0x4f8] ;  /* 0x0004f80001247983 */ /* 0x000ee80000300a00 */
[----:B------:R1:W-:Y:S04]  /*88a0*/  STL.S16 [R1+0x404], R47 ;  /* 0x0004042f01007387 */ /* 0x0003e80000100600 */
[----:B----4-:R4:W4:Y:S01]  /*88b0*/  @!P0 LDG.E R22, desc[UR10][R56.64] ;  /* 0x0000000a38168981 */ /* 0x010922000c1e1900 */
[----:B0-----:R-:W-:-:S03]  /*88c0*/  PRMT R60, RZ, 0x7610, R60 ;  /* 0x00007610ff3c7816 */ /* 0x001fc6000000003c */
[----:B-1----:R-:W4:Y:S04]  /*88d0*/  LDL.LU R47, [R1+0x900] ;  /* 0x00090000012f7983 */ /* 0x002f280000300800 */
[----:B------:R-:W4:Y:S01]  /*88e0*/  LDL.LU R56, [R1+0x8f8] ;  /* 0x0008f80001387983 */ /* 0x000f220000300800 */
[----:B------:R-:W-:-:S05]  /*88f0*/  @!P1 PRMT R60, R50, 0x7610, R60 ;  /* 0x00007610323c9816 */ /* 0x000fca000000003c */
[----:B------:R0:W-:Y:S04]  /*8900*/  STL.S16 [R1+0x26c], R60 ;  /* 0x00026c3c01007387 */ /* 0x0001e80000100600 */
[----:B0-----:R-:W4:Y:S01]  /*8910*/  LDL.LU.64 R60, [R1+0x260] ;  /* 0x00026000013c7983 */ /* 0x001f220000300a00 */
[----:B--2---:R-:W-:-:S04]  /*8920*/  PRMT R49, RZ, 0x7610, R49 ;  /* 0x00007610ff317816 */ /* 0x004fc80000000031 */
[----:B------:R-:W-:-:S05]  /*8930*/  @!P2 PRMT R49, R53, 0x7610, R49 ;  /* 0x000076103531a816 */ /* 0x000fca0000000031 */
[----:B------:R0:W-:Y:S04]  /*8940*/  STL.S16 [R1+0x4e8], R49 ;  /* 0x0004e83101007387 */ /* 0x0001e80000100600 */
[----:B0-----:R-:W2:Y:S04]  /*8950*/  LDL.LU R49, [R1+0x8f0] ;  /* 0x0008f00001317983 */ /* 0x001ea80000300800 */
[----:B------:R0:W-:Y:S01]  /*8960*/  STL [R1+0x40], R23 ;  /* 0x0000401701007387 */ /* 0x0001e20000100800 */
[----:B------:R-:W-:Y:S02]  /*8970*/  LOP3.LUT P3, RZ, R69, 0x4000000, RZ, 0xc0, !PT ;  /* 0x0400000045ff7812 */ /* 0x000fe4000786c0ff */
[----:B0-----:R-:W-:-:S04]  /*8980*/  PRMT R23, RZ, 0x7610, R23 ;  /* 0x00007610ff177816 */ /* 0x001fc80000000017 */
[----:B------:R-:W-:Y:S01]  /*8990*/  @!P1 PRMT R23, R51, 0x7632, R23 ;  /* 0x0000763233179816 */ /* 0x000fe20000000017 */
[----:B------:R0:W-:Y:S04]  /*89a0*/  STL [R1+0x144], R24 ;  /* 0x0001441801007387 */ /* 0x0001e80000100800 */
[----:B------:R1:W-:Y:S04]  /*89b0*/  STL.S16 [R1+0x510], R23 ;  /* 0x0005101701007387 */ /* 0x0003e80000100600 */
[----:B------:R3:W-:Y:S01]  /*89c0*/  STL [R1+0x44], R25 ;  /* 0x0000441901007387 */ /* 0x0007e20000100800 */
[----:B0-----:R-:W-:Y:S01]  /*89d0*/  MOV R24, RZ ;  /* 0x000000ff00187202 */ /* 0x001fe20000000f00 */
[----:B-1----:R-:W-:-:S05]  /*89e0*/  HFMA2 R23, -RZ, RZ, 0, 0 ;  /* 0x00000000ff177431 */ /* 0x002fca00000001ff */
[----:B---3--:R0:W3:Y:S01]  /*89f0*/  @!P3 LDG.E R24, desc[UR10][R36.64] ;  /* 0x0000000a2418b981 */ /* 0x0080e2000c1e1900 */
[----:B------:R-:W-:-:S04]  /*8a00*/  PRMT R25, RZ, 0x7610, R25 ;  /* 0x00007610ff197816 */ /* 0x000fc80000000019 */
[----:B------:R-:W-:Y:S01]  /*8a10*/  @!P2 PRMT R25, R53, 0x7632, R25 ;  /* 0x000076323519a816 */ /* 0x000fe20000000019 */
[----:B------:R-:W3:Y:S01]  /*8a20*/  @!P3 LDG.E R23, desc[UR10][R58.64] ;  /* 0x0000000a3a17b981 */ /* 0x000ee2000c1e1900 */
[----:B------:R-:W-:Y:S02]  /*8a30*/  LOP3.LUT P3, RZ, R68, 0x80, RZ, 0xc0, !PT ;  /* 0x0000008044ff7812 */ /* 0x000fe4000786c0ff */
[----:B------:R-:W-:Y:S01]  /*8a40*/  LOP3.LUT P4, RZ, R69, 0x2000000, RZ, 0xc0, !PT ;  /* 0x0200000045ff7812 */ /* 0x000fe2000788c0ff */
[----:B------:R1:W-:Y:S01]  /*8a50*/  STL.S16 [R1+0x500], R25 ;  /* 0x0005001901007387 */ /* 0x0003e20000100600 */
[----:B----4-:R-:W-:Y:S02]  /*8a60*/  PRMT R47, RZ, 0x7610, R47 ;  /* 0x00007610ff2f7816 */ /* 0x010fe4000000002f */
[----:B------:R-:W-:Y:S01]  /*8a70*/  PRMT R56, RZ, 0x7610, R56 ;  /* 0x00007610ff387816 */ /* 0x000fe20000000038 */
[----:B------:R-:W-:Y:S01]  /*8a80*/  STL [R1+0x7b8], R62 ;  /* 0x0007b83e01007387 */ /* 0x000fe20000100800 */
[----:B------:R-:W-:-:S03]  /*8a90*/  @!P2 PRMT R47, R52, 0x7632, R47 ;  /* 0x00007632342fa816 */ /* 0x000fc6000000002f */
[----:B------:R-:W4:Y:S01]  /*8aa0*/  LDL.LU.64 R58, [R1+0x4e0] ;  /* 0x0004e000013a7983 */ /* 0x000f220000300a00 */
[----:B-1----:R-:W-:Y:S01]  /*8ab0*/  HFMA2 R25, -RZ, RZ, 0, 0 ;  /* 0x00000000ff197431 */ /* 0x002fe200000001ff */
[----:B------:R-:W-:Y:S02]  /*8ac0*/  @!P2 PRMT R56, R52, 0x7610, R56 ;  /* 0x000076103438a816 */ /* 0x000fe40000000038 */
[----:B------:R-:W-:Y:S04]  /*8ad0*/  STL.S16 [R1+0x3e4], R47 ;  /* 0x0003e42f01007387 */ /* 0x000fe80000100600 */
[----:B------:R1:W-:Y:S04]  /*8ae0*/  STL.S16 [R1+0x268], R56 ;  /* 0x0002683801007387 */ /* 0x0003e80000100600 */
        /* <DEDUP_REMOVED lines=42> */
[----:B-1----:R-:W3:Y:S04]  /*8d90*/  LDL.LU.64 R56, [R1+0x258] ;  /* 0x0002580001387983 */ /* 0x002ee80000300a00 */
[----:B------:R-:W3:Y:S04]  /*8da0*/  LDL.LU R47, [R1+0x8f4] ;  /* 0x0008f400012f7983 */ /* 0x000ee80000300800 */
[----:B------:R-:W0:Y:S04]  /*8db0*/  LDL.LU R36, [R1+0x8ec] ;  /* 0x0008ec0001247983 */ /* 0x000e280000300800 */
[----:B------:R-:W3:Y:S04]  /*8dc0*/  @!P4 LDG.E R25, desc[UR10][R60.64] ;  /* 0x0000000a3c19c981 */ /* 0x000ee8000c1e1900 */
[----:B------:R-:W3:Y:S01]  /*8dd0*/  LDL.LU.64 R60, [R1+0x4d8] ;  /* 0x0004d800013c7983 */ /* 0x000ee20000300a00 */
[----:B--2---:R-:W-:-:S04]  /*8de0*/  PRMT R49, RZ, 0x7610, R49 ;  /* 0x00007610ff317816 */ /* 0x004fc80000000031 */
[----:B------:R-:W-:-:S05]  /*8df0*/  @!P3 PRMT R49, R54, 0x7610, R49 ;  /* 0x000076103631b816 */ /* 0x000fca0000000031 */
[----:B------:R1:W-:Y:S04]  /*8e00*/  STL.S16 [R1+0x4ec], R49 ;  /* 0x0004ec3101007387 */ /* 0x0003e80000100600 */
[----:B-1----:R-:W2:Y:S04]  /*8e10*/  LDL.LU R49, [R1+0x8e4] ;  /* 0x0008e40001317983 */ /* 0x002ea80000300800 */
[----:B------:R1:W-:Y:S02]  /*8e20*/  STL [R1+0x148], R26 ;  /* 0x0001481a01007387 */ /* 0x0003e40000100800 */
[----:B-1----:R-:W-:-:S06]  /*8e30*/  MOV R26, RZ ;  /* 0x000000ff001a7202 */ /* 0x002fcc0000000f00 */
[----:B----4-:R-:W4:Y:S01]  /*8e40*/  @!P4 LDG.E R26, desc[UR10][R58.64] ;  /* 0x0000000a3a1ac981 */ /* 0x010f22000c1e1900 */
[----:B------:R-:W-:-:S03]  /*8e50*/  LOP3.LUT P4, RZ, R68, 0x40, RZ, 0xc0, !PT ;  /* 0x0000004044ff7812 */ /* 0x000fc6000788c0ff */
[----:B------:R-:W4:Y:S01]  /*8e60*/  LDL.LU.64 R58, [R1+0x4d0] ;  /* 0x0004d000013a7983 */ /* 0x000f220000300a00 */
[----:B--2---:R-:W-:-:S09]  /*8e70*/  PRMT R49, RZ, 0x7610, R49 ;  /* 0x00007610ff317816 */ /* 0x004fd20000000031 */
[----:B------:R-:W-:-:S05]  /*8e80*/  @!P4 PRMT R49, R3, 0x7610, R49 ;  /* 0x000076100331c816 */ /* 0x000fca0000000031 */
[----:B------:R1:W-:Y:S04]  /*8e90*/  STL.S16 [R1+0x258], R49 ;  /* 0x0002583101007387 */ /* 0x0003e80000100600 */
[----:B-1----:R-:W2:Y:S01]  /*8ea0*/  LDL.LU R49, [R1+0x8e0] ;  /* 0x0008e00001317983 */ /* 0x002ea20000300800 */
[----:B0-----:R-:W-:-:S04]  /*8eb0*/  PRMT R36, RZ, 0x7610, R36 ;  /* 0x00007610ff247816 */ /* 0x001fc80000000024 */
[----:B------:R-:W-:-:S05]  /*8ec0*/  @!P3 PRMT R36, R2, 0x7610, R36 ;  /* 0x000076100224b816 */ /* 0x000fca0000000024 */
[----:B------:R0:W-:Y:S04]  /*8ed0*/  STL.S16 [R1+0x260], R36 ;  /* 0x0002602401007387 */ /* 0x0001e80000100600 */
[----:B0-----:R-:W4:Y:S01]  /*8ee0*/  LDL.LU.64 R36, [R1+0x250] ;  /* 0x0002500001247983 */ /* 0x001f220000300a00 */
[----:B--2---:R-:W-:-:S04]  /*8ef0*/  PRMT R49, RZ, 0x7610, R49 ;  /* 0x00007610ff317816 */ /* 0x004fc80000000031 */
[----:B------:R-:W-:-:S05]  /*8f00*/  @!P4 PRMT R49, R4, 0x7610, R49 ;  /* 0x000076100431c816 */ /* 0x000fca0000000031 */
[----:B------:R0:W-:Y:S04]  /*8f10*/  STL.S16 [R1+0x4e0], R49 ;  /* 0x0004e03101007387 */ /* 0x0001e80000100600 */
[----:B0-----:R-:W2:Y:S01]  /*8f20*/  LDL.LU R49, [R1+0x8d8] ;  /* 0x0008d80001317983 */ /* 0x001ea20000300800 */
[----:B---3--:R-:W-:-:S03]  /*8f30*/  PRMT R47, RZ, 0x7610, R47 ;  /* 0x00007610ff2f7816 */ /* 0x008fc6000000002f */
[----:B------:R0:W-:Y:S01]  /*8f40*/  STL [R1+0x48], R27 ;  /* 0x0000481b01007387 */ /* 0x0001e20000100800 */
[----:B------:R-:W-:Y:S02]  /*8f50*/  @!P3 PRMT R47, R2, 0x7632, R47 ;  /* 0x00007632022fb816 */ /* 0x000fe4000000002f */
[----:B------:R-:W-:Y:S02]  /*8f60*/  LOP3.LUT P1, RZ, R69, 0x1000000, RZ, 0xc0, !PT ;  /* 0x0100000045ff7812 */ /* 0x000fe4000782c0ff */
[----:B0-----:R-:W-:-:S04]  /*8f70*/  PRMT R27, RZ, 0x7610, R27 ;  /* 0x00007610ff1b7816 */ /* 0x001fc8000000001b */
[----:B------:R-:W-:Y:S01]  /*8f80*/  @!P3 PRMT R27, R54, 0x7632, R27 ;  /* 0x00007632361bb816 */ /* 0x000fe2000000001b */
[----:B------:R0:W-:Y:S04]  /*8f90*/  STL.S16 [R1+0x264], R47 ;  /* 0x0002642f01007387 */ /* 0x0001e80000100600 */
[----:B------:R1:W-:Y:S04]  /*8fa0*/  STL.S16 [R1+0x4f8], R27 ;  /* 0x0004f81b01007387 */ /* 0x0003e80000100600 */
[----:B0-----:R-:W3:Y:S01]  /*8fb0*/  LDL.LU R47, [R1+0x8e8] ;  /* 0x0008e800012f7983 */ /* 0x001ee20000300800 */
[----:B-1----:R-:W-:-:S03]  /*8fc0*/  HFMA2 R27, -RZ, RZ, 0, 0 ;  /* 0x00000000ff1b7431 */ /* 0x002fc600000001ff */
[----:B------:R0:W-:Y:S04]  /*8fd0*/  STL [R1+0x4c], R29 ;  /* 0x00004c1d01007387 */ /* 0x0001e80000100800 */
[----:B------:R-:W3:Y:S01]  /*8fe0*/  @!P1 LDG.E R27, desc[UR10][R56.64] ;  /* 0x0000000a381b9981 */ /* 0x000ee2000c1e1900 */
[----:B0-----:R-:W-:-:S03]  /*8ff0*/  PRMT R29, RZ, 0x7610, R29 ;  /* 0x00007610ff1d7816 */ /* 0x001fc6000000001d */
[----:B------:R-:W3:Y:S01]  /*9000*/  LDL.LU.64 R56, [R1+0x248] ;  /* 0x0002480001387983 */ /* 0x000ee20000300a00 */
[----:B------:R-:W-:Y:S02]  /*9010*/  @!P4 PRMT R29, R4, 0x7632, R29 ;  /* 0x00007632041dc816 */ /* 0x000fe4000000001d */
[----:B------:R-:W-:-:S03]  /*9020*/  LOP3.LUT P2, RZ, R69, 0x800000, RZ, 0xc0, !PT ;  /* 0x0080000045ff7812 */ /* 0x000fc6000784c0ff */
[----:B------:R0:W-:Y:S04]  /*9030*/  STL.S16 [R1+0x4e4], R29 ;  /* 0x0004e41d01007387 */ /* 0x0001e80000100600 */
[----:B------:R1:W-:Y:S01]  /*9040*/  STL [R1+0x150], R30 ;  /* 0x0001501e01007387 */ /* 0x0003e20000100800 */
[----:B0-----:R-:W-:Y:S01]  /*9050*/  HFMA2 R29, -RZ, RZ, 0, 0 ;  /* 0x00000000ff1d7431 */ /* 0x001fe200000001ff */
[----:B-1----:R-:W-:Y:S02]  /*9060*/  MOV R30, RZ ;  /* 0x000000ff001e7202 */ /* 0x002fe40000000f00 */
[----:B------:R0:W-:Y:S04]  /*9070*/  STL [R1+0x14c], R28 ;  /* 0x00014c1c01007387 */ /* 0x0001e80000100800 */
[----:B----4-:R-:W4:Y:S04]  /*9080*/  @!P2 LDG.E R29, desc[UR10][R36.64] ;  /* 0x0000000a241da981 */ /* 0x010f28000c1e1900 */
[----:B------:R1:W4:Y:S01]  /*9090*/  @!P2 LDG.E R30, desc[UR10][R58.64] ;  /* 0x0000000a3a1ea981 */ /* 0x000322000c1e1900 */
[----:B0-----:R-:W-:-:S03]  /*90a0*/  MOV R28, RZ ;  /* 0x000000ff001c7202 */ /* 0x001fc60000000f00 */
[----:B------:R-:W4:Y:S04]  /*90b0*/  LDL.LU.64 R36, [R1+0x4c0] ;  /* 0x0004c00001247983 */ /* 0x000f280000300a00 */
[----:B------:R-:W1:Y:S04]  /*90c0*/  LDL.LU R58, [R1+0x8c8] ;  /* 0x0008c800013a7983 */ /* 0x000e680000300800 */
[----:B------:R0:W4:Y:S04]  /*90d0*/  @!P1 LDG.E R28, desc[UR10][R60.64] ;  /* 0x0000000a3c1c9981 */ /* 0x000128000c1e1900 */
[----:B------:R-:W0:Y:S01]  /*90e0*/  LDL.LU R60, [R1+0x8d4] ;  /* 0x0008d400013c7983 */ /* 0x000e220000300800 */
[----:B--2---:R-:W-:-:S04]  /*90f0*/  PRMT R49, RZ, 0x7610, R49 ;  /* 0x00007610ff317816 */ /* 0x004fc80000000031 */
[----:B------:R-:W-:-:S05]  /*9100*/  @!P5 PRMT R49, R6, 0x7610, R49 ;  /* 0x000076100631d816 */ /* 0x000fca0000000031 */
[----:B------:R2:W-:Y:S04]  /*9110*/  STL.S16 [R1+0x4d8], R49 ;  /* 0x0004d83101007387 */ /* 0x0005e80000100600 */
[----:B--2---:R-:W2:Y:S04]  /*9120*/  LDL.LU R49, [R1+0x8cc] ;  /* 0x0008cc0001317983 */ /* 0x004ea80000300800 */
[----:B------:R3:W-:Y:S01]  /*9130*/  STL [R1+0x50], R31 ;  /* 0x0000501f01007387 */ /* 0x0007e20000100800 */
[----:B------:R-:W-:Y:S02]  /*9140*/  LOP3.LUT P3, RZ, R69, 0x400000, RZ, 0xc0, !PT ;  /* 0x0040000045ff7812 */ /* 0x000fe4000786c0ff */
[----:B---3--:R-:W-:-:S04]  /*9150*/  PRMT R31, RZ, 0x7610, R31 ;  /* 0x00007610ff1f7816 */ /* 0x008fc8000000001f */
[----:B------:R-:W-:Y:S02]  /*9160*/  @!P5 PRMT R31, R6, 0x7632, R31 ;  /* 0x00007632061fd816 */ /* 0x000fe4000000001f */
[----:B------:R-:W-:-:S03]  /*9170*/  PRMT R47, RZ, 0x7610, R47 ;  /* 0x00007610ff2f7816 */ /* 0x000fc6000000002f */
[----:B------:R3:W-:Y:S01]  /*9180*/  STL.S16 [R1+0x4dc], R31 ;  /* 0x0004dc1f01007387 */ /* 0x0007e20000100600 */
[----:B------:R-:W-:Y:S01]  /*9190*/  @!P4 PRMT R47, R3, 0x7632, R47 ;  /* 0x00007632032fc816 */ /* 0x000fe2000000002f */
[----:B---3--:R-:W-:-:S04]  /*91a0*/  HFMA2 R31, -RZ, RZ, 0, 0 ;  /* 0x00000000ff1f7431 */ /* 0x008fc800000001ff */
[----:B------:R3:W-:Y:S04]  /*91b0*/  STL.S16 [R1+0x25c], R47 ;  /* 0x00025c2f01007387 */ /* 0x0007e80000100600 */
[----:B------:R2:W2:Y:S04]  /*91c0*/  @!P3 LDG.E R31, desc[UR10][R56.64] ;  /* 0x0000000a381fb981 */ /* 0x0004a8000c1e1900 */
[----:B---3--:R-:W3:Y:S04]  /*91d0*/  LDL.LU R47, [R1+0x8dc] ;  /* 0x0008dc00012f7983 */ /* 0x008ee80000300800 */
[----:B------:R-:W3:Y:S04]  /*91e0*/  LDL.LU.64 R56, [R1+0x8c0] ;  /* 0x0008c00001387983 */ /* 0x000ee80000300a00 */
[----:B------:R4:W-:Y:S02]  /*91f0*/  STL [R1+0x154], R32 ;  /* 0x0001542001007387 */ /* 0x0009e40000100800 */
[----:B----4-:R-:W-:-:S06]  /*9200*/  MOV R32, RZ ;  /* 0x000000ff00207202 */ /* 0x010fcc0000000f00 */
[----:B------:R4:W4:Y:S01]  /*9210*/  @!P3 LDG.E R32, desc[UR10][R36.64] ;  /* 0x0000000a2420b981 */ /* 0x000922000c1e1900 */
[----:B-1----:R-:W-:-:S04]  /*9220*/  PRMT R58, RZ, 0x7610, R58 ;  /* 0x00007610ff3a7816 */ /* 0x002fc8000000003a */
[----:B------:R-:W-:Y:S01]  /*9230*/  @!P6 PRMT R58, R7, 0x7610, R58 ;  /* 0x00007610073ae816 */ /* 0x000fe2000000003a */
[----:B------:R-:W4:Y:S04]  /*9240*/  LDL.LU R36, [R1+0x8bc] ;  /* 0x0008bc0001247983 */ /* 0x000f280000300800 */
[----:B------:R1:W-:Y:S01]  /*9250*/  STL.S16 [R1+0x248], R58 ;  /* 0x0002483a01007387 */ /* 0x0003e20000100600 */
[----:B0-----:R-:W-:-:S04]  /*9260*/  PRMT R60, RZ, 0x7610, R60 ;  /* 0x00007610ff3c7816 */ /* 0x001fc8000000003c */
[----:B------:R-:W-:Y:S01]  /*9270*/  @!P5 PRMT R60, R5, 0x7610, R60 ;  /* 0x00007610053cd816 */ /* 0x000fe2000000003c */
[----:B-1----:R-:W4:Y:S04]  /*9280*/  LDL.LU.64 R58, [R1+0x4b8] ;  /* 0x0004b800013a7983 */ /* 0x002f280000300a00 */
[----:B------:R0:W-:Y:S04]  /*9290*/  STL.S16 [R1+0x250], R60 ;  /* 0x0002503c01007387 */ /* 0x0001e80000100600 */
[----:B0-----:R-:W4:Y:S01]  /*92a0*/  LDL.LU.64 R60, [R1+0x240] ;  /* 0x00024000013c7983 */ /* 0x001f220000300a00 */
[----:B--2---:R-:W-:-:S04]  /*92b0*/  PRMT R49, RZ, 0x7610, R49 ;  /* 0x00007610ff317816 */ /* 0x004fc80000000031 */
[----:B------:R-:W-:-:S05]  /*92c0*/  @!P0 PRMT R49, R22, 0x7610, R49 ;  /* 0x0000761016318816 */ /* 0x000fca0000000031 */
[----:B------:R0:W-:Y:S04]  /*92d0*/  STL.S16 [R1+0x4c0], R49 ;  /* 0x0004c03101007387 */ /* 0x0001e80000100600 */
[----:B0-----:R-:W2:Y:S01]  /*92e0*/  LDL.LU R49, [R1+0x8b4] ;  /* 0x0008b40001317983 */ /* 0x001ea20000300800 */
[----:B------:R-:W-:-:S04]  /*92f0*/  LOP3.LUT R68, R68, 0xffffffdf, RZ, 0xc0, !PT ;  /* 0xffffffdf44447812 */ /* 0x000fc800078ec0ff */
[----:B------:R-:W-:Y:S02]  /*9300*/  @P3 LOP3.LUT R68, R68, 0x20, RZ, 0xfc, !PT ;  /* 0x0000002044443812 */ /* 0x000fe400078efcff */
[----:B------:R-:W-:Y:S02]  /*9310*/  LOP3.LUT P3, RZ, R69, 0x4000000, RZ, 0xc0, !PT ;  /* 0x0400000045ff7812 */ /* 0x000fe4000786c0ff */
[----:B---3--:R-:W-:Y:S02]  /*9320*/  PRMT R47, RZ, 0x7610, R47 ;  /* 0x00007610ff2f7816 */ /* 0x008fe4000000002f */
[----:B------:R-:W-:Y:S02]  /*9330*/  PRMT R57, RZ, 0x7610, R57 ;  /* 0x00007610ff397816 */ /* 0x000fe40000000039 */
[----:B------:R-:W-:Y:S02]  /*9340*/  PRMT R56, RZ, 0x7610, R56 ;  /* 0x00007610ff387816 */ /* 0x000fe40000000038 */
[----:B------:R-:W-:-:S02]  /*9350*/  @!P5 PRMT R47, R5, 0x7632, R47 ;  /* 0x00007632052fd816 */ /* 0x000fc4000000002f */
[----:B------:R-:W-:Y:S02]  /*9360*/  @!P6 PRMT R57, R7, 0x7632, R57 ;  /* 0x000076320739e816 */ /* 0x000fe40000000039 */
[----:B------:R-:W-:Y:S01]  /*9370*/  @!P6 PRMT R56, R67, 0x7610, R56 ;  /* 0x000076104338e816 */ /* 0x000fe20000000038 */
[----:B------:R0:W-:Y:S04]  /*9380*/  STL.S16 [R1+0x254], R47 ;  /* 0x0002542f01007387 */ /* 0x0001e80000100600 */
[----:B------:R-:W-:Y:S04]  /*9390*/  STL.S16 [R1+0x4d0], R56 ;  /* 0x0004d03801007387 */ /* 0x000fe80000100600 */
[----:B------:R1:W-:Y:S04]  /*93a0*/  STL.S16 [R1+0x24c], R57 ;  /* 0x00024c3901007387 */ /* 0x0003e80000100600 */
[----:B0-----:R-:W3:Y:S04]  /*93b0*/  LDL.LU R47, [R1+0x8d0] ;  /* 0x0008d000012f7983 */ /* 0x001ee80000300800 */
[----:B-1----:R-:W3:Y:S01]  /*93c0*/  LDL.LU.64 R56, [R1+0x238] ;  /* 0x0002380001387983 */ /* 0x002ee20000300a00 */
[----:B------:R-:W-:-:S03]  /*93d0*/  LOP3.LUT P4, RZ, R69, 0x200000, RZ, 0xc0, !PT ;  /* 0x0020000045ff7812 */ /* 0x000fc6000788c0ff */
[----:B------:R0:W-:Y:S01]  /*93e0*/  STL [R1+0x54], R33 ;  /* 0x0000542101007387 */ /* 0x0001e20000100800 */
[----:B----4-:R-:W-:-:S03]  /*93f0*/  PRMT R36, RZ, 0x7610, R36 ;  /* 0x00007610ff247816 */ /* 0x010fc60000000024 */
[----:B------:R1:W-:Y:S01]  /*9400*/  STL [R1+0x158], R34 ;  /* 0x0001582201007387 */ /* 0x0003e20000100800 */
[----:B0-----:R-:W-:Y:S02]  /*9410*/  PRMT R33, RZ, 0x7610, R33 ;  /* 0x00007610ff217816 */ /* 0x001fe40000000021 */
[----:B------:R-:W-:Y:S02]  /*9420*/  @!P0 PRMT R36, R21, 0x7610, R36 ;  /* 0x0000761015248816 */ /* 0x000fe40000000024 */
[----:B------:R-:W-:Y:S02]  /*9430*/  @!P6 PRMT R33, R67, 0x7632, R33 ;  /* 0x000076324321e816 */ /* 0x000fe40000000021 */
[----:B-1----:R-:W-:Y:S01]  /*9440*/  MOV R34, RZ ;  /* 0x000000ff00227202 */ /* 0x002fe20000000f00 */
[----:B------:R0:W-:Y:S04]  /*9450*/  STL.S16 [R1+0x240], R36 ;  /* 0x0002402401007387 */ /* 0x0001e80000100600 */
[----:B------:R1:W-:Y:S04]  /*9460*/  STL.S16 [R1+0x4d4], R33 ;  /* 0x0004d42101007387 */ /* 0x0003e80000100600 */
[----:B------:R-:W4:Y:S04]  /*9470*/  @!P4 LDG.E R34, desc[UR10][R58.64] ;  /* 0x0000000a3a22c981 */ /* 0x000f28000c1e1900 */
[----:B0-----:R-:W4:Y:S01]  /*9480*/  LDL.LU.64 R36, [R1+0x230] ;  /* 0x0002300001247983 */ /* 0x001f220000300a00 */
[----:B-1----:R-:W-:-:S03]  /*9490*/  HFMA2 R33, -RZ, RZ, 0, 0 ;  /* 0x00000000ff217431 */ /* 0x002fc600000001ff */
[----:B------:R-:W4:Y:S04]  /*94a0*/  LDL.LU.64 R58, [R1+0x4a0] ;  /* 0x0004a000013a7983 */ /* 0x000f280000300a00 */
[----:B------:R-:W4:Y:S04]  /*94b0*/  @!P4 LDG.E R33, desc[UR10][R60.64] ;  /* 0x0000000a3c21c981 */ /* 0x000f28000c1e1900 */
[----:B------:R-:W4:Y:S01]  /*94c0*/  LDL.LU.64 R60, [R1+0x4b0] ;  /* 0x0004b000013c7983 */ /* 0x000f220000300a00 */
[----:B--2---:R-:W-:-:S04]  /*94d0*/  PRMT R49, RZ, 0x7610, R49 ;  /* 0x00007610ff317816 */ /* 0x004fc80000000031 */
[----:B------:R-:W-:-:S05]  /*94e0*/  @!P3 PRMT R49, R23, 0x7610, R49 ;  /* 0x000076101731b816 */ /* 0x000fca0000000031 */
[----:B------:R0:W-:Y:S04]  /*94f0*/  STL.S16 [R1+0x238], R49 ;  /* 0x0002383101007387 */ /* 0x0001e80000100600 */
[----:B0-----:R-:W2:Y:S01]  /*9500*/  LDL.LU R49, [R1+0x8b0] ;  /* 0x0008b00001317983 */ /* 0x001ea20000300800 */
[----:B------:R-:W-:-:S04]  /*9510*/  LOP3.LUT R68, R68, 0xffffffef, RZ, 0xc0, !PT ;  /* 0xffffffef44447812 */ /* 0x000fc800078ec0ff */
[----:B------:R-:W-:Y:S02]  /*9520*/  @P4 LOP3.LUT R68, R68, 0x10, RZ, 0xfc, !PT ;  /* 0x0000001044444812 */ /* 0x000fe400078efcff */
[----:B------:R-:W-:Y:S01]  /*9530*/  LOP3.LUT P4, RZ, R69, 0x2000000, RZ, 0xc0, !PT ;  /* 0x0200000045ff7812 */ /* 0x000fe2000788c0ff */
[----:B------:R0:W-:Y:S04]  /*9540*/  STL [R1+0x5c], R41 ;  /* 0x00005c2901007387 */ /* 0x0001e80000100800 */
[----:B------:R1:W-:Y:S01]  /*9550*/  STL [R1+0x3c], R43 ;  /* 0x00003c2b01007387 */ /* 0x0003e20000100800 */
[----:B0-----:R-:W-:-:S03]  /*9560*/  PRMT R41, RZ, 0x7610, R41 ;  /* 0x00007610ff297816 */ /* 0x001fc60000000029 */
[----:B------:R0:W-:Y:S01]  /*9570*/  STL [R1+0x60], R42 ;  /* 0x0000602a01007387 */ /* 0x0001e20000100800 */
[----:B------:R-:W-:Y:S02]  /*9580*/  @!P3 PRMT R41, R24, 0x7632, R41 ;  /* 0x000076321829b816 */ /* 0x000fe40000000029 */
[----:B---3--:R-:W-:-:S04]  /*9590*/  PRMT R47, RZ, 0x7610, R47 ;  /* 0x00007610ff2f7816 */ /* 0x008fc8000000002f */
[----:B------:R-:W-:-:S05]  /*95a0*/  @!P0 PRMT R47, R21, 0x7632, R47 ;  /* 0x00007632152f8816 */ /* 0x000fca000000002f */
[----:B------:R3:W-:Y:S01]  /*95b0*/  STL.S16 [R1+0x244], R47 ;  /* 0x0002442f01007387 */ /* 0x0007e20000100600 */
[----:B-1----:R-:W-:Y:S02]  /*95c0*/  PRMT R43, RZ, 0x7610, R43 ;  /* 0x00007610ff2b7816 */ /* 0x002fe4000000002b */
[----:B0-----:R-:W-:Y:S01]  /*95d0*/  PRMT R42, RZ, 0x7610, R42 ;  /* 0x00007610ff2a7816 */ /* 0x001fe2000000002a */
[----:B---3--:R-:W3:Y:S01]  /*95e0*/  LDL.LU R47, [R1+0x8b8] ;  /* 0x0008b800012f7983 */ /* 0x008ee20000300800 */
[----:B------:R-:W-:Y:S02]  /*95f0*/  LOP3.LUT P6, RZ, R69, 0x80000, RZ, 0xc0, !PT ;  /* 0x0008000045ff7812 */ /* 0x000fe400078cc0ff */
[C---:B------:R-:W-:Y:S01]  /*9600*/  @!P4 PRMT R43, R26.reuse, 0x7610, R43 ;  /* 0x000076101a2bc816 */ /* 0x040fe2000000002b */
[----:B------:R0:W-:Y:S01]  /*9610*/  STL [R1+0x58], R35 ;  /* 0x0000582301007387 */ /* 0x0001e20000100800 */
[----:B------:R-:W-:-:S03]  /*9620*/  @!P4 PRMT R42, R26, 0x7632, R42 ;  /* 0x000076321a2ac816 */ /* 0x000fc6000000002a */
[----:B------:R1:W-:Y:S01]  /*9630*/  STL.S16 [R1+0x4bc], R41 ;  /* 0x0004bc2901007387 */ /* 0x0003e20000100600 */
[----:B0-----:R-:W-:-:S03]  /*9640*/  PRMT R35, RZ, 0x7610, R35 ;  /* 0x00007610ff237816 */ /* 0x001fc60000000023 */
[----:B------:R-:W-:Y:S01]  /*9650*/  STL.S16 [R1+0x4b0], R43 ;  /* 0x0004b02b01007387 */ /* 0x000fe20000100600 */
[----:B-1----:R-:W-:Y:S01]  /*9660*/  HFMA2 R41, -RZ, RZ, 0, 0 ;  /* 0x00000000ff297431 */ /* 0x002fe200000001ff */
[----:B------:R-:W-:Y:S02]  /*9670*/  @!P0 PRMT R35, R22, 0x7632, R35 ;  /* 0x0000763216238816 */ /* 0x000fe40000000023 */
[----:B------:R0:W-:Y:S01]  /*9680*/  STL.S16 [R1+0x4b4], R42 ;  /* 0x0004b42a01007387 */ /* 0x0001e20000100600 */
[----:B------:R-:W-:-:S03]  /*9690*/  LOP3.LUT P5, RZ, R69, 0x100000, RZ, 0xc0, !PT ;  /* 0x0010000045ff7812 */ /* 0x000fc600078ac0ff */
[----:B------:R1:W-:Y:S04]  /*96a0*/  STL.S16 [R1+0x4c4], R35 ;  /* 0x0004c42301007387 */ /* 0x0003e80000100600 */
[----:B----4-:R-:W4:Y:S01]  /*96b0*/  @!P6 LDG.E R41, desc[UR10][R36.64] ;  /* 0x0000000a2429e981 */ /* 0x010f22000c1e1900 */
[----:B0-----:R-:W-:Y:S01]  /*96c0*/  CS2R R42, SRZ ;  /* 0x00000000002a7805 */ /* 0x001fe2000001ff00 */
[----:B-1----:R-:W-:-:S05]  /*96d0*/  HFMA2 R35, -RZ, RZ, 0, 0 ;  /* 0x00000000ff237431 */ /* 0x002fca00000001ff */
[----:B------:R-:W4:Y:S04]  /*96e0*/  @!P6 LDG.E R42, desc[UR10][R58.64] ;  /* 0x0000000a3a2ae981 */ /* 0x000f28000c1e1900 */
[----:B------:R-:W4:Y:S04]  /*96f0*/  LDL.LU.64 R36, [R1+0x480] ;  /* 0x0004800001247983 */ /* 0x000f280000300a00 */
[----:B------:R0:W-:Y:S04]  /*9700*/  STL [R1+0x15c], R40 ;  /* 0x00015c2801007387 */ /* 0x0001e80000100800 */
[----:B------:R-:W4:Y:S04]  /*9710*/  LDL.LU.64 R58, [R1+0x490] ;  /* 0x00049000013a7983 */ /* 0x000f280000300a00 */
[----:B------:R-:W4:Y:S01]  /*9720*/  @!P5 LDG.E R35, desc[UR10][R56.64] ;  /* 0x0000000a3823d981 */ /* 0x000f22000c1e1900 */
[----:B0-----:R-:W-:-:S06]  /*9730*/  MOV R40, RZ ;  /* 0x000000ff00287202 */ /* 0x001fcc0000000f00 */
[----:B------:R-:W4:Y:S04]  /*9740*/  @!P5 LDG.E R40, desc[UR10][R60.64] ;  /* 0x0000000a3c28d981 */ /* 0x000f28000c1e1900 */
[----:B------:R-:W4:Y:S04]  /*9750*/  LDL.LU.64 R56, [R1+0x228] ;  /* 0x0002280001387983 */ /* 0x000f280000300a00 */
[----:B------:R-:W4:Y:S01]  /*9760*/  LDL.LU.64 R60, [R1+0x498] ;  /* 0x00049800013c7983 */ /* 0x000f220000300a00 */
[----:B--2---:R-:W-:-:S04]  /*9770*/  PRMT R49, RZ, 0x7610, R49 ;  /* 0x00007610ff317816 */ /* 0x004fc80000000031 */
[----:B------:R-:W-:-:S05]  /*9780*/  @!P3 PRMT R49, R24, 0x7610, R49 ;  /* 0x000076101831b816 */ /* 0x000fca0000000031 */
[----:B------:R0:W-:Y:S04]  /*9790*/  STL.S16 [R1+0x4b8], R49 ;  /* 0x0004b83101007387 */ /* 0x0001e80000100600 */
[----:B0-----:R-:W2:Y:S04]  /*97a0*/  LDL.LU R49, [R1+0x8a8] ;  /* 0x0008a80001317983 */ /* 0x001ea80000300800 */
[----:B------:R0:W-:Y:S04]  /*97b0*/  STL [R1+0x124], R45 ;  /* 0x0001242d01007387 */ /* 0x0001e80000100800 */
[----:B------:R1:W-:Y:S01]  /*97c0*/  STL [R1+0x128], R44 ;  /* 0x0001282c01007387 */ /* 0x0003e20000100800 */
[----:B0-----:R-:W-:-:S02]  /*97d0*/  PRMT R45, RZ, 0x7610, R45 ;  /* 0x00007610ff2d7816 */ /* 0x001fc4000000002d */
[----:B-1----:R-:W-:Y:S02]  /*97e0*/  PRMT R44, RZ, 0x7610, R44 ;  /* 0x00007610ff2c7816 */ /* 0x002fe4000000002c */
[C---:B------:R-:W-:Y:S02]  /*97f0*/  @!P1 PRMT R45, R28.reuse, 0x7610, R45 ;  /* 0x000076101c2d9816 */ /* 0x040fe4000000002d */
[----:B------:R-:W-:Y:S01]  /*9800*/  @!P1 PRMT R44, R28, 0x7632, R44 ;  /* 0x000076321c2c9816 */ /* 0x000fe2000000002c */
[----:B------:R0:W-:Y:S01]  /*9810*/  STL [R1+0x168], R46 ;  /* 0x0001682e01007387 */ /* 0x0001e20000100800 */
[----:B---3--:R-:W-:-:S04]  /*9820*/  PRMT R47, RZ, 0x7610, R47 ;  /* 0x00007610ff2f7816 */ /* 0x008fc8000000002f */
[----:B------:R-:W-:Y:S02]  /*9830*/  @!P3 PRMT R47, R23, 0x7632, R47 ;  /* 0x00007632172fb816 */ /* 0x000fe4000000002f */
[----:B------:R-:W-:-:S03]  /*9840*/  LOP3.LUT P3, RZ, R69, 0x20000, RZ, 0xc0, !PT ;  /* 0x0002000045ff7812 */ /* 0x000fc6000786c0ff */
[----:B------:R1:W-:Y:S01]  /*9850*/  STL.S16 [R1+0x23c], R47 ;  /* 0x00023c2f01007387 */ /* 0x0003e20000100600 */
[----:B0-----:R-:W-:-:S03]  /*9860*/  MOV R46, RZ ;  /* 0x000000ff002e7202 */ /* 0x001fc60000000f00 */
[----:B------:R-:W-:Y:S04]  /*9870*/  STL.S16 [R1+0x228], R45 ;  /* 0x0002282d01007387 */ /* 0x000fe80000100600 */
[----:B-1----:R-:W3:Y:S01]  /*9880*/  LDL.LU R47, [R1+0x8ac] ;  /* 0x0008ac00012f7983 */ /* 0x002ee20000300800 */
[----:B------:R-:W-:-:S03]  /*9890*/  LOP3.LUT P0, RZ, R69, 0x40000, RZ, 0xc0, !PT ;  /* 0x0004000045ff7812 */ /* 0x000fc6000780c0ff */
[----:B------:R0:W-:Y:S02]  /*98a0*/  STL.S16 [R1+0x22c], R44 ;  /* 0x00022c2c01007387 */ /* 0x0001e40000100600 */
[----:B0-----:R-:W-:-:S06]  /*98b0*/  CS2R R44, SRZ ;  /* 0x00000000002c7805 */ /* 0x001fcc000001ff00 */
[----:B----4-:R-:W4:Y:S04]  /*98c0*/  @!P3 LDG.E R45, desc[UR10][R36.64] ;  /* 0x0000000a242db981 */ /* 0x010f28000c1e1900 */
[----:B------:R-:W4:Y:S01]  /*98d0*/  @!P3 LDG.E R46, desc[UR10][R58.64] ;  /* 0x0000000a3a2eb981 */ /* 0x000f22000c1e1900 */
[----:B------:R-:W-:Y:S02]  /*98e0*/  LOP3.LUT P3, RZ, R68, 0x20, RZ, 0xc0, !PT ;  /* 0x0000002044ff7812 */ /* 0x000fe4000786c0ff */
[----:B------:R-:W-:Y:S01]  /*98f0*/  PRMT R62, RZ, 0x7610, R62 ;  /* 0x00007610ff3e7816 */ /* 0x000fe2000000003e */
[----:B------:R-:W-:Y:S04]  /*9900*/  STL [R1+0x16c], R48 ;  /* 0x00016c3001007387 */ /* 0x000fe80000100800 */
[----:B------:R-:W4:Y:S04]  /*9910*/  LDL.LU.64 R36, [R1+0x468] ;  /* 0x0004680001247983 */ /* 0x000f280000300a00 */
[----:B------:R-:W-:Y:S04]  /*9920*/  STL [R1+0x160], R19 ;  /* 0x0001601301007387 */ /* 0x000fe80000100800 */
[----:B------:R-:W4:Y:S01]  /*9930*/  @!P0 LDG.E R43, desc[UR10][R56.64] ;  /* 0x0000000a382b8981 */ /* 0x000f22000c1e1900 */
[----:B------:R-:W-:-:S03]  /*9940*/  @!P3 PRMT R62, R32, 0x7610, R62 ;  /* 0x00007610203eb816 */ /* 0x000fc6000000003e */
[----:B------:R-:W-:Y:S04]  /*9950*/  STL [R1+0x64], R16 ;  /* 0x0000641001007387 */ /* 0x000fe80000100800 */
[----:B------:R-:W4:Y:S04]  /*9960*/  @!P0 LDG.E R44, desc[UR10][R60.64] ;  /* 0x0000000a3c2c8981 */ /* 0x000f28000c1e1900 */
[----:B------:R-:W4:Y:S04]  /*9970*/  LDL.LU.64 R56, [R1+0x478] ;  /* 0x0004780001387983 */ /* 0x000f280000300a00 */
[----:B------:R-:W-:Y:S04]  /*9980*/  STL [R1+0x164], R18 ;  /* 0x0001641201007387 */ /* 0x000fe80000100800 */
[----:B------:R-:W4:Y:S04]  /*9990*/  LDL.LU.64 R60, [R1+0x470] ;  /* 0x00047000013c7983 */ /* 0x000f280000300a00 */
[----:B------:R0:W-:Y:S04]  /*99a0*/  STL.S16 [R1+0x478], R62 ;  /* 0x0004783e01007387 */ /* 0x0001e80000100600 */
[----:B------:R-:W-:Y:S04]  /*99b0*/  STL [R1+0x68], R17 ;  /* 0x0000681101007387 */ /* 0x000fe80000100800 */
[----:B------:R-:W-:Y:S04]  /*99c0*/  STL [R1+0x70], R50 ;  /* 0x0000703201007387 */ /* 0x000fe80000100800 */
[----:B0-----:R-:W4:Y:S01]  /*99d0*/  LDL.LU R62, [R1+0x894] ;  /* 0x00089400013e7983 */ /* 0x001f220000300800 */
[----:B--2---:R-:W-:-:S03]  /*99e0*/  PRMT R49, RZ, 0x7610, R49 ;  /* 0x00007610ff317816 */ /* 0x004fc60000000031 */
[----:B------:R-:W-:Y:S01]  /*99f0*/  STL [R1+0x170], R51 ;  /* 0x0001703301007387 */ /* 0x000fe20000100800 */
[----:B------:R-:W-:-:S03]  /*9a00*/  @!P4 PRMT R49, R25, 0x7610, R49 ;  /* 0x000076101931c816 */ /* 0x000fc60000000031 */
[----:B------:R-:W2:Y:S04]  /*9a10*/  LDL.LU.64 R58, [R1+0x458] ;  /* 0x00045800013a7983 */ /* 0x000ea80000300a00 */
[----:B------:R0:W-:Y:S04]  /*9a20*/  STL.S16 [R1+0x230], R49 ;  /* 0x0002303101007387 */ /* 0x0001e80000100600 */
[----:B0-----:R-:W2:Y:S01]  /*9a30*/  LDL.LU R49, [R1+0x8a4] ;  /* 0x0008a40001317983 */ /* 0x001ea20000300800 */
[----:B------:R-:W-:Y:S02]  /*9a40*/  MOV R48, RZ ;  /* 0x000000ff00307202 */ /* 0x000fe40000000f00 */
[----:B---3--:R-:W-:-:S04]  /*9a50*/  PRMT R47, RZ, 0x7610, R47 ;  /* 0x00007610ff2f7816 */ /* 0x008fc8000000002f */
[----:B------:R-:W-:-:S05]  /*9a60*/  @!P2 PRMT R47, R30, 0x7632, R47 ;  /* 0x000076321e2fa816 */ /* 0x000fca000000002f */
[----:B------:R0:W-:Y:S02]  /*9a70*/  STL.S16 [R1+0x480], R47 ;  /* 0x0004802f01007387 */ /* 0x0001e40000100600 */
[----:B0-----:R-:W-:Y:S01]  /*9a80*/  HFMA2 R47, -RZ, RZ, 0, 0 ;  /* 0x00000000ff2f7431 */ /* 0x001fe200000001ff */
[----:B----4-:R-:W-:Y:S02]  /*9a90*/  PRMT R62, RZ, 0x7610, R62 ;  /* 0x00007610ff3e7816 */ /* 0x010fe4000000003e */
[----:B--2---:R-:W-:-:S04]  /*9aa0*/  PRMT R49, RZ, 0x7610, R49 ;  /* 0x00007610ff317816 */ /* 0x004fc80000000031 */
[----:B------:R-:W-:Y:S02]  /*9ab0*/  @!P4 PRMT R49, R25, 0x7632, R49 ;  /* 0x000076321931c816 */ /* 0x000fe40000000031 */
[----:B------:R-:W-:-:S13]  /*9ac0*/  LOP3.LUT P4, RZ, R69, 0x10000, RZ, 0xc0, !PT ;  /* 0x0001000045ff7812 */ /* 0x000fda000788c0ff */
[----:B------:R-:W2:Y:S04]  /*9ad0*/  @!P4 LDG.E R47, desc[UR10][R56.64] ;  /* 0x0000000a382fc981 */ /* 0x000ea8000c1e1900 */
[----:B------:R-:W3:Y:S01]  /*9ae0*/  @!P4 LDG.E R48, desc[UR10][R60.64] ;  /* 0x0000000a3c30c981 */ /* 0x000ee2000c1e1900 */
[----:B------:R-:W-:-:S03]  /*9af0*/  LOP3.LUT P4, RZ, R68, 0x10, RZ, 0xc0, !PT ;  /* 0x0000001044ff7812 */ /* 0x000fc6000788c0ff */
[----:B------:R0:W-:Y:S04]  /*9b00*/  STL.S16 [R1+0x234], R49 ;  /* 0x0002343101007387 */ /* 0x0001e80000100600 */
[----:B------:R-:W4:Y:S01]  /*9b10*/  LDL.LU.64 R56, [R1+0x450] ;  /* 0x0004500001387983 */ /* 0x000f220000300a00 */
[----:B------:R-:W-:Y:S02]  /*9b20*/  PRMT R16, RZ, 0x7610, R16 ;  /* 0x00007610ff107816 */ /* 0x000fe40000000010 */
[----:B------:R-:W-:Y:S01]  /*9b30*/  PRMT R17, RZ, 0x7610, R17 ;  /* 0x00007610ff117816 */ /* 0x000fe20000000011 */
[----:B------:R-:W2:Y:S02]  /*9b40*/  LDL.LU.64 R60, [R1+0x440] ;  /* 0x00044000013c7983 */ /* 0x000ea40000300a00 */
[----:B------:R-:W-:-:S02]  /*9b50*/  @!P4 PRMT R62, R33, 0x7610, R62 ;  /* 0x00007610213ec816 */ /* 0x000fc4000000003e */
[----:B0-----:R-:W3:Y:S04]  /*9b60*/  LDL.LU R49, [R1+0x8a0] ;  /* 0x0008a00001317983 */ /* 0x001ee80000300800 */
[----:B------:R0:W-:Y:S04]  /*9b70*/  STL.S16 [R1+0x468], R62 ;  /* 0x0004683e01007387 */ /* 0x0001e80000100600 */
[----:B0-----:R-:W4:Y:S02]  /*9b80*/  LDL.LU R62, [R1+0x890] ;  /* 0x00089000013e7983 */ /* 0x001f240000300800 */
        /* <DEDUP_REMOVED lines=8> */
[----:B----4-:R-:W-:-:S04]  /*9c10*/  PRMT R62, RZ, 0x7610, R62 ;  /* 0x00007610ff3e7816 */ /* 0x010fc8000000003e */
[----:B------:R-:W-:-:S05]  /*9c20*/  @!P5 PRMT R62, R40, 0x7610, R62 ;  /* 0x00007610283ed816 */ /* 0x000fca000000003e */
[----:B------:R0:W-:Y:S04]  /*9c30*/  STL.S16 [R1+0x454], R62 ;  /* 0x0004543e01007387 */ /* 0x0001e80000100600 */
[----:B0-----:R-:W4:Y:S01]  /*9c40*/  LDL.LU R62, [R1+0x87c] ;  /* 0x00087c00013e7983 */ /* 0x001f220000300800 */
[----:B---3--:R-:W-:Y:S02]  /*9c50*/  PRMT R49, RZ, 0x7610, R49 ;  /* 0x00007610ff317816 */ /* 0x008fe40000000031 */
[----:B------:R-:W-:Y:S02]  /*9c60*/  PRMT R18, RZ, 0x7610, R18 ;  /* 0x00007610ff127816 */ /* 0x000fe40000000012 */
[----:B------:R-:W-:Y:S02]  /*9c70*/  PRMT R19, RZ, 0x7610, R19 ;  /* 0x00007610ff137816 */ /* 0x000fe40000000013 */
[----:B------:R-:W-:-:S02]  /*9c80*/  @!P3 PRMT R49, R32, 0x7632, R49 ;  /* 0x000076322031b816 */ /* 0x000fc40000000031 */
[----:B------:R-:W-:Y:S02]  /*9c90*/  PRMT R50, RZ, 0x7610, R50 ;  /* 0x00007610ff327816 */ /* 0x000fe40000000032 */
[----:B------:R-:W-:Y:S02]  /*9ca0*/  @!P1 PRMT R16, R27, 0x7610, R16 ;  /* 0x000076101b109816 */ /* 0x000fe40000000010 */
[C---:B------:R-:W-:Y:S02]  /*9cb0*/  @!P2 PRMT R17, R29.reuse, 0x7610, R17 ;  /* 0x000076101d11a816 */ /* 0x040fe40000000011 */
[----:B------:R-:W-:Y:S02]  /*9cc0*/  @!P2 PRMT R18, R29, 0x7632, R18 ;  /* 0x000076321d12a816 */ /* 0x000fe40000000012 */
[----:B------:R-:W-:Y:S02]  /*9cd0*/  @!P2 PRMT R19, R30, 0x7610, R19 ;  /* 0x000076101e13a816 */ /* 0x000fe40000000013 */
[----:B------:R-:W-:-:S02]  /*9ce0*/  LOP3.LUT P1, RZ, R69, 0x8000, RZ, 0xc0, !PT ;  /* 0x0000800045ff7812 */ /* 0x000fc4000782c0ff */
[----:B------:R-:W-:Y:S01]  /*9cf0*/  LOP3.LUT P2, RZ, R69, 0x4000, RZ, 0xc0, !PT ;  /* 0x0000400045ff7812 */ /* 0x000fe2000784c0ff */
[----:B------:R0:W-:Y:S01]  /*9d00*/  STL.S16 [R1+0x484], R49 ;  /* 0x0004843101007387 */ /* 0x0001e20000100600 */
[----:B------:R-:W-:-:S05]  /*9d10*/  @!P4 PRMT R50, R34, 0x7632, R50 ;  /* 0x000076322232c816 */ /* 0x000fca0000000032 */
[----:B------:R1:W-:Y:S01]  /*9d20*/  STL.S16 [R1+0x474], R50 ;  /* 0x0004743201007387 */ /* 0x0003e20000100600 */
[----:B0-----:R-:W-:Y:S01]  /*9d30*/  HFMA2 R49, -RZ, RZ, 0, 0 ;  /* 0x00000000ff317431 */ /* 0x001fe200000001ff */
[----:B-1----:R-:W-:-:S05]  /*9d40*/  CS2R R50, SRZ ;  /* 0x0000000000327805 */ /* 0x002fca000001ff00 */
[----:B------:R-:W3:Y:S04]  /*9d50*/  @!P1 LDG.E R49, desc[UR10][R36.64] ;  /* 0x0000000a24319981 */ /* 0x000ee8000c1e1900 */
[----:B------:R-:W3:Y:S01]  /*9d60*/  @!P2 LDG.E R51, desc[UR10][R56.64] ;  /* 0x0000000a3833a981 */ /* 0x000ee2000c1e1900 */
[----:B------:R-:W-:-:S03]  /*9d70*/  PRMT R63, RZ, 0x7610, R63 ;  /* 0x00007610ff3f7816 */ /* 0x000fc6000000003f */
[----:B------:R-:W-:Y:S04]  /*9d80*/  STL [R1+0x6c], R20 ;  /* 0x00006c1401007387 */ /* 0x000fe80000100800 */
[----:B------:R-:W3:Y:S04]  /*9d90*/  LDL.LU.64 R36, [R1+0x438] ;  /* 0x0004380001247983 */ /* 0x000ee80000300a00 */
[----:B------:R-:W3:Y:S01]  /*9da0*/  LDL.LU.64 R56, [R1+0x430] ;  /* 0x0004300001387983 */ /* 0x000ee20000300a00 */
[----:B----4-:R-:W-:-:S03]  /*9db0*/  PRMT R62, RZ, 0x7610, R62 ;  /* 0x00007610ff3e7816 */ /* 0x010fc6000000003e */
[----:B------:R-:W-:Y:S01]  /*9dc0*/  STL [R1+0x74], R52 ;  /* 0x0000743401007387 */ /* 0x000fe20000100800 */
[----:B------:R-:W-:-:S03]  /*9dd0*/  @!P0 PRMT R62, R44, 0x7610, R62 ;  /* 0x000076102c3e8816 */ /* 0x000fc6000000003e */
[----:B------:R-:W-:Y:S04]  /*9de0*/  STL [R1+0x174], R53 ;  /* 0x0001743501007387 */ /* 0x000fe80000100800 */
[----:B------:R0:W-:Y:S01]  /*9df0*/  STL.S16 [R1+0x4a4], R62 ;  /* 0x0004a43e01007387 */ /* 0x0001e20000100600 */
[----:B------:R-:W-:-:S03]  /*9e00*/  LOP3.LUT R68, R68, 0xfffffff7, RZ, 0xc0, !PT ;  /* 0xfffffff744447812 */ /* 0x000fc600078ec0ff */
[----:B------:R1:W-:Y:S04]  /*9e10*/  STL [R1+0x178], R54 ;  /* 0x0001783601007387 */ /* 0x0003e80000100800 */
[----:B------:R4:W4:Y:S04]  /*9e20*/  @!P1 LDG.E R50, desc[UR10][R58.64] ;  /* 0x0000000a3a329981 */ /* 0x000928000c1e1900 */
[----:B0-----:R-:W4:Y:S01]  /*9e30*/  LDL.LU R62, [R1+0x860] ;  /* 0x00086000013e7983 */ /* 0x001f220000300800 */
[----:B------:R-:W-:Y:S02]  /*9e40*/  PRMT R20, RZ, 0x7610, R20 ;  /* 0x00007610ff147816 */ /* 0x000fe40000000014 */
[----:B------:R-:W-:-:S02]  /*9e50*/  PRMT R52, RZ, 0x7610, R52 ;  /* 0x00007610ff347816 */ /* 0x000fc40000000034 */
[C---:B------:R-:W-:Y:S01]  /*9e60*/  @!P3 PRMT R20, R31.reuse, 0x7610, R20 ;  /* 0x000076101f14b816 */ /* 0x040fe20000000014 */
[----:B------:R-:W4:Y:S01]  /*9e70*/  LDL.LU R58, [R1+0x884] ;  /* 0x00088400013a7983 */ /* 0x000f220000300800 */
[----:B------:R-:W-:Y:S02]  /*9e80*/  @!P3 PRMT R63, R31, 0x7632, R63 ;  /* 0x000076321f3fb816 */ /* 0x000fe4000000003f */
[----:B------:R-:W-:Y:S02]  /*9e90*/  LOP3.LUT P3, RZ, R69, 0x2000, RZ, 0xc0, !PT ;  /* 0x0000200045ff7812 */ /* 0x000fe4000786c0ff */
[----:B------:R-:W-:Y:S02]  /*9ea0*/  @!P5 PRMT R52, R40, 0x7632, R52 ;  /* 0x000076322834d816 */ /* 0x000fe40000000034 */
[----:B-1----:R-:W-:-:S03]  /*9eb0*/  MOV R54, RZ ;  /* 0x000000ff00367202 */ /* 0x002fc60000000f00 */
[----:B------:R0:W-:Y:S02]  /*9ec0*/  STL.S16 [R1+0x490], R52 ;  /* 0x0004903401007387 */ /* 0x0001e40000100600 */
[----:B0-----:R-:W-:-:S04]  /*9ed0*/  CS2R R52, SRZ ;  /* 0x0000000000347805 */ /* 0x001fc8000001ff00 */
[----:B------:R-:W-:Y:S02]  /*9ee0*/  @P3 LOP3.LUT R68, R68, 0x8, RZ, 0xfc, !PT ;  /* 0x0000000844443812 */ /* 0x000fe400078efcff */
[----:B--2---:R0:W2:Y:S04]  /*9ef0*/  @!P2 LDG.E R52, desc[UR10][R60.64] ;  /* 0x0000000a3c34a981 */ /* 0x0040a8000c1e1900 */
[----:B---3--:R1:W3:Y:S04]  /*9f00*/  @!P3 LDG.E R53, desc[UR10][R36.64] ;  /* 0x0000000a2435b981 */ /* 0x0082e8000c1e1900 */
[----:B------:R2:W3:Y:S01]  /*9f10*/  @!P3 LDG.E R54, desc[UR10][R56.64] ;  /* 0x0000000a3836b981 */ /* 0x0004e2000c1e1900 */
[----:B------:R-:W-:-:S03]  /*9f20*/  LOP3.LUT P3, RZ, R69, 0x20000, RZ, 0xc0, !PT ;  /* 0x0002000045ff7812 */ /* 0x000fc6000786c0ff */
[----:B------:R-:W0:Y:S01]  /*9f30*/  LDL.LU R60, [R1+0x878] ;  /* 0x00087800013c7983 */ /* 0x000e220000300800 */
[----:B----4-:R-:W-:-:S03]  /*9f40*/  PRMT R62, RZ, 0x7610, R62 ;  /* 0x00007610ff3e7816 */ /* 0x010fc6000000003e */
[----:B------:R4:W-:Y:S06]  /*9f50*/  STL.S16 [R1+0x47c], R63 ;  /* 0x00047c3f01007387 */ /* 0x0009ec0000100600 */
[----:B------:R-:W-:Y:S01]  /*9f60*/  @!P3 PRMT R62, R45, 0x7610, R62 ;  /* 0x000076102d3eb816 */ /* 0x000fe2000000003e */
[----:B------:R-:W-:Y:S04]  /*9f70*/  STL [R1+0x78], R2 ;  /* 0x0000780201007387 */ /* 0x000fe80000100800 */
[----:B------:R1:W-:Y:S04]  /*9f80*/  STL.S16 [R1+0x504], R62 ;  /* 0x0005043e01007387 */ /* 0x0003e80000100600 */
[----:B----4-:R-:W4:Y:S01]  /*9f90*/  LDL.LU R63, [R1+0x898] ;  /* 0x00089800013f7983 */ /* 0x010f220000300800 */
[----:B------:R-:W-:-:S03]  /*9fa0*/  PRMT R58, RZ, 0x7610, R58 ;  /* 0x00007610ff3a7816 */ /* 0x000fc6000000003a */
[----:B------:R-:W-:Y:S04]  /*9fb0*/  STL [R1+0x7c], R3 ;  /* 0x00007c0301007387 */ /* 0x000fe80000100800 */
[----:B-1----:R-:W2:Y:S01]  /*9fc0*/  LDL.LU R62, [R1+0x85c] ;  /* 0x00085c00013e7983 */ /* 0x002ea20000300800 */
[----:B------:R-:W-:Y:S02]  /*9fd0*/  @!P5 PRMT R58, R35, 0x7610, R58 ;  /* 0x00007610233ad816 */ /* 0x000fe4000000003a */
[----:B------:R-:W-:Y:S01]  /*9fe0*/  LOP3.LUT R68, R68, 0xfffffffb, RZ, 0xc0, !PT ;  /* 0xfffffffb44447812 */ /* 0x000fe200078ec0ff */
[----:B------:R-:W3:Y:S04]  /*9ff0*/  LDL.LU.64 R36, [R1+0x870] ;  /* 0x0008700001247983 */ /* 0x000ee80000300a00 */
[----:B------:R1:W-:Y:S04]  /*a000*/  STL.S16 [R1+0x450], R58 ;  /* 0x0004503a01007387 */ /* 0x0003e80000100600 */
[----:B------:R-:W3:Y:S04]  /*a010*/  LDL.LU R56, [R1+0x868] ;  /* 0x0008680001387983 */ /* 0x000ee80000300800 */
[----:B-1----:R-:W3:Y:S01]  /*a020*/  LDL.LU.64 R58, [R1+0x428] ;  /* 0x00042800013a7983 */ /* 0x002ee20000300a00 */
[----:B0-----:R-:W-:-:S04]  /*a030*/  PRMT R60, RZ, 0x7610, R60 ;  /* 0x00007610ff3c7816 */ /* 0x001fc8000000003c */
[----:B------:R-:W-:-:S05]  /*a040*/  @!P6 PRMT R60, R41, 0x7610, R60 ;  /* 0x00007610293ce816 */ /* 0x000fca000000003c */
[----:B------:R0:W-:Y:S04]  /*a050*/  STL.S16 [R1+0x45c], R60 ;  /* 0x00045c3c01007387 */ /* 0x0001e80000100600 */
[----:B0-----:R-:W3:Y:S01]  /*a060*/  LDL.LU.64 R60, [R1+0x418] ;  /* 0x00041800013c7983 */ /* 0x001ee20000300a00 */
[----:B--2---:R-:W-:-:S04]  /*a070*/  PRMT R62, RZ, 0x7610, R62 ;  /* 0x00007610ff3e7816 */ /* 0x004fc8000000003e */
[----:B------:R-:W-:-:S05]  /*a080*/  @!P3 PRMT R62, R46, 0x7610, R62 ;  /* 0x000076102e3eb816 */ /* 0x000fca000000003e */
[----:B------:R0:W-:Y:S04]  /*a090*/  STL.S16 [R1+0x524], R62 ;  /* 0x0005243e01007387 */ /* 0x0001e80000100600 */
[----:B0-----:R-:W2:Y:S01]  /*a0a0*/  LDL.LU R62, [R1+0x854] ;  /* 0x00085400013e7983 */ /* 0x001ea20000300800 */
[----:B------:R-:W-:Y:S02]  /*a0b0*/  PRMT R2, RZ, 0x7610, R2 ;  /* 0x00007610ff027816 */ /* 0x000fe40000000002 */
[----:B----4-:R-:W-:Y:S02]  /*a0c0*/  PRMT R63, RZ, 0x7610, R63 ;  /* 0x00007610ff3f7816 */ /* 0x010fe4000000003f */
[----:B------:R-:W-:Y:S02]  /*a0d0*/  @!P6 PRMT R2, R42, 0x7632, R2 ;  /* 0x000076322a02e816 */ /* 0x000fe40000000002 */
[----:B------:R-:W-:-:S02]  /*a0e0*/  PRMT R3, RZ, 0x7610, R3 ;  /* 0x00007610ff037816 */ /* 0x000fc40000000003 */
[----:B------:R-:W-:Y:S02]  /*a0f0*/  @!P4 PRMT R63, R33, 0x7632, R63 ;  /* 0x00007632213fc816 */ /* 0x000fe4000000003f */
[----:B------:R-:W-:Y:S01]  /*a100*/  LOP3.LUT P4, RZ, R69, 0x1000, RZ, 0xc0, !PT ;  /* 0x0000100045ff7812 */ /* 0x000fe2000788c0ff */
[----:B------:R0:W-:Y:S01]  /*a110*/  STL.S16 [R1+0x4a0], R2 ;  /* 0x0004a00201007387 */ /* 0x0001e20000100600 */
[----:B------:R-:W-:-:S05]  /*a120*/  @!P0 PRMT R3, R44, 0x7632, R3 ;  /* 0x000076322c038816 */ /* 0x000fca0000000003 */
[----:B------:R1:W-:Y:S01]  /*a130*/  STL.S16 [R1+0x514], R3 ;  /* 0x0005140301007387 */ /* 0x0003e20000100600 */
[----:B0-----:R-:W-:Y:S01]  /*a140*/  HFMA2 R2, -RZ, RZ, 0, 0 ;  /* 0x00000000ff027431 */ /* 0x001fe200000001ff */
[----:B-1----:R-:W-:-:S04]  /*a150*/  MOV R3, RZ ;  /* 0x000000ff00037202 */ /* 0x002fc80000000f00 */
[----:B------:R-:W-:Y:S01]  /*a160*/  @P4 LOP3.LUT R68, R68, 0x4, RZ, 0xfc, !PT ;  /* 0x0000000444444812 */ /* 0x000fe200078efcff */
[----:B---3--:R-:W3:Y:S04]  /*a170*/  @!P4 LDG.E R2, desc[UR10][R58.64] ;  /* 0x0000000a3a02c981 */ /* 0x008ee8000c1e1900 */
[----:B------:R-:W4:Y:S01]  /*a180*/  @!P4 LDG.E R3, desc[UR10][R60.64] ;  /* 0x0000000a3c03c981 */ /* 0x000f22000c1e1900 */
[----:B------:R-:W-:Y:S02]  /*a190*/  LOP3.LUT P4, RZ, R69, 0x10000, RZ, 0xc0, !PT ;  /* 0x0001000045ff7812 */ /* 0x000fe4000788c0ff */
[----:B--2---:R-:W-:Y:S01]  /*a1a0*/  PRMT R62, RZ, 0x7610, R62 ;  /* 0x00007610ff3e7816 */ /* 0x004fe2000000003e */
[----:B------:R0:W-:Y:S10]  /*a1b0*/  STL.S16 [R1+0x470], R63 ;  /* 0x0004703f01007387 */ /* 0x0001f40000100600 */
[----:B------:R-:W-:Y:S01]  /*a1c0*/  @!P4 PRMT R62, R47, 0x7610, R62 ;  /* 0x000076102f3ec816 */ /* 0x000fe2000000003e */
[----:B------:R-:W-:Y:S04]  /*a1d0*/  STL [R1+0x17c], R4 ;  /* 0x00017c0401007387 */ /* 0x000fe80000100800 */
[----:B------:R1:W-:Y:S04]  /*a1e0*/  STL.S16 [R1+0x534], R62 ;  /* 0x0005343e01007387 */ /* 0x0003e80000100600 */
[----:B0-----:R-:W2:Y:S01]  /*a1f0*/  LDL.LU R63, [R1+0x88c] ;  /* 0x00088c00013f7983 */ /* 0x001ea20000300800 */
[----:B------:R-:W-:-:S02]  /*a200*/  PRMT R37, RZ, 0x7610, R37 ;  /* 0x00007610ff257816 */ /* 0x000fc40000000025 */
[----:B------:R-:W-:Y:S01]  /*a210*/  PRMT R36, RZ, 0x7610, R36 ;  /* 0x00007610ff247816 */ /* 0x000fe20000000024 */
[----:B------:R-:W3:Y:S04]  /*a220*/  LDL.LU.64 R58, [R1+0x408] ;  /* 0x00040800013a7983 */ /* 0x000ee80000300a00 */
[----:B-1----:R-:W4:Y:S01]  /*a230*/  LDL.LU R62, [R1+0x850] ;  /* 0x00085000013e7983 */ /* 0x002f220000300800 */
[----:B------:R-:W-:Y:S02]  /*a240*/  @!P6 PRMT R37, R41, 0x7632, R37 ;  /* 0x000076322925e816 */ /* 0x000fe40000000025 */
[----:B------:R-:W-:Y:S01]  /*a250*/  @!P6 PRMT R36, R42, 0x7610, R36 ;  /* 0x000076102a24e816 */ /* 0x000fe20000000024 */
[----:B------:R-:W3:Y:S04]  /*a260*/  LDL.LU.64 R60, [R1+0x3e8] ;  /* 0x0003e800013c7983 */ /* 0x000ee80000300a00 */
[----:B------:R-:W-:Y:S04]  /*a270*/  STL.S16 [R1+0x494], R36 ;  /* 0x0004942401007387 */ /* 0x000fe80000100600 */
[----:B------:R0:W-:Y:S04]  /*a280*/  STL.S16 [R1+0x498], R37 ;  /* 0x0004982501007387 */ /* 0x0001e80000100600 */
[----:B0-----:R-:W3:Y:S01]  /*a290*/  LDL.LU.64 R36, [R1+0x410] ;  /* 0x0004100001247983 */ /* 0x001ee20000300a00 */
[----:B----4-:R-:W-:-:S04]  /*a2a0*/  PRMT R62, RZ, 0x7610, R62 ;  /* 0x00007610ff3e7816 */ /* 0x010fc8000000003e */
[----:B------:R-:W-:-:S05]  /*a2b0*/  @!P4 PRMT R62, R48, 0x7610, R62 ;  /* 0x00007610303ec816 */ /* 0x000fca000000003e */
[----:B------:R0:W-:Y:S04]  /*a2c0*/  STL.S16 [R1+0x564], R62 ;  /* 0x0005643e01007387 */ /* 0x0001e80000100600 */
[----:B0-----:R-:W4:Y:S01]  /*a2d0*/  LDL.LU R62, [R1+0x848] ;  /* 0x00084800013e7983 */ /* 0x001f220000300800 */
[----:B--2---:R-:W-:-:S04]  /*a2e0*/  PRMT R63, RZ, 0x7610, R63 ;  /* 0x00007610ff3f7816 */ /* 0x004fc8000000003f */
[----:B------:R-:W-:-:S05]  /*a2f0*/  @!P5 PRMT R63, R35, 0x7632, R63 ;  /* 0x00007632233fd816 */ /* 0x000fca000000003f */
[----:B------:R0:W-:Y:S04]  /*a300*/  STL.S16 [R1+0x458], R63 ;  /* 0x0004583f01007387 */ /* 0x0001e80000100600 */
[----:B0-----:R-:W2:Y:S01]  /*a310*/  LDL.LU R63, [R1+0x880] ;  /* 0x00088000013f7983 */ /* 0x001ea20000300800 */
[----:B------:R-:W-:Y:S01]  /*a320*/  LOP3.LUT P5, RZ, R69, 0x800, RZ, 0xc0, !PT ;  /* 0x0000080045ff7812 */ /* 0x000fe200078ac0ff */
[----:B------:R-:W-:-:S12]  /*a330*/  HFMA2 R4, -RZ, RZ, 0, 0 ;  /* 0x00000000ff047431 */ /* 0x000fd800000001ff */
[----:B---3--:R-:W3:Y:S04]  /*a340*/  @!P5 LDG.E R4, desc[UR10][R36.64] ;  /* 0x0000000a2404d981 */ /* 0x008ee8000c1e1900 */
[----:B------:R-:W3:Y:S01]  /*a350*/  LDL.LU.64 R36, [R1+0x3f0] ;  /* 0x0003f00001247983 */ /* 0x000ee20000300a00 */
[----:B----4-:R-:W-:-:S04]  /*a360*/  PRMT R62, RZ, 0x7610, R62 ;  /* 0x00007610ff3e7816 */ /* 0x010fc8000000003e */
[----:B------:R-:W-:-:S05]  /*a370*/  @!P1 PRMT R62, R50, 0x7610, R62 ;  /* 0x00007610323e9816 */ /* 0x000fca000000003e */
[----:B------:R0:W-:Y:S04]  /*a380*/  STL.S16 [R1+0x598], R62 ;  /* 0x0005983e01007387 */ /* 0x0001e80000100600 */
[----:B0-----:R-:W4:Y:S01]  /*a390*/  LDL.LU R62, [R1+0x83c] ;  /* 0x00083c00013e7983 */ /* 0x001f220000300800 */
[----:B--2---:R-:W-:-:S04]  /*a3a0*/  PRMT R63, RZ, 0x7610, R63 ;  /* 0x00007610ff3f7816 */ /* 0x004fc8000000003f */
[----:B------:R-:W-:Y:S01]  /*a3b0*/  @!P0 PRMT R63, R43, 0x7632, R63 ;  /* 0x000076322b3f8816 */ /* 0x000fe2000000003f */
[----:B------:R0:W-:Y:S01]  /*a3c0*/  STL [R1+0x80], R5 ;  /* 0x0000800501007387 */ /* 0x0001e20000100800 */
[----:B------:R-:W-:-:S03]  /*a3d0*/  PRMT R56, RZ, 0x7610, R56 ;  /* 0x00007610ff387816 */ /* 0x000fc60000000038 */
[----:B------:R1:W-:Y:S01]  /*a3e0*/  STL.S16 [R1+0x4fc], R63 ;  /* 0x0004fc3f01007387 */ /* 0x0003e20000100600 */
[----:B------:R-:W-:-:S03]  /*a3f0*/  @!P0 PRMT R56, R43, 0x7610, R56 ;  /* 0x000076102b388816 */ /* 0x000fc60000000038 */
[----:B------:R2:W-:Y:S01]  /*a400*/  STL [R1+0x84], R7 ;  /* 0x0000840701007387 */ /* 0x0005e20000100800 */
[----:B0-----:R-:W-:-:S03]  /*a410*/  PRMT R5, RZ, 0x7610, R5 ;  /* 0x00007610ff057816 */ /* 0x001fc60000000005 */
[----:B-1----:R-:W4:Y:S01]  /*a420*/  LDL.LU R63, [R1+0x864] ;  /* 0x00086400013f7983 */ /* 0x002f220000300800 */
[C---:B------:R-:W-:Y:S02]  /*a430*/  LOP3.LUT P6, RZ, R69.reuse, 0x400, RZ, 0xc0, !PT ;  /* 0x0000040045ff7812 */ /* 0x040fe400078cc0ff */
[----:B--2---:R-:W-:Y:S02]  /*a440*/  PRMT R7, RZ, 0x7610, R7 ;  /* 0x00007610ff077816 */ /* 0x004fe40000000007 */
[----:B------:R-:W-:Y:S01]  /*a450*/  LOP3.LUT P0, RZ, R69, 0x200, RZ, 0xc0, !PT ;  /* 0x0000020045ff7812 */ /* 0x000fe2000780c0ff */
[----:B------:R0:W-:Y:S01]  /*a460*/  STL [R1+0x184], R67 ;  /* 0x0001844301007387 */ /* 0x0001e20000100800 */
[----:B------:R-:W-:Y:S02]  /*a470*/  @!P3 PRMT R5, R46, 0x7632, R5 ;  /* 0x000076322e05b816 */ /* 0x000fe40000000005 */
[----:B------:R-:W-:-:S03]  /*a480*/  @!P4 PRMT R7, R48, 0x7632, R7 ;  /* 0x000076323007c816 */ /* 0x000fc60000000007 */
[----:B------:R1:W-:Y:S01]  /*a490*/  STL.S16 [R1+0x55c], R5 ;  /* 0x00055c0501007387 */ /* 0x0003e20000100600 */
[----:B0-----:R-:W-:-:S03]  /*a4a0*/  HFMA2 R67, -RZ, RZ, 0, 0 ;  /* 0x00000000ff437431 */ /* 0x001fc600000001ff */
[----:B------:R0:W-:Y:S01]  /*a4b0*/  STL.S16 [R1+0x594], R7 ;  /* 0x0005940701007387 */ /* 0x0001e20000100600 */
[----:B-1----:R-:W-:-:S03]  /*a4c0*/  MOV R5, RZ ;  /* 0x000000ff00057202 */ /* 0x002fc60000000f00 */
[----:B------:R-:W2:Y:S01]  /*a4d0*/  @!P0 LDG.E R67, desc[UR10][R60.64] ;  /* 0x0000000a3c438981 */ /* 0x000ea2000c1e1900 */
[----:B0-----:R-:W-:-:S03]  /*a4e0*/  MOV R7, RZ ;  /* 0x000000ff00077202 */ /* 0x001fc60000000f00 */
[----:B------:R-:W2:Y:S04]  /*a4f0*/  @!P5 LDG.E R5, desc[UR10][R58.64] ;  /* 0x0000000a3a05d981 */ /* 0x000ea8000c1e1900 */
[----:B---3--:R0:W3:Y:S04]  /*a500*/  @!P6 LDG.E R7, desc[UR10][R36.64] ;  /* 0x0000000a2407e981 */ /* 0x0080e8000c1e1900 */
[----:B------:R-:W2:Y:S04]  /*a510*/  LDL.LU.64 R60, [R1+0x3c0] ;  /* 0x0003c000013c7983 */ /* 0x000ea80000300a00 */
[----:B------:R-:W3:Y:S04]  /*a520*/  LDL.LU.64 R58, [R1+0x3d0] ;  /* 0x0003d000013a7983 */ /* 0x000ee80000300a00 */
[----:B------:R-:W0:Y:S01]  /*a530*/  LDL.LU R36, [R1+0x844] ;  /* 0x0008440001247983 */ /* 0x000e220000300800 */
[----:B----4-:R-:W-:-:S04]  /*a540*/  PRMT R62, RZ, 0x7610, R62 ;  /* 0x00007610ff3e7816 */ /* 0x010fc8000000003e */
[----:B------:R-:W-:-:S05]  /*a550*/  @!P2 PRMT R62, R52, 0x7610, R62 ;  /* 0x00007610343ea816 */ /* 0x000fca000000003e */
[----:B------:R1:W-:Y:S04]  /*a560*/  STL.S16 [R1+0x5ac], R62 ;  /* 0x0005ac3e01007387 */ /* 0x0003e80000100600 */
[----:B-1----:R-:W4:Y:S01]  /*a570*/  LDL.LU R62, [R1+0x830] ;  /* 0x00083000013e7983 */ /* 0x002f220000300800 */
[----:B------:R-:W-:-:S03]  /*a580*/  PRMT R63, RZ, 0x7610, R63 ;  /* 0x00007610ff3f7816 */ /* 0x000fc6000000003f */
[----:B------:R1:W-:Y:S01]  /*a590*/  STL [R1+0x8c], R23 ;  /* 0x00008c1701007387 */ /* 0x0003e20000100800 */
[----:B------:R-:W-:Y:S02]  /*a5a0*/  @!P3 PRMT R63, R45, 0x7632, R63 ;  /* 0x000076322d3fb816 */ /* 0x000fe4000000003f */
[----:B------:R-:W-:Y:S01]  /*a5b0*/  LOP3.LUT P3, RZ, R69, 0x100, RZ, 0xc0, !PT ;  /* 0x0000010045ff7812 */ /* 0x000fe2000786c0ff */
[----:B------:R1:W-:Y:S02]  /*a5c0*/  STL [R1+0x188], R22 ;  /* 0x0001881601007387 */ /* 0x0003e40000100800 */
[----:B-1----:R-:W-:Y:S02]  /*a5d0*/  PRMT R23, RZ, 0x7610, R23 ;  /* 0x00007610ff177816 */ /* 0x002fe40000000017 */
[----:B------:R1:W-:Y:S02]  /*a5e0*/  STL.S16 [R1+0x530], R63 ;  /* 0x0005303f01007387 */ /* 0x0003e40000100600 */
[----:B------:R-:W-:Y:S01]  /*a5f0*/  @!P2 PRMT R23, R52, 0x7632, R23 ;  /* 0x000076323417a816 */ /* 0x000fe20000000017 */
[----:B------:R-:W-:-:S04]  /*a600*/  HFMA2 R22, -RZ, RZ, 0, 0 ;  /* 0x00000000ff167431 */ /* 0x000fc800000001ff */
[----:B------:R1:W-:Y:S04]  /*a610*/  STL.S16 [R1+0x5b8], R23 ;  /* 0x0005b81701007387 */ /* 0x0003e80000100600 */
[----:B-1----:R-:W4:Y:S01]  /*a620*/  LDL.LU R63, [R1+0x858] ;  /* 0x00085800013f7983 */ /* 0x002f220000300800 */
[----:B------:R-:W-:-:S06]  /*a630*/  MOV R23, RZ ;  /* 0x000000ff00177202 */ /* 0x000fcc0000000f00 */
[----:B--2---:R1:W2:Y:S04]  /*a640*/  @!P3 LDG.E R23, desc[UR10][R60.64] ;  /* 0x0000000a3c17b981 */ /* 0x0042a8000c1e1900 */
[----:B---3--:R-:W3:Y:S01]  /*a650*/  @!P3 LDG.E R22, desc[UR10][R58.64] ;  /* 0x0000000a3a16b981 */ /* 0x008ee2000c1e1900 */
[----:B------:R-:W-:Y:S02]  /*a660*/  LOP3.LUT P3, RZ, R68, 0x8, RZ, 0xc0, !PT ;  /* 0x0000000844ff7812 */ /* 0x000fe4000786c0ff */
[----:B0-----:R-:W-:Y:S01]  /*a670*/  PRMT R36, RZ, 0x7610, R36 ;  /* 0x00007610ff247816 */ /* 0x001fe20000000024 */
[----:B------:R0:W-:Y:S03]  /*a680*/  STL.S16 [R1+0x49c], R56 ;  /* 0x00049c3801007387 */ /* 0x0001e60000100600 */
[----:B------:R-:W-:Y:S01]  /*a690*/  @!P1 PRMT R36, R49, 0x7610, R36 ;  /* 0x0000761031249816 */ /* 0x000fe20000000024 */
[----:B------:R-:W-:Y:S04]  /*a6a0*/  STL [R1+0x90], R25 ;  /* 0x0000901901007387 */ /* 0x000fe80000100800 */
[----:B------:R1:W-:Y:S04]  /*a6b0*/  STL.S16 [R1+0x584], R36 ;  /* 0x0005842401007387 */ /* 0x0003e80000100600 */
[----:B------:R-:W2:Y:S04]  /*a6c0*/  LDL.LU.64 R58, [R1+0x3a8] ;  /* 0x0003a800013a7983 */ /* 0x000ea80000300a00 */
[----:B0-----:R-:W3:Y:S04]  /*a6d0*/  LDL.LU.64 R56, [R1+0x3f8] ;  /* 0x0003f80001387983 */ /* 0x001ee80000300a00 */
[----:B-1----:R-:W3:Y:S01]  /*a6e0*/  LDL.LU.64 R36, [R1+0x3b8] ;  /* 0x0003b80001247983 */ /* 0x002ee20000300a00 */
[----:B----4-:R-:W-:-:S03]  /*a6f0*/  PRMT R62, RZ, 0x7610, R62 ;  /* 0x00007610ff3e7816 */ /* 0x010fc6000000003e */
[----:B------:R-:W-:Y:S01]  /*a700*/  STL [R1+0x18c], R24 ;  /* 0x00018c1801007387 */ /* 0x000fe20000100800 */
[----:B------:R-:W-:-:S03]  /*a710*/  @!P3 PRMT R62, R54, 0x7610, R62 ;  /* 0x00007610363eb816 */ /* 0x000fc6000000003e */
[----:B------:R-:W-:Y:S04]  /*a720*/  STL [R1+0x180], R6 ;  /* 0x0001800601007387 */ /* 0x000fe80000100800 */
[----:B------:R0:W-:Y:S04]  /*a730*/  STL.S16 [R1+0x5bc], R62 ;  /* 0x0005bc3e01007387 */ /* 0x0001e80000100600 */
[----:B------:R-:W4:Y:S04]  /*a740*/  LDL.LU R60, [R1+0x82c] ;  /* 0x00082c00013c7983 */ /* 0x000f280000300800 */
[----:B0-----:R-:W4:Y:S01]  /*a750*/  LDL.LU R62, [R1+0x824] ;  /* 0x00082400013e7983 */ /* 0x001f220000300800 */
[----:B------:R-:W-:-:S02]  /*a760*/  PRMT R25, RZ, 0x7610, R25 ;  /* 0x00007610ff197816 */ /* 0x000fc40000000019 */
[----:B------:R-:W-:Y:S02]  /*a770*/  PRMT R63, RZ, 0x7610, R63 ;  /* 0x00007610ff3f7816 */ /* 0x000fe4000000003f */
[----:B------:R-:W-:Y:S02]  /*a780*/  @!P3 PRMT R25, R54, 0x7632, R25 ;  /* 0x000076323619b816 */ /* 0x000fe40000000019 */
[----:B------:R-:W-:Y:S02]  /*a790*/  @!P4 PRMT R63, R47, 0x7632, R63 ;  /* 0x000076322f3fc816 */ /* 0x000fe4000000003f */
[----:B------:R-:W-:Y:S01]  /*a7a0*/  LOP3.LUT P4, RZ, R69, 0x80, RZ, 0xc0, !PT ;  /* 0x0000008045ff7812 */ /* 0x000fe2000788c0ff */
[----:B------:R-:W-:Y:S01]  /*a7b0*/  HFMA2 R24, -RZ, RZ, 0, 0 ;  /* 0x00000000ff187431 */ /* 0x000fe200000001ff */
[----:B------:R0:W-:Y:S02]  /*a7c0*/  STL.S16 [R1+0x5c8], R25 ;  /* 0x0005c81901007387 */ /* 0x0001e40000100600 */
[----:B0-----:R-:W-:-:S09]  /*a7d0*/  MOV R25, RZ ;  /* 0x000000ff00197202 */ /* 0x001fd20000000f00 */
[----:B--2---:R0:W2:Y:S04]  /*a7e0*/  @!P4 LDG.E R25, desc[UR10][R58.64] ;  /* 0x0000000a3a19c981 */ /* 0x0040a8000c1e1900 */
[----:B---3--:R-:W3:Y:S01]  /*a7f0*/  @!P4 LDG.E R24, desc[UR10][R36.64] ;  /* 0x0000000a2418c981 */ /* 0x008ee2000c1e1900 */
[----:B------:R-:W-:Y:S01]  /*a800*/  LOP3.LUT P4, RZ, R68, 0x4, RZ, 0xc0, !PT ;  /* 0x0000000444ff7812 */ /* 0x000fe2000788c0ff */
[----:B------:R-:W-:Y:S02]  /*a810*/  HFMA2 R6, -RZ, RZ, 0, 0 ;  /* 0x00000000ff067431 */ /* 0x000fe400000001ff */
[----:B------:R1:W-:Y:S04]  /*a820*/  STL.S16 [R1+0x57c], R63 ;  /* 0x00057c3f01007387 */ /* 0x0003e80000100600 */
[----:B------:R-:W-:Y:S04]  /*a830*/  STL [R1+0x88], R21 ;  /* 0x0000881501007387 */ /* 0x000fe80000100800 */
[----:B------:R-:W2:Y:S04]  /*a840*/  @!P6 LDG.E R6, desc[UR10][R56.64] ;  /* 0x0000000a3806e981 */ /* 0x000ea8000c1e1900 */
[----:B-1----:R-:W3:Y:S04]  /*a850*/  LDL.LU R63, [R1+0x84c] ;  /* 0x00084c00013f7983 */ /* 0x002ee80000300800 */
[----:B------:R-:W0:Y:S04]  /*a860*/  LDL.LU R58, [R1+0x820] ;  /* 0x00082000013a7983 */ /* 0x000e280000300800 */
[----:B------:R-:W2:Y:S01]  /*a870*/  LDL.LU.64 R56, [R1+0x3d8] ;  /* 0x0003d80001387983 */ /* 0x000ea20000300a00 */
[----:B----4-:R-:W-:-:S03]  /*a880*/  PRMT R62, RZ, 0x7610, R62 ;  /* 0x00007610ff3e7816 */ /* 0x010fc6000000003e */
[----:B------:R-:W4:Y:S01]  /*a890*/  LDL.LU.64 R36, [R1+0x398] ;  /* 0x0003980001247983 */ /* 0x000f220000300a00 */
[----:B------:R-:W-:-:S05]  /*a8a0*/  @!P4 PRMT R62, R3, 0x7610, R62 ;  /* 0x00007610033ec816 */ /* 0x000fca000000003e */
[----:B------:R1:W-:Y:S04]  /*a8b0*/  STL.S16 [R1+0x5cc], R62 ;  /* 0x0005cc3e01007387 */ /* 0x0003e80000100600 */
[----:B-1----:R-:W4:Y:S01]  /*a8c0*/  LDL.LU R62, [R1+0x818] ;  /* 0x00081800013e7983 */ /* 0x002f220000300800 */
[----:B------:R-:W-:Y:S02]  /*a8d0*/  PRMT R21, RZ, 0x7610, R21 ;  /* 0x00007610ff157816 */ /* 0x000fe40000000015 */
[----:B------:R-:W-:Y:S02]  /*a8e0*/  PRMT R60, RZ, 0x7610, R60 ;  /* 0x00007610ff3c7816 */ /* 0x000fe4000000003c */
[----:B------:R-:W-:Y:S02]  /*a8f0*/  @!P1 PRMT R21, R50, 0x7632, R21 ;  /* 0x0000763232159816 */ /* 0x000fe40000000015 */
[----:B------:R-:W-:-:S03]  /*a900*/  @!P3 PRMT R60, R53, 0x7610, R60 ;  /* 0x00007610353cb816 */ /* 0x000fc6000000003c */
[----:B------:R1:W-:Y:S04]  /*a910*/  STL.S16 [R1+0x5a8], R21 ;  /* 0x0005a81501007387 */ /* 0x0003e80000100600 */
[----:B------:R1:W-:Y:S02]  /*a920*/  STL.S16 [R1+0x5b4], R60 ;  /* 0x0005b43c01007387 */ /* 0x0003e40000100600 */
[----:B-1----:R-:W-:Y:S02]  /*a930*/  MOV R21, RZ ;  /* 0x000000ff00157202 */ /* 0x002fe40000000f00 */
[----:B------:R-:W4:Y:S01]  /*a940*/  LDL.LU.64 R60, [R1+0x388] ;  /* 0x00038800013c7983 */ /* 0x000f220000300a00 */
[----:B---3--:R-:W-:-:S04]  /*a950*/  PRMT R63, RZ, 0x7610, R63 ;  /* 0x00007610ff3f7816 */ /* 0x008fc8000000003f */
[----:B------:R-:W-:Y:S01]  /*a960*/  @!P1 PRMT R63, R49, 0x7632, R63 ;  /* 0x00007632313f9816 */ /* 0x000fe2000000003f */
[----:B--2---:R1:W2:Y:S04]  /*a970*/  @!P0 LDG.E R21, desc[UR10][R56.64] ;  /* 0x0000000a38158981 */ /* 0x0042a8000c1e1900 */
[----:B------:R3:W-:Y:S04]  /*a980*/  STL.S16 [R1+0x59c], R63 ;  /* 0x00059c3f01007387 */ /* 0x0007e80000100600 */
[----:B------:R-:W1:Y:S04]  /*a990*/  LDL.LU R56, [R1+0x838] ;  /* 0x0008380001387983 */ /* 0x000e680000300800 */
[----:B---3--:R-:W3:Y:S01]  /*a9a0*/  LDL.LU R63, [R1+0x840] ;  /* 0x00084000013f7983 */ /* 0x008ee20000300800 */
[----:B----4-:R-:W-:-:S04]  /*a9b0*/  PRMT R62, RZ, 0x7610, R62 ;  /* 0x00007610ff3e7816 */ /* 0x010fc8000000003e */
[----:B------:R-:W-:-:S05]  /*a9c0*/  @!P5 PRMT R62, R5, 0x7610, R62 ;  /* 0x00007610053ed816 */ /* 0x000fca000000003e */
[----:B------:R4:W-:Y:S04]  /*a9d0*/  STL.S16 [R1+0x38c], R62 ;  /* 0x00038c3e01007387 */ /* 0x0009e80000100600 */
[----:B----4-:R-:W4:Y:S04]  /*a9e0*/  LDL.LU R62, [R1+0x80c] ;  /* 0x00080c00013e7983 */ /* 0x010f280000300800 */
[----:B------:R0:W-:Y:S01]  /*a9f0*/  STL [R1+0x94], R27 ;  /* 0x0000941b01007387 */ /* 0x0001e20000100800 */
[----:B------:R-:W-:Y:S02]  /*aa00*/  LOP3.LUT P1, RZ, R69, 0x40, RZ, 0xc0, !PT ;  /* 0x0000004045ff7812 */ /* 0x000fe4000782c0ff */
[----:B0-----:R-:W-:-:S02]  /*aa10*/  PRMT R58, RZ, 0x7610, R58 ;  /* 0x00007610ff3a7816 */ /* 0x001fc4000000003a */
[----:B------:R-:W-:-:S04]  /*aa20*/  PRMT R27, RZ, 0x7610, R27 ;  /* 0x00007610ff1b7816 */ /* 0x000fc8000000001b */
[----:B------:R-:W-:Y:S02]  /*aa30*/  @!P4 PRMT R27, R3, 0x7632, R27 ;  /* 0x00007632031bc816 */ /* 0x000fe4000000001b */
[----:B------:R-:W-:-:S03]  /*aa40*/  @!P4 PRMT R58, R2, 0x7632, R58 ;  /* 0x00007632023ac816 */ /* 0x000fc6000000003a */
[----:B------:R0:W-:Y:S04]  /*aa50*/  STL.S16 [R1+0x5d4], R27 ;  /* 0x0005d41b01007387 */ /* 0x0001e80000100600 */
[----:B------:R2:W-:Y:S01]  /*aa60*/  STL.S16 [R1+0x5d0], R58 ;  /* 0x0005d03a01007387 */ /* 0x0005e20000100600 */
[----:B0-----:R-:W-:-:S03]  /*aa70*/  MOV R27, RZ ;  /* 0x000000ff001b7202 */ /* 0x001fc60000000f00 */
[----:B--2---:R-:W2:Y:S04]  /*aa80*/  LDL.LU.64 R58, [R1+0x378] ;  /* 0x00037800013a7983 */ /* 0x004ea80000300a00 */
[----:B------:R0:W2:Y:S01]  /*aa90*/  @!P1 LDG.E R27, desc[UR10][R36.64] ;  /* 0x0000000a241b9981 */ /* 0x0000a2000c1e1900 */
[----:B-1----:R-:W-:Y:S02]  /*aaa0*/  PRMT R56, RZ, 0x7610, R56 ;  /* 0x00007610ff387816 */ /* 0x002fe40000000038 */
[----:B---3--:R-:W-:Y:S01]  /*aab0*/  PRMT R63, RZ, 0x7610, R63 ;  /* 0x00007610ff3f7816 */ /* 0x008fe2000000003f */
[----:B------:R-:W0:Y:S01]  /*aac0*/  LDL.LU R36, [R1+0x814] ;  /* 0x0008140001247983 */ /* 0x000e220000300800 */
[C---:B------:R-:W-:Y:S02]  /*aad0*/  @!P2 PRMT R56, R51.reuse, 0x7610, R56 ;  /* 0x000076103338a816 */ /* 0x040fe40000000038 */
[----:B------:R-:W-:-:S03]  /*aae0*/  @!P2 PRMT R63, R51, 0x7632, R63 ;  /* 0x00007632333fa816 */ /* 0x000fc6000000003f */
[----:B------:R1:W-:Y:S04]  /*aaf0*/  STL.S16 [R1+0x5a4], R56 ;  /* 0x0005a43801007387 */ /* 0x0003e80000100600 */
[----:B------:R3:W-:Y:S04]  /*ab00*/  STL.S16 [R1+0x5b0], R63 ;  /* 0x0005b03f01007387 */ /* 0x0007e80000100600 */
[----:B-1----:R-:W2:Y:S04]  /*ab10*/  LDL.LU.64 R56, [R1+0x3a0] ;  /* 0x0003a00001387983 */ /* 0x002ea80000300a00 */
[----:B---3--:R-:W3:Y:S01]  /*ab20*/  LDL.LU R63, [R1+0x834] ;  /* 0x00083400013f7983 */ /* 0x008ee20000300800 */
[----:B----4-:R-:W-:-:S04]  /*ab30*/  PRMT R62, RZ, 0x7610, R62 ;  /* 0x00007610ff3e7816 */ /* 0x010fc8000000003e */
[----:B------:R-:W-:-:S05]  /*ab40*/  @!P6 PRMT R62, R7, 0x7610, R62 ;  /* 0x00007610073ee816 */ /* 0x000fca000000003e */
[----:B------:R1:W-:Y:S04]  /*ab50*/  STL.S16 [R1+0x37c], R62 ;  /* 0x00037c3e01007387 */ /* 0x0003e80000100600 */
[----:B-1----:R-:W4:Y:S04]  /*ab60*/  LDL.LU R62, [R1+0x800] ;  /* 0x00080000013e7983 */ /* 0x002f280000300800 */
[----:B------:R1:W-:Y:S02]  /*ab70*/  STL [R1+0x190], R26 ;  /* 0x0001901a01007387 */ /* 0x0003e40000100800 */
[----:B-1----:R-:W-:Y:S01]  /*ab80*/  HFMA2 R26, -RZ, RZ, 0, 0 ;  /* 0x00000000ff1a7431 */ /* 0x002fe200000001ff */
[----:B0-----:R-:W-:-:S04]  /*ab90*/  PRMT R36, RZ, 0x7610, R36 ;  /* 0x00007610ff247816 */ /* 0x001fc80000000024 */
[----:B------:R-:W-:Y:S01]  /*aba0*/  @!P5 PRMT R36, R4, 0x7610, R36 ;  /* 0x000076100424d816 */ /* 0x000fe20000000024 */
[----:B--2---:R0:W2:Y:S01]  /*abb0*/  @!P1 LDG.E R26, desc[UR10][R56.64] ;  /* 0x0000000a381a9981 */ /* 0x0040a2000c1e1900 */
[----:B---3--:R-:W-:-:S04]  /*abc0*/  PRMT R63, RZ, 0x7610, R63 ;  /* 0x00007610ff3f7816 */ /* 0x008fc8000000003f */
[----:B------:R-:W-:Y:S01]  /*abd0*/  @!P3 PRMT R63, R53, 0x7632, R63 ;  /* 0x00007632353fb816 */ /* 0x000fe2000000003f */
[----:B------:R-:W0:Y:S04]  /*abe0*/  LDL.LU R56, [R1+0x81c] ;  /* 0x00081c0001387983 */ /* 0x000e280000300800 */
[----:B------:R1:W-:Y:S04]  /*abf0*/  STL.S16 [R1+0x5c0], R63 ;  /* 0x0005c03f01007387 */ /* 0x0003e80000100600 */
[----:B------:R3:W-:Y:S04]  /*ac00*/  STL.S16 [R1+0x388], R36 ;  /* 0x0003882401007387 */ /* 0x0007e80000100600 */
[----:B-1----:R-:W2:Y:S04]  /*ac10*/  LDL.LU R63, [R1+0x828] ;  /* 0x00082800013f7983 */ /* 0x002ea80000300800 */
[----:B---3--:R-:W3:Y:S01]  /*ac20*/  LDL.LU.64 R36, [R1+0x360] ;  /* 0x0003600001247983 */ /* 0x008ee20000300a00 */
[----:B----4-:R-:W-:-:S04]  /*ac30*/  PRMT R62, RZ, 0x7610, R62 ;  /* 0x00007610ff3e7816 */ /* 0x010fc8000000003e */
[----:B------:R-:W-:-:S05]  /*ac40*/  @!P0 PRMT R62, R67, 0x7610, R62 ;  /* 0x00007610433e8816 */ /* 0x000fca000000003e */
[----:B------:R1:W-:Y:S04]  /*ac50*/  STL.S16 [R1+0x360], R62 ;  /* 0x0003603e01007387 */ /* 0x0003e80000100600 */
[----:B-1----:R-:W4:Y:S01]  /*ac60*/  LDL.LU R62, [R1+0x7fc] ;  /* 0x0007fc00013e7983 */ /* 0x002f220000300800 */
[----:B0-----:R-:W-:-:S04]  /*ac70*/  PRMT R56, RZ, 0x7610, R56 ;  /* 0x00007610ff387816 */ /* 0x001fc80000000038 */
[----:B------:R-:W-:-:S05]  /*ac80*/  @!P4 PRMT R56, R2, 0x7610, R56 ;  /* 0x000076100238c816 */ /* 0x000fca0000000038 */
[----:B------:R0:W-:Y:S01]  /*ac90*/  STL.S16 [R1+0x5c4], R56 ;  /* 0x0005c43801007387 */ /* 0x0001e20000100600 */
[----:B--2---:R-:W-:-:S04]  /*aca0*/  PRMT R63, RZ, 0x7610, R63 ;  /* 0x00007610ff3f7816 */ /* 0x004fc8000000003f */
[----:B------:R-:W-:Y:S01]  /*acb0*/  @!P5 PRMT R63, R4, 0x7632, R63 ;  /* 0x00007632043fd816 */ /* 0x000fe2000000003f */
[----:B0-----:R-:W2:Y:S04]  /*acc0*/  LDL.LU.64 R56, [R1+0x380] ;  /* 0x0003800001387983 */ /* 0x001ea80000300a00 */
[----:B------:R0:W-:Y:S04]  /*acd0*/  STL.S16 [R1+0x5e0], R63 ;  /* 0x0005e03f01007387 */ /* 0x0001e80000100600 */
[----:B0-----:R-:W3:Y:S01]  /*ace0*/  LDL.LU R63, [R1+0x810] ;  /* 0x00081000013f7983 */ /* 0x001ee20000300800 */
[----:B----4-:R-:W-:-:S04]  /*acf0*/  PRMT R62, RZ, 0x7610, R62 ;  /* 0x00007610ff3e7816 */ /* 0x010fc8000000003e */
[----:B------:R-:W-:-:S05]  /*ad00*/  @!P0 PRMT R62, R21, 0x7610, R62 ;  /* 0x00007610153e8816 */ /* 0x000fca000000003e */
[----:B------:R0:W-:Y:S04]  /*ad10*/  STL.S16 [R1+0x364], R62 ;  /* 0x0003643e01007387 */ /* 0x0001e80000100600 */
[----:B0-----:R-:W4:Y:S04]  /*ad20*/  LDL.LU R62, [R1+0x7f4] ;  /* 0x0007f400013e7983 */ /* 0x001f280000300800 */
[----:B------:R0:W-:Y:S01]  /*ad30*/  STL [R1+0x98], R29 ;  /* 0x0000981d01007387 */ /* 0x0001e20000100800 */
[----:B------:R-:W-:Y:S02]  /*ad40*/  LOP3.LUT P2, RZ, R69, 0x20, RZ, 0xc0, !PT ;  /* 0x0000002045ff7812 */ /* 0x000fe4000784c0ff */
[----:B------:R-:W-:Y:S01]  /*ad50*/  LOP3.LUT R68, R68, 0xfffffffe, RZ, 0xc0, !PT ;  /* 0xfffffffe44447812 */ /* 0x000fe200078ec0ff */
[----:B------:R1:W-:Y:S01]  /*ad60*/  STL [R1+0x194], R28 ;  /* 0x0001941c01007387 */ /* 0x0003e20000100800 */
[----:B0-----:R-:W-:-:S04]  /*ad70*/  PRMT R29, RZ, 0x7610, R29 ;  /* 0x00007610ff1d7816 */ /* 0x001fc8000000001d */
[----:B------:R-:W-:Y:S01]  /*ad80*/  @!P5 PRMT R29, R5, 0x7632, R29 ;  /* 0x00007632051dd816 */ /* 0x000fe2000000001d */
[----:B-1----:R-:W-:Y:S01]  /*ad90*/  HFMA2 R28, -RZ, RZ, 0, 0 ;  /* 0x00000000ff1c7431 */ /* 0x002fe200000001ff */
[----:B------:R-:W-:-:S03]  /*ada0*/  @P1 LOP3.LUT R68, R68, 0x1, RZ, 0xfc, !PT ;  /* 0x0000000144441812 */ /* 0x000fc600078efcff */
[----:B------:R0:W-:Y:S01]  /*adb0*/  STL.S16 [R1+0x5ec], R29 ;  /* 0x0005ec1d01007387 */ /* 0x0001e20000100600 */
[----:B------:R-:W-:-:S03]  /*adc0*/  LOP3.LUT R68, R68, 0xfffffffd, RZ, 0xc0, !PT ;  /* 0xfffffffd44447812 */ /* 0x000fc600078ec0ff */
[----:B------:R-:W4:Y:S01]  /*add0*/  @!P2 LDG.E R28, desc[UR10][R60.64] ;  /* 0x0000000a3c1ca981 */ /* 0x000f22000c1e1900 */
[----:B0-----:R-:W-:Y:S02]  /*ade0*/  MOV R29, RZ ;  /* 0x000000ff001d7202 */ /* 0x001fe40000000f00 */
[----:B------:R-:W-:-:S04]  /*adf0*/  @P2 LOP3.LUT R68, R68, 0x2, RZ, 0xfc, !PT ;  /* 0x0000000244442812 */ /* 0x000fc800078efcff */
[----:B--2---:R0:W2:Y:S01]  /*ae00*/  @!P2 LDG.E R29, desc[UR10][R56.64] ;  /* 0x0000000a381da981 */ /* 0x0040a2000c1e1900 */
[C---:B------:R-:W-:Y:S02]  /*ae10*/  LOP3.LUT P2, RZ, R69.reuse, 0x100, RZ, 0xc0, !PT ;  /* 0x0000010045ff7812 */ /* 0x040fe4000784c0ff */
[----:B------:R-:W-:Y:S01]  /*ae20*/  LOP3.LUT P3, RZ, R69, 0x10, RZ, 0xc0, !PT ;  /* 0x0000001045ff7812 */ /* 0x000fe2000786c0ff */
[----:B------:R1:W-:Y:S04]  /*ae30*/  STL [R1+0x198], R30 ;  /* 0x0001981e01007387 */ /* 0x0003e80000100800 */
[----:B------:R-:W2:Y:S04]  /*ae40*/  LDL.LU.64 R60, [R1+0x368] ;  /* 0x00036800013c7983 */ /* 0x000ea80000300a00 */
[----:B------:R-:W0:Y:S01]  /*ae50*/  LDL.LU R56, [R1+0x808] ;  /* 0x0008080001387983 */ /* 0x000e220000300800 */
[----:B-1----:R-:W-:Y:S01]  /*ae60*/  HFMA2 R30, -RZ, RZ, 0, 0 ;  /* 0x00000000ff1e7431 */ /* 0x002fe200000001ff */
[----:B---3--:R-:W-:-:S04]  /*ae70*/  PRMT R63, RZ, 0x7610, R63 ;  /* 0x00007610ff3f7816 */ /* 0x008fc8000000003f */
[----:B------:R-:W-:-:S05]  /*ae80*/  @!P6 PRMT R63, R6, 0x7632, R63 ;  /* 0x00007632063fe816 */ /* 0x000fca000000003f */
[----:B------:R1:W-:Y:S04]  /*ae90*/  STL.S16 [R1+0x380], R63 ;  /* 0x0003803f01007387 */ /* 0x0003e80000100600 */
[----:B------:R-:W3:Y:S04]  /*aea0*/  @!P3 LDG.E R30, desc[UR10][R58.64] ;  /* 0x0000000a3a1eb981 */ /* 0x000ee8000c1e1900 */
[----:B-1----:R-:W2:Y:S04]  /*aeb0*/  LDL.LU R63, [R1+0x804] ;  /* 0x00080400013f7983 */ /* 0x002ea80000300800 */
[----:B------:R-:W3:Y:S01]  /*aec0*/  LDL.LU.64 R58, [R1+0x358] ;  /* 0x00035800013a7983 */ /* 0x000ee20000300a00 */
[----:B----4-:R-:W-:-:S04]  /*aed0*/  PRMT R62, RZ, 0x7610, R62 ;  /* 0x00007610ff3e7816 */ /* 0x010fc8000000003e */
[----:B------:R-:W-:-:S05]  /*aee0*/  @!P2 PRMT R62, R22, 0x7610, R62 ;  /* 0x00007610163ea816 */ /* 0x000fca000000003e */
[----:B------:R1:W-:Y:S04]  /*aef0*/  STL.S16 [R1+0x358], R62 ;  /* 0x0003583e01007387 */ /* 0x0003e80000100600 */
[----:B-1----:R-:W4:Y:S01]  /*af00*/  LDL.LU R62, [R1+0x7f0] ;  /* 0x0007f000013e7983 */ /* 0x002f220000300800 */
[----:B0-----:R-:W-:-:S04]  /*af10*/  PRMT R56, RZ, 0x7610, R56 ;  /* 0x00007610ff387816 */ /* 0x001fc80000000038 */
[----:B------:R-:W-:Y:S02]  /*af20*/  @!P6 PRMT R56, R6, 0x7610, R56 ;  /* 0x000076100638e816 */ /* 0x000fe40000000038 */
[----:B--2---:R-:W-:-:S04]  /*af30*/  PRMT R63, RZ, 0x7610, R63 ;  /* 0x00007610ff3f7816 */ /* 0x004fc8000000003f */
[----:B------:R-:W-:-:S05]  /*af40*/  @!P0 PRMT R63, R67, 0x7632, R63 ;  /* 0x00007632433f8816 */ /* 0x000fca000000003f */
[----:B------:R0:W-:Y:S04]  /*af50*/  STL.S16 [R1+0x368], R63 ;  /* 0x0003683f01007387 */ /* 0x0001e80000100600 */
[----:B0-----:R-:W2:Y:S04]  /*af60*/  LDL.LU R63, [R1+0x7f8] ;  /* 0x0007f800013f7983 */ /* 0x001ea80000300800 */
[----:B------:R0:W-:Y:S04]  /*af70*/  STL.S16 [R1+0x378], R56 ;  /* 0x0003783801007387 */ /* 0x0001e80000100600 */
[----:B0-----:R-:W3:Y:S01]  /*af80*/  LDL.LU.64 R56, [R1+0x348] ;  /* 0x0003480001387983 */ /* 0x001ee20000300a00 */
[----:B----4-:R-:W-:-:S04]  /*af90*/  PRMT R62, RZ, 0x7610, R62 ;  /* 0x00007610ff3e7816 */ /* 0x010fc8000000003e */
[----:B------:R-:W-:-:S05]  /*afa0*/  @!P2 PRMT R62, R23, 0x7610, R62 ;  /* 0x00007610173ea816 */ /* 0x000fca000000003e */
[----:B------:R0:W-:Y:S04]  /*afb0*/  STL.S16 [R1+0x35c], R62 ;  /* 0x00035c3e01007387 */ /* 0x0001e80000100600 */
[----:B0-----:R-:W4:Y:S01]  /*afc0*/  LDL.LU R62, [R1+0x7e8] ;  /* 0x0007e800013e7983 */ /* 0x001f220000300800 */
[----:B------:R-:W-:-:S03]  /*afd0*/  LOP3.LUT P1, RZ, R69, 0x80, RZ, 0xc0, !PT ;  /* 0x0000008045ff7812 */ /* 0x000fc6000782c0ff */
[----:B------:R0:W-:Y:S04]  /*afe0*/  STL [R1+0x9c], R31 ;  /* 0x00009c1f01007387 */ /* 0x0001e80000100800 */
[----:B------:R1:W-:Y:S01]  /*aff0*/  STL [R1+0xa0], R33 ;  /* 0x0000a02101007387 */ /* 0x0003e20000100800 */
[C---:B------:R-:W-:Y:S02]  /*b000*/  LOP3.LUT P4, RZ, R69.reuse, 0x8, RZ, 0xc0, !PT ;  /* 0x0000000845ff7812 */ /* 0x040fe4000788c0ff */
[----:B------:R-:W-:Y:S02]  /*b010*/  LOP3.LUT P5, RZ, R69, 0x4, RZ, 0xc0, !PT ;  /* 0x0000000445ff7812 */ /* 0x000fe400078ac0ff */
[----:B0-----:R-:W-:Y:S02]  /*b020*/  PRMT R31, RZ, 0x7610, R31 ;  /* 0x00007610ff1f7816 */ /* 0x001fe4000000001f */
[----:B-1----:R-:W-:Y:S01]  /*b030*/  PRMT R33, RZ, 0x7610, R33 ;  /* 0x00007610ff217816 */ /* 0x002fe20000000021 */
[----:B------:R0:W-:Y:S01]  /*b040*/  STL [R1+0x19c], R32 ;  /* 0x00019c2001007387 */ /* 0x0001e20000100800 */
[----:B------:R-:W-:-:S02]  /*b050*/  @!P6 PRMT R31, R7, 0x7632, R31 ;  /* 0x00007632071fe816 */ /* 0x000fc4000000001f */
[----:B------:R-:W-:Y:S01]  /*b060*/  @!P0 PRMT R33, R21, 0x7632, R33 ;  /* 0x0000763215218816 */ /* 0x000fe20000000021 */
[----:B------:R1:W-:Y:S04]  /*b070*/  STL [R1+0x1a0], R34 ;  /* 0x0001a02201007387 */ /* 0x0003e80000100800 */
[----:B------:R1:W-:Y:S01]  /*b080*/  STL [R1+0xa4], R35 ;  /* 0x0000a42301007387 */ /* 0x0003e20000100800 */
[----:B0-----:R-:W-:Y:S02]  /*b090*/  HFMA2 R32, -RZ, RZ, 0, 0 ;  /* 0x00000000ff207431 */ /* 0x001fe400000001ff */
[----:B-1----:R-:W-:Y:S01]  /*b0a0*/  HFMA2 R34, -RZ, RZ, 0, 0 ;  /* 0x00000000ff227431 */ /* 0x002fe200000001ff */
[----:B------:R0:W-:Y:S01]  /*b0b0*/  STL.S16 [R1+0x5fc], R31 ;  /* 0x0005fc1f01007387 */ /* 0x0001e20000100600 */
[----:B------:R-:W-:-:S03]  /*b0c0*/  PRMT R35, RZ, 0x7610, R35 ;  /* 0x00007610ff237816 */ /* 0x000fc60000000023 */
[----:B------:R1:W-:Y:S01]  /*b0d0*/  STL.S16 [R1+0x36c], R33 ;  /* 0x00036c2101007387 */ /* 0x0003e20000100600 */
[----:B------:R-:W-:-:S03]  /*b0e0*/  @!P2 PRMT R35, R23, 0x7632, R35 ;  /* 0x000076321723a816 */ /* 0x000fc60000000023 */
[----:B------:R-:W4:Y:S01]  /*b0f0*/  @!P4 LDG.E R32, desc[UR10][R36.64] ;  /* 0x0000000a2420c981 */ /* 0x000f22000c1e1900 */
[----:B0-----:R-:W-:Y:S02]  /*b100*/  MOV R31, RZ ;  /* 0x000000ff001f7202 */ /* 0x001fe40000000f00 */
[----:B-1----:R-:W-:-:S04]  /*b110*/  MOV R33, RZ ;  /* 0x000000ff00217202 */ /* 0x002fc80000000f00 */
[----:B------:R-:W4:Y:S01]  /*b120*/  @!P3 LDG.E R31, desc[UR10][R60.64] ;  /* 0x0000000a3c1fb981 */ /* 0x000f22000c1e1900 */
[----:B--2---:R-:W-:-:S03]  /*b130*/  PRMT R63, RZ, 0x7610, R63 ;  /* 0x00007610ff3f7816 */ /* 0x004fc6000000003f */
[----:B---3--:R-:W2:Y:S01]  /*b140*/  @!P4 LDG.E R33, desc[UR10][R58.64] ;  /* 0x0000000a3a21c981 */ /* 0x008ea2000c1e1900 */
[----:B------:R-:W-:-:S03]  /*b150*/  @!P2 PRMT R63, R22, 0x7632, R63 ;  /* 0x00007632163fa816 */ /* 0x000fc6000000003f */
[----:B------:R-:W3:Y:S04]  /*b160*/  LDL.LU.64 R36, [R1+0x338] ;  /* 0x0003380001247983 */ /* 0x000ee80000300a00 */
[----:B------:R0:W-:Y:S04]  /*b170*/  STL.S16 [R1+0x614], R63 ;  /* 0x0006143f01007387 */ /* 0x0001e80000100600 */
[----:B------:R-:W2:Y:S04]  /*b180*/  LDL.LU.64 R60, [R1+0x340] ;  /* 0x00034000013c7983 */ /* 0x000ea80000300a00 */
[----:B------:R-:W3:Y:S04]  /*b190*/  @!P5 LDG.E R34, desc[UR10][R56.64] ;  /* 0x0000000a3822d981 */ /* 0x000ee8000c1e1900 */
[----:B------:R-:W3:Y:S04]  /*b1a0*/  LDL.LU.64 R58, [R1+0x328] ;  /* 0x00032800013a7983 */ /* 0x000ee80000300a00 */
[----:B0-----:R-:W2:Y:S04]  /*b1b0*/  LDL.LU R63, [R1+0x7ec] ;  /* 0x0007ec00013f7983 */ /* 0x001ea80000300800 */
[----:B------:R-:W3:Y:S04]  /*b1c0*/  LDL.LU.64 R56, [R1+0x320] ;  /* 0x0003200001387983 */ /* 0x000ee80000300a00 */
[----:B------:R-:W-:Y:S01]  /*b1d0*/  STL.S16 [R1+0x620], R35 ;  /* 0x0006202301007387 */ /* 0x000fe20000100600 */
[----:B----4-:R-:W-:-:S04]  /*b1e0*/  PRMT R62, RZ, 0x7610, R62 ;  /* 0x00007610ff3e7816 */ /* 0x010fc8000000003e */
[----:B------:R-:W-:-:S05]  /*b1f0*/  @!P1 PRMT R62, R24, 0x7610, R62 ;  /* 0x00007610183e9816 */ /* 0x000fca000000003e */
[----:B------:R0:W-:Y:S04]  /*b200*/  STL.S16 [R1+0x344], R62 ;  /* 0x0003443e01007387 */ /* 0x0001e80000100600 */
[----:B0-----:R-:W4:Y:S04]  /*b210*/  LDL.LU R62, [R1+0x7e4] ;  /* 0x0007e400013e7983 */ /* 0x001f280000300800 */
[----:B------:R-:W-:Y:S01]  /*b220*/  STL [R1+0x1a4], R40 ;  /* 0x0001a42801007387 */ /* 0x000fe20000100800 */
[----:B----4-:R-:W-:-:S04]  /*b230*/  PRMT R62, RZ, 0x7610, R62 ;  /* 0x00007610ff3e7816 */ /* 0x010fc8000000003e */
[----:B------:R-:W-:-:S05]  /*b240*/  @!P1 PRMT R62, R25, 0x7610, R62 ;  /* 0x00007610193e9816 */ /* 0x000fca000000003e */
[----:B------:R0:W-:Y:S04]  /*b250*/  STL.S16 [R1+0x628], R62 ;  /* 0x0006283e01007387 */ /* 0x0001e80000100600 */
[----:B0-----:R-:W4:Y:S01]  /*b260*/  LDL.LU R62, [R1+0x7dc] ;  /* 0x0007dc00013e7983 */ /* 0x001f220000300800 */
[----:B--2---:R-:W-:-:S03]  /*b270*/  PRMT R63, RZ, 0x7610, R63 ;  /* 0x00007610ff3f7816 */ /* 0x004fc6000000003f */
[----:B------:R0:W-:Y:S01]  /*b280*/  STL [R1+0xa8], R41 ;  /* 0x0000a82901007387 */ /* 0x0001e20000100800 */
[----:B------:R-:W-:Y:S02]  /*b290*/  @!P1 PRMT R63, R24, 0x7632, R63 ;  /* 0x00007632183f9816 */ /* 0x000fe4000000003f */
[----:B0-----:R-:W-:-:S04]  /*b2a0*/  PRMT R41, RZ, 0x7610, R41 ;  /* 0x00007610ff297816 */ /* 0x001fc80000000029 */
[----:B------:R-:W-:Y:S02]  /*b2b0*/  @!P1 PRMT R41, R25, 0x7632, R41 ;  /* 0x0000763219299816 */ /* 0x000fe40000000029 */
[----:B------:R-:W-:Y:S02]  /*b2c0*/  LOP3.LUT P1, RZ, R68, 0x1, RZ, 0xc0, !PT ;  /* 0x0000000144ff7812 */ /* 0x000fe4000782c0ff */
[----:B----4-:R-:W-:-:S11]  /*b2d0*/  PRMT R62, RZ, 0x7610, R62 ;  /* 0x00007610ff3e7816 */ /* 0x010fd6000000003e */
[----:B------:R-:W-:-:S05]  /*b2e0*/  @!P1 PRMT R62, R26, 0x7610, R62 ;  /* 0x000076101a3e9816 */ /* 0x000fca000000003e */
[----:B------:R0:W-:Y:S04]  /*b2f0*/  STL.S16 [R1+0x320], R62 ;  /* 0x0003203e01007387 */ /* 0x0001e80000100600 */
[----:B0-----:R-:W2:Y:S04]  /*b300*/  LDL.LU R62, [R1+0x7d8] ;  /* 0x0007d800013e7983 */ /* 0x001ea80000300800 */
[----:B------:R0:W-:Y:S04]  /*b310*/  STL.S16 [R1+0x62c], R63 ;  /* 0x00062c3f01007387 */ /* 0x0001e80000100600 */
[----:B0-----:R-:W4:Y:S01]  /*b320*/  LDL.LU R63, [R1+0x7e0] ;  /* 0x0007e000013f7983 */ /* 0x001f220000300800 */
[----:B------:R-:W-:-:S06]  /*b330*/  MOV R35, RZ ;  /* 0x000000ff00237202 */ /* 0x000fcc0000000f00 */
[----:B------:R-:W3:Y:S04]  /*b340*/  @!P5 LDG.E R35, desc[UR10][R60.64] ;  /* 0x0000000a3c23d981 */ /* 0x000ee8000c1e1900 */
[----:B------:R-:W3:Y:S01]  /*b350*/  LDL.LU.64 R60, [R1+0x318] ;  /* 0x00031800013c7983 */ /* 0x000ee20000300a00 */
[----:B--2---:R-:W-:-:S04]  /*b360*/  PRMT R62, RZ, 0x7610, R62 ;  /* 0x00007610ff3e7816 */ /* 0x004fc8000000003e */
[----:B------:R-:W-:-:S05]  /*b370*/  @!P1 PRMT R62, R27, 0x7610, R62 ;  /* 0x000076101b3e9816 */ /* 0x000fca000000003e */
[----:B------:R0:W-:Y:S04]  /*b380*/  STL.S16 [R1+0x640], R62 ;  /* 0x0006403e01007387 */ /* 0x0001e80000100600 */
[----:B0-----:R-:W2:Y:S01]  /*b390*/  LDL.LU R62, [R1+0x7d0] ;  /* 0x0007d000013e7983 */ /* 0x001ea20000300800 */
[----:B------:R-:W-:Y:S02]  /*b3a0*/  LOP3.LUT P2, RZ, R68, 0x2, RZ, 0xc0, !PT ;  /* 0x0000000244ff7812 */ /* 0x000fe4000784c0ff */
[----:B----4-:R-:W-:-:S04]  /*b3b0*/  PRMT R63, RZ, 0x7610, R63 ;  /* 0x00007610ff3f7816 */ /* 0x010fc8000000003f */
[----:B------:R-:W-:Y:S01]  /*b3c0*/  @!P1 PRMT R63, R26, 0x7632, R63 ;  /* 0x000076321a3f9816 */ /* 0x000fe2000000003f */
[----:B------:R0:W-:Y:S04]  /*b3d0*/  STL [R1+0xac], R43 ;  /* 0x0000ac2b01007387 */ /* 0x0001e80000100800 */
[----:B------:R1:W-:Y:S01]  /*b3e0*/  STL.S16 [R1+0x644], R63 ;  /* 0x0006443f01007387 */ /* 0x0003e20000100600 */
[----:B------:R-:W-:Y:S02]  /*b3f0*/  LOP3.LUT P0, RZ, R69, 0x1, RZ, 0xc0, !PT ;  /* 0x0000000145ff7812 */ /* 0x000fe4000780c0ff */
[----:B0-----:R-:W-:Y:S01]  /*b400*/  PRMT R43, RZ, 0x7610, R43 ;  /* 0x00007610ff2b7816 */ /* 0x001fe2000000002b */
[----:B-1----:R-:W4:Y:S03]  /*b410*/  LDL.LU R63, [R1+0x7d4] ;  /* 0x0007d400013f7983 */ /* 0x002f260000300800 */
[----:B------:R-:W-:-:S05]  /*b420*/  @!P1 PRMT R43, R27, 0x7632, R43 ;  /* 0x000076321b2b9816 */ /* 0x000fca000000002b */
[----:B------:R0:W-:Y:S02]  /*b430*/  STL.S16 [R1+0x650], R43 ;  /* 0x0006502b01007387 */ /* 0x0001e40000100600 */
[----:B0-----:R-:W-:-:S06]  /*b440*/  MOV R43, RZ ;  /* 0x000000ff002b7202 */ /* 0x001fcc0000000f00 */
[----:B---3--:R0:W3:Y:S04]  /*b450*/  @!P0 LDG.E R43, desc[UR10][R60.64] ;  /* 0x0000000a3c2b8981 */ /* 0x0080e8000c1e1900 */
[----:B------:R-:W0:Y:S01]  /*b460*/  LDL.LU R60, [R1+0x7cc] ;  /* 0x0007cc00013c7983 */ /* 0x000e220000300800 */
[----:B--2---:R-:W-:-:S04]  /*b470*/  PRMT R62, RZ, 0x7610, R62 ;  /* 0x00007610ff3e7816 */ /* 0x004fc8000000003e */
[----:B------:R-:W-:-:S05]  /*b480*/  @!P2 PRMT R62, R29, 0x7610, R62 ;  /* 0x000076101d3ea816 */ /* 0x000fca000000003e */
[----:B------:R1:W-:Y:S04]  /*b490*/  STL.S16 [R1+0x658], R62 ;  /* 0x0006583e01007387 */ /* 0x0003e80000100600 */
[----:B-1----:R-:W2:Y:S01]  /*b4a0*/  LDL.LU R62, [R1+0x7c4] ;  /* 0x0007c400013e7983 */ /* 0x002ea20000300800 */
[----:B------:R-:W-:Y:S02]  /*b4b0*/  LOP3.LUT P6, RZ, R69, 0x2, RZ, 0xc0, !PT ;  /* 0x0000000245ff7812 */ /* 0x000fe400078cc0ff */
[----:B----4-:R-:W-:Y:S01]  /*b4c0*/  PRMT R63, RZ, 0x7610, R63 ;  /* 0x00007610ff3f7816 */ /* 0x010fe2000000003f */
[----:B------:R1:W-:Y:S03]  /*b4d0*/  STL.S16 [R1+0x638], R41 ;  /* 0x0006382901007387 */ /* 0x0003e60000100600 */
[----:B------:R-:W-:-:S02]  /*b4e0*/  @!P2 PRMT R63, R28, 0x7632, R63 ;  /* 0x000076321c3fa816 */ /* 0x000fc4000000003f */
[----:B-1----:R-:W-:-:S03]  /*b4f0*/  MOV R41, RZ ;  /* 0x000000ff00297202 */ /* 0x002fc60000000f00 */
[----:B------:R1:W-:Y:S04]  /*b500*/  STL.S16 [R1+0x660], R63 ;  /* 0x0006603f01007387 */ /* 0x0003e80000100600 */
[----:B------:R-:W4:Y:S04]  /*b510*/  @!P6 LDG.E R41, desc[UR10][R58.64] ;  /* 0x0000000a3a29e981 */ /* 0x000f28000c1e1900 */
[----:B-1----:R-:W3:Y:S04]  /*b520*/  LDL.LU R63, [R1+0x7c8] ;  /* 0x0007c800013f7983 */ /* 0x002ee80000300800 */
[----:B------:R-:W4:Y:S01]  /*b530*/  LDL.LU.64 R58, [R1+0x2f8] ;  /* 0x0002f800013a7983 */ /* 0x000f220000300a00 */
[----:B------:R-:W-:Y:S01]  /*b540*/  HFMA2 R40, -RZ, RZ, 0, 0 ;  /* 0x00000000ff287431 */ /* 0x000fe200000001ff */
[----:B0-----:R-:W-:-:S04]  /*b550*/  PRMT R60, RZ, 0x7610, R60 ;  /* 0x00007610ff3c7816 */ /* 0x001fc8000000003c */
[----:B------:R-:W-:Y:S01]  /*b560*/  @!P2 PRMT R60, R28, 0x7610, R60 ;  /* 0x000076101c3ca816 */ /* 0x000fe2000000003c */
[----:B------:R-:W4:Y:S04]  /*b570*/  @!P6 LDG.E R40, desc[UR10][R36.64] ;  /* 0x0000000a2428e981 */ /* 0x000f28000c1e1900 */
[----:B------:R-:W4:Y:S04]  /*b580*/  LDL.LU.64 R36, [R1+0x308] ;  /* 0x0003080001247983 */ /* 0x000f280000300a00 */
[----:B------:R0:W-:Y:S04]  /*b590*/  STL.S16 [R1+0x30c], R60 ;  /* 0x00030c3c01007387 */ /* 0x0001e80000100600 */
[----:B0-----:R-:W4:Y:S01]  /*b5a0*/  LDL.LU.64 R60, [R1+0x2d0] ;  /* 0x0002d000013c7983 */ /* 0x001f220000300a00 */
[----:B--2---:R-:W-:-:S04]  /*b5b0*/  PRMT R62, RZ, 0x7610, R62 ;  /* 0x00007610ff3e7816 */ /* 0x004fc8000000003e */
[----:B------:R-:W-:-:S05]  /*b5c0*/  @!P3 PRMT R62, R30, 0x7610, R62 ;  /* 0x000076101e3eb816 */ /* 0x000fca000000003e */
[----:B------:R0:W-:Y:S04]  /*b5d0*/  STL.S16 [R1+0x2f8], R62 ;  /* 0x0002f83e01007387 */ /* 0x0001e80000100600 */
[----:B0-----:R-:W2:Y:S04]  /*b5e0*/  LDL.LU R62, [R1+0x7c0] ;  /* 0x0007c000013e7983 */ /* 0x001ea80000300800 */
[----:B------:R0:W-:Y:S01]  /*b5f0*/  STL [R1+0xb4], R47 ;  /* 0x0000b42f01007387 */ /* 0x0001e20000100800 */
[----:B---3--:R-:W-:-:S04]  /*b600*/  PRMT R63, RZ, 0x7610, R63 ;  /* 0x00007610ff3f7816 */ /* 0x008fc8000000003f */
[----:B------:R-:W-:Y:S02]  /*b610*/  @!P3 PRMT R63, R30, 0x7632, R63 ;  /* 0x000076321e3fb816 */ /* 0x000fe4000000003f */
[----:B0-----:R-:W-:Y:S01]  /*b620*/  PRMT R47, RZ, 0x7610, R47 ;  /* 0x00007610ff2f7816 */ /* 0x001fe2000000002f */
[----:B------:R0:W-:Y:S03]  /*b630*/  STL [R1+0x1b4], R48 ;  /* 0x0001b43001007387 */ /* 0x0001e60000100800 */
[----:B------:R-:W-:Y:S01]  /*b640*/  @!P3 PRMT R47, R31, 0x7632, R47 ;  /* 0x000076321f2fb816 */ /* 0x000fe2000000002f */
[----:B0-----:R-:W-:Y:S01]  /*b650*/  HFMA2 R48, -RZ, RZ, 0, 0 ;  /* 0x00000000ff307431 */ /* 0x001fe200000001ff */
[----:B------:R0:W-:Y:S02]  /*b660*/  STL [R1+0x1a8], R42 ;  /* 0x0001a82a01007387 */ /* 0x0001e40000100800 */
[----:B0-----:R-:W-:-:S06]  /*b670*/  HFMA2 R42, -RZ, RZ, 0, 0 ;  /* 0x00000000ff2a7431 */ /* 0x001fcc00000001ff */
[----:B------:R-:W3:Y:S04]  /*b680*/  @!P0 LDG.E R42, desc[UR10][R56.64] ;  /* 0x0000000a382a8981 */ /* 0x000ee8000c1e1900 */
[----:B------:R-:W3:Y:S01]  /*b690*/  LDL.LU.64 R56, [R1+0x2f0] ;  /* 0x0002f00001387983 */ /* 0x000ee20000300a00 */
[----:B--2---:R-:W-:-:S04]  /*b6a0*/  PRMT R62, RZ, 0x7610, R62 ;  /* 0x00007610ff3e7816 */ /* 0x004fc8000000003e */
[----:B------:R-:W-:Y:S02]  /*b6b0*/  @!P3 PRMT R62, R31, 0x7610, R62 ;  /* 0x000076101f3eb816 */ /* 0x000fe4000000003e */
[----:B------:R-:W-:-:S13]  /*b6c0*/  LOP3.LUT P3, RZ, R55, 0x20000000, RZ, 0xc0, !PT ;  /* 0x2000000037ff7812 */ /* 0x000fda000786c0ff */
[----:B----4-:R0:W2:Y:S04]  /*b6d0*/  @!P3 LDG.E R48, desc[UR10][R60.64] ;  /* 0x0000000a3c30b981 */ /* 0x0100a8000c1e1900 */
[----:B------:R-:W0:Y:S04]  /*b6e0*/  LDL.LU.64 R60, [R1+0x7b0] ;  /* 0x0007b000013c7983 */ /* 0x000e280000300a00 */
[----:B------:R1:W-:Y:S02]  /*b6f0*/  STL [R1+0xb0], R45 ;  /* 0x0000b02d01007387 */ /* 0x0003e40000100800 */
[----:B-1----:R-:W-:-:S02]  /*b700*/  PRMT R45, RZ, 0x7610, R45 ;  /* 0x00007610ff2d7816 */ /* 0x002fc4000000002d */
[----:B------:R1:W-:Y:S02]  /*b710*/  STL [R1+0x1b0], R46 ;  /* 0x0001b02e01007387 */ /* 0x0003e40000100800 */
[----:B------:R-:W-:Y:S02]  /*b720*/  @!P2 PRMT R45, R29, 0x7632, R45 ;  /* 0x000076321d2da816 */ /* 0x000fe4000000002d */
[----:B------:R-:W-:Y:S01]  /*b730*/  LOP3.LUT P2, RZ, R55, 0x40000000, RZ, 0xc0, !PT ;  /* 0x4000000037ff7812 */ /* 0x000fe2000784c0ff */
[----:B-1----:R-:W-:-:S12]  /*b740*/  HFMA2 R46, -RZ, RZ, 0, 0 ;  /* 0x00000000ff2e7431 */ /* 0x002fd800000001ff */
[----:B---3--:R-:W3:Y:S04]  /*b750*/  @!P2 LDG.E R46, desc[UR10][R56.64] ;  /* 0x0000000a382ea981 */ /* 0x008ee8000c1e1900 */
[----:B------:R-:W4:Y:S01]  /*b760*/  LDL.LU.64 R56, [R1+0x2c0] ;  /* 0x0002c00001387983 */ /* 0x000f220000300a00 */
[----:B0-----:R-:W-:-:S04]  /*b770*/  PRMT R60, RZ, 0x7610, R60 ;  /* 0x00007610ff3c7816 */ /* 0x001fc8000000003c */
[----:B------:R-:W-:-:S05]  /*b780*/  @!P4 PRMT R60, R32, 0x7610, R60 ;  /* 0x00007610203cc816 */ /* 0x000fca000000003c */
[----:B------:R0:W-:Y:S04]  /*b790*/  STL.S16 [R1+0x67c], R60 ;  /* 0x00067c3c01007387 */ /* 0x0001e80000100600 */
[----:B0-----:R-:W2:Y:S01]  /*b7a0*/  LDL.LU R60, [R1+0x7a8] ;  /* 0x0007a800013c7983 */ /* 0x001ea20000300800 */
[----:B------:R-:W-:-:S03]  /*b7b0*/  PRMT R61, RZ, 0x7610, R61 ;  /* 0x00007610ff3d7816 */ /* 0x000fc6000000003d */
[----:B------:R0:W-:Y:S01]  /*b7c0*/  STL [R1+0xb8], R49 ;  /* 0x0000b83101007387 */ /* 0x0001e20000100800 */
[----:B------:R-:W-:Y:S02]  /*b7d0*/  @!P4 PRMT R61, R32, 0x7632, R61 ;  /* 0x00007632203dc816 */ /* 0x000fe4000000003d */
[----:B0-----:R-:W-:Y:S01]  /*b7e0*/  PRMT R49, RZ, 0x7610, R49 ;  /* 0x00007610ff317816 */ /* 0x001fe20000000031 */
[----:B------:R0:W-:Y:S03]  /*b7f0*/  STL [R1+0x1b8], R50 ;  /* 0x0001b83201007387 */ /* 0x0001e60000100800 */
[----:B------:R-:W-:Y:S01]  /*b800*/  @!P4 PRMT R49, R33, 0x7632, R49 ;  /* 0x000076322131c816 */ /* 0x000fe20000000031 */
[----:B0-----:R-:W-:Y:S01]  /*b810*/  HFMA2 R50, -RZ, RZ, 0, 0 ;  /* 0x00000000ff327431 */ /* 0x001fe200000001ff */
[----:B--2---:R-:W-:-:S04]  /*b820*/  PRMT R60, RZ, 0x7610, R60 ;  /* 0x00007610ff3c7816 */ /* 0x004fc8000000003c */
[----:B------:R-:W-:Y:S02]  /*b830*/  @!P4 PRMT R60, R33, 0x7610, R60 ;  /* 0x00007610213cc816 */ /* 0x000fe4000000003c */
[----:B------:R-:W-:-:S13]  /*b840*/  LOP3.LUT P4, RZ, R55, 0x10000000, RZ, 0xc0, !PT ;  /* 0x1000000037ff7812 */ /* 0x000fda000788c0ff */
[----:B----4-:R0:W2:Y:S04]  /*b850*/  @!P4 LDG.E R50, desc[UR10][R56.64] ;  /* 0x0000000a3832c981 */ /* 0x0100a8000c1e1900 */
[----:B------:R-:W0:Y:S02]  /*b860*/  LDL.LU.64 R56, [R1+0x790] ;  /* 0x0007900001387983 */ /* 0x000e240000300a00 */
[----:B0-----:R-:W-:-:S04]  /*b870*/  PRMT R56, RZ, 0x7610, R56 ;  /* 0x00007610ff387816 */ /* 0x001fc80000000038 */
[----:B------:R-:W-:-:S05]  /*b880*/  @!P5 PRMT R56, R34, 0x7610, R56 ;  /* 0x000076102238d816 */ /* 0x000fca0000000038 */
[----:B------:R0:W-:Y:S04]  /*b890*/  STL.S16 [R1+0x2c0], R56 ;  /* 0x0002c03801007387 */ /* 0x0001e80000100600 */
[----:B0-----:R-:W4:Y:S01]  /*b8a0*/  LDL.LU R56, [R1+0x788] ;  /* 0x0007880001387983 */ /* 0x001f220000300800 */
[----:B------:R-:W-:-:S03]  /*b8b0*/  LOP3.LUT P1, RZ, R55, 0x80000000, RZ, 0xc0, !PT ;  /* 0x8000000037ff7812 */ /* 0x000fc6000782c0ff */
[----:B------:R0:W-:Y:S02]  /*b8c0*/  STL.S16 [R1+0x668], R45 ;  /* 0x0006682d01007387 */ /* 0x0001e40000100600 */
[----:B0-----:R-:W-:-:S08]  /*b8d0*/  MOV R45, RZ ;  /* 0x000000ff002d7202 */ /* 0x001fd00000000f00 */
[----:B------:R-:W3:Y:S04]  /*b8e0*/  @!P1 LDG.E R45, desc[UR10][R58.64] ;  /* 0x0000000a3a2d9981 */ /* 0x000ee8000c1e1900 */
[----:B------:R-:W2:Y:S01]  /*b8f0*/  LDL.LU.64 R58, [R1+0x2d8] ;  /* 0x0002d800013a7983 */ /* 0x000ea20000300a00 */
[----:B----4-:R-:W-:-:S04]  /*b900*/  PRMT R56, RZ, 0x7610, R56 ;  /* 0x00007610ff387816 */ /* 0x010fc80000000038 */
[----:B------:R-:W-:-:S05]  /*b910*/  @!P5 PRMT R56, R35, 0x7610, R56 ;  /* 0x000076102338d816 */ /* 0x000fca0000000038 */
[----:B------:R0:W-:Y:S04]  /*b920*/  STL.S16 [R1+0x2dc], R56 ;  /* 0x0002dc3801007387 */ /* 0x0001e80000100600 */
[----:B0-----:R-:W4:Y:S02]  /*b930*/  LDL.LU R56, [R1+0x780] ;  /* 0x0007800001387983 */ /* 0x001f240000300800 */
[----:B----4-:R-:W-:-:S04]  /*b940*/  PRMT R56, RZ, 0x7610, R56 ;  /* 0x00007610ff387816 */ /* 0x010fc80000000038 */
[----:B------:R-:W-:-:S05]  /*b950*/  @!P6 PRMT R56, R40, 0x7610, R56 ;  /* 0x000076102838e816 */ /* 0x000fca0000000038 */
[----:B------:R0:W-:Y:S04]  /*b960*/  STL.S16 [R1+0x2cc], R56 ;  /* 0x0002cc3801007387 */ /* 0x0001e80000100600 */
[----:B0-----:R-:W4:Y:S02]  /*b970*/  LDL.LU R56, [R1+0x76c] ;  /* 0x00076c0001387983 */ /* 0x001f240000300800 */
[----:B----4-:R-:W-:-:S04]  /*b980*/  PRMT R56, RZ, 0x7610, R56 ;  /* 0x00007610ff387816 */ /* 0x010fc80000000038 */
[----:B------:R-:W-:-:S05]  /*b990*/  @!P6 PRMT R56, R40, 0x7632, R56 ;  /* 0x000076322838e816 */ /* 0x000fca0000000038 */
[----:B------:R0:W-:Y:S04]  /*b9a0*/  STL.S16 [R1+0x6b0], R56 ;  /* 0x0006b03801007387 */ /* 0x0001e80000100600 */
[----:B0-----:R-:W4:Y:S04]  /*b9b0*/  LDL.LU R56, [R1+0x768] ;  /* 0x0007680001387983 */ /* 0x001f280000300800 */
[----:B------:R0:W-:Y:S02]  /*b9c0*/  STL [R1+0x1ac], R44 ;  /* 0x0001ac2c01007387 */ /* 0x0001e40000100800 */
[----:B0-----:R-:W-:-:S06]  /*b9d0*/  HFMA2 R44, -RZ, RZ, 0, 0 ;  /* 0x00000000ff2c7431 */ /* 0x001fcc00000001ff */
[----:B------:R-:W2:Y:S04]  /*b9e0*/  @!P1 LDG.E R44, desc[UR10][R36.64] ;  /* 0x0000000a242c9981 */ /* 0x000ea8000c1e1900 */
[----:B------:R-:W2:Y:S01]  /*b9f0*/  LDL.LU.64 R36, [R1+0x2e0] ;  /* 0x0002e00001247983 */ /* 0x000ea20000300a00 */
[----:B----4-:R-:W-:-:S04]  /*ba00*/  PRMT R56, RZ, 0x7610, R56 ;  /* 0x00007610ff387816 */ /* 0x010fc80000000038 */
[----:B---3--:R-:W-:-:S05]  /*ba10*/  @!P1 PRMT R56, R45, 0x7632, R56 ;  /* 0x000076322d389816 */ /* 0x008fca0000000038 */
[----:B------:R0:W-:Y:S04]  /*ba20*/  STL.S16 [R1+0x6b8], R56 ;  /* 0x0006b83801007387 */ /* 0x0001e80000100600 */
[----:B0-----:R-:W3:Y:S04]  /*ba30*/  LDL.LU R56, [R1+0x754] ;  /* 0x0007540001387983 */ /* 0x001ee80000300800 */
[----:B------:R0:W-:Y:S02]  /*ba40*/  STL.S16 [R1+0x688], R47 ;  /* 0x0006882f01007387 */ /* 0x0001e40000100600 */
[----:B0-----:R-:W-:-:S06]  /*ba50*/  MOV R47, RZ ;  /* 0x000000ff002f7202 */ /* 0x001fcc0000000f00 */
[----:B--2---:R0:W2:Y:S01]  /*ba60*/  @!P2 LDG.E R47, desc[UR10][R36.64] ;  /* 0x0000000a242fa981 */ /* 0x0040a2000c1e1900 */
[----:B---3--:R-:W-:-:S04]  /*ba70*/  PRMT R56, RZ, 0x7610, R56 ;  /* 0x00007610ff387816 */ /* 0x008fc80000000038 */
[----:B------:R-:W-:-:S05]  /*ba80*/  @!P2 PRMT R56, R46, 0x7632, R56 ;  /* 0x000076322e38a816 */ /* 0x000fca0000000038 */
[----:B------:R1:W-:Y:S04]  /*ba90*/  STL.S16 [R1+0x6cc], R56 ;  /* 0x0006cc3801007387 */ /* 0x0003e80000100600 */
[----:B-1----:R-:W3:Y:S01]  /*baa0*/  LDL.LU R56, [R1+0x74c] ;  /* 0x00074c0001387983 */ /* 0x002ee20000300800 */
[----:B0-----:R-:W-:Y:S02]  /*bab0*/  MOV R36, R38 ;  /* 0x0000002600247202 */ /* 0x001fe40000000f00 */
[----:B------:R-:W-:Y:S02]  /*bac0*/  MOV R37, R39 ;  /* 0x0000002700257202 */ /* 0x000fe40000000f00 */
[----:B------:R-:W4:Y:S01]  /*bad0*/  LDL.LU.64 R38, [R1+0x2a8] ;  /* 0x0002a80001267983 */ /* 0x000f220000300a00 */
[----:B---3--:R-:W-:-:S04]  /*bae0*/  PRMT R56, RZ, 0x7610, R56 ;  /* 0x00007610ff387816 */ /* 0x008fc80000000038 */
[----:B--2---:R-:W-:-:S05]  /*baf0*/  @!P2 PRMT R56, R47, 0x7632, R56 ;  /* 0x000076322f38a816 */ /* 0x004fca0000000038 */
[----:B------:R0:W-:Y:S04]  /*bb00*/  STL.S16 [R1+0x6d8], R56 ;  /* 0x0006d83801007387 */ /* 0x0001e80000100600 */
[----:B0-----:R-:W2:Y:S01]  /*bb10*/  LDL.LU R56, [R1+0x744] ;  /* 0x0007440001387983 */ /* 0x001ea20000300800 */
[----:B------:R-:W-:-:S03]  /*bb20*/  PRMT R57, RZ, 0x7610, R57 ;  /* 0x00007610ff397816 */ /* 0x000fc60000000039 */
[----:B------:R0:W-:Y:S01]  /*bb30*/  STL [R1+0xbc], R51 ;  /* 0x0000bc3301007387 */ /* 0x0001e20000100800 */
[----:B------:R-:W-:Y:S02]  /*bb40*/  @!P5 PRMT R57, R34, 0x7632, R57 ;  /* 0x000076322239d816 */ /* 0x000fe40000000039 */
[----:B------:R-:W-:Y:S01]  /*bb50*/  PRMT R68, RZ, 0x7610, R68 ;  /* 0x00007610ff447816 */ /* 0x000fe20000000044 */
[----:B------:R1:W-:Y:S01]  /*bb60*/  STL [R1+0xc0], R53 ;  /* 0x0000c03501007387 */ /* 0x0003e20000100800 */
[----:B0-----:R-:W-:-:S03]  /*bb70*/  PRMT R51, RZ, 0x7610, R51 ;  /* 0x00007610ff337816 */ /* 0x001fc60000000033 */
[----:B------:R0:W-:Y:S01]  /*bb80*/  STL.S16 [R1+0x698], R49 ;  /* 0x0006983101007387 */ /* 0x0001e20000100600 */
[----:B------:R-:W-:Y:S02]  /*bb90*/  @!P5 PRMT R51, R35, 0x7632, R51 ;  /* 0x000076322333d816 */ /* 0x000fe40000000033 */
[----:B------:R-:W-:Y:S01]  /*bba0*/  LOP3.LUT P5, RZ, R55, 0x8000000, RZ, 0xc0, !PT ;  /* 0x0800000037ff7812 */ /* 0x000fe200078ac0ff */
[----:B------:R3:W-:Y:S01]  /*bbb0*/  STL [R1+0x1bc], R52 ;  /* 0x0001bc3401007387 */ /* 0x0007e20000100800 */
[----:B-1----:R-:W-:Y:S02]  /*bbc0*/  PRMT R53, RZ, 0x7610, R53 ;  /* 0x00007610ff357816 */ /* 0x002fe40000000035 */
[----:B0-----:R-:W-:Y:S01]  /*bbd0*/  MOV R49, RZ ;  /* 0x000000ff00317202 */ /* 0x001fe20000000f00 */
[----:B------:R0:W-:Y:S01]  /*bbe0*/  STL.S16 [R1+0x6a4], R51 ;  /* 0x0006a43301007387 */ /* 0x0001e20000100600 */
[C---:B------:R-:W-:Y:S02]  /*bbf0*/  @!P6 PRMT R68, R41.reuse, 0x7610, R68 ;  /* 0x000076102944e816 */ /* 0x040fe40000000044 */
[----:B------:R-:W-:Y:S01]  /*bc00*/  @!P6 PRMT R53, R41, 0x7632, R53 ;  /* 0x000076322935e816 */ /* 0x000fe20000000035 */
[----:B---3--:R-:W-:Y:S01]  /*bc10*/  HFMA2 R52, -RZ, RZ, 0, 0 ;  /* 0x00000000ff347431 */ /* 0x008fe200000001ff */
[----:B------:R-:W-:Y:S01]  /*bc20*/  LOP3.LUT P6, RZ, R55, 0x4000000, RZ, 0xc0, !PT ;  /* 0x0400000037ff7812 */ /* 0x000fe200078cc0ff */
[----:B------:R1:W-:Y:S01]  /*bc30*/  STL [R1+0x1c0], R54 ;  /* 0x0001c03601007387 */ /* 0x0003e20000100800 */
[----:B0-----:R-:W-:-:S03]  /*bc40*/  MOV R51, RZ ;  /* 0x000000ff00337202 */ /* 0x001fc60000000f00 */
[----:B------:R-:W3:Y:S04]  /*bc50*/  @!P3 LDG.E R49, desc[UR10][R58.64] ;  /* 0x0000000a3a31b981 */ /* 0x000ee8000c1e1900 */
[----:B----4-:R-:W4:Y:S04]  /*bc60*/  @!P5 LDG.E R52, desc[UR10][R38.64] ;  /* 0x0000000a2634d981 */ /* 0x010f28000c1e1900 */
[----:B-1----:R-:W3:Y:S04]  /*bc70*/  LDL.LU.64 R54, [R1+0x2b0] ;  /* 0x0002b00001367983 */ /* 0x002ee80000300a00 */
[----:B------:R-:W4:Y:S04]  /*bc80*/  @!P4 LDG.E R51, desc[UR10][R36.64] ;  /* 0x0000000a2433c981 */ /* 0x000f28000c1e1900 */
[----:B------:R-:W4:Y:S01]  /*bc90*/  LDL.LU.64 R38, [R1+0x770] ;  /* 0x0007700001267983 */ /* 0x000f220000300a00 */
[----:B------:R-:W-:-:S03]  /*bca0*/  UIMAD.WIDE UR6, UR8, 0x8, UR6 ;  /* 0x00000008080678a5 */ /* 0x000fc6000f8e0206 */
[----:B------:R-:W-:Y:S04]  /*bcb0*/  STL [R1+0xcc], R6 ;  /* 0x0000cc0601007387 */ /* 0x000fe80000100800 */
[----:B------:R-:W4:Y:S04]  /*bcc0*/  LDL.LU.64 R36, [R1+0x778] ;  /* 0x0007780001247983 */ /* 0x000f280000300a00 */
[----:B------:R-:W-:Y:S01]  /*bcd0*/  STL [R1+0x1cc], R7 ;  /* 0x0001cc0701007387 */ /* 0x000fe20000100800 */
[----:B--2---:R-:W-:-:S03]  /*bce0*/  PRMT R56, RZ, 0x7610, R56 ;  /* 0x00007610ff387816 */ /* 0x004fc60000000038 */
[----:B------:R-:W-:Y:S01]  /*bcf0*/  STL.S16 [R1+0x6c4], R53 ;  /* 0x0006c43501007387 */ /* 0x000fe20000100600 */
[----:B------:R-:W-:-:S03]  /*bd00*/  @!P3 PRMT R56, R48, 0x7632, R56 ;  /* 0x000076323038b816 */ /* 0x000fc60000000038 */
[----:B------:R-:W-:Y:S04]  /*bd10*/  STL.S16 [R1+0x6ac], R68 ;  /* 0x0006ac4401007387 */ /* 0x000fe80000100600 */
[----:B------:R0:W-:Y:S04]  /*bd20*/  STL.S16 [R1+0x6e0], R56 ;  /* 0x0006e03801007387 */ /* 0x0001e80000100600 */
[----:B------:R-:W-:Y:S01]  /*bd30*/  STL [R1+0xc4], R2 ;  /* 0x0000c40201007387 */ /* 0x000fe20000100800 */
[----:B------:R-:W-:-:S03]  /*bd40*/  PRMT R69, RZ, 0x7610, R69 ;  /* 0x00007610ff457816 */ /* 0x000fc60000000045 */
[----:B------:R-:W-:Y:S04]  /*bd50*/  STL [R1+0x1c4], R3 ;  /* 0x0001c40301007387 */ /* 0x000fe80000100800 */
[----:B0-----:R-:W2:Y:S01]  /*bd60*/  LDL.LU R56, [R1+0x73c] ;  /* 0x00073c0001387983 */ /* 0x001ea20000300800 */
[----:B------:R-:W-:Y:S02]  /*bd70*/  MOV R6, UR6 ;  /* 0x0000000600067c02 */ /* 0x000fe40008000f00 */
[----:B------:R-:W-:Y:S01]  /*bd80*/  MOV R7, UR7 ;  /* 0x0000000700077c02 */ /* 0x000fe20008000f00 */
[----:B------:R-:W-:Y:S04]  /*bd90*/  STL [R1+0xc8], R4 ;  /* 0x0000c80401007387 */ /* 0x000fe80000100800 */
[----:B------:R0:W-:Y:S04]  /*bda0*/  STL [R1+0x1c8], R5 ;  /* 0x0001c80501007387 */ /* 0x0001e80000100800 */
[----:B------:R-:W2:Y:S01]  /*bdb0*/  LDG.E.64 R6, desc[UR10][R6.64] ;  /* 0x0000000a06067981 */ /* 0x000ea2000c1e1b00 */
[----:B------:R-:W-:-:S03]  /*bdc0*/  MOV R53, RZ ;  /* 0x000000ff00357202 */ /* 0x000fc60000000f00 */
[----:B------:R-:W-:Y:S04]  /*bdd0*/  STL [R1+0x1d0], R21 ;  /* 0x0001d01501007387 */ /* 0x000fe80000100800 */
[----:B------:R-:W-:Y:S04]  /*bde0*/  STL [R1+0xd4], R22 ;  /* 0x0000d41601007387 */ /* 0x000fe80000100800 */
[----:B---3--:R1:W3:Y:S04]  /*bdf0*/  @!P5 LDG.E R53, desc[UR10][R54.64] ;  /* 0x0000000a3635d981 */ /* 0x0082e8000c1e1900 */
[----:B------:R-:W-:Y:S04]  /*be00*/  STL [R1+0x1d4], R23 ;  /* 0x0001d41701007387 */ /* 0x000fe80000100800 */
[----:B------:R-:W-:Y:S01]  /*be10*/  STL [R1+0xd8], R24 ;  /* 0x0000d81801007387 */ /* 0x000fe20000100800 */
[----:B-1----:R-:W-:-:S03]  /*be20*/  CS2R R54, SRZ ;  /* 0x0000000000367805 */ /* 0x002fc6000001ff00 */
[----:B------:R-:W-:Y:S04]  /*be30*/  STL [R1+0x1d8], R25 ;  /* 0x0001d81901007387 */ /* 0x000fe80000100800 */
[----:B----4-:R-:W4:Y:S04]  /*be40*/  @!P6 LDG.E R54, desc[UR10][R38.64] ;  /* 0x0000000a2636e981 */ /* 0x010f28000c1e1900 */
[----:B------:R1:W4:Y:S04]  /*be50*/  @!P6 LDG.E R55, desc[UR10][R36.64] ;  /* 0x0000000a2437e981 */ /* 0x000328000c1e1900 */
[----:B------:R-:W-:Y:S04]  /*be60*/  STL [R1+0xdc], R26 ;  /* 0x0000dc1a01007387 */ /* 0x000fe80000100800 */
[----:B------:R-:W4:Y:S04]  /*be70*/  LDL.LU.64 R38, [R1+0x760] ;  /* 0x0007600001267983 */ /* 0x000f280000300a00 */
[----:B------:R-:W1:Y:S01]  /*be80*/  LDL.LU.64 R36, [R1+0x758] ;  /* 0x0007580001247983 */ /* 0x000e620000300a00 */
[----:B------:R-:W0:Y:S02]  /*be90*/  S2R R68, SR_TID.X ;  /* 0x0000000000447919 */ /* 0x000e240000002100 */
[----:B0-----:R-:W-:-:S02]  /*bea0*/  PRMT R5, RZ, 0x7610, R5 ;  /* 0x00007610ff057816 */ /* 0x001fc40000000005 */
[----:B------:R-:W-:Y:S01]  /*beb0*/  PRMT R4, RZ, 0x7610, R4 ;  /* 0x00007610ff047816 */ /* 0x000fe20000000004 */
[----:B------:R-:W-:Y:S01]  /*bec0*/  STL [R1+0x1dc], R27 ;  /* 0x0001dc1b01007387 */ /* 0x000fe20000100800 */
[----:B------:R-:W-:Y:S02]  /*bed0*/  PRMT R3, RZ, 0x7610, R3 ;  /* 0x00007610ff037816 */ /* 0x000fe40000000003 */
[C---:B------:R-:W-:Y:S01]  /*bee0*/  @!P0 PRMT R69, R42.reuse, 0x7610, R69 ;  /* 0x000076102a458816 */ /* 0x040fe20000000045 */
[----:B------:R-:W-:Y:S01]  /*bef0*/  STL [R1+0xe0], R28 ;  /* 0x0000e01c01007387 */ /* 0x000fe20000100800 */
[----:B------:R-:W-:Y:S02]  /*bf00*/  @!P0 PRMT R5, R42, 0x7632, R5 ;  /* 0x000076322a058816 */ /* 0x000fe40000000005 */
[----:B------:R-:W-:Y:S01]  /*bf10*/  @!P0 PRMT R4, R43, 0x7610, R4 ;  /* 0x000076102b048816 */ /* 0x000fe20000000004 */
[----:B------:R-:W-:Y:S04]  /*bf20*/  STL [R1+0x1e0], R29 ;  /* 0x0001e01d01007387 */ /* 0x000fe80000100800 */
[----:B------:R-:W-:Y:S04]  /*bf30*/  STL [R1+0xe8], R32 ;  /* 0x0000e82001007387 */ /* 0x000fe80000100800 */
[----:B------:R-:W-:Y:S04]  /*bf40*/  STL [R1+0xec], R34 ;  /* 0x0000ec2201007387 */ /* 0x000fe80000100800 */
[----:B------:R-:W-:Y:S04]  /*bf50*/  STL [R1+0xf0], R40 ;  /* 0x0000f02801007387 */ /* 0x000fe80000100800 */
[----:B------:R-:W-:Y:S01]  /*bf60*/  STL.S16 [R1+0x678], R63 ;  /* 0x0006783f01007387 */ /* 0x000fe20000100600 */
[----:B------:R-:W-:-:S03]  /*bf70*/  LOP3.LUT R2, R68, 0xffff, RZ, 0xc0, !PT ;  /* 0x0000ffff44027812 */ /* 0x000fc600078ec0ff */
[----:B------:R-:W-:Y:S02]  /*bf80*/  STL.S16 [R1+0x670], R62 ;  /* 0x0006703e01007387 */ /* 0x000fe40000100600 */
[----:B------:R-:W-:Y:S02]  /*bf90*/  IMAD R2, R2, 0x493, RZ ;  /* 0x0000049302027824 */ /* 0x000fe400078e02ff */
[----:B------:R-:W-:Y:S04]  /*bfa0*/  STL.S16 [R1+0x694], R61 ;  /* 0x0006943d01007387 */ /* 0x000fe80000100600 */
[----:B------:R-:W-:Y:S04]  /*bfb0*/  STL.S16 [R1+0x690], R60 ;  /* 0x0006903c01007387 */ /* 0x000fe80000100600 */
[----:B------:R-:W-:Y:S04]  /*bfc0*/  STL.S16 [R1+0x6a0], R57 ;  /* 0x0006a03901007387 */ /* 0x000fe80000100600 */
        /* <DEDUP_REMOVED lines=14> */
[----:B------:R0:W5:Y:S01]  /*c0b0*/  LDL.LU.64 R58, [R1+0x798] ;  /* 0x00079800013a7983 */ /* 0x0001620000300a00 */
[----:B--2---:R-:W-:-:S02]  /*c0c0*/  PRMT R56, RZ, 0x7610, R56 ;  /* 0x00007610ff387816 */ /* 0x004fc40000000038 */
[----:B------:R-:W-:Y:S01]  /*c0d0*/  @!P0 PRMT R3, R43, 0x7632, R3 ;  /* 0x000076322b038816 */ /* 0x000fe20000000003 */
[----:B------:R-:W-:Y:S01]  /*c0e0*/  STL.S16 [R1+0x6a8], R69 ;  /* 0x0006a84501007387 */ /* 0x000fe20000100600 */
[----:B------:R-:W-:Y:S02]  /*c0f0*/  @!P3 PRMT R56, R49, 0x7632, R56 ;  /* 0x000076323138b816 */ /* 0x000fe40000000038 */
[----:B------:R-:W-:Y:S01]  /*c100*/  SHF.R.U32.HI R2, RZ, 0x10, R2 ;  /* 0x00000010ff027819 */ /* 0x000fe20000011602 */
[----:B------:R-:W-:Y:S04]  /*c110*/  STL.S16 [R1+0x6c0], R5 ;  /* 0x0006c00501007387 */ /* 0x000fe80000100600 */
[----:B------:R2:W-:Y:S04]  /*c120*/  STL.S16 [R1+0x6e8], R56 ;  /* 0x0006e83801007387 */ /* 0x0005e80000100600 */
[----:B------:R0:W-:Y:S01]  /*c130*/  STL.S16 [R1+0x6bc], R4 ;  /* 0x0006bc0401007387 */ /* 0x0001e20000100600 */
[----:B------:R-:W-:-:S02]  /*c140*/  PRMT R2, R2, 0x9910, RZ ;  /* 0x0000991002027816 */ /* 0x000fc400000000ff */
[----:B------:R-:W-:Y:S02]  /*c150*/  ISETP.NE.AND P0, PT, RZ, UR9, PT ;  /* 0x00000009ff007c0c */ /* 0x000fe4000bf05270 */
[----:B------:R-:W-:Y:S01]  /*c160*/  R2UR UR28, R6 ;  /* 0x00000000061c72ca */ /* 0x000fe200000e0000 */
[----:B--2---:R-:W2:Y:S01]  /*c170*/  LDL.LU R56, [R1+0x734] ;  /* 0x0007340001387983 */ /* 0x004ea20000300800 */
[----:B------:R-:W-:-:S03]  /*c180*/  IMAD R2, R2, 0x38, RZ ;  /* 0x0000003802027824 */ /* 0x000fc600078e02ff */
[----:B------:R3:W-:Y:S02]  /*c190*/  STL.S16 [R1+0x6d0], R3 ;  /* 0x0006d00301007387 */ /* 0x0007e40000100600 */
[----:B------:R-:W-:Y:S02]  /*c1a0*/  IADD3 R2, PT, PT, RZ, -R2, RZ ;  /* 0x80000002ff027210 */ /* 0x000fe40007ffe0ff */
[----:B------:R-:W-:Y:S02]  /*c1b0*/  PRMT R32, RZ, 0x7610, R32 ;  /* 0x00007610ff207816 */ /* 0x000fe40000000020 */
[----:B------:R-:W-:Y:S01]  /*c1c0*/  PRMT R22, RZ, 0x7610, R22 ;  /* 0x00007610ff167816 */ /* 0x000fe20000000016 */
[----:B0-----:R-:W0:Y:S01]  /*c1d0*/  @P0 LDC.64 R4, c[0x0][0x3b0] ;  /* 0x0000ec00ff040b82 */ /* 0x001e220000000a00 */
[----:B------:R-:W-:Y:S02]  /*c1e0*/  PRMT R2, R2, 0x7710, RZ ;  /* 0x0000771002027816 */ /* 0x000fe400000000ff */
[----:B------:R-:W-:Y:S01]  /*c1f0*/  PRMT R21, RZ, 0x7610, R21 ;  /* 0x00007610ff157816 */ /* 0x000fe20000000015 */
[----:B------:R-:W-:Y:S01]  /*c200*/  STL [R1+0x200], R49 ;  /* 0x0002003101007387 */ /* 0x000fe20000100800 */
[----:B------:R-:W-:-:S03]  /*c210*/  IADD3 R2, PT, PT, R2, R68, RZ ;  /* 0x0000004402027210 */ /* 0x000fc60007ffe0ff */
[----:B------:R-:W4:Y:S01]  /*c220*/  LDC.64 R68, c[0x0][0x3a8] ;  /* 0x0000ea00ff447b82 */ /* 0x000f220000000a00 */
[----:B------:R-:W-:Y:S02]  /*c230*/  SHF.L.U32 R2, R2, 0x1, RZ ;  /* 0x0000000102027819 */ /* 0x000fe400000006ff */
[----:B------:R-:W-:Y:S02]  /*c240*/  PRMT R25, RZ, 0x7610, R25 ;  /* 0x00007610ff197816 */ /* 0x000fe40000000019 */
[----:B------:R-:W-:Y:S02]  /*c250*/  PRMT R24, RZ, 0x7610, R24 ;  /* 0x00007610ff187816 */ /* 0x000fe40000000018 */
[----:B------:R-:W-:Y:S01]  /*c260*/  PRMT R23, RZ, 0x7610, R23 ;  /* 0x00007610ff177816 */ /* 0x000fe20000000017 */
[----:B------:R-:W-:Y:S01]  /*c270*/  STL [R1+0x204], R51 ;  /* 0x0002043301007387 */ /* 0x000fe20000100800 */
[----:B---3--:R-:W-:Y:S02]  /*c280*/  LOP3.LUT R3, R2, 0xffff, RZ, 0xc0, !PT ;  /* 0x0000ffff02037812 */ /* 0x008fe400078ec0ff */
[----:B------:R-:W-:Y:S01]  /*c290*/  MOV R2, UR13 ;  /* 0x0000000d00027c02 */ /* 0x000fe20008000f00 */
[----:B------:R-:W-:Y:S01]  /*c2a0*/  STL [R1+0x108], R52 ;  /* 0x0001083401007387 */ /* 0x000fe20000100800 */
[----:B------:R-:W-:-:S03]  /*c2b0*/  MOV R6, UR28 ;  /* 0x0000001c00067c02 */ /* 0x000fc60008000f00 */
[----:B------:R-:W-:Y:S01]  /*c2c0*/  IMAD R2, R2, 0x70, R3 ;  /* 0x0000007002027824 */ /* 0x000fe200078e0203 */
[----:B------:R0:W-:Y:S01]  /*c2d0*/  STL [R1+0x728], R3 ;  /* 0x0007280301007387 */ /* 0x0001e20000100800 */
[----:B------:R-:W-:Y:S01]  /*c2e0*/  FFMA.FTZ R6, -R6, UR28, R7 ;  /* 0x0000001c06067c23 */ /* 0x000fe20008010107 */
[----:B-1----:R-:W-:Y:S02]  /*c2f0*/  PRMT R36, RZ, 0x7610, R36 ;  /* 0x00007610ff247816 */ /* 0x002fe40000000024 */
[----:B------:R-:W-:Y:S01]  /*c300*/  PRMT R37, RZ, 0x7610, R37 ;  /* 0x00007610ff257816 */ /* 0x000fe20000000025 */
[----:B------:R-:W-:Y:S01]  /*c310*/  STL [R1+0x208], R53 ;  /* 0x0002083501007387 */ /* 0x000fe20000100800 */
[C---:B----4-:R-:W-:Y:S01]  /*c320*/  IMAD.WIDE R68, R2.reuse, 0x4, R68 ;  /* 0x0000000402447825 */ /* 0x050fe200078e0244 */
[----:B------:R-:W-:Y:S02]  /*c330*/  PRMT R38, RZ, 0x7610, R38 ;  /* 0x00007610ff267816 */ /* 0x000fe40000000026 */
[----:B------:R-:W-:Y:S01]  /*c340*/  STL [R1+0x10c], R54 ;  /* 0x00010c3601007387 */ /* 0x000fe20000100800 */
[----:B0-----:R-:W-:Y:S01]  /*c350*/  @P0 IMAD.WIDE R2, R2, 0x4, R4 ;  /* 0x0000000402020825 */ /* 0x001fe200078e0204 */
[----:B------:R-:W-:-:S02]  /*c360*/  CS2R R4, SRZ ;  /* 0x0000000000047805 */ /* 0x000fc4000001ff00 */
[----:B------:R-:W-:Y:S01]  /*c370*/  PRMT R39, RZ, 0x7610, R39 ;  /* 0x00007610ff277816 */ /* 0x000fe20000000027 */
[----:B------:R-:W-:Y:S04]  /*c380*/  STL [R1+0x20c], R55 ;  /* 0x00020c3701007387 */ /* 0x000fe80000100800 */
[----:B------:R0:W5:Y:S01]  /*c390*/  @P0 LDG.E.64 R4, desc[UR10][R2.64] ;  /* 0x0000000a02040981 */ /* 0x000162000c1e1b00 */
[----:B------:R-:W-:Y:S02]  /*c3a0*/  FSETP.GTU.FTZ.AND P0, PT, R6, RZ, PT ;  /* 0x000000ff0600720b */ /* 0x000fe40003f1c000 */
[----:B------:R-:W-:Y:S01]  /*c3b0*/  @!P2 PRMT R36, R46, 0x7610, R36 ;  /* 0x000076102e24a816 */ /* 0x000fe20000000024 */
[----:B------:R0:W5:Y:S01]  /*c3c0*/  LDL.LU R63, [R1+0x7bc] ;  /* 0x0007bc00013f7983 */ /* 0x0001620000300800 */
[----:B------:R-:W-:-:S02]  /*c3d0*/  @!P2 PRMT R37, R47, 0x7610, R37 ;  /* 0x000076102f25a816 */ /* 0x000fc40000000025 */
[----:B------:R-:W-:Y:S01]  /*c3e0*/  @!P3 PRMT R38, R48, 0x7610, R38 ;  /* 0x000076103026b816 */ /* 0x000fe20000000026 */
[----:B------:R0:W5:Y:S01]  /*c3f0*/  LDL.LU R62, [R1+0x7b8] ;  /* 0x0007b800013e7983 */ /* 0x0001620000300800 */
[----:B------:R-:W-:Y:S02]  /*c400*/  @!P3 PRMT R39, R49, 0x7610, R39 ;  /* 0x000076103127b816 */ /* 0x000fe40000000027 */
[----:B------:R-:W-:Y:S01]  /*c410*/  PRMT R34, RZ, 0x7610, R34 ;  /* 0x00007610ff227816 */ /* 0x000fe20000000022 */
[----:B------:R0:W5:Y:S02]  /*c420*/  LDG.E.64 R2, desc[UR10][R68.64] ;  /* 0x0000000a44027981 */ /* 0x000164000c1e1b00 */
[----:B------:R-:W-:Y:S01]  /*c430*/  VOTEU.ANY UP0, P0 ;  /* 0x0000000000ff7886 */ /* 0x000fe20000000100 */
[----:B------:R-:W-:Y:S01]  /*c440*/  PRMT R40, RZ, 0x7610, R40 ;  /* 0x00007610ff287816 */ /* 0x000fe20000000028 */
[----:B------:R0:W5:Y:S03]  /*c450*/  LDL.LU R61, [R1+0x7a4] ;  /* 0x0007a400013d7983 */ /* 0x0001660000300800 */
[----:B------:R-:W1:Y:S01]  /*c460*/  @UP0 LDCU UR5, c[0x0][0x3c0] ;  /* 0x00007800ff0507ac */ /* 0x000e620008000800 */
[----:B------:R-:W-:Y:S01]  /*c470*/  PLOP3.LUT P0, PT, PT, PT, UP0, 0x80, 0x8 ;  /* 0x000000000008781c */ /* 0x000fe20003f0f008 */
[----:B------:R0:W5:Y:S01]  /*c480*/  LDL.LU R60, [R1+0x7a0] ;  /* 0x0007a000013c7983 */ /* 0x0001620000300800 */
[----:B------:R-:W-:-:S02]  /*c490*/  PRMT R29, RZ, 0x7610, R29 ;  /* 0x00007610ff1d7816 */ /* 0x000fc4000000001d */
[----:B------:R-:W-:Y:S01]  /*c4a0*/  PRMT R28, RZ, 0x7610, R28 ;  /* 0x00007610ff1c7816 */ /* 0x000fe2000000001c */
[----:B------:R0:W5:Y:S01]  /*c4b0*/  LDL.LU R57, [R1+0x784] ;  /* 0x0007840001397983 */ /* 0x0001620000300800 */
[----:B------:R-:W-:Y:S02]  /*c4c0*/  PRMT R27, RZ, 0x7610, R27 ;  /* 0x00007610ff1b7816 */ /* 0x000fe4000000001b */
[----:B------:R-:W-:Y:S01]  /*c4d0*/  PRMT R26, RZ, 0x7610, R26 ;  /* 0x00007610ff1a7816 */ /* 0x000fe2000000001a */
[----:B------:R0:W5:Y:S01]  /*c4e0*/  LDL R67, [R1+0x280] ;  /* 0x0002800001437983 */ /* 0x0001620000100800 */
[----:B------:R-:W-:Y:S02]  /*c4f0*/  PRMT R7, RZ, 0x7610, R7 ;  /* 0x00007610ff077816 */ /* 0x000fe40000000007 */
[----:B------:R-:W-:Y:S01]  /*c500*/  @!P1 PRMT R32, R44, 0x7610, R32 ;  /* 0x000076102c209816 */ /* 0x000fe20000000020 */
[----:B------:R3:W-:Y:S01]  /*c510*/  STL.S16 [R1+0x6b4], R36 ;  /* 0x0006b42401007387 */ /* 0x0007e20000100600 */
[----:B-1----:R-:W-:Y:S01]  /*c520*/  @P0 FADD.FTZ R6, R6, UR5 ;  /* 0x0000000506060e21 */ /* 0x002fe20008010000 */
[----:B------:R-:W-:-:S02]  /*c530*/  @!P1 PRMT R34, R44, 0x7632, R34 ;  /* 0x000076322c229816 */ /* 0x000fc40000000022 */
[----:B------:R1:W-:Y:S03]  /*c540*/  STL.S16 [R1+0x6c8], R37 ;  /* 0x0006c82501007387 */ /* 0x0003e60000100600 */
[----:B------:R-:W4:Y:S01]  /*c550*/  @P0 MUFU.RSQ R6, R6 ;  /* 0x0000000600060308 */ /* 0x000f220000001400 */
[----:B------:R-:W-:Y:S01]  /*c560*/  @!P1 PRMT R40, R45, 0x7610, R40 ;  /* 0x000076102d289816 */ /* 0x000fe20000000028 */
[----:B------:R0:W-:Y:S01]  /*c570*/  STL.S16 [R1+0x6d4], R38 ;  /* 0x0006d42601007387 */ /* 0x0001e20000100600 */
[----:B------:R-:W-:Y:S02]  /*c580*/  @!P4 PRMT R29, R50, 0x7632, R29 ;  /* 0x00007632321dc816 */ /* 0x000fe4000000001d */
[C---:B------:R-:W-:Y:S01]  /*c590*/  @!P4 PRMT R28, R51.reuse, 0x7610, R28 ;  /* 0x00007610331cc816 */ /* 0x040fe2000000001c */
[----:B------:R0:W-:Y:S01]  /*c5a0*/  STL.S16 [R1+0x6dc], R39 ;  /* 0x0006dc2701007387 */ /* 0x0001e20000100600 */
[----:B------:R-:W-:-:S02]  /*c5b0*/  @!P4 PRMT R27, R51, 0x7632, R27 ;  /* 0x00007632331bc816 */ /* 0x000fc4000000001b */
[C---:B------:R-:W-:Y:S01]  /*c5c0*/  @!P5 PRMT R26, R52.reuse, 0x7610, R26 ;  /* 0x00007610341ad816 */ /* 0x040fe2000000001a */
[----:B------:R0:W5:Y:S01]  /*c5d0*/  LDL R68, [R1+0x290] ;  /* 0x0002900001447983 */ /* 0x0001620000100800 */
[----:B------:R-:W-:Y:S02]  /*c5e0*/  @!P5 PRMT R25, R52, 0x7632, R25 ;  /* 0x000076323419d816 */ /* 0x000fe40000000019 */
[----:B------:R-:W-:Y:S01]  /*c5f0*/  @!P5 PRMT R24, R53, 0x7610, R24 ;  /* 0x000076103518d816 */ /* 0x000fe20000000018 */
[----:B------:R0:W5:Y:S01]  /*c600*/  LDL R69, [R1+0x220] ;  /* 0x0002200001457983 */ /* 0x0001620000100800 */
[----:B----4-:R-:W-:-:S03]  /*c610*/  @P0 R2UR UR5, R6 ;  /* 0x00000000060502ca */ /* 0x010fc600000e0000 */
[----:B------:R4:W5:Y:S01]  /*c620*/  LDL R30, [R1+0x6d0] ;  /* 0x0006d000011e7983 */ /* 0x0009620000100800 */
[----:B------:R-:W-:Y:S02]  /*c630*/  PRMT R6, RZ, 0x7610, R6 ;  /* 0x00007610ff067816 */ /* 0x000fe40000000006 */
[----:B------:R-:W-:Y:S01]  /*c640*/  @!P5 PRMT R23, R53, 0x7632, R23 ;  /* 0x000076323517d816 */ /* 0x000fe20000000017 */
[----:B------:R4:W5:Y:S01]  /*c650*/  LDL R31, [R1+0x6a4] ;  /* 0x0006a400011f7983 */ /* 0x0009620000100800 */
[C---:B------:R-:W-:Y:S02]  /*c660*/  @!P6 PRMT R22, R54.reuse, 0x7610, R22 ;  /* 0x000076103616e816 */ /* 0x040fe40000000016 */
[----:B------:R-:W-:Y:S01]  /*c670*/  @!P6 PRMT R21, R54, 0x7632, R21 ;  /* 0x000076323615e816 */ /* 0x000fe20000000015 */
[----:B------:R4:W5:Y:S01]  /*c680*/  LDL R33, [R1+0x698] ;  /* 0x0006980001217983 */ /* 0x0009620000100800 */
[C---:B------:R-:W-:Y:S02]  /*c690*/  @!P6 PRMT R7, R55.reuse, 0x7610, R7 ;  /* 0x000076103707e816 */ /* 0x040fe40000000007 */
[----:B------:R-:W-:Y:S01]  /*c6a0*/  @!P6 PRMT R6, R55, 0x7632, R6 ;  /* 0x000076323706e816 */ /* 0x000fe20000000006 */
[----:B------:R4:W5:Y:S04]  /*c6b0*/  LDL R35, [R1+0x688] ;  /* 0x0006880001237983 */ /* 0x0009680000100800 */
[----:B------:R4:W5:Y:S04]  /*c6c0*/  LDL R41, [R1+0x668] ;  /* 0x0006680001297983 */ /* 0x0009680000100800 */
[----:B------:R4:W5:Y:S04]  /*c6d0*/  LDL R42, [R1+0x6bc] ;  /* 0x0006bc00012a7983 */ /* 0x0009680000100800 */
[----:B------:R4:W5:Y:S04]  /*c6e0*/  LDL R43, [R1+0x650] ;  /* 0x00065000012b7983 */ /* 0x0009680000100800 */
[----:B------:R4:W5:Y:S04]  /*c6f0*/  LDL R44, [R1+0x6ac] ;  /* 0x0006ac00012c7983 */ /* 0x0009680000100800 */
[----:B------:R4:W5:Y:S04]  /*c700*/  LDL R45, [R1+0x638] ;  /* 0x00063800012d7983 */ /* 0x0009680000100800 */
[----:B---3--:R4:W5:Y:S04]  /*c710*/  LDL.LU R36, [R1+0x750] ;  /* 0x0007500001247983 */ /* 0x0089680000300800 */
[----:B------:R4:W5:Y:S04]  /*c720*/  LDL R46, [R1+0x2dc] ;  /* 0x0002dc00012e7983 */ /* 0x0009680000100800 */
[----:B-1----:R4:W5:Y:S04]  /*c730*/  LDL.LU R37, [R1+0x748] ;  /* 0x0007480001257983 */ /* 0x0029680000300800 */
[----:B------:R4:W5:Y:S04]  /*c740*/  LDL R47, [R1+0x620] ;  /* 0x00062000012f7983 */ /* 0x0009680000100800 */
[----:B0-----:R4:W5:Y:S04]  /*c750*/  LDL.LU R38, [R1+0x740] ;  /* 0x0007400001267983 */ /* 0x0019680000300800 */
[----:B------:R4:W5:Y:S04]  /*c760*/  LDL R48, [R1+0x690] ;  /* 0x0006900001307983 */ /* 0x0009680000100800 */
[----:B------:R4:W5:Y:S04]  /*c770*/  LDL.LU R39, [R1+0x738] ;  /* 0x0007380001277983 */ /* 0x0009680000300800 */
[----:B------:R4:W5:Y:S04]  /*c780*/  LDL R49, [R1+0x36c] ;  /* 0x00036c0001317983 */ /* 0x0009680000100800 */
[----:B------:R4:W5:Y:S04]  /*c790*/  LDL R51, [R1+0x5fc] ;  /* 0x0005fc0001337983 */ /* 0x0009680000100800 */
[----:B------:R4:W5:Y:S04]  /*c7a0*/  LDL R52, [R1+0x658] ;  /* 0x0006580001347983 */ /* 0x0009680000100800 */
[----:B------:R4:W5:Y:S04]  /*c7b0*/  LDL R53, [R1+0x5ec] ;  /* 0x0005ec0001357983 */ /* 0x0009680000100800 */
[----:B------:R4:W5:Y:S04]  /*c7c0*/  LDL R54, [R1+0x640] ;  /* 0x0006400001367983 */ /* 0x0009680000100800 */
[----:B------:R4:W5:Y:S01]  /*c7d0*/  LDL R55, [R1+0x5d4] ;  /* 0x0005d40001377983 */ /* 0x0009620000100800 */
[----:B--2---:R-:W-:-:S04]  /*c7e0*/  PRMT R56, RZ, 0x7610, R56 ;  /* 0x00007610ff387816 */ /* 0x004fc80000000038 */
[----:B------:R-:W-:Y:S02]  /*c7f0*/  @!P4 PRMT R56, R50, 0x7610, R56 ;  /* 0x000076103238c816 */ /* 0x000fe40000000038 */
[----:B------:R4:W5:Y:S04]  /*c800*/  LDL R50, [R1+0x670] ;  /* 0x0006700001327983 */ /* 0x0009680000100800 */
[----:B------:R0:W-:Y:S04]  /*c810*/  STL.S16 [R1+0x6e4], R56 ;  /* 0x0006e43801007387 */ /* 0x0001e80000100600 */
[----:B0-----:R4:W5:Y:S04]  /*c820*/  LDL.LU R56, [R1+0x730] ;  /* 0x0007300001387983 */ /* 0x0019680000300800 */
[----:B------:R4:W-:Y:S04]  /*c830*/  STL.S16 [R1+0x6f0], R29 ;  /* 0x0006f01d01007387 */ /* 0x0009e80000100600 */
        /* <DEDUP_REMOVED lines=9> */
[----:B------:R4:W-:Y:S01]  /*c8d0*/  STL.S16 [R1+0x714], R6 ;  /* 0x0007140601007387 */ /* 0x0009e20000100600 */
[----:B------:R-:W-:Y:S01]  /*c8e0*/  UISETP.NE.AND UP1, UPT, UR9, URZ, UPT ;  /* 0x000000ff0900728c */ /* 0x000fe2000bf25270 */
[----:B------:R-:W-:Y:S01]  /*c8f0*/  UMOV UR16, 0x3f800000 ;  /* 0x3f80000000107882 */ /* 0x000fe20000000000 */
[----:B------:R-:W-:-:S07]  /*c900*/  @UP0 UMOV UR16, UR5 ;  /* 0x0000000500100c82 */ /* 0x000fce0008000000 */
[----:B----4-:R-:W-:Y:S05]  /*c910*/  BRA.U UP1, `(.L_x_168) ;  /* 0x0000005501487547 */ /* 0x010fea000b800000 */
[----:B------:R-:W2:Y:S04]  /*c920*/  LDL.LU R23, [R1+0x284] ;  /* 0x0002840001177983 */ /* 0x000ea80000300800 */
[----:B------:R-:W3:Y:S04]  /*c930*/  LDL.LU R21, [R1+0x28c] ;  /* 0x00028c0001157983 */ /* 0x000ee80000300800 */
        /* <DEDUP_REMOVED lines=10> */
[----:B-----5:R-:W-:Y:S01]  /*c9e0*/  SHF.L.U32 R21, R68, 0x10, RZ ;  /* 0x0000001044157819 */ /* 0x020fe200000006ff */
[----:B------:R-:W-:Y:S01]  /*c9f0*/  FMUL.FTZ R22, R2, R6 ;  /* 0x0000000602167220 */ /* 0x000fe20000410000 */
[----:B------:R-:W-:Y:S01]  /*ca00*/  MOV R29, R25 ;  /* 0x00000019001d7202 */ /* 0x000fe20000000f00 */
[----:B------:R-:W-:Y:S01]  /*ca10*/  FADD.FTZ R23, R23, -UR28 ;  /* 0x8000001c17177e21 */ /* 0x000fe20008010000 */
[----:B------:R-:W2:Y:S01]  /*ca20*/  LDL.LU R68, [R1+0x300] ;  /* 0x0003000001447983 */ /* 0x000ea20000300800 */
[----:B------:R-:W-:Y:S01]  /*ca30*/  SHF.L.U32 R25, R24, 0x10, RZ ;  /* 0x0000001018197819 */ /* 0x000fe200000006ff */
[----:B------:R-:W-:Y:S01]  /*ca40*/  FADD.FTZ R24, RZ, R22 ;  /* 0x00000016ff187221 */ /* 0x000fe20000010000 */
[----:B------:R-:W-:Y:S01]  /*ca50*/  FMUL.FTZ R23, R23, UR16 ;  /* 0x0000001017177c20 */ /* 0x000fe20008410000 */
[----:B------:R-:W-:Y:S01]  /*ca60*/  MOV R27, R26 ;  /* 0x0000001a001b7202 */ /* 0x000fe20000000f00 */
[----:B------:R-:W-:Y:S01]  /*ca70*/  FFMA.FTZ R26, R7, R22, RZ ;  /* 0x00000016071a7223 */ /* 0x000fe200000100ff */
[----:B------:R-:W-:Y:S01]  /*ca80*/  FMUL.FTZ R22, R3, R21 ;  /* 0x0000001503167220 */ /* 0x000fe20000410000 */
[----:B------:R-:W-:Y:S01]  /*ca90*/  FADD.FTZ R25, R25, -UR28 ;  /* 0x8000001c19197e21 */ /* 0x000fe20008010000 */
[----:B------:R-:W-:-:S02]  /*caa0*/  FFMA.FTZ R7, R6, R7, RZ ;  /* 0x0000000706077223 */ /* 0x000fc400000100ff */
[----:B------:R-:W-:Y:S01]  /*cab0*/  FFMA.FTZ R26, R23, R22, R26 ;  /* 0x00000016171a7223 */ /* 0x000fe2000001001a */
[----:B------:R-:W-:Y:S01]  /*cac0*/  FADD.FTZ R24, R22, R24 ;  /* 0x0000001816187221 */ /* 0x000fe20000010000 */
[----:B------:R-:W-:Y:S01]  /*cad0*/  SHF.L.U32 R22, R27, 0x10, RZ ;  /* 0x000000101b167819 */ /* 0x000fe200000006ff */
[----:B------:R-:W-:Y:S01]  /*cae0*/  FADD.FTZ R6, RZ, R6 ;  /* 0x00000006ff067221 */ /* 0x000fe20000010000 */
[----:B------:R-:W-:Y:S01]  /*caf0*/  FMUL.FTZ R25, R25, UR16 ;  /* 0x0000001019197c20 */ /* 0x000fe20008410000 */
[----:B------:R-:W-:Y:S02]  /*cb00*/  SHF.L.U32 R27, R67, 0x10, RZ ;  /* 0x00000010431b7819 */ /* 0x000fe400000006ff */
[C---:B------:R-:W-:Y:S01]  /*cb10*/  FADD.FTZ R6, R22.reuse, R6 ;  /* 0x0000000616067221 */ /* 0x040fe20000010000 */
[----:B------:R-:W-:Y:S01]  /*cb20*/  FFMA.FTZ R7, R22, R25, R7 ;  /* 0x0000001916077223 */ /* 0x000fe20000010007 */
[----:B------:R-:W-:Y:S01]  /*cb30*/  FMUL.FTZ R22, R2, R22 ;  /* 0x0000001602167220 */ /* 0x000fe20000410000 */
[----:B------:R-:W-:Y:S01]  /*cb40*/  FADD.FTZ R27, R27, -UR28 ;  /* 0x8000001c1b1b7e21 */ /* 0x000fe20008010000 */
[----:B------:R-:W-:Y:S01]  /*cb50*/  FFMA.FTZ R23, R21, R23, RZ ;  /* 0x0000001715177223 */ /* 0x000fe200000100ff */
[----:B------:R-:W3:Y:S01]  /*cb60*/  LDL.LU R67, [R1+0x2e8] ;  /* 0x0002e80001437983 */ /* 0x000ee20000300800 */
[----:B------:R-:W-:Y:S01]  /*cb70*/  FFMA.FTZ R26, R25, R22, R26 ;  /* 0x00000016191a7223 */ /* 0x000fe2000001001a */
[----:B------:R-:W-:Y:S01]  /*cb80*/  SHF.L.U32 R25, R29, 0x10, RZ ;  /* 0x000000101d197819 */ /* 0x000fe200000006ff */
[----:B------:R-:W-:Y:S01]  /*cb90*/  FADD.FTZ R21, RZ, R21 ;  /* 0x00000015ff157221 */ /* 0x000fe20000010000 */
[----:B------:R-:W-:Y:S01]  /*cba0*/  FMUL.FTZ R27, R27, UR16 ;  /* 0x000000101b1b7c20 */ /* 0x000fe20008410000 */
[----:B------:R-:W4:Y:S02]  /*cbb0*/  LDL.LU R29, [R1+0x304] ;  /* 0x00030400011d7983 */ /* 0x000f240000300800 */
[C---:B------:R-:W-:Y:S01]  /*cbc0*/  FADD.FTZ R21, R25.reuse, R21 ;  /* 0x0000001519157221 */ /* 0x040fe20000010000 */
[----:B------:R-:W-:Y:S01]  /*cbd0*/  FFMA.FTZ R23, R25, R27, R23 ;  /* 0x0000001b19177223 */ /* 0x000fe20000010017 */
[----:B------:R-:W-:-:S04]  /*cbe0*/  FMUL.FTZ R25, R3, R25 ;  /* 0x0000001903197220 */ /* 0x000fc80000410000 */
[----:B------:R-:W-:Y:S02]  /*cbf0*/  FFMA.FTZ R26, R27, R25, R26 ;  /* 0x000000191b1a7223 */ /* 0x000fe4000001001a */
[----:B------:R-:W2:Y:S01]  /*cc00*/  LDL.LU R27, [R1+0x2ec] ;  /* 0x0002ec00011b7983 */ /* 0x000ea20000300800 */
[----:B------:R-:W-:Y:S01]  /*cc10*/  FADD.FTZ R24, R24, R22 ;  /* 0x0000001618187221 */ /* 0x000fe20000010000 */
[----:B------:R-:W-:Y:S02]  /*cc20*/  SHF.L.U32 R22, R69, 0x10, RZ ;  /* 0x0000001045167819 */ /* 0x000fe400000006ff */
[----:B------:R-:W4:Y:S01]  /*cc30*/  LDL.LU R69, [R1+0x334] ;  /* 0x0003340001457983 */ /* 0x000f220000300800 */
[----:B------:R-:W-:Y:S01]  /*cc40*/  FADD.FTZ R24, R25, R24 ;  /* 0x0000001819187221 */ /* 0x000fe20000010000 */
[----:B------:R-:W-:Y:S01]  /*cc50*/  SHF.L.U32 R25, R28, 0x10, RZ ;  /* 0x000000101c197819 */ /* 0x000fe200000006ff */
[----:B------:R-:W-:-:S04]  /*cc60*/  FADD.FTZ R28, R22, -UR28 ;  /* 0x8000001c161c7e21 */ /* 0x000fc80008010000 */
[----:B------:R-:W-:Y:S01]  /*cc70*/  FMUL.FTZ R28, R28, UR16 ;  /* 0x000000101c1c7c20 */ /* 0x000fe20008410000 */
[----:B------:R-:W-:-:S03]  /*cc80*/  FADD.FTZ R6, R6, R25 ;  /* 0x0000001906067221 */ /* 0x000fc60000010000 */
[----:B------:R-:W-:Y:S01]  /*cc90*/  FFMA.FTZ R7, R25, R28, R7 ;  /* 0x0000001c19077223 */ /* 0x000fe20000010007 */
[----:B--2---:R-:W-:Y:S01]  /*cca0*/  SHF.L.U32 R22, R27, 0x10, RZ ;  /* 0x000000101b167819 */ /* 0x004fe200000006ff */
[----:B------:R-:W-:Y:S01]  /*ccb0*/  FMUL.FTZ R27, R2, R25 ;  /* 0x00000019021b7220 */ /* 0x000fe20000410000 */
[----:B------:R-:W-:Y:S02]  /*ccc0*/  SHF.L.U32 R25, R68, 0x10, RZ ;  /* 0x0000001044197819 */ /* 0x000fe400000006ff */
[----:B------:R-:W2:Y:S01]  /*ccd0*/  LDL.LU R68, [R1+0x354] ;  /* 0x0003540001447983 */ /* 0x000ea20000300800 */
[----:B------:R-:W-:Y:S01]  /*cce0*/  FADD.FTZ R22, R22, -UR28 ;  /* 0x8000001c16167e21 */ /* 0x000fe20008010000 */
[----:B------:R-:W-:Y:S01]  /*ccf0*/  FFMA.FTZ R26, R28, R27, R26 ;  /* 0x0000001b1c1a7223 */ /* 0x000fe2000001001a */
[----:B---3--:R-:W-:Y:S02]  /*cd00*/  SHF.L.U32 R28, R67, 0x10, RZ ;  /* 0x00000010431c7819 */ /* 0x008fe400000006ff */
[----:B------:R-:W-:Y:S01]  /*cd10*/  FMUL.FTZ R22, R22, UR16 ;  /* 0x0000001016167c20 */ /* 0x000fe20008410000 */
[----:B------:R-:W-:Y:S01]  /*cd20*/  FADD.FTZ R21, R21, R25 ;  /* 0x0000001915157221 */ /* 0x000fe20000010000 */
[----:B------:R-:W-:Y:S01]  /*cd30*/  FADD.FTZ R24, R24, R27 ;  /* 0x0000001b18187221 */ /* 0x000fe20000010000 */
[----:B------:R-:W3:Y:S01]  /*cd40*/  LDL.LU R67, [R1+0x370] ;  /* 0x0003700001437983 */ /* 0x000ee20000300800 */
[----:B------:R-:W-:Y:S01]  /*cd50*/  FFMA.FTZ R23, R25, R22, R23 ;  /* 0x0000001619177223 */ /* 0x000fe20000010017 */
[----:B------:R-:W-:Y:S01]  /*cd60*/  FMUL.FTZ R25, R3, R25 ;  /* 0x0000001903197220 */ /* 0x000fe20000410000 */
[----:B------:R-:W-:Y:S01]  /*cd70*/  FADD.FTZ R28, R28, -UR28 ;  /* 0x8000001c1c1c7e21 */ /* 0x000fe20008010000 */
[----:B------:R-:W2:Y:S02]  /*cd80*/  LDL.LU R27, [R1+0x314] ;  /* 0x00031400011b7983 */ /* 0x000ea40000300800 */
[----:B------:R-:W-:Y:S01]  /*cd90*/  FFMA.FTZ R26, R22, R25, R26 ;  /* 0x00000019161a7223 */ /* 0x000fe2000001001a */
[----:B----4-:R-:W-:Y:S01]  /*cda0*/  SHF.L.U32 R22, R29, 0x10, RZ ;  /* 0x000000101d167819 */ /* 0x010fe200000006ff */
[----:B------:R-:W-:Y:S01]  /*cdb0*/  FMUL.FTZ R28, R28, UR16 ;  /* 0x000000101c1c7c20 */ /* 0x000fe20008410000 */
[----:B------:R-:W-:Y:S01]  /*cdc0*/  FADD.FTZ R24, R25, R24 ;  /* 0x0000001819187221 */ /* 0x000fe20000010000 */
[----:B------:R-:W4:Y:S02]  /*cdd0*/  LDL.LU R29, [R1+0x350] ;  /* 0x00035000011d7983 */ /* 0x000f240000300800 */
[----:B------:R-:W-:Y:S01]  /*cde0*/  FADD.FTZ R6, R6, R22 ;  /* 0x0000001606067221 */ /* 0x000fe20000010000 */
[----:B------:R-:W-:Y:S01]  /*cdf0*/  FFMA.FTZ R7, R22, R28, R7 ;  /* 0x0000001c16077223 */ /* 0x000fe20000010007 */
[----:B------:R-:W-:Y:S01]  /*ce00*/  FMUL.FTZ R22, R2, R22 ;  /* 0x0000001602167220 */ /* 0x000fe20000410000 */
[----:B------:R-:W3:Y:S03]  /*ce10*/  LDL.LU R25, [R1+0x330] ;  /* 0x0003300001197983 */ /* 0x000ee60000300800 */
[----:B------:R-:W-:-:S02]  /*ce20*/  FFMA.FTZ R26, R28, R22, R26 ;  /* 0x000000161c1a7223 */ /* 0x000fc4000001001a */
[----:B------:R-:W4:Y:S01]  /*ce30*/  LDL.LU R28, [R1+0x310] ;  /* 0x00031000011c7983 */ /* 0x000f220000300800 */
[----:B------:R-:W-:Y:S01]  /*ce40*/  FADD.FTZ R24, R24, R22 ;  /* 0x0000001618187221 */ /* 0x000fe20000010000 */
[----:B--2---:R-:W-:-:S05]  /*ce50*/  SHF.L.U32 R27, R27, 0x10, RZ ;  /* 0x000000101b1b7819 */ /* 0x004fca00000006ff */
[----:B------:R-:W-:-:S04]  /*ce60*/  FADD.FTZ R27, R27, -UR28 ;  /* 0x8000001c1b1b7e21 */ /* 0x000fc80008010000 */
[----:B------:R-:W-:Y:S01]  /*ce70*/  FMUL.FTZ R27, R27, UR16 ;  /* 0x000000101b1b7c20 */ /* 0x000fe20008410000 */
[----:B---3--:R-:W-:Y:S02]  /*ce80*/  SHF.L.U32 R25, R25, 0x10, RZ ;  /* 0x0000001019197819 */ /* 0x008fe400000006ff */
[----:B----4-:R-:W-:-:S03]  /*ce90*/  SHF.L.U32 R28, R28, 0x10, RZ ;  /* 0x000000101c1c7819 */ /* 0x010fc600000006ff */
[----:B------:R-:W-:Y:S01]  /*cea0*/  FADD.FTZ R21, R21, R25 ;  /* 0x0000001915157221 */ /* 0x000fe20000010000 */
[----:B------:R-:W-:Y:S01]  /*ceb0*/  FFMA.FTZ R23, R25, R27, R23 ;  /* 0x0000001b19177223 */ /* 0x000fe20000010017 */
[----:B------:R-:W-:Y:S01]  /*cec0*/  FMUL.FTZ R25, R3, R25 ;  /* 0x0000001903197220 */ /* 0x000fe20000410000 */
[----:B------:R-:W-:Y:S01]  /*ced0*/  SHF.L.U32 R22, R68, 0x10, RZ ;  /* 0x0000001044167819 */ /* 0x000fe200000006ff */
[----:B------:R-:W-:Y:S01]  /*cee0*/  FADD.FTZ R28, R28, -UR28 ;  /* 0x8000001c1c1c7e21 */ /* 0x000fe20008010000 */
[----:B------:R-:W2:Y:S01]  /*cef0*/  LDL.LU R68, [R1+0x374] ;  /* 0x0003740001447983 */ /* 0x000ea20000300800 */
[----:B------:R-:W-:Y:S01]  /*cf00*/  FFMA.FTZ R26, R27, R25, R26 ;  /* 0x000000191b1a7223 */ /* 0x000fe2000001001a */
[----:B------:R-:W-:Y:S01]  /*cf10*/  SHF.L.U32 R27, R69, 0x10, RZ ;  /* 0x00000010451b7819 */ /* 0x000fe200000006ff */
[----:B------:R-:W-:Y:S01]  /*cf20*/  FMUL.FTZ R28, R28, UR16 ;  /* 0x000000101c1c7c20 */ /* 0x000fe20008410000 */
[----:B------:R-:W-:Y:S01]  /*cf30*/  FADD.FTZ R22, R22, -UR28 ;  /* 0x8000001c16167e21 */ /* 0x000fe20008010000 */
[----:B------:R-:W-:Y:S01]  /*cf40*/  FADD.FTZ R24, R25, R24 ;  /* 0x0000001819187221 */ /* 0x000fe20000010000 */
[----:B------:R-:W-:Y:S01]  /*cf50*/  SHF.L.U32 R25, R67, 0x10, RZ ;  /* 0x0000001043197819 */ /* 0x000fe200000006ff */
[----:B------:R-:W-:Y:S01]  /*cf60*/  FADD.FTZ R6, R6, R27 ;  /* 0x0000001b06067221 */ /* 0x000fe20000010000 */
[----:B------:R-:W-:Y:S01]  /*cf70*/  FFMA.FTZ R7, R27, R28, R7 ;  /* 0x0000001c1b077223 */ /* 0x000fe20000010007 */
[----:B------:R-:W-:Y:S01]  /*cf80*/  FMUL.FTZ R22, R22, UR16 ;  /* 0x0000001016167c20 */ /* 0x000fe20008410000 */
[----:B------:R-:W-:Y:S01]  /*cf90*/  FMUL.FTZ R27, R2, R27 ;  /* 0x0000001b021b7220 */ /* 0x000fe20000410000 */
[----:B------:R-:W-:Y:S01]  /*cfa0*/  FADD.FTZ R21, R21, R25 ;  /* 0x0000001915157221 */ /* 0x000fe20000010000 */
[----:B------:R-:W3:Y:S01]  /*cfb0*/  LDL.LU R69, [R1+0x3cc] ;  /* 0x0003cc0001457983 */ /* 0x000ee20000300800 */
[----:B------:R-:W-:Y:S01]  /*cfc0*/  FFMA.FTZ R23, R25, R22, R23 ;  /* 0x0000001619177223 */ /* 0x000fe20000010017 */
[----:B------:R-:W-:Y:S01]  /*cfd0*/  FFMA.FTZ R26, R28, R27, R26 ;  /* 0x0000001b1c1a7223 */ /* 0x000fe2000001001a */
[----:B------:R-:W-:Y:S01]  /*cfe0*/  FMUL.FTZ R25, R3, R25 ;  /* 0x0000001903197220 */ /* 0x000fe20000410000 */
[----:B------:R-:W-:Y:S01]  /*cff0*/  FADD.FTZ R24, R24, R27 ;  /* 0x0000001b18187221 */ /* 0x000fe20000010000 */
[----:B------:R-:W4:Y:S02]  /*d000*/  LDL.LU R67, [R1+0x3e0] ;  /* 0x0003e00001437983 */ /* 0x000f240000300800 */
[----:B------:R-:W-:-:S02]  /*d010*/  FFMA.FTZ R26, R22, R25, R26 ;  /* 0x00000019161a7223 */ /* 0x000fc4000001001a */
[----:B------:R-:W2:Y:S01]  /*d020*/  LDL.LU R22, [R1+0x390] ;  /* 0x0003900001167983 */ /* 0x000ea20000300800 */
[----:B------:R-:W-:-:S03]  /*d030*/  FADD.FTZ R24, R25, R24 ;  /* 0x0000001819187221 */ /* 0x000fc60000010000 */
[----:B------:R-:W3:Y:S04]  /*d040*/  LDL.LU R27, [R1+0x394] ;  /* 0x00039400011b7983 */ /* 0x000ee80000300800 */
[----:B------:R-:W4:Y:S01]  /*d050*/  LDL.LU R25, [R1+0x3b4] ;  /* 0x0003b40001197983 */ /* 0x000f220000300800 */
[----:B------:R-:W-:-:S03]  /*d060*/  SHF.L.U32 R28, R29, 0x10, RZ ;  /* 0x000000101d1c7819 */ /* 0x000fc600000006ff */
[----:B------:R-:W4:Y:S02]  /*d070*/  LDL.LU R29, [R1+0x21c] ;  /* 0x00021c00011d7983 */ /* 0x000f240000300800 */
[----:B------:R-:W-:-:S04]  /*d080*/  FADD.FTZ R28, R28, -UR28 ;  /* 0x8000001c1c1c7e21 */ /* 0x000fc80008010000 */
[----:B------:R-:W-:Y:S01]  /*d090*/  FMUL.FTZ R28, R28, UR16 ;  /* 0x000000101c1c7c20 */ /* 0x000fe20008410000 */
[----:B--2---:R-:W-:Y:S02]  /*d0a0*/  SHF.L.U32 R22, R22, 0x10, RZ ;  /* 0x0000001016167819 */ /* 0x004fe400000006ff */
[----:B---3--:R-:W-:-:S03]  /*d0b0*/  SHF.L.U32 R27, R27, 0x10, RZ ;  /* 0x000000101b1b7819 */ /* 0x008fc600000006ff */
[----:B------:R-:W-:Y:S01]  /*d0c0*/  FADD.FTZ R6, R6, R22 ;  /* 0x0000001606067221 */ /* 0x000fe20000010000 */
[----:B------:R-:W-:Y:S01]  /*d0d0*/  FFMA.FTZ R7, R22, R28, R7 ;  /* 0x0000001c16077223 */ /* 0x000fe20000010007 */
[----:B------:R-:W-:Y:S01]  /*d0e0*/  FMUL.FTZ R22, R2, R22 ;  /* 0x0000001602167220 */ /* 0x000fe20000410000 */
[----:B----4-:R-:W-:Y:S01]  /*d0f0*/  SHF.L.U32 R25, R25, 0x10, RZ ;  /* 0x0000001019197819 */ /* 0x010fe200000006ff */
[----:B------:R-:W-:Y:S02]  /*d100*/  FADD.FTZ R27, R27, -UR28 ;  /* 0x8000001c1b1b7e21 */ /* 0x000fe40008010000 */
[----:B------:R-:W-:Y:S01]  /*d110*/  FFMA.FTZ R26, R28, R22, R26 ;  /* 0x000000161c1a7223 */ /* 0x000fe2000001001a */
[----:B------:R-:W-:Y:S01]  /*d120*/  FADD.FTZ R24, R24, R22 ;  /* 0x0000001618187221 */ /* 0x000fe20000010000 */
[----:B------:R-:W-:Y:S01]  /*d130*/  FMUL.FTZ R27, R27, UR16 ;  /* 0x000000101b1b7c20 */ /* 0x000fe20008410000 */
[----:B------:R-:W-:Y:S01]  /*d140*/  SHF.L.U32 R22, R68, 0x10, RZ ;  /* 0x0000001044167819 */ /* 0x000fe200000006ff */
[----:B------:R-:W-:Y:S01]  /*d150*/  FMUL.FTZ R28, R3, R25 ;  /* 0x00000019031c7220 */ /* 0x000fe20000410000 */
[----:B------:R-:W-:Y:S01]  /*d160*/  FADD.FTZ R21, R21, R25 ;  /* 0x0000001915157221 */ /* 0x000fe20000010000 */
[----:B------:R-:W-:Y:S01]  /*d170*/  FFMA.FTZ R23, R25, R27, R23 ;  /* 0x0000001b19177223 */ /* 0x000fe20000010017 */
[----:B------:R-:W2:Y:S01]  /*d180*/  LDL.LU R68, [R1+0x214] ;  /* 0x0002140001447983 */ /* 0x000ea20000300800 */
[----:B------:R-:W-:Y:S01]  /*d190*/  FFMA.FTZ R26, R27, R28, R26 ;  /* 0x0000001c1b1a7223 */ /* 0x000fe2000001001a */
[----:B------:R-:W-:-:S02]  /*d1a0*/  FADD.FTZ R27, R22, -UR28 ;  /* 0x8000001c161b7e21 */ /* 0x000fc40008010000 */
[----:B------:R-:W3:Y:S01]  /*d1b0*/  LDL.LU R25, [R1+0x3b0] ;  /* 0x0003b00001197983 */ /* 0x000ee20000300800 */
[----:B------:R-:W-:Y:S01]  /*d1c0*/  SHF.L.U32 R22, R69, 0x10, RZ ;  /* 0x0000001045167819 */ /* 0x000fe200000006ff */
[----:B------:R-:W-:Y:S01]  /*d1d0*/  FMUL.FTZ R27, R27, UR16 ;  /* 0x000000101b1b7c20 */ /* 0x000fe20008410000 */
[----:B------:R-:W-:Y:S01]  /*d1e0*/  FADD.FTZ R24, R28, R24 ;  /* 0x000000181c187221 */ /* 0x000fe20000010000 */
[----:B------:R-:W-:Y:S01]  /*d1f0*/  SHF.L.U32 R29, R29, 0x10, RZ ;  /* 0x000000101d1d7819 */ /* 0x000fe200000006ff */
[----:B------:R-:W4:Y:S01]  /*d200*/  LDL.LU R69, [R1+0x3c8] ;  /* 0x0003c80001457983 */ /* 0x000f220000300800 */
[----:B------:R-:W-:Y:S01]  /*d210*/  FADD.FTZ R6, R6, R22 ;  /* 0x0000001606067221 */ /* 0x000fe20000010000 */
[----:B------:R-:W-:Y:S01]  /*d220*/  FFMA.FTZ R7, R22, R27, R7 ;  /* 0x0000001b16077223 */ /* 0x000fe20000010007 */
[----:B------:R-:W-:-:S04]  /*d230*/  FMUL.FTZ R22, R2, R22 ;  /* 0x0000001602167220 */ /* 0x000fc80000410000 */
[----:B------:R-:W-:Y:S01]  /*d240*/  FADD.FTZ R24, R24, R22 ;  /* 0x0000001618187221 */ /* 0x000fe20000010000 */
[----:B------:R-:W-:Y:S02]  /*d250*/  FFMA.FTZ R26, R27, R22, R26 ;  /* 0x000000161b1a7223 */ /* 0x000fe4000001001a */
[----:B------:R-:W2:Y:S04]  /*d260*/  LDL.LU R22, [R1+0x400] ;  /* 0x0004000001167983 */ /* 0x000ea80000300800 */
[----:B------:R-:W4:Y:S01]  /*d270*/  LDL.LU R27, [R1+0x420] ;  /* 0x00042000011b7983 */ /* 0x000f220000300800 */
[----:B------:R-:W-:Y:S01]  /*d280*/  SHF.L.U32 R28, R67, 0x10, RZ ;  /* 0x00000010431c7819 */ /* 0x000fe200000006ff */
[----:B------:R-:W-:Y:S02]  /*d290*/  FADD.FTZ R29, R29, -UR28 ;  /* 0x8000001c1d1d7e21 */ /* 0x000fe40008010000 */
[----:B------:R-:W4:Y:S02]  /*d2a0*/  LDL.LU R67, [R1+0x44c] ;  /* 0x00044c0001437983 */ /* 0x000f240000300800 */
[----:B------:R-:W-:Y:S01]  /*d2b0*/  FADD.FTZ R21, R21, R28 ;  /* 0x0000001c15157221 */ /* 0x000fe20000010000 */
[----:B------:R-:W-:Y:S01]  /*d2c0*/  FMUL.FTZ R29, R29, UR16 ;  /* 0x000000101d1d7c20 */ /* 0x000fe20008410000 */
[----:B---3--:R-:W-:-:S05]  /*d2d0*/  SHF.L.U32 R25, R25, 0x10, RZ ;  /* 0x0000001019197819 */ /* 0x008fca00000006ff */
[----:B------:R-:W-:-:S04]  /*d2e0*/  FADD.FTZ R25, R25, -UR28 ;  /* 0x8000001c19197e21 */ /* 0x000fc80008010000 */
[----:B------:R-:W-:-:S04]  /*d2f0*/  FMUL.FTZ R25, R25, UR16 ;  /* 0x0000001019197c20 */ /* 0x000fc80008410000 */
[----:B------:R-:W-:Y:S01]  /*d300*/  FFMA.FTZ R23, R28, R25, R23 ;  /* 0x000000191c177223 */ /* 0x000fe20000010017 */
[----:B------:R-:W-:Y:S01]  /*d310*/  FMUL.FTZ R28, R3, R28 ;  /* 0x0000001c031c7220 */ /* 0x000fe20000410000 */
[----:B--2---:R-:W-:-:S03]  /*d320*/  SHF.L.U32 R22, R22, 0x10, RZ ;  /* 0x0000001016167819 */ /* 0x004fc600000006ff */
[----:B------:R-:W-:Y:S01]  /*d330*/  FFMA.FTZ R26, R25, R28, R26 ;  /* 0x0000001c191a7223 */ /* 0x000fe2000001001a */
[----:B----4-:R-:W-:Y:S01]  /*d340*/  SHF.L.U32 R25, R27, 0x10, RZ ;  /* 0x000000101b197819 */ /* 0x010fe200000006ff */
[----:B------:R-:W-:Y:S01]  /*d350*/  FMUL.FTZ R27, R2, R22 ;  /* 0x00000016021b7220 */ /* 0x000fe20000410000 */
[----:B------:R-:W-:Y:S02]  /*d360*/  FADD.FTZ R24, R28, R24 ;  /* 0x000000181c187221 */ /* 0x000fe40000010000 */
[----:B------:R-:W2:Y:S01]  /*d370*/  LDL.LU R28, [R1+0x218] ;  /* 0x00021800011c7983 */ /* 0x000ea20000300800 */
[----:B------:R-:W-:Y:S01]  /*d380*/  FFMA.FTZ R26, R29, R27, R26 ;  /* 0x0000001b1d1a7223 */ /* 0x000fe2000001001a */
[----:B------:R-:W-:Y:S02]  /*d390*/  FADD.FTZ R24, R24, R27 ;  /* 0x0000001b18187221 */ /* 0x000fe40000010000 */
[----:B------:R-:W3:Y:S01]  /*d3a0*/  LDL.LU R27, [R1+0x424] ;  /* 0x00042400011b7983 */ /* 0x000ee20000300800 */
[----:B------:R-:W-:Y:S01]  /*d3b0*/  FADD.FTZ R6, R6, R22 ;  /* 0x0000001606067221 */ /* 0x000fe20000010000 */
[----:B------:R-:W-:Y:S01]  /*d3c0*/  FFMA.FTZ R7, R22, R29, R7 ;  /* 0x0000001d16077223 */ /* 0x000fe20000010007 */
[----:B------:R-:W-:-:S02]  /*d3d0*/  SHF.L.U32 R22, R68, 0x10, RZ ;  /* 0x0000001044167819 */ /* 0x000fc400000006ff */
[----:B------:R-:W4:Y:S01]  /*d3e0*/  LDL.LU R68, [R1+0x210] ;  /* 0x0002100001447983 */ /* 0x000f220000300800 */
[----:B------:R-:W-:Y:S01]  /*d3f0*/  FADD.FTZ R25, R25, -UR28 ;  /* 0x8000001c19197e21 */ /* 0x000fe20008010000 */
[----:B------:R-:W-:Y:S01]  /*d400*/  SHF.L.U32 R29, R69, 0x10, RZ ;  /* 0x00000010451d7819 */ /* 0x000fe200000006ff */
[----:B------:R-:W-:Y:S01]  /*d410*/  FADD.FTZ R22, R22, -UR28 ;  /* 0x8000001c16167e21 */ /* 0x000fe20008010000 */
[----:B------:R-:W4:Y:S01]  /*d420*/  LDL.LU R69, [R1+0x52c] ;  /* 0x00052c0001457983 */ /* 0x000f220000300800 */
[----:B------:R-:W-:Y:S02]  /*d430*/  FMUL.FTZ R25, R25, UR16 ;  /* 0x0000001019197c20 */ /* 0x000fe40008410000 */
[----:B------:R-:W-:Y:S01]  /*d440*/  FMUL.FTZ R22, R22, UR16 ;  /* 0x0000001016167c20 */ /* 0x000fe20008410000 */
[----:B------:R-:W-:-:S03]  /*d450*/  FADD.FTZ R6, R6, R29 ;  /* 0x0000001d06067221 */ /* 0x000fc60000010000 */
[----:B------:R-:W-:Y:S01]  /*d460*/  FFMA.FTZ R7, R29, R22, R7 ;  /* 0x000000161d077223 */ /* 0x000fe20000010007 */
[----:B------:R-:W-:Y:S01]  /*d470*/  FMUL.FTZ R29, R2, R29 ;  /* 0x0000001d021d7220 */ /* 0x000fe20000410000 */
[----:B------:R-:W-:Y:S02]  /*d480*/  SHF.L.U32 R57, R57, 0x10, RZ ;  /* 0x0000001039397819 */ /* 0x000fe400000006ff */
[----:B------:R-:W-:-:S03]  /*d490*/  SHF.L.U32 R58, R58, 0x10, RZ ;  /* 0x000000103a3a7819 */ /* 0x000fc600000006ff */
[----:B------:R-:W-:Y:S01]  /*d4a0*/  FADD.FTZ R57, R57, -UR28 ;  /* 0x8000001c39397e21 */ /* 0x000fe20008010000 */
[----:B---3--:R-:W-:Y:S02]  /*d4b0*/  SHF.L.U32 R27, R27, 0x10, RZ ;  /* 0x000000101b1b7819 */ /* 0x008fe400000006ff */
[----:B--2---:R-:W-:-:S03]  /*d4c0*/  SHF.L.U32 R28, R28, 0x10, RZ ;  /* 0x000000101c1c7819 */ /* 0x004fc600000006ff */
[----:B------:R-:W-:Y:S01]  /*d4d0*/  FADD.FTZ R21, R21, R27 ;  /* 0x0000001b15157221 */ /* 0x000fe20000010000 */
[----:B------:R-:W-:Y:S01]  /*d4e0*/  FFMA.FTZ R23, R27, R25, R23 ;  /* 0x000000191b177223 */ /* 0x000fe20000010017 */
[----:B------:R-:W-:Y:S01]  /*d4f0*/  FMUL.FTZ R27, R3, R27 ;  /* 0x0000001b031b7220 */ /* 0x000fe20000410000 */
[----:B------:R-:W-:-:S03]  /*d500*/  FADD.FTZ R28, R28, -UR28 ;  /* 0x8000001c1c1c7e21 */ /* 0x000fc60008010000 */
[----:B------:R-:W-:Y:S01]  /*d510*/  FFMA.FTZ R26, R25, R27, R26 ;  /* 0x0000001b191a7223 */ /* 0x000fe2000001001a */
[----:B------:R-:W-:Y:S01]  /*d520*/  SHF.L.U32 R25, R67, 0x10, RZ ;  /* 0x0000001043197819 */ /* 0x000fe200000006ff */
[----:B------:R-:W-:Y:S01]  /*d530*/  FADD.FTZ R24, R27, R24 ;  /* 0x000000181b187221 */ /* 0x000fe20000010000 */
[----:B------:R-:W2:Y:S01]  /*d540*/  LDL.LU R67, [R1+0x540] ;  /* 0x0005400001437983 */ /* 0x000ea20000300800 */
[----:B------:R-:W-:Y:S01]  /*d550*/  FFMA.FTZ R26, R22, R29, R26 ;  /* 0x0000001d161a7223 */ /* 0x000fe2000001001a */
[----:B------:R-:W-:Y:S01]  /*d560*/  FMUL.FTZ R28, R28, UR16 ;  /* 0x000000101c1c7c20 */ /* 0x000fe20008410000 */
[----:B------:R-:W-:Y:S01]  /*d570*/  FADD.FTZ R24, R24, R29 ;  /* 0x0000001d18187221 */ /* 0x000fe20000010000 */
[----:B------:R-:W-:Y:S01]  /*d580*/  FMUL.FTZ R22, R3, R25 ;  /* 0x0000001903167220 */ /* 0x000fe20000410000 */
[----:B------:R-:W3:Y:S03]  /*d590*/  LDL.LU R27, [R1+0x528] ;  /* 0x00052800011b7983 */ /* 0x000ee60000300800 */
[----:B------:R-:W-:Y:S01]  /*d5a0*/  FADD.FTZ R24, R22, R24 ;  /* 0x0000001816187221 */ /* 0x000fe20000010000 */
[----:B------:R-:W-:Y:S01]  /*d5b0*/  FFMA.FTZ R26, R28, R22, R26 ;  /* 0x000000161c1a7223 */ /* 0x000fe2000001001a */
[----:B----4-:R-:W-:Y:S01]  /*d5c0*/  SHF.L.U32 R22, R68, 0x10, RZ ;  /* 0x0000001044167819 */ /* 0x010fe200000006ff */
[----:B------:R-:W-:Y:S01]  /*d5d0*/  FADD.FTZ R58, R58, -UR28 ;  /* 0x8000001c3a3a7e21 */ /* 0x000fe20008010000 */
[----:B------:R-:W4:Y:S01]  /*d5e0*/  LDL.LU R68, [R1+0x544] ;  /* 0x0005440001447983 */ /* 0x000f220000300800 */
[----:B------:R-:W-:Y:S01]  /*d5f0*/  SHF.L.U32 R59, R59, 0x10, RZ ;  /* 0x000000103b3b7819 */ /* 0x000fe200000006ff */
[----:B------:R-:W-:Y:S01]  /*d600*/  FMUL.FTZ R57, R57, UR16 ;  /* 0x0000001039397c20 */ /* 0x000fe20008410000 */
[----:B------:R-:W-:Y:S01]  /*d610*/  FADD.FTZ R21, R21, R25 ;  /* 0x0000001915157221 */ /* 0x000fe20000010000 */
        /* <DEDUP_REMOVED lines=8> */
[----:B------:R-:W-:Y:S01]  /*d6a0*/  FFMA.FTZ R23, R22, R58, R23 ;  /* 0x0000003a16177223 */ /* 0x000fe20000010017 */
[----:B------:R-:W-:Y:S01]  /*d6b0*/  SHF.L.U32 R64, R64, 0x10, RZ ;  /* 0x0000001040407819 */ /* 0x000fe200000006ff */
        /* <DEDUP_REMOVED lines=10> */
[----:B------:R-:W-:Y:S01]  /*d760*/  FADD.FTZ R64, R64, -UR28 ;  /* 0x8000001c40407e21 */ /* 0x000fe20008010000 */
[----:B------:R-:W-:Y:S01]  /*d770*/  FMUL.FTZ R61, R61, UR16 ;  /* 0x000000103d3d7c20 */ /* 0x000fe20008410000 */
[----:B------:R-:W-:Y:S01]  /*d780*/  FMUL.FTZ R22, R2, R62 ;  /* 0x0000003e02167220 */ /* 0x000fe20000410000 */
[----:B------:R-:W-:Y:S01]  /*d790*/  SHF.L.U32 R66, R66, 0x10, RZ ;  /* 0x0000001042427819 */ /* 0x000fe200000006ff */
[----:B------:R-:W-:Y:S01]  /*d7a0*/  FADD.FTZ R6, R6, R62 ;  /* 0x0000003e06067221 */ /* 0x000fe20000010000 */
[----:B------:R-:W-:Y:S01]  /*d7b0*/  FFMA.FTZ R7, R62, R60, R7 ;  /* 0x0000003c3e077223 */ /* 0x000fe20000010007 */
[----:B------:R-:W-:Y:S01]  /*d7c0*/  SHF.L.U32 R65, R65, 0x10, RZ ;  /* 0x0000001041417819 */ /* 0x000fe200000006ff */
        /* <DEDUP_REMOVED lines=13> */
[----:B------:R-:W4:Y:S01]  /*d8a0*/  LDL.LU R29, [R1+0x570] ;  /* 0x00057000011d7983 */ /* 0x000f220000300800 */
[----:B------:R-:W-:Y:S01]  /*d8b0*/  FADD.FTZ R24, R24, R66 ;  /* 0x0000004218187221 */ /* 0x000fe20000010000 */
[----:B------:R-:W-:-:S02]  /*d8c0*/  FFMA.FTZ R26, R64, R66, R26 ;  /* 0x00000042401a7223 */ /* 0x000fc4000001001a */
[----:B------:R-:W4:Y:S01]  /*d8d0*/  LDL.LU R69, [R1+0x4f4] ;  /* 0x0004f40001457983 */ /* 0x000f220000300800 */
[----:B------:R-:W-:Y:S01]  /*d8e0*/  FMUL.FTZ R65, R65, UR16 ;  /* 0x0000001041417c20 */ /* 0x000fe20008410000 */
[----:B------:R-:W-:Y:S01]  /*d8f0*/  FMUL.FTZ R25, R3, R22 ;  /* 0x0000001603197220 */ /* 0x000fe20000410000 */
[----:B------:R-:W-:Y:S01]  /*d900*/  SHF.L.U32 R0, R0, 0x10, RZ ;  /* 0x0000001000007819 */ /* 0x000fe200000006ff */
[----:B------:R-:W4:Y:S02]  /*d910*/  LDL.LU R59, [R1+0x4f0] ;  /* 0x0004f000013b7983 */ /* 0x000f240000300800 */
[----:B------:R-:W-:Y:S01]  /*d920*/  FADD.FTZ R24, R25, R24 ;  /* 0x0000001819187221 */ /* 0x000fe20000010000 */
[----:B------:R-:W-:Y:S01]  /*d930*/  FFMA.FTZ R26, R65, R25, R26 ;  /* 0x00000019411a7223 */ /* 0x000fe2000001001a */
[----:B------:R-:W-:Y:S01]  /*d940*/  FADD.FTZ R21, R21, R22 ;  /* 0x0000001615157221 */ /* 0x000fe20000010000 */
[----:B------:R-:W-:Y:S01]  /*d950*/  FFMA.FTZ R23, R22, R65, R23 ;  /* 0x0000004116177223 */ /* 0x000fe20000010017 */
[----:B------:R-:W4:Y:S01]  /*d960*/  LDL.LU R28, [R1+0x574] ;  /* 0x00057400011c7983 */ /* 0x000f220000300800 */
[----:B------:R-:W-:-:S02]  /*d970*/  SHF.L.U32 R8, R8, 0x10, RZ ;  /* 0x0000001008087819 */ /* 0x000fc400000006ff */
[----:B------:R-:W-:Y:S01]  /*d980*/  SHF.L.U32 R9, R9, 0x10, RZ ;  /* 0x0000001009097819 */ /* 0x000fe200000006ff */
[----:B------:R-:W4:Y:S01]  /*d990*/  LDL.LU R57, [R1+0x4bc] ;  /* 0x0004bc0001397983 */ /* 0x000f220000300800 */
[----:B------:R-:W-:Y:S02]  /*d9a0*/  SHF.L.U32 R10, R10, 0x10, RZ ;  /* 0x000000100a0a7819 */ /* 0x000fe400000006ff */
[----:B------:R-:W-:Y:S01]  /*d9b0*/  SHF.L.U32 R11, R11, 0x10, RZ ;  /* 0x000000100b0b7819 */ /* 0x000fe200000006ff */
[----:B------:R-:W4:Y:S01]  /*d9c0*/  LDL.LU R62, [R1+0x6f8] ;  /* 0x0006f800013e7983 */ /* 0x000f220000300800 */
[----:B------:R-:W-:Y:S02]  /*d9d0*/  SHF.L.U32 R12, R12, 0x10, RZ ;  /* 0x000000100c0c7819 */ /* 0x000fe400000006ff */
[----:B------:R-:W-:Y:S01]  /*d9e0*/  SHF.L.U32 R13, R13, 0x10, RZ ;  /* 0x000000100d0d7819 */ /* 0x000fe200000006ff */
[----:B------:R-:W4:Y:S01]  /*d9f0*/  LDL.LU R58, [R1+0x6f4] ;  /* 0x0006f400013a7983 */ /* 0x000f220000300800 */
[----:B--2---:R-:W-:-:S03]  /*da00*/  SHF.L.U32 R25, R67, 0x10, RZ ;  /* 0x0000001043197819 */ /* 0x004fc600000006ff */
[----:B------:R-:W2:Y:S01]  /*da10*/  LDL.LU R67, [R1+0x5a0] ;  /* 0x0005a00001437983 */ /* 0x000ea20000300800 */
[----:B---3--:R-:W-:Y:S02]  /*da20*/  SHF.L.U32 R22, R27, 0x10, RZ ;  /* 0x000000101b167819 */ /* 0x008fe400000006ff */
[----:B----4-:R-:W-:Y:S02]  /*da30*/  SHF.L.U32 R27, R68, 0x10, RZ ;  /* 0x00000010441b7819 */ /* 0x010fe400000006ff */
[----:B------:R-:W3:Y:S01]  /*da40*/  LDL.LU R68, [R1+0x58c] ;  /* 0x00058c0001447983 */ /* 0x000ee20000300800 */
[----:B------:R-:W-:Y:S01]  /*da50*/  FADD.FTZ R0, R0, -UR28 ;  /* 0x8000001c00007e21 */ /* 0x000fe20008010000 */
[----:B------:R-:W-:-:S03]  /*da60*/  FADD.FTZ R22, R22, -UR28 ;  /* 0x8000001c16167e21 */ /* 0x000fc60008010000 */
[----:B------:R-:W-:Y:S01]  /*da70*/  FMUL.FTZ R0, R0, UR16 ;  /* 0x0000001000007c20 */ /* 0x000fe20008410000 */
[----:B------:R-:W-:Y:S01]  /*da80*/  FMUL.FTZ R22, R22, UR16 ;  /* 0x0000001016167c20 */ /* 0x000fe20008410000 */
[----:B------:R-:W-:Y:S02]  /*da90*/  FADD.FTZ R6, R6, R25 ;  /* 0x0000001906067221 */ /* 0x000fe40000010000 */
[----:B------:R-:W-:Y:S01]  /*daa0*/  FFMA.FTZ R7, R25, R0, R7 ;  /* 0x0000000019077223 */ /* 0x000fe20000010007 */
[----:B------:R-:W-:Y:S01]  /*dab0*/  FMUL.FTZ R25, R2, R25 ;  /* 0x0000001902197220 */ /* 0x000fe20000410000 */
[----:B------:R-:W-:Y:S01]  /*dac0*/  FADD.FTZ R21, R21, R27 ;  /* 0x0000001b15157221 */ /* 0x000fe20000010000 */
[----:B------:R-:W-:Y:S01]  /*dad0*/  FFMA.FTZ R23, R27, R22, R23 ;  /* 0x000000161b177223 */ /* 0x000fe20000010017 */
[----:B------:R-:W-:Y:S01]  /*dae0*/  FMUL.FTZ R27, R3, R27 ;  /* 0x0000001b031b7220 */ /* 0x000fe20000410000 */
[----:B------:R-:W-:Y:S01]  /*daf0*/  FFMA.FTZ R26, R0, R25, R26 ;  /* 0x00000019001a7223 */ /* 0x000fe2000001001a */
[----:B------:R-:W-:-:S03]  /*db00*/  FADD.FTZ R8, R8, -UR28 ;  /* 0x8000001c08087e21 */ /* 0x000fc60008010000 */
[----:B------:R-:W-:Y:S01]  /*db10*/  FFMA.FTZ R26, R22, R27, R26 ;  /* 0x0000001b161a7223 */ /* 0x000fe2000001001a */
[----:B------:R-:W-:Y:S01]  /*db20*/  FMUL.FTZ R8, R8, UR16 ;  /* 0x0000001008087c20 */ /* 0x000fe20008410000 */
[----:B------:R-:W-:-:S04]  /*db30*/  FADD.FTZ R24, R24, R25 ;  /* 0x0000001918187221 */ /* 0x000fc80000010000 */
[----:B------:R-:W-:Y:S01]  /*db40*/  FADD.FTZ R24, R27, R24 ;  /* 0x000000181b187221 */ /* 0x000fe20000010000 */
[----:B------:R-:W-:Y:S02]  /*db50*/  SHF.L.U32 R0, R29, 0x10, RZ ;  /* 0x000000101d007819 */ /* 0x000fe400000006ff */
[----:B------:R-:W4:Y:S01]  /*db60*/  LDL.LU R29, [R1+0x4cc] ;  /* 0x0004cc00011d7983 */ /* 0x000f220000300800 */
[----:B------:R-:W-:-:S03]  /*db70*/  SHF.L.U32 R22, R69, 0x10, RZ ;  /* 0x0000001045167819 */ /* 0x000fc600000006ff */
[----:B------:R-:W4:Y:S01]  /*db80*/  LDL.LU R69, [R1+0x588] ;  /* 0x0005880001457983 */ /* 0x000f220000300800 */
[----:B------:R-:W-:Y:S01]  /*db90*/  FMUL.FTZ R25, R2, R0 ;  /* 0x0000000002197220 */ /* 0x000fe20000410000 */
[----:B------:R-:W-:Y:S01]  /*dba0*/  FADD.FTZ R22, R22, -UR28 ;  /* 0x8000001c16167e21 */ /* 0x000fe20008010000 */
[----:B------:R-:W-:Y:S01]  /*dbb0*/  FADD.FTZ R6, R6, R0 ;  /* 0x0000000006067221 */ /* 0x000fe20000010000 */
[----:B------:R-:W-:Y:S02]  /*dbc0*/  FFMA.FTZ R7, R0, R8, R7 ;  /* 0x0000000800077223 */ /* 0x000fe40000010007 */
[----:B------:R-:W-:Y:S01]  /*dbd0*/  FMUL.FTZ R22, R22, UR16 ;  /* 0x0000001016167c20 */ /* 0x000fe20008410000 */
[----:B------:R-:W-:Y:S01]  /*dbe0*/  FADD.FTZ R24, R24, R25 ;  /* 0x0000001918187221 */ /* 0x000fe20000010000 */
[----:B------:R-:W-:Y:S01]  /*dbf0*/  FFMA.FTZ R26, R8, R25, R26 ;  /* 0x00000019081a7223 */ /* 0x000fe2000001001a */
[----:B--2---:R-:W-:Y:S02]  /*dc00*/  SHF.L.U32 R0, R67, 0x10, RZ ;  /* 0x0000001043007819 */ /* 0x004fe400000006ff */
[----:B------:R-:W2:Y:S03]  /*dc10*/  LDL.LU R67, [R1+0x590] ;  /* 0x0005900001437983 */ /* 0x000ea60000300800 */
[----:B------:R-:W-:Y:S01]  /*dc20*/  FADD.FTZ R21, R21, R0 ;  /* 0x0000000015157221 */ /* 0x000fe20000010000 */
[----:B------:R-:W-:Y:S01]  /*dc30*/  FFMA.FTZ R23, R0, R22, R23 ;  /* 0x0000001600177223 */ /* 0x000fe20000010017 */
[----:B------:R-:W-:-:S04]  /*dc40*/  FMUL.FTZ R0, R3, R0 ;  /* 0x0000000003007220 */ /* 0x000fc80000410000 */
[----:B------:R-:W-:Y:S01]  /*dc50*/  FADD.FTZ R24, R0, R24 ;  /* 0x0000001800187221 */ /* 0x000fe20000010000 */
[----:B------:R-:W-:Y:S01]  /*dc60*/  FFMA.FTZ R26, R22, R0, R26 ;  /* 0x00000000161a7223 */ /* 0x000fe2000001001a */
[----:B---3--:R-:W-:Y:S02]  /*dc70*/  SHF.L.U32 R0, R68, 0x10, RZ ;  /* 0x0000001044007819 */ /* 0x008fe400000006ff */
[----:B------:R-:W3:Y:S01]  /*dc80*/  LDL.LU R68, [R1+0x4c8] ;  /* 0x0004c80001447983 */ /* 0x000ee20000300800 */
[----:B------:R-:W-:Y:S01]  /*dc90*/  FADD.FTZ R9, R9, -UR28 ;  /* 0x8000001c09097e21 */ /* 0x000fe20008010000 */
[----:B------:R-:W-:Y:S02]  /*dca0*/  SHF.L.U32 R8, R59, 0x10, RZ ;  /* 0x000000103b087819 */ /* 0x000fe400000006ff */
[----:B------:R-:W-:Y:S01]  /*dcb0*/  SHF.L.U32 R25, R28, 0x10, RZ ;  /* 0x000000101c197819 */ /* 0x000fe200000006ff */
[----:B------:R-:W-:Y:S01]  /*dcc0*/  FMUL.FTZ R9, R9, UR16 ;  /* 0x0000001009097c20 */ /* 0x000fe20008410000 */
[----:B------:R-:W3:Y:S01]  /*dcd0*/  LDL.LU R59, [R1+0x568] ;  /* 0x00056800013b7983 */ /* 0x000ee20000300800 */
[----:B------:R-:W-:-:S02]  /*dce0*/  FADD.FTZ R8, R8, -UR28 ;  /* 0x8000001c08087e21 */ /* 0x000fc40008010000 */
[----:B------:R-:W-:Y:S01]  /*dcf0*/  FADD.FTZ R6, R6, R25 ;  /* 0x0000001906067221 */ /* 0x000fe20000010000 */
[----:B------:R-:W-:Y:S01]  /*dd00*/  FFMA.FTZ R7, R25, R9, R7 ;  /* 0x0000000919077223 */ /* 0x000fe20000010007 */
[----:B------:R-:W-:Y:S01]  /*dd10*/  FMUL.FTZ R25, R2, R25 ;  /* 0x0000001902197220 */ /* 0x000fe20000410000 */
[----:B------:R-:W-:Y:S01]  /*dd20*/  FMUL.FTZ R8, R8, UR16 ;  /* 0x0000001008087c20 */ /* 0x000fe20008410000 */
[----:B------:R-:W-:Y:S01]  /*dd30*/  FADD.FTZ R21, R21, R0 ;  /* 0x0000000015157221 */ /* 0x000fe20000010000 */
[----:B------:R-:W-:Y:S01]  /*dd40*/  FADD.FTZ R10, R10, -UR28 ;  /* 0x8000001c0a0a7e21 */ /* 0x000fe20008010000 */
[----:B------:R-:W-:Y:S01]  /*dd50*/  FFMA.FTZ R26, R9, R25, R26 ;  /* 0x00000019091a7223 */ /* 0x000fe2000001001a */
[----:B------:R-:W-:Y:S01]  /*dd60*/  FMUL.FTZ R9, R3, R0 ;  /* 0x0000000003097220 */ /* 0x000fe20000410000 */
[----:B------:R-:W-:Y:S01]  /*dd70*/  FFMA.FTZ R23, R0, R8, R23 ;  /* 0x0000000800177223 */ /* 0x000fe20000010017 */
[----:B------:R-:W-:Y:S01]  /*dd80*/  FADD.FTZ R24, R24, R25 ;  /* 0x0000001918187221 */ /* 0x000fe20000010000 */
[----:B------:R-:W3:Y:S01]  /*dd90*/  LDL.LU R28, [R1+0x56c] ;  /* 0x00056c00011c7983 */ /* 0x000ee20000300800 */
[----:B------:R-:W-:Y:S01]  /*dda0*/  FFMA.FTZ R26, R8, R9, R26 ;  /* 0x00000009081a7223 */ /* 0x000fe2000001001a */
[----:B------:R-:W-:Y:S01]  /*ddb0*/  FMUL.FTZ R10, R10, UR16 ;  /* 0x000000100a0a7c20 */ /* 0x000fe20008410000 */
[----:B------:R-:W-:Y:S01]  /*ddc0*/  FADD.FTZ R24, R9, R24 ;  /* 0x0000001809187221 */ /* 0x000fe20000010000 */
[----:B----4-:R-:W-:-:S02]  /*ddd0*/  SHF.L.U32 R0, R29, 0x10, RZ ;  /* 0x000000101d007819 */ /* 0x010fc400000006ff */
[----:B------:R-:W4:Y:S01]  /*dde0*/  LDL.LU R29, [R1+0x580] ;  /* 0x00058000011d7983 */ /* 0x000f220000300800 */
[----:B------:R-:W-:Y:S02]  /*ddf0*/  SHF.L.U32 R8, R69, 0x10, RZ ;  /* 0x0000001045087819 */ /* 0x000fe400000006ff */
[----:B------:R-:W-:Y:S01]  /*de00*/  FADD.FTZ R0, R0, -UR28 ;  /* 0x8000001c00007e21 */ /* 0x000fe20008010000 */
[----:B------:R-:W4:Y:S03]  /*de10*/  LDL.LU R69, [R1+0x4ac] ;  /* 0x0004ac0001457983 */ /* 0x000f260000300800 */
[----:B------:R-:W-:Y:S01]  /*de20*/  FMUL.FTZ R0, R0, UR16 ;  /* 0x0000001000007c20 */ /* 0x000fe20008410000 */
[----:B------:R-:W-:Y:S01]  /*de30*/  FADD.FTZ R6, R6, R8 ;  /* 0x0000000806067221 */ /* 0x000fe20000010000 */
[----:B------:R-:W-:Y:S01]  /*de40*/  FFMA.FTZ R7, R8, R10, R7 ;  /* 0x0000000a08077223 */ /* 0x000fe20000010007 */
[----:B------:R-:W-:-:S04]  /*de50*/  FMUL.FTZ R8, R2, R8 ;  /* 0x0000000802087220 */ /* 0x000fc80000410000 */
[----:B------:R-:W-:Y:S01]  /*de60*/  FFMA.FTZ R26, R10, R8, R26 ;  /* 0x000000080a1a7223 */ /* 0x000fe2000001001a */
[----:B--2---:R-:W-:Y:S02]  /*de70*/  SHF.L.U32 R9, R67, 0x10, RZ ;  /* 0x0000001043097819 */ /* 0x004fe400000006ff */
[----:B------:R-:W2:Y:S03]  /*de80*/  LDL.LU R67, [R1+0x578] ;  /* 0x0005780001437983 */ /* 0x000ea60000300800 */
[----:B------:R-:W-:Y:S01]  /*de90*/  FADD.FTZ R21, R21, R9 ;  /* 0x0000000915157221 */ /* 0x000fe20000010000 */
[----:B------:R-:W-:Y:S01]  /*dea0*/  FFMA.FTZ R23, R9, R0, R23 ;  /* 0x0000000009177223 */ /* 0x000fe20000010017 */
[----:B------:R-:W-:-:S04]  /*deb0*/  FMUL.FTZ R9, R3, R9 ;  /* 0x0000000903097220 */ /* 0x000fc80000410000 */
[----:B------:R-:W-:Y:S01]  /*dec0*/  FFMA.FTZ R26, R0, R9, R26 ;  /* 0x00000009001a7223 */ /* 0x000fe2000001001a */
[----:B---3--:R-:W-:Y:S02]  /*ded0*/  SHF.L.U32 R0, R68, 0x10, RZ ;  /* 0x0000001044007819 */ /* 0x008fe400000006ff */
[----:B------:R-:W3:Y:S01]  /*dee0*/  LDL.LU R68, [R1+0x4a8] ;  /* 0x0004a80001447983 */ /* 0x000ee20000300800 */
[----:B------:R-:W-:Y:S01]  /*def0*/  FADD.FTZ R11, R11, -UR28 ;  /* 0x8000001c0b0b7e21 */ /* 0x000fe20008010000 */
[----:B------:R-:W-:Y:S01]  /*df00*/  FADD.FTZ R24, R24, R8 ;  /* 0x0000000818187221 */ /* 0x000fe20000010000 */
[----:B------:R-:W-:Y:S02]  /*df10*/  SHF.L.U32 R8, R59, 0x10, RZ ;  /* 0x000000103b087819 */ /* 0x000fe400000006ff */
[----:B------:R-:W-:Y:S01]  /*df20*/  FMUL.FTZ R11, R11, UR16 ;  /* 0x000000100b0b7c20 */ /* 0x000fe20008410000 */
[----:B------:R-:W-:Y:S01]  /*df30*/  FADD.FTZ R24, R9, R24 ;  /* 0x0000001809187221 */ /* 0x000fe20000010000 */
[----:B------:R-:W-:Y:S01]  /*df40*/  FADD.FTZ R0, R0, -UR28 ;  /* 0x8000001c00007e21 */ /* 0x000fe20008010000 */
[----:B------:R-:W-:Y:S01]  /*df50*/  FADD.FTZ R12, R12, -UR28 ;  /* 0x8000001c0c0c7e21 */ /* 0x000fe20008010000 */
[----:B------:R-:W-:Y:S01]  /*df60*/  FMUL.FTZ R9, R2, R8 ;  /* 0x0000000802097220 */ /* 0x000fe20000410000 */
[----:B------:R-:W-:Y:S01]  /*df70*/  FADD.FTZ R6, R6, R8 ;  /* 0x0000000806067221 */ /* 0x000fe20000010000 */
[----:B------:R-:W-:Y:S01]  /*df80*/  FFMA.FTZ R7, R8, R11, R7 ;  /* 0x0000000b08077223 */ /* 0x000fe20000010007 */
[----:B------:R-:W-:Y:S01]  /*df90*/  FMUL.FTZ R0, R0, UR16 ;  /* 0x0000001000007c20 */ /* 0x000fe20008410000 */
[----:B------:R-:W-:Y:S01]  /*dfa0*/  FADD.FTZ R24, R24, R9 ;  /* 0x0000000918187221 */ /* 0x000fe20000010000 */
[----:B------:R-:W-:Y:S01]  /*dfb0*/  FFMA.FTZ R26, R11, R9, R26 ;  /* 0x000000090b1a7223 */ /* 0x000fe2000001001a */
[----:B------:R-:W3:Y:S01]  /*dfc0*/  LDL.LU R59, [R1+0x48c] ;  /* 0x00048c00013b7983 */ /* 0x000ee20000300800 */
[----:B----4-:R-:W-:-:S03]  /*dfd0*/  SHF.L.U32 R8, R29, 0x10, RZ ;  /* 0x000000101d087819 */ /* 0x010fc600000006ff */
[----:B------:R-:W4:Y:S01]  /*dfe0*/  LDL.LU R29, [R1+0x550] ;  /* 0x00055000011d7983 */ /* 0x000f220000300800 */
[----:B------:R-:W-:Y:S01]  /*dff0*/  SHF.L.U32 R9, R69, 0x10, RZ ;  /* 0x0000001045097819 */ /* 0x000fe200000006ff */
[----:B------:R-:W-:Y:S01]  /*e000*/  FADD.FTZ R21, R21, R8 ;  /* 0x0000000815157221 */ /* 0x000fe20000010000 */
[----:B------:R-:W-:Y:S01]  /*e010*/  FFMA.FTZ R23, R8, R0, R23 ;  /* 0x0000000008177223 */ /* 0x000fe20000010017 */
[----:B------:R-:W4:Y:S01]  /*e020*/  LDL.LU R69, [R1+0x560] ;  /* 0x0005600001457983 */ /* 0x000f220000300800 */
[----:B------:R-:W-:Y:S01]  /*e030*/  FMUL.FTZ R8, R3, R8 ;  /* 0x0000000803087220 */ /* 0x000fe20000410000 */
[----:B------:R-:W-:-:S03]  /*e040*/  FADD.FTZ R9, R9, -UR28 ;  /* 0x8000001c09097e21 */ /* 0x000fc60008010000 */
[----:B------:R-:W-:Y:S01]  /*e050*/  FFMA.FTZ R26, R0, R8, R26 ;  /* 0x00000008001a7223 */ /* 0x000fe2000001001a */
[----:B------:R-:W-:Y:S01]  /*e060*/  FMUL.FTZ R9, R9, UR16 ;  /* 0x0000001009097c20 */ /* 0x000fe20008410000 */
[----:B------:R-:W-:Y:S01]  /*e070*/  FADD.FTZ R24, R8, R24 ;  /* 0x0000001808187221 */ /* 0x000fe20000010000 */
[----:B--2---:R-:W-:Y:S02]  /*e080*/  SHF.L.U32 R0, R67, 0x10, RZ ;  /* 0x0000001043007819 */ /* 0x004fe400000006ff */
[----:B------:R-:W2:Y:S03]  /*e090*/  LDL.LU R67, [R1+0x554] ;  /* 0x0005540001437983 */ /* 0x000ea60000300800 */
[----:B------:R-:W-:Y:S01]  /*e0a0*/  FMUL.FTZ R8, R3, R0 ;  /* 0x0000000003087220 */ /* 0x000fe20000410000 */
[----:B------:R-:W-:Y:S01]  /*e0b0*/  FADD.FTZ R21, R21, R0 ;  /* 0x0000000015157221 */ /* 0x000fe20000010000 */
[----:B------:R-:W-:Y:S01]  /*e0c0*/  FFMA.FTZ R23, R0, R9, R23 ;  /* 0x0000000900177223 */ /* 0x000fe20000010017 */
[----:B---3--:R-:W-:-:S02]  /*e0d0*/  SHF.L.U32 R0, R68, 0x10, RZ ;  /* 0x0000001044007819 */ /* 0x008fc400000006ff */
[----:B------:R-:W3:Y:S01]  /*e0e0*/  LDL.LU R68, [R1+0x27c] ;  /* 0x00027c0001447983 */ /* 0x000ee20000300800 */
[----:B------:R-:W-:Y:S01]  /*e0f0*/  SHF.L.U32 R10, R28, 0x10, RZ ;  /* 0x000000101c0a7819 */ /* 0x000fe200000006ff */
[----:B------:R-:W-:Y:S02]  /*e100*/  FMUL.FTZ R12, R12, UR16 ;  /* 0x000000100c0c7c20 */ /* 0x000fe40008410000 */
[----:B------:R-:W3:Y:S02]  /*e110*/  LDL.LU R28, [R1+0x558] ;  /* 0x00055800011c7983 */ /* 0x000ee40000300800 */
[----:B------:R-:W-:Y:S01]  /*e120*/  FADD.FTZ R6, R6, R10 ;  /* 0x0000000a06067221 */ /* 0x000fe20000010000 */
[----:B------:R-:W-:Y:S01]  /*e130*/  FFMA.FTZ R7, R10, R12, R7 ;  /* 0x0000000c0a077223 */ /* 0x000fe20000010007 */
[----:B------:R-:W-:-:S04]  /*e140*/  FMUL.FTZ R10, R2, R10 ;  /* 0x0000000a020a7220 */ /* 0x000fc80000410000 */
[----:B------:R-:W-:Y:S01]  /*e150*/  FADD.FTZ R24, R24, R10 ;  /* 0x0000000a18187221 */ /* 0x000fe20000010000 */
[----:B------:R-:W-:Y:S01]  /*e160*/  FFMA.FTZ R26, R12, R10, R26 ;  /* 0x0000000a0c1a7223 */ /* 0x000fe2000001001a */
[----:B------:R-:W-:Y:S02]  /*e170*/  FADD.FTZ R13, R13, -UR28 ;  /* 0x8000001c0d0d7e21 */ /* 0x000fe40008010000 */
[----:B------:R-:W-:Y:S01]  /*e180*/  FADD.FTZ R24, R8, R24 ;  /* 0x0000001808187221 */ /* 0x000fe20000010000 */
[----:B------:R-:W-:Y:S01]  /*e190*/  FFMA.FTZ R26, R9, R8, R26 ;  /* 0x00000008091a7223 */ /* 0x000fe2000001001a */
[----:B------:R-:W-:Y:S01]  /*e1a0*/  FMUL.FTZ R13, R13, UR16 ;  /* 0x000000100d0d7c20 */ /* 0x000fe20008410000 */
[----:B------:R-:W-:Y:S01]  /*e1b0*/  FADD.FTZ R0, R0, -UR28 ;  /* 0x8000001c00007e21 */ /* 0x000fe20008010000 */
[----:B------:R-:W-:-:S03]  /*e1c0*/  SHF.L.U32 R14, R14, 0x10, RZ ;  /* 0x000000100e0e7819 */ /* 0x000fc600000006ff */
[----:B------:R-:W-:Y:S02]  /*e1d0*/  FMUL.FTZ R0, R0, UR16 ;  /* 0x0000001000007c20 */ /* 0x000fe40008410000 */
[----:B------:R-:W-:Y:S01]  /*e1e0*/  FADD.FTZ R14, R14, -UR28 ;  /* 0x8000001c0e0e7e21 */ /* 0x000fe20008010000 */
[----:B----4-:R-:W-:Y:S02]  /*e1f0*/  SHF.L.U32 R8, R29, 0x10, RZ ;  /* 0x000000101d087819 */ /* 0x010fe400000006ff */
[----:B------:R-:W4:Y:S01]  /*e200*/  LDL.LU R29, [R1+0x488] ;  /* 0x00048800011d7983 */ /* 0x000f220000300800 */
[----:B------:R-:W-:Y:S02]  /*e210*/  SHF.L.U32 R9, R69, 0x10, RZ ;  /* 0x0000001045097819 */ /* 0x000fe400000006ff */
[----:B------:R-:W-:Y:S01]  /*e220*/  FADD.FTZ R6, R6, R8 ;  /* 0x0000000806067221 */ /* 0x000fe20000010000 */
[----:B------:R-:W-:Y:S01]  /*e230*/  FFMA.FTZ R7, R8, R13, R7 ;  /* 0x0000000d08077223 */ /* 0x000fe20000010007 */
[----:B------:R-:W4:Y:S01]  /*e240*/  LDL.LU R69, [R1+0x548] ;  /* 0x0005480001457983 */ /* 0x000f220000300800 */
        /* <DEDUP_REMOVED lines=17> */
[----:B------:R-:W-:Y:S01]  /*e360*/  FADD.FTZ R24, R24, R9 ;  /* 0x0000000918187221 */ /* 0x000fe20000010000 */
[----:B------:R-:W-:Y:S01]  /*e370*/  FFMA.FTZ R26, R14, R9, R26 ;  /* 0x000000090e1a7223 */ /* 0x000fe2000001001a */
[----:B------:R-:W3:Y:S01]  /*e380*/  LDL.LU R59, [R1+0x538] ;  /* 0x00053800013b7983 */ /* 0x000ee20000300800 */
[----:B------:R-:W-:Y:S01]  /*e390*/  SHF.L.U32 R9, R28, 0x10, RZ ;  /* 0x000000101c097819 */ /* 0x000fe200000006ff */
[----:B------:R-:W-:Y:S02]  /*e3a0*/  FADD.FTZ R0, R0, -UR28 ;  /* 0x8000001c00007e21 */ /* 0x000fe40008010000 */
[----:B------:R-:W3:Y:S01]  /*e3b0*/  LDL.LU R28, [R1+0x53c] ;  /* 0x00053c00011c7983 */ /* 0x000ee20000300800 */
[----:B------:R-:W-:Y:S01]  /*e3c0*/  FADD.FTZ R8, R8, -UR28 ;  /* 0x8000001c08087e21 */ /* 0x000fe20008010000 */
[----:B------:R-:W-:Y:S01]  /*e3d0*/  FMUL.FTZ R0, R0, UR16 ;  /* 0x0000001000007c20 */ /* 0x000fe20008410000 */
[----:B------:R-:W-:-:S02]  /*e3e0*/  FADD.FTZ R21, R21, R9 ;  /* 0x0000000915157221 */ /* 0x000fc40000010000 */
[----:B------:R-:W-:Y:S01]  /*e3f0*/  FMUL.FTZ R8, R8, UR16 ;  /* 0x0000001008087c20 */ /* 0x000fe20008410000 */
[----:B------:R-:W-:Y:S01]  /*e400*/  FFMA.FTZ R23, R9, R0, R23 ;  /* 0x0000000009177223 */ /* 0x000fe20000010017 */
[----:B------:R-:W-:-:S04]  /*e410*/  FMUL.FTZ R9, R3, R9 ;  /* 0x0000000903097220 */ /* 0x000fc80000410000 */
[----:B------:R-:W-:Y:S01]  /*e420*/  FFMA.FTZ R26, R0, R9, R26 ;  /* 0x00000009001a7223 */ /* 0x000fe2000001001a */
[----:B----4-:R-:W-:Y:S02]  /*e430*/  SHF.L.U32 R10, R29, 0x10, RZ ;  /* 0x000000101d0a7819 */ /* 0x010fe400000006ff */
[----:B------:R-:W4:Y:S01]  /*e440*/  LDL.LU R29, [R1+0x278] ;  /* 0x00027800011d7983 */ /* 0x000f220000300800 */
[----:B------:R-:W-:Y:S02]  /*e450*/  SHF.L.U32 R11, R69, 0x10, RZ ;  /* 0x00000010450b7819 */ /* 0x000fe400000006ff */
[----:B------:R-:W-:Y:S01]  /*e460*/  FADD.FTZ R10, R10, -UR28 ;  /* 0x8000001c0a0a7e21 */ /* 0x000fe20008010000 */
[----:B------:R-:W4:Y:S02]  /*e470*/  LDL.LU R69, [R1+0x518] ;  /* 0x0005180001457983 */ /* 0x000f240000300800 */
[----:B------:R-:W-:Y:S01]  /*e480*/  FADD.FTZ R6, R6, R11 ;  /* 0x0000000b06067221 */ /* 0x000fe20000010000 */
[----:B------:R-:W-:Y:S01]  /*e490*/  FFMA.FTZ R7, R11, R8, R7 ;  /* 0x000000080b077223 */ /* 0x000fe20000010007 */
[----:B------:R-:W-:Y:S01]  /*e4a0*/  FMUL.FTZ R11, R2, R11 ;  /* 0x0000000b020b7220 */ /* 0x000fe20000410000 */
[----:B------:R-:W-:-:S03]  /*e4b0*/  FMUL.FTZ R10, R10, UR16 ;  /* 0x000000100a0a7c20 */ /* 0x000fc60008410000 */
[----:B------:R-:W-:Y:S01]  /*e4c0*/  FFMA.FTZ R26, R8, R11, R26 ;  /* 0x0000000b081a7223 */ /* 0x000fe2000001001a */
[----:B--2---:R-:W-:Y:S02]  /*e4d0*/  SHF.L.U32 R0, R67, 0x10, RZ ;  /* 0x0000001043007819 */ /* 0x004fe400000006ff */
[----:B------:R-:W2:Y:S03]  /*e4e0*/  LDL.LU R67, [R1+0x460] ;  /* 0x0004600001437983 */ /* 0x000ea60000300800 */
[----:B------:R-:W-:Y:S01]  /*e4f0*/  FMUL.FTZ R8, R3, R0 ;  /* 0x0000000003087220 */ /* 0x000fe20000410000 */
[----:B------:R-:W-:Y:S01]  /*e500*/  FADD.FTZ R21, R21, R0 ;  /* 0x0000000015157221 */ /* 0x000fe20000010000 */
[----:B------:R-:W-:Y:S01]  /*e510*/  FFMA.FTZ R23, R0, R10, R23 ;  /* 0x0000000a00177223 */ /* 0x000fe20000010017 */
[----:B---3--:R-:W-:Y:S02]  /*e520*/  SHF.L.U32 R0, R68, 0x10, RZ ;  /* 0x0000001044007819 */ /* 0x008fe400000006ff */
[----:B------:R-:W3:Y:S01]  /*e530*/  LDL.LU R68, [R1+0x274] ;  /* 0x0002740001447983 */ /* 0x000ee20000300800 */
[----:B------:R-:W-:Y:S01]  /*e540*/  FADD.FTZ R24, R9, R24 ;  /* 0x0000001809187221 */ /* 0x000fe20000010000 */
[----:B------:R-:W-:-:S03]  /*e550*/  SHF.L.U32 R15, R15, 0x10, RZ ;  /* 0x000000100f0f7819 */ /* 0x000fc600000006ff */
[----:B------:R-:W-:Y:S01]  /*e560*/  FADD.FTZ R24, R24, R11 ;  /* 0x0000000b18187221 */ /* 0x000fe20000010000 */
[----:B------:R-:W-:Y:S01]  /*e570*/  FFMA.FTZ R26, R10, R8, R26 ;  /* 0x000000080a1a7223 */ /* 0x000fe2000001001a */
[----:B------:R-:W-:Y:S02]  /*e580*/  FADD.FTZ R15, R15, -UR28 ;  /* 0x8000001c0f0f7e21 */ /* 0x000fe40008010000 */
[----:B------:R-:W-:Y:S01]  /*e590*/  FADD.FTZ R24, R8, R24 ;  /* 0x0000001808187221 */ /* 0x000fe20000010000 */
[----:B------:R-:W-:Y:S02]  /*e5a0*/  SHF.L.U32 R8, R59, 0x10, RZ ;  /* 0x000000103b087819 */ /* 0x000fe400000006ff */
[----:B------:R-:W3:Y:S01]  /*e5b0*/  LDL.LU R59, [R1+0x51c] ;  /* 0x00051c00013b7983 */ /* 0x000ee20000300800 */
[----:B------:R-:W-:Y:S01]  /*e5c0*/  SHF.L.U32 R9, R28, 0x10, RZ ;  /* 0x000000101c097819 */ /* 0x000fe200000006ff */
[----:B------:R-:W-:Y:S02]  /*e5d0*/  FMUL.FTZ R15, R15, UR16 ;  /* 0x000000100f0f7c20 */ /* 0x000fe40008410000 */
[----:B------:R-:W3:Y:S01]  /*e5e0*/  LDL.LU R28, [R1+0x448] ;  /* 0x00044800011c7983 */ /* 0x000ee20000300800 */
[----:B------:R-:W-:Y:S01]  /*e5f0*/  FADD.FTZ R0, R0, -UR28 ;  /* 0x8000001c00007e21 */ /* 0x000fe20008010000 */
[----:B------:R-:W-:Y:S01]  /*e600*/  FADD.FTZ R6, R6, R8 ;  /* 0x0000000806067221 */ /* 0x000fe20000010000 */
[----:B------:R-:W-:Y:S01]  /*e610*/  FFMA.FTZ R7, R8, R15, R7 ;  /* 0x0000000f08077223 */ /* 0x000fe20000010007 */
[----:B------:R-:W-:Y:S01]  /*e620*/  FMUL.FTZ R8, R2, R8 ;  /* 0x0000000802087220 */ /* 0x000fe20000410000 */
[----:B------:R-:W-:-:S03]  /*e630*/  FMUL.FTZ R0, R0, UR16 ;  /* 0x0000001000007c20 */ /* 0x000fc60008410000 */
[----:B------:R-:W-:Y:S01]  /*e640*/  FADD.FTZ R24, R24, R8 ;  /* 0x0000000818187221 */ /* 0x000fe20000010000 */
[----:B------:R-:W-:Y:S01]  /*e650*/  FFMA.FTZ R26, R15, R8, R26 ;  /* 0x000000080f1a7223 */ /* 0x000fe2000001001a */
[----:B------:R-:W-:Y:S01]  /*e660*/  FADD.FTZ R21, R21, R9 ;  /* 0x0000000915157221 */ /* 0x000fe20000010000 */
[----:B------:R-:W-:Y:S01]  /*e670*/  FFMA.FTZ R23, R9, R0, R23 ;  /* 0x0000000009177223 */ /* 0x000fe20000010017 */
[----:B------:R-:W-:Y:S01]  /*e680*/  FMUL.FTZ R9, R3, R9 ;  /* 0x0000000903097220 */ /* 0x000fe20000410000 */
[----:B----4-:R-:W-:Y:S02]  /*e690*/  SHF.L.U32 R10, R29, 0x10, RZ ;  /* 0x000000101d0a7819 */ /* 0x010fe400000006ff */
[----:B------:R-:W4:Y:S01]  /*e6a0*/  LDL.LU R29, [R1+0x508] ;  /* 0x00050800011d7983 */ /* 0x000f220000300800 */
[----:B------:R-:W-:Y:S02]  /*e6b0*/  SHF.L.U32 R8, R69, 0x10, RZ ;  /* 0x0000001045087819 */ /* 0x000fe400000006ff */
[----:B------:R-:W-:Y:S01]  /*e6c0*/  FADD.FTZ R10, R10, -UR28 ;  /* 0x8000001c0a0a7e21 */ /* 0x000fe20008010000 */
[----:B------:R-:W4:Y:S01]  /*e6d0*/  LDL.LU R69, [R1+0x520] ;  /* 0x0005200001457983 */ /* 0x000f220000300800 */
[----:B------:R-:W-:-:S02]  /*e6e0*/  FFMA.FTZ R26, R0, R9, R26 ;  /* 0x00000009001a7223 */ /* 0x000fc4000001001a */
[----:B------:R-:W-:Y:S01]  /*e6f0*/  FMUL.FTZ R10, R10, UR16 ;  /* 0x000000100a0a7c20 */ /* 0x000fe20008410000 */
[----:B------:R-:W-:Y:S01]  /*e700*/  FADD.FTZ R24, R9, R24 ;  /* 0x0000001809187221 */ /* 0x000fe20000010000 */
[----:B------:R-:W-:Y:S01]  /*e710*/  FMUL.FTZ R9, R2, R8 ;  /* 0x0000000802097220 */ /* 0x000fe20000410000 */
[----:B------:R-:W-:Y:S01]  /*e720*/  FADD.FTZ R6, R6, R8 ;  /* 0x0000000806067221 */ /* 0x000fe20000010000 */
[----:B------:R-:W-:Y:S01]  /*e730*/  FFMA.FTZ R7, R8, R10, R7 ;  /* 0x0000000a08077223 */ /* 0x000fe20000010007 */
[----:B--2---:R-:W-:Y:S02]  /*e740*/  SHF.L.U32 R0, R67, 0x10, RZ ;  /* 0x0000001043007819 */ /* 0x004fe400000006ff */
[----:B------:R-:W2:Y:S01]  /*e750*/  LDL.LU R67, [R1+0x26c] ;  /* 0x00026c0001437983 */ /* 0x000ea20000300800 */
[----:B---3--:R-:W-:-:S03]  /*e760*/  SHF.L.U32 R8, R68, 0x10, RZ ;  /* 0x0000001044087819 */ /* 0x008fc600000006ff */
[----:B------:R-:W3:Y:S01]  /*e770*/  LDL.LU R68, [R1+0x404] ;  /* 0x0004040001447983 */ /* 0x000ee20000300800 */
[----:B------:R-:W-:Y:S01]  /*e780*/  FADD.FTZ R24, R24, R9 ;  /* 0x0000000918187221 */ /* 0x000fe20000010000 */
[----:B------:R-:W-:Y:S01]  /*e790*/  FFMA.FTZ R26, R10, R9, R26 ;  /* 0x000000090a1a7223 */ /* 0x000fe2000001001a */
[----:B------:R-:W-:Y:S01]  /*e7a0*/  FADD.FTZ R0, R0, -UR28 ;  /* 0x8000001c00007e21 */ /* 0x000fe20008010000 */
        /* <DEDUP_REMOVED lines=10> */
[----:B------:R-:W-:Y:S01]  /*e850*/  FFMA.FTZ R26, R0, R9, R26 ;  /* 0x00000009001a7223 */ /* 0x000fe2000001001a */
[----:B------:R-:W-:Y:S01]  /*e860*/  FADD.FTZ R10, R10, -UR28 ;  /* 0x8000001c0a0a7e21 */ /* 0x000fe20008010000 */
[----:B----4-:R-:W-:Y:S02]  /*e870*/  SHF.L.U32 R11, R29, 0x10, RZ ;  /* 0x000000101d0b7819 */ /* 0x010fe400000006ff */
[----:B------:R-:W4:Y:S01]  /*e880*/  LDL.LU R29, [R1+0x268] ;  /* 0x00026800011d7983 */ /* 0x000f220000300800 */
[----:B------:R-:W-:Y:S02]  /*e890*/  SHF.L.U32 R0, R69, 0x10, RZ ;  /* 0x0000001045007819 */ /* 0x000fe400000006ff */
[----:B------:R-:W-:Y:S01]  /*e8a0*/  FADD.FTZ R6, R6, R11 ;  /* 0x0000000b06067221 */ /* 0x000fe20000010000 */
[----:B------:R-:W4:Y:S01]  /*e8b0*/  LDL.LU R69, [R1+0x4e8] ;  /* 0x0004e80001457983 */ /* 0x000f220000300800 */
[----:B------:R-:W-:Y:S01]  /*e8c0*/  FFMA.FTZ R7, R11, R8, R7 ;  /* 0x000000080b077223 */ /* 0x000fe20000010007 */
[----:B------:R-:W-:Y:S01]  /*e8d0*/  FMUL.FTZ R11, R2, R11 ;  /* 0x0000000b020b7220 */ /* 0x000fe20000410000 */
[----:B------:R-:W-:Y:S01]  /*e8e0*/  FMUL.FTZ R10, R10, UR16 ;  /* 0x000000100a0a7c20 */ /* 0x000fe20008410000 */
[----:B------:R-:W-:-:S02]  /*e8f0*/  FADD.FTZ R24, R9, R24 ;  /* 0x0000001809187221 */ /* 0x000fc40000010000 */
[----:B------:R-:W-:Y:S01]  /*e900*/  FFMA.FTZ R26, R8, R11, R26 ;  /* 0x0000000b081a7223 */ /* 0x000fe2000001001a */
        /* <DEDUP_REMOVED lines=9> */
[----:B------:R-:W-:Y:S02]  /*e9a0*/  FADD.FTZ R8, R8, -UR28 ;  /* 0x8000001c08087e21 */ /* 0x000fe40008010000 */
[----:B------:R-:W-:Y:S01]  /*e9b0*/  FADD.FTZ R24, R9, R24 ;  /* 0x0000001809187221 */ /* 0x000fe20000010000 */
[----:B------:R-:W-:Y:S02]  /*e9c0*/  SHF.L.U32 R9, R59, 0x10, RZ ;  /* 0x000000103b097819 */ /* 0x000fe400000006ff */
[----:B------:R-:W3:Y:S01]  /*e9d0*/  LDL.LU R59, [R1+0x500] ;  /* 0x00050000013b7983 */ /* 0x000ee20000300800 */
[----:B------:R-:W-:Y:S01]  /*e9e0*/  SHF.L.U32 R10, R28, 0x10, RZ ;  /* 0x000000101c0a7819 */ /* 0x000fe200000006ff */
[----:B------:R-:W-:-:S02]  /*e9f0*/  FMUL.FTZ R8, R8, UR16 ;  /* 0x0000001008087c20 */ /* 0x000fc40008410000 */
[----:B------:R-:W3:Y:S01]  /*ea00*/  LDL.LU R28, [R1+0x264] ;  /* 0x00026400011c7983 */ /* 0x000ee20000300800 */
[----:B------:R-:W-:Y:S01]  /*ea10*/  FADD.FTZ R0, R0, -UR28 ;  /* 0x8000001c00007e21 */ /* 0x000fe20008010000 */
[----:B------:R-:W-:Y:S01]  /*ea20*/  FADD.FTZ R6, R6, R9 ;  /* 0x0000000906067221 */ /* 0x000fe20000010000 */
[----:B------:R-:W-:Y:S01]  /*ea30*/  FFMA.FTZ R7, R9, R8, R7 ;  /* 0x0000000809077223 */ /* 0x000fe20000010007 */
[----:B------:R-:W-:Y:S01]  /*ea40*/  FMUL.FTZ R9, R2, R9 ;  /* 0x0000000902097220 */ /* 0x000fe20000410000 */
[----:B------:R-:W-:-:S03]  /*ea50*/  FMUL.FTZ R0, R0, UR16 ;  /* 0x0000001000007c20 */ /* 0x000fc60008410000 */
        /* <DEDUP_REMOVED lines=152> */
[----:B------:R-:W-:Y:S01]  /*f3e0*/  FADD.FTZ R0, R0, -UR28 ;  /* 0x8000001c00007e21 */ /* 0x000fe20008010000 */
[----:B------:R-:W-:Y:S02]  /*f3f0*/  FFMA.FTZ R26, R11, R9, R26 ;  /* 0x000000090b1a7223 */ /* 0x000fe4000001001a */
[----:B------:R-:W-:Y:S01]  /*f400*/  FADD.FTZ R24, R24, R9 ;  /* 0x0000000918187221 */ /* 0x000fe20000010000 */
[----:B------:R-:W-:Y:S01]  /*f410*/  SHF.L.U32 R9, R57, 0x10, RZ ;  /* 0x0000001039097819 */ /* 0x000fe200000006ff */
[----:B------:R-:W-:Y:S01]  /*f420*/  FMUL.FTZ R0, R0, UR16 ;  /* 0x0000001000007c20 */ /* 0x000fe20008410000 */
[----:B------:R-:W-:Y:S01]  /*f430*/  FADD.FTZ R8, R8, -UR28 ;  /* 0x8000001c08087e21 */ /* 0x000fe20008010000 */
[----:B------:R-:W-:Y:S02]  /*f440*/  SHF.L.U32 R10, R59, 0x10, RZ ;  /* 0x000000103b0a7819 */ /* 0x000fe400000006ff */
[----:B------:R-:W-:Y:S01]  /*f450*/  FADD.FTZ R21, R21, R9 ;  /* 0x0000000915157221 */ /* 0x000fe20000010000 */
[----:B------:R-:W-:Y:S01]  /*f460*/  FFMA.FTZ R23, R9, R0, R23 ;  /* 0x0000000009177223 */ /* 0x000fe20000010017 */
[----:B------:R-:W-:Y:S01]  /*f470*/  FMUL.FTZ R9, R3, R9 ;  /* 0x0000000903097220 */ /* 0x000fe20000410000 */
[----:B------:R-:W-:Y:S01]  /*f480*/  SHF.L.U32 R11, R28, 0x10, RZ ;  /* 0x000000101c0b7819 */ /* 0x000fe200000006ff */
[----:B------:R-:W-:Y:S01]  /*f490*/  FMUL.FTZ R8, R8, UR16 ;  /* 0x0000001008087c20 */ /* 0x000fe20008410000 */
[----:B------:R-:W-:Y:S01]  /*f4a0*/  FADD.FTZ R10, R10, -UR28 ;  /* 0x8000001c0a0a7e21 */ /* 0x000fe20008010000 */
[----:B------:R-:W-:Y:S01]  /*f4b0*/  FFMA.FTZ R26, R0, R9, R26 ;  /* 0x00000009001a7223 */ /* 0x000fe2000001001a */
[----:B------:R-:W3:Y:S01]  /*f4c0*/  LDL.LU R59, [R1+0x47c] ;  /* 0x00047c00013b7983 */ /* 0x000ee20000300800 */
[----:B------:R-:W-:Y:S01]  /*f4d0*/  FADD.FTZ R6, R6, R11 ;  /* 0x0000000b06067221 */ /* 0x000fe20000010000 */
[----:B------:R-:W-:Y:S01]  /*f4e0*/  FFMA.FTZ R7, R11, R8, R7 ;  /* 0x000000080b077223 */ /* 0x000fe20000010007 */
[----:B------:R-:W-:Y:S01]  /*f4f0*/  FMUL.FTZ R11, R2, R11 ;  /* 0x0000000b020b7220 */ /* 0x000fe20000410000 */
[----:B------:R-:W-:Y:S01]  /*f500*/  FMUL.FTZ R10, R10, UR16 ;  /* 0x000000100a0a7c20 */ /* 0x000fe20008410000 */
[----:B------:R-:W-:Y:S01]  /*f510*/  FADD.FTZ R24, R9, R24 ;  /* 0x0000001809187221 */ /* 0x000fe20000010000 */
[----:B------:R-:W-:Y:S01]  /*f520*/  SHF.L.U32 R16, R16, 0x10, RZ ;  /* 0x0000001010107819 */ /* 0x000fe200000006ff */
[----:B------:R-:W-:Y:S01]  /*f530*/  FFMA.FTZ R26, R8, R11, R26 ;  /* 0x0000000b081a7223 */ /* 0x000fe2000001001a */
[----:B------:R-:W-:Y:S01]  /*f540*/  SHF.L.U32 R17, R17, 0x10, RZ ;  /* 0x0000001011117819 */ /* 0x000fe200000006ff */
[----:B------:R-:W-:Y:S01]  /*f550*/  FADD.FTZ R24, R24, R11 ;  /* 0x0000000b18187221 */ /* 0x000fe20000010000 */
[----:B------:R-:W-:Y:S01]  /*f560*/  SHF.L.U32 R19, R19, 0x10, RZ ;  /* 0x0000001013137819 */ /* 0x000fe200000006ff */
[----:B------:R-:W3:Y:S01]  /*f570*/  LDL.LU R28, [R1+0x470] ;  /* 0x00047000011c7983 */ /* 0x000ee20000300800 */
[----:B----4-:R-:W-:-:S03]  /*f580*/  SHF.L.U32 R0, R29, 0x10, RZ ;  /* 0x000000101d007819 */ /* 0x010fc600000006ff */
[----:B------:R-:W4:Y:S02]  /*f590*/  LDL.LU R29, [R1+0x480] ;  /* 0x00048000011d7983 */ /* 0x000f240000300800 */
[----:B------:R-:W-:Y:S01]  /*f5a0*/  FMUL.FTZ R8, R3, R0 ;  /* 0x0000000003087220 */ /* 0x000fe20000410000 */
[----:B------:R-:W-:Y:S01]  /*f5b0*/  FADD.FTZ R21, R21, R0 ;  /* 0x0000000015157221 */ /* 0x000fe20000010000 */
[----:B------:R-:W-:Y:S01]  /*f5c0*/  FFMA.FTZ R23, R0, R10, R23 ;  /* 0x0000000a00177223 */ /* 0x000fe20000010017 */
[----:B------:R-:W-:Y:S02]  /*f5d0*/  SHF.L.U32 R0, R69, 0x10, RZ ;  /* 0x0000001045007819 */ /* 0x000fe400000006ff */
[----:B------:R-:W4:Y:S01]  /*f5e0*/  LDL.LU R69, [R1+0x478] ;  /* 0x0004780001457983 */ /* 0x000f220000300800 */
[----:B------:R-:W-:Y:S01]  /*f5f0*/  FADD.FTZ R24, R8, R24 ;  /* 0x0000001808187221 */ /* 0x000fe20000010000 */
[----:B------:R-:W-:Y:S01]  /*f600*/  FFMA.FTZ R26, R10, R8, R26 ;  /* 0x000000080a1a7223 */ /* 0x000fe2000001001a */
[----:B--2---:R-:W-:-:S02]  /*f610*/  SHF.L.U32 R8, R67, 0x10, RZ ;  /* 0x0000001043087819 */ /* 0x004fc400000006ff */
[----:B------:R-:W2:Y:S01]  /*f620*/  LDL.LU R67, [R1+0x484] ;  /* 0x0004840001437983 */ /* 0x000ea20000300800 */
[----:B---3--:R-:W-:-:S03]  /*f630*/  SHF.L.U32 R9, R68, 0x10, RZ ;  /* 0x0000001044097819 */ /* 0x008fc600000006ff */
        /* <DEDUP_REMOVED lines=12> */
[----:B------:R-:W-:Y:S01]  /*f700*/  FADD.FTZ R24, R24, R8 ;  /* 0x0000000818187221 */ /* 0x000fe20000010000 */
[----:B------:R-:W-:-:S02]  /*f710*/  FADD.FTZ R17, R17, -UR28 ;  /* 0x8000001c11117e21 */ /* 0x000fc40008010000 */
[----:B------:R-:W-:Y:S01]  /*f720*/  FFMA.FTZ R26, R0, R9, R26 ;  /* 0x00000009001a7223 */ /* 0x000fe2000001001a */
[----:B------:R-:W-:Y:S01]  /*f730*/  FADD.FTZ R24, R9, R24 ;  /* 0x0000001809187221 */ /* 0x000fe20000010000 */
[----:B------:R-:W-:Y:S01]  /*f740*/  FMUL.FTZ R17, R17, UR16 ;  /* 0x0000001011117c20 */ /* 0x000fe20008410000 */
[----:B------:R-:W-:Y:S01]  /*f750*/  FMUL.FTZ R0, R2, R19 ;  /* 0x0000001302007220 */ /* 0x000fe20000410000 */
[----:B------:R-:W-:-:S03]  /*f760*/  SHF.L.U32 R18, R18, 0x10, RZ ;  /* 0x0000001012127819 */ /* 0x000fc600000006ff */
[----:B------:R-:W-:Y:S01]  /*f770*/  FADD.FTZ R24, R24, R0 ;  /* 0x0000000018187221 */ /* 0x000fe20000010000 */
[----:B------:R-:W-:Y:S01]  /*f780*/  FFMA.FTZ R26, R17, R0, R26 ;  /* 0x00000000111a7223 */ /* 0x000fe2000001001a */
[----:B------:R-:W-:Y:S01]  /*f790*/  SHF.L.U32 R20, R20, 0x10, RZ ;  /* 0x0000001014147819 */ /* 0x000fe200000006ff */
[----:B------:R-:W-:Y:S01]  /*f7a0*/  FADD.FTZ R18, R18, -UR28 ;  /* 0x8000001c12127e21 */ /* 0x000fe20008010000 */
[----:B------:R-:W-:Y:S02]  /*f7b0*/  SHF.L.U32 R8, R59, 0x10, RZ ;  /* 0x000000103b087819 */ /* 0x000fe400000006ff */
[----:B------:R-:W3:Y:S01]  /*f7c0*/  LDL.LU R59, [R1+0x474] ;  /* 0x00047400013b7983 */ /* 0x000ee20000300800 */
[----:B------:R-:W-:Y:S01]  /*f7d0*/  FADD.FTZ R20, R20, -UR28 ;  /* 0x8000001c14147e21 */ /* 0x000fe20008010000 */
[----:B------:R-:W-:Y:S01]  /*f7e0*/  FMUL.FTZ R18, R18, UR16 ;  /* 0x0000001012127c20 */ /* 0x000fe20008410000 */
[----:B----4-:R-:W-:Y:S02]  /*f7f0*/  SHF.L.U32 R0, R29, 0x10, RZ ;  /* 0x000000101d007819 */ /* 0x010fe400000006ff */
[----:B------:R-:W4:Y:S01]  /*f800*/  LDL.LU R29, [R1+0x46c] ;  /* 0x00046c00011d7983 */ /* 0x000f220000300800 */
[----:B------:R-:W-:Y:S01]  /*f810*/  FADD.FTZ R6, R6, R19 ;  /* 0x0000001306067221 */ /* 0x000fe20000010000 */
[----:B------:R-:W-:Y:S01]  /*f820*/  FFMA.FTZ R7, R19, R17, R7 ;  /* 0x0000001113077223 */ /* 0x000fe20000010007 */
[----:B------:R-:W-:Y:S01]  /*f830*/  FMUL.FTZ R20, R20, UR16 ;  /* 0x0000001014147c20 */ /* 0x000fe20008410000 */
[----:B------:R-:W-:Y:S01]  /*f840*/  FADD.FTZ R21, R21, R0 ;  /* 0x0000000015157221 */ /* 0x000fe20000010000 */
[----:B------:R-:W-:Y:S01]  /*f850*/  FFMA.FTZ R23, R0, R18, R23 ;  /* 0x0000001200177223 */ /* 0x000fe20000010017 */
[----:B------:R-:W-:Y:S01]  /*f860*/  SHF.L.U32 R9, R69, 0x10, RZ ;  /* 0x0000001045097819 */ /* 0x000fe200000006ff */
[----:B------:R-:W-:Y:S01]  /*f870*/  FMUL.FTZ R0, R3, R0 ;  /* 0x0000000003007220 */ /* 0x000fe20000410000 */
[----:B------:R-:W4:Y:S03]  /*f880*/  LDL.LU R69, [R1+0x450] ;  /* 0x0004500001457983 */ /* 0x000f260000300800 */
[----:B------:R-:W-:Y:S01]  /*f890*/  FADD.FTZ R6, R6, R9 ;  /* 0x0000000906067221 */ /* 0x000fe20000010000 */
[----:B------:R-:W-:Y:S01]  /*f8a0*/  FFMA.FTZ R7, R9, R20, R7 ;  /* 0x0000001409077223 */ /* 0x000fe20000010007 */
[----:B------:R-:W-:Y:S01]  /*f8b0*/  FMUL.FTZ R9, R2, R9 ;  /* 0x0000000902097220 */ /* 0x000fe20000410000 */
[----:B------:R-:W-:Y:S01]  /*f8c0*/  FADD.FTZ R24, R0, R24 ;  /* 0x0000001800187221 */ /* 0x000fe20000010000 */
[----:B------:R-:W-:-:S03]  /*f8d0*/  FFMA.FTZ R26, R18, R0, R26 ;  /* 0x00000000121a7223 */ /* 0x000fc6000001001a */
[----:B------:R-:W-:Y:S01]  /*f8e0*/  FADD.FTZ R24, R24, R9 ;  /* 0x0000000918187221 */ /* 0x000fe20000010000 */
[----:B------:R-:W-:Y:S01]  /*f8f0*/  FFMA.FTZ R26, R20, R9, R26 ;  /* 0x00000009141a7223 */ /* 0x000fe2000001001a */
[----:B--2---:R-:W-:Y:S02]  /*f900*/  SHF.L.U32 R0, R67, 0x10, RZ ;  /* 0x0000001043007819 */ /* 0x004fe400000006ff */
[----:B------:R-:W2:Y:S01]  /*f910*/  LDL.LU R67, [R1+0x454] ;  /* 0x0004540001437983 */ /* 0x000ea20000300800 */
[----:B---3--:R-:W-:-:S03]  /*f920*/  SHF.L.U32 R9, R68, 0x10, RZ ;  /* 0x0000001044097819 */ /* 0x008fc600000006ff */
[----:B------:R-:W3:Y:S01]  /*f930*/  LDL.LU R68, [R1+0x458] ;  /* 0x0004580001447983 */ /* 0x000ee20000300800 */
[----:B------:R-:W-:Y:S01]  /*f940*/  FADD.FTZ R8, R8, -UR28 ;  /* 0x8000001c08087e21 */ /* 0x000fe20008010000 */
[----:B------:R-:W-:-:S03]  /*f950*/  FMUL.FTZ R10, R3, R0 ;  /* 0x00000000030a7220 */ /* 0x000fc60000410000 */
[----:B------:R-:W-:Y:S01]  /*f960*/  FMUL.FTZ R8, R8, UR16 ;  /* 0x0000001008087c20 */ /* 0x000fe20008410000 */
[----:B------:R-:W-:-:S03]  /*f970*/  FADD.FTZ R21, R21, R0 ;  /* 0x0000000015157221 */ /* 0x000fc60000010000 */
[----:B------:R-:W-:Y:S01]  /*f980*/  FFMA.FTZ R23, R0, R8, R23 ;  /* 0x0000000800177223 */ /* 0x000fe20000010017 */
[----:B------:R-:W-:Y:S01]  /*f990*/  SHF.L.U32 R0, R28, 0x10, RZ ;  /* 0x000000101c007819 */ /* 0x000fe200000006ff */
[----:B------:R-:W-:Y:S01]  /*f9a0*/  FFMA.FTZ R26, R8, R10, R26 ;  /* 0x0000000a081a7223 */ /* 0x000fe2000001001a */
[----:B------:R-:W3:Y:S01]  /*f9b0*/  LDL.LU R28, [R1+0x45c] ;  /* 0x00045c00011c7983 */ /* 0x000ee20000300800 */
[----:B------:R-:W-:Y:S01]  /*f9c0*/  FADD.FTZ R9, R9, -UR28 ;  /* 0x8000001c09097e21 */ /* 0x000fe20008010000 */
[----:B------:R-:W-:Y:S01]  /*f9d0*/  FADD.FTZ R24, R10, R24 ;  /* 0x000000180a187221 */ /* 0x000fe20000010000 */
[----:B------:R-:W-:Y:S02]  /*f9e0*/  FADD.FTZ R0, R0, -UR28 ;  /* 0x8000001c00007e21 */ /* 0x000fe40008010000 */
[----:B------:R-:W-:Y:S02]  /*f9f0*/  FMUL.FTZ R9, R9, UR16 ;  /* 0x0000001009097c20 */ /* 0x000fe40008410000 */
[----:B------:R-:W-:Y:S01]  /*fa00*/  FMUL.FTZ R0, R0, UR16 ;  /* 0x0000001000007c20 */ /* 0x000fe20008410000 */
[----:B------:R-:W-:-:S02]  /*fa10*/  SHF.L.U32 R10, R59, 0x10, RZ ;  /* 0x000000103b0a7819 */ /* 0x000fc400000006ff */
[----:B------:R-:W3:Y:S01]  /*fa20*/  LDL.LU R59, [R1+0x498] ;  /* 0x00049800013b7983 */ /* 0x000ee20000300800 */
[----:B----4-:R-:W-:-:S03]  /*fa30*/  SHF.L.U32 R8, R29, 0x10, RZ ;  /* 0x000000101d087819 */ /* 0x010fc600000006ff */
[----:B------:R-:W4:Y:S02]  /*fa40*/  LDL.LU R29, [R1+0x490] ;  /* 0x00049000011d7983 */ /* 0x000f240000300800 */
[----:B------:R-:W-:Y:S01]  /*fa50*/  FADD.FTZ R6, R6, R8 ;  /* 0x0000000806067221 */ /* 0x000fe20000010000 */
[----:B------:R-:W-:Y:S01]  /*fa60*/  FFMA.FTZ R7, R8, R9, R7 ;  /* 0x0000000908077223 */ /* 0x000fe20000010007 */
[----:B------:R-:W-:Y:S01]  /*fa70*/  SHF.L.U32 R11, R69, 0x10, RZ ;  /* 0x00000010450b7819 */ /* 0x000fe200000006ff */
[----:B------:R-:W-:Y:S01]  /*fa80*/  FMUL.FTZ R8, R2, R8 ;  /* 0x0000000802087220 */ /* 0x000fe20000410000 */
[----:B------:R-:W4:Y:S01]  /*fa90*/  LDL.LU R69, [R1+0x494] ;  /* 0x0004940001457983 */ /* 0x000f220000300800 */
[----:B------:R-:W-:Y:S01]  /*faa0*/  FADD.FTZ R21, R21, R10 ;  /* 0x0000000a15157221 */ /* 0x000fe20000010000 */
[----:B------:R-:W-:Y:S01]  /*fab0*/  FFMA.FTZ R23, R10, R0, R23 ;  /* 0x000000000a177223 */ /* 0x000fe20000010017 */
[----:B------:R-:W-:Y:S01]  /*fac0*/  FMUL.FTZ R10, R3, R10 ;  /* 0x0000000a030a7220 */ /* 0x000fe20000410000 */
[----:B------:R-:W-:Y:S01]  /*fad0*/  FFMA.FTZ R26, R9, R8, R26 ;  /* 0x00000008091a7223 */ /* 0x000fe2000001001a */
[----:B------:R-:W-:-:S03]  /*fae0*/  FADD.FTZ R24, R24, R8 ;  /* 0x0000000818187221 */ /* 0x000fc60000010000 */
[----:B------:R-:W-:Y:S01]  /*faf0*/  FFMA.FTZ R26, R0, R10, R26 ;  /* 0x0000000a001a7223 */ /* 0x000fe2000001001a */
[----:B--2---:R-:W-:Y:S02]  /*fb00*/  SHF.L.U32 R8, R67, 0x10, RZ ;  /* 0x0000001043087819 */ /* 0x004fe400000006ff */
[----:B------:R-:W2:Y:S01]  /*fb10*/  LDL.LU R67, [R1+0x4a0] ;  /* 0x0004a00001437983 */ /* 0x000ea20000300800 */
[----:B---3--:R-:W-:-:S03]  /*fb20*/  SHF.L.U32 R0, R68, 0x10, RZ ;  /* 0x0000001044007819 */ /* 0x008fc600000006ff */
[----:B------:R-:W3:Y:S01]  /*fb30*/  LDL.LU R68, [R1+0x49c] ;  /* 0x00049c0001447983 */ /* 0x000ee20000300800 */
[----:B------:R-:W-:Y:S01]  /*fb40*/  FADD.FTZ R11, R11, -UR28 ;  /* 0x8000001c0b0b7e21 */ /* 0x000fe20008010000 */
[----:B------:R-:W-:Y:S01]  /*fb50*/  FADD.FTZ R24, R10, R24 ;  /* 0x000000180a187221 */ /* 0x000fe20000010000 */
[----:B------:R-:W-:Y:S02]  /*fb60*/  FMUL.FTZ R9, R2, R8 ;  /* 0x0000000802097220 */ /* 0x000fe40000410000 */
[----:B------:R-:W-:Y:S01]  /*fb70*/  FMUL.FTZ R11, R11, UR16 ;  /* 0x000000100b0b7c20 */ /* 0x000fe20008410000 */
[----:B------:R-:W-:Y:S01]  /*fb80*/  FADD.FTZ R6, R6, R8 ;  /* 0x0000000806067221 */ /* 0x000fe20000010000 */
[----:B------:R-:W-:Y:S02]  /*fb90*/  FADD.FTZ R24, R24, R9 ;  /* 0x0000000918187221 */ /* 0x000fe40000010000 */
[----:B------:R-:W-:Y:S01]  /*fba0*/  FFMA.FTZ R7, R8, R11, R7 ;  /* 0x0000000b08077223 */ /* 0x000fe20000010007 */
[----:B------:R-:W-:Y:S01]  /*fbb0*/  SHF.L.U32 R8, R28, 0x10, RZ ;  /* 0x000000101c087819 */ /* 0x000fe200000006ff */
[----:B------:R-:W-:Y:S01]  /*fbc0*/  FFMA.FTZ R26, R11, R9, R26 ;  /* 0x000000090b1a7223 */ /* 0x000fe2000001001a */
[----:B------:R-:W3:Y:S01]  /*fbd0*/  LDL.LU R28, [R1+0x4fc] ;  /* 0x0004fc00011c7983 */ /* 0x000ee20000300800 */
[----:B------:R-:W-:-:S02]  /*fbe0*/  FADD.FTZ R0, R0, -UR28 ;  /* 0x8000001c00007e21 */ /* 0x000fc40008010000 */
[----:B------:R-:W-:Y:S02]  /*fbf0*/  FADD.FTZ R8, R8, -UR28 ;  /* 0x8000001c08087e21 */ /* 0x000fe40008010000 */
[----:B------:R-:W-:Y:S02]  /*fc00*/  FMUL.FTZ R0, R0, UR16 ;  /* 0x0000001000007c20 */ /* 0x000fe40008410000 */
[----:B------:R-:W-:Y:S01]  /*fc10*/  FMUL.FTZ R8, R8, UR16 ;  /* 0x0000001008087c20 */ /* 0x000fe20008410000 */
[----:B------:R-:W-:Y:S02]  /*fc20*/  SHF.L.U32 R10, R59, 0x10, RZ ;  /* 0x000000103b0a7819 */ /* 0x000fe400000006ff */
[----:B------:R-:W3:Y:S01]  /*fc30*/  LDL.LU R59, [R1+0x514] ;  /* 0x00051400013b7983 */ /* 0x000ee20000300800 */
[----:B----4-:R-:W-:-:S03]  /*fc40*/  SHF.L.U32 R9, R29, 0x10, RZ ;  /* 0x000000101d097819 */ /* 0x010fc600000006ff */
[----:B------:R-:W4:Y:S02]  /*fc50*/  LDL.LU R29, [R1+0x4a4] ;  /* 0x0004a400011d7983 */ /* 0x000f240000300800 */
        /* <DEDUP_REMOVED lines=8> */
[----:B------:R-:W-:-:S04]  /*fce0*/  FFMA.FTZ R26, R0, R9, R26 ;  /* 0x00000009001a7223 */ /* 0x000fc8000001001a */
        /* <DEDUP_REMOVED lines=13> */
[----:B------:R-:W-:Y:S01]  /*fdc0*/  FADD.FTZ R24, R9, R24 ;  /* 0x0000001809187221 */ /* 0x000fe20000010000 */
[----:B------:R-:W3:Y:S01]  /*fdd0*/  LDL.LU R28, [R1+0x534] ;  /* 0x00053400011c7983 */ /* 0x000ee20000300800 */
[----:B------:R-:W-:Y:S01]  /*fde0*/  FFMA.FTZ R26, R10, R9, R26 ;  /* 0x000000090a1a7223 */ /* 0x000fe2000001001a */
[----:B------:R-:W-:Y:S01]  /*fdf0*/  FADD.FTZ R8, R8, -UR28 ;  /* 0x8000001c08087e21 */ /* 0x000fe20008010000 */
[----:B------:R-:W-:-:S03]  /*fe00*/  FADD.FTZ R0, R0, -UR28 ;  /* 0x8000001c00007e21 */ /* 0x000fc60008010000 */
[----:B------:R-:W-:Y:S01]  /*fe10*/  FMUL.FTZ R8, R8, UR16 ;  /* 0x0000001008087c20 */ /* 0x000fe20008410000 */
        /* <DEDUP_REMOVED lines=127> */
[----:B------:R-:W-:Y:S01]  /*10610*/  FFMA.FTZ R26, R10, R9, R26 ;  /* 0x000000090a1a7223 */ /* 0x000fe2000001001a */
[----:B------:R-:W-:Y:S01]  /*10620*/  FADD.FTZ R8, R8, -UR28 ;  /* 0x8000001c08087e21 */ /* 0x000fe20008010000 */
[----:B------:R-:W3:Y:S01]  /*10630*/  LDL.LU R28, [R1+0x380] ;  /* 0x00038000011c7983 */ /* 0x000ee20000300800 */
[----:B------:R-:W-:-:S02]  /*10640*/  FADD.FTZ R0, R0, -UR28 ;  /* 0x8000001c00007e21 */ /* 0x000fc40008010000 */
[----:B------:R-:W-:Y:S01]  /*10650*/  FMUL.FTZ R8, R8, UR16 ;  /* 0x0000001008087c20 */ /* 0x000fe20008410000 */
[----:B------:R-:W-:Y:S01]  /*10660*/  SHF.L.U32 R10, R55, 0x10, RZ ;  /* 0x00000010370a7819 */ /* 0x000fe200000006ff */
[----:B------:R-:W-:-:S04]  /*10670*/  FMUL.FTZ R0, R0, UR16 ;  /* 0x0000001000007c20 */ /* 0x000fc80008410000 */
[----:B------:R-:W-:Y:S01]  /*10680*/  FADD.FTZ R21, R21, R10 ;  /* 0x0000000a15157221 */ /* 0x000fe20000010000 */
[----:B------:R-:W-:Y:S01]  /*10690*/  FFMA.FTZ R23, R10, R0, R23 ;  /* 0x000000000a177223 */ /* 0x000fe20000010017 */
[----:B------:R-:W-:Y:S02]  /*106a0*/  SHF.L.U32 R11, R59, 0x10, RZ ;  /* 0x000000103b0b7819 */ /* 0x000fe400000006ff */
[----:B----4-:R-:W-:Y:S01]  /*106b0*/  SHF.L.U32 R9, R29, 0x10, RZ ;  /* 0x000000101d097819 */ /* 0x010fe200000006ff */
[----:B------:R-:W-:Y:S01]  /*106c0*/  FMUL.FTZ R10, R3, R10 ;  /* 0x0000000a030a7220 */ /* 0x000fe20000410000 */
[----:B------:R-:W4:Y:S03]  /*106d0*/  LDL.LU R29, [R1+0x37c] ;  /* 0x00037c00011d7983 */ /* 0x000f260000300800 */
[----:B------:R-:W-:Y:S01]  /*106e0*/  FADD.FTZ R6, R6, R9 ;  /* 0x0000000906067221 */ /* 0x000fe20000010000 */
[----:B------:R-:W-:Y:S01]  /*106f0*/  FFMA.FTZ R7, R9, R8, R7 ;  /* 0x0000000809077223 */ /* 0x000fe20000010007 */
[----:B------:R-:W-:Y:S01]  /*10700*/  FMUL.FTZ R9, R2, R9 ;  /* 0x0000000902097220 */ /* 0x000fe20000410000 */
[----:B------:R-:W-:Y:S01]  /*10710*/  FADD.FTZ R11, R11, -UR28 ;  /* 0x8000001c0b0b7e21 */ /* 0x000fe20008010000 */
[----:B------:R-:W4:Y:S02]  /*10720*/  LDL.LU R59, [R1+0x358] ;  /* 0x00035800013b7983 */ /* 0x000f240000300800 */
[----:B------:R-:W-:Y:S01]  /*10730*/  FFMA.FTZ R26, R8, R9, R26 ;  /* 0x00000009081a7223 */ /* 0x000fe2000001001a */
[----:B------:R-:W-:Y:S01]  /*10740*/  SHF.L.U32 R8, R69, 0x10, RZ ;  /* 0x0000001045087819 */ /* 0x000fe200000006ff */
[----:B------:R-:W-:Y:S01]  /*10750*/  FMUL.FTZ R11, R11, UR16 ;  /* 0x000000100b0b7c20 */ /* 0x000fe20008410000 */
[----:B------:R-:W-:Y:S01]  /*10760*/  FADD.FTZ R24, R24, R9 ;  /* 0x0000000918187221 */ /* 0x000fe20000010000 */
[----:B------:R-:W-:Y:S01]  /*10770*/  FFMA.FTZ R26, R0, R10, R26 ;  /* 0x0000000a001a7223 */ /* 0x000fe2000001001a */
[----:B------:R-:W4:Y:S01]  /*10780*/  LDL.LU R69, [R1+0x368] ;  /* 0x0003680001457983 */ /* 0x000f220000300800 */
[----:B------:R-:W-:Y:S01]  /*10790*/  FMUL.FTZ R9, R2, R8 ;  /* 0x0000000802097220 */ /* 0x000fe20000410000 */
[----:B------:R-:W-:Y:S01]  /*107a0*/  FADD.FTZ R6, R6, R8 ;  /* 0x0000000806067221 */ /* 0x000fe20000010000 */
[----:B------:R-:W-:Y:S01]  /*107b0*/  FFMA.FTZ R7, R8, R11, R7 ;  /* 0x0000000b08077223 */ /* 0x000fe20000010007 */
[----:B--2---:R-:W-:-:S02]  /*107c0*/  SHF.L.U32 R0, R67, 0x10, RZ ;  /* 0x0000001043007819 */ /* 0x004fc400000006ff */
        /* <DEDUP_REMOVED lines=9> */
[----:B------:R-:W-:-:S03]  /*10860*/  FADD.FTZ R8, R8, -UR28 ;  /* 0x8000001c08087e21 */ /* 0x000fc60008010000 */
[----:B------:R-:W-:Y:S01]  /*10870*/  FADD.FTZ R21, R21, R9 ;  /* 0x0000000915157221 */ /* 0x000fe20000010000 */
[----:B------:R-:W-:Y:S01]  /*10880*/  FFMA.FTZ R23, R9, R0, R23 ;  /* 0x0000000009177223 */ /* 0x000fe20000010017 */
[----:B------:R-:W-:Y:S01]  /*10890*/  FMUL.FTZ R9, R3, R9 ;  /* 0x0000000903097220 */ /* 0x000fe20000410000 */
[----:B------:R-:W-:Y:S01]  /*108a0*/  SHF.L.U32 R10, R28, 0x10, RZ ;  /* 0x000000101c0a7819 */ /* 0x000fe200000006ff */
[----:B------:R-:W-:Y:S01]  /*108b0*/  FMUL.FTZ R8, R8, UR16 ;  /* 0x0000001008087c20 */ /* 0x000fe20008410000 */
[----:B------:R-:W3:Y:S01]  /*108c0*/  LDL.LU R28, [R1+0x344] ;  /* 0x00034400011c7983 */ /* 0x000ee20000300800 */
[----:B------:R-:W-:Y:S01]  /*108d0*/  FFMA.FTZ R26, R0, R9, R26 ;  /* 0x00000009001a7223 */ /* 0x000fe2000001001a */
[----:B------:R-:W-:Y:S01]  /*108e0*/  SHF.L.U32 R0, R51, 0x10, RZ ;  /* 0x0000001033007819 */ /* 0x000fe200000006ff */
[----:B------:R-:W-:Y:S01]  /*108f0*/  FADD.FTZ R24, R9, R24 ;  /* 0x0000001809187221 */ /* 0x000fe20000010000 */
[----:B------:R-:W-:-:S03]  /*10900*/  FADD.FTZ R10, R10, -UR28 ;  /* 0x8000001c0a0a7e21 */ /* 0x000fc60008010000 */
[----:B------:R-:W-:Y:S01]  /*10910*/  FMUL.FTZ R9, R3, R0 ;  /* 0x0000000003097220 */ /* 0x000fe20000410000 */
[----:B------:R-:W-:Y:S01]  /*10920*/  FMUL.FTZ R10, R10, UR16 ;  /* 0x000000100a0a7c20 */ /* 0x000fe20008410000 */
[----:B----4-:R-:W-:Y:S02]  /*10930*/  SHF.L.U32 R11, R29, 0x10, RZ ;  /* 0x000000101d0b7819 */ /* 0x010fe400000006ff */
[----:B------:R-:W4:Y:S03]  /*10940*/  LDL.LU R29, [R1+0x35c] ;  /* 0x00035c00011d7983 */ /* 0x000f260000300800 */
[----:B------:R-:W-:Y:S01]  /*10950*/  FADD.FTZ R6, R6, R11 ;  /* 0x0000000b06067221 */ /* 0x000fe20000010000 */
[----:B------:R-:W-:Y:S01]  /*10960*/  FFMA.FTZ R7, R11, R8, R7 ;  /* 0x000000080b077223 */ /* 0x000fe20000010007 */
[----:B------:R-:W-:-:S04]  /*10970*/  FMUL.FTZ R11, R2, R11 ;  /* 0x0000000b020b7220 */ /* 0x000fc80000410000 */
        /* <DEDUP_REMOVED lines=9> */
[----:B------:R-:W-:Y:S01]  /*10a10*/  FADD.FTZ R21, R21, R0 ;  /* 0x0000000015157221 */ /* 0x000fe20000010000 */
[----:B------:R-:W-:Y:S01]  /*10a20*/  FFMA.FTZ R23, R0, R10, R23 ;  /* 0x0000000a00177223 */ /* 0x000fe20000010017 */
[----:B------:R-:W-:Y:S01]  /*10a30*/  SHF.L.U32 R0, R69, 0x10, RZ ;  /* 0x0000001045007819 */ /* 0x000fe200000006ff */
[----:B------:R-:W-:Y:S01]  /*10a40*/  FMUL.FTZ R8, R8, UR16 ;  /* 0x0000001008087c20 */ /* 0x000fe20008410000 */
[----:B------:R-:W3:Y:S01]  /*10a50*/  LDL.LU R69, [R1+0x628] ;  /* 0x0006280001457983 */ /* 0x000ee20000300800 */
[----:B------:R-:W-:Y:S02]  /*10a60*/  FADD.FTZ R6, R6, R9 ;  /* 0x0000000906067221 */ /* 0x000fe40000010000 */
[----:B------:R-:W-:Y:S01]  /*10a70*/  FFMA.FTZ R7, R9, R8, R7 ;  /* 0x0000000809077223 */ /* 0x000fe20000010007 */
[----:B------:R-:W-:-:S04]  /*10a80*/  FMUL.FTZ R9, R2, R9 ;  /* 0x0000000902097220 */ /* 0x000fc80000410000 */
[----:B------:R-:W-:Y:S01]  /*10a90*/  FFMA.FTZ R26, R8, R9, R26 ;  /* 0x00000009081a7223 */ /* 0x000fe2000001001a */
[----:B------:R-:W-:Y:S01]  /*10aa0*/  FADD.FTZ R0, R0, -UR28 ;  /* 0x8000001c00007e21 */ /* 0x000fe20008010000 */
[----:B------:R-:W-:-:S03]  /*10ab0*/  SHF.L.U32 R10, R49, 0x10, RZ ;  /* 0x00000010310a7819 */ /* 0x000fc600000006ff */
[----:B------:R-:W-:Y:S02]  /*10ac0*/  FMUL.FTZ R0, R0, UR16 ;  /* 0x0000001000007c20 */ /* 0x000fe40008410000 */
[----:B------:R-:W-:Y:S02]  /*10ad0*/  FADD.FTZ R21, R21, R10 ;  /* 0x0000000a15157221 */ /* 0x000fe40000010000 */
[----:B------:R-:W-:Y:S01]  /*10ae0*/  FFMA.FTZ R23, R10, R0, R23 ;  /* 0x000000000a177223 */ /* 0x000fe20000010017 */
[----:B------:R-:W-:Y:S01]  /*10af0*/  FMUL.FTZ R10, R3, R10 ;  /* 0x0000000a030a7220 */ /* 0x000fe20000410000 */
[----:B------:R-:W-:Y:S01]  /*10b00*/  FADD.FTZ R24, R24, R9 ;  /* 0x0000000918187221 */ /* 0x000fe20000010000 */
[----:B----4-:R-:W-:Y:S02]  /*10b10*/  SHF.L.U32 R8, R29, 0x10, RZ ;  /* 0x000000101d087819 */ /* 0x010fe400000006ff */
[----:B------:R-:W4:Y:S01]  /*10b20*/  LDL.LU R29, [R1+0x320] ;  /* 0x00032000011d7983 */ /* 0x000f220000300800 */
[----:B------:R-:W-:Y:S01]  /*10b30*/  FFMA.FTZ R26, R0, R10, R26 ;  /* 0x0000000a001a7223 */ /* 0x000fe2000001001a */
[----:B------:R-:W-:Y:S01]  /*10b40*/  FADD.FTZ R24, R10, R24 ;  /* 0x000000180a187221 */ /* 0x000fe20000010000 */
[----:B--2---:R-:W-:-:S02]  /*10b50*/  SHF.L.U32 R0, R67, 0x10, RZ ;  /* 0x0000001043007819 */ /* 0x004fc400000006ff */
[----:B------:R-:W2:Y:S01]  /*10b60*/  LDL.LU R67, [R1+0x644] ;  /* 0x0006440001437983 */ /* 0x000ea20000300800 */
[----:B---3--:R-:W-:-:S03]  /*10b70*/  SHF.L.U32 R10, R68, 0x10, RZ ;  /* 0x00000010440a7819 */ /* 0x008fc600000006ff */
[----:B------:R-:W3:Y:S01]  /*10b80*/  LDL.LU R68, [R1+0x30c] ;  /* 0x00030c0001447983 */ /* 0x000ee20000300800 */
[----:B------:R-:W-:Y:S01]  /*10b90*/  SHF.L.U32 R11, R59, 0x10, RZ ;  /* 0x000000103b0b7819 */ /* 0x000fe200000006ff */
[----:B------:R-:W-:Y:S01]  /*10ba0*/  FMUL.FTZ R9, R2, R8 ;  /* 0x0000000802097220 */ /* 0x000fe20000410000 */
[----:B------:R-:W-:Y:S01]  /*10bb0*/  FADD.FTZ R6, R6, R8 ;  /* 0x0000000806067221 */ /* 0x000fe20000010000 */
[----:B------:R-:W-:Y:S01]  /*10bc0*/  FADD.FTZ R0, R0, -UR28 ;  /* 0x8000001c00007e21 */ /* 0x000fe20008010000 */
[----:B------:R-:W-:Y:S01]  /*10bd0*/  FADD.FTZ R10, R10, -UR28 ;  /* 0x8000001c0a0a7e21 */ /* 0x000fe20008010000 */
[----:B------:R-:W-:Y:S01]  /*10be0*/  FADD.FTZ R11, R11, -UR28 ;  /* 0x8000001c0b0b7e21 */ /* 0x000fe20008010000 */
[----:B------:R-:W-:Y:S01]  /*10bf0*/  SHF.L.U32 R12, R43, 0x10, RZ ;  /* 0x000000102b0c7819 */ /* 0x000fe200000006ff */
[----:B------:R-:W3:Y:S02]  /*10c00*/  LDL.LU R59, [R1+0x6b4] ;  /* 0x0006b400013b7983 */ /* 0x000ee40000300800 */
[----:B------:R-:W-:-:S04]  /*10c10*/  FMUL.FTZ R11, R11, UR16 ;  /* 0x000000100b0b7c20 */ /* 0x000fc80008410000 */
[----:B------:R-:W-:Y:S01]  /*10c20*/  FFMA.FTZ R7, R8, R11, R7 ;  /* 0x0000000b08077223 */ /* 0x000fe20000010007 */
[----:B------:R-:W-:Y:S01]  /*10c30*/  SHF.L.U32 R8, R28, 0x10, RZ ;  /* 0x000000101c087819 */ /* 0x000fe200000006ff */
[----:B------:R-:W-:Y:S01]  /*10c40*/  FADD.FTZ R24, R24, R9 ;  /* 0x0000000918187221 */ /* 0x000fe20000010000 */
[----:B------:R-:W-:Y:S01]  /*10c50*/  FFMA.FTZ R26, R11, R9, R26 ;  /* 0x000000090b1a7223 */ /* 0x000fe2000001001a */
[----:B------:R-:W-:Y:S01]  /*10c60*/  SHF.L.U32 R9, R47, 0x10, RZ ;  /* 0x000000102f097819 */ /* 0x000fe200000006ff */
[----:B------:R-:W-:Y:S01]  /*10c70*/  FMUL.FTZ R0, R0, UR16 ;  /* 0x0000001000007c20 */ /* 0x000fe20008410000 */
[----:B------:R-:W-:Y:S01]  /*10c80*/  FADD.FTZ R8, R8, -UR28 ;  /* 0x8000001c08087e21 */ /* 0x000fe20008010000 */
[----:B------:R-:W-:Y:S01]  /*10c90*/  SHF.L.U32 R11, R69, 0x10, RZ ;  /* 0x00000010450b7819 */ /* 0x000fe200000006ff */
[----:B------:R-:W-:Y:S01]  /*10ca0*/  FMUL.FTZ R10, R10, UR16 ;  /* 0x000000100a0a7c20 */ /* 0x000fe20008410000 */
[----:B------:R-:W-:Y:S01]  /*10cb0*/  FADD.FTZ R21, R21, R9 ;  /* 0x0000000915157221 */ /* 0x000fe20000010000 */
[----:B------:R-:W-:Y:S01]  /*10cc0*/  FMUL.FTZ R8, R8, UR16 ;  /* 0x0000001008087c20 */ /* 0x000fe20008410000 */
[----:B------:R-:W-:Y:S01]  /*10cd0*/  FFMA.FTZ R23, R9, R0, R23 ;  /* 0x0000000009177223 */ /* 0x000fe20000010017 */
[----:B------:R-:W-:Y:S01]  /*10ce0*/  FMUL.FTZ R9, R3, R9 ;  /* 0x0000000903097220 */ /* 0x000fe20000410000 */
[----:B------:R-:W-:Y:S01]  /*10cf0*/  FADD.FTZ R6, R6, R11 ;  /* 0x0000000b06067221 */ /* 0x000fe20000010000 */
[----:B------:R-:W-:Y:S01]  /*10d00*/  FFMA.FTZ R7, R11, R8, R7 ;  /* 0x000000080b077223 */ /* 0x000fe20000010007 */
[----:B------:R-:W-:Y:S01]  /*10d10*/  FMUL.FTZ R11, R2, R11 ;  /* 0x0000000b020b7220 */ /* 0x000fe20000410000 */
[----:B------:R-:W-:Y:S01]  /*10d20*/  FFMA.FTZ R26, R0, R9, R26 ;  /* 0x00000009001a7223 */ /* 0x000fe2000001001a */
[----:B------:R-:W3:Y:S03]  /*10d30*/  LDL.LU R69, [R1+0x660] ;  /* 0x0006600001457983 */ /* 0x000ee60000300800 */
[----:B------:R-:W-:Y:S01]  /*10d40*/  FFMA.FTZ R26, R8, R11, R26 ;  /* 0x0000000b081a7223 */ /* 0x000fe2000001001a */
[----:B------:R-:W-:Y:S01]  /*10d50*/  FMUL.FTZ R13, R3, R12 ;  /* 0x0000000c030d7220 */ /* 0x000fe20000410000 */
[----:B------:R-:W3:Y:S01]  /*10d60*/  LDL.LU R28, [R1+0x2cc] ;  /* 0x0002cc00011c7983 */ /* 0x000ee20000300800 */
[----:B----4-:R-:W-:-:S03]  /*10d70*/  SHF.L.U32 R8, R29, 0x10, RZ ;  /* 0x000000101d087819 */ /* 0x010fc600000006ff */
[----:B------:R-:W4:Y:S01]  /*10d80*/  LDL.LU R29, [R1+0x2f8] ;  /* 0x0002f800011d7983 */ /* 0x000f220000300800 */
[----:B------:R-:W-:Y:S01]  /*10d90*/  SHF.L.U32 R0, R45, 0x10, RZ ;  /* 0x000000102d007819 */ /* 0x000fe200000006ff */
[----:B------:R-:W-:Y:S01]  /*10da0*/  FADD.FTZ R24, R9, R24 ;  /* 0x0000001809187221 */ /* 0x000fe20000010000 */
[----:B------:R-:W-:-:S03]  /*10db0*/  FADD.FTZ R8, R8, -UR28 ;  /* 0x8000001c08087e21 */ /* 0x000fc60008010000 */
[----:B------:R-:W-:Y:S01]  /*10dc0*/  FADD.FTZ R24, R24, R11 ;  /* 0x0000000b18187221 */ /* 0x000fe20000010000 */
[----:B------:R-:W-:Y:S01]  /*10dd0*/  FMUL.FTZ R9, R3, R0 ;  /* 0x0000000003097220 */ /* 0x000fe20000410000 */
[----:B------:R-:W-:Y:S01]  /*10de0*/  FADD.FTZ R21, R21, R0 ;  /* 0x0000000015157221 */ /* 0x000fe20000010000 */
[----:B------:R-:W-:Y:S02]  /*10df0*/  FFMA.FTZ R23, R0, R10, R23 ;  /* 0x0000000a00177223 */ /* 0x000fe40000010017 */
[----:B------:R-:W-:Y:S01]  /*10e00*/  FADD.FTZ R24, R9, R24 ;  /* 0x0000001809187221 */ /* 0x000fe20000010000 */
[----:B------:R-:W-:Y:S01]  /*10e10*/  FFMA.FTZ R26, R10, R9, R26 ;  /* 0x000000090a1a7223 */ /* 0x000fe2000001001a */
[----:B------:R-:W-:Y:S01]  /*10e20*/  FMUL.FTZ R9, R8, UR16 ;  /* 0x0000001008097c20 */ /* 0x000fe20008410000 */
[----:B--2---:R-:W-:Y:S02]  /*10e30*/  SHF.L.U32 R0, R67, 0x10, RZ ;  /* 0x0000001043007819 */ /* 0x004fe400000006ff */
[----:B------:R-:W2:Y:S01]  /*10e40*/  LDL.LU R67, [R1+0x678] ;  /* 0x0006780001437983 */ /* 0x000ea20000300800 */
[----:B---3--:R-:W-:-:S03]  /*10e50*/  SHF.L.U32 R8, R68, 0x10, RZ ;  /* 0x0000001044087819 */ /* 0x008fc600000006ff */
[----:B------:R-:W3:Y:S01]  /*10e60*/  LDL.LU R68, [R1+0x67c] ;  /* 0x00067c0001447983 */ /* 0x000ee20000300800 */
[----:B------:R-:W-:Y:S01]  /*10e70*/  SHF.L.U32 R10, R54, 0x10, RZ ;  /* 0x00000010360a7819 */ /* 0x000fe200000006ff */
[----:B------:R-:W-:Y:S01]  /*10e80*/  FADD.FTZ R8, R8, -UR28 ;  /* 0x8000001c08087e21 */ /* 0x000fe20008010000 */
[----:B------:R-:W-:-:S03]  /*10e90*/  FADD.FTZ R0, R0, -UR28 ;  /* 0x8000001c00007e21 */ /* 0x000fc60008010000 */
[----:B------:R-:W-:Y:S01]  /*10ea0*/  FADD.FTZ R6, R6, R10 ;  /* 0x0000000a06067221 */ /* 0x000fe20000010000 */
[----:B------:R-:W-:Y:S01]  /*10eb0*/  FFMA.FTZ R7, R10, R9, R7 ;  /* 0x000000090a077223 */ /* 0x000fe20000010007 */
[----:B------:R-:W-:Y:S01]  /*10ec0*/  FMUL.FTZ R11, R2, R10 ;  /* 0x0000000a020b7220 */ /* 0x000fe20000410000 */
[----:B------:R-:W-:Y:S01]  /*10ed0*/  SHF.L.U32 R10, R52, 0x10, RZ ;  /* 0x00000010340a7819 */ /* 0x000fe200000006ff */
[----:B------:R-:W-:Y:S01]  /*10ee0*/  FMUL.FTZ R8, R8, UR16 ;  /* 0x0000001008087c20 */ /* 0x000fe20008410000 */
[----:B------:R-:W-:Y:S01]  /*10ef0*/  FMUL.FTZ R0, R0, UR16 ;  /* 0x0000001000007c20 */ /* 0x000fe20008410000 */
[----:B------:R-:W-:Y:S01]  /*10f00*/  FFMA.FTZ R9, R9, R11, R26 ;  /* 0x0000000b09097223 */ /* 0x000fe2000001001a */
[----:B------:R-:W-:Y:S01]  /*10f10*/  FADD.FTZ R24, R24, R11 ;  /* 0x0000000b18187221 */ /* 0x000fe20000010000 */
[----:B------:R-:W-:Y:S01]  /*10f20*/  FMUL.FTZ R11, R2, R10 ;  /* 0x0000000a020b7220 */ /* 0x000fe20000410000 */
[----:B------:R-:W-:Y:S01]  /*10f30*/  FADD.FTZ R6, R6, R10 ;  /* 0x0000000a06067221 */ /* 0x000fe20000010000 */
[----:B------:R-:W-:Y:S01]  /*10f40*/  FFMA.FTZ R7, R10, R8, R7 ;  /* 0x000000080a077223 */ /* 0x000fe20000010007 */
[----:B------:R-:W-:Y:S01]  /*10f50*/  FFMA.FTZ R23, R12, R0, R23 ;  /* 0x000000000c177223 */ /* 0x000fe20000010017 */
[----:B------:R-:W-:Y:S01]  /*10f60*/  FFMA.FTZ R9, R0, R13, R9 ;  /* 0x0000000d00097223 */ /* 0x000fe20000010009 */
[----:B------:R-:W-:Y:S01]  /*10f70*/  FADD.FTZ R21, R21, R12 ;  /* 0x0000000c15157221 */ /* 0x000fe20000010000 */
[----:B------:R-:W-:Y:S01]  /*10f80*/  FADD.FTZ R24, R13, R24 ;  /* 0x000000180d187221 */ /* 0x000fe20000010000 */
[----:B------:R-:W-:Y:S01]  /*10f90*/  SHF.L.U32 R12, R41, 0x10, RZ ;  /* 0x00000010290c7819 */ /* 0x000fe200000006ff */
[----:B------:R-:W-:Y:S01]  /*10fa0*/  FFMA.FTZ R9, R8, R11, R9 ;  /* 0x0000000b08097223 */ /* 0x000fe20000010009 */
[----:B------:R-:W-:-:S02]  /*10fb0*/  SHF.L.U32 R13, R50, 0x10, RZ ;  /* 0x00000010320d7819 */ /* 0x000fc400000006ff */
[----:B------:R-:W-:Y:S01]  /*10fc0*/  SHF.L.U32 R0, R69, 0x10, RZ ;  /* 0x0000001045007819 */ /* 0x000fe200000006ff */
[----:B------:R-:W-:Y:S01]  /*10fd0*/  FADD.FTZ R24, R24, R11 ;  /* 0x0000000b18187221 */ /* 0x000fe20000010000 */
[----:B------:R-:W3:Y:S03]  /*10fe0*/  LDL.LU R69, [R1+0x694] ;  /* 0x0006940001457983 */ /* 0x000ee60000300800 */
[----:B------:R-:W-:Y:S01]  /*10ff0*/  FADD.FTZ R8, R0, -UR28 ;  /* 0x8000001c00087e21 */ /* 0x000fe20008010000 */
[----:B----4-:R-:W-:Y:S01]  /*11000*/  SHF.L.U32 R10, R29, 0x10, RZ ;  /* 0x000000101d0a7819 */ /* 0x010fe200000006ff */
[----:B------:R-:W-:Y:S02]  /*11010*/  FMUL.FTZ R11, R3, R12 ;  /* 0x0000000c030b7220 */ /* 0x000fe40000410000 */
[----:B------:R-:W-:Y:S01]  /*11020*/  FMUL.FTZ R8, R8, UR16 ;  /* 0x0000001008087c20 */ /* 0x000fe20008410000 */
[----:B------:R-:W-:Y:S01]  /*11030*/  FADD.FTZ R6, R6, R13 ;  /* 0x0000000d06067221 */ /* 0x000fe20000010000 */
[----:B------:R-:W-:Y:S01]  /*11040*/  FADD.FTZ R21, R21, R12 ;  /* 0x0000000c15157221 */ /* 0x000fe20000010000 */
[----:B------:R-:W-:Y:S01]  /*11050*/  FADD.FTZ R10, R10, -UR28 ;  /* 0x8000001c0a0a7e21 */ /* 0x000fe20008010000 */
[----:B------:R-:W4:Y:S03]  /*11060*/  LDL.LU R29, [R1+0x6b0] ;  /* 0x0006b000011d7983 */ /* 0x000f260000300800 */
[----:B------:R-:W-:Y:S01]  /*11070*/  FMUL.FTZ R10, R10, UR16 ;  /* 0x000000100a0a7c20 */ /* 0x000fe20008410000 */
[----:B------:R-:W-:Y:S01]  /*11080*/  FADD.FTZ R24, R11, R24 ;  /* 0x000000180b187221 */ /* 0x000fe20000010000 */
[----:B------:R-:W-:-:S02]  /*11090*/  FFMA.FTZ R9, R8, R11, R9 ;  /* 0x0000000b08097223 */ /* 0x000fc40000010009 */
[----:B------:R-:W-:Y:S01]  /*110a0*/  FFMA.FTZ R7, R13, R10, R7 ;  /* 0x0000000a0d077223 */ /* 0x000fe20000010007 */
[----:B------:R-:W-:-:S04]  /*110b0*/  FMUL.FTZ R13, R2, R13 ;  /* 0x0000000d020d7220 */ /* 0x000fc80000410000 */
[----:B------:R-:W-:Y:S01]  /*110c0*/  FADD.FTZ R24, R24, R13 ;  /* 0x0000000d18187221 */ /* 0x000fe20000010000 */
[----:B------:R-:W-:Y:S01]  /*110d0*/  FFMA.FTZ R13, R10, R13, R9 ;  /* 0x0000000d0a0d7223 */ /* 0x000fe20000010009 */
[----:B--2---:R-:W-:Y:S02]  /*110e0*/  SHF.L.U32 R0, R67, 0x10, RZ ;  /* 0x0000001043007819 */ /* 0x004fe400000006ff */
[----:B------:R-:W2:Y:S01]  /*110f0*/  LDL.LU R67, [R1+0x2c0] ;  /* 0x0002c00001437983 */ /* 0x000ea20000300800 */
[----:B---3--:R-:W-:-:S03]  /*11100*/  SHF.L.U32 R10, R68, 0x10, RZ ;  /* 0x00000010440a7819 */ /* 0x008fc600000006ff */
[----:B------:R-:W3:Y:S01]  /*11110*/  LDL.LU R68, [R1+0x6a0] ;  /* 0x0006a00001447983 */ /* 0x000ee20000300800 */
[----:B------:R-:W-:Y:S01]  /*11120*/  FFMA.FTZ R23, R12, R8, R23 ;  /* 0x000000080c177223 */ /* 0x000fe20000010017 */
[----:B------:R-:W-:Y:S01]  /*11130*/  FADD.FTZ R8, R0, -UR28 ;  /* 0x8000001c00087e21 */ /* 0x000fe20008010000 */
[----:B------:R-:W-:-:S03]  /*11140*/  SHF.L.U32 R0, R35, 0x10, RZ ;  /* 0x0000001023007819 */ /* 0x000fc600000006ff */
[----:B------:R-:W-:Y:S02]  /*11150*/  FMUL.FTZ R8, R8, UR16 ;  /* 0x0000001008087c20 */ /* 0x000fe40008410000 */
[----:B------:R-:W-:Y:S01]  /*11160*/  FMUL.FTZ R9, R3, R0 ;  /* 0x0000000003097220 */ /* 0x000fe20000410000 */
[----:B------:R-:W-:Y:S01]  /*11170*/  FADD.FTZ R21, R21, R0 ;  /* 0x0000000015157221 */ /* 0x000fe20000010000 */
[----:B------:R-:W-:Y:S02]  /*11180*/  FFMA.FTZ R23, R0, R8, R23 ;  /* 0x0000000800177223 */ /* 0x000fe40000010017 */
[----:B------:R-:W-:Y:S01]  /*11190*/  FADD.FTZ R0, R9, R24 ;  /* 0x0000001809007221 */ /* 0x000fe20000010000 */
[----:B------:R-:W-:Y:S01]  /*111a0*/  FFMA.FTZ R8, R8, R9, R13 ;  /* 0x0000000908087223 */ /* 0x000fe2000001000d */
[----:B------:R-:W-:Y:S01]  /*111b0*/  FADD.FTZ R9, R10, -UR28 ;  /* 0x8000001c0a097e21 */ /* 0x000fe20008010000 */
[----:B------:R-:W-:-:S05]  /*111c0*/  SHF.L.U32 R10, R48, 0x10, RZ ;  /* 0x00000010300a7819 */ /* 0x000fca00000006ff */
[----:B------:R-:W-:Y:S01]  /*111d0*/  FMUL.FTZ R13, R2, R10 ;  /* 0x0000000a020d7220 */ /* 0x000fe20000410000 */
[----:B------:R-:W-:Y:S02]  /*111e0*/  SHF.L.U32 R11, R69, 0x10, RZ ;  /* 0x00000010450b7819 */ /* 0x000fe400000006ff */
[----:B------:R-:W4:Y:S01]  /*111f0*/  LDL.LU R69, [R1+0x6c4] ;  /* 0x0006c40001457983 */ /* 0x000f220000300800 */
[----:B------:R-:W-:Y:S01]  /*11200*/  FADD.FTZ R15, R0, R13 ;  /* 0x0000000d000f7221 */ /* 0x000fe20000010000 */
[----:B--2---:R-:W-:Y:S02]  /*11210*/  SHF.L.U32 R14, R67, 0x10, RZ ;  /* 0x00000010430e7819 */ /* 0x004fe400000006ff */
[----:B------:R-:W2:Y:S01]  /*11220*/  LDL.LU R67, [R1+0x6a8] ;  /* 0x0006a80001437983 */ /* 0x000ea20000300800 */
[----:B---3--:R-:W-:-:S03]  /*11230*/  SHF.L.U32 R0, R68, 0x10, RZ ;  /* 0x0000001044007819 */ /* 0x008fc600000006ff */
[----:B------:R-:W3:Y:S01]  /*11240*/  LDL.LU R68, [R1+0x6c0] ;  /* 0x0006c00001447983 */ /* 0x000ee20000300800 */
[----:B------:R-:W-:Y:S01]  /*11250*/  FADD.FTZ R11, R11, -UR28 ;  /* 0x8000001c0b0b7e21 */ /* 0x000fe20008010000 */
[----:B------:R-:W-:Y:S01]  /*11260*/  SHF.L.U32 R12, R33, 0x10, RZ ;  /* 0x00000010210c7819 */ /* 0x000fe200000006ff */
[----:B------:R-:W-:Y:S02]  /*11270*/  FMUL.FTZ R9, R9, UR16 ;  /* 0x0000001009097c20 */ /* 0x000fe40008410000 */
[----:B------:R-:W-:Y:S01]  /*11280*/  FMUL.FTZ R11, R11, UR16 ;  /* 0x000000100b0b7c20 */ /* 0x000fe20008410000 */
[----:B------:R-:W-:Y:S01]  /*11290*/  FADD.FTZ R14, R14, -UR28 ;  /* 0x8000001c0e0e7e21 */ /* 0x000fe20008010000 */
[----:B------:R-:W-:Y:S01]  /*112a0*/  FADD.FTZ R6, R6, R10 ;  /* 0x0000000a06067221 */ /* 0x000fe20000010000 */
[----:B------:R-:W-:Y:S01]  /*112b0*/  FFMA.FTZ R7, R10, R9, R7 ;  /* 0x000000090a077223 */ /* 0x000fe20000010007 */
[----:B------:R-:W-:Y:S01]  /*112c0*/  FADD.FTZ R21, R21, R12 ;  /* 0x0000000c15157221 */ /* 0x000fe20000010000 */
[----:B------:R-:W-:Y:S01]  /*112d0*/  FFMA.FTZ R23, R12, R11, R23 ;  /* 0x0000000b0c177223 */ /* 0x000fe20000010017 */
[----:B------:R-:W-:Y:S01]  /*112e0*/  FMUL.FTZ R12, R3, R12 ;  /* 0x0000000c030c7220 */ /* 0x000fe20000410000 */
[----:B------:R-:W-:Y:S01]  /*112f0*/  FFMA.FTZ R8, R9, R13, R8 ;  /* 0x0000000d09087223 */ /* 0x000fe20000010008 */
[----:B------:R-:W-:Y:S01]  /*11300*/  SHF.L.U32 R10, R46, 0x10, RZ ;  /* 0x000000102e0a7819 */ /* 0x000fe200000006ff */
[----:B------:R-:W-:Y:S01]  /*11310*/  FMUL.FTZ R9, R14, UR16 ;  /* 0x000000100e097c20 */ /* 0x000fe20008410000 */
[----:B------:R-:W-:Y:S01]  /*11320*/  FADD.FTZ R15, R12, R15 ;  /* 0x0000000f0c0f7221 */ /* 0x000fe20000010000 */
[----:B------:R-:W-:-:S02]  /*11330*/  FFMA.FTZ R8, R11, R12, R8 ;  /* 0x0000000c0b087223 */ /* 0x000fc40000010008 */
[----:B------:R-:W-:Y:S01]  /*11340*/  FMUL.FTZ R12, R2, R10 ;  /* 0x0000000a020c7220 */ /* 0x000fe20000410000 */
[----:B------:R-:W-:Y:S01]  /*11350*/  FADD.FTZ R11, R6, R10 ;  /* 0x0000000a060b7221 */ /* 0x000fe20000010000 */
[----:B------:R-:W-:Y:S01]  /*11360*/  FFMA.FTZ R10, R10, R9, R7 ;  /* 0x000000090a0a7223 */ /* 0x000fe20000010007 */
[----:B------:R-:W-:Y:S01]  /*11370*/  SHF.L.U32 R7, R28, 0x10, RZ ;  /* 0x000000101c077819 */ /* 0x000fe200000006ff */
[----:B------:R-:W-:Y:S01]  /*11380*/  FADD.FTZ R15, R15, R12 ;  /* 0x0000000c0f0f7221 */ /* 0x000fe20000010000 */
[----:B------:R-:W-:Y:S01]  /*11390*/  FFMA.FTZ R12, R9, R12, R8 ;  /* 0x0000000c090c7223 */ /* 0x000fe20000010008 */
[----:B------:R-:W-:Y:S01]  /*113a0*/  FADD.FTZ R6, R0, -UR28 ;  /* 0x8000001c00067e21 */ /* 0x000fe20008010000 */
[----:B------:R-:W-:Y:S01]  /*113b0*/  SHF.L.U32 R0, R31, 0x10, RZ ;  /* 0x000000101f007819 */ /* 0x000fe200000006ff */
[----:B------:R-:W-:Y:S01]  /*113c0*/  FADD.FTZ R8, R7, -UR28 ;  /* 0x8000001c07087e21 */ /* 0x000fe20008010000 */
[----:B------:R-:W3:Y:S01]  /*113d0*/  LDL.LU R28, [R1+0x6b8] ;  /* 0x0006b800011c7983 */ /* 0x000ee20000300800 */
[----:B------:R-:W-:-:S02]  /*113e0*/  FMUL.FTZ R7, R6, UR16 ;  /* 0x0000001006077c20 */ /* 0x000fc40008410000 */
[----:B------:R-:W-:Y:S01]  /*113f0*/  FMUL.FTZ R17, R8, UR16 ;  /* 0x0000001008117c20 */ /* 0x000fe20008410000 */
[----:B------:R-:W-:Y:S01]  /*11400*/  FMUL.FTZ R8, R3, R0 ;  /* 0x0000000003087220 */ /* 0x000fe20000410000 */
[----:B----4-:R-:W-:Y:S02]  /*11410*/  SHF.L.U32 R9, R29, 0x10, RZ ;  /* 0x000000101d097819 */ /* 0x010fe400000006ff */
[----:B------:R-:W-:Y:S01]  /*11420*/  SHF.L.U32 R13, R44, 0x10, RZ ;  /* 0x000000102c0d7819 */ /* 0x000fe200000006ff */
[----:B------:R-:W-:Y:S01]  /*11430*/  FADD.FTZ R15, R8, R15 ;  /* 0x0000000f080f7221 */ /* 0x000fe20000010000 */
[----:B------:R-:W-:Y:S01]  /*11440*/  FFMA.FTZ R12, R7, R8, R12 ;  /* 0x00000008070c7223 */ /* 0x000fe2000001000c */
[----:B------:R-:W-:Y:S01]  /*11450*/  SHF.L.U32 R8, R69, 0x10, RZ ;  /* 0x0000001045087819 */ /* 0x000fe200000006ff */
[----:B------:R-:W-:Y:S01]  /*11460*/  FADD.FTZ R9, R9, -UR28 ;  /* 0x8000001c09097e21 */ /* 0x000fe20008010000 */
[----:B------:R-:W4:Y:S01]  /*11470*/  LDL.LU R69, [R1+0x6c8] ;  /* 0x0006c80001457983 */ /* 0x000f220000300800 */
[----:B------:R-:W-:Y:S01]  /*11480*/  FFMA.FTZ R6, R13, R17, R10 ;  /* 0x000000110d067223 */ /* 0x000fe2000001000a */
[----:B------:R-:W-:-:S02]  /*11490*/  FMUL.FTZ R10, R2, R13 ;  /* 0x0000000d020a7220 */ /* 0x000fc40000410000 */
[----:B------:R-:W4:Y:S01]  /*114a0*/  LDL.LU R29, [R1+0x6cc] ;  /* 0x0006cc00011d7983 */ /* 0x000f220000300800 */
[----:B------:R-:W-:Y:S01]  /*114b0*/  FADD.FTZ R21, R21, R0 ;  /* 0x0000000015157221 */ /* 0x000fe20000010000 */
[----:B------:R-:W-:Y:S01]  /*114c0*/  FFMA.FTZ R23, R0, R7, R23 ;  /* 0x0000000700177223 */ /* 0x000fe20000010017 */
[----:B------:R-:W-:Y:S01]  /*114d0*/  FMUL.FTZ R9, R9, UR16 ;  /* 0x0000001009097c20 */ /* 0x000fe20008410000 */
[----:B------:R-:W-:Y:S01]  /*114e0*/  FADD.FTZ R15, R15, R10 ;  /* 0x0000000a0f0f7221 */ /* 0x000fe20000010000 */
        /* <DEDUP_REMOVED lines=8> */
[----:B------:R-:W-:Y:S01]  /*11570*/  FFMA.FTZ R12, R9, R10, R12 ;  /* 0x0000000a090c7223 */ /* 0x000fe2000001000c */
[----:B------:R-:W-:Y:S01]  /*11580*/  FADD.FTZ R15, R10, R15 ;  /* 0x0000000f0a0f7221 */ /* 0x000fe20000010000 */
[----:B------:R-:W-:Y:S01]  /*11590*/  FADD.FTZ R9, R7, -UR28 ;  /* 0x8000001c07097e21 */ /* 0x000fe20008010000 */
[----:B------:R-:W-:Y:S01]  /*115a0*/  SHF.L.U32 R7, R42, 0x10, RZ ;  /* 0x000000102a077819 */ /* 0x000fe200000006ff */
[----:B------:R-:W-:Y:S01]  /*115b0*/  FADD.FTZ R10, R8, -UR28 ;  /* 0x8000001c080a7e21 */ /* 0x000fe20008010000 */
[----:B------:R-:W-:Y:S01]  /*115c0*/  FADD.FTZ R0, R11, R13 ;  /* 0x0000000d0b007221 */ /* 0x000fe20000010000 */
[----:B------:R-:W-:Y:S01]  /*115d0*/  SHF.L.U32 R8, R30, 0x10, RZ ;  /* 0x000000101e087819 */ /* 0x000fe200000006ff */
[----:B------:R-:W-:Y:S01]  /*115e0*/  FMUL.FTZ R9, R9, UR16 ;  /* 0x0000001009097c20 */ /* 0x000fe20008410000 */
[----:B------:R-:W-:Y:S01]  /*115f0*/  FMUL.FTZ R10, R10, UR16 ;  /* 0x000000100a0a7c20 */ /* 0x000fe20008410000 */
[----:B------:R-:W-:Y:S01]  /*11600*/  SHF.L.U32 R32, R32, 0x10, RZ ;  /* 0x0000001020207819 */ /* 0x000fe200000006ff */
[----:B------:R-:W-:Y:S01]  /*11610*/  FMUL.FTZ R14, R2, R7 ;  /* 0x00000007020e7220 */ /* 0x000fe20000410000 */
        /* <DEDUP_REMOVED lines=8> */
[----:B------:R-:W-:-:S02]  /*116a0*/  FADD.FTZ R32, R32, -UR28 ;  /* 0x8000001c20207e21 */ /* 0x000fc40008010000 */
[----:B------:R-:W-:Y:S01]  /*116b0*/  FADD.FTZ R8, R7, R8 ;  /* 0x0000000807087221 */ /* 0x000fe20000010000 */
[----:B------:R-:W-:Y:S01]  /*116c0*/  FFMA.FTZ R9, R10, R7, R9 ;  /* 0x000000070a097223 */ /* 0x000fe20000010009 */
[----:B------:R-:W-:Y:S01]  /*116d0*/  FMUL.FTZ R13, R2, R11 ;  /* 0x0000000b020d7220 */ /* 0x000fe20000410000 */
[----:B------:R-:W-:Y:S01]  /*116e0*/  FMUL.FTZ R32, R32, UR16 ;  /* 0x0000001020207c20 */ /* 0x000fe20008410000 */
[----:B------:R-:W-:Y:S02]  /*116f0*/  SHF.L.U32 R10, R59, 0x10, RZ ;  /* 0x000000103b0a7819 */ /* 0x000fe400000006ff */
[----:B------:R-:W-:Y:S01]  /*11700*/  SHF.L.U32 R34, R34, 0x10, RZ ;  /* 0x0000001022227819 */ /* 0x000fe200000006ff */
[----:B------:R-:W-:Y:S01]  /*11710*/  FADD.FTZ R8, R8, R13 ;  /* 0x0000000d08087221 */ /* 0x000fe20000010000 */
[----:B------:R-:W-:Y:S01]  /*11720*/  FADD.FTZ R7, R0, R11 ;  /* 0x0000000b00077221 */ /* 0x000fe20000010000 */
[----:B------:R-:W-:Y:S01]  /*11730*/  FFMA.FTZ R13, R32, R13, R9 ;  /* 0x0000000d200d7223 */ /* 0x000fe20000010009 */
[----:B------:R-:W3:Y:S01]  /*11740*/  LDL.LU R59, [R1+0x6e0] ;  /* 0x0006e000013b7983 */ /* 0x000ee20000300800 */
[----:B------:R-:W-:Y:S01]  /*11750*/  SHF.L.U32 R0, R28, 0x10, RZ ;  /* 0x000000101c007819 */ /* 0x000fe200000006ff */
[----:B------:R-:W-:Y:S01]  /*11760*/  FADD.FTZ R9, R10, -UR28 ;  /* 0x8000001c0a097e21 */ /* 0x000fe20008010000 */
[----:B------:R-:W-:Y:S01]  /*11770*/  FADD.FTZ R34, R34, -UR28 ;  /* 0x8000001c22227e21 */ /* 0x000fe20008010000 */
[----:B------:R-:W3:Y:S01]  /*11780*/  LDL.LU R28, [R1+0x6dc] ;  /* 0x0006dc00011c7983 */ /* 0x000ee20000300800 */
[----:B------:R-:W-:Y:S01]  /*11790*/  FFMA.FTZ R6, R11, R32, R6 ;  /* 0x000000200b067223 */ /* 0x000fe20000010006 */
[----:B----4-:R-:W-:Y:S01]  /*117a0*/  SHF.L.U32 R11, R69, 0x10, RZ ;  /* 0x00000010450b7819 */ /* 0x010fe200000006ff */
[----:B------:R-:W-:Y:S01]  /*117b0*/  FMUL.FTZ R12, R9, UR16 ;  /* 0x00000010090c7c20 */ /* 0x000fe20008410000 */
[----:B------:R-:W-:Y:S01]  /*117c0*/  FMUL.FTZ R34, R34, UR16 ;  /* 0x0000001022227c20 */ /* 0x000fe20008410000 */
[----:B------:R-:W-:Y:S01]  /*117d0*/  SHF.L.U32 R10, R29, 0x10, RZ ;  /* 0x000000101d0a7819 */ /* 0x000fe200000006ff */
[----:B------:R-:W-:Y:S01]  /*117e0*/  FMUL.FTZ R9, R3, R0 ;  /* 0x0000000003097220 */ /* 0x000fe20000410000 */
[----:B------:R-:W4:Y:S01]  /*117f0*/  LDL.LU R29, [R1+0x6e8] ;  /* 0x0006e800011d7983 */ /* 0x000f220000300800 */
[----:B------:R-:W-:Y:S01]  /*11800*/  FADD.FTZ R7, R7, R11 ;  /* 0x0000000b07077221 */ /* 0x000fe20000010000 */
[----:B------:R-:W-:Y:S01]  /*11810*/  FFMA.FTZ R6, R11, R12, R6 ;  /* 0x0000000c0b067223 */ /* 0x000fe20000010006 */
[----:B------:R-:W-:Y:S01]  /*11820*/  FMUL.FTZ R11, R2, R11 ;  /* 0x0000000b020b7220 */ /* 0x000fe20000410000 */
[----:B------:R-:W-:Y:S01]  /*11830*/  FADD.FTZ R8, R9, R8 ;  /* 0x0000000809087221 */ /* 0x000fe20000010000 */
[----:B------:R-:W-:Y:S01]  /*11840*/  FFMA.FTZ R13, R34, R9, R13 ;  /* 0x00000009220d7223 */ /* 0x000fe2000001000d */
[----:B------:R-:W4:Y:S01]  /*11850*/  LDL.LU R69, [R1+0x6e4] ;  /* 0x0006e40001457983 */ /* 0x000f220000300800 */
[----:B------:R-:W-:Y:S01]  /*11860*/  FADD.FTZ R21, R21, R0 ;  /* 0x0000000015157221 */ /* 0x000fe20000010000 */
[----:B------:R-:W-:Y:S01]  /*11870*/  FFMA.FTZ R23, R0, R34, R23 ;  /* 0x0000002200177223 */ /* 0x000fe20000010017 */
[----:B------:R-:W-:Y:S01]  /*11880*/  FADD.FTZ R8, R8, R11 ;  /* 0x0000000b08087221 */ /* 0x000fe20000010000 */
[----:B------:R-:W-:Y:S01]  /*11890*/  FFMA.FTZ R13, R12, R11, R13 ;  /* 0x0000000b0c0d7223 */ /* 0x000fe2000001000d */
[----:B--2---:R-:W-:-:S02]  /*118a0*/  SHF.L.U32 R0, R67, 0x10, RZ ;  /* 0x0000001043007819 */ /* 0x004fc400000006ff */
[----:B------:R-:W2:Y:S01]  /*118b0*/  LDL.LU R67, [R1+0x6ec] ;  /* 0x0006ec0001437983 */ /* 0x000ea20000300800 */
[----:B---3--:R-:W-:-:S03]  /*118c0*/  SHF.L.U32 R11, R68, 0x10, RZ ;  /* 0x00000010440b7819 */ /* 0x008fc600000006ff */
[----:B------:R-:W3:Y:S01]  /*118d0*/  LDL.LU R68, [R1+0x6f0] ;  /* 0x0006f00001447983 */ /* 0x000ee20000300800 */
[----:B------:R-:W-:Y:S01]  /*118e0*/  FADD.FTZ R10, R10, -UR28 ;  /* 0x8000001c0a0a7e21 */ /* 0x000fe20008010000 */
[----:B------:R-:W-:Y:S01]  /*118f0*/  FMUL.FTZ R9, R3, R0 ;  /* 0x0000000003097220 */ /* 0x000fe20000410000 */
[----:B------:R-:W-:Y:S01]  /*11900*/  FADD.FTZ R11, R11, -UR28 ;  /* 0x8000001c0b0b7e21 */ /* 0x000fe20008010000 */
[----:B------:R-:W-:Y:S01]  /*11910*/  FADD.FTZ R21, R21, R0 ;  /* 0x0000000015157221 */ /* 0x000fe20000010000 */
[----:B------:R-:W-:Y:S01]  /*11920*/  FMUL.FTZ R10, R10, UR16 ;  /* 0x000000100a0a7c20 */ /* 0x000fe20008410000 */
[----:B------:R-:W-:Y:S01]  /*11930*/  FADD.FTZ R8, R9, R8 ;  /* 0x0000000809087221 */ /* 0x000fe20000010000 */
[----:B------:R-:W3:Y:S02]  /*11940*/  LDL.LU R57, [R1+0x6fc] ;  /* 0x0006fc0001397983 */ /* 0x000ee40000300800 */
[----:B------:R-:W-:Y:S01]  /*11950*/  FFMA.FTZ R23, R0, R10, R23 ;  /* 0x0000000a00177223 */ /* 0x000fe20000010017 */
[----:B------:R-:W-:Y:S01]  /*11960*/  FFMA.FTZ R13, R10, R9, R13 ;  /* 0x000000090a0d7223 */ /* 0x000fe2000001000d */
[----:B------:R-:W-:Y:S01]  /*11970*/  FMUL.FTZ R12, R11, UR16 ;  /* 0x000000100b0c7c20 */ /* 0x000fe20008410000 */
[----:B------:R-:W-:-:S02]  /*11980*/  SHF.L.U32 R0, R59, 0x10, RZ ;  /* 0x000000103b007819 */ /* 0x000fc400000006ff */
[----:B------:R-:W3:Y:S01]  /*11990*/  LDL.LU R59, [R1+0x700] ;  /* 0x00070000013b7983 */ /* 0x000ee20000300800 */
[----:B------:R-:W-:Y:S02]  /*119a0*/  SHF.L.U32 R9, R28, 0x10, RZ ;  /* 0x000000101c097819 */ /* 0x000fe400000006ff */
[----:B------:R-:W-:Y:S01]  /*119b0*/  FADD.FTZ R10, R0, -UR28 ;  /* 0x8000001c000a7e21 */ /* 0x000fe20008010000 */
[----:B------:R-:W3:Y:S02]  /*119c0*/  LDL.LU R28, [R1+0x708] ;  /* 0x00070800011c7983 */ /* 0x000ee40000300800 */
[----:B------:R-:W-:Y:S01]  /*119d0*/  FADD.FTZ R7, R7, R9 ;  /* 0x0000000907077221 */ /* 0x000fe20000010000 */
[----:B------:R-:W-:Y:S01]  /*119e0*/  FFMA.FTZ R6, R9, R12, R6 ;  /* 0x0000000c09067223 */ /* 0x000fe20000010006 */
[----:B----4-:R-:W-:Y:S01]  /*119f0*/  SHF.L.U32 R0, R29, 0x10, RZ ;  /* 0x000000101d007819 */ /* 0x010fe200000006ff */
[----:B------:R-:W-:Y:S01]  /*11a00*/  FMUL.FTZ R9, R2, R9 ;  /* 0x0000000902097220 */ /* 0x000fe20000410000 */
[----:B------:R-:W4:Y:S01]  /*11a10*/  LDL.LU R29, [R1+0x704] ;  /* 0x00070400011d7983 */ /* 0x000f220000300800 */
[----:B------:R-:W-:-:S02]  /*11a20*/  FMUL.FTZ R10, R10, UR16 ;  /* 0x000000100a0a7c20 */ /* 0x000fc40008410000 */
[----:B------:R-:W-:Y:S01]  /*11a30*/  FADD.FTZ R8, R8, R9 ;  /* 0x0000000908087221 */ /* 0x000fe20000010000 */
[----:B------:R-:W-:Y:S01]  /*11a40*/  SHF.L.U32 R14, R69, 0x10, RZ ;  /* 0x00000010450e7819 */ /* 0x000fe200000006ff */
[----:B------:R-:W-:Y:S01]  /*11a50*/  FFMA.FTZ R13, R12, R9, R13 ;  /* 0x000000090c0d7223 */ /* 0x000fe2000001000d */
[----:B------:R-:W4:Y:S01]  /*11a60*/  LDL.LU R69, [R1+0x70c] ;  /* 0x00070c0001457983 */ /* 0x000f220000300800 */
[----:B------:R-:W-:Y:S01]  /*11a70*/  FADD.FTZ R21, R21, R0 ;  /* 0x0000000015157221 */ /* 0x000fe20000010000 */
[----:B------:R-:W-:Y:S01]  /*11a80*/  FFMA.FTZ R23, R0, R10, R23 ;  /* 0x0000000a00177223 */ /* 0x000fe20000010017 */
[----:B------:R-:W-:Y:S01]  /*11a90*/  FMUL.FTZ R11, R3, R0 ;  /* 0x00000000030b7220 */ /* 0x000fe20000410000 */
[----:B--2---:R-:W-:Y:S02]  /*11aa0*/  SHF.L.U32 R9, R67, 0x10, RZ ;  /* 0x0000001043097819 */ /* 0x004fe400000006ff */
[----:B------:R-:W2:Y:S01]  /*11ab0*/  LDL.LU R67, [R1+0x710] ;  /* 0x0007100001437983 */ /* 0x000ea20000300800 */
[----:B---3--:R-:W-:-:S03]  /*11ac0*/  SHF.L.U32 R0, R68, 0x10, RZ ;  /* 0x0000001044007819 */ /* 0x008fc600000006ff */
[----:B------:R-:W3:Y:S01]  /*11ad0*/  LDL.LU R68, [R1+0x714] ;  /* 0x0007140001447983 */ /* 0x000ee20000300800 */
[----:B------:R-:W-:Y:S01]  /*11ae0*/  FADD.FTZ R14, R14, -UR28 ;  /* 0x8000001c0e0e7e21 */ /* 0x000fe20008010000 */
[----:B------:R-:W-:Y:S01]  /*11af0*/  FADD.FTZ R8, R11, R8 ;  /* 0x000000080b087221 */ /* 0x000fe20000010000 */
[----:B------:R-:W-:Y:S02]  /*11b00*/  FFMA.FTZ R13, R10, R11, R13 ;  /* 0x0000000b0a0d7223 */ /* 0x000fe4000001000d */
[----:B------:R-:W-:Y:S01]  /*11b10*/  FMUL.FTZ R14, R14, UR16 ;  /* 0x000000100e0e7c20 */ /* 0x000fe20008410000 */
[----:B------:R-:W-:Y:S01]  /*11b20*/  FMUL.FTZ R11, R2, R9 ;  /* 0x00000009020b7220 */ /* 0x000fe20000410000 */
[----:B------:R-:W-:Y:S01]  /*11b30*/  FADD.FTZ R7, R7, R9 ;  /* 0x0000000907077221 */ /* 0x000fe20000010000 */
[----:B------:R-:W-:Y:S01]  /*11b40*/  SHF.L.U32 R10, R58, 0x10, RZ ;  /* 0x000000103a0a7819 */ /* 0x000fe200000006ff */
[----:B------:R-:W-:Y:S01]  /*11b50*/  FFMA.FTZ R9, R9, R14, R6 ;  /* 0x0000000e09097223 */ /* 0x000fe20000010006 */
[----:B------:R-:W-:Y:S01]  /*11b60*/  SHF.L.U32 R6, R62, 0x10, RZ ;  /* 0x000000103e067819 */ /* 0x000fe200000006ff */
[----:B------:R-:W-:Y:S01]  /*11b70*/  FADD.FTZ R0, R0, -UR28 ;  /* 0x8000001c00007e21 */ /* 0x000fe20008010000 */
[----:B------:R-:W-:Y:S01]  /*11b80*/  FADD.FTZ R8, R8, R11 ;  /* 0x0000000b08087221 */ /* 0x000fe20000010000 */
[----:B------:R-:W-:Y:S01]  /*11b90*/  FFMA.FTZ R13, R14, R11, R13 ;  /* 0x0000000b0e0d7223 */ /* 0x000fe2000001000d */
[----:B------:R-:W-:Y:S01]  /*11ba0*/  SHF.L.U32 R14, R57, 0x10, RZ ;  /* 0x00000010390e7819 */ /* 0x000fe200000006ff */
[----:B------:R-:W-:Y:S01]  /*11bb0*/  FMUL.FTZ R11, R3, R6 ;  /* 0x00000006030b7220 */ /* 0x000fe20000410000 */
[----:B------:R-:W-:Y:S01]  /*11bc0*/  FMUL.FTZ R0, R0, UR16 ;  /* 0x0000001000007c20 */ /* 0x000fe20008410000 */
[----:B------:R-:W-:-:S02]  /*11bd0*/  FADD.FTZ R10, R10, -UR28 ;  /* 0x8000001c0a0a7e21 */ /* 0x000fc40008010000 */
[----:B------:R-:W-:Y:S01]  /*11be0*/  FADD.FTZ R8, R11, R8 ;  /* 0x000000080b087221 */ /* 0x000fe20000010000 */
[----:B------:R-:W-:Y:S01]  /*11bf0*/  FFMA.FTZ R13, R0, R11, R13 ;  /* 0x0000000b000d7223 */ /* 0x000fe2000001000d */
[----:B------:R-:W-:Y:S01]  /*11c00*/  FMUL.FTZ R16, R10, UR16 ;  /* 0x000000100a107c20 */ /* 0x000fe20008410000 */
[----:B------:R-:W-:Y:S01]  /*11c10*/  FMUL.FTZ R11, R2, R14 ;  /* 0x0000000e020b7220 */ /* 0x000fe20000410000 */
[----:B------:R-:W-:Y:S02]  /*11c20*/  SHF.L.U32 R12, R59, 0x10, RZ ;  /* 0x000000103b0c7819 */ /* 0x000fe400000006ff */
[----:B------:R-:W-:-:S03]  /*11c30*/  SHF.L.U32 R10, R28, 0x10, RZ ;  /* 0x000000101c0a7819 */ /* 0x000fc600000006ff */
[----:B------:R-:W-:Y:S01]  /*11c40*/  FADD.FTZ R12, R12, -UR28 ;  /* 0x8000001c0c0c7e21 */ /* 0x000fe20008010000 */
[----:B------:R-:W-:Y:S01]  /*11c50*/  FADD.FTZ R8, R8, R11 ;  /* 0x0000000b08087221 */ /* 0x000fe20000010000 */
[----:B------:R-:W-:Y:S01]  /*11c60*/  FFMA.FTZ R13, R16, R11, R13 ;  /* 0x0000000b100d7223 */ /* 0x000fe2000001000d */
[----:B------:R-:W-:Y:S01]  /*11c70*/  FADD.FTZ R21, R21, R6 ;  /* 0x0000000615157221 */ /* 0x000fe20000010000 */
[----:B----4-:R-:W-:Y:S01]  /*11c80*/  SHF.L.U32 R15, R29, 0x10, RZ ;  /* 0x000000101d0f7819 */ /* 0x010fe200000006ff */
[----:B------:R-:W-:Y:S01]  /*11c90*/  FFMA.FTZ R23, R6, R0, R23 ;  /* 0x0000000006177223 */ /* 0x000fe20000010017 */
[----:B------:R-:W-:Y:S01]  /*11ca0*/  FMUL.FTZ R11, R3, R10 ;  /* 0x0000000a030b7220 */ /* 0x000fe20000410000 */
[----:B------:R-:W-:Y:S02]  /*11cb0*/  FMUL.FTZ R12, R12, UR16 ;  /* 0x000000100c0c7c20 */ /* 0x000fe40008410000 */
[----:B------:R-:W-:Y:S01]  /*11cc0*/  FADD.FTZ R15, R15, -UR28 ;  /* 0x8000001c0f0f7e21 */ /* 0x000fe20008010000 */
[----:B------:R-:W-:Y:S01]  /*11cd0*/  SHF.L.U32 R6, R69, 0x10, RZ ;  /* 0x0000001045067819 */ /* 0x000fe200000006ff */
[----:B------:R-:W-:Y:S01]  /*11ce0*/  FADD.FTZ R8, R11, R8 ;  /* 0x000000080b087221 */ /* 0x000fe20000010000 */
[----:B------:R-:W-:Y:S01]  /*11cf0*/  FFMA.FTZ R13, R12, R11, R13 ;  /* 0x0000000b0c0d7223 */ /* 0x000fe2000001000d */
[----:B------:R-:W-:-:S02]  /*11d00*/  FMUL.FTZ R20, R15, UR16 ;  /* 0x000000100f147c20 */ /* 0x000fc40008410000 */
[----:B------:R-:W-:Y:S01]  /*11d10*/  FMUL.FTZ R11, R2, R6 ;  /* 0x00000006020b7220 */ /* 0x000fe20000410000 */
[----:B------:R-:W-:-:S03]  /*11d20*/  FFMA.FTZ R9, R14, R16, R9 ;  /* 0x000000100e097223 */ /* 0x000fc60000010009 */
[----:B------:R-:W-:Y:S01]  /*11d30*/  FADD.FTZ R8, R8, R11 ;  /* 0x0000000b08087221 */ /* 0x000fe20000010000 */
[----:B------:R-:W-:Y:S01]  /*11d40*/  FFMA.FTZ R13, R20, R11, R13 ;  /* 0x0000000b140d7223 */ /* 0x000fe2000001000d */
[----:B------:R-:W-:Y:S01]  /*11d50*/  FADD.FTZ R7, R7, R14 ;  /* 0x0000000e07077221 */ /* 0x000fe20000010000 */
[----:B------:R-:W-:Y:S01]  /*11d60*/  FADD.FTZ R21, R21, R10 ;  /* 0x0000000a15157221 */ /* 0x000fe20000010000 */
[----:B------:R-:W-:Y:S02]  /*11d70*/  FFMA.FTZ R23, R10, R12, R23 ;  /* 0x0000000c0a177223 */ /* 0x000fe40000010017 */
[----:B------:R-:W-:Y:S01]  /*11d80*/  FADD.FTZ R10, R7, R6 ;  /* 0x00000006070a7221 */ /* 0x000fe20000010000 */
[----:B--2---:R-:W-:-:S05]  /*11d90*/  SHF.L.U32 R0, R67, 0x10, RZ ;  /* 0x0000001043007819 */ /* 0x004fca00000006ff */
[----:B------:R-:W-:Y:S01]  /*11da0*/  FADD.FTZ R0, R0, -UR28 ;  /* 0x8000001c00007e21 */ /* 0x000fe20008010000 */
[----:B---3--:R-:W-:-:S03]  /*11db0*/  SHF.L.U32 R18, R68, 0x10, RZ ;  /* 0x0000001044127819 */ /* 0x008fc600000006ff */
[----:B------:R-:W-:Y:S02]  /*11dc0*/  FMUL.FTZ R0, R0, UR16 ;  /* 0x0000001000007c20 */ /* 0x000fe40008410000 */
[----:B------:R-:W-:-:S04]  /*11dd0*/  FMUL.FTZ R11, R3, R18 ;  /* 0x00000012030b7220 */ /* 0x000fc80000410000 */
[----:B------:R-:W-:Y:S01]  /*11de0*/  FADD.FTZ R12, R11, R8 ;  /* 0x000000080b0c7221 */ /* 0x000fe20000010000 */
[----:B------:R-:W-:Y:S01]  /*11df0*/  FFMA.FTZ R13, R0, R11, R13 ;  /* 0x0000000b000d7223 */ /* 0x000fe2000001000d */
[----:B------:R-:W-:Y:S01]  /*11e00*/  FFMA.FTZ R8, R6, R20, R9 ;  /* 0x0000001406087223 */ /* 0x000fe20000010009 */
[----:B------:R-:W-:Y:S01]  /*11e10*/  FADD.FTZ R11, R21, R18 ;  /* 0x00000012150b7221 */ /* 0x000fe20000010000 */
[----:B------:R-:W-:Y:S01]  /*11e20*/  FFMA.FTZ R9, R18, R0, R23 ;  /* 0x0000000012097223 */ /* 0x000fe20000010017 */
[----:B------:R-:W-:Y:S06]  /*11e30*/  BRA `(.L_x_169) ;  /* 0x000000b400e47947 */ /* 0x000fec0003800000 */
.L_x_168:
[----:B------:R-:W2:Y:S04]  /*11e40*/  LDL.LU R6, [R1+0x284] ;  /* 0x0002840001067983 */ /* 0x000ea80000300800 */
[----:B------:R-:W3:Y:S04]  /*11e50*/  LDL.LU R22, [R1+0x288] ;  /* 0x0002880001167983 */ /* 0x000ee80000300800 */
[----:B------:R-:W4:Y:S04]  /*11e60*/  LDL.LU R23, [R1+0x28c] ;  /* 0x00028c0001177983 */ /* 0x000f280000300800 */
[----:B------:R-:W4:Y:S04]  /*11e70*/  LDL.LU R26, [R1+0x270] ;  /* 0x00027000011a7983 */ /* 0x000f280000300800 */
[----:B------:R-:W4:Y:S01]  /*11e80*/  LDL.LU R25, [R1+0x294] ;  /* 0x0002940001197983 */ /* 0x000f220000300800 */
[----:B-----5:R-:W-:-:S03]  /*11e90*/  SHF.L.U32 R24, R68, 0x10, RZ ;  /* 0x0000001044187819 */ /* 0x020fc600000006ff */
[----:B------:R0:W-:Y:S04]  /*11ea0*/  STL [R1+0x740], R56 ;  /* 0x0007403801007387 */ /* 0x0001e80000100800 */
[----:B------:R-:W4:Y:S04]  /*11eb0*/  LDL.LU R29, [R1+0x300] ;  /* 0x00030000011d7983 */ /* 0x000f280000300800 */
[----:B------:R-:W4:Y:S04]  /*11ec0*/  LDL.LU R28, [R1+0x2e8] ;  /* 0x0002e800011c7983 */ /* 0x000f280000300800 */
[----:B0-----:R-:W4:Y:S04]  /*11ed0*/  LDL.LU R56, [R1+0x2bc] ;  /* 0x0002bc0001387983 */ /* 0x001f280000300800 */
[----:B------:R0:W-:Y:S04]  /*11ee0*/  STL [R1+0x73c], R39 ;  /* 0x00073c2701007387 */ /* 0x0001e80000100800 */
[----:B------:R1:W-:Y:S04]  /*11ef0*/  STL [R1+0x738], R38 ;  /* 0x0007382601007387 */ /* 0x0003e80000100800 */
[----:B------:R-:W-:Y:S04]  /*11f00*/  STL [R1+0x734], R37 ;  /* 0x0007342501007387 */ /* 0x000fe80000100800 */
[----:B0-----:R-:W4:Y:S01]  /*11f10*/  LDL.LU R39, [R1+0x400] ;  /* 0x0004000001277983 */ /* 0x001f220000300800 */
[----:B------:R-:W-:-:S02]  /*11f20*/  SHF.L.U32 R57, R57, 0x10, RZ ;  /* 0x0000001039397819 */ /* 0x000fc400000006ff */
[----:B------:R-:W-:Y:S01]  /*11f30*/  SHF.L.U32 R59, R59, 0x10, RZ ;  /* 0x000000103b3b7819 */ /* 0x000fe200000006ff */
[----:B-1----:R-:W4:Y:S04]  /*11f40*/  LDL.LU R38, [R1+0x4c4] ;  /* 0x0004c40001267983 */ /* 0x002f280000300800 */
[----:B------:R-:W-:Y:S01]  /*11f50*/  STL [R1+0x730], R36 ;  /* 0x0007302401007387 */ /* 0x000fe20000100800 */
[----:B--2---:R-:W-:Y:S02]  /*11f60*/  SHF.L.U32 R6, R6, 0x10, RZ ;  /* 0x0000001006067819 */ /* 0x004fe400000006ff */
        /* <DEDUP_REMOVED lines=9> */
[----:B------:R-:W-:-:S04]  /*12000*/  FADD.FTZ R22, R22, -UR28 ;  /* 0x8000001c16167e21 */ /* 0x000fc80008010000 */
[----:B------:R-:W-:Y:S01]  /*12010*/  FMUL.FTZ R27, R22, UR16 ;  /* 0x00000010161b7c20 */ /* 0x000fe20008410000 */
[----:B0-----:R-:W-:Y:S01]  /*12020*/  FMUL.FTZ R23, R23, R7 ;  /* 0x0000000717177220 */ /* 0x001fe20000410000 */
[----:B------:R-:W-:-:S04]  /*12030*/  FADD.FTZ R7, -R7, 1 ;  /* 0x3f80000007077421 */ /* 0x000fc80000010100 */
[----:B------:R-:W-:Y:S01]  /*12040*/  FFMA.FTZ R21, R21, R7, 1 ;  /* 0x3f80000015157423 */ /* 0x000fe20000010007 */
[----:B------:R-:W-:-:S04]  /*12050*/  FFMA.FTZ R7, R3, R27, R5 ;  /* 0x0000001b03077223 */ /* 0x000fc80000010005 */
        /* <DEDUP_REMOVED lines=8> */
[----:B------:R-:W-:Y:S02]  /*120e0*/  SHF.L.U32 R22, R26, 0x10, RZ ;  /* 0x000000101a167819 */ /* 0x000fe400000006ff */
[----:B------:R-:W2:Y:S01]  /*120f0*/  LDL.LU R26, [R1+0x2b8] ;  /* 0x0002b800011a7983 */ /* 0x000ea20000300800 */
[----:B------:R-:W-:-:S04]  /*12100*/  FMUL.FTZ R21, R23, R21 ;  /* 0x0000001517157220 */ /* 0x000fc80000410000 */
[----:B------:R-:W-:Y:S01]  /*12110*/  FMUL.FTZ R23, R2, R21 ;  /* 0x0000001502177220 */ /* 0x000fe20000410000 */
[----:B------:R-:W-:-:S03]  /*12120*/  FMUL.FTZ R24, R3, R68 ;  /* 0x0000004403187220 */ /* 0x000fc60000410000 */
[----:B------:R-:W-:Y:S01]  /*12130*/  FFMA.FTZ R7, R6, R23, RZ ;  /* 0x0000001706077223 */ /* 0x000fe200000100ff */
[----:B------:R-:W-:Y:S01]  /*12140*/  FADD.FTZ R23, RZ, R23 ;  /* 0x00000017ff177221 */ /* 0x000fe20000010000 */
[----:B------:R0:W-:Y:S02]  /*12150*/  STL [R1+0x69c], R27 ;  /* 0x00069c1b01007387 */ /* 0x0001e40000100800 */
[----:B------:R-:W-:Y:S01]  /*12160*/  FFMA.FTZ R7, R27, R24, R7 ;  /* 0x000000181b077223 */ /* 0x000fe20000010007 */
[----:B0-----:R-:W-:-:S05]  /*12170*/  FADD.FTZ R27, R24, R23 ;  /* 0x00000017181b7221 */ /* 0x001fca0000010000 */
[----:B------:R0:W-:Y:S04]  /*12180*/  STL [R1+0x724], R27 ;  /* 0x0007241b01007387 */ /* 0x0001e80000100800 */
[----:B0-----:R-:W3:Y:S01]  /*12190*/  LDL.LU R27, [R1+0x2ec] ;  /* 0x0002ec00011b7983 */ /* 0x001ee20000300800 */
[----:B------:R-:W-:-:S04]  /*121a0*/  FADD.FTZ R22, R22, -UR28 ;  /* 0x8000001c16167e21 */ /* 0x000fc80008010000 */
[----:B------:R-:W-:-:S04]  /*121b0*/  FMUL.FTZ R22, R22, UR16 ;  /* 0x0000001016167c20 */ /* 0x000fc80008410000 */
[----:B------:R-:W-:-:S04]  /*121c0*/  FFMA.FTZ R23, R2, R22, R4 ;  /* 0x0000001602177223 */ /* 0x000fc80000010004 */
        /* <DEDUP_REMOVED lines=9> */
[----:B------:R-:W-:-:S04]  /*12260*/  FFMA.FTZ R24, R23, R24, 1 ;  /* 0x3f80000017187423 */ /* 0x000fc80000010018 */
[----:B------:R-:W-:-:S04]  /*12270*/  FMUL.FTZ R24, R25, R24 ;  /* 0x0000001819187220 */ /* 0x000fc80000410000 */
[----:B------:R-:W-:Y:S01]  /*12280*/  FADD.FTZ R25, R21, R24 ;  /* 0x0000001815197221 */ /* 0x000fe20000010000 */
[-C--:B------:R-:W-:Y:S01]  /*12290*/  FFMA.FTZ R6, R22, R24.reuse, R6 ;  /* 0x0000001816067223 */ /* 0x080fe20000010006 */
[----:B------:R-:W-:-:S04]  /*122a0*/  FMUL.FTZ R21, R2, R24 ;  /* 0x0000001802157220 */ /* 0x000fc80000410000 */
[----:B------:R0:W-:Y:S04]  /*122b0*/  STL [R1+0x71c], R6 ;  /* 0x00071c0601007387 */ /* 0x0001e80000100800 */
[----:B------:R-:W-:Y:S01]  /*122c0*/  STL [R1+0x68c], R21 ;  /* 0x00068c1501007387 */ /* 0x000fe20000100800 */
[----:B0-----:R-:W-:Y:S01]  /*122d0*/  FFMA.FTZ R6, R22, R21, R7 ;  /* 0x0000001516067223 */ /* 0x001fe20000010007 */
[----:B------:R-:W-:-:S05]  /*122e0*/  SHF.L.U32 R23, R67, 0x10, RZ ;  /* 0x0000001043177819 */ /* 0x000fca00000006ff */
[----:B------:R-:W-:-:S04]  /*122f0*/  FADD.FTZ R23, R23, -UR28 ;  /* 0x8000001c17177e21 */ /* 0x000fc80008010000 */
[----:B------:R-:W-:Y:S01]  /*12300*/  FMUL.FTZ R67, R23, UR16 ;  /* 0x0000001017437c20 */ /* 0x000fe20008410000 */
[----:B------:R0:W-:Y:S03]  /*12310*/  STL [R1+0x718], R6 ;  /* 0x0007180601007387 */ /* 0x0001e60000100800 */
[----:B------:R-:W-:-:S04]  /*12320*/  FFMA.FTZ R7, R3, R67, R5 ;  /* 0x0000004303077223 */ /* 0x000fc80000010005 */
[----:B0-----:R-:W-:-:S06]  /*12330*/  FMUL.FTZ R6, R7, -1.4426950216293334961 ;  /* 0xbfb8aa3b07067820 */ /* 0x001fcc0000410000 */
[----:B------:R-:W0:Y:S01]  /*12340*/  MUFU.EX2 R6, R6 ;  /* 0x0000000600067308 */ /* 0x000e220000000800 */
[----:B--2---:R-:W-:Y:S02]  /*12350*/  SHF.L.U32 R21, R26, 0x10, RZ ;  /* 0x000000101a157819 */ /* 0x004fe400000006ff */
[----:B------:R-:W2:Y:S01]  /*12360*/  LDL.LU R26, [R1+0x304] ;  /* 0x00030400011a7983 */ /* 0x000ea20000300800 */
[----:B0-----:R-:W-:-:S06]  /*12370*/  FADD.FTZ R6, R6, 1 ;  /* 0x3f80000006067421 */ /* 0x001fcc0000010000 */
[----:B------:R-:W0:Y:S01]  /*12380*/  MUFU.RCP R6, R6 ;  /* 0x0000000600067308 */ /* 0x000e220000001000 */
[----:B------:R-:W-:-:S05]  /*12390*/  SHF.L.U32 R22, R69, 0x10, RZ ;  /* 0x0000001045167819 */ /* 0x000fca00000006ff */
[----:B------:R-:W-:-:S04]  /*123a0*/  FADD.FTZ R22, R22, -UR28 ;  /* 0x8000001c16167e21 */ /* 0x000fc80008010000 */
[----:B------:R-:W-:Y:S01]  /*123b0*/  FMUL.FTZ R23, R22, UR16 ;  /* 0x0000001016177c20 */ /* 0x000fe20008410000 */
[----:B0-----:R-:W-:Y:S01]  /*123c0*/  FMUL.FTZ R21, R21, R6 ;  /* 0x0000000615157220 */ /* 0x001fe20000410000 */
[----:B------:R-:W-:-:S04]  /*123d0*/  FADD.FTZ R6, -R6, 1 ;  /* 0x3f80000006067421 */ /* 0x000fc80000010100 */
[----:B------:R-:W-:Y:S01]  /*123e0*/  FFMA.FTZ R6, R7, R6, 1 ;  /* 0x3f80000007067423 */ /* 0x000fe20000010006 */
[----:B------:R-:W-:Y:S01]  /*123f0*/  FFMA.FTZ R7, R2, R23, R4 ;  /* 0x0000001702077223 */ /* 0x000fe20000010004 */
[----:B---3--:R-:W-:Y:S02]  /*12400*/  SHF.L.U32 R22, R27, 0x10, RZ ;  /* 0x000000101b167819 */ /* 0x008fe400000006ff */
[----:B------:R-:W3:Y:S01]  /*12410*/  LDL.LU R27, [R1+0x330] ;  /* 0x00033000011b7983 */ /* 0x000ee20000300800 */
[----:B------:R-:W-:Y:S01]  /*12420*/  FMUL.FTZ R69, R21, R6 ;  /* 0x0000000615457220 */ /* 0x000fe20000410000 */
[----:B------:R-:W-:-:S06]  /*12430*/  FMUL.FTZ R6, R7, -1.4426950216293334961 ;  /* 0xbfb8aa3b07067820 */ /* 0x000fcc0000410000 */
[----:B------:R-:W0:Y:S02]  /*12440*/  MUFU.EX2 R6, R6 ;  /* 0x0000000600067308 */ /* 0x000e240000000800 */
[----:B0-----:R-:W-:-:S06]  /*12450*/  FADD.FTZ R6, R6, 1 ;  /* 0x3f80000006067421 */ /* 0x001fcc0000010000 */
[----:B------:R-:W0:Y:S01]  /*12460*/  MUFU.RCP R6, R6 ;  /* 0x0000000600067308 */ /* 0x000e220000001000 */
[----:B------:R-:W-:Y:S02]  /*12470*/  SHF.L.U32 R21, R56, 0x10, RZ ;  /* 0x0000001038157819 */ /* 0x000fe400000006ff */
[----:B------:R-:W4:Y:S01]  /*12480*/  LDL.LU R56, [R1+0x314] ;  /* 0x0003140001387983 */ /* 0x000f220000300800 */
[----:B------:R-:W-:-:S03]  /*12490*/  FADD.FTZ R22, R22, -UR28 ;  /* 0x8000001c16167e21 */ /* 0x000fc60008010000 */
[----:B------:R1:W-:Y:S01]  /*124a0*/  STL [R1+0x684], R23 ;  /* 0x0006841701007387 */ /* 0x0003e20000100800 */
[----:B0-----:R-:W-:Y:S01]  /*124b0*/  FMUL.FTZ R21, R21, R6 ;  /* 0x0000000615157220 */ /* 0x001fe20000410000 */
[----:B------:R-:W-:Y:S01]  /*124c0*/  FADD.FTZ R6, -R6, 1 ;  /* 0x3f80000006067421 */ /* 0x000fe20000010100 */
[----:B-1----:R-:W-:-:S03]  /*124d0*/  FMUL.FTZ R23, R22, UR16 ;  /* 0x0000001016177c20 */ /* 0x002fc60008410000 */
[----:B------:R-:W-:Y:S01]  /*124e0*/  FFMA.FTZ R6, R7, R6, 1 ;  /* 0x3f80000007067423 */ /* 0x000fe20000010006 */
[----:B------:R-:W-:-:S03]  /*124f0*/  FFMA.FTZ R7, R3, R23, R5 ;  /* 0x0000001703077223 */ /* 0x000fc60000010005 */
[----:B------:R-:W-:-:S05]  /*12500*/  FMUL.FTZ R6, R21, R6 ;  /* 0x0000000615067220 */ /* 0x000fca0000410000 */
[----:B------:R0:W-:Y:S02]  /*12510*/  STL [R1+0x440], R6 ;  /* 0x0004400601007387 */ /* 0x0001e40000100800 */
[----:B0-----:R-:W-:-:S06]  /*12520*/  FMUL.FTZ R6, R7, -1.4426950216293334961 ;  /* 0xbfb8aa3b07067820 */ /* 0x001fcc0000410000 */
[----:B------:R-:W0:Y:S02]  /*12530*/  MUFU.EX2 R6, R6 ;  /* 0x0000000600067308 */ /* 0x000e240000000800 */
[----:B0-----:R-:W-:-:S06]  /*12540*/  FADD.FTZ R6, R6, 1 ;  /* 0x3f80000006067421 */ /* 0x001fcc0000010000 */
[----:B------:R-:W0:Y:S01]  /*12550*/  MUFU.RCP R6, R6 ;  /* 0x0000000600067308 */ /* 0x000e220000001000 */
[----:B------:R-:W-:Y:S02]  /*12560*/  SHF.L.U32 R21, R29, 0x10, RZ ;  /* 0x000000101d157819 */ /* 0x000fe400000006ff */
[----:B------:R-:W4:Y:S03]  /*12570*/  LDL.LU R29, [R1+0x310] ;  /* 0x00031000011d7983 */ /* 0x000f260000300800 */
[----:B0-----:R-:W-:Y:S01]  /*12580*/  FMUL.FTZ R21, R21, R6 ;  /* 0x0000000615157220 */ /* 0x001fe20000410000 */
[----:B------:R-:W-:-:S04]  /*12590*/  FADD.FTZ R6, -R6, 1 ;  /* 0x3f80000006067421 */ /* 0x000fc80000010100 */
[----:B------:R-:W-:-:S04]  /*125a0*/  FFMA.FTZ R6, R7, R6, 1 ;  /* 0x3f80000007067423 */ /* 0x000fc80000010006 */
[----:B------:R-:W-:Y:S01]  /*125b0*/  FMUL.FTZ R6, R21, R6 ;  /* 0x0000000615067220 */ /* 0x000fe20000410000 */
[----:B------:R-:W-:Y:S02]  /*125c0*/  SHF.L.U32 R22, R28, 0x10, RZ ;  /* 0x000000101c167819 */ /* 0x000fe400000006ff */
[----:B------:R-:W4:Y:S03]  /*125d0*/  LDL.LU R28, [R1+0x334] ;  /* 0x00033400011c7983 */ /* 0x000f260000300800 */
[----:B------:R-:W-:Y:S01]  /*125e0*/  FADD.FTZ R22, R22, -UR28 ;  /* 0x8000001c16167e21 */ /* 0x000fe20008010000 */
[----:B------:R0:W-:Y:S03]  /*125f0*/  STL [R1+0x680], R23 ;  /* 0x0006801701007387 */ /* 0x0001e60000100800 */
[----:B0-----:R-:W-:Y:S01]  /*12600*/  FMUL.FTZ R23, R22, UR16 ;  /* 0x0000001016177c20 */ /* 0x001fe20008410000 */
[----:B--2---:R-:W-:-:S02]  /*12610*/  SHF.L.U32 R21, R26, 0x10, RZ ;  /* 0x000000101a157819 */ /* 0x004fc400000006ff */
[----:B------:R-:W2:Y:S01]  /*12620*/  LDL.LU R26, [R1+0x354] ;  /* 0x00035400011a7983 */ /* 0x000ea20000300800 */
[----:B------:R-:W-:-:S03]  /*12630*/  FFMA.FTZ R7, R2, R23, R4 ;  /* 0x0000001702077223 */ /* 0x000fc60000010004 */
[----:B------:R0:W-:Y:S02]  /*12640*/  STL [R1+0x43c], R6 ;  /* 0x00043c0601007387 */ /* 0x0001e40000100800 */
[----:B0-----:R-:W-:-:S06]  /*12650*/  FMUL.FTZ R6, R7, -1.4426950216293334961 ;  /* 0xbfb8aa3b07067820 */ /* 0x001fcc0000410000 */
[----:B------:R-:W0:Y:S02]  /*12660*/  MUFU.EX2 R6, R6 ;  /* 0x0000000600067308 */ /* 0x000e240000000800 */
[----:B0-----:R-:W-:-:S06]  /*12670*/  FADD.FTZ R6, R6, 1 ;  /* 0x3f80000006067421 */ /* 0x001fcc0000010000 */
[----:B------:R-:W0:Y:S02]  /*12680*/  MUFU.RCP R6, R6 ;  /* 0x0000000600067308 */ /* 0x000e240000001000 */
[----:B0-----:R-:W-:Y:S01]  /*12690*/  FMUL.FTZ R21, R21, R6 ;  /* 0x0000000615157220 */ /* 0x001fe20000410000 */
[----:B------:R-:W-:-:S04]  /*126a0*/  FADD.FTZ R6, -R6, 1 ;  /* 0x3f80000006067421 */ /* 0x000fc80000010100 */
[----:B------:R-:W-:-:S04]  /*126b0*/  FFMA.FTZ R6, R7, R6, 1 ;  /* 0x3f80000007067423 */ /* 0x000fc80000010006 */
[----:B------:R-:W-:Y:S01]  /*126c0*/  FMUL.FTZ R6, R21, R6 ;  /* 0x0000000615067220 */ /* 0x000fe20000410000 */
[----:B---3--:R-:W-:Y:S02]  /*126d0*/  SHF.L.U32 R21, R27, 0x10, RZ ;  /* 0x000000101b157819 */ /* 0x008fe400000006ff */
[----:B------:R-:W3:Y:S01]  /*126e0*/  LDL.LU R27, [R1+0x350] ;  /* 0x00035000011b7983 */ /* 0x000ee20000300800 */
[----:B----4-:R-:W-:-:S03]  /*126f0*/  SHF.L.U32 R22, R56, 0x10, RZ ;  /* 0x0000001038167819 */ /* 0x010fc600000006ff */
[----:B------:R-:W4:Y:S02]  /*12700*/  LDL.LU R56, [R1+0x370] ;  /* 0x0003700001387983 */ /* 0x000f240000300800 */
[----:B------:R-:W-:Y:S02]  /*12710*/  FADD.FTZ R22, R22, -UR28 ;  /* 0x8000001c16167e21 */ /* 0x000fe40008010000 */
[----:B------:R0:W-:Y:S02]  /*12720*/  STL [R1+0x674], R23 ;  /* 0x0006741701007387 */ /* 0x0001e40000100800 */
[----:B0-----:R-:W-:-:S04]  /*12730*/  FMUL.FTZ R23, R22, UR16 ;  /* 0x0000001016177c20 */ /* 0x001fc80008410000 */
[----:B------:R-:W-:Y:S01]  /*12740*/  FFMA.FTZ R7, R3, R23, R5 ;  /* 0x0000001703077223 */ /* 0x000fe20000010005 */
[----:B------:R0:W-:Y:S01]  /*12750*/  STL [R1+0x66c], R23 ;  /* 0x00066c1701007387 */ /* 0x0001e20000100800 */
[----:B------:R-:W-:-:S03]  /*12760*/  SHF.L.U32 R22, R29, 0x10, RZ ;  /* 0x000000101d167819 */ /* 0x000fc600000006ff */
[----:B------:R-:W4:Y:S02]  /*12770*/  LDL.LU R29, [R1+0x390] ;  /* 0x00039000011d7983 */ /* 0x000f240000300800 */
[----:B------:R-:W-:-:S04]  /*12780*/  FADD.FTZ R22, R22, -UR28 ;  /* 0x8000001c16167e21 */ /* 0x000fc80008010000 */
[----:B0-----:R-:W-:Y:S01]  /*12790*/  FMUL.FTZ R23, R22, UR16 ;  /* 0x0000001016177c20 */ /* 0x001fe20008410000 */
[----:B------:R0:W-:Y:S02]  /*127a0*/  STL [R1+0x434], R6 ;  /* 0x0004340601007387 */ /* 0x0001e40000100800 */
[----:B0-----:R-:W-:-:S06]  /*127b0*/  FMUL.FTZ R6, R7, -1.4426950216293334961 ;  /* 0xbfb8aa3b07067820 */ /* 0x001fcc0000410000 */
[----:B------:R-:W0:Y:S02]  /*127c0*/  MUFU.EX2 R6, R6 ;  /* 0x0000000600067308 */ /* 0x000e240000000800 */
[----:B0-----:R-:W-:-:S06]  /*127d0*/  FADD.FTZ R6, R6, 1 ;  /* 0x3f80000006067421 */ /* 0x001fcc0000010000 */
[----:B------:R-:W0:Y:S02]  /*127e0*/  MUFU.RCP R6, R6 ;  /* 0x0000000600067308 */ /* 0x000e240000001000 */
[----:B0-----:R-:W-:Y:S01]  /*127f0*/  FMUL.FTZ R21, R21, R6 ;  /* 0x0000000615157220 */ /* 0x001fe20000410000 */
[----:B--2---:R-:W-:Y:S02]  /*12800*/  SHF.L.U32 R22, R26, 0x10, RZ ;  /* 0x000000101a167819 */ /* 0x004fe400000006ff */
[----:B------:R-:W2:Y:S01]  /*12810*/  LDL.LU R26, [R1+0x3b4] ;  /* 0x0003b400011a7983 */ /* 0x000ea20000300800 */
[----:B------:R-:W-:-:S04]  /*12820*/  FADD.FTZ R6, -R6, 1 ;  /* 0x3f80000006067421 */ /* 0x000fc80000010100 */
[----:B------:R-:W-:-:S04]  /*12830*/  FFMA.FTZ R6, R7, R6, 1 ;  /* 0x3f80000007067423 */ /* 0x000fc80000010006 */
[----:B------:R-:W-:Y:S01]  /*12840*/  FMUL.FTZ R6, R21, R6 ;  /* 0x0000000615067220 */ /* 0x000fe20000410000 */
[----:B------:R-:W-:Y:S02]  /*12850*/  SHF.L.U32 R21, R28, 0x10, RZ ;  /* 0x000000101c157819 */ /* 0x000fe400000006ff */
[----:B------:R-:W2:Y:S01]  /*12860*/  LDL.LU R28, [R1+0x394] ;  /* 0x00039400011c7983 */ /* 0x000ea20000300800 */
[----:B------:R-:W-:-:S03]  /*12870*/  FFMA.FTZ R7, R2, R23, R4 ;  /* 0x0000001702077223 */ /* 0x000fc60000010004 */
[----:B------:R0:W-:Y:S02]  /*12880*/  STL [R1+0x430], R6 ;  /* 0x0004300601007387 */ /* 0x0001e40000100800 */
[----:B0-----:R-:W-:-:S06]  /*12890*/  FMUL.FTZ R6, R7, -1.4426950216293334961 ;  /* 0xbfb8aa3b07067820 */ /* 0x001fcc0000410000 */
[----:B------:R-:W0:Y:S02]  /*128a0*/  MUFU.EX2 R6, R6 ;  /* 0x0000000600067308 */ /* 0x000e240000000800 */
[----:B0-----:R-:W-:-:S06]  /*128b0*/  FADD.FTZ R6, R6, 1 ;  /* 0x3f80000006067421 */ /* 0x001fcc0000010000 */
[----:B------:R-:W0:Y:S01]  /*128c0*/  MUFU.RCP R6, R6 ;  /* 0x0000000600067308 */ /* 0x000e220000001000 */
[----:B------:R-:W-:Y:S01]  /*128d0*/  FADD.FTZ R22, R22, -UR28 ;  /* 0x8000001c16167e21 */ /* 0x000fe20008010000 */
[----:B------:R1:W-:Y:S01]  /*128e0*/  STL [R1+0x664], R23 ;  /* 0x0006641701007387 */ /* 0x0003e20000100800 */
[----:B0-----:R-:W-:Y:S01]  /*128f0*/  FMUL.FTZ R21, R21, R6 ;  /* 0x0000000615157220 */ /* 0x001fe20000410000 */
[----:B------:R-:W-:Y:S01]  /*12900*/  FADD.FTZ R6, -R6, 1 ;  /* 0x3f80000006067421 */ /* 0x000fe20000010100 */
[----:B-1----:R-:W-:-:S03]  /*12910*/  FMUL.FTZ R23, R22, UR16 ;  /* 0x0000001016177c20 */ /* 0x002fc60008410000 */
[----:B------:R-:W-:Y:S01]  /*12920*/  FFMA.FTZ R6, R7, R6, 1 ;  /* 0x3f80000007067423 */ /* 0x000fe20000010006 */
[----:B---3--:R-:W-:Y:S01]  /*12930*/  SHF.L.U32 R22, R27, 0x10, RZ ;  /* 0x000000101b167819 */ /* 0x008fe200000006ff */
[----:B------:R-:W-:Y:S01]  /*12940*/  FFMA.FTZ R7, R3, R23, R5 ;  /* 0x0000001703077223 */ /* 0x000fe20000010005 */
[----:B------:R-:W3:Y:S01]  /*12950*/  LDL.LU R27, [R1+0x3cc] ;  /* 0x0003cc00011b7983 */ /* 0x000ee20000300800 */
[----:B------:R-:W-:-:S05]  /*12960*/  FMUL.FTZ R6, R21, R6 ;  /* 0x0000000615067220 */ /* 0x000fca0000410000 */
[----:B------:R0:W-:Y:S02]  /*12970*/  STL [R1+0x42c], R6 ;  /* 0x00042c0601007387 */ /* 0x0001e40000100800 */
[----:B0-----:R-:W-:-:S06]  /*12980*/  FMUL.FTZ R6, R7, -1.4426950216293334961 ;  /* 0xbfb8aa3b07067820 */ /* 0x001fcc0000410000 */
[----:B------:R-:W0:Y:S02]  /*12990*/  MUFU.EX2 R6, R6 ;  /* 0x0000000600067308 */ /* 0x000e240000000800 */
[----:B0-----:R-:W-:-:S06]  /*129a0*/  FADD.FTZ R6, R6, 1 ;  /* 0x3f80000006067421 */ /* 0x001fcc0000010000 */
[----:B------:R-:W0:Y:S01]  /*129b0*/  MUFU.RCP R6, R6 ;  /* 0x0000000600067308 */ /* 0x000e220000001000 */
[----:B----4-:R-:W-:Y:S01]  /*129c0*/  SHF.L.U32 R21, R56, 0x10, RZ ;  /* 0x0000001038157819 */ /* 0x010fe200000006ff */
[----:B------:R-:W-:Y:S01]  /*129d0*/  FADD.FTZ R22, R22, -UR28 ;  /* 0x8000001c16167e21 */ /* 0x000fe20008010000 */
[----:B------:R1:W-:Y:S04]  /*129e0*/  STL [R1+0x65c], R23 ;  /* 0x00065c1701007387 */ /* 0x0003e80000100800 */
[----:B------:R-:W4:Y:S01]  /*129f0*/  LDL.LU R56, [R1+0x374] ;  /* 0x0003740001387983 */ /* 0x000f220000300800 */
        /* <DEDUP_REMOVED lines=17> */
[----:B--2---:R-:W-:Y:S02]  /*12b10*/  SHF.L.U32 R21, R26, 0x10, RZ ;  /* 0x000000101a157819 */ /* 0x004fe400000006ff */
[----:B------:R-:W2:Y:S01]  /*12b20*/  LDL.LU R26, [R1+0x21c] ;  /* 0x00021c00011a7983 */ /* 0x000ea20000300800 */
[----:B------:R-:W-:-:S03]  /*12b30*/  SHF.L.U32 R22, R28, 0x10, RZ ;  /* 0x000000101c167819 */ /* 0x000fc600000006ff */
[----:B------:R0:W-:Y:S02]  /*12b40*/  STL [R1+0x654], R23 ;  /* 0x0006541701007387 */ /* 0x0001e40000100800 */
[----:B------:R-:W-:Y:S02]  /*12b50*/  FADD.FTZ R22, R22, -UR28 ;  /* 0x8000001c16167e21 */ /* 0x000fe40008010000 */
[----:B------:R-:W2:Y:S02]  /*12b60*/  LDL.LU R28, [R1+0x3e0] ;  /* 0x0003e000011c7983 */ /* 0x000ea40000300800 */
[----:B0-----:R-:W-:Y:S02]  /*12b70*/  FMUL.FTZ R23, R22, UR16 ;  /* 0x0000001016177c20 */ /* 0x001fe40008410000 */
[----:B------:R0:W-:Y:S02]  /*12b80*/  STL [R1+0x418], R6 ;  /* 0x0004180601007387 */ /* 0x0001e40000100800 */
[----:B------:R-:W-:-:S04]  /*12b90*/  FFMA.FTZ R7, R3, R23, R5 ;  /* 0x0000001703077223 */ /* 0x000fc80000010005 */
        /* <DEDUP_REMOVED lines=9> */
[----:B------:R-:W3:Y:S04]  /*12c30*/  LDL.LU R27, [R1+0x420] ;  /* 0x00042000011b7983 */ /* 0x000ee80000300800 */
[----:B------:R0:W-:Y:S01]  /*12c40*/  STL [R1+0x64c], R23 ;  /* 0x00064c1701007387 */ /* 0x0001e20000100800 */
[----:B----4-:R-:W-:-:S03]  /*12c50*/  SHF.L.U32 R22, R56, 0x10, RZ ;  /* 0x0000001038167819 */ /* 0x010fc600000006ff */
[----:B------:R-:W4:Y:S02]  /*12c60*/  LDL.LU R56, [R1+0x424] ;  /* 0x0004240001387983 */ /* 0x000f240000300800 */
[----:B------:R-:W-:-:S04]  /*12c70*/  FADD.FTZ R22, R22, -UR28 ;  /* 0x8000001c16167e21 */ /* 0x000fc80008010000 */
        /* <DEDUP_REMOVED lines=9> */
[----:B------:R-:W0:Y:S01]  /*12d10*/  MUFU.EX2 R6, R6 ;  /* 0x0000000600067308 */ /* 0x000e220000000800 */
[----:B--2---:R-:W-:Y:S02]  /*12d20*/  SHF.L.U32 R22, R26, 0x10, RZ ;  /* 0x000000101a167819 */ /* 0x004fe400000006ff */
[----:B------:R-:W2:Y:S01]  /*12d30*/  LDL.LU R26, [R1+0x218] ;  /* 0x00021800011a7983 */ /* 0x000ea20000300800 */
        /* <DEDUP_REMOVED lines=8> */
[----:B------:R-:W-:Y:S01]  /*12dc0*/  FADD.FTZ R22, R22, -UR28 ;  /* 0x8000001c16167e21 */ /* 0x000fe20008010000 */
[----:B------:R-:W-:Y:S02]  /*12dd0*/  FFMA.FTZ R7, R3, R23, R5 ;  /* 0x0000001703077223 */ /* 0x000fe40000010005 */
[----:B------:R0:W-:Y:S02]  /*12de0*/  STL [R1+0x63c], R23 ;  /* 0x00063c1701007387 */ /* 0x0001e40000100800 */
[----:B0-----:R-:W-:Y:S02]  /*12df0*/  FMUL.FTZ R23, R22, UR16 ;  /* 0x0000001016177c20 */ /* 0x001fe40008410000 */
[----:B------:R0:W-:Y:S02]  /*12e00*/  STL [R1+0x40c], R6 ;  /* 0x00040c0601007387 */ /* 0x0001e40000100800 */
[----:B0-----:R-:W-:-:S06]  /*12e10*/  FMUL.FTZ R6, R7, -1.4426950216293334961 ;  /* 0xbfb8aa3b07067820 */ /* 0x001fcc0000410000 */
[----:B------:R-:W0:Y:S01]  /*12e20*/  MUFU.EX2 R6, R6 ;  /* 0x0000000600067308 */ /* 0x000e220000000800 */
[----:B---3--:R-:W-:Y:S02]  /*12e30*/  SHF.L.U32 R22, R27, 0x10, RZ ;  /* 0x000000101b167819 */ /* 0x008fe400000006ff */
[----:B------:R-:W3:Y:S01]  /*12e40*/  LDL.LU R27, [R1+0x44c] ;  /* 0x00044c00011b7983 */ /* 0x000ee20000300800 */
[----:B0-----:R-:W-:-:S06]  /*12e50*/  FADD.FTZ R6, R6, 1 ;  /* 0x3f80000006067421 */ /* 0x001fcc0000010000 */
[----:B------:R-:W0:Y:S02]  /*12e60*/  MUFU.RCP R6, R6 ;  /* 0x0000000600067308 */ /* 0x000e240000001000 */
[----:B0-----:R-:W-:Y:S01]  /*12e70*/  FMUL.FTZ R21, R21, R6 ;  /* 0x0000000615157220 */ /* 0x001fe20000410000 */
[----:B------:R-:W-:-:S04]  /*12e80*/  FADD.FTZ R6, -R6, 1 ;  /* 0x3f80000006067421 */ /* 0x000fc80000010100 */
[----:B------:R-:W-:Y:S01]  /*12e90*/  FFMA.FTZ R6, R7, R6, 1 ;  /* 0x3f80000007067423 */ /* 0x000fe20000010006 */
[----:B------:R-:W-:-:S03]  /*12ea0*/  FFMA.FTZ R7, R2, R23, R4 ;  /* 0x0000001702077223 */ /* 0x000fc60000010004 */
[----:B------:R-:W-:-:S05]  /*12eb0*/  FMUL.FTZ R6, R21, R6 ;  /* 0x0000000615067220 */ /* 0x000fca0000410000 */
[----:B------:R0:W-:Y:S02]  /*12ec0*/  STL [R1+0x408], R6 ;  /* 0x0004080601007387 */ /* 0x0001e40000100800 */
[----:B0-----:R-:W-:-:S06]  /*12ed0*/  FMUL.FTZ R6, R7, -1.4426950216293334961 ;  /* 0xbfb8aa3b07067820 */ /* 0x001fcc0000410000 */
[----:B------:R-:W0:Y:S01]  /*12ee0*/  MUFU.EX2 R6, R6 ;  /* 0x0000000600067308 */ /* 0x000e220000000800 */
[----:B------:R-:W-:Y:S01]  /*12ef0*/  FADD.FTZ R22, R22, -UR28 ;  /* 0x8000001c16167e21 */ /* 0x000fe20008010000 */
[----:B0-----:R-:W-:-:S06]  /*12f00*/  FADD.FTZ R6, R6, 1 ;  /* 0x3f80000006067421 */ /* 0x001fcc0000010000 */
[----:B------:R-:W0:Y:S01]  /*12f10*/  MUFU.RCP R6, R6 ;  /* 0x0000000600067308 */ /* 0x000e220000001000 */
[----:B------:R-:W-:Y:S01]  /*12f20*/  SHF.L.U32 R21, R39, 0x10, RZ ;  /* 0x0000001027157819 */ /* 0x000fe200000006ff */
[----:B------:R1:W-:Y:S01]  /*12f30*/  STL [R1+0x634], R23 ;  /* 0x0006341701007387 */ /* 0x0003e20000100800 */
[----:B------:R-:W-:Y:S01]  /*12f40*/  FADD.FTZ R57, R57, -UR28 ;  /* 0x8000001c39397e21 */ /* 0x000fe20008010000 */
[----:B------:R-:W-:Y:S02]  /*12f50*/  SHF.L.U32 R58, R58, 0x10, RZ ;  /* 0x000000103a3a7819 */ /* 0x000fe400000006ff */
[----:B------:R-:W-:Y:S01]  /*12f60*/  SHF.L.U32 R60, R60, 0x10, RZ ;  /* 0x000000103c3c7819 */ /* 0x000fe200000006ff */
[----:B------:R-:W3:Y:S01]  /*12f70*/  LDL.LU R39, [R1+0x554] ;  /* 0x0005540001277983 */ /* 0x000ee20000300800 */
[----:B-1----:R-:W-:Y:S01]  /*12f80*/  FMUL.FTZ R23, R22, UR16 ;  /* 0x0000001016177c20 */ /* 0x002fe20008410000 */
[----:B0-----:R-:W-:Y:S01]  /*12f90*/  FMUL.FTZ R21, R21, R6 ;  /* 0x0000000615157220 */ /* 0x001fe20000410000 */
[----:B------:R-:W-:-:S03]  /*12fa0*/  FADD.FTZ R6, -R6, 1 ;  /* 0x3f80000006067421 */ /* 0x000fc60000010100 */
[----:B------:R0:W-:Y:S01]  /*12fb0*/  STL [R1+0x630], R23 ;  /* 0x0006301701007387 */ /* 0x0001e20000100800 */
[----:B------:R-:W-:Y:S01]  /*12fc0*/  FFMA.FTZ R6, R7, R6, 1 ;  /* 0x3f80000007067423 */ /* 0x000fe20000010006 */
[----:B----4-:R-:W-:Y:S01]  /*12fd0*/  SHF.L.U32 R22, R29, 0x10, RZ ;  /* 0x000000101d167819 */ /* 0x010fe200000006ff */
[----:B------:R-:W-:Y:S02]  /*12fe0*/  FFMA.FTZ R7, R3, R23, R5 ;  /* 0x0000001703077223 */ /* 0x000fe40000010005 */
[----:B------:R-:W-:Y:S01]  /*12ff0*/  FMUL.FTZ R6, R21, R6 ;  /* 0x0000000615067220 */ /* 0x000fe20000410000 */
[----:B------:R-:W4:Y:S01]  /*13000*/  LDL.LU R29, [R1+0x52c] ;  /* 0x00052c00011d7983 */ /* 0x000f220000300800 */
[----:B------:R-:W-:-:S04]  /*13010*/  FADD.FTZ R22, R22, -UR28 ;  /* 0x8000001c16167e21 */ /* 0x000fc80008010000 */
[----:B0-----:R-:W-:Y:S01]  /*13020*/  FMUL.FTZ R23, R22, UR16 ;  /* 0x0000001016177c20 */ /* 0x001fe20008410000 */
[----:B------:R0:W-:Y:S02]  /*13030*/  STL [R1+0x400], R6 ;  /* 0x0004000601007387 */ /* 0x0001e40000100800 */
[----:B0-----:R-:W-:-:S06]  /*13040*/  FMUL.FTZ R6, R7, -1.4426950216293334961 ;  /* 0xbfb8aa3b07067820 */ /* 0x001fcc0000410000 */
[----:B------:R-:W0:Y:S02]  /*13050*/  MUFU.EX2 R6, R6 ;  /* 0x0000000600067308 */ /* 0x000e240000000800 */
[----:B0-----:R-:W-:-:S06]  /*13060*/  FADD.FTZ R6, R6, 1 ;  /* 0x3f80000006067421 */ /* 0x001fcc0000010000 */
[----:B------:R-:W0:Y:S01]  /*13070*/  MUFU.RCP R6, R6 ;  /* 0x0000000600067308 */ /* 0x000e220000001000 */
[----:B--2---:R-:W-:Y:S02]  /*13080*/  SHF.L.U32 R22, R26, 0x10, RZ ;  /* 0x000000101a167819 */ /* 0x004fe400000006ff */
[----:B------:R-:W2:Y:S01]  /*13090*/  LDL.LU R26, [R1+0x210] ;  /* 0x00021000011a7983 */ /* 0x000ea20000300800 */
[----:B------:R-:W-:Y:S02]  /*130a0*/  SHF.L.U32 R21, R56, 0x10, RZ ;  /* 0x0000001038157819 */ /* 0x000fe400000006ff */
[----:B------:R-:W-:Y:S01]  /*130b0*/  FADD.FTZ R22, R22, -UR28 ;  /* 0x8000001c16167e21 */ /* 0x000fe20008010000 */
[----:B------:R-:W-:Y:S02]  /*130c0*/  STL [R1+0x624], R23 ;  /* 0x0006241701007387 */ /* 0x000fe40000100800 */
[----:B0-----:R-:W-:Y:S01]  /*130d0*/  FMUL.FTZ R21, R21, R6 ;  /* 0x0000000615157220 */ /* 0x001fe20000410000 */
[----:B------:R-:W-:Y:S01]  /*130e0*/  FADD.FTZ R6, -R6, 1 ;  /* 0x3f80000006067421 */ /* 0x000fe20000010100 */
[----:B------:R-:W-:Y:S01]  /*130f0*/  FADD.FTZ R58, R58, -UR28 ;  /* 0x8000001c3a3a7e21 */ /* 0x000fe20008010000 */
[----:B------:R-:W-:Y:S01]  /*13100*/  FADD.FTZ R60, R60, -UR28 ;  /* 0x8000001c3c3c7e21 */ /* 0x000fe20008010000 */
[----:B------:R-:W-:Y:S01]  /*13110*/  SHF.L.U32 R62, R62, 0x10, RZ ;  /* 0x000000103e3e7819 */ /* 0x000fe200000006ff */
[----:B------:R-:W-:Y:S01]  /*13120*/  FFMA.FTZ R6, R7, R6, 1 ;  /* 0x3f80000007067423 */ /* 0x000fe20000010006 */
[----:B------:R-:W-:Y:S01]  /*13130*/  FFMA.FTZ R7, R2, R23, R4 ;  /* 0x0000001702077223 */ /* 0x000fe20000010004 */
[----:B------:R-:W-:Y:S01]  /*13140*/  SHF.L.U32 R61, R61, 0x10, RZ ;  /* 0x000000103d3d7819 */ /* 0x000fe200000006ff */
[----:B------:R-:W4:Y:S01]  /*13150*/  LDL.LU R56, [R1+0x570] ;  /* 0x0005700001387983 */ /* 0x000f220000300800 */
[----:B------:R-:W-:-:S05]  /*13160*/  FMUL.FTZ R6, R21, R6 ;  /* 0x0000000615067220 */ /* 0x000fca0000410000 */
[----:B------:R0:W-:Y:S02]  /*13170*/  STL [R1+0x3f8], R6 ;  /* 0x0003f80601007387 */ /* 0x0001e40000100800 */
[----:B0-----:R-:W-:-:S06]  /*13180*/  FMUL.FTZ R6, R7, -1.4426950216293334961 ;  /* 0xbfb8aa3b07067820 */ /* 0x001fcc0000410000 */
[----:B------:R-:W0:Y:S02]  /*13190*/  MUFU.EX2 R6, R6 ;  /* 0x0000000600067308 */ /* 0x000e240000000800 */
[----:B0-----:R-:W-:-:S06]  /*131a0*/  FADD.FTZ R6, R6, 1 ;  /* 0x3f80000006067421 */ /* 0x001fcc0000010000 */
[----:B------:R-:W0:Y:S01]  /*131b0*/  MUFU.RCP R6, R6 ;  /* 0x0000000600067308 */ /* 0x000e220000001000 */
[----:B------:R-:W-:Y:S01]  /*131c0*/  SHF.L.U32 R21, R28, 0x10, RZ ;  /* 0x000000101c157819 */ /* 0x000fe200000006ff */
[----:B------:R-:W-:Y:S01]  /*131d0*/  FMUL.FTZ R23, R22, UR16 ;  /* 0x0000001016177c20 */ /* 0x000fe20008410000 */
[----:B------:R-:W4:Y:S03]  /*131e0*/  LDL.LU R28, [R1+0x540] ;  /* 0x00054000011c7983 */ /* 0x000f260000300800 */
        /* <DEDUP_REMOVED lines=9> */
[----:B---3--:R-:W-:Y:S01]  /*13280*/  SHF.L.U32 R22, R27, 0x10, RZ ;  /* 0x000000101b167819 */ /* 0x008fe200000006ff */
[----:B------:R1:W-:Y:S01]  /*13290*/  STL [R1+0x76c], R6 ;  /* 0x00076c0601007387 */ /* 0x0003e20000100800 */
[----:B------:R-:W-:Y:S01]  /*132a0*/  FADD.FTZ R61, R61, -UR28 ;  /* 0x8000001c3d3d7e21 */ /* 0x000fe20008010000 */
[----:B------:R-:W-:Y:S02]  /*132b0*/  SHF.L.U32 R63, R63, 0x10, RZ ;  /* 0x000000103f3f7819 */ /* 0x000fe400000006ff */
[----:B------:R-:W-:Y:S01]  /*132c0*/  SHF.L.U32 R64, R64, 0x10, RZ ;  /* 0x0000001040407819 */ /* 0x000fe200000006ff */
[----:B------:R-:W3:Y:S01]  /*132d0*/  LDL.LU R27, [R1+0x528] ;  /* 0x00052800011b7983 */ /* 0x000ee20000300800 */
        /* <DEDUP_REMOVED lines=23> */
[----:B------:R1:W-:Y:S02]  /*13450*/  STL [R1+0x610], R6 ;  /* 0x0006100601007387 */ /* 0x0003e40000100800 */
[----:B-1----:R-:W-:Y:S01]  /*13460*/  FMUL.FTZ R6, R60, UR16 ;  /* 0x000000103c067c20 */ /* 0x002fe20008410000 */
[----:B--2---:R-:W-:Y:S02]  /*13470*/  SHF.L.U32 R22, R26, 0x10, RZ ;  /* 0x000000101a167819 */ /* 0x004fe400000006ff */
[----:B------:R-:W2:Y:S03]  /*13480*/  LDL.LU R26, [R1+0x544] ;  /* 0x00054400011a7983 */ /* 0x000ea60000300800 */
[----:B0-----:R-:W-:Y:S01]  /*13490*/  FMUL.FTZ R22, R22, R7 ;  /* 0x0000000716167220 */ /* 0x001fe20000410000 */
[----:B------:R-:W-:-:S04]  /*134a0*/  FADD.FTZ R7, -R7, 1 ;  /* 0x3f80000007077421 */ /* 0x000fc80000010100 */
        /* <DEDUP_REMOVED lines=34> */
[----:B------:R-:W-:Y:S01]  /*136d0*/  SHF.L.U32 R65, R65, 0x10, RZ ;  /* 0x0000001041417819 */ /* 0x000fe200000006ff */
[----:B------:R1:W-:Y:S04]  /*136e0*/  STL [R1+0x604], R6 ;  /* 0x0006040601007387 */ /* 0x0003e80000100800 */
[----:B------:R-:W-:Y:S01]  /*136f0*/  FADD.FTZ R65, R65, -UR28 ;  /* 0x8000001c41417e21 */ /* 0x000fe20008010000 */
[----:B0-----:R-:W-:Y:S01]  /*13700*/  FMUL.FTZ R66, R66, R7 ;  /* 0x0000000742427220 */ /* 0x001fe20000410000 */
[----:B------:R-:W-:-:S02]  /*13710*/  FADD.FTZ R7, -R7, 1 ;  /* 0x3f80000007077421 */ /* 0x000fc40000010100 */
[----:B-1----:R-:W-:Y:S02]  /*13720*/  FMUL.FTZ R6, R65, UR16 ;  /* 0x0000001041067c20 */ /* 0x002fe40008410000 */
[----:B------:R-:W-:Y:S02]  /*13730*/  FFMA.FTZ R7, R21, R7, 1 ;  /* 0x3f80000015077423 */ /* 0x000fe40000010007 */
[----:B------:R-:W-:Y:S02]  /*13740*/  FFMA.FTZ R21, R3, R6, R5 ;  /* 0x0000000603157223 */ /* 0x000fe40000010005 */
[----:B------:R-:W-:-:S05]  /*13750*/  FMUL.FTZ R7, R66, R7 ;  /* 0x0000000742077220 */ /* 0x000fca0000410000 */
[----:B------:R0:W-:Y:S02]  /*13760*/  STL [R1+0x284], R7 ;  /* 0x0002840701007387 */ /* 0x0001e40000100800 */
[----:B0-----:R-:W-:-:S06]  /*13770*/  FMUL.FTZ R7, R21, -1.4426950216293334961 ;  /* 0xbfb8aa3b15077820 */ /* 0x001fcc0000410000 */
[----:B------:R-:W0:Y:S02]  /*13780*/  MUFU.EX2 R7, R7 ;  /* 0x0000000700077308 */ /* 0x000e240000000800 */
[----:B0-----:R-:W-:-:S06]  /*13790*/  FADD.FTZ R7, R7, 1 ;  /* 0x3f80000007077421 */ /* 0x001fcc0000010000 */
[----:B------:R-:W0:Y:S01]  /*137a0*/  MUFU.RCP R7, R7 ;  /* 0x0000000700077308 */ /* 0x000e220000001000 */
[----:B----4-:R-:W-:Y:S02]  /*137b0*/  SHF.L.U32 R22, R29, 0x10, RZ ;  /* 0x000000101d167819 */ /* 0x010fe400000006ff */
[----:B------:R-:W-:Y:S01]  /*137c0*/  SHF.L.U32 R0, R0, 0x10, RZ ;  /* 0x0000001000007819 */ /* 0x000fe200000006ff */
[----:B------:R1:W-:Y:S04]  /*137d0*/  STL [R1+0x600], R6 ;  /* 0x0006000601007387 */ /* 0x0003e80000100800 */
[----:B------:R-:W-:Y:S01]  /*137e0*/  FADD.FTZ R0, R0, -UR28 ;  /* 0x8000001c00007e21 */ /* 0x000fe20008010000 */
[----:B------:R-:W4:Y:S01]  /*137f0*/  LDL.LU R29, [R1+0x4f4] ;  /* 0x0004f400011d7983 */ /* 0x000f220000300800 */
[----:B0-----:R-:W-:Y:S01]  /*13800*/  FMUL.FTZ R22, R22, R7 ;  /* 0x0000000716167220 */ /* 0x001fe20000410000 */
[----:B------:R-:W-:Y:S01]  /*13810*/  FADD.FTZ R7, -R7, 1 ;  /* 0x3f80000007077421 */ /* 0x000fe20000010100 */
[----:B-1----:R-:W-:-:S03]  /*13820*/  FMUL.FTZ R6, R0, UR16 ;  /* 0x0000001000067c20 */ /* 0x002fc60008410000 */
[----:B------:R-:W-:-:S04]  /*13830*/  FFMA.FTZ R7, R21, R7, 1 ;  /* 0x3f80000015077423 */ /* 0x000fc80000010007 */
[----:B------:R-:W-:Y:S01]  /*13840*/  FMUL.FTZ R0, R22, R7 ;  /* 0x0000000716007220 */ /* 0x000fe20000410000 */
[----:B------:R-:W-:-:S04]  /*13850*/  FFMA.FTZ R7, R2, R6, R4 ;  /* 0x0000000602077223 */ /* 0x000fc80000010004 */
        /* <DEDUP_REMOVED lines=13> */
[----:B---3--:R-:W-:-:S03]  /*13930*/  SHF.L.U32 R22, R27, 0x10, RZ ;  /* 0x000000101b167819 */ /* 0x008fc600000006ff */
[----:B------:R0:W-:Y:S02]  /*13940*/  STL [R1+0x5f8], R6 ;  /* 0x0005f80601007387 */ /* 0x0001e40000100800 */
[----:B------:R-:W-:Y:S02]  /*13950*/  FADD.FTZ R22, R22, -UR28 ;  /* 0x8000001c16167e21 */ /* 0x000fe40008010000 */
[----:B------:R1:W-:Y:S01]  /*13960*/  STL [R1+0x28c], R0 ;  /* 0x00028c0001007387 */ /* 0x0003e20000100800 */
[----:B------:R-:W-:-:S03]  /*13970*/  SHF.L.U32 R8, R8, 0x10, RZ ;  /* 0x0000001008087819 */ /* 0x000fc600000006ff */
[----:B------:R-:W3:Y:S01]  /*13980*/  LDL.LU R27, [R1+0x4f0] ;  /* 0x0004f000011b7983 */ /* 0x000ee20000300800 */
[----:B0-----:R-:W-:-:S04]  /*13990*/  FMUL.FTZ R6, R22, UR16 ;  /* 0x0000001016067c20 */ /* 0x001fc80008410000 */
[----:B------:R-:W-:-:S04]  /*139a0*/  FFMA.FTZ R7, R3, R6, R5 ;  /* 0x0000000603077223 */ /* 0x000fc80000010005 */
[----:B-1----:R-:W-:-:S06]  /*139b0*/  FMUL.FTZ R0, R7, -1.4426950216293334961 ;  /* 0xbfb8aa3b07007820 */ /* 0x002fcc0000410000 */
[----:B------:R-:W0:Y:S02]  /*139c0*/  MUFU.EX2 R0, R0 ;  /* 0x0000000000007308 */ /* 0x000e240000000800 */
[----:B0-----:R-:W-:-:S06]  /*139d0*/  FADD.FTZ R0, R0, 1 ;  /* 0x3f80000000007421 */ /* 0x001fcc0000010000 */
[----:B------:R-:W0:Y:S01]  /*139e0*/  MUFU.RCP R0, R0 ;  /* 0x0000000000007308 */ /* 0x000e220000001000 */
[----:B------:R-:W-:Y:S01]  /*139f0*/  FADD.FTZ R8, R8, -UR28 ;  /* 0x8000001c08087e21 */ /* 0x000fe20008010000 */
[----:B------:R1:W-:Y:S03]  /*13a00*/  STL [R1+0x5f4], R6 ;  /* 0x0005f40601007387 */ /* 0x0003e60000100800 */
[----:B-1----:R-:W-:Y:S01]  /*13a10*/  FMUL.FTZ R6, R8, UR16 ;  /* 0x0000001008067c20 */ /* 0x002fe20008410000 */
[----:B0-----:R-:W-:Y:S01]  /*13a20*/  FMUL.FTZ R21, R21, R0 ;  /* 0x0000000015157220 */ /* 0x001fe20000410000 */
[----:B------:R-:W-:Y:S02]  /*13a30*/  FADD.FTZ R0, -R0, 1 ;  /* 0x3f80000000007421 */ /* 0x000fe40000010100 */
[----:B------:R-:W-:Y:S02]  /*13a40*/  FFMA.FTZ R8, R2, R6, R4 ;  /* 0x0000000602087223 */ /* 0x000fe40000010004 */
[----:B------:R-:W-:-:S02]  /*13a50*/  FFMA.FTZ R0, R7, R0, 1 ;  /* 0x3f80000007007423 */ /* 0x000fc40000010000 */
[----:B------:R-:W-:-:S06]  /*13a60*/  FMUL.FTZ R7, R8, -1.4426950216293334961 ;  /* 0xbfb8aa3b08077820 */ /* 0x000fcc0000410000 */
[----:B------:R-:W0:Y:S02]  /*13a70*/  MUFU.EX2 R7, R7 ;  /* 0x0000000700077308 */ /* 0x000e240000000800 */
[----:B0-----:R-:W-:-:S06]  /*13a80*/  FADD.FTZ R7, R7, 1 ;  /* 0x3f80000007077421 */ /* 0x001fcc0000010000 */
[----:B------:R-:W0:Y:S01]  /*13a90*/  MUFU.RCP R7, R7 ;  /* 0x0000000700077308 */ /* 0x000e220000001000 */
[----:B------:R-:W-:Y:S01]  /*13aa0*/  FMUL.FTZ R0, R21, R0 ;  /* 0x0000000015007220 */ /* 0x000fe20000410000 */
[----:B------:R-:W-:Y:S02]  /*13ab0*/  SHF.L.U32 R21, R56, 0x10, RZ ;  /* 0x0000001038157819 */ /* 0x000fe400000006ff */
[----:B------:R-:W-:Y:S02]  /*13ac0*/  SHF.L.U32 R9, R9, 0x10, RZ ;  /* 0x0000001009097819 */ /* 0x000fe400000006ff */
[----:B----4-:R-:W-:Y:S01]  /*13ad0*/  SHF.L.U32 R22, R29, 0x10, RZ ;  /* 0x000000101d167819 */ /* 0x010fe200000006ff */
[----:B------:R1:W-:Y:S04]  /*13ae0*/  STL [R1+0x75c], R0 ;  /* 0x00075c0001007387 */ /* 0x0003e80000100800 */
[----:B------:R-:W4:Y:S01]  /*13af0*/  LDL.LU R29, [R1+0x58c] ;  /* 0x00058c00011d7983 */ /* 0x000f220000300800 */
[----:B------:R-:W-:Y:S01]  /*13b00*/  FADD.FTZ R22, R22, -UR28 ;  /* 0x8000001c16167e21 */ /* 0x000fe20008010000 */
[----:B0-----:R-:W-:Y:S01]  /*13b10*/  FMUL.FTZ R21, R21, R7 ;  /* 0x0000000715157220 */ /* 0x001fe20000410000 */
[----:B------:R-:W-:Y:S01]  /*13b20*/  FADD.FTZ R7, -R7, 1 ;  /* 0x3f80000007077421 */ /* 0x000fe20000010100 */
[----:B------:R-:W-:Y:S01]  /*13b30*/  FADD.FTZ R9, R9, -UR28 ;  /* 0x8000001c09097e21 */ /* 0x000fe20008010000 */
[----:B------:R-:W-:Y:S01]  /*13b40*/  STL [R1+0x5f0], R6 ;  /* 0x0005f00601007387 */ /* 0x000fe20000100800 */
[----:B-1----:R-:W-:Y:S01]  /*13b50*/  FMUL.FTZ R0, R22, UR16 ;  /* 0x0000001016007c20 */ /* 0x002fe20008410000 */
[----:B------:R-:W-:Y:S01]  /*13b60*/  FFMA.FTZ R7, R8, R7, 1 ;  /* 0x3f80000008077423 */ /* 0x000fe20000010007 */
[----:B------:R-:W-:Y:S01]  /*13b70*/  SHF.L.U32 R10, R10, 0x10, RZ ;  /* 0x000000100a0a7819 */ /* 0x000fe200000006ff */
[----:B------:R-:W4:Y:S01]  /*13b80*/  LDL.LU R56, [R1+0x56c] ;  /* 0x00056c0001387983 */ /* 0x000f220000300800 */
[----:B------:R-:W-:-:S03]  /*13b90*/  FFMA.FTZ R8, R3, R0, R5 ;  /* 0x0000000003087223 */ /* 0x000fc60000010005 */
[----:B------:R0:W-:Y:S02]  /*13ba0*/  STL [R1+0x5e8], R0 ;  /* 0x0005e80001007387 */ /* 0x0001e40000100800 */
[----:B0-----:R-:W-:Y:S01]  /*13bb0*/  FMUL.FTZ R0, R9, UR16 ;  /* 0x0000001009007c20 */ /* 0x001fe20008410000 */
[----:B--2---:R-:W-:Y:S02]  /*13bc0*/  SHF.L.U32 R9, R26, 0x10, RZ ;  /* 0x000000101a097819 */ /* 0x004fe400000006ff */
[----:B------:R-:W2:Y:S01]  /*13bd0*/  LDL.LU R26, [R1+0x4cc] ;  /* 0x0004cc00011a7983 */ /* 0x000ea20000300800 */
[----:B------:R-:W-:Y:S01]  /*13be0*/  FMUL.FTZ R6, R21, R7 ;  /* 0x0000000715067220 */ /* 0x000fe20000410000 */
[----:B------:R-:W-:-:S06]  /*13bf0*/  FMUL.FTZ R7, R8, -1.4426950216293334961 ;  /* 0xbfb8aa3b08077820 */ /* 0x000fcc0000410000 */
[----:B------:R-:W0:Y:S02]  /*13c00*/  MUFU.EX2 R7, R7 ;  /* 0x0000000700077308 */ /* 0x000e240000000800 */
[----:B0-----:R-:W-:-:S06]  /*13c10*/  FADD.FTZ R7, R7, 1 ;  /* 0x3f80000007077421 */ /* 0x001fcc0000010000 */
[----:B------:R-:W0:Y:S01]  /*13c20*/  MUFU.RCP R7, R7 ;  /* 0x0000000700077308 */ /* 0x000e220000001000 */
[----:B------:R-:W-:Y:S02]  /*13c30*/  SHF.L.U32 R21, R28, 0x10, RZ ;  /* 0x000000101c157819 */ /* 0x000fe400000006ff */
[----:B------:R-:W2:Y:S04]  /*13c40*/  LDL.LU R28, [R1+0x588] ;  /* 0x00058800011c7983 */ /* 0x000ea80000300800 */
[----:B------:R1:W-:Y:S01]  /*13c50*/  STL [R1+0x290], R6 ;  /* 0x0002900601007387 */ /* 0x0003e20000100800 */
[----:B0-----:R-:W-:Y:S01]  /*13c60*/  FMUL.FTZ R21, R21, R7 ;  /* 0x0000000715157220 */ /* 0x001fe20000410000 */
[----:B------:R-:W-:-:S04]  /*13c70*/  FADD.FTZ R7, -R7, 1 ;  /* 0x3f80000007077421 */ /* 0x000fc80000010100 */
[----:B------:R-:W-:Y:S01]  /*13c80*/  FFMA.FTZ R7, R8, R7, 1 ;  /* 0x3f80000008077423 */ /* 0x000fe20000010007 */
[----:B------:R-:W-:-:S03]  /*13c90*/  FFMA.FTZ R8, R2, R0, R4 ;  /* 0x0000000002087223 */ /* 0x000fc60000010004 */
[----:B-1----:R-:W-:Y:S01]  /*13ca0*/  FMUL.FTZ R6, R21, R7 ;  /* 0x0000000715067220 */ /* 0x002fe20000410000 */
[----:B------:R-:W-:-:S06]  /*13cb0*/  FMUL.FTZ R7, R8, -1.4426950216293334961 ;  /* 0xbfb8aa3b08077820 */ /* 0x000fcc0000410000 */
[----:B------:R-:W0:Y:S02]  /*13cc0*/  MUFU.EX2 R7, R7 ;  /* 0x0000000700077308 */ /* 0x000e240000000800 */
[----:B0-----:R-:W-:-:S06]  /*13cd0*/  FADD.FTZ R7, R7, 1 ;  /* 0x3f80000007077421 */ /* 0x001fcc0000010000 */
[----:B------:R-:W0:Y:S01]  /*13ce0*/  MUFU.RCP R7, R7 ;  /* 0x0000000700077308 */ /* 0x000e220000001000 */
[----:B---3--:R-:W-:Y:S02]  /*13cf0*/  SHF.L.U32 R21, R27, 0x10, RZ ;  /* 0x000000101b157819 */ /* 0x008fe400000006ff */
[----:B------:R-:W3:Y:S03]  /*13d00*/  LDL.LU R27, [R1+0x590] ;  /* 0x00059000011b7983 */ /* 0x000ee60000300800 */
[----:B------:R-:W-:Y:S01]  /*13d10*/  FADD.FTZ R21, R21, -UR28 ;  /* 0x8000001c15157e21 */ /* 0x000fe20008010000 */
[----:B------:R1:W-:Y:S01]  /*13d20*/  STL [R1+0x5e4], R0 ;  /* 0x0005e40001007387 */ /* 0x0003e20000100800 */
[----:B0-----:R-:W-:Y:S01]  /*13d30*/  FMUL.FTZ R9, R9, R7 ;  /* 0x0000000709097220 */ /* 0x001fe20000410000 */
[----:B------:R-:W-:Y:S01]  /*13d40*/  FADD.FTZ R7, -R7, 1 ;  /* 0x3f80000007077421 */ /* 0x000fe20000010100 */
[----:B-1----:R-:W-:-:S03]  /*13d50*/  FMUL.FTZ R0, R21, UR16 ;  /* 0x0000001015007c20 */ /* 0x002fc60008410000 */
[----:B------:R-:W-:-:S04]  /*13d60*/  FFMA.FTZ R7, R8, R7, 1 ;  /* 0x3f80000008077423 */ /* 0x000fc80000010007 */
[----:B------:R-:W-:Y:S01]  /*13d70*/  FMUL.FTZ R7, R9, R7 ;  /* 0x0000000709077220 */ /* 0x000fe20000410000 */
[----:B------:R-:W-:-:S04]  /*13d80*/  FFMA.FTZ R9, R3, R0, R5 ;  /* 0x0000000003097223 */ /* 0x000fc80000010005 */
[----:B------:R-:W-:-:S06]  /*13d90*/  FMUL.FTZ R8, R9, -1.4426950216293334961 ;  /* 0xbfb8aa3b09087820 */ /* 0x000fcc0000410000 */
[----:B------:R-:W0:Y:S02]  /*13da0*/  MUFU.EX2 R8, R8 ;  /* 0x0000000800087308 */ /* 0x000e240000000800 */
[----:B0-----:R-:W-:-:S06]  /*13db0*/  FADD.FTZ R8, R8, 1 ;  /* 0x3f80000008087421 */ /* 0x001fcc0000010000 */
[----:B------:R-:W0:Y:S01]  /*13dc0*/  MUFU.RCP R8, R8 ;  /* 0x0000000800087308 */ /* 0x000e220000001000 */
[----:B------:R1:W-:Y:S01]  /*13dd0*/  STL [R1+0x294], R6 ;  /* 0x0002940601007387 */ /* 0x0003e20000100800 */
[----:B----4-:R-:W-:-:S03]  /*13de0*/  SHF.L.U32 R21, R29, 0x10, RZ ;  /* 0x000000101d157819 */ /* 0x010fc600000006ff */
[----:B------:R-:W4:Y:S02]  /*13df0*/  LDL.LU R29, [R1+0x568] ;  /* 0x00056800011d7983 */ /* 0x000f240000300800 */
[----:B0-----:R-:W-:Y:S01]  /*13e00*/  FMUL.FTZ R21, R21, R8 ;  /* 0x0000000815157220 */ /* 0x001fe20000410000 */
[----:B------:R-:W-:-:S04]  /*13e10*/  FADD.FTZ R8, -R8, 1 ;  /* 0x3f80000008087421 */ /* 0x000fc80000010100 */
[----:B------:R-:W-:-:S04]  /*13e20*/  FFMA.FTZ R8, R9, R8, 1 ;  /* 0x3f80000009087423 */ /* 0x000fc80000010008 */
[----:B-1----:R-:W-:Y:S01]  /*13e30*/  FMUL.FTZ R6, R21, R8 ;  /* 0x0000000815067220 */ /* 0x002fe20000410000 */
[----:B--2---:R-:W-:Y:S02]  /*13e40*/  SHF.L.U32 R21, R26, 0x10, RZ ;  /* 0x000000101a157819 */ /* 0x004fe400000006ff */
[----:B------:R-:W2:Y:S01]  /*13e50*/  LDL.LU R26, [R1+0x580] ;  /* 0x00058000011a7983 */ /* 0x000ea20000300800 */
[----:B------:R-:W-:-:S03]  /*13e60*/  FADD.FTZ R10, R10, -UR28 ;  /* 0x8000001c0a0a7e21 */ /* 0x000fc60008010000 */
[----:B------:R0:W-:Y:S02]  /*13e70*/  STL [R1+0x5dc], R0 ;  /* 0x0005dc0001007387 */ /* 0x0001e40000100800 */
[----:B0-----:R-:W-:-:S04]  /*13e80*/  FMUL.FTZ R0, R10, UR16 ;  /* 0x000000100a007c20 */ /* 0x001fc80008410000 */
[----:B------:R-:W-:-:S04]  /*13e90*/  FFMA.FTZ R9, R2, R0, R4 ;  /* 0x0000000002097223 */ /* 0x000fc80000010004 */
[----:B------:R-:W-:-:S06]  /*13ea0*/  FMUL.FTZ R8, R9, -1.4426950216293334961 ;  /* 0xbfb8aa3b09087820 */ /* 0x000fcc0000410000 */
[----:B------:R-:W0:Y:S02]  /*13eb0*/  MUFU.EX2 R8, R8 ;  /* 0x0000000800087308 */ /* 0x000e240000000800 */
[----:B0-----:R-:W-:-:S06]  /*13ec0*/  FADD.FTZ R8, R8, 1 ;  /* 0x3f80000008087421 */ /* 0x001fcc0000010000 */
[----:B------:R-:W0:Y:S01]  /*13ed0*/  MUFU.RCP R8, R8 ;  /* 0x0000000800087308 */ /* 0x000e220000001000 */
[----:B------:R-:W-:Y:S01]  /*13ee0*/  SHF.L.U32 R10, R28, 0x10, RZ ;  /* 0x000000101c0a7819 */ /* 0x000fe200000006ff */
[----:B------:R-:W-:Y:S01]  /*13ef0*/  FADD.FTZ R21, R21, -UR28 ;  /* 0x8000001c15157e21 */ /* 0x000fe20008010000 */
[----:B------:R-:W2:Y:S04]  /*13f00*/  LDL.LU R28, [R1+0x4c8] ;  /* 0x0004c800011c7983 */ /* 0x000ea80000300800 */
[----:B------:R1:W-:Y:S01]  /*13f10*/  STL [R1+0x5d8], R0 ;  /* 0x0005d80001007387 */ /* 0x0003e20000100800 */
[----:B0-----:R-:W-:Y:S01]  /*13f20*/  FMUL.FTZ R10, R10, R8 ;  /* 0x000000080a0a7220 */ /* 0x001fe20000410000 */
[----:B------:R-:W-:Y:S01]  /*13f30*/  FADD.FTZ R8, -R8, 1 ;  /* 0x3f80000008087421 */ /* 0x000fe20000010100 */
[----:B-1----:R-:W-:-:S03]  /*13f40*/  FMUL.FTZ R0, R21, UR16 ;  /* 0x0000001015007c20 */ /* 0x002fc60008410000 */
[----:B------:R-:W-:Y:S01]  /*13f50*/  FFMA.FTZ R8, R9, R8, 1 ;  /* 0x3f80000009087423 */ /* 0x000fe20000010008 */
[----:B------:R-:W-:Y:S01]  /*13f60*/  FFMA.FTZ R9, R3, R0, R5 ;  /* 0x0000000003097223 */ /* 0x000fe20000010005 */
[----:B------:R0:W-:Y:S02]  /*13f70*/  STL [R1+0x298], R6 ;  /* 0x0002980601007387 */ /* 0x0001e40000100800 */
[----:B0-----:R-:W-:Y:S01]  /*13f80*/  FMUL.FTZ R6, R10, R8 ;  /* 0x000000080a067220 */ /* 0x001fe20000410000 */
[----:B------:R-:W-:-:S06]  /*13f90*/  FMUL.FTZ R8, R9, -1.4426950216293334961 ;  /* 0xbfb8aa3b09087820 */ /* 0x000fcc0000410000 */
[----:B------:R-:W0:Y:S02]  /*13fa0*/  MUFU.EX2 R8, R8 ;  /* 0x0000000800087308 */ /* 0x000e240000000800 */
[----:B0-----:R-:W-:-:S06]  /*13fb0*/  FADD.FTZ R8, R8, 1 ;  /* 0x3f80000008087421 */ /* 0x001fcc0000010000 */
[----:B------:R-:W0:Y:S01]  /*13fc0*/  MUFU.RCP R8, R8 ;  /* 0x0000000800087308 */ /* 0x000e220000001000 */
[----:B---3--:R-:W-:Y:S02]  /*13fd0*/  SHF.L.U32 R10, R27, 0x10, RZ ;  /* 0x000000101b0a7819 */ /* 0x008fe400000006ff */
[----:B------:R-:W-:Y:S01]  /*13fe0*/  SHF.L.U32 R11, R11, 0x10, RZ ;  /* 0x000000100b0b7819 */ /* 0x000fe200000006ff */
[----:B------:R1:W-:Y:S04]  /*13ff0*/  STL [R1+0x5a0], R0 ;  /* 0x0005a00001007387 */ /* 0x0003e80000100800 */
[----:B------:R-:W-:Y:S01]  /*14000*/  FADD.FTZ R11, R11, -UR28 ;  /* 0x8000001c0b0b7e21 */ /* 0x000fe20008010000 */
[----:B------:R-:W3:Y:S01]  /*14010*/  LDL.LU R27, [R1+0x4ac] ;  /* 0x0004ac00011b7983 */ /* 0x000ee20000300800 */
        /* <DEDUP_REMOVED lines=18> */
[----:B------:R-:W2:Y:S04]  /*14140*/  LDL.LU R26, [R1+0x4a8] ;  /* 0x0004a800011a7983 */ /* 0x000ea80000300800 */
[----:B------:R0:W-:Y:S01]  /*14150*/  STL [R1+0x58c], R0 ;  /* 0x00058c0001007387 */ /* 0x0001e20000100800 */
[----:B------:R-:W-:-:S03]  /*14160*/  SHF.L.U32 R21, R28, 0x10, RZ ;  /* 0x000000101c157819 */ /* 0x000fc600000006ff */
[----:B------:R-:W4:Y:S02]  /*14170*/  LDL.LU R28, [R1+0x550] ;  /* 0x00055000011c7983 */ /* 0x000f240000300800 */
[----:B------:R-:W-:-:S04]  /*14180*/  FADD.FTZ R21, R21, -UR28 ;  /* 0x8000001c15157e21 */ /* 0x000fc80008010000 */
[----:B0-----:R-:W-:-:S04]  /*14190*/  FMUL.FTZ R0, R21, UR16 ;  /* 0x0000001015007c20 */ /* 0x001fc80008410000 */
[----:B------:R-:W-:-:S04]  /*141a0*/  FFMA.FTZ R10, R3, R0, R5 ;  /* 0x00000000030a7223 */ /* 0x000fc80000010005 */
[----:B------:R-:W-:-:S06]  /*141b0*/  FMUL.FTZ R9, R10, -1.4426950216293334961 ;  /* 0xbfb8aa3b0a097820 */ /* 0x000fcc0000410000 */
[----:B------:R-:W0:Y:S01]  /*141c0*/  MUFU.EX2 R9, R9 ;  /* 0x0000000900097308 */ /* 0x000e220000000800 */
[----:B------:R-:W-:Y:S01]  /*141d0*/  SHF.L.U32 R12, R12, 0x10, RZ ;  /* 0x000000100c0c7819 */ /* 0x000fe200000006ff */
[----:B0-----:R-:W-:-:S06]  /*141e0*/  FADD.FTZ R9, R9, 1 ;  /* 0x3f80000009097421 */ /* 0x001fcc0000010000 */
[----:B------:R-:W0:Y:S01]  /*141f0*/  MUFU.RCP R9, R9 ;  /* 0x0000000900097308 */ /* 0x000e220000001000 */
[----:B------:R-:W-:Y:S01]  /*14200*/  FADD.FTZ R12, R12, -UR28 ;  /* 0x8000001c0c0c7e21 */ /* 0x000fe20008010000 */
[----:B------:R1:W-:Y:S04]  /*14210*/  STL [R1+0x588], R0 ;  /* 0x0005880001007387 */ /* 0x0003e80000100800 */
[----:B------:R3:W-:Y:S01]  /*14220*/  STL [R1+0x2a0], R6 ;  /* 0x0002a00601007387 */ /* 0x0007e20000100800 */
[----:B-1----:R-:W-:Y:S01]  /*14230*/  FMUL.FTZ R0, R12, UR16 ;  /* 0x000000100c007c20 */ /* 0x002fe20008410000 */
        /* <DEDUP_REMOVED lines=11> */
[----:B------:R-:W-:Y:S01]  /*142f0*/  SHF.L.U32 R11, R56, 0x10, RZ ;  /* 0x00000010380b7819 */ /* 0x000fe200000006ff */
[----:B------:R-:W-:Y:S01]  /*14300*/  FADD.FTZ R12, R12, -UR28 ;  /* 0x8000001c0c0c7e21 */ /* 0x000fe20008010000 */
[----:B------:R-:W-:Y:S01]  /*14310*/  SHF.L.U32 R13, R13, 0x10, RZ ;  /* 0x000000100d0d7819 */ /* 0x000fe200000006ff */
[----:B------:R1:W-:Y:S04]  /*14320*/  STL [R1+0x574], R0 ;  /* 0x0005740001007387 */ /* 0x0003e80000100800 */
[----:B------:R-:W-:Y:S01]  /*14330*/  FADD.FTZ R13, R13, -UR28 ;  /* 0x8000001c0d0d7e21 */ /* 0x000fe20008010000 */
[----:B------:R-:W-:Y:S04]  /*14340*/  STL [R1+0x2a4], R6 ;  /* 0x0002a40601007387 */ /* 0x000fe80000100800 */
[----:B------:R-:W3:Y:S01]  /*14350*/  LDL.LU R56, [R1+0x558] ;  /* 0x0005580001387983 */ /* 0x000ee20000300800 */
[----:B-1----:R-:W-:Y:S01]  /*14360*/  FMUL.FTZ R0, R12, UR16 ;  /* 0x000000100c007c20 */ /* 0x002fe20008410000 */
[----:B0-----:R-:W-:Y:S01]  /*14370*/  FMUL.FTZ R11, R11, R9 ;  /* 0x000000090b0b7220 */ /* 0x001fe20000410000 */
[----:B------:R-:W-:-:S03]  /*14380*/  FADD.FTZ R9, -R9, 1 ;  /* 0x3f80000009097421 */ /* 0x000fc60000010100 */
[----:B------:R0:W-:Y:S01]  /*14390*/  STL [R1+0x570], R0 ;  /* 0x0005700001007387 */ /* 0x0001e20000100800 */
[----:B------:R-:W-:Y:S01]  /*143a0*/  FFMA.FTZ R9, R10, R9, 1 ;  /* 0x3f8000000a097423 */ /* 0x000fe20000010009 */
[----:B------:R-:W-:Y:S01]  /*143b0*/  FFMA.FTZ R10, R3, R0, R5 ;  /* 0x00000000030a7223 */ /* 0x000fe20000010005 */
        /* <DEDUP_REMOVED lines=8> */
[----:B----4-:R-:W-:Y:S02]  /*14440*/  SHF.L.U32 R11, R29, 0x10, RZ ;  /* 0x000000101d0b7819 */ /* 0x010fe400000006ff */
        /* <DEDUP_REMOVED lines=11> */
[----:B------:R-:W4:Y:S04]  /*14500*/  LDL.LU R28, [R1+0x548] ;  /* 0x00054800011c7983 */ /* 0x000f280000300800 */
[----:B------:R1:W-:Y:S01]  /*14510*/  STL [R1+0x2a8], R6 ;  /* 0x0002a80601007387 */ /* 0x0003e20000100800 */
[----:B0-----:R-:W-:Y:S01]  /*14520*/  FMUL.FTZ R12, R12, R10 ;  /* 0x0000000a0c0c7220 */ /* 0x001fe20000410000 */
[----:B------:R-:W-:-:S04]  /*14530*/  FADD.FTZ R10, -R10, 1 ;  /* 0x3f8000000a0a7421 */ /* 0x000fc80000010100 */
[----:B------:R-:W-:-:S04]  /*14540*/  FFMA.FTZ R10, R11, R10, 1 ;  /* 0x3f8000000b0a7423 */ /* 0x000fc8000001000a */
[----:B-1----:R-:W-:Y:S01]  /*14550*/  FMUL.FTZ R6, R12, R10 ;  /* 0x0000000a0c067220 */ /* 0x002fe20000410000 */
[----:B---3--:R-:W-:Y:S02]  /*14560*/  SHF.L.U32 R12, R27, 0x10, RZ ;  /* 0x000000101b0c7819 */ /* 0x008fe400000006ff */
[----:B------:R-:W3:Y:S01]  /*14570*/  LDL.LU R27, [R1+0x488] ;  /* 0x00048800011b7983 */ /* 0x000ee20000300800 */
[----:B------:R-:W-:Y:S01]  /*14580*/  FADD.FTZ R13, R13, -UR28 ;  /* 0x8000001c0d0d7e21 */ /* 0x000fe20008010000 */
[----:B------:R-:W-:Y:S02]  /*14590*/  SHF.L.U32 R14, R14, 0x10, RZ ;  /* 0x000000100e0e7819 */ /* 0x000fe400000006ff */
[----:B------:R0:W-:Y:S03]  /*145a0*/  STL [R1+0x56c], R0 ;  /* 0x00056c0001007387 */ /* 0x0001e60000100800 */
[----:B------:R-:W-:Y:S01]  /*145b0*/  FADD.FTZ R14, R14, -UR28 ;  /* 0x8000001c0e0e7e21 */ /* 0x000fe20008010000 */
[----:B0-----:R-:W-:-:S04]  /*145c0*/  FMUL.FTZ R0, R13, UR16 ;  /* 0x000000100d007c20 */ /* 0x001fc80008410000 */
[----:B------:R-:W-:Y:S01]  /*145d0*/  FFMA.FTZ R11, R3, R0, R5 ;  /* 0x00000000030b7223 */ /* 0x000fe20000010005 */
[----:B------:R0:W-:Y:S02]  /*145e0*/  STL [R1+0x568], R0 ;  /* 0x0005680001007387 */ /* 0x0001e40000100800 */
[----:B0-----:R-:W-:Y:S01]  /*145f0*/  FMUL.FTZ R0, R14, UR16 ;  /* 0x000000100e007c20 */ /* 0x001fe20008410000 */
[----:B------:R-:W-:-:S06]  /*14600*/  FMUL.FTZ R10, R11, -1.4426950216293334961 ;  /* 0xbfb8aa3b0b0a7820 */ /* 0x000fcc0000410000 */
[----:B------:R-:W0:Y:S02]  /*14610*/  MUFU.EX2 R10, R10 ;  /* 0x0000000a000a7308 */ /* 0x000e240000000800 */
[----:B0-----:R-:W-:-:S06]  /*14620*/  FADD.FTZ R10, R10, 1 ;  /* 0x3f8000000a0a7421 */ /* 0x001fcc0000010000 */
[----:B------:R-:W0:Y:S01]  /*14630*/  MUFU.RCP R10, R10 ;  /* 0x0000000a000a7308 */ /* 0x000e220000001000 */
[----:B--2---:R-:W-:Y:S02]  /*14640*/  SHF.L.U32 R14, R26, 0x10, RZ ;  /* 0x000000101a0e7819 */ /* 0x004fe400000006ff */
[----:B------:R-:W2:Y:S01]  /*14650*/  LDL.LU R26, [R1+0x54c] ;  /* 0x00054c00011a7983 */ /* 0x000ea20000300800 */
        /* <DEDUP_REMOVED lines=10> */
[----:B------:R-:W-:Y:S01]  /*14700*/  FADD.FTZ R14, R14, -UR28 ;  /* 0x8000001c0e0e7e21 */ /* 0x000fe20008010000 */
[----:B------:R1:W-:Y:S04]  /*14710*/  STL [R1+0x560], R0 ;  /* 0x0005600001007387 */ /* 0x0003e80000100800 */
[----:B------:R0:W-:Y:S01]  /*14720*/  STL [R1+0x2ac], R6 ;  /* 0x0002ac0601007387 */ /* 0x0001e20000100800 */
[----:B------:R-:W-:-:S03]  /*14730*/  SHF.L.U32 R15, R15, 0x10, RZ ;  /* 0x000000100f0f7819 */ /* 0x000fc600000006ff */
[----:B------:R-:W-:Y:S01]  /*14740*/  STL [R1+0x61c], R23 ;  /* 0x00061c1701007387 */ /* 0x000fe20000100800 */
[----:B-1----:R-:W-:-:S03]  /*14750*/  FMUL.FTZ R0, R14, UR16 ;  /* 0x000000100e007c20 */ /* 0x002fc60008410000 */
[----:B------:R-:W2:Y:S01]  /*14760*/  LDL.LU R39, [R1+0x4e8] ;  /* 0x0004e80001277983 */ /* 0x000ea20000300800 */
        /* <DEDUP_REMOVED lines=9> */
[----:B------:R-:W-:Y:S01]  /*14800*/  SHF.L.U32 R13, R56, 0x10, RZ ;  /* 0x00000010380d7819 */ /* 0x000fe200000006ff */
[----:B------:R1:W-:Y:S01]  /*14810*/  STL [R1+0x2b0], R6 ;  /* 0x0002b00601007387 */ /* 0x0003e20000100800 */
[----:B----4-:R-:W-:-:S03]  /*14820*/  SHF.L.U32 R14, R29, 0x10, RZ ;  /* 0x000000101d0e7819 */ /* 0x010fc600000006ff */
[----:B------:R-:W4:Y:S01]  /*14830*/  LDL.LU R56, [R1+0x464] ;  /* 0x0004640001387983 */ /* 0x000f220000300800 */
[----:B0-----:R-:W-:Y:S01]  /*14840*/  FMUL.FTZ R13, R13, R11 ;  /* 0x0000000b0d0d7220 */ /* 0x001fe20000410000 */
[----:B------:R-:W-:Y:S02]  /*14850*/  FADD.FTZ R11, -R11, 1 ;  /* 0x3f8000000b0b7421 */ /* 0x000fe40000010100 */
[----:B------:R0:W-:Y:S02]  /*14860*/  STL [R1+0x554], R0 ;  /* 0x0005540001007387 */ /* 0x0001e40000100800 */
[----:B------:R-:W-:Y:S02]  /*14870*/  FFMA.FTZ R11, R12, R11, 1 ;  /* 0x3f8000000c0b7423 */ /* 0x000fe4000001000b */
[----:B------:R-:W4:Y:S02]  /*14880*/  LDL.LU R29, [R1+0x53c] ;  /* 0x00053c00011d7983 */ /* 0x000f240000300800 */
[----:B-1----:R-:W-:Y:S01]  /*14890*/  FMUL.FTZ R6, R13, R11 ;  /* 0x0000000b0d067220 */ /* 0x002fe20000410000 */
[----:B------:R-:W-:-:S02]  /*148a0*/  SHF.L.U32 R13, R28, 0x10, RZ ;  /* 0x000000101c0d7819 */ /* 0x000fc400000006ff */
[----:B------:R-:W4:Y:S01]  /*148b0*/  LDL.LU R28, [R1+0x538] ;  /* 0x00053800011c7983 */ /* 0x000f220000300800 */
[----:B------:R-:W-:-:S04]  /*148c0*/  FADD.FTZ R14, R14, -UR28 ;  /* 0x8000001c0e0e7e21 */ /* 0x000fc80008010000 */
[----:B0-----:R-:W-:Y:S01]  /*148d0*/  FMUL.FTZ R0, R14, UR16 ;  /* 0x000000100e007c20 */ /* 0x001fe20008410000 */
[----:B---3--:R-:W-:Y:S02]  /*148e0*/  SHF.L.U32 R14, R27, 0x10, RZ ;  /* 0x000000101b0e7819 */ /* 0x008fe400000006ff */
[----:B------:R-:W3:Y:S01]  /*148f0*/  LDL.LU R27, [R1+0x278] ;  /* 0x00027800011b7983 */ /* 0x000ee20000300800 */
[----:B------:R-:W-:-:S04]  /*14900*/  FFMA.FTZ R12, R2, R0, R4 ;  /* 0x00000000020c7223 */ /* 0x000fc80000010004 */
[----:B------:R-:W-:-:S06]  /*14910*/  FMUL.FTZ R11, R12, -1.4426950216293334961 ;  /* 0xbfb8aa3b0c0b7820 */ /* 0x000fcc0000410000 */
[----:B------:R-:W0:Y:S02]  /*14920*/  MUFU.EX2 R11, R11 ;  /* 0x0000000b000b7308 */ /* 0x000e240000000800 */
[----:B0-----:R-:W-:-:S06]  /*14930*/  FADD.FTZ R11, R11, 1 ;  /* 0x3f8000000b0b7421 */ /* 0x001fcc0000010000 */
[----:B------:R-:W0:Y:S01]  /*14940*/  MUFU.RCP R11, R11 ;  /* 0x0000000b000b7308 */ /* 0x000e220000001000 */
[----:B------:R1:W-:Y:S01]  /*14950*/  STL [R1+0x27c], R6 ;  /* 0x00027c0601007387 */ /* 0x0003e20000100800 */
        /* <DEDUP_REMOVED lines=26> */
[----:B----4-:R-:W-:Y:S02]  /*14b00*/  SHF.L.U32 R14, R56, 0x10, RZ ;  /* 0x00000010380e7819 */ /* 0x010fe400000006ff */
[----:B------:R-:W4:Y:S03]  /*14b10*/  LDL.LU R56, [R1+0x51c] ;  /* 0x00051c0001387983 */ /* 0x000f260000300800 */
[----:B------:R-:W-:Y:S01]  /*14b20*/  FADD.FTZ R14, R14, -UR28 ;  /* 0x8000001c0e0e7e21 */ /* 0x000fe20008010000 */
[----:B------:R1:W-:Y:S01]  /*14b30*/  STL [R1+0x540], R0 ;  /* 0x0005400001007387 */ /* 0x0003e20000100800 */
[----:B------:R-:W-:-:S03]  /*14b40*/  SHF.L.U32 R13, R28, 0x10, RZ ;  /* 0x000000101c0d7819 */ /* 0x000fc600000006ff */
[----:B------:R-:W4:Y:S01]  /*14b50*/  LDL.LU R28, [R1+0x460] ;  /* 0x00046000011c7983 */ /* 0x000f220000300800 */
[----:B-1----:R-:W-:Y:S01]  /*14b60*/  FMUL.FTZ R0, R14, UR16 ;  /* 0x000000100e007c20 */ /* 0x002fe20008410000 */
[----:B0-----:R-:W-:Y:S01]  /*14b70*/  FMUL.FTZ R13, R13, R11 ;  /* 0x0000000b0d0d7220 */ /* 0x001fe20000410000 */
[----:B------:R-:W-:Y:S01]  /*14b80*/  FADD.FTZ R11, -R11, 1 ;  /* 0x3f8000000b0b7421 */ /* 0x000fe20000010100 */
[----:B------:R0:W-:Y:S03]  /*14b90*/  STL [R1+0x2b4], R6 ;  /* 0x0002b40601007387 */ /* 0x0001e60000100800 */
[----:B------:R-:W-:Y:S01]  /*14ba0*/  FFMA.FTZ R11, R12, R11, 1 ;  /* 0x3f8000000c0b7423 */ /* 0x000fe2000001000b */
[----:B------:R-:W-:Y:S01]  /*14bb0*/  FFMA.FTZ R12, R3, R0, R5 ;  /* 0x00000000030c7223 */ /* 0x000fe20000010005 */
[----:B---3--:R-:W-:Y:S02]  /*14bc0*/  SHF.L.U32 R14, R27, 0x10, RZ ;  /* 0x000000101b0e7819 */ /* 0x008fe400000006ff */
[----:B------:R-:W3:Y:S01]  /*14bd0*/  LDL.LU R27, [R1+0x274] ;  /* 0x00027400011b7983 */ /* 0x000ee20000300800 */
[----:B0-----:R-:W-:Y:S01]  /*14be0*/  FMUL.FTZ R6, R13, R11 ;  /* 0x0000000b0d067220 */ /* 0x001fe20000410000 */
[----:B------:R-:W-:-:S06]  /*14bf0*/  FMUL.FTZ R11, R12, -1.4426950216293334961 ;  /* 0xbfb8aa3b0c0b7820 */ /* 0x000fcc0000410000 */
[----:B------:R-:W0:Y:S02]  /*14c00*/  MUFU.EX2 R11, R11 ;  /* 0x0000000b000b7308 */ /* 0x000e240000000800 */
[----:B0-----:R-:W-:-:S06]  /*14c10*/  FADD.FTZ R11, R11, 1 ;  /* 0x3f8000000b0b7421 */ /* 0x001fcc0000010000 */
[----:B------:R-:W0:Y:S01]  /*14c20*/  MUFU.RCP R11, R11 ;  /* 0x0000000b000b7308 */ /* 0x000e220000001000 */
[----:B------:R-:W-:Y:S01]  /*14c30*/  SHF.L.U32 R13, R29, 0x10, RZ ;  /* 0x000000101d0d7819 */ /* 0x000fe200000006ff */
[----:B------:R1:W-:Y:S01]  /*14c40*/  STL [R1+0x2b8], R6 ;  /* 0x0002b80601007387 */ /* 0x0003e20000100800 */
[----:B------:R-:W-:-:S03]  /*14c50*/  FADD.FTZ R14, R14, -UR28 ;  /* 0x8000001c0e0e7e21 */ /* 0x000fc60008010000 */
[----:B------:R2:W-:Y:S04]  /*14c60*/  STL [R1+0x538], R0 ;  /* 0x0005380001007387 */ /* 0x0005e80000100800 */
[----:B------:R-:W3:Y:S01]  /*14c70*/  LDL.LU R29, [R1+0x508] ;  /* 0x00050800011d7983 */ /* 0x000ee20000300800 */
[----:B0-----:R-:W-:Y:S01]  /*14c80*/  FMUL.FTZ R13, R13, R11 ;  /* 0x0000000b0d0d7220 */ /* 0x001fe20000410000 */
[----:B------:R-:W-:-:S04]  /*14c90*/  FADD.FTZ R11, -R11, 1 ;  /* 0x3f8000000b0b7421 */ /* 0x000fc80000010100 */
[----:B------:R-:W-:-:S04]  /*14ca0*/  FFMA.FTZ R11, R12, R11, 1 ;  /* 0x3f8000000c0b7423 */ /* 0x000fc8000001000b */
[----:B-1----:R-:W-:Y:S01]  /*14cb0*/  FMUL.FTZ R6, R13, R11 ;  /* 0x0000000b0d067220 */ /* 0x002fe20000410000 */
[----:B--2---:R-:W-:Y:S02]  /*14cc0*/  SHF.L.U32 R13, R26, 0x10, RZ ;  /* 0x000000101a0d7819 */ /* 0x004fe400000006ff */
[----:B------:R-:W2:Y:S01]  /*14cd0*/  LDL.LU R26, [R1+0x448] ;  /* 0x00044800011a7983 */ /* 0x000ea20000300800 */
[----:B------:R-:W-:-:S04]  /*14ce0*/  FMUL.FTZ R0, R14, UR16 ;  /* 0x000000100e007c20 */ /* 0x000fc80008410000 */
        /* <DEDUP_REMOVED lines=9> */
[----:B------:R0:W-:Y:S01]  /*14d80*/  STL [R1+0x52c], R0 ;  /* 0x00052c0001007387 */ /* 0x0001e20000100800 */
[----:B----4-:R-:W-:-:S03]  /*14d90*/  SHF.L.U32 R13, R56, 0x10, RZ ;  /* 0x00000010380d7819 */ /* 0x010fc600000006ff */
[----:B------:R-:W4:Y:S01]  /*14da0*/  LDL.LU R56, [R1+0x26c] ;  /* 0x00026c0001387983 */ /* 0x000f220000300800 */
[----:B------:R-:W-:-:S03]  /*14db0*/  SHF.L.U32 R14, R28, 0x10, RZ ;  /* 0x000000101c0e7819 */ /* 0x000fc600000006ff */
[----:B------:R-:W4:Y:S02]  /*14dc0*/  LDL.LU R28, [R1+0x520] ;  /* 0x00052000011c7983 */ /* 0x000f240000300800 */
[----:B------:R-:W-:-:S04]  /*14dd0*/  FADD.FTZ R14, R14, -UR28 ;  /* 0x8000001c0e0e7e21 */ /* 0x000fc80008010000 */
[----:B0-----:R-:W-:Y:S01]  /*14de0*/  FMUL.FTZ R0, R14, UR16 ;  /* 0x000000100e007c20 */ /* 0x001fe20008410000 */
[----:B---3--:R-:W-:Y:S02]  /*14df0*/  SHF.L.U32 R14, R27, 0x10, RZ ;  /* 0x000000101b0e7819 */ /* 0x008fe400000006ff */
[----:B------:R-:W3:Y:S03]  /*14e00*/  LDL.LU R27, [R1+0x50c] ;  /* 0x00050c00011b7983 */ /* 0x000ee60000300800 */
[----:B------:R-:W-:Y:S01]  /*14e10*/  FADD.FTZ R14, R14, -UR28 ;  /* 0x8000001c0e0e7e21 */ /* 0x000fe20008010000 */
[----:B------:R0:W-:Y:S01]  /*14e20*/  STL [R1+0x528], R0 ;  /* 0x0005280001007387 */ /* 0x0001e20000100800 */
[----:B------:R-:W-:Y:S02]  /*14e30*/  FFMA.FTZ R12, R3, R0, R5 ;  /* 0x00000000030c7223 */ /* 0x000fe40000010005 */
[----:B0-----:R-:W-:-:S02]  /*14e40*/  FMUL.FTZ R0, R14, UR16 ;  /* 0x000000100e007c20 */ /* 0x001fc40008410000 */
        /* <DEDUP_REMOVED lines=16> */
[----:B------:R-:W-:Y:S02]  /*14f50*/  SHF.L.U32 R13, R29, 0x10, RZ ;  /* 0x000000101d0d7819 */ /* 0x000fe400000006ff */
[----:B------:R-:W2:Y:S01]  /*14f60*/  LDL.LU R29, [R1+0x404] ;  /* 0x00040400011d7983 */ /* 0x000ea20000300800 */
[----:B------:R-:W-:-:S03]  /*14f70*/  FADD.FTZ R14, R14, -UR28 ;  /* 0x8000001c0e0e7e21 */ /* 0x000fc60008010000 */
        /* <DEDUP_REMOVED lines=12> */
[----:B----4-:R-:W-:Y:S01]  /*15040*/  SHF.L.U32 R14, R56, 0x10, RZ ;  /* 0x00000010380e7819 */ /* 0x010fe200000006ff */
[----:B------:R1:W-:Y:S04]  /*15050*/  STL [R1+0x4f4], R0 ;  /* 0x0004f40001007387 */ /* 0x0003e80000100800 */
[----:B------:R-:W-:Y:S01]  /*15060*/  FADD.FTZ R14, R14, -UR28 ;  /* 0x8000001c0e0e7e21 */ /* 0x000fe20008010000 */
[----:B------:R-:W-:Y:S01]  /*15070*/  SHF.L.U32 R13, R28, 0x10, RZ ;  /* 0x000000101c0d7819 */ /* 0x000fe200000006ff */
[----:B------:R4:W-:Y:S04]  /*15080*/  STL [R1+0x2bc], R6 ;  /* 0x0002bc0601007387 */ /* 0x0009e80000100800 */
[----:B------:R-:W2:Y:S01]  /*15090*/  LDL.LU R28, [R1+0x268] ;  /* 0x00026800011c7983 */ /* 0x000ea20000300800 */
[----:B0-----:R-:W-:Y:S01]  /*150a0*/  FMUL.FTZ R13, R13, R11 ;  /* 0x0000000b0d0d7220 */ /* 0x001fe20000410000 */
[----:B------:R-:W-:Y:S01]  /*150b0*/  FADD.FTZ R11, -R11, 1 ;  /* 0x3f8000000b0b7421 */ /* 0x000fe20000010100 */
[----:B-1----:R-:W-:Y:S01]  /*150c0*/  FMUL.FTZ R0, R14, UR16 ;  /* 0x000000100e007c20 */ /* 0x002fe20008410000 */
[----:B------:R-:W2:Y:S02]  /*150d0*/  LDL.LU R56, [R1+0x260] ;  /* 0x0002600001387983 */ /* 0x000ea40000300800 */
[----:B------:R-:W-:Y:S01]  /*150e0*/  FFMA.FTZ R11, R12, R11, 1 ;  /* 0x3f8000000c0b7423 */ /* 0x000fe2000001000b */
[----:B------:R-:W-:-:S03]  /*150f0*/  FFMA.FTZ R12, R2, R0, R4 ;  /* 0x00000000020c7223 */ /* 0x000fc60000010004 */
[----:B------:R-:W-:Y:S01]  /*15100*/  FMUL.FTZ R14, R13, R11 ;  /* 0x0000000b0d0e7220 */ /* 0x000fe20000410000 */
[----:B---3--:R-:W-:Y:S01]  /*15110*/  SHF.L.U32 R13, R27, 0x10, RZ ;  /* 0x000000101b0d7819 */ /* 0x008fe200000006ff */
[----:B------:R-:W-:Y:S01]  /*15120*/  FMUL.FTZ R11, R12, -1.4426950216293334961 ;  /* 0xbfb8aa3b0c0b7820 */ /* 0x000fe20000410000 */
[----:B------:R-:W3:Y:S05]  /*15130*/  LDL.LU R27, [R1+0x3e4] ;  /* 0x0003e400011b7983 */ /* 0x000eea0000300800 */
[----:B------:R-:W0:Y:S02]  /*15140*/  MUFU.EX2 R11, R11 ;  /* 0x0000000b000b7308 */ /* 0x000e240000000800 */
[----:B0-----:R-:W-:-:S06]  /*15150*/  FADD.FTZ R11, R11, 1 ;  /* 0x3f8000000b0b7421 */ /* 0x001fcc0000010000 */
[----:B------:R-:W0:Y:S02]  /*15160*/  MUFU.RCP R11, R11 ;  /* 0x0000000b000b7308 */ /* 0x000e240000001000 */
[----:B0-----:R-:W-:Y:S01]  /*15170*/  FMUL.FTZ R13, R13, R11 ;  /* 0x0000000b0d0d7220 */ /* 0x001fe20000410000 */
[----:B------:R-:W-:-:S04]  /*15180*/  FADD.FTZ R11, -R11, 1 ;  /* 0x3f8000000b0b7421 */ /* 0x000fc80000010100 */
[----:B------:R-:W-:-:S04]  /*15190*/  FFMA.FTZ R11, R12, R11, 1 ;  /* 0x3f8000000c0b7423 */ /* 0x000fc8000001000b */
[----:B----4-:R-:W-:Y:S01]  /*151a0*/  FMUL.FTZ R6, R13, R11 ;  /* 0x0000000b0d067220 */ /* 0x010fe20000410000 */
        /* <DEDUP_REMOVED lines=9> */
[----:B------:R-:W0:Y:S02]  /*15240*/  MUFU.EX2 R11, R11 ;  /* 0x0000000b000b7308 */ /* 0x000e240000000800 */
[----:B0-----:R-:W-:-:S06]  /*15250*/  FADD.FTZ R11, R11, 1 ;  /* 0x3f8000000b0b7421 */ /* 0x001fcc0000010000 */
[----:B------:R-:W0:Y:S01]  /*15260*/  MUFU.RCP R11, R11 ;  /* 0x0000000b000b7308 */ /* 0x000e220000001000 */
[----:B------:R-:W-:Y:S04]  /*15270*/  STL [R1+0x4cc], R0 ;  /* 0x0004cc0001007387 */ /* 0x000fe80000100800 */
[----:B------:R1:W-:Y:S01]  /*15280*/  STL [R1+0x26c], R6 ;  /* 0x00026c0601007387 */ /* 0x0003e20000100800 */
[----:B0-----:R-:W-:Y:S01]  /*15290*/  FMUL.FTZ R13, R13, R11 ;  /* 0x0000000b0d0d7220 */ /* 0x001fe20000410000 */
[----:B------:R-:W-:-:S04]  /*152a0*/  FADD.FTZ R11, -R11, 1 ;  /* 0x3f8000000b0b7421 */ /* 0x000fc80000010100 */
[----:B------:R-:W-:Y:S01]  /*152b0*/  FFMA.FTZ R11, R12, R11, 1 ;  /* 0x3f8000000c0b7423 */ /* 0x000fe2000001000b */
[----:B------:R-:W-:-:S03]  /*152c0*/  SHF.L.U32 R15, R28, 0x10, RZ ;  /* 0x000000101c0f7819 */ /* 0x000fc600000006ff */
[----:B-1----:R-:W-:Y:S01]  /*152d0*/  FMUL.FTZ R6, R13, R11 ;  /* 0x0000000b0d067220 */ /* 0x002fe20000410000 */
[----:B------:R-:W4:Y:S01]  /*152e0*/  LDL.LU R28, [R1+0x264] ;  /* 0x00026400011c7983 */ /* 0x000f220000300800 */
[----:B------:R-:W-:-:S04]  /*152f0*/  FADD.FTZ R15, R15, -UR28 ;  /* 0x8000001c0f0f7e21 */ /* 0x000fc80008010000 */
[----:B------:R-:W-:-:S04]  /*15300*/  FMUL.FTZ R0, R15, UR16 ;  /* 0x000000100f007c20 */ /* 0x000fc80008410000 */
[----:B------:R-:W-:Y:S01]  /*15310*/  FFMA.FTZ R12, R2, R0, R4 ;  /* 0x00000000020c7223 */ /* 0x000fe20000010004 */
[----:B---3--:R-:W-:Y:S02]  /*15320*/  SHF.L.U32 R15, R27, 0x10, RZ ;  /* 0x000000101b0f7819 */ /* 0x008fe400000006ff */
[----:B------:R-:W3:Y:S01]  /*15330*/  LDL.LU R27, [R1+0x4f8] ;  /* 0x0004f800011b7983 */ /* 0x000ee20000300800 */
[----:B------:R-:W-:-:S06]  /*15340*/  FMUL.FTZ R11, R12, -1.4426950216293334961 ;  /* 0xbfb8aa3b0c0b7820 */ /* 0x000fcc0000410000 */
[----:B------:R-:W0:Y:S02]  /*15350*/  MUFU.EX2 R11, R11 ;  /* 0x0000000b000b7308 */ /* 0x000e240000000800 */
[----:B0-----:R-:W-:-:S06]  /*15360*/  FADD.FTZ R11, R11, 1 ;  /* 0x3f8000000b0b7421 */ /* 0x001fcc0000010000 */
[----:B------:R-:W0:Y:S01]  /*15370*/  MUFU.RCP R11, R11 ;  /* 0x0000000b000b7308 */ /* 0x000e220000001000 */
[----:B------:R-:W-:Y:S01]  /*15380*/  SHF.L.U32 R13, R39, 0x10, RZ ;  /* 0x00000010270d7819 */ /* 0x000fe200000006ff */
[----:B------:R-:W-:Y:S01]  /*15390*/  FADD.FTZ R15, R15, -UR28 ;  /* 0x8000001c0f0f7e21 */ /* 0x000fe20008010000 */
[----:B------:R1:W-:Y:S04]  /*153a0*/  STL [R1+0x4c8], R0 ;  /* 0x0004c80001007387 */ /* 0x0003e80000100800 */
[----:B------:R-:W-:Y:S04]  /*153b0*/  STL [R1+0x268], R6 ;  /* 0x0002680601007387 */ /* 0x000fe80000100800 */
[----:B------:R-:W3:Y:S01]  /*153c0*/  LDL.LU R39, [R1+0x4e0] ;  /* 0x0004e00001277983 */ /* 0x000ee20000300800 */
[----:B0-----:R-:W-:Y:S01]  /*153d0*/  FMUL.FTZ R13, R13, R11 ;  /* 0x0000000b0d0d7220 */ /* 0x001fe20000410000 */
[----:B------:R-:W-:-:S04]  /*153e0*/  FADD.FTZ R11, -R11, 1 ;  /* 0x3f8000000b0b7421 */ /* 0x000fc80000010100 */
[----:B------:R-:W-:-:S04]  /*153f0*/  FFMA.FTZ R11, R12, R11, 1 ;  /* 0x3f8000000c0b7423 */ /* 0x000fc8000001000b */
[----:B------:R-:W-:Y:S01]  /*15400*/  FMUL.FTZ R22, R13, R11 ;  /* 0x0000000b0d167220 */ /* 0x000fe20000410000 */
[----:B--2---:R-:W-:Y:S02]  /*15410*/  SHF.L.U32 R13, R26, 0x10, RZ ;  /* 0x000000101a0d7819 */ /* 0x004fe400000006ff */
[----:B------:R-:W2:Y:S01]  /*15420*/  LDL.LU R26, [R1+0x258] ;  /* 0x00025800011a7983 */ /* 0x000ea20000300800 */
[----:B-1----:R-:W-:-:S04]  /*15430*/  FMUL.FTZ R0, R15, UR16 ;  /* 0x000000100f007c20 */ /* 0x002fc80008410000 */
[----:B------:R-:W-:-:S04]  /*15440*/  FFMA.FTZ R12, R3, R0, R5 ;  /* 0x00000000030c7223 */ /* 0x000fc80000010005 */
[----:B------:R-:W-:-:S06]  /*15450*/  FMUL.FTZ R11, R12, -1.4426950216293334961 ;  /* 0xbfb8aa3b0c0b7820 */ /* 0x000fcc0000410000 */
[----:B------:R-:W0:Y:S01]  /*15460*/  MUFU.EX2 R11, R11 ;  /* 0x0000000b000b7308 */ /* 0x000e220000000800 */
[----:B------:R-:W-:Y:S01]  /*15470*/  SHF.L.U32 R15, R56, 0x10, RZ ;  /* 0x00000010380f7819 */ /* 0x000fe200000006ff */
[----:B------:R1:W-:Y:S01]  /*15480*/  STL [R1+0x4ac], R0 ;  /* 0x0004ac0001007387 */ /* 0x0003e20000100800 */
[----:B0-----:R-:W-:-:S03]  /*15490*/  FADD.FTZ R11, R11, 1 ;  /* 0x3f8000000b0b7421 */ /* 0x001fc60000010000 */
[----:B------:R-:W2:Y:S03]  /*154a0*/  LDL.LU R56, [R1+0x25c] ;  /* 0x00025c0001387983 */ /* 0x000ea60000300800 */
[----:B------:R-:W0:Y:S01]  /*154b0*/  MUFU.RCP R11, R11 ;  /* 0x0000000b000b7308 */ /* 0x000e220000001000 */
[----:B------:R-:W-:-:S04]  /*154c0*/  FADD.FTZ R15, R15, -UR28 ;  /* 0x8000001c0f0f7e21 */ /* 0x000fc80008010000 */
[----:B-1----:R-:W-:Y:S01]  /*154d0*/  FMUL.FTZ R0, R15, UR16 ;  /* 0x000000100f007c20 */ /* 0x002fe20008410000 */
[----:B0-----:R-:W-:Y:S01]  /*154e0*/  FMUL.FTZ R13, R13, R11 ;  /* 0x0000000b0d0d7220 */ /* 0x001fe20000410000 */
[----:B------:R-:W-:-:S04]  /*154f0*/  FADD.FTZ R11, -R11, 1 ;  /* 0x3f8000000b0b7421 */ /* 0x000fc80000010100 */
[----:B------:R-:W-:Y:S01]  /*15500*/  FFMA.FTZ R11, R12, R11, 1 ;  /* 0x3f8000000c0b7423 */ /* 0x000fe2000001000b */
[----:B------:R-:W-:-:S03]  /*15510*/  FFMA.FTZ R12, R2, R0, R4 ;  /* 0x00000000020c7223 */ /* 0x000fc60000010004 */
[----:B------:R-:W-:Y:S01]  /*15520*/  FMUL.FTZ R6, R13, R11 ;  /* 0x0000000b0d067220 */ /* 0x000fe20000410000 */
[----:B------:R-:W-:-:S06]  /*15530*/  FMUL.FTZ R11, R12, -1.4426950216293334961 ;  /* 0xbfb8aa3b0c0b7820 */ /* 0x000fcc0000410000 */
[----:B------:R-:W0:Y:S01]  /*15540*/  MUFU.EX2 R11, R11 ;  /* 0x0000000b000b7308 */ /* 0x000e220000000800 */
[----:B----4-:R-:W-:Y:S02]  /*15550*/  SHF.L.U32 R13, R29, 0x10, RZ ;  /* 0x000000101d0d7819 */ /* 0x010fe400000006ff */
[----:B------:R-:W4:Y:S01]  /*15560*/  LDL.LU R29, [R1+0x4e4] ;  /* 0x0004e400011d7983 */ /* 0x000f220000300800 */
[----:B0-----:R-:W-:-:S06]  /*15570*/  FADD.FTZ R11, R11, 1 ;  /* 0x3f8000000b0b7421 */ /* 0x001fcc0000010000 */
[----:B------:R-:W0:Y:S01]  /*15580*/  MUFU.RCP R11, R11 ;  /* 0x0000000b000b7308 */ /* 0x000e220000001000 */
[----:B------:R1:W-:Y:S01]  /*15590*/  STL [R1+0x260], R6 ;  /* 0x0002600601007387 */ /* 0x0003e20000100800 */
[----:B0-----:R-:W-:Y:S01]  /*155a0*/  FMUL.FTZ R13, R13, R11 ;  /* 0x0000000b0d0d7220 */ /* 0x001fe20000410000 */
[----:B------:R-:W-:-:S04]  /*155b0*/  FADD.FTZ R11, -R11, 1 ;  /* 0x3f8000000b0b7421 */ /* 0x000fc80000010100 */
[----:B------:R-:W-:-:S04]  /*155c0*/  FFMA.FTZ R11, R12, R11, 1 ;  /* 0x3f8000000c0b7423 */ /* 0x000fc8000001000b */
[----:B-1----:R-:W-:Y:S01]  /*155d0*/  FMUL.FTZ R6, R13, R11 ;  /* 0x0000000b0d067220 */ /* 0x002fe20000410000 */
[----:B---3--:R-:W-:Y:S02]  /*155e0*/  SHF.L.U32 R13, R27, 0x10, RZ ;  /* 0x000000101b0d7819 */ /* 0x008fe400000006ff */
[----:B------:R-:W3:Y:S01]  /*155f0*/  LDL.LU R27, [R1+0x250] ;  /* 0x00025000011b7983 */ /* 0x000ee20000300800 */
[----:B------:R-:W-:-:S03]  /*15600*/  SHF.L.U32 R15, R28, 0x10, RZ ;  /* 0x000000101c0f7819 */ /* 0x000fc600000006ff */
[----:B------:R0:W-:Y:S02]  /*15610*/  STL [R1+0x4a8], R0 ;  /* 0x0004a80001007387 */ /* 0x0001e40000100800 */
[----:B------:R-:W-:Y:S02]  /*15620*/  FADD.FTZ R15, R15, -UR28 ;  /* 0x8000001c0f0f7e21 */ /* 0x000fe40008010000 */
[----:B------:R-:W3:Y:S02]  /*15630*/  LDL.LU R28, [R1+0x254] ;  /* 0x00025400011c7983 */ /* 0x000ee40000300800 */
[----:B0-----:R-:W-:-:S04]  /*15640*/  FMUL.FTZ R0, R15, UR16 ;  /* 0x000000100f007c20 */ /* 0x001fc80008410000 */
[----:B------:R-:W-:-:S04]  /*15650*/  FFMA.FTZ R12, R3, R0, R5 ;  /* 0x00000000030c7223 */ /* 0x000fc80000010005 */
[----:B------:R-:W-:-:S06]  /*15660*/  FMUL.FTZ R11, R12, -1.4426950216293334961 ;  /* 0xbfb8aa3b0c0b7820 */ /* 0x000fcc0000410000 */
[----:B------:R-:W0:Y:S01]  /*15670*/  MUFU.EX2 R11, R11 ;  /* 0x0000000b000b7308 */ /* 0x000e220000000800 */
[----:B--2---:R-:W-:Y:S02]  /*15680*/  SHF.L.U32 R15, R26, 0x10, RZ ;  /* 0x000000101a0f7819 */ /* 0x004fe400000006ff */
[----:B------:R-:W2:Y:S01]  /*15690*/  LDL.LU R26, [R1+0x4d8] ;  /* 0x0004d800011a7983 */ /* 0x000ea20000300800 */
[----:B0-----:R-:W-:-:S06]  /*156a0*/  FADD.FTZ R11, R11, 1 ;  /* 0x3f8000000b0b7421 */ /* 0x001fcc0000010000 */
[----:B------:R-:W0:Y:S01]  /*156b0*/  MUFU.RCP R11, R11 ;  /* 0x0000000b000b7308 */ /* 0x000e220000001000 */
        /* <DEDUP_REMOVED lines=13> */
[----:B------:R1:W-:Y:S01]  /*15790*/  STL [R1+0x264], R6 ;  /* 0x0002640601007387 */ /* 0x0003e20000100800 */
[----:B------:R-:W-:-:S03]  /*157a0*/  SHF.L.U32 R24, R56, 0x10, RZ ;  /* 0x0000001038187819 */ /* 0x000fc600000006ff */
[----:B------:R4:W-:Y:S04]  /*157b0*/  STL [R1+0x488], R0 ;  /* 0x0004880001007387 */ /* 0x0009e80000100800 */
[----:B------:R-:W-:Y:S04]  /*157c0*/  STL [R1+0x720], R25 ;  /* 0x0007201901007387 */ /* 0x000fe80000100800 */
[----:B------:R-:W2:Y:S01]  /*157d0*/  LDL.LU R39, [R1+0x4b8] ;  /* 0x0004b80001277983 */ /* 0x000ea20000300800 */
[----:B0-----:R-:W-:Y:S01]  /*157e0*/  FMUL.FTZ R15, R15, R11 ;  /* 0x0000000b0f0f7220 */ /* 0x001fe20000410000 */
[----:B------:R-:W-:-:S02]  /*157f0*/  FADD.FTZ R11, -R11, 1 ;  /* 0x3f8000000b0b7421 */ /* 0x000fc40000010100 */
[----:B------:R-:W2:Y:S02]  /*15800*/  LDL.LU R56, [R1+0x24c] ;  /* 0x00024c0001387983 */ /* 0x000ea40000300800 */
[----:B------:R-:W-:-:S04]  /*15810*/  FFMA.FTZ R11, R13, R11, 1 ;  /* 0x3f8000000d0b7423 */ /* 0x000fc8000001000b */
[----:B-1----:R-:W-:Y:S01]  /*15820*/  FMUL.FTZ R6, R15, R11 ;  /* 0x0000000b0f067220 */ /* 0x002fe20000410000 */
[----:B----4-:R-:W-:Y:S02]  /*15830*/  SHF.L.U32 R15, R29, 0x10, RZ ;  /* 0x000000101d0f7819 */ /* 0x010fe400000006ff */
[----:B------:R-:W4:Y:S01]  /*15840*/  LDL.LU R29, [R1+0x4dc] ;  /* 0x0004dc00011d7983 */ /* 0x000f220000300800 */
[----:B------:R-:W-:-:S04]  /*15850*/  FADD.FTZ R24, R24, -UR28 ;  /* 0x8000001c18187e21 */ /* 0x000fc80008010000 */
[----:B------:R-:W-:-:S04]  /*15860*/  FMUL.FTZ R0, R24, UR16 ;  /* 0x0000001018007c20 */ /* 0x000fc80008410000 */
[----:B------:R-:W-:-:S04]  /*15870*/  FFMA.FTZ R13, R3, R0, R5 ;  /* 0x00000000030d7223 */ /* 0x000fc80000010005 */
[----:B------:R-:W-:-:S06]  /*15880*/  FMUL.FTZ R11, R13, -1.4426950216293334961 ;  /* 0xbfb8aa3b0d0b7820 */ /* 0x000fcc0000410000 */
[----:B------:R-:W0:Y:S01]  /*15890*/  MUFU.EX2 R11, R11 ;  /* 0x0000000b000b7308 */ /* 0x000e220000000800 */
[----:B---3--:R-:W-:Y:S02]  /*158a0*/  SHF.L.U32 R24, R27, 0x10, RZ ;  /* 0x000000101b187819 */ /* 0x008fe400000006ff */
[----:B------:R-:W3:Y:S01]  /*158b0*/  LDL.LU R27, [R1+0x248] ;  /* 0x00024800011b7983 */ /* 0x000ee20000300800 */
[----:B0-----:R-:W-:-:S06]  /*158c0*/  FADD.FTZ R11, R11, 1 ;  /* 0x3f8000000b0b7421 */ /* 0x001fcc0000010000 */
[----:B------:R-:W0:Y:S01]  /*158d0*/  MUFU.RCP R11, R11 ;  /* 0x0000000b000b7308 */ /* 0x000e220000001000 */
[----:B------:R1:W-:Y:S01]  /*158e0*/  STL [R1+0x258], R6 ;  /* 0x0002580601007387 */ /* 0x0003e20000100800 */
[----:B0-----:R-:W-:Y:S01]  /*158f0*/  FMUL.FTZ R15, R15, R11 ;  /* 0x0000000b0f0f7220 */ /* 0x001fe20000410000 */
[----:B------:R-:W-:-:S04]  /*15900*/  FADD.FTZ R11, -R11, 1 ;  /* 0x3f8000000b0b7421 */ /* 0x000fc80000010100 */
[----:B------:R-:W-:-:S04]  /*15910*/  FFMA.FTZ R11, R13, R11, 1 ;  /* 0x3f8000000d0b7423 */ /* 0x000fc8000001000b */
[----:B-1----:R-:W-:Y:S01]  /*15920*/  FMUL.FTZ R6, R15, R11 ;  /* 0x0000000b0f067220 */ /* 0x002fe20000410000 */
[----:B------:R-:W-:Y:S01]  /*15930*/  FADD.FTZ R24, R24, -UR28 ;  /* 0x8000001c18187e21 */ /* 0x000fe20008010000 */
[----:B------:R0:W-:Y:S03]  /*15940*/  STL [R1+0x464], R0 ;  /* 0x0004640001007387 */ /* 0x0001e60000100800 */
[----:B0-----:R-:W-:Y:S01]  /*15950*/  FMUL.FTZ R0, R24, UR16 ;  /* 0x0000001018007c20 */ /* 0x001fe20008410000 */
[----:B------:R-:W-:Y:S02]  /*15960*/  SHF.L.U32 R24, R28, 0x10, RZ ;  /* 0x000000101c187819 */ /* 0x000fe400000006ff */
[----:B------:R-:W3:Y:S01]  /*15970*/  LDL.LU R28, [R1+0x4d4] ;  /* 0x0004d400011c7983 */ /* 0x000ee20000300800 */
[----:B--2---:R-:W-:-:S03]  /*15980*/  SHF.L.U32 R15, R26, 0x10, RZ ;  /* 0x000000101a0f7819 */ /* 0x004fc600000006ff */
[----:B------:R-:W2:Y:S01]  /*15990*/  LDL.LU R26, [R1+0x4d0] ;  /* 0x0004d000011a7983 */ /* 0x000ea20000300800 */
        /* <DEDUP_REMOVED lines=15> */
[----:B0-----:R-:W-:Y:S01]  /*15a90*/  FADD.FTZ R11, R11, 1 ;  /* 0x3f8000000b0b7421 */ /* 0x001fe20000010000 */
[----:B----4-:R-:W-:Y:S02]  /*15aa0*/  SHF.L.U32 R24, R29, 0x10, RZ ;  /* 0x000000101d187819 */ /* 0x010fe400000006ff */
[----:B------:R-:W4:Y:S03]  /*15ab0*/  LDL.LU R29, [R1+0x240] ;  /* 0x00024000011d7983 */ /* 0x000f260000300800 */
[----:B------:R-:W0:Y:S01]  /*15ac0*/  MUFU.RCP R11, R11 ;  /* 0x0000000b000b7308 */ /* 0x000e220000001000 */
[----:B------:R-:W-:Y:S04]  /*15ad0*/  STL [R1+0x44c], R0 ;  /* 0x00044c0001007387 */ /* 0x000fe80000100800 */
[----:B------:R1:W-:Y:S01]  /*15ae0*/  STL [R1+0x250], R6 ;  /* 0x0002500601007387 */ /* 0x0003e20000100800 */
[----:B0-----:R-:W-:Y:S01]  /*15af0*/  FMUL.FTZ R24, R24, R11 ;  /* 0x0000000b18187220 */ /* 0x001fe20000410000 */
[----:B------:R-:W-:-:S04]  /*15b00*/  FADD.FTZ R11, -R11, 1 ;  /* 0x3f8000000b0b7421 */ /* 0x000fc80000010100 */
[----:B------:R-:W-:-:S04]  /*15b10*/  FFMA.FTZ R11, R13, R11, 1 ;  /* 0x3f8000000d0b7423 */ /* 0x000fc8000001000b */
[----:B-1----:R-:W-:Y:S01]  /*15b20*/  FMUL.FTZ R6, R24, R11 ;  /* 0x0000000b18067220 */ /* 0x002fe20000410000 */
[----:B---3--:R-:W-:Y:S02]  /*15b30*/  SHF.L.U32 R25, R27, 0x10, RZ ;  /* 0x000000101b197819 */ /* 0x008fe400000006ff */
[----:B------:R-:W3:Y:S03]  /*15b40*/  LDL.LU R27, [R1+0x4c0] ;  /* 0x0004c000011b7983 */ /* 0x000ee60000300800 */
[----:B------:R-:W-:-:S04]  /*15b50*/  FADD.FTZ R25, R25, -UR28 ;  /* 0x8000001c19197e21 */ /* 0x000fc80008010000 */
[----:B------:R-:W-:-:S04]  /*15b60*/  FMUL.FTZ R0, R25, UR16 ;  /* 0x0000001019007c20 */ /* 0x000fc80008410000 */
[----:B------:R-:W-:-:S04]  /*15b70*/  FFMA.FTZ R13, R2, R0, R4 ;  /* 0x00000000020d7223 */ /* 0x000fc80000010004 */
[----:B------:R-:W-:-:S06]  /*15b80*/  FMUL.FTZ R11, R13, -1.4426950216293334961 ;  /* 0xbfb8aa3b0d0b7820 */ /* 0x000fcc0000410000 */
[----:B------:R-:W0:Y:S02]  /*15b90*/  MUFU.EX2 R11, R11 ;  /* 0x0000000b000b7308 */ /* 0x000e240000000800 */
[----:B0-----:R-:W-:-:S06]  /*15ba0*/  FADD.FTZ R11, R11, 1 ;  /* 0x3f8000000b0b7421 */ /* 0x001fcc0000010000 */
[----:B------:R-:W0:Y:S01]  /*15bb0*/  MUFU.RCP R11, R11 ;  /* 0x0000000b000b7308 */ /* 0x000e220000001000 */
[----:B------:R1:W-:Y:S01]  /*15bc0*/  STL [R1+0x254], R6 ;  /* 0x0002540601007387 */ /* 0x0003e20000100800 */
[----:B--2---:R-:W-:-:S03]  /*15bd0*/  SHF.L.U32 R24, R26, 0x10, RZ ;  /* 0x000000101a187819 */ /* 0x004fc600000006ff */
[----:B------:R-:W2:Y:S02]  /*15be0*/  LDL.LU R26, [R1+0x244] ;  /* 0x00024400011a7983 */ /* 0x000ea40000300800 */
[----:B0-----:R-:W-:Y:S01]  /*15bf0*/  FMUL.FTZ R24, R24, R11 ;  /* 0x0000000b18187220 */ /* 0x001fe20000410000 */
[----:B------:R-:W-:-:S04]  /*15c00*/  FADD.FTZ R11, -R11, 1 ;  /* 0x3f8000000b0b7421 */ /* 0x000fc80000010100 */
[----:B------:R-:W-:-:S04]  /*15c10*/  FFMA.FTZ R11, R13, R11, 1 ;  /* 0x3f8000000d0b7423 */ /* 0x000fc8000001000b */
[----:B-1----:R-:W-:Y:S01]  /*15c20*/  FMUL.FTZ R6, R24, R11 ;  /* 0x0000000b18067220 */ /* 0x002fe20000410000 */
[----:B------:R-:W-:Y:S02]  /*15c30*/  SHF.L.U32 R24, R28, 0x10, RZ ;  /* 0x000000101c187819 */ /* 0x000fe400000006ff */
[----:B------:R-:W2:Y:S01]  /*15c40*/  LDL.LU R28, [R1+0x238] ;  /* 0x00023800011c7983 */ /* 0x000ea20000300800 */
[----:B------:R-:W-:-:S03]  /*15c50*/  SHF.L.U32 R25, R56, 0x10, RZ ;  /* 0x0000001038197819 */ /* 0x000fc600000006ff */
[----:B------:R-:W2:Y:S02]  /*15c60*/  LDL.LU R56, [R1+0x23c] ;  /* 0x00023c0001387983 */ /* 0x000ea40000300800 */
[----:B------:R-:W-:Y:S02]  /*15c70*/  FADD.FTZ R25, R25, -UR28 ;  /* 0x8000001c19197e21 */ /* 0x000fe40008010000 */
[----:B------:R0:W-:Y:S02]  /*15c80*/  STL [R1+0x448], R0 ;  /* 0x0004480001007387 */ /* 0x0001e40000100800 */
[----:B0-----:R-:W-:-:S04]  /*15c90*/  FMUL.FTZ R0, R25, UR16 ;  /* 0x0000001019007c20 */ /* 0x001fc80008410000 */
[----:B------:R-:W-:-:S04]  /*15ca0*/  FFMA.FTZ R13, R3, R0, R5 ;  /* 0x00000000030d7223 */ /* 0x000fc80000010005 */
[----:B------:R-:W-:-:S06]  /*15cb0*/  FMUL.FTZ R11, R13, -1.4426950216293334961 ;  /* 0xbfb8aa3b0d0b7820 */ /* 0x000fcc0000410000 */
[----:B------:R-:W0:Y:S01]  /*15cc0*/  MUFU.EX2 R11, R11 ;  /* 0x0000000b000b7308 */ /* 0x000e220000000800 */
[----:B----4-:R-:W-:Y:S02]  /*15cd0*/  SHF.L.U32 R25, R29, 0x10, RZ ;  /* 0x000000101d197819 */ /* 0x010fe400000006ff */
[----:B------:R-:W4:Y:S01]  /*15ce0*/  LDL.LU R29, [R1+0x4bc] ;  /* 0x0004bc00011d7983 */ /* 0x000f220000300800 */
        /* <DEDUP_REMOVED lines=8> */
[----:B------:R0:W-:Y:S03]  /*15d70*/  STL [R1+0x438], R0 ;  /* 0x0004380001007387 */ /* 0x0001e60000100800 */
[----:B------:R-:W-:Y:S01]  /*15d80*/  FMUL.FTZ R11, R24, R11 ;  /* 0x0000000b180b7220 */ /* 0x000fe20000410000 */
[----:B------:R-:W-:Y:S01]  /*15d90*/  FFMA.FTZ R24, R2, R0, R4 ;  /* 0x0000000002187223 */ /* 0x000fe20000010004 */
[----:B---3--:R-:W-:Y:S02]  /*15da0*/  SHF.L.U32 R25, R27, 0x10, RZ ;  /* 0x000000101b197819 */ /* 0x008fe400000006ff */
[----:B------:R-:W3:Y:S01]  /*15db0*/  LDL.LU R27, [R1+0x230] ;  /* 0x00023000011b7983 */ /* 0x000ee20000300800 */
[----:B------:R-:W-:-:S06]  /*15dc0*/  FMUL.FTZ R13, R24, -1.4426950216293334961 ;  /* 0xbfb8aa3b180d7820 */ /* 0x000fcc0000410000 */
[----:B------:R-:W1:Y:S02]  /*15dd0*/  MUFU.EX2 R13, R13 ;  /* 0x0000000d000d7308 */ /* 0x000e640000000800 */
[----:B-1----:R-:W-:-:S06]  /*15de0*/  FADD.FTZ R13, R13, 1 ;  /* 0x3f8000000d0d7421 */ /* 0x002fcc0000010000 */
[----:B------:R-:W1:Y:S01]  /*15df0*/  MUFU.RCP R13, R13 ;  /* 0x0000000d000d7308 */ /* 0x000e620000001000 */
[----:B--2---:R-:W-:-:S05]  /*15e00*/  SHF.L.U32 R26, R26, 0x10, RZ ;  /* 0x000000101a1a7819 */ /* 0x004fca00000006ff */
[----:B------:R-:W-:-:S04]  /*15e10*/  FADD.FTZ R26, R26, -UR28 ;  /* 0x8000001c1a1a7e21 */ /* 0x000fc80008010000 */
[----:B0-----:R-:W-:Y:S01]  /*15e20*/  FMUL.FTZ R0, R26, UR16 ;  /* 0x000000101a007c20 */ /* 0x001fe20008410000 */
[----:B------:R-:W-:Y:S02]  /*15e30*/  SHF.L.U32 R26, R28, 0x10, RZ ;  /* 0x000000101c1a7819 */ /* 0x000fe400000006ff */
[----:B------:R-:W2:Y:S01]  /*15e40*/  LDL.LU R28, [R1+0x234] ;  /* 0x00023400011c7983 */ /* 0x000ea20000300800 */
[----:B-1----:R-:W-:Y:S01]  /*15e50*/  FMUL.FTZ R25, R25, R13 ;  /* 0x0000000d19197220 */ /* 0x002fe20000410000 */
[----:B------:R-:W-:-:S04]  /*15e60*/  FADD.FTZ R13, -R13, 1 ;  /* 0x3f8000000d0d7421 */ /* 0x000fc80000010100 */
[----:B------:R-:W-:Y:S01]  /*15e70*/  FFMA.FTZ R13, R24, R13, 1 ;  /* 0x3f800000180d7423 */ /* 0x000fe2000001000d */
[----:B------:R-:W-:Y:S01]  /*15e80*/  FFMA.FTZ R24, R3, R0, R5 ;  /* 0x0000000003187223 */ /* 0x000fe20000010005 */
[----:B------:R0:W-:Y:S02]  /*15e90*/  STL [R1+0x25c], R6 ;  /* 0x00025c0601007387 */ /* 0x0001e40000100800 */
[----:B0-----:R-:W-:Y:S01]  /*15ea0*/  FMUL.FTZ R6, R25, R13 ;  /* 0x0000000d19067220 */ /* 0x001fe20000410000 */
[----:B------:R-:W-:Y:S01]  /*15eb0*/  FMUL.FTZ R13, R24, -1.4426950216293334961 ;  /* 0xbfb8aa3b180d7820 */ /* 0x000fe20000410000 */
[----:B------:R-:W-:Y:S02]  /*15ec0*/  SHF.L.U32 R25, R38, 0x10, RZ ;  /* 0x0000001026197819 */ /* 0x000fe400000006ff */
[----:B------:R-:W2:Y:S03]  /*15ed0*/  LDL.LU R38, [R1+0x4b0] ;  /* 0x0004b00001267983 */ /* 0x000ea60000300800 */
[----:B------:R-:W0:Y:S02]  /*15ee0*/  MUFU.EX2 R13, R13 ;  /* 0x0000000d000d7308 */ /* 0x000e240000000800 */
[----:B0-----:R-:W-:-:S06]  /*15ef0*/  FADD.FTZ R13, R13, 1 ;  /* 0x3f8000000d0d7421 */ /* 0x001fcc0000010000 */
[----:B------:R-:W0:Y:S01]  /*15f00*/  MUFU.RCP R13, R13 ;  /* 0x0000000d000d7308 */ /* 0x000e220000001000 */
[----:B------:R1:W-:Y:S01]  /*15f10*/  STL [R1+0x2c4], R6 ;  /* 0x0002c40601007387 */ /* 0x0003e20000100800 */
[----:B------:R-:W-:Y:S01]  /*15f20*/  FADD.FTZ R26, R26, -UR28 ;  /* 0x8000001c1a1a7e21 */ /* 0x000fe20008010000 */
[----:B0-----:R-:W-:Y:S01]  /*15f30*/  FMUL.FTZ R25, R25, R13 ;  /* 0x0000000d19197220 */ /* 0x001fe20000410000 */
[----:B------:R-:W-:-:S04]  /*15f40*/  FADD.FTZ R13, -R13, 1 ;  /* 0x3f8000000d0d7421 */ /* 0x000fc80000010100 */
[----:B------:R-:W-:-:S04]  /*15f50*/  FFMA.FTZ R13, R24, R13, 1 ;  /* 0x3f800000180d7423 */ /* 0x000fc8000001000d */
[----:B-1----:R-:W-:Y:S01]  /*15f60*/  FMUL.FTZ R6, R25, R13 ;  /* 0x0000000d19067220 */ /* 0x002fe20000410000 */
[----:B------:R-:W-:Y:S02]  /*15f70*/  SHF.L.U32 R25, R39, 0x10, RZ ;  /* 0x0000001027197819 */ /* 0x000fe400000006ff */
[----:B------:R-:W2:Y:S04]  /*15f80*/  LDL.LU R39, [R1+0x4b4] ;  /* 0x0004b40001277983 */ /* 0x000ea80000300800 */
[----:B------:R0:W-:Y:S02]  /*15f90*/  STL [R1+0x424], R0 ;  /* 0x0004240001007387 */ /* 0x0001e40000100800 */
[----:B0-----:R-:W-:Y:S01]  /*15fa0*/  FMUL.FTZ R0, R26, UR16 ;  /* 0x000000101a007c20 */ /* 0x001fe20008410000 */
[----:B------:R-:W-:-:S02]  /*15fb0*/  SHF.L.U32 R26, R56, 0x10, RZ ;  /* 0x00000010381a7819 */ /* 0x000fc400000006ff */
[----:B------:R-:W2:Y:S03]  /*15fc0*/  LDL.LU R56, [R1+0x228] ;  /* 0x0002280001387983 */ /* 0x000ea60000300800 */
[----:B------:R-:W-:Y:S01]  /*15fd0*/  FADD.FTZ R26, R26, -UR28 ;  /* 0x8000001c1a1a7e21 */ /* 0x000fe20008010000 */
[----:B------:R0:W-:Y:S01]  /*15fe0*/  STL [R1+0x420], R0 ;  /* 0x0004200001007387 */ /* 0x0001e20000100800 */
[----:B------:R-:W-:Y:S02]  /*15ff0*/  FFMA.FTZ R24, R2, R0, R4 ;  /* 0x0000000002187223 */ /* 0x000fe40000010004 */
[----:B0-----:R-:W-:Y:S01]  /*16000*/  FMUL.FTZ R0, R26, UR16 ;  /* 0x000000101a007c20 */ /* 0x001fe20008410000 */
[----:B----4-:R-:W-:Y:S02]  /*16010*/  SHF.L.U32 R26, R29, 0x10, RZ ;  /* 0x000000101d1a7819 */ /* 0x010fe400000006ff */
[----:B------:R-:W4:Y:S01]  /*16020*/  LDL.LU R29, [R1+0x224] ;  /* 0x00022400011d7983 */ /* 0x000f220000300800 */
[----:B------:R-:W-:-:S06]  /*16030*/  FMUL.FTZ R13, R24, -1.4426950216293334961 ;  /* 0xbfb8aa3b180d7820 */ /* 0x000fcc0000410000 */
[----:B------:R-:W0:Y:S02]  /*16040*/  MUFU.EX2 R13, R13 ;  /* 0x0000000d000d7308 */ /* 0x000e240000000800 */
[----:B0-----:R-:W-:-:S06]  /*16050*/  FADD.FTZ R13, R13, 1 ;  /* 0x3f8000000d0d7421 */ /* 0x001fcc0000010000 */
[----:B------:R-:W0:Y:S01]  /*16060*/  MUFU.RCP R13, R13 ;  /* 0x0000000d000d7308 */ /* 0x000e220000001000 */
[----:B---3--:R-:W-:Y:S01]  /*16070*/  SHF.L.U32 R27, R27, 0x10, RZ ;  /* 0x000000101b1b7819 */ /* 0x008fe200000006ff */
[----:B------:R1:W-:Y:S04]  /*16080*/  STL [R1+0x41c], R0 ;  /* 0x00041c0001007387 */ /* 0x0003e80000100800 */
[----:B------:R-:W-:Y:S01]  /*16090*/  FADD.FTZ R27, R27, -UR28 ;  /* 0x8000001c1b1b7e21 */ /* 0x000fe20008010000 */
[----:B0-----:R-:W-:Y:S01]  /*160a0*/  FMUL.FTZ R25, R25, R13 ;  /* 0x0000000d19197220 */ /* 0x001fe20000410000 */
[----:B------:R-:W-:-:S04]  /*160b0*/  FADD.FTZ R13, -R13, 1 ;  /* 0x3f8000000d0d7421 */ /* 0x000fc80000010100 */
[----:B------:R-:W-:-:S04]  /*160c0*/  FFMA.FTZ R13, R24, R13, 1 ;  /* 0x3f800000180d7423 */ /* 0x000fc8000001000d */
[----:B------:R-:W-:Y:S01]  /*160d0*/  FMUL.FTZ R13, R25, R13 ;  /* 0x0000000d190d7220 */ /* 0x000fe20000410000 */
[----:B------:R-:W-:Y:S01]  /*160e0*/  FFMA.FTZ R25, R3, R0, R5 ;  /* 0x0000000003197223 */ /* 0x000fe20000010005 */
[----:B-1----:R-:W-:-:S03]  /*160f0*/  FMUL.FTZ R0, R27, UR16 ;  /* 0x000000101b007c20 */ /* 0x002fc60008410000 */
[----:B------:R-:W-:-:S06]  /*16100*/  FMUL.FTZ R24, R25, -1.4426950216293334961 ;  /* 0xbfb8aa3b19187820 */ /* 0x000fcc0000410000 */
[----:B------:R-:W0:Y:S02]  /*16110*/  MUFU.EX2 R24, R24 ;  /* 0x0000001800187308 */ /* 0x000e240000000800 */
[----:B0-----:R-:W-:-:S06]  /*16120*/  FADD.FTZ R24, R24, 1 ;  /* 0x3f80000018187421 */ /* 0x001fcc0000010000 */
[----:B------:R-:W0:Y:S01]  /*16130*/  MUFU.RCP R24, R24 ;  /* 0x0000001800187308 */ /* 0x000e220000001000 */
[----:B------:R1:W-:Y:S01]  /*16140*/  STL [R1+0x2c8], R6 ;  /* 0x0002c80601007387 */ /* 0x0003e20000100800 */
[----:B--2---:R-:W-:-:S03]  /*16150*/  SHF.L.U32 R27, R28, 0x10, RZ ;  /* 0x000000101c1b7819 */ /* 0x004fc600000006ff */
[----:B------:R-:W2:Y:S01]  /*16160*/  LDL.LU R28, [R1+0x22c] ;  /* 0x00022c00011c7983 */ /* 0x000ea20000300800 */
        /* <DEDUP_REMOVED lines=13> */
[----:B-1----:R-:W-:Y:S01]  /*16240*/  FMUL.FTZ R0, R27, UR16 ;  /* 0x000000101b007c20 */ /* 0x002fe20008410000 */
[----:B0-----:R-:W-:Y:S01]  /*16250*/  FMUL.FTZ R26, R26, R24 ;  /* 0x000000181a1a7220 */ /* 0x001fe20000410000 */
[----:B------:R-:W-:-:S04]  /*16260*/  FADD.FTZ R24, -R24, 1 ;  /* 0x3f80000018187421 */ /* 0x000fc80000010100 */
[----:B------:R-:W-:Y:S01]  /*16270*/  FFMA.FTZ R24, R25, R24, 1 ;  /* 0x3f80000019187423 */ /* 0x000fe20000010018 */
[----:B------:R-:W-:-:S03]  /*16280*/  FFMA.FTZ R25, R3, R0, R5 ;  /* 0x0000000003197223 */ /* 0x000fc60000010005 */
[----:B---3--:R-:W-:Y:S01]  /*16290*/  FMUL.FTZ R6, R26, R24 ;  /* 0x000000181a067220 */ /* 0x008fe20000410000 */
[----:B------:R-:W-:-:S06]  /*162a0*/  FMUL.FTZ R24, R25, -1.4426950216293334961 ;  /* 0xbfb8aa3b19187820 */ /* 0x000fcc0000410000 */
[----:B------:R-:W0:Y:S02]  /*162b0*/  MUFU.EX2 R24, R24 ;  /* 0x0000001800187308 */ /* 0x000e240000000800 */
[----:B0-----:R-:W-:-:S06]  /*162c0*/  FADD.FTZ R24, R24, 1 ;  /* 0x3f80000018187421 */ /* 0x001fcc0000010000 */
[----:B------:R-:W0:Y:S01]  /*162d0*/  MUFU.RCP R24, R24 ;  /* 0x0000001800187308 */ /* 0x000e220000001000 */
[----:B------:R-:W-:Y:S01]  /*162e0*/  SHF.L.U32 R26, R39, 0x10, RZ ;  /* 0x00000010271a7819 */ /* 0x000fe200000006ff */
[----:B------:R1:W-:Y:S04]  /*162f0*/  STL [R1+0x2d4], R6 ;  /* 0x0002d40601007387 */ /* 0x0003e80000100800 */
[----:B0-----:R-:W-:Y:S01]  /*16300*/  FMUL.FTZ R26, R26, R24 ;  /* 0x000000181a1a7220 */ /* 0x001fe20000410000 */
[----:B------:R-:W-:-:S04]  /*16310*/  FADD.FTZ R24, -R24, 1 ;  /* 0x3f80000018187421 */ /* 0x000fc80000010100 */
[----:B------:R-:W-:-:S04]  /*16320*/  FFMA.FTZ R24, R25, R24, 1 ;  /* 0x3f80000019187423 */ /* 0x000fc80000010018 */
[----:B-1----:R-:W-:Y:S01]  /*16330*/  FMUL.FTZ R6, R26, R24 ;  /* 0x000000181a067220 */ /* 0x002fe20000410000 */
[----:B----4-:R-:W-:Y:S02]  /*16340*/  SHF.L.U32 R26, R29, 0x10, RZ ;  /* 0x000000101d1a7819 */ /* 0x010fe400000006ff */
[----:B------:R-:W3:Y:S01]  /*16350*/  LDL.LU R29, [R1+0x480] ;  /* 0x00048000011d7983 */ /* 0x000ee20000300800 */
[----:B------:R-:W-:-:S05]  /*16360*/  SHF.L.U32 R16, R16, 0x10, RZ ;  /* 0x0000001010107819 */ /* 0x000fca00000006ff */
[----:B------:R-:W-:Y:S01]  /*16370*/  FADD.FTZ R16, R16, -UR28 ;  /* 0x8000001c10107e21 */ /* 0x000fe20008010000 */
[----:B------:R0:W-:Y:S01]  /*16380*/  STL [R1+0x404], R0 ;  /* 0x0004040001007387 */ /* 0x0001e20000100800 */
[----:B------:R-:W-:Y:S02]  /*16390*/  FADD.FTZ R26, R26, -UR28 ;  /* 0x8000001c1a1a7e21 */ /* 0x000fe40008010000 */
[----:B0-----:R-:W-:-:S04]  /*163a0*/  FMUL.FTZ R0, R16, UR16 ;  /* 0x0000001010007c20 */ /* 0x001fc80008410000 */
[----:B------:R-:W-:Y:S01]  /*163b0*/  FFMA.FTZ R24, R2, R0, R4 ;  /* 0x0000000002187223 */ /* 0x000fe20000010004 */
[----:B------:R0:W-:Y:S03]  /*163c0*/  STL [R1+0x3fc], R0 ;  /* 0x0003fc0001007387 */ /* 0x0001e60000100800 */
[----:B------:R-:W-:Y:S01]  /*163d0*/  FMUL.FTZ R16, R24, -1.4426950216293334961 ;  /* 0xbfb8aa3b18107820 */ /* 0x000fe20000410000 */
[----:B0-----:R-:W-:-:S05]  /*163e0*/  FMUL.FTZ R0, R26, UR16 ;  /* 0x000000101a007c20 */ /* 0x001fca0008410000 */
[----:B------:R-:W0:Y:S02]  /*163f0*/  MUFU.EX2 R16, R16 ;  /* 0x0000001000107308 */ /* 0x000e240000000800 */
[----:B0-----:R-:W-:-:S06]  /*16400*/  FADD.FTZ R16, R16, 1 ;  /* 0x3f80000010107421 */ /* 0x001fcc0000010000 */
[----:B------:R-:W0:Y:S01]  /*16410*/  MUFU.RCP R16, R16 ;  /* 0x0000001000107308 */ /* 0x000e220000001000 */
[----:B------:R-:W-:-:S05]  /*16420*/  SHF.L.U32 R25, R56, 0x10, RZ ;  /* 0x0000001038197819 */ /* 0x000fca00000006ff */
[----:B0-----:R-:W-:Y:S01]  /*16430*/  FMUL.FTZ R25, R25, R16 ;  /* 0x0000001019197220 */ /* 0x001fe20000410000 */
[----:B------:R-:W-:-:S04]  /*16440*/  FADD.FTZ R16, -R16, 1 ;  /* 0x3f80000010107421 */ /* 0x000fc80000010100 */
[----:B------:R-:W-:-:S04]  /*16450*/  FFMA.FTZ R16, R24, R16, 1 ;  /* 0x3f80000018107423 */ /* 0x000fc80000010010 */
[----:B------:R-:W-:Y:S01]  /*16460*/  FMUL.FTZ R16, R25, R16 ;  /* 0x0000001019107220 */ /* 0x000fe20000410000 */
[----:B------:R-:W-:-:S04]  /*16470*/  FFMA.FTZ R25, R3, R0, R5 ;  /* 0x0000000003197223 */ /* 0x000fc80000010005 */
[----:B------:R-:W-:-:S06]  /*16480*/  FMUL.FTZ R24, R25, -1.4426950216293334961 ;  /* 0xbfb8aa3b19187820 */ /* 0x000fcc0000410000 */
[----:B------:R-:W0:Y:S01]  /*16490*/  MUFU.EX2 R24, R24 ;  /* 0x0000001800187308 */ /* 0x000e220000000800 */
[----:B--2---:R-:W-:Y:S02]  /*164a0*/  SHF.L.U32 R26, R28, 0x10, RZ ;  /* 0x000000101c1a7819 */ /* 0x004fe400000006ff */
[----:B------:R-:W2:Y:S01]  /*164b0*/  LDL.LU R28, [R1+0x478] ;  /* 0x00047800011c7983 */ /* 0x000ea20000300800 */
[----:B0-----:R-:W-:-:S06]  /*164c0*/  FADD.FTZ R24, R24, 1 ;  /* 0x3f80000018187421 */ /* 0x001fcc0000010000 */
[----:B------:R-:W0:Y:S01]  /*164d0*/  MUFU.RCP R24, R24 ;  /* 0x0000001800187308 */ /* 0x000e220000001000 */
[----:B------:R-:W-:Y:S01]  /*164e0*/  SHF.L.U32 R17, R17, 0x10, RZ ;  /* 0x0000001011117819 */ /* 0x000fe200000006ff */
[----:B------:R-:W-:Y:S04]  /*164f0*/  STL [R1+0x2d8], R6 ;  /* 0x0002d80601007387 */ /* 0x000fe80000100800 */
[----:B------:R-:W-:Y:S01]  /*16500*/  FADD.FTZ R17, R17, -UR28 ;  /* 0x8000001c11117e21 */ /* 0x000fe20008010000 */
[----:B------:R1:W-:Y:S01]  /*16510*/  STL [R1+0x3d0], R0 ;  /* 0x0003d00001007387 */ /* 0x0003e20000100800 */
[----:B0-----:R-:W-:Y:S01]  /*16520*/  FMUL.FTZ R26, R26, R24 ;  /* 0x000000181a1a7220 */ /* 0x001fe20000410000 */
[----:B------:R-:W-:-:S04]  /*16530*/  FADD.FTZ R24, -R24, 1 ;  /* 0x3f80000018187421 */ /* 0x000fc80000010100 */
[----:B------:R-:W-:Y:S01]  /*16540*/  FFMA.FTZ R24, R25, R24, 1 ;  /* 0x3f80000019187423 */ /* 0x000fe20000010018 */
[----:B-1----:R-:W-:-:S03]  /*16550*/  FMUL.FTZ R0, R17, UR16 ;  /* 0x0000001011007c20 */ /* 0x002fc60008410000 */
[----:B------:R-:W-:Y:S01]  /*16560*/  FMUL.FTZ R6, R26, R24 ;  /* 0x000000181a067220 */ /* 0x000fe20000410000 */
[----:B------:R-:W-:Y:S04]  /*16570*/  STL [R1+0x760], R7 ;  /* 0x0007600701007387 */ /* 0x000fe80000100800 */
[----:B------:R0:W-:Y:S04]  /*16580*/  STL [R1+0x758], R8 ;  /* 0x0007580801007387 */ /* 0x0001e80000100800 */
[----:B------:R1:W-:Y:S04]  /*16590*/  STL [R1+0x764], R9 ;  /* 0x0007640901007387 */ /* 0x0003e80000100800 */
[----:B------:R-:W-:Y:S04]  /*165a0*/  STL [R1+0x768], R10 ;  /* 0x0007680a01007387 */ /* 0x000fe80000100800 */
[----:B------:R-:W-:Y:S04]  /*165b0*/  STL [R1+0x754], R21 ;  /* 0x0007541501007387 */ /* 0x000fe80000100800 */
[----:B------:R-:W-:Y:S04]  /*165c0*/  STL [R1+0x750], R23 ;  /* 0x0007501701007387 */ /* 0x000fe80000100800 */
[----:B------:R-:W-:Y:S04]  /*165d0*/  STL [R1+0x74c], R14 ;  /* 0x00074c0e01007387 */ /* 0x000fe80000100800 */
[----:B------:R-:W-:Y:S04]  /*165e0*/  STL [R1+0x770], R22 ;  /* 0x0007701601007387 */ /* 0x000fe80000100800 */
[----:B------:R-:W-:Y:S04]  /*165f0*/  STL [R1+0x748], R12 ;  /* 0x0007480c01007387 */ /* 0x000fe80000100800 */
[----:B------:R-:W-:Y:S04]  /*16600*/  STL [R1+0x744], R15 ;  /* 0x0007440f01007387 */ /* 0x000fe80000100800 */
[----:B------:R4:W-:Y:S04]  /*16610*/  STL [R1+0x3dc], R0 ;  /* 0x0003dc0001007387 */ /* 0x0009e80000100800 */
[----:B------:R4:W-:Y:S04]  /*16620*/  STL [R1+0x2e0], R6 ;  /* 0x0002e00601007387 */ /* 0x0009e80000100800 */
[----:B------:R-:W2:Y:S01]  /*16630*/  LDL.LU R39, [R1+0x47c] ;  /* 0x00047c0001277983 */ /* 0x000ea20000300800 */
[----:B------:R-:W-:-:S03]  /*16640*/  FFMA.FTZ R24, R2, R0, R4 ;  /* 0x0000000002187223 */ /* 0x000fc60000010004 */
[----:B------:R-:W2:Y:S01]  /*16650*/  LDL.LU R56, [R1+0x484] ;  /* 0x0004840001387983 */ /* 0x000ea20000300800 */
[----:B------:R-:W-:Y:S01]  /*16660*/  FMUL.FTZ R17, R24, -1.4426950216293334961 ;  /* 0xbfb8aa3b18117820 */ /* 0x000fe20000410000 */
[----:B------:R-:W-:Y:S02]  /*16670*/  SHF.L.U32 R19, R19, 0x10, RZ ;  /* 0x0000001013137819 */ /* 0x000fe400000006ff */
[----:B------:R-:W-:Y:S01]  /*16680*/  SHF.L.U32 R18, R18, 0x10, RZ ;  /* 0x0000001012127819 */ /* 0x000fe200000006ff */
[----:B------:R-:W2:Y:S02]  /*16690*/  LDL.LU R38, [R1+0x46c] ;  /* 0x00046c0001267983 */ /* 0x000ea40000300800 */
[----:B------:R-:W0:Y:S01]  /*166a0*/  MUFU.EX2 R17, R17 ;  /* 0x0000001100117308 */ /* 0x000e220000000800 */
[----:B------:R-:W-:Y:S01]  /*166b0*/  SHF.L.U32 R20, R20, 0x10, RZ ;  /* 0x0000001014147819 */ /* 0x000fe200000006ff */
[----:B------:R-:W2:Y:S01]  /*166c0*/  LDL.LU R37, [R1+0x5bc] ;  /* 0x0005bc0001257983 */ /* 0x000ea20000300800 */
[----:B------:R-:W-:-:S02]  /*166d0*/  SHF.L.U32 R55, R55, 0x10, RZ ;  /* 0x0000001037377819 */ /* 0x000fc400000006ff */
[----:B------:R-:W-:Y:S01]  /*166e0*/  SHF.L.U32 R53, R53, 0x10, RZ ;  /* 0x0000001035357819 */ /* 0x000fe200000006ff */
[----:B------:R-:W2:Y:S01]  /*166f0*/  LDL.LU R63, [R1+0x6fc] ;  /* 0x0006fc00013f7983 */ /* 0x000ea20000300800 */
[----:B------:R-:W-:Y:S02]  /*16700*/  SHF.L.U32 R51, R51, 0x10, RZ ;  /* 0x0000001033337819 */ /* 0x000fe400000006ff */
[----:B------:R-:W-:Y:S01]  /*16710*/  SHF.L.U32 R49, R49, 0x10, RZ ;  /* 0x0000001031317819 */ /* 0x000fe200000006ff */
[----:B------:R-:W2:Y:S01]  /*16720*/  LDL.LU R64, [R1+0x708] ;  /* 0x0007080001407983 */ /* 0x000ea20000300800 */
[----:B------:R-:W-:Y:S02]  /*16730*/  SHF.L.U32 R47, R47, 0x10, RZ ;  /* 0x000000102f2f7819 */ /* 0x000fe400000006ff */
[----:B------:R-:W-:Y:S01]  /*16740*/  SHF.L.U32 R45, R45, 0x10, RZ ;  /* 0x000000102d2d7819 */ /* 0x000fe200000006ff */
[----:B------:R-:W2:Y:S01]  /*16750*/  LDL.LU R36, [R1+0x710] ;  /* 0x0007100001247983 */ /* 0x000ea20000300800 */
[----:B0-----:R-:W-:Y:S01]  /*16760*/  FADD.FTZ R17, R17, 1 ;  /* 0x3f80000011117421 */ /* 0x001fe20000010000 */
[----:B------:R-:W-:-:S02]  /*16770*/  SHF.L.U32 R54, R54, 0x10, RZ ;  /* 0x0000001036367819 */ /* 0x000fc400000006ff */
[----:B------:R-:W2:Y:S03]  /*16780*/  LDL.LU R8, [R1+0x714] ;  /* 0x0007140001087983 */ /* 0x000ea60000300800 */
[----:B------:R-:W0:Y:S01]  /*16790*/  MUFU.RCP R17, R17 ;  /* 0x0000001100117308 */ /* 0x000e220000001000 */
[----:B------:R-:W-:Y:S01]  /*167a0*/  FADD.FTZ R18, R18, -UR28 ;  /* 0x8000001c12127e21 */ /* 0x000fe20008010000 */
[----:B------:R-:W-:Y:S01]  /*167b0*/  SHF.L.U32 R43, R43, 0x10, RZ ;  /* 0x000000102b2b7819 */ /* 0x000fe200000006ff */
[----:B-1----:R-:W2:Y:S02]  /*167c0*/  LDL.LU R9, [R1+0x69c] ;  /* 0x00069c0001097983 */ /* 0x002ea40000300800 */
[----:B----4-:R-:W-:Y:S01]  /*167d0*/  FMUL.FTZ R0, R18, UR16 ;  /* 0x0000001012007c20 */ /* 0x010fe20008410000 */
[----:B------:R-:W-:Y:S01]  /*167e0*/  SHF.L.U32 R52, R52, 0x10, RZ ;  /* 0x0000001034347819 */ /* 0x000fe200000006ff */
[----:B------:R-:W4:Y:S01]  /*167f0*/  LDL.LU R65, [R1+0x720] ;  /* 0x0007200001417983 */ /* 0x000f220000300800 */
[----:B------:R-:W-:-:S02]  /*16800*/  SHF.L.U32 R41, R41, 0x10, RZ ;  /* 0x0000001029297819 */ /* 0x000fc400000006ff */
[----:B------:R-:W-:Y:S01]  /*16810*/  SHF.L.U32 R50, R50, 0x10, RZ ;  /* 0x0000001032327819 */ /* 0x000fe200000006ff */
[----:B------:R-:W4:Y:S01]  /*16820*/  LDL.LU R66, [R1+0x440] ;  /* 0x0004400001427983 */ /* 0x000f220000300800 */
[----:B------:R-:W-:Y:S02]  /*16830*/  SHF.L.U32 R35, R35, 0x10, RZ ;  /* 0x0000001023237819 */ /* 0x000fe400000006ff */
[----:B------:R-:W-:Y:S01]  /*16840*/  SHF.L.U32 R48, R48, 0x10, RZ ;  /* 0x0000001030307819 */ /* 0x000fe200000006ff */
[----:B------:R-:W4:Y:S01]  /*16850*/  LDL.LU R7, [R1+0x718] ;  /* 0x0007180001077983 */ /* 0x000f220000300800 */
[----:B0-----:R-:W-:Y:S01]  /*16860*/  FMUL.FTZ R19, R19, R17 ;  /* 0x0000001113137220 */ /* 0x001fe20000410000 */
[----:B------:R-:W-:Y:S01]  /*16870*/  FADD.FTZ R17, -R17, 1 ;  /* 0x3f80000011117421 */ /* 0x000fe20000010100 */
[----:B------:R-:W-:Y:S01]  /*16880*/  SHF.L.U32 R33, R33, 0x10, RZ ;  /* 0x0000001021217819 */ /* 0x000fe200000006ff */
[----:B------:R-:W4:Y:S02]  /*16890*/  LDL.LU R21, [R1+0x43c] ;  /* 0x00043c0001157983 */ /* 0x000f240000300800 */
[----:B------:R-:W-:Y:S01]  /*168a0*/  FFMA.FTZ R17, R24, R17, 1 ;  /* 0x3f80000018117423 */ /* 0x000fe20000010011 */
[----:B------:R-:W-:Y:S01]  /*168b0*/  SHF.L.U32 R46, R46, 0x10, RZ ;  /* 0x000000102e2e7819 */ /* 0x000fe200000006ff */
[----:B------:R-:W4:Y:S02]  /*168c0*/  LDL.LU R14, [R1+0x68c] ;  /* 0x00068c00010e7983 */ /* 0x000f240000300800 */
[----:B------:R-:W-:Y:S01]  /*168d0*/  FMUL.FTZ R6, R19, R17 ;  /* 0x0000001113067220 */ /* 0x000fe20000410000 */
[----:B------:R-:W-:Y:S01]  /*168e0*/  FFMA.FTZ R17, R3, R0, R5 ;  /* 0x0000000003117223 */ /* 0x000fe20000010005 */
[----:B---3--:R-:W-:Y:S01]  /*168f0*/  SHF.L.U32 R19, R29, 0x10, RZ ;  /* 0x000000101d137819 */ /* 0x008fe200000006ff */
[----:B------:R-:W3:Y:S02]  /*16900*/  LDL.LU R23, [R1+0x724] ;  /* 0x0007240001177983 */ /* 0x000ee40000300800 */
[----:B------:R-:W-:-:S02]  /*16910*/  FMUL.FTZ R18, R17, -1.4426950216293334961 ;  /* 0xbfb8aa3b11127820 */ /* 0x000fc40000410000 */
[----:B------:R-:W4:Y:S04]  /*16920*/  LDL.LU R29, [R1+0x468] ;  /* 0x00046800011d7983 */ /* 0x000f280000300800 */
[----:B------:R-:W0:Y:S01]  /*16930*/  MUFU.EX2 R18, R18 ;  /* 0x0000001200127308 */ /* 0x000e220000000800 */
[----:B------:R-:W-:Y:S01]  /*16940*/  SHF.L.U32 R31, R31, 0x10, RZ ;  /* 0x000000101f1f7819 */ /* 0x000fe200000006ff */
[----:B------:R-:W3:Y:S01]  /*16950*/  LDL.LU R10, [R1+0x674] ;  /* 0x00067400010a7983 */ /* 0x000ee20000300800 */
[----:B------:R-:W-:Y:S02]  /*16960*/  SHF.L.U32 R44, R44, 0x10, RZ ;  /* 0x000000102c2c7819 */ /* 0x000fe400000006ff */
[----:B------:R-:W-:Y:S01]  /*16970*/  SHF.L.U32 R42, R42, 0x10, RZ ;  /* 0x000000102a2a7819 */ /* 0x000fe200000006ff */
[----:B------:R-:W3:Y:S01]  /*16980*/  LDL.LU R12, [R1+0x430] ;  /* 0x00043000010c7983 */ /* 0x000ee20000300800 */
[----:B------:R-:W-:-:S02]  /*16990*/  SHF.L.U32 R30, R30, 0x10, RZ ;  /* 0x000000101e1e7819 */ /* 0x000fc400000006ff */
[----:B------:R-:W-:Y:S01]  /*169a0*/  SHF.L.U32 R40, R40, 0x10, RZ ;  /* 0x0000001028287819 */ /* 0x000fe200000006ff */
[----:B------:R-:W3:Y:S01]  /*169b0*/  LDL.LU R15, [R1+0x42c] ;  /* 0x00042c00010f7983 */ /* 0x000ee20000300800 */
[----:B0-----:R-:W-:-:S06]  /*169c0*/  FADD.FTZ R18, R18, 1 ;  /* 0x3f80000012127421 */ /* 0x001fcc0000010000 */
[----:B------:R-:W0:Y:S01]  /*169d0*/  MUFU.RCP R18, R18 ;  /* 0x0000001200127308 */ /* 0x000e220000001000 */
[----:B------:R-:W-:Y:S01]  /*169e0*/  FADD.FTZ R20, R20, -UR28 ;  /* 0x8000001c14147e21 */ /* 0x000fe20008010000 */
[----:B------:R1:W-:Y:S04]  /*169f0*/  STL [R1+0x3f4], R0 ;  /* 0x0003f40001007387 */ /* 0x0003e80000100800 */
        /* <DEDUP_REMOVED lines=10> */
[----:B------:R2:W0:Y:S02]  /*16aa0*/  MUFU.RCP R20, R17 ;  /* 0x0000001100147308 */ /* 0x0004240000001000 */
[----:B--2---:R-:W-:Y:S02]  /*16ab0*/  SHF.L.U32 R17, R28, 0x10, RZ ;  /* 0x000000101c117819 */ /* 0x004fe400000006ff */
[----:B------:R-:W2:Y:S03]  /*16ac0*/  LDL.LU R28, [R1+0x470] ;  /* 0x00047000011c7983 */ /* 0x000ea60000300800 */
[----:B0-----:R-:W-:Y:S01]  /*16ad0*/  FMUL.FTZ R17, R17, R20 ;  /* 0x0000001411117220 */ /* 0x001fe20000410000 */
[----:B------:R-:W-:Y:S01]  /*16ae0*/  STL [R1+0x3f0], R0 ;  /* 0x0003f00001007387 */ /* 0x000fe20000100800 */
[----:B------:R-:W-:-:S04]  /*16af0*/  FADD.FTZ R20, -R20, 1 ;  /* 0x3f80000014147421 */ /* 0x000fc80000010100 */
[----:B------:R-:W-:Y:S01]  /*16b00*/  FFMA.FTZ R20, R18, R20, 1 ;  /* 0x3f80000012147423 */ /* 0x000fe20000010014 */
[----:B------:R0:W-:Y:S03]  /*16b10*/  STL [R1+0x2e8], R6 ;  /* 0x0002e80601007387 */ /* 0x0001e60000100800 */
[----:B0-----:R-:W-:Y:S01]  /*16b20*/  FMUL.FTZ R6, R17, R20 ;  /* 0x0000001411067220 */ /* 0x001fe20000410000 */
[----:B------:R-:W-:Y:S02]  /*16b30*/  SHF.L.U32 R19, R39, 0x10, RZ ;  /* 0x0000001027137819 */ /* 0x000fe400000006ff */
[----:B------:R-:W3:Y:S03]  /*16b40*/  LDL.LU R39, [R1+0x474] ;  /* 0x0004740001277983 */ /* 0x000ee60000300800 */
[----:B------:R-:W-:-:S04]  /*16b50*/  FADD.FTZ R19, R19, -UR28 ;  /* 0x8000001c13137e21 */ /* 0x000fc80008010000 */
[----:B------:R-:W-:-:S04]  /*16b60*/  FMUL.FTZ R0, R19, UR16 ;  /* 0x0000001013007c20 */ /* 0x000fc80008410000 */
[----:B------:R-:W-:-:S04]  /*16b70*/  FFMA.FTZ R18, R3, R0, R5 ;  /* 0x0000000003127223 */ /* 0x000fc80000010005 */
[----:B------:R-:W-:-:S06]  /*16b80*/  FMUL.FTZ R17, R18, -1.4426950216293334961 ;  /* 0xbfb8aa3b12117820 */ /* 0x000fcc0000410000 */
[----:B------:R-:W0:Y:S02]  /*16b90*/  MUFU.EX2 R17, R17 ;  /* 0x0000001100117308 */ /* 0x000e240000000800 */
[----:B0-----:R-:W-:-:S06]  /*16ba0*/  FADD.FTZ R17, R17, 1 ;  /* 0x3f80000011117421 */ /* 0x001fcc0000010000 */
[----:B------:R0:W1:Y:S02]  /*16bb0*/  MUFU.RCP R20, R17 ;  /* 0x0000001100147308 */ /* 0x0000640000001000 */
[----:B0-----:R-:W-:Y:S02]  /*16bc0*/  SHF.L.U32 R17, R56, 0x10, RZ ;  /* 0x0000001038117819 */ /* 0x001fe400000006ff */
[----:B------:R-:W3:Y:S04]  /*16bd0*/  LDL.LU R56, [R1+0x450] ;  /* 0x0004500001387983 */ /* 0x000ee80000300800 */
[----:B------:R0:W-:Y:S01]  /*16be0*/  STL [R1+0x3ec], R0 ;  /* 0x0003ec0001007387 */ /* 0x0001e20000100800 */
[----:B----4-:R-:W-:-:S03]  /*16bf0*/  SHF.L.U32 R19, R29, 0x10, RZ ;  /* 0x000000101d137819 */ /* 0x010fc600000006ff */
[----:B------:R-:W4:Y:S01]  /*16c00*/  LDL.LU R29, [R1+0x454] ;  /* 0x00045400011d7983 */ /* 0x000f220000300800 */
[----:B-1----:R-:W-:Y:S01]  /*16c10*/  FMUL.FTZ R17, R17, R20 ;  /* 0x0000001411117220 */ /* 0x002fe20000410000 */
[----:B------:R-:W-:Y:S01]  /*16c20*/  FADD.FTZ R19, R19, -UR28 ;  /* 0x8000001c13137e21 */ /* 0x000fe20008010000 */
[----:B------:R-:W-:-:S03]  /*16c30*/  FADD.FTZ R20, -R20, 1 ;  /* 0x3f80000014147421 */ /* 0x000fc60000010100 */
[----:B0-----:R-:W-:Y:S01]  /*16c40*/  FMUL.FTZ R0, R19, UR16 ;  /* 0x0000001013007c20 */ /* 0x001fe20008410000 */
[----:B------:R-:W-:Y:S01]  /*16c50*/  FFMA.FTZ R20, R18, R20, 1 ;  /* 0x3f80000012147423 */ /* 0x000fe20000010014 */
[----:B------:R0:W-:Y:S02]  /*16c60*/  STL [R1+0x2ec], R6 ;  /* 0x0002ec0601007387 */ /* 0x0001e40000100800 */
[----:B------:R-:W-:Y:S01]  /*16c70*/  FFMA.FTZ R18, R2, R0, R4 ;  /* 0x0000000002127223 */ /* 0x000fe20000010004 */
[----:B0-----:R-:W-:-:S03]  /*16c80*/  FMUL.FTZ R6, R17, R20 ;  /* 0x0000001411067220 */ /* 0x001fc60000410000 */
[----:B------:R-:W-:-:S06]  /*16c90*/  FMUL.FTZ R17, R18, -1.4426950216293334961 ;  /* 0xbfb8aa3b12117820 */ /* 0x000fcc0000410000 */
[----:B------:R-:W0:Y:S02]  /*16ca0*/  MUFU.EX2 R17, R17 ;  /* 0x0000001100117308 */ /* 0x000e240000000800 */
[----:B0-----:R-:W-:-:S06]  /*16cb0*/  FADD.FTZ R17, R17, 1 ;  /* 0x3f80000011117421 */ /* 0x001fcc0000010000 */
[----:B------:R0:W1:Y:S02]  /*16cc0*/  MUFU.RCP R20, R17 ;  /* 0x0000001100147308 */ /* 0x0000640000001000 */
[----:B0-----:R-:W-:Y:S02]  /*16cd0*/  SHF.L.U32 R17, R38, 0x10, RZ ;  /* 0x0000001026117819 */ /* 0x001fe400000006ff */
[----:B------:R-:W4:Y:S04]  /*16ce0*/  LDL.LU R38, [R1+0x458] ;  /* 0x0004580001267983 */ /* 0x000f280000300800 */
[----:B------:R0:W-:Y:S01]  /*16cf0*/  STL [R1+0x3e8], R0 ;  /* 0x0003e80001007387 */ /* 0x0001e20000100800 */
[----:B-1----:R-:W-:Y:S01]  /*16d00*/  FMUL.FTZ R17, R17, R20 ;  /* 0x0000001411117220 */ /* 0x002fe20000410000 */
[----:B------:R-:W-:Y:S01]  /*16d10*/  FADD.FTZ R20, -R20, 1 ;  /* 0x3f80000014147421 */ /* 0x000fe20000010100 */
[----:B--2---:R-:W-:-:S02]  /*16d20*/  SHF.L.U32 R19, R28, 0x10, RZ ;  /* 0x000000101c137819 */ /* 0x004fc400000006ff */
[----:B------:R-:W2:Y:S03]  /*16d30*/  LDL.LU R28, [R1+0x490] ;  /* 0x00049000011c7983 */ /* 0x000ea60000300800 */
[----:B------:R-:W-:Y:S01]  /*16d40*/  FADD.FTZ R19, R19, -UR28 ;  /* 0x8000001c13137e21 */ /* 0x000fe20008010000 */
[----:B------:R-:W-:-:S03]  /*16d50*/  FFMA.FTZ R20, R18, R20, 1 ;  /* 0x3f80000012147423 */ /* 0x000fc60000010014 */
[----:B0-----:R-:W-:Y:S01]  /*16d60*/  FMUL.FTZ R0, R19, UR16 ;  /* 0x0000001013007c20 */ /* 0x001fe20008410000 */
[----:B------:R0:W-:Y:S03]  /*16d70*/  STL [R1+0x2f0], R6 ;  /* 0x0002f00601007387 */ /* 0x0001e60000100800 */
[----:B------:R-:W-:Y:S01]  /*16d80*/  FFMA.FTZ R18, R3, R0, R5 ;  /* 0x0000000003127223 */ /* 0x000fe20000010005 */
[----:B0-----:R-:W-:-:S03]  /*16d90*/  FMUL.FTZ R6, R17, R20 ;  /* 0x0000001411067220 */ /* 0x001fc60000410000 */
[----:B------:R-:W-:-:S06]  /*16da0*/  FMUL.FTZ R17, R18, -1.4426950216293334961 ;  /* 0xbfb8aa3b12117820 */ /* 0x000fcc0000410000 */
[----:B------:R-:W0:Y:S02]  /*16db0*/  MUFU.EX2 R17, R17 ;  /* 0x0000001100117308 */ /* 0x000e240000000800 */
[----:B0-----:R-:W-:-:S06]  /*16dc0*/  FADD.FTZ R17, R17, 1 ;  /* 0x3f80000011117421 */ /* 0x001fcc0000010000 */
[----:B------:R3:W0:Y:S02]  /*16dd0*/  MUFU.RCP R20, R17 ;  /* 0x0000001100147308 */ /* 0x0006240000001000 */
[----:B---3--:R-:W-:Y:S02]  /*16de0*/  SHF.L.U32 R17, R39, 0x10, RZ ;  /* 0x0000001027117819 */ /* 0x008fe400000006ff */
[----:B------:R-:W3:Y:S03]  /*16df0*/  LDL.LU R39, [R1+0x45c] ;  /* 0x00045c0001277983 */ /* 0x000ee60000300800 */
        /* <DEDUP_REMOVED lines=14> */
[----:B------:R4:W0:Y:S02]  /*16ee0*/  MUFU.RCP R20, R17 ;  /* 0x0000001100147308 */ /* 0x0008240000001000 */
[----:B----4-:R-:W-:Y:S02]  /*16ef0*/  SHF.L.U32 R17, R29, 0x10, RZ ;  /* 0x000000101d117819 */ /* 0x010fe400000006ff */
[----:B------:R-:W4:Y:S04]  /*16f00*/  LDL.LU R29, [R1+0x498] ;  /* 0x00049800011d7983 */ /* 0x000f280000300800 */
[----:B------:R1:W-:Y:S01]  /*16f10*/  STL [R1+0x3e0], R0 ;  /* 0x0003e00001007387 */ /* 0x0003e20000100800 */
[----:B0-----:R-:W-:Y:S01]  /*16f20*/  FMUL.FTZ R17, R17, R20 ;  /* 0x0000001411117220 */ /* 0x001fe20000410000 */
[----:B------:R-:W-:Y:S01]  /*16f30*/  FADD.FTZ R20, -R20, 1 ;  /* 0x3f80000014147421 */ /* 0x000fe20000010100 */
[----:B------:R-:W-:-:S02]  /*16f40*/  SHF.L.U32 R19, R38, 0x10, RZ ;  /* 0x0000001026137819 */ /* 0x000fc400000006ff */
[----:B------:R-:W4:Y:S03]  /*16f50*/  LDL.LU R38, [R1+0x4a0] ;  /* 0x0004a00001267983 */ /* 0x000f260000300800 */
[----:B------:R-:W-:Y:S01]  /*16f60*/  FADD.FTZ R19, R19, -UR28 ;  /* 0x8000001c13137e21 */ /* 0x000fe20008010000 */
[----:B------:R-:W-:-:S03]  /*16f70*/  FFMA.FTZ R20, R18, R20, 1 ;  /* 0x3f80000012147423 */ /* 0x000fc60000010014 */
[----:B-1----:R-:W-:Y:S01]  /*16f80*/  FMUL.FTZ R0, R19, UR16 ;  /* 0x0000001013007c20 */ /* 0x002fe20008410000 */
[----:B------:R0:W-:Y:S03]  /*16f90*/  STL [R1+0x348], R6 ;  /* 0x0003480601007387 */ /* 0x0001e60000100800 */
[----:B------:R-:W-:Y:S01]  /*16fa0*/  FFMA.FTZ R18, R3, R0, R5 ;  /* 0x0000000003127223 */ /* 0x000fe20000010005 */
[----:B0-----:R-:W-:-:S03]  /*16fb0*/  FMUL.FTZ R6, R17, R20 ;  /* 0x0000001411067220 */ /* 0x001fc60000410000 */
        /* <DEDUP_REMOVED lines=23> */
[----:B------:R-:W-:Y:S01]  /*17130*/  STL [R1+0x3d4], R0 ;  /* 0x0003d40001007387 */ /* 0x000fe20000100800 */
[----:B-1----:R-:W-:Y:S01]  /*17140*/  FMUL.FTZ R17, R17, R20 ;  /* 0x0000001411117220 */ /* 0x002fe20000410000 */
[----:B------:R-:W-:-:S02]  /*17150*/  FADD.FTZ R20, -R20, 1 ;  /* 0x3f80000014147421 */ /* 0x000fc40000010100 */
[----:B------:R0:W-:Y:S02]  /*17160*/  STL [R1+0x33c], R6 ;  /* 0x00033c0601007387 */ /* 0x0001e40000100800 */
[----:B------:R-:W-:-:S04]  /*17170*/  FFMA.FTZ R20, R18, R20, 1 ;  /* 0x3f80000012147423 */ /* 0x000fc80000010014 */
[----:B0-----:R-:W-:Y:S01]  /*17180*/  FMUL.FTZ R6, R17, R20 ;  /* 0x0000001411067220 */ /* 0x001fe20000410000 */
[----:B----4-:R-:W-:Y:S02]  /*17190*/  SHF.L.U32 R19, R29, 0x10, RZ ;  /* 0x000000101d137819 */ /* 0x010fe400000006ff */
[----:B------:R-:W4:Y:S03]  /*171a0*/  LDL.LU R29, [R1+0x514] ;  /* 0x00051400011d7983 */ /* 0x000f260000300800 */
        /* <DEDUP_REMOVED lines=8> */
[----:B------:R-:W4:Y:S01]  /*17230*/  LDL.LU R38, [R1+0x504] ;  /* 0x0005040001267983 */ /* 0x000f220000300800 */
[----:B--2---:R-:W-:-:S03]  /*17240*/  SHF.L.U32 R19, R28, 0x10, RZ ;  /* 0x000000101c137819 */ /* 0x004fc600000006ff */
[----:B------:R-:W2:Y:S01]  /*17250*/  LDL.LU R28, [R1+0x524] ;  /* 0x00052400011c7983 */ /* 0x000ea20000300800 */
[----:B-1----:R-:W-:Y:S01]  /*17260*/  FMUL.FTZ R17, R17, R20 ;  /* 0x0000001411117220 */ /* 0x002fe20000410000 */
[----:B------:R-:W-:Y:S02]  /*17270*/  FADD.FTZ R19, R19, -UR28 ;  /* 0x8000001c13137e21 */ /* 0x000fe40008010000 */
[----:B------:R0:W-:Y:S01]  /*17280*/  STL [R1+0x3cc], R0 ;  /* 0x0003cc0001007387 */ /* 0x0001e20000100800 */
[----:B------:R-:W-:-:S04]  /*17290*/  FADD.FTZ R20, -R20, 1 ;  /* 0x3f80000014147421 */ /* 0x000fc80000010100 */
[----:B------:R-:W-:Y:S01]  /*172a0*/  FFMA.FTZ R20, R18, R20, 1 ;  /* 0x3f80000012147423 */ /* 0x000fe20000010014 */
[----:B0-----:R-:W-:Y:S01]  /*172b0*/  FMUL.FTZ R0, R19, UR16 ;  /* 0x0000001013007c20 */ /* 0x001fe20008410000 */
[----:B------:R0:W-:Y:S03]  /*172c0*/  STL [R1+0x338], R6 ;  /* 0x0003380601007387 */ /* 0x0001e60000100800 */
[----:B------:R-:W-:Y:S01]  /*172d0*/  FFMA.FTZ R18, R2, R0, R4 ;  /* 0x0000000002127223 */ /* 0x000fe20000010004 */
[----:B0-----:R-:W-:-:S03]  /*172e0*/  FMUL.FTZ R6, R17, R20 ;  /* 0x0000001411067220 */ /* 0x001fc60000410000 */
[----:B------:R-:W-:-:S06]  /*172f0*/  FMUL.FTZ R17, R18, -1.4426950216293334961 ;  /* 0xbfb8aa3b12117820 */ /* 0x000fcc0000410000 */
[----:B------:R-:W0:Y:S02]  /*17300*/  MUFU.EX2 R17, R17 ;  /* 0x0000001100117308 */ /* 0x000e240000000800 */
[----:B0-----:R-:W-:-:S06]  /*17310*/  FADD.FTZ R17, R17, 1 ;  /* 0x3f80000011117421 */ /* 0x001fcc0000010000 */
[----:B------:R3:W0:Y:S01]  /*17320*/  MUFU.RCP R20, R17 ;  /* 0x0000001100147308 */ /* 0x0006220000001000 */
[----:B------:R-:W-:Y:S01]  /*17330*/  STL [R1+0x3c8], R0 ;  /* 0x0003c80001007387 */ /* 0x000fe20000100800 */
[----:B---3--:R-:W-:-:S03]  /*17340*/  SHF.L.U32 R17, R39, 0x10, RZ ;  /* 0x0000001027117819 */ /* 0x008fc600000006ff */
[----:B------:R-:W3:Y:S02]  /*17350*/  LDL.LU R39, [R1+0x530] ;  /* 0x0005300001277983 */ /* 0x000ee40000300800 */
[----:B0-----:R-:W-:Y:S01]  /*17360*/  FMUL.FTZ R17, R17, R20 ;  /* 0x0000001411117220 */ /* 0x001fe20000410000 */
[----:B------:R-:W-:Y:S01]  /*17370*/  FADD.FTZ R20, -R20, 1 ;  /* 0x3f80000014147421 */ /* 0x000fe20000010100 */
[----:B------:R0:W-:Y:S03]  /*17380*/  STL [R1+0x334], R6 ;  /* 0x0003340601007387 */ /* 0x0001e60000100800 */
[----:B------:R-:W-:-:S04]  /*17390*/  FFMA.FTZ R20, R18, R20, 1 ;  /* 0x3f80000012147423 */ /* 0x000fc80000010014 */
        /* <DEDUP_REMOVED lines=12> */
[----:B------:R-:W-:Y:S01]  /*17460*/  STL [R1+0x3c4], R0 ;  /* 0x0003c40001007387 */ /* 0x000fe20000100800 */
[----:B0-----:R-:W-:Y:S01]  /*17470*/  FMUL.FTZ R17, R17, R20 ;  /* 0x0000001411117220 */ /* 0x001fe20000410000 */
[----:B------:R-:W-:-:S02]  /*17480*/  FADD.FTZ R20, -R20, 1 ;  /* 0x3f80000014147421 */ /* 0x000fc40000010100 */
[----:B------:R0:W-:Y:S02]  /*17490*/  STL [R1+0x32c], R6 ;  /* 0x00032c0601007387 */ /* 0x0001e40000100800 */
[----:B------:R-:W-:-:S04]  /*174a0*/  FFMA.FTZ R20, R18, R20, 1 ;  /* 0x3f80000012147423 */ /* 0x000fc80000010014 */
[----:B0-----:R-:W-:Y:S01]  /*174b0*/  FMUL.FTZ R6, R17, R20 ;  /* 0x0000001411067220 */ /* 0x001fe20000410000 */
[----:B------:R-:W-:Y:S02]  /*174c0*/  SHF.L.U32 R19, R38, 0x10, RZ ;  /* 0x0000001026137819 */ /* 0x000fe400000006ff */
[----:B------:R-:W4:Y:S03]  /*174d0*/  LDL.LU R38, [R1+0x564] ;  /* 0x0005640001267983 */ /* 0x000f260000300800 */
[----:B------:R-:W-:-:S04]  /*174e0*/  FADD.FTZ R19, R19, -UR28 ;  /* 0x8000001c13137e21 */ /* 0x000fc80008010000 */
[----:B------:R-:W-:-:S04]  /*174f0*/  FMUL.FTZ R0, R19, UR16 ;  /* 0x0000001013007c20 */ /* 0x000fc80008410000 */
        /* <DEDUP_REMOVED lines=111> */
[----:B------:R-:W4:Y:S02]  /*17bf0*/  LDL.LU R29, [R1+0x5c4] ;  /* 0x0005c400011d7983 */ /* 0x000f240000300800 */
[----:B------:R-:W-:-:S04]  /*17c00*/  FADD.FTZ R19, R19, -UR28 ;  /* 0x8000001c13137e21 */ /* 0x000fc80008010000 */
[----:B0-----:R-:W-:Y:S01]  /*17c10*/  FMUL.FTZ R0, R19, UR16 ;  /* 0x0000001013007c20 */ /* 0x001fe20008410000 */
[----:B-1----:R-:W-:Y:S01]  /*17c20*/  FMUL.FTZ R17, R17, R20 ;  /* 0x0000001411117220 */ /* 0x002fe20000410000 */
[----:B------:R-:W-:Y:S01]  /*17c30*/  FADD.FTZ R20, -R20, 1 ;  /* 0x3f80000014147421 */ /* 0x000fe20000010100 */
[----:B--2---:R-:W-:Y:S02]  /*17c40*/  SHF.L.U32 R19, R28, 0x10, RZ ;  /* 0x000000101c137819 */ /* 0x004fe400000006ff */
[----:B------:R-:W2:Y:S01]  /*17c50*/  LDL.LU R28, [R1+0x5d0] ;  /* 0x0005d000011c7983 */ /* 0x000ea20000300800 */
[----:B------:R-:W-:Y:S01]  /*17c60*/  FFMA.FTZ R20, R18, R20, 1 ;  /* 0x3f80000012147423 */ /* 0x000fe20000010014 */
[----:B------:R-:W-:Y:S02]  /*17c70*/  FFMA.FTZ R18, R3, R0, R5 ;  /* 0x0000000003127223 */ /* 0x000fe40000010005 */
[----:B------:R0:W-:Y:S02]  /*17c80*/  STL [R1+0x308], R6 ;  /* 0x0003080601007387 */ /* 0x0001e40000100800 */
[----:B0-----:R-:W-:Y:S01]  /*17c90*/  FMUL.FTZ R6, R17, R20 ;  /* 0x0000001411067220 */ /* 0x001fe20000410000 */
[----:B------:R-:W-:-:S06]  /*17ca0*/  FMUL.FTZ R17, R18, -1.4426950216293334961 ;  /* 0xbfb8aa3b12117820 */ /* 0x000fcc0000410000 */
[----:B------:R-:W0:Y:S02]  /*17cb0*/  MUFU.EX2 R17, R17 ;  /* 0x0000001100117308 */ /* 0x000e240000000800 */
[----:B0-----:R-:W-:-:S06]  /*17cc0*/  FADD.FTZ R17, R17, 1 ;  /* 0x3f80000011117421 */ /* 0x001fcc0000010000 */
[----:B------:R0:W1:Y:S01]  /*17cd0*/  MUFU.RCP R20, R17 ;  /* 0x0000001100147308 */ /* 0x0000620000001000 */
[----:B------:R-:W-:Y:S01]  /*17ce0*/  FADD.FTZ R19, R19, -UR28 ;  /* 0x8000001c13137e21 */ /* 0x000fe20008010000 */
[----:B------:R0:W-:Y:S02]  /*17cf0*/  STL [R1+0x3a4], R0 ;  /* 0x0003a40001007387 */ /* 0x0001e40000100800 */
[----:B0-----:R-:W-:Y:S02]  /*17d00*/  SHF.L.U32 R17, R38, 0x10, RZ ;  /* 0x0000001026117819 */ /* 0x001fe400000006ff */
[----:B------:R-:W2:Y:S01]  /*17d10*/  LDL.LU R38, [R1+0x5cc] ;  /* 0x0005cc0001267983 */ /* 0x000ea20000300800 */
[----:B------:R-:W-:Y:S02]  /*17d20*/  FMUL.FTZ R0, R19, UR16 ;  /* 0x0000001013007c20 */ /* 0x000fe40008410000 */
[----:B-1----:R-:W-:Y:S01]  /*17d30*/  FMUL.FTZ R17, R17, R20 ;  /* 0x0000001411117220 */ /* 0x002fe20000410000 */
[----:B------:R-:W-:Y:S01]  /*17d40*/  FADD.FTZ R20, -R20, 1 ;  /* 0x3f80000014147421 */ /* 0x000fe20000010100 */
[----:B------:R0:W-:Y:S03]  /*17d50*/  STL [R1+0x304], R6 ;  /* 0x0003040601007387 */ /* 0x0001e60000100800 */
[----:B------:R-:W-:Y:S01]  /*17d60*/  FFMA.FTZ R20, R18, R20, 1 ;  /* 0x3f80000012147423 */ /* 0x000fe20000010014 */
[----:B------:R-:W-:-:S03]  /*17d70*/  FFMA.FTZ R18, R2, R0, R4 ;  /* 0x0000000002127223 */ /* 0x000fc60000010004 */
[----:B0-----:R-:W-:Y:S01]  /*17d80*/  FMUL.FTZ R6, R17, R20 ;  /* 0x0000001411067220 */ /* 0x001fe20000410000 */
[----:B------:R-:W-:-:S06]  /*17d90*/  FMUL.FTZ R17, R18, -1.4426950216293334961 ;  /* 0xbfb8aa3b12117820 */ /* 0x000fcc0000410000 */
[----:B------:R-:W0:Y:S02]  /*17da0*/  MUFU.EX2 R17, R17 ;  /* 0x0000001100117308 */ /* 0x000e240000000800 */
[----:B0-----:R-:W-:-:S06]  /*17db0*/  FADD.FTZ R17, R17, 1 ;  /* 0x3f80000011117421 */ /* 0x001fcc0000010000 */
[----:B------:R0:W1:Y:S01]  /*17dc0*/  MUFU.RCP R20, R17 ;  /* 0x0000001100147308 */ /* 0x0000620000001000 */
[----:B------:R3:W-:Y:S01]  /*17dd0*/  STL [R1+0x3a0], R0 ;  /* 0x0003a00001007387 */ /* 0x0007e20000100800 */
[----:B0-----:R-:W-:-:S03]  /*17de0*/  SHF.L.U32 R17, R37, 0x10, RZ ;  /* 0x0000001025117819 */ /* 0x001fc600000006ff */
[----:B------:R0:W-:Y:S04]  /*17df0*/  STL [R1+0x300], R6 ;  /* 0x0003000601007387 */ /* 0x0001e80000100800 */
[----:B------:R-:W2:Y:S01]  /*17e00*/  LDL.LU R37, [R1+0x6e4] ;  /* 0x0006e40001257983 */ /* 0x000ea20000300800 */
[----:B-1----:R-:W-:Y:S01]  /*17e10*/  FMUL.FTZ R17, R17, R20 ;  /* 0x0000001411117220 */ /* 0x002fe20000410000 */
[----:B------:R-:W-:-:S04]  /*17e20*/  FADD.FTZ R20, -R20, 1 ;  /* 0x3f80000014147421 */ /* 0x000fc80000010100 */
[----:B------:R-:W-:Y:S01]  /*17e30*/  FFMA.FTZ R20, R18, R20, 1 ;  /* 0x3f80000012147423 */ /* 0x000fe20000010014 */
[----:B---3--:R-:W-:Y:S02]  /*17e40*/  SHF.L.U32 R19, R56, 0x10, RZ ;  /* 0x0000001038137819 */ /* 0x008fe400000006ff */
[----:B------:R-:W3:Y:S03]  /*17e50*/  LDL.LU R56, [R1+0x388] ;  /* 0x0003880001387983 */ /* 0x000ee60000300800 */
[----:B------:R-:W-:-:S04]  /*17e60*/  FADD.FTZ R19, R19, -UR28 ;  /* 0x8000001c13137e21 */ /* 0x000fc80008010000 */
[----:B------:R-:W-:Y:S01]  /*17e70*/  FMUL.FTZ R0, R19, UR16 ;  /* 0x0000001013007c20 */ /* 0x000fe20008410000 */
[----:B0-----:R-:W-:-:S03]  /*17e80*/  FMUL.FTZ R6, R17, R20 ;  /* 0x0000001411067220 */ /* 0x001fc60000410000 */
[----:B------:R-:W-:-:S04]  /*17e90*/  FFMA.FTZ R18, R3, R0, R5 ;  /* 0x0000000003127223 */ /* 0x000fc80000010005 */
[----:B------:R-:W-:-:S06]  /*17ea0*/  FMUL.FTZ R17, R18, -1.4426950216293334961 ;  /* 0xbfb8aa3b12117820 */ /* 0x000fcc0000410000 */
[----:B------:R-:W0:Y:S02]  /*17eb0*/  MUFU.EX2 R17, R17 ;  /* 0x0000001100117308 */ /* 0x000e240000000800 */
[----:B0-----:R-:W-:-:S06]  /*17ec0*/  FADD.FTZ R17, R17, 1 ;  /* 0x3f80000011117421 */ /* 0x001fcc0000010000 */
[----:B------:R0:W1:Y:S02]  /*17ed0*/  MUFU.RCP R20, R17 ;  /* 0x0000001100147308 */ /* 0x0000640000001000 */
[----:B0-----:R-:W-:Y:S02]  /*17ee0*/  SHF.L.U32 R17, R39, 0x10, RZ ;  /* 0x0000001027117819 */ /* 0x001fe400000006ff */
[----:B----4-:R-:W-:Y:S01]  /*17ef0*/  SHF.L.U32 R19, R29, 0x10, RZ ;  /* 0x000000101d137819 */ /* 0x010fe200000006ff */
[----:B------:R-:W4:Y:S04]  /*17f00*/  LDL.LU R39, [R1+0x38c] ;  /* 0x00038c0001277983 */ /* 0x000f280000300800 */
[----:B------:R-:W4:Y:S01]  /*17f10*/  LDL.LU R29, [R1+0x5e0] ;  /* 0x0005e000011d7983 */ /* 0x000f220000300800 */
[----:B-1----:R-:W-:Y:S01]  /*17f20*/  FMUL.FTZ R17, R17, R20 ;  /* 0x0000001411117220 */ /* 0x002fe20000410000 */
[----:B------:R-:W-:Y:S01]  /*17f30*/  FADD.FTZ R20, -R20, 1 ;  /* 0x3f80000014147421 */ /* 0x000fe20000010100 */
[----:B------:R-:W-:Y:S01]  /*17f40*/  FADD.FTZ R19, R19, -UR28 ;  /* 0x8000001c13137e21 */ /* 0x000fe20008010000 */
[----:B------:R0:W-:Y:S02]  /*17f50*/  STL [R1+0x39c], R0 ;  /* 0x00039c0001007387 */ /* 0x0001e40000100800 */
[----:B------:R-:W-:-:S02]  /*17f60*/  FFMA.FTZ R20, R18, R20, 1 ;  /* 0x3f80000012147423 */ /* 0x000fc40000010014 */
[----:B------:R1:W-:Y:S01]  /*17f70*/  STL [R1+0x2fc], R6 ;  /* 0x0002fc0601007387 */ /* 0x0003e20000100800 */
[----:B0-----:R-:W-:Y:S01]  /*17f80*/  FMUL.FTZ R0, R19, UR16 ;  /* 0x0000001013007c20 */ /* 0x001fe20008410000 */
[----:B-1----:R-:W-:-:S03]  /*17f90*/  FMUL.FTZ R6, R17, R20 ;  /* 0x0000001411067220 */ /* 0x002fc60000410000 */
[----:B------:R-:W-:-:S04]  /*17fa0*/  FFMA.FTZ R17, R2, R0, R4 ;  /* 0x0000000002117223 */ /* 0x000fc80000010004 */
[----:B------:R-:W-:-:S06]  /*17fb0*/  FMUL.FTZ R18, R17, -1.4426950216293334961 ;  /* 0xbfb8aa3b11127820 */ /* 0x000fcc0000410000 */
[----:B------:R-:W0:Y:S02]  /*17fc0*/  MUFU.EX2 R18, R18 ;  /* 0x0000001200127308 */ /* 0x000e240000000800 */
[----:B0-----:R-:W-:-:S06]  /*17fd0*/  FADD.FTZ R18, R18, 1 ;  /* 0x3f80000012127421 */ /* 0x001fcc0000010000 */
[----:B------:R2:W0:Y:S02]  /*17fe0*/  MUFU.RCP R19, R18 ;  /* 0x0000001200137308 */ /* 0x0004240000001000 */
[----:B--2---:R-:W-:Y:S02]  /*17ff0*/  SHF.L.U32 R18, R28, 0x10, RZ ;  /* 0x000000101c127819 */ /* 0x004fe400000006ff */
[----:B------:R-:W2:Y:S03]  /*18000*/  LDL.LU R28, [R1+0x378] ;  /* 0x00037800011c7983 */ /* 0x000ea60000300800 */
[----:B------:R-:W-:Y:S01]  /*18010*/  FADD.FTZ R18, R18, -UR28 ;  /* 0x8000001c12127e21 */ /* 0x000fe20008010000 */
[----:B------:R1:W-:Y:S03]  /*18020*/  STL [R1+0x398], R0 ;  /* 0x0003980001007387 */ /* 0x0003e60000100800 */
[----:B-1----:R-:W-:Y:S01]  /*18030*/  FMUL.FTZ R0, R18, UR16 ;  /* 0x0000001012007c20 */ /* 0x002fe20008410000 */
[----:B------:R-:W-:-:S02]  /*18040*/  SHF.L.U32 R62, R38, 0x10, RZ ;  /* 0x00000010263e7819 */ /* 0x000fc400000006ff */
[----:B------:R-:W2:Y:S03]  /*18050*/  LDL.LU R38, [R1+0x37c] ;  /* 0x00037c0001267983 */ /* 0x000ea60000300800 */
[----:B0-----:R-:W-:Y:S01]  /*18060*/  FMUL.FTZ R62, R62, R19 ;  /* 0x000000133e3e7220 */ /* 0x001fe20000410000 */
[----:B------:R-:W-:-:S04]  /*18070*/  FADD.FTZ R19, -R19, 1 ;  /* 0x3f80000013137421 */ /* 0x000fc80000010100 */
[----:B------:R-:W-:Y:S01]  /*18080*/  FFMA.FTZ R19, R17, R19, 1 ;  /* 0x3f80000011137423 */ /* 0x000fe20000010013 */
[----:B------:R-:W-:-:S04]  /*18090*/  FFMA.FTZ R17, R3, R0, R5 ;  /* 0x0000000003117223 */ /* 0x000fc80000010005 */
[----:B------:R-:W-:-:S06]  /*180a0*/  FMUL.FTZ R18, R17, -1.4426950216293334961 ;  /* 0xbfb8aa3b11127820 */ /* 0x000fcc0000410000 */
[----:B------:R-:W0:Y:S01]  /*180b0*/  MUFU.EX2 R18, R18 ;  /* 0x0000001200127308 */ /* 0x000e220000000800 */
[----:B------:R-:W-:Y:S01]  /*180c0*/  FMUL.FTZ R62, R62, R19 ;  /* 0x000000133e3e7220 */ /* 0x000fe20000410000 */
[----:B0-----:R-:W-:-:S06]  /*180d0*/  FADD.FTZ R18, R18, 1 ;  /* 0x3f80000012127421 */ /* 0x001fcc0000010000 */
[----:B------:R-:W0:Y:S01]  /*180e0*/  MUFU.RCP R19, R18 ;  /* 0x0000001200137308 */ /* 0x000e220000001000 */
[----:B------:R1:W-:Y:S01]  /*180f0*/  STL [R1+0x394], R0 ;  /* 0x0003940001007387 */ /* 0x0003e20000100800 */
[----:B0-----:R-:W-:Y:S01]  /*18100*/  FMUL.FTZ R55, R55, R19 ;  /* 0x0000001337377220 */ /* 0x001fe20000410000 */
[----:B------:R-:W-:-:S04]  /*18110*/  FADD.FTZ R19, -R19, 1 ;  /* 0x3f80000013137421 */ /* 0x000fc80000010100 */
[----:B------:R-:W-:Y:S01]  /*18120*/  FFMA.FTZ R19, R17, R19, 1 ;  /* 0x3f80000011137423 */ /* 0x000fe20000010013 */
[----:B---3--:R-:W-:Y:S02]  /*18130*/  SHF.L.U32 R18, R56, 0x10, RZ ;  /* 0x0000001038127819 */ /* 0x008fe400000006ff */
[----:B------:R-:W3:Y:S03]  /*18140*/  LDL.LU R56, [R1+0x380] ;  /* 0x0003800001387983 */ /* 0x000ee60000300800 */
[----:B------:R-:W-:-:S04]  /*18150*/  FADD.FTZ R18, R18, -UR28 ;  /* 0x8000001c12127e21 */ /* 0x000fc80008010000 */
[----:B-1----:R-:W-:-:S04]  /*18160*/  FMUL.FTZ R0, R18, UR16 ;  /* 0x0000001012007c20 */ /* 0x002fc80008410000 */
[----:B------:R-:W-:-:S04]  /*18170*/  FFMA.FTZ R17, R2, R0, R4 ;  /* 0x0000000002117223 */ /* 0x000fc80000010004 */
[----:B------:R-:W-:-:S06]  /*18180*/  FMUL.FTZ R18, R17, -1.4426950216293334961 ;  /* 0xbfb8aa3b11127820 */ /* 0x000fcc0000410000 */
[----:B------:R-:W0:Y:S01]  /*18190*/  MUFU.EX2 R18, R18 ;  /* 0x0000001200127308 */ /* 0x000e220000000800 */
[----:B------:R-:W-:Y:S01]  /*181a0*/  FMUL.FTZ R55, R55, R19 ;  /* 0x0000001337377220 */ /* 0x000fe20000410000 */
[----:B0-----:R-:W-:-:S06]  /*181b0*/  FADD.FTZ R18, R18, 1 ;  /* 0x3f80000012127421 */ /* 0x001fcc0000010000 */
[----:B------:R0:W1:Y:S01]  /*181c0*/  MUFU.RCP R19, R18 ;  /* 0x0000001200137308 */ /* 0x0000620000001000 */
[----:B------:R1:W-:Y:S01]  /*181d0*/  STL [R1+0x390], R0 ;  /* 0x0003900001007387 */ /* 0x0003e20000100800 */
[----:B----4-:R-:W-:-:S03]  /*181e0*/  SHF.L.U32 R61, R39, 0x10, RZ ;  /* 0x00000010273d7819 */ /* 0x010fc600000006ff */
[----:B------:R-:W4:Y:S01]  /*181f0*/  LDL.LU R39, [R1+0x364] ;  /* 0x0003640001277983 */ /* 0x000f220000300800 */
[----:B0-----:R-:W-:-:S03]  /*18200*/  SHF.L.U32 R18, R29, 0x10, RZ ;  /* 0x000000101d127819 */ /* 0x001fc600000006ff */
[----:B------:R-:W4:Y:S01]  /*18210*/  LDL.LU R29, [R1+0x360] ;  /* 0x00036000011d7983 */ /* 0x000f220000300800 */
[----:B-1----:R-:W-:Y:S01]  /*18220*/  FMUL.FTZ R61, R61, R19 ;  /* 0x000000133d3d7220 */ /* 0x002fe20000410000 */
[----:B------:R-:W-:Y:S01]  /*18230*/  FADD.FTZ R18, R18, -UR28 ;  /* 0x8000001c12127e21 */ /* 0x000fe20008010000 */
[----:B------:R-:W-:-:S03]  /*18240*/  FADD.FTZ R19, -R19, 1 ;  /* 0x3f80000013137421 */ /* 0x000fc60000010100 */
[----:B------:R-:W-:Y:S01]  /*18250*/  FMUL.FTZ R0, R18, UR16 ;  /* 0x0000001012007c20 */ /* 0x000fe20008410000 */
[----:B------:R-:W-:-:S03]  /*18260*/  FFMA.FTZ R19, R17, R19, 1 ;  /* 0x3f80000011137423 */ /* 0x000fc60000010013 */
[----:B------:R-:W-:-:S04]  /*18270*/  FFMA.FTZ R17, R3, R0, R5 ;  /* 0x0000000003117223 */ /* 0x000fc80000010005 */
[----:B------:R-:W-:-:S06]  /*18280*/  FMUL.FTZ R18, R17, -1.4426950216293334961 ;  /* 0xbfb8aa3b11127820 */ /* 0x000fcc0000410000 */
[----:B------:R-:W0:Y:S01]  /*18290*/  MUFU.EX2 R18, R18 ;  /* 0x0000001200127308 */ /* 0x000e220000000800 */
[----:B------:R-:W-:Y:S01]  /*182a0*/  FMUL.FTZ R61, R61, R19 ;  /* 0x000000133d3d7220 */ /* 0x000fe20000410000 */
[----:B0-----:R-:W-:-:S06]  /*182b0*/  FADD.FTZ R18, R18, 1 ;  /* 0x3f80000012127421 */ /* 0x001fcc0000010000 */
[----:B------:R2:W0:Y:S02]  /*182c0*/  MUFU.RCP R19, R18 ;  /* 0x0000001200137308 */ /* 0x0004240000001000 */
[----:B--2---:R-:W-:Y:S02]  /*182d0*/  SHF.L.U32 R18, R28, 0x10, RZ ;  /* 0x000000101c127819 */ /* 0x004fe400000006ff */
[----:B------:R-:W2:Y:S01]  /*182e0*/  LDL.LU R28, [R1+0x368] ;  /* 0x00036800011c7983 */ /* 0x000ea20000300800 */
[----:B0-----:R-:W-:Y:S02]  /*182f0*/  FMUL.FTZ R53, R53, R19 ;  /* 0x0000001335357220 */ /* 0x001fe40000410000 */
[----:B------:R-:W-:Y:S01]  /*18300*/  FADD.FTZ R18, R18, -UR28 ;  /* 0x8000001c12127e21 */ /* 0x000fe20008010000 */
[----:B------:R0:W-:Y:S01]  /*18310*/  STL [R1+0x38c], R0 ;  /* 0x00038c0001007387 */ /* 0x0001e20000100800 */
[----:B------:R-:W-:-:S04]  /*18320*/  FADD.FTZ R19, -R19, 1 ;  /* 0x3f80000013137421 */ /* 0x000fc80000010100 */
[----:B------:R-:W-:Y:S01]  /*18330*/  FFMA.FTZ R19, R17, R19, 1 ;  /* 0x3f80000011137423 */ /* 0x000fe20000010013 */
[----:B0-----:R-:W-:-:S04]  /*18340*/  FMUL.FTZ R0, R18, UR16 ;  /* 0x0000001012007c20 */ /* 0x001fc80008410000 */
[----:B------:R-:W-:-:S04]  /*18350*/  FFMA.FTZ R17, R2, R0, R4 ;  /* 0x0000000002117223 */ /* 0x000fc80000010004 */
[----:B------:R-:W-:-:S06]  /*18360*/  FMUL.FTZ R18, R17, -1.4426950216293334961 ;  /* 0xbfb8aa3b11127820 */ /* 0x000fcc0000410000 */
[----:B------:R-:W0:Y:S01]  /*18370*/  MUFU.EX2 R18, R18 ;  /* 0x0000001200127308 */ /* 0x000e220000000800 */
[----:B------:R-:W-:Y:S01]  /*18380*/  FMUL.FTZ R53, R53, R19 ;  /* 0x0000001335357220 */ /* 0x000fe20000410000 */
[----:B0-----:R-:W-:-:S06]  /*18390*/  FADD.FTZ R18, R18, 1 ;  /* 0x3f80000012127421 */ /* 0x001fcc0000010000 */
[----:B------:R-:W0:Y:S01]  /*183a0*/  MUFU.RCP R19, R18 ;  /* 0x0000001200137308 */ /* 0x000e220000001000 */
[----:B------:R-:W-:Y:S01]  /*183b0*/  SHF.L.U32 R60, R38, 0x10, RZ ;  /* 0x00000010263c7819 */ /* 0x000fe200000006ff */
[----:B------:R1:W-:Y:S04]  /*183c0*/  STL [R1+0x388], R0 ;  /* 0x0003880001007387 */ /* 0x0003e80000100800 */
[----:B------:R-:W2:Y:S01]  /*183d0*/  LDL.LU R38, [R1+0x35c] ;  /* 0x00035c0001267983 */ /* 0x000ea20000300800 */
[----:B0-----:R-:W-:Y:S01]  /*183e0*/  FMUL.FTZ R60, R60, R19 ;  /* 0x000000133c3c7220 */ /* 0x001fe20000410000 */
[----:B------:R-:W-:-:S04]  /*183f0*/  FADD.FTZ R19, -R19, 1 ;  /* 0x3f80000013137421 */ /* 0x000fc80000010100 */
[----:B------:R-:W-:-:S04]  /*18400*/  FFMA.FTZ R19, R17, R19, 1 ;  /* 0x3f80000011137423 */ /* 0x000fc80000010013 */
[----:B------:R-:W-:Y:S01]  /*18410*/  FMUL.FTZ R60, R60, R19 ;  /* 0x000000133c3c7220 */ /* 0x000fe20000410000 */
[----:B---3--:R-:W-:Y:S02]  /*18420*/  SHF.L.U32 R18, R56, 0x10, RZ ;  /* 0x0000001038127819 */ /* 0x008fe400000006ff */
[----:B------:R-:W3:Y:S03]  /*18430*/  LDL.LU R56, [R1+0x358] ;  /* 0x0003580001387983 */ /* 0x000ee60000300800 */
[----:B------:R-:W-:-:S04]  /*18440*/  FADD.FTZ R18, R18, -UR28 ;  /* 0x8000001c12127e21 */ /* 0x000fc80008010000 */
[----:B-1----:R-:W-:-:S04]  /*18450*/  FMUL.FTZ R0, R18, UR16 ;  /* 0x0000001012007c20 */ /* 0x002fc80008410000 */
[----:B------:R-:W-:-:S04]  /*18460*/  FFMA.FTZ R17, R3, R0, R5 ;  /* 0x0000000003117223 */ /* 0x000fc80000010005 */
[----:B------:R-:W-:-:S06]  /*18470*/  FMUL.FTZ R18, R17, -1.4426950216293334961 ;  /* 0xbfb8aa3b11127820 */ /* 0x000fcc0000410000 */
[----:B------:R-:W0:Y:S02]  /*18480*/  MUFU.EX2 R18, R18 ;  /* 0x0000001200127308 */ /* 0x000e240000000800 */
[----:B0-----:R-:W-:-:S06]  /*18490*/  FADD.FTZ R18, R18, 1 ;  /* 0x3f80000012127421 */ /* 0x001fcc0000010000 */
[----:B------:R4:W0:Y:S01]  /*184a0*/  MUFU.RCP R19, R18 ;  /* 0x0000001200137308 */ /* 0x0008220000001000 */
[----:B------:R1:W-:Y:S01]  /*184b0*/  STL [R1+0x384], R0 ;  /* 0x0003840001007387 */ /* 0x0003e20000100800 */
[----:B----4-:R-:W-:-:S03]  /*184c0*/  SHF.L.U32 R18, R29, 0x10, RZ ;  /* 0x000000101d127819 */ /* 0x010fc600000006ff */
[----:B------:R-:W4:Y:S01]  /*184d0*/  LDL.LU R29, [R1+0x614] ;  /* 0x00061400011d7983 */ /* 0x000f220000300800 */
[----:B0-----:R-:W-:Y:S01]  /*184e0*/  FMUL.FTZ R51, R51, R19 ;  /* 0x0000001333337220 */ /* 0x001fe20000410000 */
[----:B------:R-:W-:Y:S01]  /*184f0*/  FADD.FTZ R18, R18, -UR28 ;  /* 0x8000001c12127e21 */ /* 0x000fe20008010000 */
[----:B------:R-:W-:-:S03]  /*18500*/  FADD.FTZ R19, -R19, 1 ;  /* 0x3f80000013137421 */ /* 0x000fc60000010100 */
[----:B-1----:R-:W-:Y:S01]  /*18510*/  FMUL.FTZ R0, R18, UR16 ;  /* 0x0000001012007c20 */ /* 0x002fe20008410000 */
        /* <DEDUP_REMOVED lines=9> */
[----:B------:R-:W-:Y:S02]  /*185b0*/  SHF.L.U32 R59, R39, 0x10, RZ ;  /* 0x00000010273b7819 */ /* 0x000fe400000006ff */
[----:B------:R-:W-:Y:S01]  /*185c0*/  FADD.FTZ R18, R18, -UR28 ;  /* 0x8000001c12127e21 */ /* 0x000fe20008010000 */
[----:B------:R1:W-:Y:S02]  /*185d0*/  STL [R1+0x380], R0 ;  /* 0x0003800001007387 */ /* 0x0003e40000100800 */
[----:B0-----:R-:W-:Y:S01]  /*185e0*/  FMUL.FTZ R59, R59, R19 ;  /* 0x000000133b3b7220 */ /* 0x001fe20000410000 */
[----:B------:R-:W-:Y:S01]  /*185f0*/  FADD.FTZ R19, -R19, 1 ;  /* 0x3f80000013137421 */ /* 0x000fe20000010100 */
[----:B------:R-:W2:Y:S03]  /*18600*/  LDL.LU R39, [R1+0x628] ;  /* 0x0006280001277983 */ /* 0x000ea60000300800 */
[----:B------:R-:W-:Y:S01]  /*18610*/  FFMA.FTZ R19, R17, R19, 1 ;  /* 0x3f80000011137423 */ /* 0x000fe20000010013 */
[----:B-1----:R-:W-:-:S04]  /*18620*/  FMUL.FTZ R0, R18, UR16 ;  /* 0x0000001012007c20 */ /* 0x002fc80008410000 */
        /* <DEDUP_REMOVED lines=9> */
[----:B------:R-:W-:-:S04]  /*186c0*/  FFMA.FTZ R19, R17, R19, 1 ;  /* 0x3f80000011137423 */ /* 0x000fc80000010013 */
[----:B------:R-:W-:Y:S01]  /*186d0*/  FMUL.FTZ R49, R49, R19 ;  /* 0x0000001331317220 */ /* 0x000fe20000410000 */
[----:B------:R-:W-:Y:S02]  /*186e0*/  SHF.L.U32 R58, R38, 0x10, RZ ;  /* 0x00000010263a7819 */ /* 0x000fe400000006ff */
[----:B------:R-:W2:Y:S01]  /*186f0*/  LDL.LU R38, [R1+0x6d8] ;  /* 0x0006d80001267983 */ /* 0x000ea20000300800 */
[----:B---3--:R-:W-:-:S03]  /*18700*/  SHF.L.U32 R18, R56, 0x10, RZ ;  /* 0x0000001038127819 */ /* 0x008fc600000006ff */
[----:B------:R-:W3:Y:S02]  /*18710*/  LDL.LU R56, [R1+0x62c] ;  /* 0x00062c0001387983 */ /* 0x000ee40000300800 */
        /* <DEDUP_REMOVED lines=204> */
[----:B------:R0:W1:Y:S02]  /*193e0*/  MUFU.RCP R19, R18 ;  /* 0x0000001200137308 */ /* 0x0000640000001000 */
[----:B0-----:R-:W-:Y:S02]  /*193f0*/  SHF.L.U32 R18, R39, 0x10, RZ ;  /* 0x0000001027127819 */ /* 0x001fe400000006ff */
[----:B------:R-:W2:Y:S03]  /*19400*/  LDL.LU R39, [R1+0x6b8] ;  /* 0x0006b80001277983 */ /* 0x000ea60000300800 */
[----:B------:R-:W-:Y:S01]  /*19410*/  FADD.FTZ R18, R18, -UR28 ;  /* 0x8000001c12127e21 */ /* 0x000fe20008010000 */
[----:B------:R0:W-:Y:S01]  /*19420*/  STL [R1+0x30c], R0 ;  /* 0x00030c0001007387 */ /* 0x0001e20000100800 */
[----:B-1----:R-:W-:Y:S01]  /*19430*/  FMUL.FTZ R44, R44, R19 ;  /* 0x000000132c2c7220 */ /* 0x002fe20000410000 */
        /* <DEDUP_REMOVED lines=10> */
[----:B---3--:R-:W-:-:S03]  /*194e0*/  SHF.L.U32 R27, R56, 0x10, RZ ;  /* 0x00000010381b7819 */ /* 0x008fc600000006ff */
[----:B------:R-:W3:Y:S02]  /*194f0*/  LDL.LU R56, [R1+0x6b4] ;  /* 0x0006b40001387983 */ /* 0x000ee40000300800 */
[----:B0-----:R-:W-:Y:S01]  /*19500*/  FMUL.FTZ R27, R27, R19 ;  /* 0x000000131b1b7220 */ /* 0x001fe20000410000 */
[----:B------:R-:W-:-:S04]  /*19510*/  FADD.FTZ R19, -R19, 1 ;  /* 0x3f80000013137421 */ /* 0x000fc80000010100 */
[----:B------:R-:W-:Y:S01]  /*19520*/  FFMA.FTZ R19, R17, R19, 1 ;  /* 0x3f80000011137423 */ /* 0x000fe20000010013 */
[----:B----4-:R-:W-:Y:S02]  /*19530*/  SHF.L.U32 R18, R29, 0x10, RZ ;  /* 0x000000101d127819 */ /* 0x010fe400000006ff */
[----:B------:R-:W4:Y:S03]  /*19540*/  LDL.LU R29, [R1+0x6c8] ;  /* 0x0006c800011d7983 */ /* 0x000f260000300800 */
[----:B------:R-:W-:-:S04]  /*19550*/  FADD.FTZ R18, R18, -UR28 ;  /* 0x8000001c12127e21 */ /* 0x000fc80008010000 */
[----:B-1----:R-:W-:-:S04]  /*19560*/  FMUL.FTZ R0, R18, UR16 ;  /* 0x0000001012007c20 */ /* 0x002fc80008410000 */
        /* <DEDUP_REMOVED lines=19> */
[----:B------:R0:W1:Y:S01]  /*196a0*/  MUFU.RCP R19, R18 ;  /* 0x0000001200137308 */ /* 0x0000620000001000 */
[----:B------:R1:W-:Y:S01]  /*196b0*/  STL [R1+0x2cc], R0 ;  /* 0x0002cc0001007387 */ /* 0x0003e20000100800 */
[----:B0-----:R-:W-:-:S05]  /*196c0*/  SHF.L.U32 R18, R32, 0x10, RZ ;  /* 0x0000001020127819 */ /* 0x001fca00000006ff */
[----:B------:R-:W-:Y:S01]  /*196d0*/  FADD.FTZ R18, R18, -UR28 ;  /* 0x8000001c12127e21 */ /* 0x000fe20008010000 */
[----:B-1----:R-:W-:Y:S01]  /*196e0*/  FMUL.FTZ R30, R30, R19 ;  /* 0x000000131e1e7220 */ /* 0x002fe20000410000 */
[----:B------:R-:W-:Y:S02]  /*196f0*/  FADD.FTZ R19, -R19, 1 ;  /* 0x3f80000013137421 */ /* 0x000fe40000010100 */
[----:B------:R-:W-:Y:S02]  /*19700*/  FMUL.FTZ R0, R18, UR16 ;  /* 0x0000001012007c20 */ /* 0x000fe40008410000 */
[----:B------:R-:W-:Y:S02]  /*19710*/  FFMA.FTZ R19, R17, R19, 1 ;  /* 0x3f80000011137423 */ /* 0x000fe40000010013 */
[----:B------:R-:W-:-:S04]  /*19720*/  FFMA.FTZ R17, R2, R0, R4 ;  /* 0x0000000002117223 */ /* 0x000fc80000010004 */
[----:B------:R-:W-:-:S06]  /*19730*/  FMUL.FTZ R18, R17, -1.4426950216293334961 ;  /* 0xbfb8aa3b11127820 */ /* 0x000fcc0000410000 */
[----:B------:R-:W0:Y:S01]  /*19740*/  MUFU.EX2 R18, R18 ;  /* 0x0000001200127308 */ /* 0x000e220000000800 */
[----:B------:R-:W-:Y:S01]  /*19750*/  FMUL.FTZ R30, R30, R19 ;  /* 0x000000131e1e7220 */ /* 0x000fe20000410000 */
[----:B0-----:R-:W-:-:S06]  /*19760*/  FADD.FTZ R18, R18, 1 ;  /* 0x3f80000012127421 */ /* 0x001fcc0000010000 */
[----:B------:R0:W1:Y:S01]  /*19770*/  MUFU.RCP R19, R18 ;  /* 0x0000001200137308 */ /* 0x0000620000001000 */
[----:B------:R-:W-:Y:S02]  /*19780*/  SHF.L.U32 R25, R39, 0x10, RZ ;  /* 0x0000001027197819 */ /* 0x000fe400000006ff */
[----:B------:R-:W2:Y:S01]  /*19790*/  LDL.LU R39, [R1+0x6d4] ;  /* 0x0006d40001277983 */ /* 0x000ea20000300800 */
[----:B0-----:R-:W-:-:S03]  /*197a0*/  SHF.L.U32 R18, R34, 0x10, RZ ;  /* 0x0000001022127819 */ /* 0x001fc600000006ff */
[----:B------:R0:W-:Y:S02]  /*197b0*/  STL [R1+0x2c0], R0 ;  /* 0x0002c00001007387 */ /* 0x0001e40000100800 */
[----:B------:R-:W-:Y:S01]  /*197c0*/  FADD.FTZ R18, R18, -UR28 ;  /* 0x8000001c12127e21 */ /* 0x000fe20008010000 */
[----:B-1----:R-:W-:Y:S01]  /*197d0*/  FMUL.FTZ R40, R40, R19 ;  /* 0x0000001328287220 */ /* 0x002fe20000410000 */
[----:B------:R-:W-:Y:S02]  /*197e0*/  FADD.FTZ R19, -R19, 1 ;  /* 0x3f80000013137421 */ /* 0x000fe40000010100 */
[----:B0-----:R-:W-:Y:S02]  /*197f0*/  FMUL.FTZ R0, R18, UR16 ;  /* 0x0000001012007c20 */ /* 0x001fe40008410000 */
[----:B------:R-:W-:Y:S02]  /*19800*/  FFMA.FTZ R19, R17, R19, 1 ;  /* 0x3f80000011137423 */ /* 0x000fe40000010013 */
[----:B------:R-:W-:-:S04]  /*19810*/  FFMA.FTZ R17, R3, R0, R5 ;  /* 0x0000000003117223 */ /* 0x000fc80000010005 */
[----:B------:R-:W-:-:S06]  /*19820*/  FMUL.FTZ R18, R17, -1.4426950216293334961 ;  /* 0xbfb8aa3b11127820 */ /* 0x000fcc0000410000 */
[----:B------:R-:W0:Y:S01]  /*19830*/  MUFU.EX2 R18, R18 ;  /* 0x0000001200127308 */ /* 0x000e220000000800 */
[----:B------:R-:W-:Y:S01]  /*19840*/  FMUL.FTZ R40, R40, R19 ;  /* 0x0000001328287220 */ /* 0x000fe20000410000 */
[----:B0-----:R-:W-:-:S06]  /*19850*/  FADD.FTZ R18, R18, 1 ;  /* 0x3f80000012127421 */ /* 0x001fcc0000010000 */
[----:B------:R3:W0:Y:S02]  /*19860*/  MUFU.RCP R19, R18 ;  /* 0x0000001200137308 */ /* 0x0006240000001000 */
[----:B---3--:R-:W-:Y:S02]  /*19870*/  SHF.L.U32 R18, R56, 0x10, RZ ;  /* 0x0000001038127819 */ /* 0x008fe400000006ff */
[----:B------:R-:W3:Y:S03]  /*19880*/  LDL.LU R56, [R1+0x6dc] ;  /* 0x0006dc0001387983 */ /* 0x000ee60000300800 */
[----:B------:R-:W-:Y:S01]  /*19890*/  FADD.FTZ R18, R18, -UR28 ;  /* 0x8000001c12127e21 */ /* 0x000fe20008010000 */
[----:B------:R1:W-:Y:S01]  /*198a0*/  STL [R1+0x24c], R0 ;  /* 0x00024c0001007387 */ /* 0x0003e20000100800 */
[----:B0-----:R-:W-:Y:S01]  /*198b0*/  FMUL.FTZ R25, R25, R19 ;  /* 0x0000001319197220 */ /* 0x001fe20000410000 */
[----:B------:R-:W-:-:S04]  /*198c0*/  FADD.FTZ R19, -R19, 1 ;  /* 0x3f80000013137421 */ /* 0x000fc80000010100 */
[----:B------:R-:W-:Y:S01]  /*198d0*/  FFMA.FTZ R19, R17, R19, 1 ;  /* 0x3f80000011137423 */ /* 0x000fe20000010013 */
[----:B-1----:R-:W-:Y:S01]  /*198e0*/  FMUL.FTZ R0, R18, UR16 ;  /* 0x0000001012007c20 */ /* 0x002fe20008410000 */
[----:B----4-:R-:W-:Y:S02]  /*198f0*/  SHF.L.U32 R34, R29, 0x10, RZ ;  /* 0x000000101d227819 */ /* 0x010fe400000006ff */
[----:B------:R-:W4:Y:S01]  /*19900*/  LDL.LU R29, [R1+0x6e0] ;  /* 0x0006e000011d7983 */ /* 0x000f220000300800 */
        /* <DEDUP_REMOVED lines=10> */
[----:B--2---:R-:W-:Y:S02]  /*199b0*/  SHF.L.U32 R18, R28, 0x10, RZ ;  /* 0x000000101c127819 */ /* 0x004fe400000006ff */
[----:B------:R-:W2:Y:S03]  /*199c0*/  LDL.LU R28, [R1+0x6e8] ;  /* 0x0006e800011c7983 */ /* 0x000ea60000300800 */
[----:B------:R-:W-:-:S04]  /*199d0*/  FADD.FTZ R18, R18, -UR28 ;  /* 0x8000001c12127e21 */ /* 0x000fc80008010000 */
[----:B-1----:R-:W-:-:S04]  /*199e0*/  FMUL.FTZ R0, R18, UR16 ;  /* 0x0000001012007c20 */ /* 0x002fc80008410000 */
[----:B------:R-:W-:-:S04]  /*199f0*/  FFMA.FTZ R17, R3, R0, R5 ;  /* 0x0000000003117223 */ /* 0x000fc80000010005 */
[----:B------:R-:W-:-:S06]  /*19a00*/  FMUL.FTZ R18, R17, -1.4426950216293334961 ;  /* 0xbfb8aa3b11127820 */ /* 0x000fcc0000410000 */
[----:B------:R-:W0:Y:S02]  /*19a10*/  MUFU.EX2 R18, R18 ;  /* 0x0000001200127308 */ /* 0x000e240000000800 */
[----:B0-----:R-:W-:-:S06]  /*19a20*/  FADD.FTZ R18, R18, 1 ;  /* 0x3f80000012127421 */ /* 0x001fcc0000010000 */
[----:B------:R0:W1:Y:S02]  /*19a30*/  MUFU.RCP R20, R18 ;  /* 0x0000001200147308 */ /* 0x0000640000001000 */
[----:B0-----:R-:W-:Y:S02]  /*19a40*/  SHF.L.U32 R18, R38, 0x10, RZ ;  /* 0x0000001026127819 */ /* 0x001fe400000006ff */
[----:B------:R-:W2:Y:S01]  /*19a50*/  LDL.LU R38, [R1+0x6ec] ;  /* 0x0006ec0001267983 */ /* 0x000ea20000300800 */
[----:B------:R-:W-:-:S03]  /*19a60*/  FMUL.FTZ R34, R34, R19 ;  /* 0x0000001322227220 */ /* 0x000fc60000410000 */
[----:B------:R0:W-:Y:S01]  /*19a70*/  STL [R1+0x244], R0 ;  /* 0x0002440001007387 */ /* 0x0001e20000100800 */
[----:B-1----:R-:W-:Y:S01]  /*19a80*/  FMUL.FTZ R18, R18, R20 ;  /* 0x0000001412127220 */ /* 0x002fe20000410000 */
[----:B------:R-:W-:-:S04]  /*19a90*/  FADD.FTZ R20, -R20, 1 ;  /* 0x3f80000014147421 */ /* 0x000fc80000010100 */
[----:B------:R-:W-:Y:S01]  /*19aa0*/  FFMA.FTZ R20, R17, R20, 1 ;  /* 0x3f80000011147423 */ /* 0x000fe20000010014 */
[----:B------:R-:W-:-:S03]  /*19ab0*/  SHF.L.U32 R19, R39, 0x10, RZ ;  /* 0x0000001027137819 */ /* 0x000fc600000006ff */
[----:B------:R-:W-:Y:S01]  /*19ac0*/  FMUL.FTZ R18, R18, R20 ;  /* 0x0000001412127220 */ /* 0x000fe20000410000 */
[----:B------:R-:W2:Y:S01]  /*19ad0*/  LDL.LU R39, [R1+0x6f4] ;  /* 0x0006f40001277983 */ /* 0x000ea20000300800 */
[----:B------:R-:W-:-:S04]  /*19ae0*/  FADD.FTZ R19, R19, -UR28 ;  /* 0x8000001c13137e21 */ /* 0x000fc80008010000 */
[----:B0-----:R-:W-:-:S04]  /*19af0*/  FMUL.FTZ R0, R19, UR16 ;  /* 0x0000001013007c20 */ /* 0x001fc80008410000 */
[----:B------:R-:W-:-:S04]  /*19b00*/  FFMA.FTZ R17, R2, R0, R4 ;  /* 0x0000000002117223 */ /* 0x000fc80000010004 */
[----:B------:R-:W-:-:S06]  /*19b10*/  FMUL.FTZ R19, R17, -1.4426950216293334961 ;  /* 0xbfb8aa3b11137820 */ /* 0x000fcc0000410000 */
[----:B------:R-:W0:Y:S02]  /*19b20*/  MUFU.EX2 R19, R19 ;  /* 0x0000001300137308 */ /* 0x000e240000000800 */
        /* <DEDUP_REMOVED lines=8> */
[----:B----4-:R-:W-:-:S05]  /*19bb0*/  SHF.L.U32 R19, R29, 0x10, RZ ;  /* 0x000000101d137819 */ /* 0x010fca00000006ff */
        /* <DEDUP_REMOVED lines=9> */
[----:B0-----:R-:W-:-:S03]  /*19c50*/  SHF.L.U32 R19, R37, 0x10, RZ ;  /* 0x0000001025137819 */ /* 0x001fc600000006ff */
[----:B------:R-:W3:Y:S02]  /*19c60*/  LDL.LU R37, [R1+0x704] ;  /* 0x0007040001257983 */ /* 0x000ee40000300800 */
[----:B------:R-:W-:-:S04]  /*19c70*/  FADD.FTZ R19, R19, -UR28 ;  /* 0x8000001c13137e21 */ /* 0x000fc80008010000 */
[----:B----4-:R-:W-:-:S04]  /*19c80*/  FMUL.FTZ R0, R19, UR16 ;  /* 0x0000001013007c20 */ /* 0x010fc80008410000 */
[----:B------:R-:W-:Y:S01]  /*19c90*/  FFMA.FTZ R19, R2, R0, R4 ;  /* 0x0000000002137223 */ /* 0x000fe20000010004 */
[----:B--2---:R-:W-:Y:S02]  /*19ca0*/  SHF.L.U32 R29, R28, 0x10, RZ ;  /* 0x000000101c1d7819 */ /* 0x004fe400000006ff */
[----:B------:R-:W2:Y:S03]  /*19cb0*/  LDL.LU R28, [R1+0x6f8] ;  /* 0x0006f800011c7983 */ /* 0x000ea60000300800 */
[----:B-1----:R-:W-:Y:S01]  /*19cc0*/  FMUL.FTZ R29, R29, R20 ;  /* 0x000000141d1d7220 */ /* 0x002fe20000410000 */
[----:B------:R-:W-:-:S04]  /*19cd0*/  FADD.FTZ R20, -R20, 1 ;  /* 0x3f80000014147421 */ /* 0x000fc80000010100 */
[----:B------:R-:W-:Y:S01]  /*19ce0*/  FFMA.FTZ R20, R17, R20, 1 ;  /* 0x3f80000011147423 */ /* 0x000fe20000010014 */
[----:B------:R-:W-:-:S06]  /*19cf0*/  FMUL.FTZ R17, R19, -1.4426950216293334961 ;  /* 0xbfb8aa3b13117820 */ /* 0x000fcc0000410000 */
[----:B------:R-:W0:Y:S02]  /*19d00*/  MUFU.EX2 R17, R17 ;  /* 0x0000001100117308 */ /* 0x000e240000000800 */
[----:B0-----:R-:W-:-:S06]  /*19d10*/  FADD.FTZ R17, R17, 1 ;  /* 0x3f80000011117421 */ /* 0x001fcc0000010000 */
[----:B------:R0:W1:Y:S02]  /*19d20*/  MUFU.RCP R24, R17 ;  /* 0x0000001100187308 */ /* 0x0000640000001000 */
[----:B0-----:R-:W-:Y:S02]  /*19d30*/  SHF.L.U32 R17, R38, 0x10, RZ ;  /* 0x0000001026117819 */ /* 0x001fe400000006ff */
[----:B------:R-:W4:Y:S04]  /*19d40*/  LDL.LU R38, [R1+0x700] ;  /* 0x0007000001267983 */ /* 0x000f280000300800 */
[----:B------:R0:W-:Y:S04]  /*19d50*/  STL [R1+0x2f4], R6 ;  /* 0x0002f40601007387 */ /* 0x0001e80000100800 */
[----:B0-----:R-:W4:Y:S01]  /*19d60*/  LDL.LU R6, [R1+0x70c] ;  /* 0x00070c0001067983 */ /* 0x001f220000300800 */
[----:B------:R-:W-:Y:S01]  /*19d70*/  FMUL.FTZ R29, R29, R20 ;  /* 0x000000141d1d7220 */ /* 0x000fe20000410000 */
[----:B-1----:R-:W-:Y:S01]  /*19d80*/  FMUL.FTZ R17, R17, R24 ;  /* 0x0000001811117220 */ /* 0x002fe20000410000 */
[----:B------:R-:W-:-:S04]  /*19d90*/  FADD.FTZ R24, -R24, 1 ;  /* 0x3f80000018187421 */ /* 0x000fc80000010100 */
[----:B------:R-:W-:-:S04]  /*19da0*/  FFMA.FTZ R24, R19, R24, 1 ;  /* 0x3f80000013187423 */ /* 0x000fc80000010018 */
[----:B------:R-:W-:Y:S01]  /*19db0*/  FMUL.FTZ R17, R17, R24 ;  /* 0x0000001811117220 */ /* 0x000fe20000410000 */
[----:B---3--:R-:W-:-:S05]  /*19dc0*/  SHF.L.U32 R20, R56, 0x10, RZ ;  /* 0x0000001038147819 */ /* 0x008fca00000006ff */
[----:B------:R-:W-:-:S04]  /*19dd0*/  FADD.FTZ R20, R20, -UR28 ;  /* 0x8000001c14147e21 */ /* 0x000fc80008010000 */
[----:B------:R-:W-:-:S04]  /*19de0*/  FMUL.FTZ R56, R20, UR16 ;  /* 0x0000001014387c20 */ /* 0x000fc80008410000 */
[----:B------:R-:W-:-:S04]  /*19df0*/  FFMA.FTZ R19, R3, R56, R5 ;  /* 0x0000003803137223 */ /* 0x000fc80000010005 */
[----:B------:R-:W-:-:S06]  /*19e00*/  FMUL.FTZ R20, R19, -1.4426950216293334961 ;  /* 0xbfb8aa3b13147820 */ /* 0x000fcc0000410000 */
[----:B------:R-:W0:Y:S02]  /*19e10*/  MUFU.EX2 R20, R20 ;  /* 0x0000001400147308 */ /* 0x000e240000000800 */
[----:B0-----:R-:W-:-:S06]  /*19e20*/  FADD.FTZ R20, R20, 1 ;  /* 0x3f80000014147421 */ /* 0x001fcc0000010000 */
[----:B------:R0:W1:Y:S02]  /*19e30*/  MUFU.RCP R24, R20 ;  /* 0x0000001400187308 */ /* 0x0000640000001000 */
[----:B0-----:R-:W-:-:S05]  /*19e40*/  SHF.L.U32 R20, R39, 0x10, RZ ;  /* 0x0000001027147819 */ /* 0x001fca00000006ff */
[----:B------:R-:W-:-:S04]  /*19e50*/  FADD.FTZ R20, R20, -UR28 ;  /* 0x8000001c14147e21 */ /* 0x000fc80008010000 */
[----:B------:R-:W-:Y:S01]  /*19e60*/  FMUL.FTZ R39, R20, UR16 ;  /* 0x0000001014277c20 */ /* 0x000fe20008410000 */
[----:B------:R-:W-:Y:S02]  /*19e70*/  SHF.L.U32 R26, R63, 0x10, RZ ;  /* 0x000000103f1a7819 */ /* 0x000fe400000006ff */
[----:B--2---:R-:W-:-:S05]  /*19e80*/  SHF.L.U32 R28, R28, 0x10, RZ ;  /* 0x000000101c1c7819 */ /* 0x004fca00000006ff */
[----:B-1----:R-:W-:Y:S01]  /*19e90*/  FMUL.FTZ R28, R28, R24 ;  /* 0x000000181c1c7220 */ /* 0x002fe20000410000 */
[----:B------:R-:W-:-:S04]  /*19ea0*/  FADD.FTZ R24, -R24, 1 ;  /* 0x3f80000018187421 */ /* 0x000fc80000010100 */
[----:B------:R-:W-:Y:S01]  /*19eb0*/  FFMA.FTZ R24, R19, R24, 1 ;  /* 0x3f80000013187423 */ /* 0x000fe20000010018 */
[----:B------:R-:W-:-:S04]  /*19ec0*/  FFMA.FTZ R19, R2, R39, R4 ;  /* 0x0000002702137223 */ /* 0x000fc80000010004 */
[----:B------:R-:W-:-:S06]  /*19ed0*/  FMUL.FTZ R20, R19, -1.4426950216293334961 ;  /* 0xbfb8aa3b13147820 */ /* 0x000fcc0000410000 */
[----:B------:R-:W0:Y:S01]  /*19ee0*/  MUFU.EX2 R20, R20 ;  /* 0x0000001400147308 */ /* 0x000e220000000800 */
[----:B------:R-:W-:Y:S01]  /*19ef0*/  FMUL.FTZ R28, R28, R24 ;  /* 0x000000181c1c7220 */ /* 0x000fe20000410000 */
[----:B0-----:R-:W-:-:S06]  /*19f00*/  FADD.FTZ R20, R20, 1 ;  /* 0x3f80000014147421 */ /* 0x001fcc0000010000 */
[----:B------:R4:W0:Y:S02]  /*19f10*/  MUFU.RCP R24, R20 ;  /* 0x0000001400187308 */ /* 0x0008240000001000 */
[----:B----4-:R-:W-:-:S05]  /*19f20*/  SHF.L.U32 R20, R38, 0x10, RZ ;  /* 0x0000001026147819 */ /* 0x010fca00000006ff */
[----:B------:R-:W-:Y:S01]  /*19f30*/  FADD.FTZ R20, R20, -UR28 ;  /* 0x8000001c14147e21 */ /* 0x000fe20008010000 */
[----:B0-----:R-:W-:-:S03]  /*19f40*/  FMUL.FTZ R26, R26, R24 ;  /* 0x000000181a1a7220 */ /* 0x001fc60000410000 */
[----:B------:R-:W-:Y:S01]  /*19f50*/  FMUL.FTZ R38, R20, UR16 ;  /* 0x0000001014267c20 */ /* 0x000fe20008410000 */
[----:B------:R-:W-:-:S03]  /*19f60*/  FADD.FTZ R24, -R24, 1 ;  /* 0x3f80000018187421 */ /* 0x000fc60000010100 */
[----:B------:R-:W-:Y:S01]  /*19f70*/  FFMA.FTZ R20, R3, R38, R5 ;  /* 0x0000002603147223 */ /* 0x000fe20000010005 */
[----:B------:R-:W-:-:S03]  /*19f80*/  FFMA.FTZ R24, R19, R24, 1 ;  /* 0x3f80000013187423 */ /* 0x000fc60000010018 */
[----:B------:R-:W-:-:S06]  /*19f90*/  FMUL.FTZ R19, R20, -1.4426950216293334961 ;  /* 0xbfb8aa3b14137820 */ /* 0x000fcc0000410000 */
[----:B------:R-:W0:Y:S01]  /*19fa0*/  MUFU.EX2 R19, R19 ;  /* 0x0000001300137308 */ /* 0x000e220000000800 */
[----:B------:R-:W-:Y:S01]  /*19fb0*/  FMUL.FTZ R26, R26, R24 ;  /* 0x000000181a1a7220 */ /* 0x000fe20000410000 */
[----:B------:R-:W-:Y:S01]  /*19fc0*/  SHF.L.U32 R24, R37, 0x10, RZ ;  /* 0x0000001025187819 */ /* 0x000fe200000006ff */
[----:B0-----:R-:W-:-:S05]  /*19fd0*/  FADD.FTZ R19, R19, 1 ;  /* 0x3f80000013137421 */ /* 0x001fca0000010000 */
[----:B------:R0:W1:Y:S01]  /*19fe0*/  MUFU.RCP R63, R19 ;  /* 0x00000013003f7308 */ /* 0x0000620000001000 */
[----:B------:R-:W-:-:S04]  /*19ff0*/  FADD.FTZ R24, R24, -UR28 ;  /* 0x8000001c18187e21 */ /* 0x000fc80008010000 */
[----:B------:R-:W-:Y:S01]  /*1a000*/  FMUL.FTZ R37, R24, UR16 ;  /* 0x0000001018257c20 */ /* 0x000fe20008410000 */
[----:B0-----:R-:W-:-:S03]  /*1a010*/  SHF.L.U32 R19, R64, 0x10, RZ ;  /* 0x0000001040137819 */ /* 0x001fc600000006ff */
[----:B------:R-:W-:Y:S02]  /*1a020*/  FFMA.FTZ R24, R2, R37, R4 ;  /* 0x0000002502187223 */ /* 0x000fe40000010004 */
[----:B-1----:R-:W-:Y:S01]  /*1a030*/  FMUL.FTZ R19, R19, R63 ;  /* 0x0000003f13137220 */ /* 0x002fe20000410000 */
[----:B------:R-:W-:-:S04]  /*1a040*/  FADD.FTZ R63, -R63, 1 ;  /* 0x3f8000003f3f7421 */ /* 0x000fc80000010100 */
[----:B------:R-:W-:Y:S01]  /*1a050*/  FFMA.FTZ R63, R20, R63, 1 ;  /* 0x3f800000143f7423 */ /* 0x000fe2000001003f */
[----:B------:R-:W-:-:S06]  /*1a060*/  FMUL.FTZ R20, R24, -1.4426950216293334961 ;  /* 0xbfb8aa3b18147820 */ /* 0x000fcc0000410000 */
[----:B------:R-:W0:Y:S01]  /*1a070*/  MUFU.EX2 R20, R20 ;  /* 0x0000001400147308 */ /* 0x000e220000000800 */
[----:B------:R1:W-:Y:S04]  /*1a080*/  STL [R1+0x238], R0 ;  /* 0x0002380001007387 */ /* 0x0003e80000100800 */
[----:B-1----:R-:W2:Y:S01]  /*1a090*/  LDL.LU R0, [R1+0x71c] ;  /* 0x00071c0001007983 */ /* 0x002ea20000300800 */
[----:B0-----:R-:W-:-:S04]  /*1a0a0*/  FADD.FTZ R20, R20, 1 ;  /* 0x3f80000014147421 */ /* 0x001fc80000010000 */
[----:B------:R0:W1:Y:S02]  /*1a0b0*/  MUFU.RCP R64, R20 ;  /* 0x0000001400407308 */ /* 0x0000640000001000 */
[----:B0-----:R-:W-:Y:S02]  /*1a0c0*/  SHF.L.U32 R20, R6, 0x10, RZ ;  /* 0x0000001006147819 */ /* 0x001fe400000006ff */
[----:B------:R-:W2:Y:S01]  /*1a0d0*/  LDL.LU R6, [R1+0x684] ;  /* 0x0006840001067983 */ /* 0x000ea20000300800 */
[----:B------:R-:W-:Y:S01]  /*1a0e0*/  FMUL.FTZ R19, R19, R63 ;  /* 0x0000003f13137220 */ /* 0x000fe20000410000 */
[----:B------:R-:W-:Y:S01]  /*1a0f0*/  SHF.L.U32 R63, R36, 0x10, RZ ;  /* 0x00000010243f7819 */ /* 0x000fe200000006ff */
[----:B-1----:R-:W-:Y:S01]  /*1a100*/  FMUL.FTZ R20, R20, R64 ;  /* 0x0000004014147220 */ /* 0x002fe20000410000 */
[----:B------:R-:W-:-:S03]  /*1a110*/  FADD.FTZ R64, -R64, 1 ;  /* 0x3f80000040407421 */ /* 0x000fc60000010100 */
[----:B------:R-:W-:Y:S01]  /*1a120*/  FADD.FTZ R63, R63, -UR28 ;  /* 0x8000001c3f3f7e21 */ /* 0x000fe20008010000 */
[----:B------:R-:W-:-:S03]  /*1a130*/  FFMA.FTZ R64, R24, R64, 1 ;  /* 0x3f80000018407423 */ /* 0x000fc60000010040 */
[----:B------:R-:W-:Y:S01]  /*1a140*/  FMUL.FTZ R36, R63, UR16 ;  /* 0x000000103f247c20 */ /* 0x000fe20008410000 */
[----:B------:R-:W-:-:S03]  /*1a150*/  FMUL.FTZ R20, R20, R64 ;  /* 0x0000004014147220 */ /* 0x000fc60000410000 */
[----:B------:R-:W-:-:S04]  /*1a160*/  FFMA.FTZ R64, R3, R36, R5 ;  /* 0x0000002403407223 */ /* 0x000fc80000010005 */
[----:B------:R-:W-:-:S06]  /*1a170*/  FMUL.FTZ R24, R64, -1.4426950216293334961 ;  /* 0xbfb8aa3b40187820 */ /* 0x000fcc0000410000 */
[----:B------:R-:W0:Y:S02]  /*1a180*/  MUFU.EX2 R24, R24 ;  /* 0x0000001800187308 */ /* 0x000e240000000800 */
[----:B0-----:R-:W-:-:S06]  /*1a190*/  FADD.FTZ R24, R24, 1 ;  /* 0x3f80000018187421 */ /* 0x001fcc0000010000 */
[----:B------:R0:W1:Y:S02]  /*1a1a0*/  MUFU.RCP R63, R24 ;  /* 0x00000018003f7308 */ /* 0x0000640000001000 */
[----:B0-----:R-:W-:Y:S01]  /*1a1b0*/  SHF.L.U32 R24, R8, 0x10, RZ ;  /* 0x0000001008187819 */ /* 0x001fe200000006ff */
[----:B------:R-:W-:Y:S01]  /*1a1c0*/  FADD.FTZ R65, R65, R66 ;  /* 0x0000004241417221 */ /* 0x000fe20000010000 */
[----:B------:R-:W3:Y:S03]  /*1a1d0*/  LDL.LU R8, [R1+0x434] ;  /* 0x0004340001087983 */ /* 0x000ee60000300800 */
[----:B-1----:R-:W-:Y:S01]  /*1a1e0*/  FMUL.FTZ R24, R24, R63 ;  /* 0x0000003f18187220 */ /* 0x002fe20000410000 */
[----:B------:R-:W-:-:S04]  /*1a1f0*/  FADD.FTZ R63, -R63, 1 ;  /* 0x3f8000003f3f7421 */ /* 0x000fc80000010100 */
[----:B------:R-:W-:Y:S01]  /*1a200*/  FFMA.FTZ R63, R64, R63, 1 ;  /* 0x3f800000403f7423 */ /* 0x000fe2000001003f */
[----:B------:R-:W-:Y:S01]  /*1a210*/  FFMA.FTZ R64, R9, R68, RZ ;  /* 0x0000004409407223 */ /* 0x000fe200000100ff */
[----:B------:R-:W-:Y:S01]  /*1a220*/  FADD.FTZ R68, RZ, R68 ;  /* 0x00000044ff447221 */ /* 0x000fe20000010000 */
[----:B------:R-:W4:Y:S02]  /*1a230*/  LDL.LU R9, [R1+0x66c] ;  /* 0x00066c0001097983 */ /* 0x000f240000300800 */
[-C--:B------:R-:W-:Y:S01]  /*1a240*/  FFMA.FTZ R64, R67, R69.reuse, R64 ;  /* 0x0000004543407223 */ /* 0x080fe20000010040 */
[----:B------:R-:W-:Y:S01]  /*1a250*/  FADD.FTZ R68, R68, R69 ;  /* 0x0000004544447221 */ /* 0x000fe20000010000 */
[----:B------:R-:W-:-:S04]  /*1a260*/  FMUL.FTZ R69, R3, R69 ;  /* 0x0000004503457220 */ /* 0x000fc80000410000 */
[----:B------:R-:W-:Y:S01]  /*1a270*/  FFMA.FTZ R67, R67, R69, R7 ;  /* 0x0000004543437223 */ /* 0x000fe20000010007 */
[-C--:B--2---:R-:W-:Y:S01]  /*1a280*/  FFMA.FTZ R22, R6, R66.reuse, R0 ;  /* 0x0000004206167223 */ /* 0x084fe20000010000 */
[----:B------:R-:W-:Y:S01]  /*1a290*/  FMUL.FTZ R66, R2, R66 ;  /* 0x0000004202427220 */ /* 0x000fe20000410000 */
[----:B------:R-:W-:Y:S01]  /*1a2a0*/  FMUL.FTZ R24, R24, R63 ;  /* 0x0000003f18187220 */ /* 0x000fe20000410000 */
[----:B------:R-:W2:Y:S02]  /*1a2b0*/  LDL.LU R7, [R1+0x428] ;  /* 0x0004280001077983 */ /* 0x000ea40000300800 */
[----:B------:R-:W-:Y:S01]  /*1a2c0*/  FFMA.FTZ R67, R6, R66, R67 ;  /* 0x0000004206437223 */ /* 0x000fe20000010043 */
[----:B------:R-:W-:Y:S01]  /*1a2d0*/  FADD.FTZ R6, R68, R21 ;  /* 0x0000001544067221 */ /* 0x000fe20000010000 */
[----:B------:R-:W2:Y:S04]  /*1a2e0*/  LDL.LU R0, [R1+0x65c] ;  /* 0x00065c0001007983 */ /* 0x000ea80000300800 */
[----:B------:R-:W4:Y:S01]  /*1a2f0*/  LDL.LU R68, [R1+0x680] ;  /* 0x0006800001447983 */ /* 0x000f220000300800 */
[----:B------:R-:W-:-:S03]  /*1a300*/  FADD.FTZ R63, R23, R14 ;  /* 0x0000000e173f7221 */ /* 0x000fc60000010000 */
[----:B------:R-:W2:Y:S01]  /*1a310*/  LDL.LU R14, [R1+0x664] ;  /* 0x00066400010e7983 */ /* 0x000ea20000300800 */
[----:B------:R-:W-:Y:S01]  /*1a320*/  FADD.FTZ R63, R69, R63 ;  /* 0x0000003f453f7221 */ /* 0x000fe20000010000 */
[-C--:B------:R-:W-:Y:S02]  /*1a330*/  FMUL.FTZ R69, R3, R21.reuse ;  /* 0x0000001503457220 */ /* 0x080fe40000410000 */
[----:B------:R-:W2:Y:S01]  /*1a340*/  LDL.LU R23, [R1+0x654] ;  /* 0x0006540001177983 */ /* 0x000ea20000300800 */
[----:B------:R-:W-:Y:S01]  /*1a350*/  FADD.FTZ R66, R63, R66 ;  /* 0x000000423f427221 */ /* 0x000fe20000010000 */
[----:B---3--:R-:W-:Y:S01]  /*1a360*/  FFMA.FTZ R63, R10, R8, R22 ;  /* 0x000000080a3f7223 */ /* 0x008fe20000010016 */
[----:B------:R-:W-:Y:S01]  /*1a370*/  FADD.FTZ R65, R65, R8 ;  /* 0x0000000841417221 */ /* 0x000fe20000010000 */
[----:B------:R-:W3:Y:S01]  /*1a380*/  LDL.LU R22, [R1+0x414] ;  /* 0x0004140001167983 */ /* 0x000ee20000300800 */
[----:B----4-:R-:W-:-:S03]  /*1a390*/  FFMA.FTZ R64, R68, R21, R64 ;  /* 0x0000001544407223 */ /* 0x010fc60000010040 */
[----:B------:R-:W4:Y:S01]  /*1a3a0*/  LDL.LU R21, [R1+0x418] ;  /* 0x0004180001157983 */ /* 0x000f220000300800 */
[----:B------:R-:W-:Y:S01]  /*1a3b0*/  FFMA.FTZ R67, R68, R69, R67 ;  /* 0x0000004544437223 */ /* 0x000fe20000010043 */
[----:B------:R-:W-:Y:S02]  /*1a3c0*/  FMUL.FTZ R68, R2, R8 ;  /* 0x0000000802447220 */ /* 0x000fe40000410000 */
[----:B------:R-:W4:Y:S02]  /*1a3d0*/  LDL.LU R8, [R1+0x64c] ;  /* 0x00064c0001087983 */ /* 0x000f240000300800 */
[----:B------:R-:W-:Y:S01]  /*1a3e0*/  FFMA.FTZ R67, R10, R68, R67 ;  /* 0x000000440a437223 */ /* 0x000fe20000010043 */
[----:B------:R-:W-:Y:S02]  /*1a3f0*/  FADD.FTZ R10, R6, R12 ;  /* 0x0000000c060a7221 */ /* 0x000fe40000010000 */
[----:B------:R-:W4:Y:S01]  /*1a400*/  LDL.LU R6, [R1+0x40c] ;  /* 0x00040c0001067983 */ /* 0x000f220000300800 */
[----:B------:R-:W-:Y:S01]  /*1a410*/  FADD.FTZ R69, R69, R66 ;  /* 0x0000004245457221 */ /* 0x000fe20000010000 */
[-C--:B------:R-:W-:Y:S01]  /*1a420*/  FFMA.FTZ R64, R9, R12.reuse, R64 ;  /* 0x0000000c09407223 */ /* 0x080fe20000010040 */
[----:B------:R-:W-:-:S02]  /*1a430*/  FMUL.FTZ R66, R3, R12 ;  /* 0x0000000c03427220 */ /* 0x000fc40000410000 */
[----:B------:R-:W4:Y:S01]  /*1a440*/  LDL.LU R12, [R1+0x648] ;  /* 0x00064800010c7983 */ /* 0x000f220000300800 */
[----:B------:R-:W-:Y:S01]  /*1a450*/  FADD.FTZ R69, R69, R68 ;  /* 0x0000004445457221 */ /* 0x000fe20000010000 */
[----:B------:R-:W-:Y:S01]  /*1a460*/  FFMA.FTZ R67, R9, R66, R67 ;  /* 0x0000004209437223 */ /* 0x000fe20000010043 */
[----:B------:R-:W-:Y:S01]  /*1a470*/  FMUL.FTZ R68, R2, R15 ;  /* 0x0000000f02447220 */ /* 0x000fe20000410000 */
[----:B------:R-:W-:Y:S01]  /*1a480*/  FADD.FTZ R65, R65, R15 ;  /* 0x0000000f41417221 */ /* 0x000fe20000010000 */
[----:B------:R-:W-:Y:S01]  /*1a490*/  FADD.FTZ R69, R66, R69 ;  /* 0x0000004542457221 */ /* 0x000fe20000010000 */
[-C--:B--2---:R-:W-:Y:S01]  /*1a4a0*/  FMUL.FTZ R66, R3, R7.reuse ;  /* 0x0000000703427220 */ /* 0x084fe20000410000 */
[----:B------:R-:W-:Y:S01]  /*1a4b0*/  FFMA.FTZ R67, R14, R68, R67 ;  /* 0x000000440e437223 */ /* 0x000fe20000010043 */
[C---:B------:R-:W-:Y:S01]  /*1a4c0*/  FFMA.FTZ R64, R0.reuse, R7, R64 ;  /* 0x0000000700407223 */ /* 0x040fe20000010040 */
[----:B------:R-:W-:Y:S01]  /*1a4d0*/  FADD.FTZ R69, R69, R68 ;  /* 0x0000004445457221 */ /* 0x000fe20000010000 */
[----:B------:R-:W2:Y:S01]  /*1a4e0*/  LDL.LU R9, [R1+0x408] ;  /* 0x0004080001097983 */ /* 0x000ea20000300800 */
[----:B------:R-:W-:-:S02]  /*1a4f0*/  FFMA.FTZ R67, R0, R66, R67 ;  /* 0x0000004200437223 */ /* 0x000fc40000010043 */
[----:B------:R-:W-:Y:S01]  /*1a500*/  FADD.FTZ R68, R66, R69 ;  /* 0x0000004542447221 */ /* 0x000fe20000010000 */
[----:B------:R-:W-:Y:S02]  /*1a510*/  FFMA.FTZ R63, R14, R15, R63 ;  /* 0x0000000f0e3f7223 */ /* 0x000fe4000001003f */
[----:B------:R-:W2:Y:S01]  /*1a520*/  LDL.LU R14, [R1+0x400] ;  /* 0x00040000010e7983 */ /* 0x000ea20000300800 */
[----:B------:R-:W-:-:S03]  /*1a530*/  FADD.FTZ R15, R10, R7 ;  /* 0x000000070a0f7221 */ /* 0x000fc60000010000 */
[----:B------:R-:W2:Y:S04]  /*1a540*/  LDL.LU R7, [R1+0x634] ;  /* 0x0006340001077983 */ /* 0x000ea80000300800 */
[----:B------:R-:W2:Y:S01]  /*1a550*/  LDL.LU R10, [R1+0x3f8] ;  /* 0x0003f800010a7983 */ /* 0x000ea20000300800 */
[----:B---3--:R-:W-:Y:S01]  /*1a560*/  FMUL.FTZ R66, R3, R22 ;  /* 0x0000001603427220 */ /* 0x008fe20000410000 */
[----:B----4-:R-:W-:Y:S01]  /*1a570*/  FADD.FTZ R0, R65, R21 ;  /* 0x0000001541007221 */ /* 0x010fe20000010000 */
[----:B------:R-:W-:-:S04]  /*1a580*/  FMUL.FTZ R65, R2, R21 ;  /* 0x0000001502417220 */ /* 0x000fc80000410000 */
[C---:B------:R-:W-:Y:S01]  /*1a590*/  FFMA.FTZ R69, R23.reuse, R65, R67 ;  /* 0x0000004117457223 */ /* 0x040fe20000010043 */
[----:B------:R-:W-:Y:S01]  /*1a5a0*/  FADD.FTZ R65, R68, R65 ;  /* 0x0000004144417221 */ /* 0x000fe20000010000 */
[----:B------:R-:W-:Y:S01]  /*1a5b0*/  FFMA.FTZ R67, R8, R22, R64 ;  /* 0x0000001608437223 */ /* 0x000fe20000010040 */
[----:B------:R-:W-:Y:S01]  /*1a5c0*/  FMUL.FTZ R64, R2, R6 ;  /* 0x0000000602407220 */ /* 0x000fe20000410000 */
[----:B------:R-:W-:Y:S01]  /*1a5d0*/  FFMA.FTZ R69, R8, R66, R69 ;  /* 0x0000004208457223 */ /* 0x000fe20000010045 */
[----:B------:R-:W-:Y:S01]  /*1a5e0*/  FADD.FTZ R65, R66, R65 ;  /* 0x0000004142417221 */ /* 0x000fe20000010000 */
[----:B------:R-:W-:Y:S01]  /*1a5f0*/  FFMA.FTZ R63, R23, R21, R63 ;  /* 0x00000015173f7223 */ /* 0x000fe2000001003f */
[----:B------:R-:W-:Y:S01]  /*1a600*/  FADD.FTZ R0, R0, R6 ;  /* 0x0000000600007221 */ /* 0x000fe20000010000 */
[C---:B------:R-:W-:Y:S01]  /*1a610*/  FFMA.FTZ R69, R12.reuse, R64, R69 ;  /* 0x000000400c457223 */ /* 0x040fe20000010045 */
[----:B------:R-:W-:Y:S01]  /*1a620*/  FADD.FTZ R65, R65, R64 ;  /* 0x0000004041417221 */ /* 0x000fe20000010000 */
[----:B------:R-:W3:Y:S04]  /*1a630*/  LDL.LU R21, [R1+0x630] ;  /* 0x0006300001157983 */ /* 0x000ee80000300800 */
[----:B------:R-:W4:Y:S01]  /*1a640*/  LDL.LU R64, [R1+0x63c] ;  /* 0x00063c0001407983 */ /* 0x000f220000300800 */
[----:B------:R-:W-:-:S03]  /*1a650*/  FFMA.FTZ R63, R12, R6, R63 ;  /* 0x000000060c3f7223 */ /* 0x000fc6000001003f */
[----:B------:R-:W3:Y:S04]  /*1a660*/  LDL.LU R6, [R1+0x76c] ;  /* 0x00076c0001067983 */ /* 0x000ee80000300800 */
[----:B------:R-:W3:Y:S04]  /*1a670*/  LDL.LU R8, [R1+0x218] ;  /* 0x0002180001087983 */ /* 0x000ee80000300800 */
[----:B------:R-:W3:Y:S04]  /*1a680*/  LDL.LU R23, [R1+0x624] ;  /* 0x0006240001177983 */ /* 0x000ee80000300800 */
[----:B------:R-:W3:Y:S01]  /*1a690*/  LDL.LU R12, [R1+0x61c] ;  /* 0x00061c00010c7983 */ /* 0x000ee20000300800 */
[----:B--2---:R-:W-:-:S04]  /*1a6a0*/  FMUL.FTZ R66, R3, R9 ;  /* 0x0000000903427220 */ /* 0x004fc80000410000 */
[----:B------:R-:W-:Y:S01]  /*1a6b0*/  FADD.FTZ R65, R66, R65 ;  /* 0x0000004142417221 */ /* 0x000fe20000010000 */
[----:B------:R-:W-:Y:S02]  /*1a6c0*/  FADD.FTZ R68, R15, R22 ;  /* 0x000000160f447221 */ /* 0x000fe40000010000 */
[----:B------:R-:W2:Y:S01]  /*1a6d0*/  LDL.LU R15, [R1+0x21c] ;  /* 0x00021c00010f7983 */ /* 0x000ea20000300800 */
[C---:B----4-:R-:W-:Y:S01]  /*1a6e0*/  FFMA.FTZ R67, R64.reuse, R9, R67 ;  /* 0x0000000940437223 */ /* 0x050fe20000010043 */
[----:B------:R-:W-:Y:S01]  /*1a6f0*/  FFMA.FTZ R69, R64, R66, R69 ;  /* 0x0000004240457223 */ /* 0x000fe20000010045 */
[----:B------:R-:W-:Y:S01]  /*1a700*/  FMUL.FTZ R64, R2, R14 ;  /* 0x0000000e02407220 */ /* 0x000fe20000410000 */
[----:B------:R-:W-:Y:S01]  /*1a710*/  FMUL.FTZ R66, R3, R10 ;  /* 0x0000000a03427220 */ /* 0x000fe20000410000 */
[C---:B------:R-:W-:Y:S01]  /*1a720*/  FFMA.FTZ R63, R7.reuse, R14, R63 ;  /* 0x0000000e073f7223 */ /* 0x040fe2000001003f */
[----:B------:R-:W-:Y:S01]  /*1a730*/  FADD.FTZ R0, R0, R14 ;  /* 0x0000000e00007221 */ /* 0x000fe20000010000 */
[----:B------:R-:W-:Y:S01]  /*1a740*/  FFMA.FTZ R69, R7, R64, R69 ;  /* 0x0000004007457223 */ /* 0x000fe20000010045 */
[----:B------:R-:W-:Y:S01]  /*1a750*/  FADD.FTZ R65, R65, R64 ;  /* 0x0000004041417221 */ /* 0x000fe20000010000 */
[----:B---3--:R-:W-:Y:S01]  /*1a760*/  FMUL.FTZ R64, R2, R6 ;  /* 0x0000000602407220 */ /* 0x008fe20000410000 */
[----:B------:R-:W-:Y:S01]  /*1a770*/  FADD.FTZ R68, R68, R9 ;  /* 0x0000000944447221 */ /* 0x000fe20000010000 */
[----:B------:R-:W-:Y:S01]  /*1a780*/  FFMA.FTZ R69, R21, R66, R69 ;  /* 0x0000004215457223 */ /* 0x000fe20000010045 */
[----:B------:R-:W-:Y:S01]  /*1a790*/  FADD.FTZ R65, R66, R65 ;  /* 0x0000004142417221 */ /* 0x000fe20000010000 */
[----:B------:R-:W-:Y:S01]  /*1a7a0*/  FMUL.FTZ R66, R3, R8 ;  /* 0x0000000803427220 */ /* 0x000fe20000410000 */
[----:B------:R-:W3:Y:S01]  /*1a7b0*/  LDL.LU R9, [R1+0x220] ;  /* 0x0002200001097983 */ /* 0x000ee20000300800 */
[----:B------:R-:W-:Y:S01]  /*1a7c0*/  FFMA.FTZ R69, R23, R64, R69 ;  /* 0x0000004017457223 */ /* 0x000fe20000010045 */
[----:B------:R-:W-:-:S02]  /*1a7d0*/  FADD.FTZ R65, R65, R64 ;  /* 0x0000004041417221 */ /* 0x000fc40000010000 */
[----:B------:R-:W4:Y:S01]  /*1a7e0*/  LDL.LU R7, [R1+0x270] ;  /* 0x0002700001077983 */ /* 0x000f220000300800 */
[----:B------:R-:W-:Y:S01]  /*1a7f0*/  FFMA.FTZ R69, R12, R66, R69 ;  /* 0x000000420c457223 */ /* 0x000fe20000010045 */
[----:B------:R-:W-:Y:S02]  /*1a800*/  FADD.FTZ R65, R66, R65 ;  /* 0x0000004142417221 */ /* 0x000fe40000010000 */
[----:B------:R-:W3:Y:S01]  /*1a810*/  LDL.LU R66, [R1+0x618] ;  /* 0x0006180001427983 */ /* 0x000ee20000300800 */
[----:B--2---:R-:W-:-:S03]  /*1a820*/  FMUL.FTZ R64, R2, R15 ;  /* 0x0000000f02407220 */ /* 0x004fc60000410000 */
[----:B------:R-:W2:Y:S01]  /*1a830*/  LDL.LU R14, [R1+0x60c] ;  /* 0x00060c00010e7983 */ /* 0x000ea20000300800 */
[----:B------:R-:W-:Y:S01]  /*1a840*/  FADD.FTZ R65, R65, R64 ;  /* 0x0000004041417221 */ /* 0x000fe20000010000 */
[----:B------:R-:W-:Y:S02]  /*1a850*/  FFMA.FTZ R63, R23, R6, R63 ;  /* 0x00000006173f7223 */ /* 0x000fe4000001003f */
[----:B------:R-:W2:Y:S01]  /*1a860*/  LDL.LU R22, [R1+0x770] ;  /* 0x0007700001167983 */ /* 0x000ea20000300800 */
[C---:B---3--:R-:W-:Y:S01]  /*1a870*/  FFMA.FTZ R69, R66.reuse, R64, R69 ;  /* 0x0000004042457223 */ /* 0x048fe20000010045 */
[----:B------:R-:W-:Y:S02]  /*1a880*/  FFMA.FTZ R67, R21, R10, R67 ;  /* 0x0000000a15437223 */ /* 0x000fe40000010043 */
[----:B------:R-:W3:Y:S01]  /*1a890*/  LDL.LU R64, [R1+0x610] ;  /* 0x0006100001407983 */ /* 0x000ee20000300800 */
[----:B------:R-:W-:Y:S01]  /*1a8a0*/  FFMA.FTZ R63, R66, R15, R63 ;  /* 0x0000000f423f7223 */ /* 0x000fe2000001003f */
[----:B------:R-:W-:Y:S01]  /*1a8b0*/  FMUL.FTZ R66, R3, R9 ;  /* 0x0000000903427220 */ /* 0x000fe20000410000 */
[----:B------:R-:W-:Y:S01]  /*1a8c0*/  FFMA.FTZ R67, R12, R8, R67 ;  /* 0x000000080c437223 */ /* 0x000fe20000010043 */
[----:B------:R-:W-:Y:S01]  /*1a8d0*/  FADD.FTZ R68, R68, R10 ;  /* 0x0000000a44447221 */ /* 0x000fe20000010000 */
[----:B------:R-:W-:Y:S01]  /*1a8e0*/  FADD.FTZ R6, R0, R6 ;  /* 0x0000000600067221 */ /* 0x000fe20000010000 */
[----:B------:R-:W2:Y:S01]  /*1a8f0*/  LDL.LU R21, [R1+0x280] ;  /* 0x0002800001157983 */ /* 0x000ea20000300800 */
[----:B------:R-:W-:Y:S01]  /*1a900*/  FADD.FTZ R65, R66, R65 ;  /* 0x0000004142417221 */ /* 0x000fe20000010000 */
[----:B------:R-:W-:Y:S01]  /*1a910*/  FADD.FTZ R68, R68, R8 ;  /* 0x0000000844447221 */ /* 0x000fe20000010000 */
[----:B------:R-:W-:Y:S01]  /*1a920*/  FADD.FTZ R6, R6, R15 ;  /* 0x0000000f06067221 */ /* 0x000fe20000010000 */
[----:B------:R-:W2:Y:S02]  /*1a930*/  LDL.LU R10, [R1+0x768] ;  /* 0x00076800010a7983 */ /* 0x000ea40000300800 */
[----:B------:R-:W-:-:S02]  /*1a940*/  FADD.FTZ R68, R68, R9 ;  /* 0x0000000944447221 */ /* 0x000fc40000010000 */
[----:B------:R-:W2:Y:S04]  /*1a950*/  LDL.LU R23, [R1+0x284] ;  /* 0x0002840001177983 */ /* 0x000ea80000300800 */
[----:B------:R-:W2:Y:S04]  /*1a960*/  LDL.LU R0, [R1+0x288] ;  /* 0x0002880001007983 */ /* 0x000ea80000300800 */
[----:B------:R-:W2:Y:S04]  /*1a970*/  LDL.LU R8, [R1+0x600] ;  /* 0x0006000001087983 */ /* 0x000ea80000300800 */
[----:B------:R-:W2:Y:S04]  /*1a980*/  LDL.LU R12, [R1+0x28c] ;  /* 0x00028c00010c7983 */ /* 0x000ea80000300800 */
[----:B------:R-:W2:Y:S01]  /*1a990*/  LDL.LU R15, [R1+0x5f8] ;  /* 0x0005f800010f7983 */ /* 0x000ea20000300800 */
[C---:B---3--:R-:W-:Y:S01]  /*1a9a0*/  FFMA.FTZ R67, R64.reuse, R9, R67 ;  /* 0x0000000940437223 */ /* 0x048fe20000010043 */
[----:B------:R-:W-:Y:S01]  /*1a9b0*/  FFMA.FTZ R69, R64, R66, R69 ;  /* 0x0000004240457223 */ /* 0x000fe20000010045 */
[----:B----4-:R-:W-:Y:S01]  /*1a9c0*/  FMUL.FTZ R64, R2, R7 ;  /* 0x0000000702407220 */ /* 0x010fe20000410000 */
[----:B------:R-:W3:Y:S03]  /*1a9d0*/  LDL.LU R9, [R1+0x764] ;  /* 0x0007640001097983 */ /* 0x000ee60000300800 */
[----:B--2---:R-:W-:Y:S01]  /*1a9e0*/  FFMA.FTZ R69, R14, R64, R69 ;  /* 0x000000400e457223 */ /* 0x004fe20000010045 */
[----:B------:R-:W-:-:S02]  /*1a9f0*/  FADD.FTZ R65, R65, R64 ;  /* 0x0000004041417221 */ /* 0x000fc40000010000 */
[----:B------:R-:W2:Y:S01]  /*1aa00*/  LDL.LU R64, [R1+0x608] ;  /* 0x0006080001407983 */ /* 0x000ea20000300800 */
[----:B------:R-:W-:-:S04]  /*1aa10*/  FMUL.FTZ R66, R3, R21 ;  /* 0x0000001503427220 */ /* 0x000fc80000410000 */
[----:B------:R-:W-:Y:S01]  /*1aa20*/  FADD.FTZ R65, R66, R65 ;  /* 0x0000004142417221 */ /* 0x000fe20000010000 */
[C---:B--2---:R-:W-:Y:S02]  /*1aa30*/  FFMA.FTZ R69, R64.reuse, R66, R69 ;  /* 0x0000004240457223 */ /* 0x044fe40000010045 */
[----:B------:R-:W2:Y:S01]  /*1aa40*/  LDL.LU R66, [R1+0x604] ;  /* 0x0006040001427983 */ /* 0x000ea20000300800 */
[----:B------:R-:W-:Y:S01]  /*1aa50*/  FFMA.FTZ R67, R64, R21, R67 ;  /* 0x0000001540437223 */ /* 0x000fe20000010043 */
[----:B------:R-:W-:Y:S01]  /*1aa60*/  FFMA.FTZ R63, R14, R7, R63 ;  /* 0x000000070e3f7223 */ /* 0x000fe2000001003f */
[-C--:B------:R-:W-:Y:S01]  /*1aa70*/  FMUL.FTZ R64, R2, R23.reuse ;  /* 0x0000001702407220 */ /* 0x080fe20000410000 */
[----:B------:R-:W-:Y:S01]  /*1aa80*/  FADD.FTZ R68, R68, R21 ;  /* 0x0000001544447221 */ /* 0x000fe20000010000 */
[----:B------:R-:W-:Y:S01]  /*1aa90*/  FFMA.FTZ R67, R8, R0, R67 ;  /* 0x0000000008437223 */ /* 0x000fe20000010043 */
[----:B------:R-:W4:Y:S01]  /*1aaa0*/  LDL.LU R14, [R1+0x290] ;  /* 0x00029000010e7983 */ /* 0x000f220000300800 */
[----:B------:R-:W-:Y:S01]  /*1aab0*/  FADD.FTZ R65, R65, R64 ;  /* 0x0000004041417221 */ /* 0x000fe20000010000 */
[----:B------:R-:W-:Y:S01]  /*1aac0*/  FADD.FTZ R68, R68, R0 ;  /* 0x0000000044447221 */ /* 0x000fe20000010000 */
[----:B------:R-:W-:Y:S01]  /*1aad0*/  FADD.FTZ R6, R6, R7 ;  /* 0x0000000706067221 */ /* 0x000fe20000010000 */
[----:B------:R-:W3:Y:S01]  /*1aae0*/  LDL.LU R21, [R1+0x5e8] ;  /* 0x0005e80001157983 */ /* 0x000ee20000300800 */
[C---:B--2---:R-:W-:Y:S01]  /*1aaf0*/  FFMA.FTZ R63, R66.reuse, R23, R63 ;  /* 0x00000017423f7223 */ /* 0x044fe2000001003f */
[----:B------:R-:W-:Y:S01]  /*1ab00*/  FFMA.FTZ R69, R66, R64, R69 ;  /* 0x0000004042457223 */ /* 0x000fe20000010045 */
[----:B------:R-:W-:Y:S01]  /*1ab10*/  FMUL.FTZ R66, R3, R0 ;  /* 0x0000000003427220 */ /* 0x000fe20000410000 */
[----:B------:R-:W-:Y:S01]  /*1ab20*/  FMUL.FTZ R64, R2, R12 ;  /* 0x0000000c02407220 */ /* 0x000fe20000410000 */
[----:B------:R-:W2:Y:S02]  /*1ab30*/  LDL.LU R0, [R1+0x75c] ;  /* 0x00075c0001007983 */ /* 0x000ea40000300800 */
[----:B------:R-:W-:Y:S01]  /*1ab40*/  FFMA.FTZ R69, R8, R66, R69 ;  /* 0x0000004208457223 */ /* 0x000fe20000010045 */
[----:B------:R-:W-:Y:S01]  /*1ab50*/  FADD.FTZ R65, R66, R65 ;  /* 0x0000004142417221 */ /* 0x000fe20000010000 */
[----:B------:R-:W-:Y:S01]  /*1ab60*/  FADD.FTZ R6, R6, R23 ;  /* 0x0000001706067221 */ /* 0x000fe20000010000 */
[----:B------:R-:W3:Y:S01]  /*1ab70*/  LDL.LU R7, [R1+0x760] ;  /* 0x0007600001077983 */ /* 0x000ee20000300800 */
[----:B------:R-:W-:Y:S01]  /*1ab80*/  FFMA.FTZ R69, R15, R64, R69 ;  /* 0x000000400f457223 */ /* 0x000fe20000010045 */
[----:B------:R-:W-:-:S02]  /*1ab90*/  FADD.FTZ R65, R65, R64 ;  /* 0x0000004041417221 */ /* 0x000fc40000010000 */
[----:B------:R-:W4:Y:S04]  /*1aba0*/  LDL.LU R64, [R1+0x5f4] ;  /* 0x0005f40001407983 */ /* 0x000f280000300800 */
[----:B------:R-:W3:Y:S01]  /*1abb0*/  LDL.LU R23, [R1+0x5e4] ;  /* 0x0005e40001177983 */ /* 0x000ee20000300800 */
[----:B------:R-:W-:-:S03]  /*1abc0*/  FFMA.FTZ R63, R15, R12, R63 ;  /* 0x0000000c0f3f7223 */ /* 0x000fc6000001003f */
[----:B------:R-:W3:Y:S01]  /*1abd0*/  LDL.LU R8, [R1+0x298] ;  /* 0x0002980001087983 */ /* 0x000ee20000300800 */
[-C--:B--2---:R-:W-:Y:S01]  /*1abe0*/  FMUL.FTZ R66, R3, R0.reuse ;  /* 0x0000000003427220 */ /* 0x084fe20000410000 */
[----:B------:R-:W-:Y:S01]  /*1abf0*/  FADD.FTZ R68, R68, R0 ;  /* 0x0000000044447221 */ /* 0x000fe20000010000 */
[----:B------:R-:W-:Y:S01]  /*1ac00*/  FADD.FTZ R6, R6, R12 ;  /* 0x0000000c06067221 */ /* 0x000fe20000010000 */
[----:B------:R-:W2:Y:S01]  /*1ac10*/  LDL.LU R15, [R1+0x29c] ;  /* 0x00029c00010f7983 */ /* 0x000ea20000300800 */
[C---:B----4-:R-:W-:Y:S01]  /*1ac20*/  FFMA.FTZ R67, R64.reuse, R0, R67 ;  /* 0x0000000040437223 */ /* 0x050fe20000010043 */
[----:B------:R-:W-:Y:S02]  /*1ac30*/  FFMA.FTZ R69, R64, R66, R69 ;  /* 0x0000004240457223 */ /* 0x000fe40000010045 */
[----:B------:R-:W4:Y:S01]  /*1ac40*/  LDL.LU R0, [R1+0x5f0] ;  /* 0x0005f00001007983 */ /* 0x000f220000300800 */
[----:B------:R-:W-:-:S03]  /*1ac50*/  FADD.FTZ R65, R66, R65 ;  /* 0x0000004142417221 */ /* 0x000fc60000010000 */
[----:B------:R-:W2:Y:S01]  /*1ac60*/  LDL.LU R66, [R1+0x294] ;  /* 0x0002940001427983 */ /* 0x000ea20000300800 */
[-C--:B------:R-:W-:Y:S01]  /*1ac70*/  FMUL.FTZ R64, R2, R14.reuse ;  /* 0x0000000e02407220 */ /* 0x080fe20000410000 */
[----:B------:R-:W-:Y:S02]  /*1ac80*/  FADD.FTZ R6, R6, R14 ;  /* 0x0000000e06067221 */ /* 0x000fe40000010000 */
[----:B------:R-:W2:Y:S01]  /*1ac90*/  LDL.LU R12, [R1+0x5d8] ;  /* 0x0005d800010c7983 */ /* 0x000ea20000300800 */
[----:B------:R-:W-:Y:S01]  /*1aca0*/  FADD.FTZ R65, R65, R64 ;  /* 0x0000004041417221 */ /* 0x000fe20000010000 */
[----:B---3--:R-:W-:Y:S01]  /*1acb0*/  FADD.FTZ R6, R6, R7 ;  /* 0x0000000706067221 */ /* 0x008fe20000010000 */
[C---:B----4-:R-:W-:Y:S01]  /*1acc0*/  FFMA.FTZ R63, R0.reuse, R14, R63 ;  /* 0x0000000e003f7223 */ /* 0x050fe2000001003f */
[----:B------:R-:W-:Y:S01]  /*1acd0*/  FFMA.FTZ R69, R0, R64, R69 ;  /* 0x0000004000457223 */ /* 0x000fe20000010045 */
[-C--:B------:R-:W-:Y:S01]  /*1ace0*/  FMUL.FTZ R64, R2, R7.reuse ;  /* 0x0000000702407220 */ /* 0x080fe20000410000 */
[----:B------:R-:W3:Y:S01]  /*1acf0*/  LDL.LU R14, [R1+0x58c] ;  /* 0x00058c00010e7983 */ /* 0x000ee20000300800 */
[----:B------:R-:W-:-:S03]  /*1ad00*/  FFMA.FTZ R63, R23, R7, R63 ;  /* 0x00000007173f7223 */ /* 0x000fc6000001003f */
[----:B------:R-:W4:Y:S01]  /*1ad10*/  LDL.LU R7, [R1+0x5dc] ;  /* 0x0005dc0001077983 */ /* 0x000f220000300800 */
[----:B--2---:R-:W-:-:S04]  /*1ad20*/  FMUL.FTZ R0, R3, R66 ;  /* 0x0000004203007220 */ /* 0x004fc80000410000 */
[C---:B------:R-:W-:Y:S01]  /*1ad30*/  FFMA.FTZ R69, R21.reuse, R0, R69 ;  /* 0x0000000015457223 */ /* 0x040fe20000010045 */
[----:B------:R-:W-:Y:S01]  /*1ad40*/  FADD.FTZ R65, R0, R65 ;  /* 0x0000004100417221 */ /* 0x000fe20000010000 */
[----:B------:R-:W-:Y:S01]  /*1ad50*/  FFMA.FTZ R67, R21, R66, R67 ;  /* 0x0000004215437223 */ /* 0x000fe20000010043 */
[----:B------:R-:W-:Y:S01]  /*1ad60*/  FMUL.FTZ R0, R3, R8 ;  /* 0x0000000803007220 */ /* 0x000fe20000410000 */
[----:B------:R-:W-:Y:S01]  /*1ad70*/  FFMA.FTZ R69, R23, R64, R69 ;  /* 0x0000004017457223 */ /* 0x000fe20000010045 */
[----:B------:R-:W-:Y:S01]  /*1ad80*/  FADD.FTZ R68, R68, R66 ;  /* 0x0000004244447221 */ /* 0x000fe20000010000 */
[----:B------:R-:W-:Y:S01]  /*1ad90*/  FADD.FTZ R65, R65, R64 ;  /* 0x0000004041417221 */ /* 0x000fe20000010000 */
[----:B------:R-:W2:Y:S02]  /*1ada0*/  LDL.LU R21, [R1+0x2a4] ;  /* 0x0002a40001157983 */ /* 0x000ea40000300800 */
[----:B------:R-:W-:Y:S01]  /*1adb0*/  FADD.FTZ R68, R68, R8 ;  /* 0x0000000844447221 */ /* 0x000fe20000010000 */
[----:B------:R-:W-:Y:S01]  /*1adc0*/  FADD.FTZ R65, R0, R65 ;  /* 0x0000004100417221 */ /* 0x000fe20000010000 */
[----:B------:R-:W3:Y:S04]  /*1add0*/  LDL.LU R64, [R1+0x2a0] ;  /* 0x0002a00001407983 */ /* 0x000ee80000300800 */
[----:B------:R-:W2:Y:S01]  /*1ade0*/  LDL.LU R23, [R1+0x2a8] ;  /* 0x0002a80001177983 */ /* 0x000ea20000300800 */
[----:B------:R-:W-:-:S03]  /*1adf0*/  FFMA.FTZ R63, R12, R15, R63 ;  /* 0x0000000f0c3f7223 */ /* 0x000fc6000001003f */
[----:B------:R-:W2:Y:S01]  /*1ae00*/  LDL.LU R66, [R1+0x574] ;  /* 0x0005740001427983 */ /* 0x000ea20000300800 */
[C---:B----4-:R-:W-:Y:S01]  /*1ae10*/  FFMA.FTZ R67, R7.reuse, R8, R67 ;  /* 0x0000000807437223 */ /* 0x050fe20000010043 */
[----:B------:R-:W-:Y:S01]  /*1ae20*/  FFMA.FTZ R69, R7, R0, R69 ;  /* 0x0000000007457223 */ /* 0x000fe20000010045 */
[----:B------:R-:W-:Y:S01]  /*1ae30*/  FMUL.FTZ R7, R2, R15 ;  /* 0x0000000f02077220 */ /* 0x000fe20000410000 */
[----:B------:R-:W4:Y:S03]  /*1ae40*/  LDL.LU R8, [R1+0x758] ;  /* 0x0007580001087983 */ /* 0x000f260000300800 */
[----:B------:R-:W-:Y:S01]  /*1ae50*/  FFMA.FTZ R69, R12, R7, R69 ;  /* 0x000000070c457223 */ /* 0x000fe20000010045 */
[----:B------:R-:W-:Y:S01]  /*1ae60*/  FADD.FTZ R65, R65, R7 ;  /* 0x0000000741417221 */ /* 0x000fe20000010000 */
[----:B------:R-:W2:Y:S04]  /*1ae70*/  LDL.LU R12, [R1+0x2ac] ;  /* 0x0002ac00010c7983 */ /* 0x000ea80000300800 */
[----:B------:R-:W2:Y:S01]  /*1ae80*/  LDL.LU R7, [R1+0x5a0] ;  /* 0x0005a00001077983 */ /* 0x000ea20000300800 */
[----:B------:R-:W-:-:S03]  /*1ae90*/  FADD.FTZ R6, R6, R15 ;  /* 0x0000000f06067221 */ /* 0x000fc60000010000 */
[----:B------:R-:W2:Y:S01]  /*1aea0*/  LDL.LU R15, [R1+0x56c] ;  /* 0x00056c00010f7983 */ /* 0x000ea20000300800 */
[----:B---3--:R-:W-:Y:S01]  /*1aeb0*/  FFMA.FTZ R63, R14, R64, R63 ;  /* 0x000000400e3f7223 */ /* 0x008fe2000001003f */
[----:B----4-:R-:W-:-:S04]  /*1aec0*/  FMUL.FTZ R0, R3, R8 ;  /* 0x0000000803007220 */ /* 0x010fc80000410000 */
[----:B------:R-:W-:Y:S01]  /*1aed0*/  FADD.FTZ R65, R0, R65 ;  /* 0x0000004100417221 */ /* 0x000fe20000010000 */
[C---:B--2---:R-:W-:Y:S01]  /*1aee0*/  FFMA.FTZ R67, R7.reuse, R8, R67 ;  /* 0x0000000807437223 */ /* 0x044fe20000010043 */
[----:B------:R-:W-:Y:S01]  /*1aef0*/  FFMA.FTZ R69, R7, R0, R69 ;  /* 0x0000000007457223 */ /* 0x000fe20000010045 */
[----:B------:R-:W-:-:S04]  /*1af00*/  FMUL.FTZ R7, R2, R64 ;  /* 0x0000004002077220 */ /* 0x000fc80000410000 */
[----:B------:R-:W-:Y:S01]  /*1af10*/  FFMA.FTZ R69, R14, R7, R69 ;  /* 0x000000070e457223 */ /* 0x000fe20000010045 */
[----:B------:R-:W-:Y:S01]  /*1af20*/  FADD.FTZ R65, R65, R7 ;  /* 0x0000000741417221 */ /* 0x000fe20000010000 */
[----:B------:R-:W-:Y:S01]  /*1af30*/  FADD.FTZ R68, R68, R8 ;  /* 0x0000000844447221 */ /* 0x000fe20000010000 */
[----:B------:R-:W2:Y:S04]  /*1af40*/  LDL.LU R7, [R1+0x588] ;  /* 0x0005880001077983 */ /* 0x000ea80000300800 */
[----:B------:R-:W3:Y:S04]  /*1af50*/  LDL.LU R8, [R1+0x570] ;  /* 0x0005700001087983 */ /* 0x000ee80000300800 */
[----:B------:R-:W4:Y:S01]  /*1af60*/  LDL.LU R14, [R1+0x568] ;  /* 0x00056800010e7983 */ /* 0x000f220000300800 */
[----:B------:R-:W-:-:S04]  /*1af70*/  FMUL.FTZ R0, R3, R21 ;  /* 0x0000001503007220 */ /* 0x000fc80000410000 */
[----:B------:R-:W-:Y:S01]  /*1af80*/  FADD.FTZ R65, R0, R65 ;  /* 0x0000004100417221 */ /* 0x000fe20000010000 */
[----:B------:R-:W-:Y:S02]  /*1af90*/  FADD.FTZ R6, R6, R64 ;  /* 0x0000004006067221 */ /* 0x000fe40000010000 */
[----:B------:R-:W4:Y:S01]  /*1afa0*/  LDL.LU R64, [R1+0x2b0] ;  /* 0x0002b00001407983 */ /* 0x000f220000300800 */
[----:B------:R-:W-:Y:S01]  /*1afb0*/  FADD.FTZ R68, R68, R21 ;  /* 0x0000001544447221 */ /* 0x000fe20000010000 */
[----:B------:R-:W-:-:S03]  /*1afc0*/  FFMA.FTZ R63, R66, R23, R63 ;  /* 0x00000017423f7223 */ /* 0x000fc6000001003f */
[----:B------:R-:W-:Y:S01]  /*1afd0*/  FADD.FTZ R68, R68, R9 ;  /* 0x0000000944447221 */ /* 0x000fe20000010000 */
[----:B------:R-:W-:-:S03]  /*1afe0*/  FADD.FTZ R6, R6, R23 ;  /* 0x0000001706067221 */ /* 0x000fc60000010000 */
[----:B------:R-:W-:Y:S01]  /*1aff0*/  FADD.FTZ R68, R68, R10 ;  /* 0x0000000a44447221 */ /* 0x000fe20000010000 */
[C---:B--2---:R-:W-:Y:S01]  /*1b000*/  FFMA.FTZ R67, R7.reuse, R21, R67 ;  /* 0x0000001507437223 */ /* 0x044fe20000010043 */
[----:B------:R-:W-:Y:S01]  /*1b010*/  FFMA.FTZ R69, R7, R0, R69 ;  /* 0x0000000007457223 */ /* 0x000fe20000010045 */
[----:B------:R-:W-:Y:S01]  /*1b020*/  FMUL.FTZ R7, R2, R23 ;  /* 0x0000001702077220 */ /* 0x000fe20000410000 */
[----:B------:R-:W-:Y:S01]  /*1b030*/  FMUL.FTZ R0, R3, R9 ;  /* 0x0000000903007220 */ /* 0x000fe20000410000 */
[----:B------:R-:W2:Y:S02]  /*1b040*/  LDL.LU R21, [R1+0x27c] ;  /* 0x00027c0001157983 */ /* 0x000ea40000300800 */
[----:B------:R-:W-:Y:S01]  /*1b050*/  FFMA.FTZ R69, R66, R7, R69 ;  /* 0x0000000742457223 */ /* 0x000fe20000010045 */
[----:B------:R-:W-:Y:S01]  /*1b060*/  FADD.FTZ R65, R65, R7 ;  /* 0x0000000741417221 */ /* 0x000fe20000010000 */
[----:B------:R-:W-:Y:S01]  /*1b070*/  FMUL.FTZ R7, R2, R12 ;  /* 0x0000000c02077220 */ /* 0x000fe20000410000 */
[----:B------:R-:W2:Y:S01]  /*1b080*/  LDL.LU R66, [R1+0x554] ;  /* 0x0005540001427983 */ /* 0x000ea20000300800 */
[----:B---3--:R-:W-:Y:S01]  /*1b090*/  FFMA.FTZ R69, R8, R0, R69 ;  /* 0x0000000008457223 */ /* 0x008fe20000010045 */
[----:B------:R-:W-:Y:S01]  /*1b0a0*/  FADD.FTZ R65, R0, R65 ;  /* 0x0000004100417221 */ /* 0x000fe20000010000 */
[----:B------:R-:W-:Y:S01]  /*1b0b0*/  FMUL.FTZ R0, R3, R10 ;  /* 0x0000000a03007220 */ /* 0x000fe20000410000 */
[----:B------:R-:W-:Y:S01]  /*1b0c0*/  FFMA.FTZ R67, R8, R9, R67 ;  /* 0x0000000908437223 */ /* 0x000fe20000010043 */
[----:B------:R-:W-:Y:S01]  /*1b0d0*/  FFMA.FTZ R69, R15, R7, R69 ;  /* 0x000000070f457223 */ /* 0x000fe20000010045 */
[----:B------:R-:W-:Y:S01]  /*1b0e0*/  FADD.FTZ R65, R65, R7 ;  /* 0x0000000741417221 */ /* 0x000fe20000010000 */
[----:B------:R-:W3:Y:S02]  /*1b0f0*/  LDL.LU R23, [R1+0x2b4] ;  /* 0x0002b40001177983 */ /* 0x000ee40000300800 */
[----:B----4-:R-:W-:Y:S01]  /*1b100*/  FFMA.FTZ R69, R14, R0, R69 ;  /* 0x000000000e457223 */ /* 0x010fe20000010045 */
[----:B------:R-:W-:Y:S01]  /*1b110*/  FADD.FTZ R65, R0, R65 ;  /* 0x0000004100417221 */ /* 0x000fe20000010000 */
[----:B------:R-:W-:Y:S01]  /*1b120*/  FFMA.FTZ R63, R15, R12, R63 ;  /* 0x0000000c0f3f7223 */ /* 0x000fe2000001003f */
[----:B------:R-:W4:Y:S01]  /*1b130*/  LDL.LU R0, [R1+0x560] ;  /* 0x0005600001007983 */ /* 0x000f220000300800 */
[----:B------:R-:W-:-:S03]  /*1b140*/  FFMA.FTZ R67, R14, R10, R67 ;  /* 0x0000000a0e437223 */ /* 0x000fc60000010043 */
[----:B------:R-:W3:Y:S01]  /*1b150*/  LDL.LU R10, [R1+0x550] ;  /* 0x00055000010a7983 */ /* 0x000ee20000300800 */
[----:B------:R-:W-:Y:S01]  /*1b160*/  FMUL.FTZ R7, R2, R64 ;  /* 0x0000004002077220 */ /* 0x000fe20000410000 */
[----:B------:R-:W-:Y:S02]  /*1b170*/  FADD.FTZ R6, R6, R12 ;  /* 0x0000000c06067221 */ /* 0x000fe40000010000 */
[----:B------:R-:W3:Y:S02]  /*1b180*/  LDL.LU R15, [R1+0x544] ;  /* 0x00054400010f7983 */ /* 0x000ee40000300800 */
[----:B------:R-:W-:Y:S02]  /*1b190*/  FADD.FTZ R6, R6, R64 ;  /* 0x0000004006067221 */ /* 0x000fe40000010000 */
[----:B------:R-:W3:Y:S01]  /*1b1a0*/  LDL.LU R8, [R1+0x2b8] ;  /* 0x0002b80001087983 */ /* 0x000ee20000300800 */
[----:B------:R-:W-:-:S03]  /*1b1b0*/  FADD.FTZ R65, R65, R7 ;  /* 0x0000000741417221 */ /* 0x000fc60000010000 */
[----:B------:R-:W3:Y:S04]  /*1b1c0*/  LDL.LU R9, [R1+0x540] ;  /* 0x0005400001097983 */ /* 0x000ee80000300800 */
[----:B------:R-:W3:Y:S04]  /*1b1d0*/  LDL.LU R12, [R1+0x538] ;  /* 0x00053800010c7983 */ /* 0x000ee80000300800 */
[----:B------:R-:W3:Y:S01]  /*1b1e0*/  LDL.LU R14, [R1+0x278] ;  /* 0x00027800010e7983 */ /* 0x000ee20000300800 */
[----:B--2---:R-:W-:Y:S01]  /*1b1f0*/  FADD.FTZ R68, R68, R21 ;  /* 0x0000001544447221 */ /* 0x004fe20000010000 */
[----:B------:R-:W-:Y:S01]  /*1b200*/  FFMA.FTZ R67, R66, R21, R67 ;  /* 0x0000001542437223 */ /* 0x000fe20000010043 */
[C---:B----4-:R-:W-:Y:S01]  /*1b210*/  FFMA.FTZ R63, R0.reuse, R64, R63 ;  /* 0x00000040003f7223 */ /* 0x050fe2000001003f */
[----:B------:R-:W-:Y:S01]  /*1b220*/  FFMA.FTZ R69, R0, R7, R69 ;  /* 0x0000000700457223 */ /* 0x000fe20000010045 */
[----:B------:R-:W-:Y:S01]  /*1b230*/  FMUL.FTZ R0, R3, R21 ;  /* 0x0000001503007220 */ /* 0x000fe20000410000 */
[----:B---3--:R-:W-:Y:S01]  /*1b240*/  FADD.FTZ R6, R6, R23 ;  /* 0x0000001706067221 */ /* 0x008fe20000010000 */
[----:B------:R-:W2:Y:S01]  /*1b250*/  LDL.LU R21, [R1+0x754] ;  /* 0x0007540001157983 */ /* 0x000ea20000300800 */
[-C--:B------:R-:W-:Y:S01]  /*1b260*/  FMUL.FTZ R7, R2, R23.reuse ;  /* 0x0000001702077220 */ /* 0x080fe20000410000 */
[----:B------:R-:W-:Y:S01]  /*1b270*/  FFMA.FTZ R69, R66, R0, R69 ;  /* 0x0000000042457223 */ /* 0x000fe20000010045 */
[----:B------:R-:W-:Y:S01]  /*1b280*/  FFMA.FTZ R63, R10, R23, R63 ;  /* 0x000000170a3f7223 */ /* 0x000fe2000001003f */
[----:B------:R-:W3:Y:S04]  /*1b290*/  LDL.LU R66, [R1+0x52c] ;  /* 0x00052c0001427983 */ /* 0x000ee80000300800 */
[----:B------:R-:W4:Y:S01]  /*1b2a0*/  LDL.LU R23, [R1+0x750] ;  /* 0x0007500001177983 */ /* 0x000f220000300800 */
[----:B------:R-:W-:Y:S01]  /*1b2b0*/  FADD.FTZ R65, R0, R65 ;  /* 0x0000004100417221 */ /* 0x000fe20000010000 */
[----:B------:R-:W-:Y:S01]  /*1b2c0*/  FFMA.FTZ R69, R10, R7, R69 ;  /* 0x000000070a457223 */ /* 0x000fe20000010045 */
[----:B------:R-:W-:Y:S01]  /*1b2d0*/  FADD.FTZ R6, R6, R8 ;  /* 0x0000000806067221 */ /* 0x000fe20000010000 */
[-C--:B------:R-:W-:Y:S01]  /*1b2e0*/  FFMA.FTZ R63, R9, R8.reuse, R63 ;  /* 0x00000008093f7223 */ /* 0x080fe2000001003f */
[----:B------:R-:W-:Y:S01]  /*1b2f0*/  FADD.FTZ R65, R65, R7 ;  /* 0x0000000741417221 */ /* 0x000fe20000010000 */
[----:B------:R-:W-:Y:S01]  /*1b300*/  FMUL.FTZ R7, R2, R8 ;  /* 0x0000000802077220 */ /* 0x000fe20000410000 */
[----:B------:R-:W3:Y:S04]  /*1b310*/  LDL.LU R64, [R1+0x274] ;  /* 0x0002740001407983 */ /* 0x000ee80000300800 */
[----:B------:R-:W3:Y:S04]  /*1b320*/  LDL.LU R10, [R1+0x528] ;  /* 0x00052800010a7983 */ /* 0x000ee80000300800 */
[----:B------:R-:W3:Y:S01]  /*1b330*/  LDL.LU R8, [R1+0x4f0] ;  /* 0x0004f00001087983 */ /* 0x000ee20000300800 */
[----:B--2---:R-:W-:-:S04]  /*1b340*/  FMUL.FTZ R0, R3, R21 ;  /* 0x0000001503007220 */ /* 0x004fc80000410000 */
[C---:B------:R-:W-:Y:S01]  /*1b350*/  FFMA.FTZ R69, R15.reuse, R0, R69 ;  /* 0x000000000f457223 */ /* 0x040fe20000010045 */
[----:B------:R-:W-:Y:S01]  /*1b360*/  FADD.FTZ R65, R0, R65 ;  /* 0x0000004100417221 */ /* 0x000fe20000010000 */
[----:B------:R-:W-:Y:S01]  /*1b370*/  FFMA.FTZ R67, R15, R21, R67 ;  /* 0x000000150f437223 */ /* 0x000fe20000010043 */
[----:B------:R-:W-:Y:S01]  /*1b380*/  FADD.FTZ R68, R68, R21 ;  /* 0x0000001544447221 */ /* 0x000fe20000010000 */
[----:B------:R-:W-:Y:S01]  /*1b390*/  FFMA.FTZ R69, R9, R7, R69 ;  /* 0x0000000709457223 */ /* 0x000fe20000010045 */
[----:B------:R-:W-:Y:S01]  /*1b3a0*/  FADD.FTZ R65, R65, R7 ;  /* 0x0000000741417221 */ /* 0x000fe20000010000 */
[-C--:B----4-:R-:W-:Y:S01]  /*1b3b0*/  FMUL.FTZ R7, R2, R23.reuse ;  /* 0x0000001702077220 */ /* 0x090fe20000410000 */
[----:B---3--:R-:W-:Y:S01]  /*1b3c0*/  FFMA.FTZ R63, R66, R23, R63 ;  /* 0x00000017423f7223 */ /* 0x008fe2000001003f */
[----:B------:R-:W-:Y:S01]  /*1b3d0*/  FADD.FTZ R6, R6, R23 ;  /* 0x0000001706067221 */ /* 0x000fe20000010000 */
[-C--:B------:R-:W-:Y:S01]  /*1b3e0*/  FMUL.FTZ R0, R3, R14.reuse ;  /* 0x0000000e03007220 */ /* 0x080fe20000410000 */
[----:B------:R-:W2:Y:S01]  /*1b3f0*/  LDL.LU R23, [R1+0x2bc] ;  /* 0x0002bc0001177983 */ /* 0x000ea20000300800 */
[----:B------:R-:W-:Y:S01]  /*1b400*/  FFMA.FTZ R67, R12, R14, R67 ;  /* 0x0000000e0c437223 */ /* 0x000fe20000010043 */
[----:B------:R-:W-:-:S02]  /*1b410*/  FADD.FTZ R68, R68, R14 ;  /* 0x0000000e44447221 */ /* 0x000fc40000010000 */
[----:B------:R-:W3:Y:S04]  /*1b420*/  LDL.LU R15, [R1+0x518] ;  /* 0x00051800010f7983 */ /* 0x000ee80000300800 */
[----:B------:R-:W4:Y:S04]  /*1b430*/  LDL.LU R14, [R1+0x74c] ;  /* 0x00074c00010e7983 */ /* 0x000f280000300800 */
[----:B------:R-:W4:Y:S01]  /*1b440*/  LDL.LU R21, [R1+0x4f4] ;  /* 0x0004f40001157983 */ /* 0x000f220000300800 */
[----:B------:R-:W-:Y:S01]  /*1b450*/  FFMA.FTZ R69, R12, R0, R69 ;  /* 0x000000000c457223 */ /* 0x000fe20000010045 */
[----:B------:R-:W-:Y:S01]  /*1b460*/  FADD.FTZ R65, R0, R65 ;  /* 0x0000004100417221 */ /* 0x000fe20000010000 */
[----:B------:R-:W-:Y:S01]  /*1b470*/  FMUL.FTZ R0, R3, R64 ;  /* 0x0000004003007220 */ /* 0x000fe20000410000 */
[----:B------:R-:W4:Y:S01]  /*1b480*/  LDL.LU R9, [R1+0x26c] ;  /* 0x00026c0001097983 */ /* 0x000f220000300800 */
[----:B------:R-:W-:Y:S01]  /*1b490*/  FFMA.FTZ R69, R66, R7, R69 ;  /* 0x0000000742457223 */ /* 0x000fe20000010045 */
[----:B------:R-:W-:-:S02]  /*1b4a0*/  FADD.FTZ R65, R65, R7 ;  /* 0x0000000741417221 */ /* 0x000fc40000010000 */
[----:B------:R-:W4:Y:S01]  /*1b4b0*/  LDL.LU R12, [R1+0x268] ;  /* 0x00026800010c7983 */ /* 0x000f220000300800 */
[----:B------:R-:W-:-:S03]  /*1b4c0*/  FFMA.FTZ R69, R10, R0, R69 ;  /* 0x000000000a457223 */ /* 0x000fc60000010045 */
[----:B------:R-:W4:Y:S01]  /*1b4d0*/  LDL.LU R66, [R1+0x4cc] ;  /* 0x0004cc0001427983 */ /* 0x000f220000300800 */
[----:B------:R-:W-:Y:S01]  /*1b4e0*/  FADD.FTZ R65, R0, R65 ;  /* 0x0000004100417221 */ /* 0x000fe20000010000 */
[----:B------:R-:W-:Y:S01]  /*1b4f0*/  FFMA.FTZ R67, R10, R64, R67 ;  /* 0x000000400a437223 */ /* 0x000fe20000010043 */
[----:B------:R-:W-:Y:S01]  /*1b500*/  FADD.FTZ R68, R68, R64 ;  /* 0x0000004044447221 */ /* 0x000fe20000010000 */
[----:B------:R-:W4:Y:S04]  /*1b510*/  LDL.LU R10, [R1+0x4c8] ;  /* 0x0004c800010a7983 */ /* 0x000f280000300800 */
[----:B------:R-:W4:Y:S01]  /*1b520*/  LDL.LU R64, [R1+0x4ac] ;  /* 0x0004ac0001407983 */ /* 0x000f220000300800 */
[----:B--2---:R-:W-:-:S04]  /*1b530*/  FMUL.FTZ R7, R2, R23 ;  /* 0x0000001702077220 */ /* 0x004fc80000410000 */
[----:B---3--:R-:W-:Y:S01]  /*1b540*/  FFMA.FTZ R69, R15, R7, R69 ;  /* 0x000000070f457223 */ /* 0x008fe20000010045 */
[-C--:B----4-:R-:W-:Y:S01]  /*1b550*/  FMUL.FTZ R0, R3, R14.reuse ;  /* 0x0000000e03007220 */ /* 0x090fe20000410000 */
[----:B------:R-:W-:Y:S01]  /*1b560*/  FFMA.FTZ R63, R15, R23, R63 ;  /* 0x000000170f3f7223 */ /* 0x000fe2000001003f */
[----:B------:R-:W-:Y:S01]  /*1b570*/  FADD.FTZ R68, R68, R14 ;  /* 0x0000000e44447221 */ /* 0x000fe20000010000 */
[----:B------:R-:W2:Y:S01]  /*1b580*/  LDL.LU R15, [R1+0x264] ;  /* 0x00026400010f7983 */ /* 0x000ea20000300800 */
[C---:B------:R-:W-:Y:S01]  /*1b590*/  FFMA.FTZ R67, R21.reuse, R14, R67 ;  /* 0x0000000e15437223 */ /* 0x040fe20000010043 */
[----:B------:R-:W-:Y:S02]  /*1b5a0*/  FFMA.FTZ R69, R21, R0, R69 ;  /* 0x0000000015457223 */ /* 0x000fe40000010045 */
[----:B------:R-:W3:Y:S04]  /*1b5b0*/  LDL.LU R21, [R1+0x4a8] ;  /* 0x0004a80001157983 */ /* 0x000ee80000300800 */
[----:B------:R-:W4:Y:S01]  /*1b5c0*/  LDL.LU R14, [R1+0x260] ;  /* 0x00026000010e7983 */ /* 0x000f220000300800 */
[----:B------:R-:W-:Y:S01]  /*1b5d0*/  FADD.FTZ R65, R65, R7 ;  /* 0x0000000741417221 */ /* 0x000fe20000010000 */
[----:B------:R-:W-:Y:S01]  /*1b5e0*/  FMUL.FTZ R7, R2, R9 ;  /* 0x0000000902077220 */ /* 0x000fe20000410000 */
[----:B------:R-:W-:Y:S01]  /*1b5f0*/  FADD.FTZ R6, R6, R23 ;  /* 0x0000001706067221 */ /* 0x000fe20000010000 */
[----:B------:R-:W-:Y:S01]  /*1b600*/  FADD.FTZ R68, R68, R12 ;  /* 0x0000000c44447221 */ /* 0x000fe20000010000 */
[----:B------:R-:W-:Y:S01]  /*1b610*/  FADD.FTZ R65, R0, R65 ;  /* 0x0000004100417221 */ /* 0x000fe20000010000 */
[-C--:B------:R-:W-:Y:S01]  /*1b620*/  FMUL.FTZ R0, R3, R12.reuse ;  /* 0x0000000c03007220 */ /* 0x080fe20000410000 */
[----:B------:R-:W-:Y:S01]  /*1b630*/  FFMA.FTZ R67, R66, R12, R67 ;  /* 0x0000000c42437223 */ /* 0x000fe20000010043 */
[C---:B------:R-:W-:Y:S01]  /*1b640*/  FFMA.FTZ R69, R8.reuse, R7, R69 ;  /* 0x0000000708457223 */ /* 0x040fe20000010045 */
[----:B------:R-:W4:Y:S01]  /*1b650*/  LDL.LU R12, [R1+0x748] ;  /* 0x00074800010c7983 */ /* 0x000f220000300800 */
[----:B------:R-:W-:Y:S01]  /*1b660*/  FADD.FTZ R65, R65, R7 ;  /* 0x0000000741417221 */ /* 0x000fe20000010000 */
[----:B------:R-:W-:Y:S01]  /*1b670*/  FFMA.FTZ R63, R8, R9, R63 ;  /* 0x00000009083f7223 */ /* 0x000fe2000001003f */
[----:B------:R-:W-:Y:S01]  /*1b680*/  FADD.FTZ R6, R6, R9 ;  /* 0x0000000906067221 */ /* 0x000fe20000010000 */
[----:B------:R-:W4:Y:S01]  /*1b690*/  LDL.LU R8, [R1+0x48c] ;  /* 0x00048c0001087983 */ /* 0x000f220000300800 */
[----:B------:R-:W-:Y:S01]  /*1b6a0*/  FFMA.FTZ R69, R66, R0, R69 ;  /* 0x0000000042457223 */ /* 0x000fe20000010045 */
[----:B------:R-:W-:-:S02]  /*1b6b0*/  FMUL.FTZ R7, R2, R22 ;  /* 0x0000001602077220 */ /* 0x000fc40000410000 */
[----:B------:R-:W4:Y:S01]  /*1b6c0*/  LDL.LU R23, [R1+0x258] ;  /* 0x0002580001177983 */ /* 0x000f220000300800 */
[----:B------:R-:W-:Y:S01]  /*1b6d0*/  FADD.FTZ R65, R0, R65 ;  /* 0x0000004100417221 */ /* 0x000fe20000010000 */
[----:B------:R-:W-:Y:S01]  /*1b6e0*/  FFMA.FTZ R63, R10, R22, R63 ;  /* 0x000000160a3f7223 */ /* 0x000fe2000001003f */
[----:B------:R-:W-:Y:S01]  /*1b6f0*/  FADD.FTZ R6, R6, R22 ;  /* 0x0000001606067221 */ /* 0x000fe20000010000 */
[----:B------:R-:W4:Y:S01]  /*1b700*/  LDL.LU R9, [R1+0x488] ;  /* 0x0004880001097983 */ /* 0x000f220000300800 */
[----:B------:R-:W-:Y:S01]  /*1b710*/  FFMA.FTZ R69, R10, R7, R69 ;  /* 0x000000070a457223 */ /* 0x000fe20000010045 */
[----:B------:R-:W-:Y:S02]  /*1b720*/  FADD.FTZ R65, R65, R7 ;  /* 0x0000000741417221 */ /* 0x000fe40000010000 */
[----:B------:R-:W4:Y:S04]  /*1b730*/  LDL.LU R66, [R1+0x250] ;  /* 0x0002500001427983 */ /* 0x000f280000300800 */
[----:B------:R-:W4:Y:S04]  /*1b740*/  LDL.LU R10, [R1+0x464] ;  /* 0x00046400010a7983 */ /* 0x000f280000300800 */
[----:B------:R-:W4:Y:S01]  /*1b750*/  LDL.LU R22, [R1+0x25c] ;  /* 0x00025c0001167983 */ /* 0x000f220000300800 */
[-C--:B--2---:R-:W-:Y:S01]  /*1b760*/  FMUL.FTZ R7, R2, R15.reuse ;  /* 0x0000000f02077220 */ /* 0x084fe20000410000 */
[----:B------:R-:W-:Y:S01]  /*1b770*/  FADD.FTZ R6, R6, R15 ;  /* 0x0000000f06067221 */ /* 0x000fe20000010000 */
[----:B---3--:R-:W-:-:S02]  /*1b780*/  FFMA.FTZ R63, R21, R15, R63 ;  /* 0x0000000f153f7223 */ /* 0x008fc4000001003f */
[----:B------:R-:W2:Y:S01]  /*1b790*/  LDL.LU R15, [R1+0x744] ;  /* 0x00074400010f7983 */ /* 0x000ea20000300800 */
[-C--:B----4-:R-:W-:Y:S01]  /*1b7a0*/  FMUL.FTZ R0, R3, R14.reuse ;  /* 0x0000000e03007220 */ /* 0x090fe20000410000 */
[----:B------:R-:W-:-:S03]  /*1b7b0*/  FFMA.FTZ R67, R64, R14, R67 ;  /* 0x0000000e40437223 */ /* 0x000fc60000010043 */
[----:B------:R-:W-:Y:S02]  /*1b7c0*/  FFMA.FTZ R69, R64, R0, R69 ;  /* 0x0000000040457223 */ /* 0x000fe40000010045 */
[----:B------:R-:W3:Y:S01]  /*1b7d0*/  LDL.LU R64, [R1+0x460] ;  /* 0x0004600001407983 */ /* 0x000ee20000300800 */
[----:B------:R-:W-:-:S03]  /*1b7e0*/  FADD.FTZ R68, R68, R14 ;  /* 0x0000000e44447221 */ /* 0x000fc60000010000 */
[----:B------:R-:W4:Y:S01]  /*1b7f0*/  LDL.LU R14, [R1+0x254] ;  /* 0x00025400010e7983 */ /* 0x000f220000300800 */
[----:B------:R-:W-:-:S03]  /*1b800*/  FFMA.FTZ R69, R21, R7, R69 ;  /* 0x0000000715457223 */ /* 0x000fc60000010045 */
[----:B------:R-:W4:Y:S01]  /*1b810*/  LDL.LU R21, [R1+0x44c] ;  /* 0x00044c0001157983 */ /* 0x000f220000300800 */
[----:B------:R-:W-:Y:S01]  /*1b820*/  FADD.FTZ R65, R0, R65 ;  /* 0x0000004100417221 */ /* 0x000fe20000010000 */
[-C--:B------:R-:W-:Y:S01]  /*1b830*/  FMUL.FTZ R0, R3, R12.reuse ;  /* 0x0000000c03007220 */ /* 0x080fe20000410000 */
[C---:B------:R-:W-:Y:S02]  /*1b840*/  FFMA.FTZ R67, R8.reuse, R12, R67 ;  /* 0x0000000c08437223 */ /* 0x040fe40000010043 */
[----:B------:R-:W-:Y:S01]  /*1b850*/  FADD.FTZ R65, R65, R7 ;  /* 0x0000000741417221 */ /* 0x000fe20000010000 */
[----:B------:R-:W-:Y:S01]  /*1b860*/  FFMA.FTZ R69, R8, R0, R69 ;  /* 0x0000000008457223 */ /* 0x000fe20000010045 */
[-C--:B------:R-:W-:Y:S01]  /*1b870*/  FMUL.FTZ R7, R2, R23.reuse ;  /* 0x0000001702077220 */ /* 0x080fe20000410000 */
[----:B------:R-:W4:Y:S01]  /*1b880*/  LDL.LU R8, [R1+0x448] ;  /* 0x0004480001087983 */ /* 0x000f220000300800 */
[----:B------:R-:W-:Y:S01]  /*1b890*/  FADD.FTZ R65, R0, R65 ;  /* 0x0000004100417221 */ /* 0x000fe20000010000 */
[----:B------:R-:W-:Y:S01]  /*1b8a0*/  FADD.FTZ R68, R68, R12 ;  /* 0x0000000c44447221 */ /* 0x000fe20000010000 */
[C---:B------:R-:W-:Y:S01]  /*1b8b0*/  FFMA.FTZ R63, R9.reuse, R23, R63 ;  /* 0x00000017093f7223 */ /* 0x040fe2000001003f */
[----:B------:R-:W-:Y:S01]  /*1b8c0*/  FFMA.FTZ R69, R9, R7, R69 ;  /* 0x0000000709457223 */ /* 0x000fe20000010045 */
[----:B------:R-:W-:Y:S01]  /*1b8d0*/  FMUL.FTZ R0, R3, R66 ;  /* 0x0000004203007220 */ /* 0x000fe20000410000 */
[----:B------:R-:W-:Y:S01]  /*1b8e0*/  FADD.FTZ R6, R6, R23 ;  /* 0x0000001706067221 */ /* 0x000fe20000010000 */
[----:B------:R-:W4:Y:S01]  /*1b8f0*/  LDL.LU R9, [R1+0x444] ;  /* 0x0004440001097983 */ /* 0x000f220000300800 */
[----:B------:R-:W-:-:S03]  /*1b900*/  FADD.FTZ R65, R65, R7 ;  /* 0x0000000741417221 */ /* 0x000fc60000010000 */
[----:B------:R-:W4:Y:S01]  /*1b910*/  LDL.LU R23, [R1+0x2c4] ;  /* 0x0002c40001177983 */ /* 0x000f220000300800 */
[C---:B------:R-:W-:Y:S01]  /*1b920*/  FFMA.FTZ R67, R10.reuse, R66, R67 ;  /* 0x000000420a437223 */ /* 0x040fe20000010043 */
[----:B------:R-:W-:Y:S01]  /*1b930*/  FFMA.FTZ R69, R10, R0, R69 ;  /* 0x000000000a457223 */ /* 0x000fe20000010045 */
[----:B------:R-:W-:Y:S01]  /*1b940*/  FADD.FTZ R68, R68, R66 ;  /* 0x0000004244447221 */ /* 0x000fe20000010000 */
[----:B------:R-:W4:Y:S04]  /*1b950*/  LDL.LU R10, [R1+0x438] ;  /* 0x00043800010a7983 */ /* 0x000f280000300800 */
[----:B------:R-:W4:Y:S01]  /*1b960*/  LDL.LU R66, [R1+0x2c8] ;  /* 0x0002c80001427983 */ /* 0x000f220000300800 */
[----:B------:R-:W-:-:S03]  /*1b970*/  FADD.FTZ R65, R0, R65 ;  /* 0x0000004100417221 */ /* 0x000fc60000010000 */
[----:B------:R-:W4:Y:S01]  /*1b980*/  LDL.LU R12, [R1+0x41c] ;  /* 0x00041c00010c7983 */ /* 0x000f220000300800 */
[-C--:B--2---:R-:W-:Y:S01]  /*1b990*/  FMUL.FTZ R7, R2, R15.reuse ;  /* 0x0000000f02077220 */ /* 0x084fe20000410000 */
[----:B---3--:R-:W-:-:S03]  /*1b9a0*/  FFMA.FTZ R63, R64, R15, R63 ;  /* 0x0000000f403f7223 */ /* 0x008fc6000001003f */
[----:B------:R-:W-:Y:S02]  /*1b9b0*/  FFMA.FTZ R69, R64, R7, R69 ;  /* 0x0000000740457223 */ /* 0x000fe40000010045 */
[----:B------:R-:W2:Y:S01]  /*1b9c0*/  LDL.LU R64, [R1+0x424] ;  /* 0x0004240001407983 */ /* 0x000ea20000300800 */
[-C--:B----4-:R-:W-:Y:S01]  /*1b9d0*/  FMUL.FTZ R0, R3, R14.reuse ;  /* 0x0000000e03007220 */ /* 0x090fe20000410000 */
[----:B------:R-:W-:-:S03]  /*1b9e0*/  FFMA.FTZ R67, R21, R14, R67 ;  /* 0x0000000e15437223 */ /* 0x000fc60000010043 */
[----:B------:R-:W-:Y:S02]  /*1b9f0*/  FFMA.FTZ R69, R21, R0, R69 ;  /* 0x0000000015457223 */ /* 0x000fe40000010045 */
[----:B------:R-:W3:Y:S01]  /*1ba00*/  LDL.LU R21, [R1+0x420] ;  /* 0x0004200001157983 */ /* 0x000ee20000300800 */
[----:B------:R-:W-:-:S03]  /*1ba10*/  FADD.FTZ R68, R68, R14 ;  /* 0x0000000e44447221 */ /* 0x000fc60000010000 */
[----:B------:R-:W4:Y:S01]  /*1ba20*/  LDL.LU R14, [R1+0x2d0] ;  /* 0x0002d000010e7983 */ /* 0x000f220000300800 */
[----:B------:R-:W-:Y:S01]  /*1ba30*/  FADD.FTZ R65, R65, R7 ;  /* 0x0000000741417221 */ /* 0x000fe20000010000 */
[-C--:B------:R-:W-:Y:S01]  /*1ba40*/  FMUL.FTZ R7, R2, R22.reuse ;  /* 0x0000001602077220 */ /* 0x080fe20000410000 */
[----:B------:R-:W-:Y:S01]  /*1ba50*/  FADD.FTZ R6, R6, R15 ;  /* 0x0000000f06067221 */ /* 0x000fe20000010000 */
[----:B------:R-:W-:Y:S01]  /*1ba60*/  FFMA.FTZ R63, R8, R22, R63 ;  /* 0x00000016083f7223 */ /* 0x000fe2000001003f */
        /* <DEDUP_REMOVED lines=9> */
[----:B------:R-:W4:Y:S01]  /*1bb00*/  LDL.LU R22, [R1+0x410] ;  /* 0x0004100001167983 */ /* 0x000f220000300800 */
[----:B------:R-:W-:-:S03]  /*1bb10*/  FADD.FTZ R65, R0, R65 ;  /* 0x0000004100417221 */ /* 0x000fc60000010000 */
[----:B------:R-:W4:Y:S01]  /*1bb20*/  LDL.LU R9, [R1+0x2d8] ;  /* 0x0002d80001097983 */ /* 0x000f220000300800 */
[----:B------:R-:W-:Y:S01]  /*1bb30*/  FADD.FTZ R68, R68, R11 ;  /* 0x0000000b44447221 */ /* 0x000fe20000010000 */
[C---:B------:R-:W-:Y:S01]  /*1bb40*/  FFMA.FTZ R63, R10.reuse, R23, R63 ;  /* 0x000000170a3f7223 */ /* 0x040fe2000001003f */
[----:B------:R-:W-:Y:S01]  /*1bb50*/  FFMA.FTZ R69, R10, R7, R69 ;  /* 0x000000070a457223 */ /* 0x000fe20000010045 */
[----:B------:R-:W-:Y:S01]  /*1bb60*/  FMUL.FTZ R0, R3, R66 ;  /* 0x0000004203007220 */ /* 0x000fe20000410000 */
[----:B------:R-:W4:Y:S01]  /*1bb70*/  LDL.LU R10, [R1+0x404] ;  /* 0x00040400010a7983 */ /* 0x000f220000300800 */
[----:B------:R-:W-:Y:S01]  /*1bb80*/  FADD.FTZ R68, R68, R66 ;  /* 0x0000004244447221 */ /* 0x000fe20000010000 */
[----:B------:R-:W-:Y:S02]  /*1bb90*/  FADD.FTZ R6, R6, R23 ;  /* 0x0000001706067221 */ /* 0x000fe40000010000 */
[----:B------:R-:W4:Y:S01]  /*1bba0*/  LDL.LU R23, [R1+0x3d0] ;  /* 0x0003d00001177983 */ /* 0x000f220000300800 */
[----:B------:R-:W-:Y:S01]  /*1bbb0*/  FADD.FTZ R65, R65, R7 ;  /* 0x0000000741417221 */ /* 0x000fe20000010000 */
[----:B------:R-:W-:-:S02]  /*1bbc0*/  FMUL.FTZ R7, R2, R13 ;  /* 0x0000000d02077220 */ /* 0x000fc40000410000 */
[----:B------:R-:W4:Y:S01]  /*1bbd0*/  LDL.LU R15, [R1+0x3dc] ;  /* 0x0003dc00010f7983 */ /* 0x000f220000300800 */
[----:B------:R-:W-:-:S03]  /*1bbe0*/  FADD.FTZ R65, R0, R65 ;  /* 0x0000004100417221 */ /* 0x000fc60000010000 */
[----:B------:R-:W4:Y:S01]  /*1bbf0*/  LDL.LU R11, [R1+0x3b0] ;  /* 0x0003b000010b7983 */ /* 0x000f220000300800 */
[C---:B--2---:R-:W-:Y:S01]  /*1bc00*/  FFMA.FTZ R67, R64.reuse, R66, R67 ;  /* 0x0000004240437223 */ /* 0x044fe20000010043 */
[----:B------:R-:W-:Y:S02]  /*1bc10*/  FFMA.FTZ R69, R64, R0, R69 ;  /* 0x0000000040457223 */ /* 0x000fe40000010045 */
[----:B------:R-:W2:Y:S04]  /*1bc20*/  LDL.LU R66, [R1+0x2e0] ;  /* 0x0002e00001427983 */ /* 0x000ea80000300800 */
[----:B------:R-:W2:Y:S01]  /*1bc30*/  LDL.LU R64, [R1+0x3fc] ;  /* 0x0003fc0001407983 */ /* 0x000ea20000300800 */
[C---:B---3--:R-:W-:Y:S01]  /*1bc40*/  FFMA.FTZ R63, R21.reuse, R13, R63 ;  /* 0x0000000d153f7223 */ /* 0x048fe2000001003f */
[----:B------:R-:W-:-:S02]  /*1bc50*/  FFMA.FTZ R69, R21, R7, R69 ;  /* 0x0000000715457223 */ /* 0x000fc40000010045 */
[----:B------:R-:W3:Y:S01]  /*1bc60*/  LDL.LU R21, [R1+0x2e4] ;  /* 0x0002e40001157983 */ /* 0x000ee20000300800 */
[-C--:B----4-:R-:W-:Y:S01]  /*1bc70*/  FMUL.FTZ R0, R3, R14.reuse ;  /* 0x0000000e03007220 */ /* 0x090fe20000410000 */
[----:B------:R-:W-:Y:S01]  /*1bc80*/  FFMA.FTZ R67, R12, R14, R67 ;  /* 0x0000000e0c437223 */ /* 0x000fe20000010043 */
[----:B------:R-:W-:Y:S02]  /*1bc90*/  FADD.FTZ R68, R68, R14 ;  /* 0x0000000e44447221 */ /* 0x000fe40000010000 */
[----:B------:R-:W4:Y:S01]  /*1bca0*/  LDL.LU R14, [R1+0x2e8] ;  /* 0x0002e800010e7983 */ /* 0x000f220000300800 */
[----:B------:R-:W-:-:S03]  /*1bcb0*/  FFMA.FTZ R69, R12, R0, R69 ;  /* 0x000000000c457223 */ /* 0x000fc60000010045 */
[----:B------:R-:W4:Y:S01]  /*1bcc0*/  LDL.LU R12, [R1+0x3f4] ;  /* 0x0003f400010c7983 */ /* 0x000f220000300800 */
[----:B------:R-:W-:Y:S01]  /*1bcd0*/  FADD.FTZ R65, R65, R7 ;  /* 0x0000000741417221 */ /* 0x000fe20000010000 */
[----:B------:R-:W-:Y:S01]  /*1bce0*/  FADD.FTZ R6, R6, R13 ;  /* 0x0000000d06067221 */ /* 0x000fe20000010000 */
[-C--:B------:R-:W-:Y:S01]  /*1bcf0*/  FMUL.FTZ R7, R2, R8.reuse ;  /* 0x0000000802077220 */ /* 0x080fe20000410000 */
[----:B------:R-:W4:Y:S01]  /*1bd00*/  LDL.LU R13, [R1+0x3b4] ;  /* 0x0003b400010d7983 */ /* 0x000f220000300800 */
[----:B------:R-:W-:Y:S01]  /*1bd10*/  FADD.FTZ R65, R0, R65 ;  /* 0x0000004100417221 */ /* 0x000fe20000010000 */
[C---:B------:R-:W-:Y:S01]  /*1bd20*/  FFMA.FTZ R63, R22.reuse, R8, R63 ;  /* 0x00000008163f7223 */ /* 0x040fe2000001003f */
[----:B------:R-:W-:Y:S01]  /*1bd30*/  FFMA.FTZ R69, R22, R7, R69 ;  /* 0x0000000716457223 */ /* 0x000fe20000010045 */
[----:B------:R-:W-:Y:S01]  /*1bd40*/  FADD.FTZ R6, R6, R8 ;  /* 0x0000000806067221 */ /* 0x000fe20000010000 */
[-C--:B------:R-:W-:Y:S01]  /*1bd50*/  FMUL.FTZ R0, R3, R9.reuse ;  /* 0x0000000903007220 */ /* 0x080fe20000410000 */
[----:B------:R-:W4:Y:S01]  /*1bd60*/  LDL.LU R8, [R1+0x2ec] ;  /* 0x0002ec0001087983 */ /* 0x000f220000300800 */
[----:B------:R-:W-:Y:S01]  /*1bd70*/  FADD.FTZ R65, R65, R7 ;  /* 0x0000000741417221 */ /* 0x000fe20000010000 */
[----:B------:R-:W-:Y:S01]  /*1bd80*/  FMUL.FTZ R7, R2, R16 ;  /* 0x0000001002077220 */ /* 0x000fe20000410000 */
[----:B------:R-:W-:Y:S01]  /*1bd90*/  FADD.FTZ R68, R68, R9 ;  /* 0x0000000944447221 */ /* 0x000fe20000010000 */
[C---:B------:R-:W-:Y:S01]  /*1bda0*/  FFMA.FTZ R67, R10.reuse, R9, R67 ;  /* 0x000000090a437223 */ /* 0x040fe20000010043 */
[----:B------:R-:W-:Y:S01]  /*1bdb0*/  FFMA.FTZ R69, R10, R0, R69 ;  /* 0x000000000a457223 */ /* 0x000fe20000010045 */
[----:B------:R-:W4:Y:S01]  /*1bdc0*/  LDL.LU R22, [R1+0x3f0] ;  /* 0x0003f00001167983 */ /* 0x000f220000300800 */
[----:B------:R-:W-:-:S03]  /*1bdd0*/  FADD.FTZ R65, R0, R65 ;  /* 0x0000004100417221 */ /* 0x000fc60000010000 */
[----:B------:R-:W4:Y:S04]  /*1bde0*/  LDL.LU R9, [R1+0x2f0] ;  /* 0x0002f00001097983 */ /* 0x000f280000300800 */
[----:B------:R-:W4:Y:S01]  /*1bdf0*/  LDL.LU R10, [R1+0x3ec] ;  /* 0x0003ec00010a7983 */ /* 0x000f220000300800 */
[----:B------:R-:W-:Y:S01]  /*1be00*/  FADD.FTZ R65, R65, R7 ;  /* 0x0000000741417221 */ /* 0x000fe20000010000 */
[----:B------:R-:W-:Y:S01]  /*1be10*/  FADD.FTZ R6, R6, R16 ;  /* 0x0000001006067221 */ /* 0x000fe20000010000 */
[----:B--2---:R-:W-:Y:S01]  /*1be20*/  FMUL.FTZ R0, R3, R66 ;  /* 0x0000004203007220 */ /* 0x004fe20000410000 */
[C---:B------:R-:W-:Y:S01]  /*1be30*/  FFMA.FTZ R63, R64.reuse, R16, R63 ;  /* 0x00000010403f7223 */ /* 0x040fe2000001003f */
[----:B------:R-:W-:Y:S02]  /*1be40*/  FFMA.FTZ R69, R64, R7, R69 ;  /* 0x0000000740457223 */ /* 0x000fe40000010045 */
[----:B------:R-:W2:Y:S01]  /*1be50*/  LDL.LU R64, [R1+0x34c] ;  /* 0x00034c0001407983 */ /* 0x000ea20000300800 */
[C---:B------:R-:W-:Y:S01]  /*1be60*/  FFMA.FTZ R67, R23.reuse, R66, R67 ;  /* 0x0000004217437223 */ /* 0x040fe20000010043 */
[----:B------:R-:W-:-:S02]  /*1be70*/  FFMA.FTZ R69, R23, R0, R69 ;  /* 0x0000000017457223 */ /* 0x000fc40000010045 */
[----:B------:R-:W2:Y:S01]  /*1be80*/  LDL.LU R23, [R1+0x3e8] ;  /* 0x0003e80001177983 */ /* 0x000ea20000300800 */
[-C--:B---3--:R-:W-:Y:S01]  /*1be90*/  FMUL.FTZ R7, R2, R21.reuse ;  /* 0x0000001502077220 */ /* 0x088fe20000410000 */
[----:B------:R-:W-:Y:S02]  /*1bea0*/  FADD.FTZ R68, R68, R66 ;  /* 0x0000004244447221 */ /* 0x000fe40000010000 */
[----:B------:R-:W3:Y:S01]  /*1beb0*/  LDL.LU R66, [R1+0x348] ;  /* 0x0003480001427983 */ /* 0x000ee20000300800 */
[----:B------:R-:W-:Y:S01]  /*1bec0*/  FADD.FTZ R65, R0, R65 ;  /* 0x0000004100417221 */ /* 0x000fe20000010000 */
[C---:B------:R-:W-:Y:S01]  /*1bed0*/  FFMA.FTZ R63, R15.reuse, R21, R63 ;  /* 0x000000150f3f7223 */ /* 0x040fe2000001003f */
[----:B------:R-:W-:Y:S01]  /*1bee0*/  FFMA.FTZ R69, R15, R7, R69 ;  /* 0x000000070f457223 */ /* 0x000fe20000010045 */
[-C--:B----4-:R-:W-:Y:S01]  /*1bef0*/  FMUL.FTZ R0, R3, R14.reuse ;  /* 0x0000000e03007220 */ /* 0x090fe20000410000 */
[----:B------:R-:W-:Y:S01]  /*1bf00*/  FADD.FTZ R6, R6, R21 ;  /* 0x0000001506067221 */ /* 0x000fe20000010000 */
[----:B------:R-:W4:Y:S01]  /*1bf10*/  LDL.LU R15, [R1+0x3e4] ;  /* 0x0003e400010f7983 */ /* 0x000f220000300800 */
[----:B------:R-:W-:-:S03]  /*1bf20*/  FFMA.FTZ R67, R12, R14, R67 ;  /* 0x0000000e0c437223 */ /* 0x000fc60000010043 */
[----:B------:R-:W4:Y:S01]  /*1bf30*/  LDL.LU R21, [R1+0x340] ;  /* 0x0003400001157983 */ /* 0x000f220000300800 */
[----:B------:R-:W-:-:S03]  /*1bf40*/  FFMA.FTZ R69, R12, R0, R69 ;  /* 0x000000000c457223 */ /* 0x000fc60000010045 */
[----:B------:R-:W4:Y:S01]  /*1bf50*/  LDL.LU R12, [R1+0x3e0] ;  /* 0x0003e000010c7983 */ /* 0x000f220000300800 */
[----:B------:R-:W-:Y:S01]  /*1bf60*/  FADD.FTZ R65, R65, R7 ;  /* 0x0000000741417221 */ /* 0x000fe20000010000 */
[-C--:B------:R-:W-:Y:S01]  /*1bf70*/  FMUL.FTZ R7, R2, R8.reuse ;  /* 0x0000000802077220 */ /* 0x080fe20000410000 */
[----:B------:R-:W-:Y:S02]  /*1bf80*/  FADD.FTZ R68, R68, R14 ;  /* 0x0000000e44447221 */ /* 0x000fe40000010000 */
[----:B------:R-:W4:Y:S01]  /*1bf90*/  LDL.LU R14, [R1+0x33c] ;  /* 0x00033c00010e7983 */ /* 0x000f220000300800 */
[----:B------:R-:W-:Y:S01]  /*1bfa0*/  FADD.FTZ R65, R0, R65 ;  /* 0x0000004100417221 */ /* 0x000fe20000010000 */
[C---:B------:R-:W-:Y:S01]  /*1bfb0*/  FFMA.FTZ R63, R22.reuse, R8, R63 ;  /* 0x00000008163f7223 */ /* 0x040fe2000001003f */
[----:B------:R-:W-:Y:S01]  /*1bfc0*/  FFMA.FTZ R69, R22, R7, R69 ;  /* 0x0000000716457223 */ /* 0x000fe20000010045 */
[----:B------:R-:W-:Y:S01]  /*1bfd0*/  FADD.FTZ R6, R6, R8 ;  /* 0x0000000806067221 */ /* 0x000fe20000010000 */
[----:B------:R-:W-:Y:S01]  /*1bfe0*/  FMUL.FTZ R0, R3, R9 ;  /* 0x0000000903007220 */ /* 0x000fe20000410000 */
[----:B------:R-:W4:Y:S01]  /*1bff0*/  LDL.LU R22, [R1+0x3d8] ;  /* 0x0003d80001167983 */ /* 0x000f220000300800 */
[----:B------:R-:W-:-:S03]  /*1c000*/  FADD.FTZ R65, R65, R7 ;  /* 0x0000000741417221 */ /* 0x000fc60000010000 */
[----:B------:R-:W4:Y:S01]  /*1c010*/  LDL.LU R8, [R1+0x338] ;  /* 0x0003380001087983 */ /* 0x000f220000300800 */
[C---:B------:R-:W-:Y:S01]  /*1c020*/  FFMA.FTZ R67, R10.reuse, R9, R67 ;  /* 0x000000090a437223 */ /* 0x040fe20000010043 */
[----:B------:R-:W-:Y:S02]  /*1c030*/  FFMA.FTZ R69, R10, R0, R69 ;  /* 0x000000000a457223 */ /* 0x000fe40000010045 */
[----:B------:R-:W4:Y:S01]  /*1c040*/  LDL.LU R10, [R1+0x3d4] ;  /* 0x0003d400010a7983 */ /* 0x000f220000300800 */
[----:B------:R-:W-:-:S03]  /*1c050*/  FADD.FTZ R68, R68, R9 ;  /* 0x0000000944447221 */ /* 0x000fc60000010000 */
[----:B------:R-:W4:Y:S01]  /*1c060*/  LDL.LU R9, [R1+0x334] ;  /* 0x0003340001097983 */ /* 0x000f220000300800 */
[----:B------:R-:W-:Y:S01]  /*1c070*/  FADD.FTZ R65, R0, R65 ;  /* 0x0000004100417221 */ /* 0x000fe20000010000 */
[-C--:B--2---:R-:W-:Y:S01]  /*1c080*/  FMUL.FTZ R7, R2, R64.reuse ;  /* 0x0000004002077220 */ /* 0x084fe20000410000 */
[----:B------:R-:W-:-:S03]  /*1c090*/  FFMA.FTZ R63, R23, R64, R63 ;  /* 0x00000040173f7223 */ /* 0x000fc6000001003f */
[----:B------:R-:W-:Y:S02]  /*1c0a0*/  FFMA.FTZ R69, R23, R7, R69 ;  /* 0x0000000717457223 */ /* 0x000fe40000010045 */
[----:B------:R-:W2:Y:S01]  /*1c0b0*/  LDL.LU R23, [R1+0x3cc] ;  /* 0x0003cc0001177983 */ /* 0x000ea20000300800 */
[-C--:B---3--:R-:W-:Y:S01]  /*1c0c0*/  FMUL.FTZ R0, R3, R66.reuse ;  /* 0x0000004203007220 */ /* 0x088fe20000410000 */
[----:B------:R-:W-:Y:S01]  /*1c0d0*/  FADD.FTZ R65, R65, R7 ;  /* 0x0000000741417221 */ /* 0x000fe20000010000 */
[----:B------:R-:W-:Y:S02]  /*1c0e0*/  FADD.FTZ R6, R6, R64 ;  /* 0x0000004006067221 */ /* 0x000fe40000010000 */
[----:B------:R-:W3:Y:S01]  /*1c0f0*/  LDL.LU R64, [R1+0x32c] ;  /* 0x00032c0001407983 */ /* 0x000ee20000300800 */
[C---:B----4-:R-:W-:Y:S01]  /*1c100*/  FFMA.FTZ R67, R15.reuse, R66, R67 ;  /* 0x000000420f437223 */ /* 0x050fe20000010043 */
[----:B------:R-:W-:Y:S02]  /*1c110*/  FFMA.FTZ R69, R15, R0, R69 ;  /* 0x000000000f457223 */ /* 0x000fe40000010045 */
[----:B------:R-:W4:Y:S01]  /*1c120*/  LDL.LU R15, [R1+0x3c8] ;  /* 0x0003c800010f7983 */ /* 0x000f220000300800 */
[----:B------:R-:W-:Y:S01]  /*1c130*/  FMUL.FTZ R7, R2, R21 ;  /* 0x0000001502077220 */ /* 0x000fe20000410000 */
[----:B------:R-:W-:-:S02]  /*1c140*/  FADD.FTZ R68, R68, R66 ;  /* 0x0000004244447221 */ /* 0x000fc40000010000 */
[----:B------:R-:W4:Y:S01]  /*1c150*/  LDL.LU R66, [R1+0x328] ;  /* 0x0003280001427983 */ /* 0x000f220000300800 */
[C---:B------:R-:W-:Y:S01]  /*1c160*/  FFMA.FTZ R63, R12.reuse, R21, R63 ;  /* 0x000000150c3f7223 */ /* 0x040fe2000001003f */
[----:B------:R-:W-:Y:S02]  /*1c170*/  FFMA.FTZ R69, R12, R7, R69 ;  /* 0x000000070c457223 */ /* 0x000fe40000010045 */
[----:B------:R-:W4:Y:S01]  /*1c180*/  LDL.LU R12, [R1+0x3c4] ;  /* 0x0003c400010c7983 */ /* 0x000f220000300800 */
[----:B------:R-:W-:Y:S01]  /*1c190*/  FADD.FTZ R65, R0, R65 ;  /* 0x0000004100417221 */ /* 0x000fe20000010000 */
[-C--:B------:R-:W-:Y:S01]  /*1c1a0*/  FMUL.FTZ R0, R3, R14.reuse ;  /* 0x0000000e03007220 */ /* 0x080fe20000410000 */
[----:B------:R-:W-:Y:S02]  /*1c1b0*/  FADD.FTZ R6, R6, R21 ;  /* 0x0000001506067221 */ /* 0x000fe40000010000 */
[----:B------:R-:W4:Y:S01]  /*1c1c0*/  LDL.LU R21, [R1+0x324] ;  /* 0x0003240001157983 */ /* 0x000f220000300800 */
[----:B------:R-:W-:Y:S01]  /*1c1d0*/  FADD.FTZ R65, R65, R7 ;  /* 0x0000000741417221 */ /* 0x000fe20000010000 */
[----:B------:R-:W-:Y:S01]  /*1c1e0*/  FADD.FTZ R68, R68, R14 ;  /* 0x0000000e44447221 */ /* 0x000fe20000010000 */
[C---:B------:R-:W-:Y:S01]  /*1c1f0*/  FFMA.FTZ R67, R22.reuse, R14, R67 ;  /* 0x0000000e16437223 */ /* 0x040fe20000010043 */
[----:B------:R-:W-:Y:S01]  /*1c200*/  FFMA.FTZ R69, R22, R0, R69 ;  /* 0x0000000016457223 */ /* 0x000fe20000010045 */
[----:B------:R-:W4:Y:S01]  /*1c210*/  LDL.LU R14, [R1+0x31c] ;  /* 0x00031c00010e7983 */ /* 0x000f220000300800 */
[----:B------:R-:W-:-:S03]  /*1c220*/  FMUL.FTZ R7, R2, R8 ;  /* 0x0000000802077220 */ /* 0x000fc60000410000 */
[----:B------:R-:W4:Y:S01]  /*1c230*/  LDL.LU R22, [R1+0x3c0] ;  /* 0x0003c00001167983 */ /* 0x000f220000300800 */
[----:B------:R-:W-:Y:S01]  /*1c240*/  FADD.FTZ R6, R6, R8 ;  /* 0x0000000806067221 */ /* 0x000fe20000010000 */
[C---:B------:R-:W-:Y:S01]  /*1c250*/  FFMA.FTZ R63, R10.reuse, R8, R63 ;  /* 0x000000080a3f7223 */ /* 0x040fe2000001003f */
[----:B------:R-:W-:Y:S01]  /*1c260*/  FFMA.FTZ R69, R10, R7, R69 ;  /* 0x000000070a457223 */ /* 0x000fe20000010045 */
[----:B------:R-:W4:Y:S01]  /*1c270*/  LDL.LU R8, [R1+0x318] ;  /* 0x0003180001087983 */ /* 0x000f220000300800 */
[----:B------:R-:W-:-:S03]  /*1c280*/  FADD.FTZ R65, R0, R65 ;  /* 0x0000004100417221 */ /* 0x000fc60000010000 */
[----:B------:R-:W4:Y:S01]  /*1c290*/  LDL.LU R10, [R1+0x3bc] ;  /* 0x0003bc00010a7983 */ /* 0x000f220000300800 */
[----:B------:R-:W-:Y:S01]  /*1c2a0*/  FMUL.FTZ R0, R3, R9 ;  /* 0x0000000903007220 */ /* 0x000fe20000410000 */
[----:B------:R-:W-:Y:S01]  /*1c2b0*/  FADD.FTZ R68, R68, R9 ;  /* 0x0000000944447221 */ /* 0x000fe20000010000 */
[----:B------:R-:W-:-:S04]  /*1c2c0*/  FADD.FTZ R65, R65, R7 ;  /* 0x0000000741417221 */ /* 0x000fc80000010000 */
[----:B------:R-:W-:Y:S01]  /*1c2d0*/  FADD.FTZ R65, R0, R65 ;  /* 0x0000004100417221 */ /* 0x000fe20000010000 */
[C---:B--2---:R-:W-:Y:S02]  /*1c2e0*/  FFMA.FTZ R67, R23.reuse, R9, R67 ;  /* 0x0000000917437223 */ /* 0x044fe40000010043 */
[----:B------:R-:W2:Y:S01]  /*1c2f0*/  LDL.LU R9, [R1+0x3b8] ;  /* 0x0003b80001097983 */ /* 0x000ea20000300800 */
[----:B------:R-:W-:-:S03]  /*1c300*/  FFMA.FTZ R69, R23, R0, R69 ;  /* 0x0000000017457223 */ /* 0x000fc60000010045 */
[----:B------:R-:W2:Y:S01]  /*1c310*/  LDL.LU R23, [R1+0x314] ;  /* 0x0003140001177983 */ /* 0x000ea20000300800 */
[-C--:B---3--:R-:W-:Y:S01]  /*1c320*/  FMUL.FTZ R7, R2, R64.reuse ;  /* 0x0000004002077220 */ /* 0x088fe20000410000 */
[----:B------:R-:W-:Y:S01]  /*1c330*/  FADD.FTZ R6, R6, R64 ;  /* 0x0000004006067221 */ /* 0x000fe20000010000 */
[C---:B----4-:R-:W-:Y:S02]  /*1c340*/  FFMA.FTZ R63, R15.reuse, R64, R63 ;  /* 0x000000400f3f7223 */ /* 0x050fe4000001003f */
[----:B------:R-:W3:Y:S01]  /*1c350*/  LDL.LU R64, [R1+0x310] ;  /* 0x0003100001407983 */ /* 0x000ee20000300800 */
[----:B------:R-:W-:Y:S01]  /*1c360*/  FFMA.FTZ R69, R15, R7, R69 ;  /* 0x000000070f457223 */ /* 0x000fe20000010045 */
[-C--:B------:R-:W-:Y:S01]  /*1c370*/  FMUL.FTZ R0, R3, R66.reuse ;  /* 0x0000004203007220 */ /* 0x080fe20000410000 */
[----:B------:R-:W-:Y:S01]  /*1c380*/  FADD.FTZ R68, R68, R66 ;  /* 0x0000004244447221 */ /* 0x000fe20000010000 */
[----:B------:R-:W4:Y:S01]  /*1c390*/  LDL.LU R15, [R1+0x3ac] ;  /* 0x0003ac00010f7983 */ /* 0x000f220000300800 */
[----:B------:R-:W-:-:S03]  /*1c3a0*/  FFMA.FTZ R67, R12, R66, R67 ;  /* 0x000000420c437223 */ /* 0x000fc60000010043 */
[----:B------:R-:W4:Y:S01]  /*1c3b0*/  LDL.LU R66, [R1+0x308] ;  /* 0x0003080001427983 */ /* 0x000f220000300800 */
[----:B------:R-:W-:Y:S01]  /*1c3c0*/  FADD.FTZ R65, R65, R7 ;  /* 0x0000000741417221 */ /* 0x000fe20000010000 */
[----:B------:R-:W-:Y:S01]  /*1c3d0*/  FFMA.FTZ R69, R12, R0, R69 ;  /* 0x000000000c457223 */ /* 0x000fe20000010045 */
[-C--:B------:R-:W-:Y:S01]  /*1c3e0*/  FMUL.FTZ R7, R2, R21.reuse ;  /* 0x0000001502077220 */ /* 0x080fe20000410000 */
[----:B------:R-:W-:Y:S01]  /*1c3f0*/  FADD.FTZ R6, R6, R21 ;  /* 0x0000001506067221 */ /* 0x000fe20000010000 */
[----:B------:R-:W-:Y:S01]  /*1c400*/  FADD.FTZ R65, R0, R65 ;  /* 0x0000004100417221 */ /* 0x000fe20000010000 */
[----:B------:R-:W4:Y:S01]  /*1c410*/  LDL.LU R12, [R1+0x3a8] ;  /* 0x0003a800010c7983 */ /* 0x000f220000300800 */
[----:B------:R-:W-:Y:S02]  /*1c420*/  FMUL.FTZ R0, R3, R14 ;  /* 0x0000000e03007220 */ /* 0x000fe40000410000 */
[----:B------:R-:W-:Y:S01]  /*1c430*/  FADD.FTZ R65, R65, R7 ;  /* 0x0000000741417221 */ /* 0x000fe20000010000 */
[C---:B------:R-:W-:Y:S01]  /*1c440*/  FFMA.FTZ R63, R22.reuse, R21, R63 ;  /* 0x00000015163f7223 */ /* 0x040fe2000001003f */
[----:B------:R-:W-:Y:S01]  /*1c450*/  FFMA.FTZ R69, R22, R7, R69 ;  /* 0x0000000716457223 */ /* 0x000fe20000010045 */
[----:B------:R-:W4:Y:S01]  /*1c460*/  LDL.LU R21, [R1+0x304] ;  /* 0x0003040001157983 */ /* 0x000f220000300800 */
[----:B------:R-:W-:-:S03]  /*1c470*/  FMUL.FTZ R7, R2, R8 ;  /* 0x0000000802077220 */ /* 0x000fc60000410000 */
[----:B------:R-:W4:Y:S01]  /*1c480*/  LDL.LU R22, [R1+0x3a4] ;  /* 0x0003a40001167983 */ /* 0x000f220000300800 */
[C---:B------:R-:W-:Y:S01]  /*1c490*/  FFMA.FTZ R67, R10.reuse, R14, R67 ;  /* 0x0000000e0a437223 */ /* 0x040fe20000010043 */
[----:B------:R-:W-:Y:S02]  /*1c4a0*/  FFMA.FTZ R69, R10, R0, R69 ;  /* 0x000000000a457223 */ /* 0x000fe40000010045 */
[----:B------:R-:W4:Y:S01]  /*1c4b0*/  LDL.LU R10, [R1+0x300] ;  /* 0x00030000010a7983 */ /* 0x000f220000300800 */
[----:B------:R-:W-:Y:S01]  /*1c4c0*/  FADD.FTZ R68, R68, R14 ;  /* 0x0000000e44447221 */ /* 0x000fe20000010000 */
[----:B------:R-:W-:Y:S02]  /*1c4d0*/  FADD.FTZ R6, R6, R8 ;  /* 0x0000000806067221 */ /* 0x000fe40000010000 */
[----:B------:R-:W4:Y:S01]  /*1c4e0*/  LDL.LU R14, [R1+0x3a0] ;  /* 0x0003a000010e7983 */ /* 0x000f220000300800 */
[----:B------:R-:W-:-:S04]  /*1c4f0*/  FADD.FTZ R65, R0, R65 ;  /* 0x0000004100417221 */ /* 0x000fc80000010000 */
[----:B------:R-:W-:Y:S01]  /*1c500*/  FADD.FTZ R65, R65, R7 ;  /* 0x0000000741417221 */ /* 0x000fe20000010000 */
[C---:B--2---:R-:W-:Y:S01]  /*1c510*/  FFMA.FTZ R63, R9.reuse, R8, R63 ;  /* 0x00000008093f7223 */ /* 0x044fe2000001003f */
[----:B------:R-:W-:Y:S01]  /*1c520*/  FFMA.FTZ R69, R9, R7, R69 ;  /* 0x0000000709457223 */ /* 0x000fe20000010045 */
[----:B------:R-:W2:Y:S04]  /*1c530*/  LDL.LU R8, [R1+0x2f4] ;  /* 0x0002f40001087983 */ /* 0x000ea80000300800 */
[----:B------:R-:W2:Y:S01]  /*1c540*/  LDL.LU R9, [R1+0x2fc] ;  /* 0x0002fc0001097983 */ /* 0x000ea20000300800 */
[-C--:B------:R-:W-:Y:S01]  /*1c550*/  FMUL.FTZ R0, R3, R23.reuse ;  /* 0x0000001703007220 */ /* 0x080fe20000410000 */
[----:B------:R-:W-:Y:S01]  /*1c560*/  FFMA.FTZ R67, R13, R23, R67 ;  /* 0x000000170d437223 */ /* 0x000fe20000010043 */
[----:B------:R-:W-:-:S02]  /*1c570*/  FADD.FTZ R68, R68, R23 ;  /* 0x0000001744447221 */ /* 0x000fc40000010000 */
[----:B------:R-:W2:Y:S01]  /*1c580*/  LDL.LU R23, [R1+0x39c] ;  /* 0x00039c0001177983 */ /* 0x000ea20000300800 */
[-C--:B---3--:R-:W-:Y:S01]  /*1c590*/  FMUL.FTZ R7, R2, R64.reuse ;  /* 0x0000004002077220 */ /* 0x088fe20000410000 */
[----:B------:R-:W-:Y:S01]  /*1c5a0*/  FFMA.FTZ R63, R11, R64, R63 ;  /* 0x000000400b3f7223 */ /* 0x000fe2000001003f */
[----:B------:R-:W-:Y:S02]  /*1c5b0*/  FADD.FTZ R6, R6, R64 ;  /* 0x0000004006067221 */ /* 0x000fe40000010000 */
[----:B------:R-:W3:Y:S01]  /*1c5c0*/  LDL.LU R64, [R1+0x398] ;  /* 0x0003980001407983 */ /* 0x000ee20000300800 */
[----:B------:R-:W-:Y:S01]  /*1c5d0*/  FFMA.FTZ R69, R13, R0, R69 ;  /* 0x000000000d457223 */ /* 0x000fe20000010045 */
[----:B------:R-:W-:Y:S01]  /*1c5e0*/  FADD.FTZ R65, R0, R65 ;  /* 0x0000004100417221 */ /* 0x000fe20000010000 */
[-C--:B----4-:R-:W-:Y:S01]  /*1c5f0*/  FMUL.FTZ R0, R3, R66.reuse ;  /* 0x0000004203007220 */ /* 0x090fe20000410000 */
[----:B------:R-:W-:Y:S01]  /*1c600*/  FFMA.FTZ R67, R15, R66, R67 ;  /* 0x000000420f437223 */ /* 0x000fe20000010043 */
[----:B------:R-:W-:-:S02]  /*1c610*/  FADD.FTZ R68, R68, R66 ;  /* 0x0000004244447221 */ /* 0x000fc40000010000 */
[----:B------:R-:W4:Y:S01]  /*1c620*/  LDL.LU R66, [R1+0x394] ;  /* 0x0003940001427983 */ /* 0x000f220000300800 */
[----:B------:R-:W-:Y:S01]  /*1c630*/  FFMA.FTZ R69, R11, R7, R69 ;  /* 0x000000070b457223 */ /* 0x000fe20000010045 */
[----:B------:R-:W-:-:S03]  /*1c640*/  FADD.FTZ R65, R65, R7 ;  /* 0x0000000741417221 */ /* 0x000fc60000010000 */
[----:B------:R-:W-:Y:S01]  /*1c650*/  FFMA.FTZ R69, R15, R0, R69 ;  /* 0x000000000f457223 */ /* 0x000fe20000010045 */
[----:B------:R-:W-:Y:S01]  /*1c660*/  FADD.FTZ R65, R0, R65 ;  /* 0x0000004100417221 */ /* 0x000fe20000010000 */
[-C--:B------:R-:W-:Y:S01]  /*1c670*/  FMUL.FTZ R7, R2, R21.reuse ;  /* 0x0000001502077220 */ /* 0x080fe20000410000 */
[----:B------:R-:W-:Y:S01]  /*1c680*/  FFMA.FTZ R63, R12, R21, R63 ;  /* 0x000000150c3f7223 */ /* 0x000fe2000001003f */
[----:B------:R-:W-:Y:S02]  /*1c690*/  FADD.FTZ R6, R6, R21 ;  /* 0x0000001506067221 */ /* 0x000fe40000010000 */
[----:B------:R-:W-:Y:S01]  /*1c6a0*/  FFMA.FTZ R69, R12, R7, R69 ;  /* 0x000000070c457223 */ /* 0x000fe20000010045 */
[----:B------:R-:W4:Y:S01]  /*1c6b0*/  LDL.LU R21, [R1+0x390] ;  /* 0x0003900001157983 */ /* 0x000f220000300800 */
[----:B------:R-:W-:Y:S01]  /*1c6c0*/  FADD.FTZ R65, R65, R7 ;  /* 0x0000000741417221 */ /* 0x000fe20000010000 */
[-C--:B------:R-:W-:Y:S01]  /*1c6d0*/  FMUL.FTZ R0, R3, R10.reuse ;  /* 0x0000000a03007220 */ /* 0x080fe20000410000 */
[----:B------:R-:W-:Y:S01]  /*1c6e0*/  FFMA.FTZ R67, R22, R10, R67 ;  /* 0x0000000a16437223 */ /* 0x000fe20000010043 */
[----:B------:R-:W-:-:S02]  /*1c6f0*/  FADD.FTZ R68, R68, R10 ;  /* 0x0000000a44447221 */ /* 0x000fc40000010000 */
[----:B------:R-:W-:Y:S01]  /*1c700*/  FFMA.FTZ R69, R22, R0, R69 ;  /* 0x0000000016457223 */ /* 0x000fe20000010045 */
[----:B------:R-:W4:Y:S01]  /*1c710*/  LDL.LU R10, [R1+0x38c] ;  /* 0x00038c00010a7983 */ /* 0x000f220000300800 */
[----:B------:R-:W-:-:S03]  /*1c720*/  FADD.FTZ R65, R0, R65 ;  /* 0x0000004100417221 */ /* 0x000fc60000010000 */
[----:B------:R-:W4:Y:S01]  /*1c730*/  LDL.LU R22, [R1+0x2c0] ;  /* 0x0002c00001167983 */ /* 0x000f220000300800 */
[-C--:B--2---:R-:W-:Y:S01]  /*1c740*/  FMUL.FTZ R0, R3, R8.reuse ;  /* 0x0000000803007220 */ /* 0x084fe20000410000 */
[-C--:B------:R-:W-:Y:S01]  /*1c750*/  FMUL.FTZ R7, R2, R9.reuse ;  /* 0x0000000902077220 */ /* 0x080fe20000410000 */
[----:B------:R-:W-:Y:S01]  /*1c760*/  FFMA.FTZ R63, R14, R9, R63 ;  /* 0x000000090e3f7223 */ /* 0x000fe2000001003f */
[----:B------:R-:W-:Y:S02]  /*1c770*/  FADD.FTZ R6, R6, R9 ;  /* 0x0000000906067221 */ /* 0x000fe40000010000 */
[----:B------:R-:W-:Y:S01]  /*1c780*/  FFMA.FTZ R69, R14, R7, R69 ;  /* 0x000000070e457223 */ /* 0x000fe20000010045 */
[----:B------:R-:W2:Y:S01]  /*1c790*/  LDL.LU R9, [R1+0x388] ;  /* 0x0003880001097983 */ /* 0x000ea20000300800 */
[----:B------:R-:W-:Y:S01]  /*1c7a0*/  FADD.FTZ R65, R65, R7 ;  /* 0x0000000741417221 */ /* 0x000fe20000010000 */
[C---:B------:R-:W-:Y:S01]  /*1c7b0*/  FFMA.FTZ R67, R23.reuse, R8, R67 ;  /* 0x0000000817437223 */ /* 0x040fe20000010043 */
[----:B------:R-:W-:Y:S01]  /*1c7c0*/  FFMA.FTZ R69, R23, R0, R69 ;  /* 0x0000000017457223 */ /* 0x000fe20000010045 */
[-C--:B------:R-:W-:Y:S01]  /*1c7d0*/  FMUL.FTZ R7, R2, R62.reuse ;  /* 0x0000003e02077220 */ /* 0x080fe20000410000 */
[----:B------:R-:W-:Y:S01]  /*1c7e0*/  FADD.FTZ R68, R68, R8 ;  /* 0x0000000844447221 */ /* 0x000fe20000010000 */
[----:B------:R-:W-:Y:S01]  /*1c7f0*/  FADD.FTZ R65, R0, R65 ;  /* 0x0000004100417221 */ /* 0x000fe20000010000 */
[----:B------:R-:W2:Y:S01]  /*1c800*/  LDL.LU R8, [R1+0x384] ;  /* 0x0003840001087983 */ /* 0x000ea20000300800 */
[C---:B---3--:R-:W-:Y:S01]  /*1c810*/  FFMA.FTZ R63, R64.reuse, R62, R63 ;  /* 0x0000003e403f7223 */ /* 0x048fe2000001003f */
[----:B------:R-:W-:Y:S01]  /*1c820*/  FFMA.FTZ R69, R64, R7, R69 ;  /* 0x0000000740457223 */ /* 0x000fe20000010045 */
[-C--:B------:R-:W-:Y:S01]  /*1c830*/  FMUL.FTZ R0, R3, R55.reuse ;  /* 0x0000003703007220 */ /* 0x080fe20000410000 */
[----:B------:R-:W3:Y:S01]  /*1c840*/  LDL.LU R64, [R1+0x380] ;  /* 0x0003800001407983 */ /* 0x000ee20000300800 */
[----:B----4-:R-:W-:-:S02]  /*1c850*/  FFMA.FTZ R67, R66, R55, R67 ;  /* 0x0000003742437223 */ /* 0x010fc40000010043 */
[----:B------:R-:W-:Y:S01]  /*1c860*/  FFMA.FTZ R69, R66, R0, R69 ;  /* 0x0000000042457223 */ /* 0x000fe20000010045 */
[----:B------:R-:W-:Y:S01]  /*1c870*/  FADD.FTZ R6, R6, R62 ;  /* 0x0000003e06067221 */ /* 0x000fe20000010000 */
[----:B------:R-:W4:Y:S01]  /*1c880*/  LDL.LU R66, [R1+0x37c] ;  /* 0x00037c0001427983 */ /* 0x000f220000300800 */
[----:B------:R-:W-:Y:S01]  /*1c890*/  FADD.FTZ R65, R65, R7 ;  /* 0x0000000741417221 */ /* 0x000fe20000010000 */
[----:B------:R-:W-:Y:S02]  /*1c8a0*/  FMUL.FTZ R7, R2, R61 ;  /* 0x0000003d02077220 */ /* 0x000fe40000410000 */
[----:B------:R-:W4:Y:S01]  /*1c8b0*/  LDL.LU R14, [R1+0x360] ;  /* 0x00036000010e7983 */ /* 0x000f220000300800 */
[----:B------:R-:W-:Y:S01]  /*1c8c0*/  FADD.FTZ R65, R0, R65 ;  /* 0x0000004100417221 */ /* 0x000fe20000010000 */
[----:B------:R-:W-:Y:S02]  /*1c8d0*/  FMUL.FTZ R0, R3, R53 ;  /* 0x0000003503007220 */ /* 0x000fe40000410000 */
[----:B------:R-:W4:Y:S01]  /*1c8e0*/  LDL.LU R23, [R1+0x35c] ;  /* 0x00035c0001177983 */ /* 0x000f220000300800 */
[C---:B------:R-:W-:Y:S01]  /*1c8f0*/  FFMA.FTZ R63, R21.reuse, R61, R63 ;  /* 0x0000003d153f7223 */ /* 0x040fe2000001003f */
[----:B------:R-:W-:-:S02]  /*1c900*/  FFMA.FTZ R69, R21, R7, R69 ;  /* 0x0000000715457223 */ /* 0x000fc40000010045 */
[----:B------:R-:W4:Y:S01]  /*1c910*/  LDL.LU R21, [R1+0x378] ;  /* 0x0003780001157983 */ /* 0x000f220000300800 */
[----:B------:R-:W-:Y:S01]  /*1c920*/  FADD.FTZ R65, R65, R7 ;  /* 0x0000000741417221 */ /* 0x000fe20000010000 */
[----:B------:R-:W-:Y:S01]  /*1c930*/  FMUL.FTZ R7, R2, R60 ;  /* 0x0000003c02077220 */ /* 0x000fe20000410000 */
[C---:B------:R-:W-:Y:S01]  /*1c940*/  FFMA.FTZ R67, R10.reuse, R53, R67 ;  /* 0x000000350a437223 */ /* 0x040fe20000010043 */
[----:B------:R-:W-:Y:S02]  /*1c950*/  FFMA.FTZ R69, R10, R0, R69 ;  /* 0x000000000a457223 */ /* 0x000fe40000010045 */
[----:B------:R-:W4:Y:S01]  /*1c960*/  LDL.LU R10, [R1+0x374] ;  /* 0x00037400010a7983 */ /* 0x000f220000300800 */
[----:B------:R-:W-:Y:S01]  /*1c970*/  FADD.FTZ R65, R0, R65 ;  /* 0x0000004100417221 */ /* 0x000fe20000010000 */
[----:B------:R-:W-:-:S03]  /*1c980*/  FMUL.FTZ R0, R3, R51 ;  /* 0x0000003303007220 */ /* 0x000fc60000410000 */
[----:B------:R-:W-:-:S04]  /*1c990*/  FADD.FTZ R65, R65, R7 ;  /* 0x0000000741417221 */ /* 0x000fc80000010000 */
[----:B------:R-:W-:Y:S01]  /*1c9a0*/  FADD.FTZ R65, R0, R65 ;  /* 0x0000004100417221 */ /* 0x000fe20000010000 */
[C---:B--2---:R-:W-:Y:S01]  /*1c9b0*/  FFMA.FTZ R63, R9.reuse, R60, R63 ;  /* 0x0000003c093f7223 */ /* 0x044fe2000001003f */
[----:B------:R-:W-:Y:S02]  /*1c9c0*/  FFMA.FTZ R69, R9, R7, R69 ;  /* 0x0000000709457223 */ /* 0x000fe40000010045 */
[----:B------:R-:W2:Y:S01]  /*1c9d0*/  LDL.LU R9, [R1+0x370] ;  /* 0x0003700001097983 */ /* 0x000ea20000300800 */
[----:B------:R-:W-:Y:S01]  /*1c9e0*/  FMUL.FTZ R7, R2, R59 ;  /* 0x0000003b02077220 */ /* 0x000fe20000410000 */
[C---:B------:R-:W-:Y:S01]  /*1c9f0*/  FFMA.FTZ R67, R8.reuse, R51, R67 ;  /* 0x0000003308437223 */ /* 0x040fe20000010043 */
[----:B------:R-:W-:Y:S02]  /*1ca00*/  FFMA.FTZ R69, R8, R0, R69 ;  /* 0x0000000008457223 */ /* 0x000fe40000010045 */
[----:B------:R-:W2:Y:S01]  /*1ca10*/  LDL.LU R8, [R1+0x36c] ;  /* 0x00036c0001087983 */ /* 0x000ea20000300800 */
[C---:B---3--:R-:W-:Y:S01]  /*1ca20*/  FFMA.FTZ R63, R64.reuse, R59, R63 ;  /* 0x0000003b403f7223 */ /* 0x048fe2000001003f */
[----:B------:R-:W-:Y:S01]  /*1ca30*/  FFMA.FTZ R69, R64, R7, R69 ;  /* 0x0000000740457223 */ /* 0x000fe20000010045 */
[-C--:B------:R-:W-:Y:S01]  /*1ca40*/  FMUL.FTZ R0, R3, R49.reuse ;  /* 0x0000003103007220 */ /* 0x080fe20000410000 */
[----:B------:R-:W3:Y:S01]  /*1ca50*/  LDL.LU R64, [R1+0x368] ;  /* 0x0003680001407983 */ /* 0x000ee20000300800 */
[----:B----4-:R-:W-:-:S02]  /*1ca60*/  FFMA.FTZ R67, R66, R49, R67 ;  /* 0x0000003142437223 */ /* 0x010fc40000010043 */
[----:B------:R-:W-:Y:S02]  /*1ca70*/  FFMA.FTZ R69, R66, R0, R69 ;  /* 0x0000000042457223 */ /* 0x000fe40000010045 */
[----:B------:R-:W4:Y:S01]  /*1ca80*/  LDL.LU R66, [R1+0x364] ;  /* 0x0003640001427983 */ /* 0x000f220000300800 */
[----:B------:R-:W-:Y:S01]  /*1ca90*/  FADD.FTZ R65, R65, R7 ;  /* 0x0000000741417221 */ /* 0x000fe20000010000 */
[-C--:B------:R-:W-:Y:S01]  /*1caa0*/  FMUL.FTZ R7, R2, R58.reuse ;  /* 0x0000003a02077220 */ /* 0x080fe20000410000 */
[----:B------:R-:W-:Y:S02]  /*1cab0*/  FADD.FTZ R6, R6, R61 ;  /* 0x0000003d06067221 */ /* 0x000fe40000010000 */
[----:B------:R-:W-:Y:S01]  /*1cac0*/  FADD.FTZ R65, R0, R65 ;  /* 0x0000004100417221 */ /* 0x000fe20000010000 */
[----:B------:R-:W-:Y:S01]  /*1cad0*/  FMUL.FTZ R0, R3, R47 ;  /* 0x0000002f03007220 */ /* 0x000fe20000410000 */
[----:B------:R-:W-:Y:S01]  /*1cae0*/  FADD.FTZ R6, R6, R60 ;  /* 0x0000003c06067221 */ /* 0x000fe20000010000 */
[----:B------:R-:W-:Y:S01]  /*1caf0*/  FFMA.FTZ R69, R21, R7, R69 ;  /* 0x0000000715457223 */ /* 0x000fe20000010045 */
[----:B------:R-:W-:Y:S01]  /*1cb00*/  FADD.FTZ R65, R65, R7 ;  /* 0x0000000741417221 */ /* 0x000fe20000010000 */
[----:B------:R-:W-:Y:S01]  /*1cb10*/  FMUL.FTZ R7, R2, R57 ;  /* 0x0000003902077220 */ /* 0x000fe20000410000 */
[----:B------:R-:W-:Y:S01]  /*1cb20*/  FADD.FTZ R6, R6, R59 ;  /* 0x0000003b06067221 */ /* 0x000fe20000010000 */
[----:B------:R-:W-:Y:S01]  /*1cb30*/  FFMA.FTZ R63, R21, R58, R63 ;  /* 0x0000003a153f7223 */ /* 0x000fe2000001003f */
[----:B------:R-:W-:Y:S01]  /*1cb40*/  FADD.FTZ R65, R0, R65 ;  /* 0x0000004100417221 */ /* 0x000fe20000010000 */
[----:B------:R-:W4:Y:S01]  /*1cb50*/  LDL.LU R21, [R1+0x358] ;  /* 0x0003580001157983 */ /* 0x000f220000300800 */
[----:B------:R-:W-:Y:S01]  /*1cb60*/  FFMA.FTZ R69, R10, R0, R69 ;  /* 0x000000000a457223 */ /* 0x000fe20000010045 */
[----:B------:R-:W-:Y:S01]  /*1cb70*/  FMUL.FTZ R0, R3, R45 ;  /* 0x0000002d03007220 */ /* 0x000fe20000410000 */
[----:B------:R-:W-:Y:S01]  /*1cb80*/  FADD.FTZ R6, R6, R58 ;  /* 0x0000003a06067221 */ /* 0x000fe20000010000 */
[----:B------:R-:W-:Y:S01]  /*1cb90*/  FADD.FTZ R65, R65, R7 ;  /* 0x0000000741417221 */ /* 0x000fe20000010000 */
[----:B------:R-:W-:-:S02]  /*1cba0*/  FFMA.FTZ R67, R10, R47, R67 ;  /* 0x0000002f0a437223 */ /* 0x000fc40000010043 */
[----:B------:R-:W4:Y:S01]  /*1cbb0*/  LDL.LU R10, [R1+0x354] ;  /* 0x00035400010a7983 */ /* 0x000f220000300800 */
[----:B------:R-:W-:Y:S01]  /*1cbc0*/  FADD.FTZ R6, R6, R57 ;  /* 0x0000003906067221 */ /* 0x000fe20000010000 */
[----:B------:R-:W-:Y:S01]  /*1cbd0*/  FADD.FTZ R65, R0, R65 ;  /* 0x0000004100417221 */ /* 0x000fe20000010000 */
[C---:B--2---:R-:W-:Y:S01]  /*1cbe0*/  FFMA.FTZ R69, R9.reuse, R7, R69 ;  /* 0x0000000709457223 */ /* 0x044fe20000010045 */
[----:B------:R-:W-:Y:S01]  /*1cbf0*/  FFMA.FTZ R63, R9, R57, R63 ;  /* 0x00000039093f7223 */ /* 0x000fe2000001003f */
[----:B------:R-:W-:Y:S02]  /*1cc00*/  FMUL.FTZ R7, R2, R54 ;  /* 0x0000003602077220 */ /* 0x000fe40000410000 */
[C---:B------:R-:W-:Y:S01]  /*1cc10*/  FFMA.FTZ R69, R8.reuse, R0, R69 ;  /* 0x0000000008457223 */ /* 0x040fe20000010045 */
[----:B------:R-:W-:Y:S01]  /*1cc20*/  FFMA.FTZ R67, R8, R45, R67 ;  /* 0x0000002d08437223 */ /* 0x000fe20000010043 */
[----:B------:R-:W-:Y:S01]  /*1cc30*/  FMUL.FTZ R0, R3, R43 ;  /* 0x0000002b03007220 */ /* 0x000fe20000410000 */
[C---:B---3--:R-:W-:Y:S01]  /*1cc40*/  FFMA.FTZ R63, R64.reuse, R54, R63 ;  /* 0x00000036403f7223 */ /* 0x048fe2000001003f */
[----:B------:R-:W-:-:S02]  /*1cc50*/  FFMA.FTZ R69, R64, R7, R69 ;  /* 0x0000000740457223 */ /* 0x000fc40000010045 */
[----:B------:R-:W2:Y:S01]  /*1cc60*/  LDL.LU R64, [R1+0x350] ;  /* 0x0003500001407983 */ /* 0x000ea20000300800 */
[----:B------:R-:W-:Y:S01]  /*1cc70*/  FADD.FTZ R9, R6, R54 ;  /* 0x0000003606097221 */ /* 0x000fe20000010000 */
[C---:B----4-:R-:W-:Y:S01]  /*1cc80*/  FFMA.FTZ R6, R66.reuse, R43, R67 ;  /* 0x0000002b42067223 */ /* 0x050fe20000010043 */
[----:B------:R-:W-:Y:S02]  /*1cc90*/  FFMA.FTZ R8, R66, R0, R69 ;  /* 0x0000000042087223 */ /* 0x000fe40000010045 */
[----:B------:R-:W3:Y:S01]  /*1cca0*/  LDL.LU R66, [R1+0x344] ;  /* 0x0003440001427983 */ /* 0x000ee20000300800 */
[----:B------:R-:W-:Y:S01]  /*1ccb0*/  FADD.FTZ R65, R65, R7 ;  /* 0x0000000741417221 */ /* 0x000fe20000010000 */
[-C--:B------:R-:W-:Y:S01]  /*1ccc0*/  FMUL.FTZ R7, R2, R52.reuse ;  /* 0x0000003402077220 */ /* 0x080fe20000410000 */
[----:B------:R-:W-:Y:S02]  /*1ccd0*/  FFMA.FTZ R63, R14, R52, R63 ;  /* 0x000000340e3f7223 */ /* 0x000fe4000001003f */
[----:B------:R-:W-:Y:S01]  /*1cce0*/  FADD.FTZ R0, R0, R65 ;  /* 0x0000004100007221 */ /* 0x000fe20000010000 */
[----:B------:R-:W-:Y:S01]  /*1ccf0*/  FFMA.FTZ R11, R14, R7, R8 ;  /* 0x000000070e0b7223 */ /* 0x000fe20000010008 */
[-C--:B------:R-:W-:Y:S01]  /*1cd00*/  FMUL.FTZ R8, R3, R41.reuse ;  /* 0x0000002903087220 */ /* 0x080fe20000410000 */
[----:B------:R-:W4:Y:S01]  /*1cd10*/  LDL.LU R14, [R1+0x330] ;  /* 0x00033000010e7983 */ /* 0x000f220000300800 */
[----:B------:R-:W-:Y:S01]  /*1cd20*/  FADD.FTZ R7, R0, R7 ;  /* 0x0000000700077221 */ /* 0x000fe20000010000 */
[C---:B------:R-:W-:Y:S01]  /*1cd30*/  FFMA.FTZ R6, R23.reuse, R41, R6 ;  /* 0x0000002917067223 */ /* 0x040fe20000010006 */
        /* <DEDUP_REMOVED lines=9> */
[----:B------:R-:W-:Y:S01]  /*1cdd0*/  FMUL.FTZ R0, R2, R48 ;  /* 0x0000003002007220 */ /* 0x000fe20000410000 */
[C---:B------:R-:W-:Y:S01]  /*1cde0*/  FFMA.FTZ R6, R10.reuse, R35, R6 ;  /* 0x000000230a067223 */ /* 0x040fe20000010006 */
[----:B------:R-:W-:-:S02]  /*1cdf0*/  FFMA.FTZ R11, R10, R8, R11 ;  /* 0x000000080a0b7223 */ /* 0x000fc4000001000b */
[----:B------:R-:W4:Y:S01]  /*1ce00*/  LDL.LU R10, [R1+0x2f8] ;  /* 0x0002f800010a7983 */ /* 0x000f220000300800 */
[----:B------:R-:W-:Y:S01]  /*1ce10*/  FADD.FTZ R7, R8, R7 ;  /* 0x0000000708077221 */ /* 0x000fe20000010000 */
[-C--:B------:R-:W-:Y:S01]  /*1ce20*/  FMUL.FTZ R8, R3, R33.reuse ;  /* 0x0000002103087220 */ /* 0x080fe20000410000 */
[C---:B--2---:R-:W-:Y:S01]  /*1ce30*/  FFMA.FTZ R63, R64.reuse, R48, R63 ;  /* 0x00000030403f7223 */ /* 0x044fe2000001003f */
[----:B------:R-:W-:Y:S02]  /*1ce40*/  FFMA.FTZ R11, R64, R0, R11 ;  /* 0x00000000400b7223 */ /* 0x000fe4000001000b */
[----:B------:R-:W2:Y:S01]  /*1ce50*/  LDL.LU R64, [R1+0x2dc] ;  /* 0x0002dc0001407983 */ /* 0x000ea20000300800 */
[C---:B---3--:R-:W-:Y:S01]  /*1ce60*/  FFMA.FTZ R6, R66.reuse, R33, R6 ;  /* 0x0000002142067223 */ /* 0x048fe20000010006 */
[----:B------:R-:W-:Y:S02]  /*1ce70*/  FFMA.FTZ R11, R66, R8, R11 ;  /* 0x00000008420b7223 */ /* 0x000fe4000001000b */
[----:B------:R-:W3:Y:S01]  /*1ce80*/  LDL.LU R66, [R1+0x2cc] ;  /* 0x0002cc0001427983 */ /* 0x000ee20000300800 */
[----:B------:R-:W-:Y:S01]  /*1ce90*/  FADD.FTZ R7, R7, R0 ;  /* 0x0000000007077221 */ /* 0x000fe20000010000 */
[----:B------:R-:W-:-:S03]  /*1cea0*/  FMUL.FTZ R0, R2, R46 ;  /* 0x0000002e02007220 */ /* 0x000fc60000410000 */
[----:B------:R-:W-:Y:S01]  /*1ceb0*/  FADD.FTZ R7, R8, R7 ;  /* 0x0000000708077221 */ /* 0x000fe20000010000 */
[C---:B----4-:R-:W-:Y:S01]  /*1cec0*/  FFMA.FTZ R63, R14.reuse, R46, R63 ;  /* 0x0000002e0e3f7223 */ /* 0x050fe2000001003f */
        /* <DEDUP_REMOVED lines=19> */
[----:B------:R-:W-:-:S03]  /*1d000*/  FMUL.FTZ R6, R3, R30 ;  /* 0x0000001e03067220 */ /* 0x000fc60000410000 */
[----:B------:R-:W-:Y:S01]  /*1d010*/  FADD.FTZ R13, R13, R0 ;  /* 0x000000000d0d7221 */ /* 0x000fe20000010000 */
        /* <DEDUP_REMOVED lines=9> */
[----:B------:R-:W-:Y:S01]  /*1d0b0*/  FADD.FTZ R13, R6, R13 ;  /* 0x0000000d060d7221 */ /* 0x000fe20000010000 */
[----:B------:R-:W-:Y:S01]  /*1d0c0*/  FFMA.FTZ R11, R22, R8, R11 ;  /* 0x00000008160b7223 */ /* 0x000fe2000001000b */
[-C--:B------:R-:W-:Y:S01]  /*1d0d0*/  FMUL.FTZ R6, R3, R25.reuse ;  /* 0x0000001903067220 */ /* 0x080fe20000410000 */
[----:B------:R-:W-:Y:S01]  /*1d0e0*/  FADD.FTZ R9, R9, R48 ;  /* 0x0000003009097221 */ /* 0x000fe20000010000 */
[----:B------:R-:W-:Y:S01]  /*1d0f0*/  FADD.FTZ R13, R13, R8 ;  /* 0x000000080d0d7221 */ /* 0x000fe20000010000 */
[C---:B----4-:R-:W-:Y:S01]  /*1d100*/  FFMA.FTZ R7, R14.reuse, R25, R0 ;  /* 0x000000190e077223 */ /* 0x050fe20000010000 */
        /* <DEDUP_REMOVED lines=16> */
[C---:B------:R-:W-:Y:S01]  /*1d210*/  FFMA.FTZ R6, R10.reuse, R32, R63 ;  /* 0x000000200a067223 */ /* 0x040fe2000001003f */
[----:B------:R-:W-:Y:S01]  /*1d220*/  FFMA.FTZ R11, R10, R8, R11 ;  /* 0x000000080a0b7223 */ /* 0x000fe2000001000b */
[----:B------:R-:W-:Y:S01]  /*1d230*/  FMUL.FTZ R10, R3, R29 ;  /* 0x0000001d030a7220 */ /* 0x000fe20000410000 */
[----:B------:R-:W-:Y:S01]  /*1d240*/  FADD.FTZ R9, R9, R34 ;  /* 0x0000002209097221 */ /* 0x000fe20000010000 */
[----:B------:R-:W-:-:S03]  /*1d250*/  FADD.FTZ R13, R13, R8 ;  /* 0x000000080d0d7221 */ /* 0x000fc60000010000 */
[----:B------:R-:W-:Y:S01]  /*1d260*/  FADD.FTZ R32, R9, R32 ;  /* 0x0000002009207221 */ /* 0x000fe20000010000 */
[----:B------:R-:W-:Y:S01]  /*1d270*/  FADD.FTZ R13, R10, R13 ;  /* 0x0000000d0a0d7221 */ /* 0x000fe20000010000 */
[----:B------:R-:W-:Y:S01]  /*1d280*/  FMUL.FTZ R8, R2, R26 ;  /* 0x0000001a02087220 */ /* 0x000fe20000410000 */
[----:B------:R-:W-:Y:S01]  /*1d290*/  FMUL.FTZ R12, R3, R24 ;  /* 0x00000018030c7220 */ /* 0x000fe20000410000 */
[----:B------:R-:W-:Y:S01]  /*1d2a0*/  FADD.FTZ R68, R68, R55 ;  /* 0x0000003744447221 */ /* 0x000fe20000010000 */
[C---:B--2---:R-:W-:Y:S01]  /*1d2b0*/  FFMA.FTZ R7, R64.reuse, R29, R0 ;  /* 0x0000001d40077223 */ /* 0x044fe20000010000 */
[----:B------:R-:W-:Y:S01]  /*1d2c0*/  FFMA.FTZ R11, R64, R10, R11 ;  /* 0x0000000a400b7223 */ /* 0x000fe2000001000b */
[-C--:B------:R-:W-:Y:S01]  /*1d2d0*/  FMUL.FTZ R0, R2, R17.reuse ;  /* 0x0000001102007220 */ /* 0x080fe20000410000 */
[----:B---3--:R-:W-:-:S03]  /*1d2e0*/  FFMA.FTZ R9, R66, R17, R6 ;  /* 0x0000001142097223 */ /* 0x008fc60000010006 */
[----:B------:R-:W-:Y:S01]  /*1d2f0*/  FFMA.FTZ R11, R66, R0, R11 ;  /* 0x00000000420b7223 */ /* 0x000fe2000001000b */
[----:B------:R-:W-:Y:S01]  /*1d300*/  FMUL.FTZ R6, R3, R28 ;  /* 0x0000001c03067220 */ /* 0x000fe20000410000 */
[----:B------:R-:W-:-:S03]  /*1d310*/  FADD.FTZ R13, R13, R0 ;  /* 0x000000000d0d7221 */ /* 0x000fc60000010000 */
[----:B------:R-:W-:Y:S01]  /*1d320*/  FFMA.FTZ R11, R56, R6, R11 ;  /* 0x00000006380b7223 */ /* 0x000fe2000001000b */
[----:B------:R-:W-:Y:S01]  /*1d330*/  FADD.FTZ R13, R6, R13 ;  /* 0x0000000d060d7221 */ /* 0x000fe20000010000 */
[-C--:B------:R-:W-:Y:S02]  /*1d340*/  FMUL.FTZ R6, R3, R19.reuse ;  /* 0x0000001303067220 */ /* 0x080fe40000410000 */
[----:B------:R-:W-:Y:S01]  /*1d350*/  FFMA.FTZ R11, R39, R8, R11 ;  /* 0x00000008270b7223 */ /* 0x000fe2000001000b */
[----:B------:R-:W-:Y:S01]  /*1d360*/  FADD.FTZ R13, R13, R8 ;  /* 0x000000080d0d7221 */ /* 0x000fe20000010000 */
[----:B------:R-:W-:Y:S01]  /*1d370*/  FFMA.FTZ R0, R56, R28, R7 ;  /* 0x0000001c38007223 */ /* 0x000fe20000010007 */
[----:B------:R-:W-:Y:S01]  /*1d380*/  FMUL.FTZ R8, R2, R20 ;  /* 0x0000001402087220 */ /* 0x000fe20000410000 */
[----:B------:R-:W-:Y:S01]  /*1d390*/  FFMA.FTZ R11, R38, R6, R11 ;  /* 0x00000006260b7223 */ /* 0x000fe2000001000b */
[----:B------:R-:W-:Y:S01]  /*1d3a0*/  FADD.FTZ R13, R6, R13 ;  /* 0x0000000d060d7221 */ /* 0x000fe20000010000 */
[----:B------:R-:W-:Y:S01]  /*1d3b0*/  FFMA.FTZ R9, R39, R26, R9 ;  /* 0x0000001a27097223 */ /* 0x000fe20000010009 */
[----:B------:R-:W-:Y:S01]  /*1d3c0*/  FFMA.FTZ R7, R38, R19, R0 ;  /* 0x0000001326077223 */ /* 0x000fe20000010000 */
[----:B------:R-:W-:Y:S01]  /*1d3d0*/  FFMA.FTZ R15, R37, R8, R11 ;  /* 0x00000008250f7223 */ /* 0x000fe2000001000b */
        /* <DEDUP_REMOVED lines=9> */
[----:B------:R-:W-:-:S04]  /*1d470*/  FADD.FTZ R68, R68, R53 ;  /* 0x0000003544447221 */ /* 0x000fc80000010000 */
        /* <DEDUP_REMOVED lines=13> */
[----:B------:R-:W-:Y:S01]  /*1d550*/  FADD.FTZ R29, R18, R29 ;  /* 0x0000001d121d7221 */ /* 0x000fe20000010000 */
[----:B------:R-:W-:-:S03]  /*1d560*/  FADD.FTZ R17, R32, R17 ;  /* 0x0000001120117221 */ /* 0x000fc60000010000 */
[----:B------:R-:W-:Y:S01]  /*1d570*/  FADD.FTZ R28, R29, R28 ;  /* 0x0000001c1d1c7221 */ /* 0x000fe20000010000 */
[----:B------:R-:W-:-:S03]  /*1d580*/  FADD.FTZ R17, R17, R26 ;  /* 0x0000001a11117221 */ /* 0x000fc60000010000 */
[----:B------:R-:W-:Y:S01]  /*1d590*/  FADD.FTZ R11, R28, R19 ;  /* 0x000000131c0b7221 */ /* 0x000fe20000010000 */
[----:B------:R-:W-:Y:S01]  /*1d5a0*/  FADD.FTZ R12, R12, R21 ;  /* 0x000000150c0c7221 */ /* 0x000fe20000010000 */
[----:B------:R-:W-:Y:S02]  /*1d5b0*/  FADD.FTZ R10, R17, R20 ;  /* 0x00000014110a7221 */ /* 0x000fe40000010000 */
[----:B0-----:R-:W-:-:S07]  /*1d5c0*/  FADD.FTZ R11, R11, R24 ;  /* 0x000000180b0b7221 */ /* 0x001fce0000010000 */
.L_x_169:
        /* <DEDUP_REMOVED lines=9> */
[----:B------:R-:W2:Y:S01]  /*1d660*/  S2R R44, SR_TID.X ;  /* 0x00000000002c7919 */ /* 0x000ea20000002100 */
[----:B-1----:R-:W-:Y:S01]  /*1d670*/  ULEA UR5, UR7, UR5, 0x18 ;  /* 0x0000000507057291 */ /* 0x002fe2000f8ec0ff */
[----:B0-----:R-:W-:-:S02]  /*1d680*/  ISETP.GT.AND P0, PT, R17, 0x1e, PT ;  /* 0x0000001e1100780c */ /* 0x001fc40003f04270 */
[C---:B------:R-:W-:Y:S02]  /*1d690*/  ISETP.GT.AND P2, PT, R17.reuse, 0xf, PT ;  /* 0x0000000f1100780c */ /* 0x040fe40003f44270 */
[----:B------:R-:W-:Y:S02]  /*1d6a0*/  ISETP.GT.AND P1, PT, R17, 0x17, PT ;  /* 0x000000171100780c */ /* 0x000fe40003f24270 */
[----:B--2---:R-:W-:-:S07]  /*1d6b0*/  ISETP.GT.U32.AND P3, PT, R44, 0x37, PT ;  /* 0x000000372c00780c */ /* 0x004fce0003f64070 */
        /* <DEDUP_REMOVED lines=13> */
[----:B------:R-:W-:-:S03]  /*1d790*/  ISETP.NE.AND P0, PT, R44, RZ, PT ;  /* 0x000000ff2c00720c */ /* 0x000fc60003f05270 */
[----:B------:R-:W1:Y:S01]  /*1d7a0*/  SHFL.DOWN PT, R6, R12, 0x8, 0x1f ;  /* 0x09001f000c067f89 */ /* 0x000e6200000e0000 */
[----:B0-----:R-:W-:Y:S01]  /*1d7b0*/  FADD.FTZ R14, R13, R0 ;  /* 0x000000000d0e7221 */ /* 0x001fe20000010000 */
[----:B------:R-:W-:Y:S01]  /*1d7c0*/  LEA R0, R44, UR5, 0x4 ;  /* 0x000000052c007c11 */ /* 0x000fe2000f8e20ff */
[----:B-1----:R-:W-:-:S03]  /*1d7d0*/  FADD.FTZ R15, R12, R6 ;  /* 0x000000060c0f7221 */ /* 0x002fc60000010000 */
[----:B------:R-:W-:Y:S01]  /*1d7e0*/  FSEL R6, R13, R14, P1 ;  /* 0x0000000e0d067208 */ /* 0x000fe20000800000 */
[----:B------:R0:W-:Y:S01]  /*1d7f0*/  STS.128 [R0], R8 ;  /* 0x0000000800007388 */ /* 0x0001e20000000c00 */
[----:B------:R-:W-:-:S03]  /*1d800*/  FSEL R7, R12, R15, P1 ;  /* 0x0000000f0c077208 */ /* 0x000fc60000800000 */
[----:B------:R0:W1:Y:S04]  /*1d810*/  SHFL.DOWN PT, R13, R6, 0x10, 0x1f ;  /* 0x0a001f00060d7f89 */ /* 0x00006800000e0000 */
[----:B------:R0:W2:Y:S01]  /*1d820*/  SHFL.DOWN PT, R16, R7, 0x10, 0x1f ;  /* 0x0a001f0007107f89 */ /* 0x0000a200000e0000 */
[----:B------:R-:W-:Y:S05]  /*1d830*/  @P2 BRA `(.L_x_171) ;  /* 0x0000000000202947 */ /* 0x000fea0003800000 */
        /* <DEDUP_REMOVED lines=8> */
.L_x_171:
[----:B------:R-:W-:Y:S05]  /*1d8c0*/  BSYNC.RECONVERGENT B0 ;  /* 0x0000000000007941 */ /* 0x000fea0003800200 */
.L_x_170:
[----:B------:R-:W-:Y:S06]  /*1d8d0*/  BAR.SYNC.DEFER_BLOCKING 0x0 ;  /* 0x0000000000007b1d */ /* 0x000fec0000010000 */
[----:B------:R-:W-:Y:S04]  /*1d8e0*/  BSSY.RECONVERGENT B0, `(.L_x_172) ;  /* 0x0000024000007945 */ /* 0x000fe80003800200 */
[----:B------:R-:W-:Y:S05]  /*1d8f0*/  @P0 BRA `(.L_x_173) ;  /* 0x0000000000880947 */ /* 0x000fea0003800000 */
[----:B------:R-:W-:-:S09]  /*1d900*/  ULEA UR5, UR7, UR6, 0x18 ;  /* 0x0000000607057291 */ /* 0x000fd2000f8ec0ff */
[----:B------:R-:W4:Y:S04]  /*1d910*/  LDS.64 R32, [UR5+0x18] ;  /* 0x00001805ff207984 */ /* 0x000f280008000a00 */
[----:B-1-3--:R-:W1:Y:S04]  /*1d920*/  LDS.128 R12, [UR5+0x20] ;  /* 0x00002005ff0c7984 */ /* 0x00ae680008000c00 */
[----:B------:R-:W3:Y:S04]  /*1d930*/  LDS.128 R28, [UR5+0x30] ;  /* 0x00003005ff1c7984 */ /* 0x000ee80008000c00 */
[----:B------:R-:W3:Y:S04]  /*1d940*/  LDS.128 R24, [UR5+0x40] ;  /* 0x00004005ff187984 */ /* 0x000ee80008000c00 */
[----:B------:R-:W3:Y:S04]  /*1d950*/  LDS.128 R20, [UR5+0x50] ;  /* 0x00005005ff147984 */ /* 0x000ee80008000c00 */
[----:B--2---:R-:W2:Y:S01]  /*1d960*/  LDS.128 R16, [UR5+0x60] ;  /* 0x00006005ff107984 */ /* 0x004ea20008000c00 */
[----:B----4-:R-:W-:Y:S01]  /*1d970*/  FADD.FTZ R35, R6, R32 ;  /* 0x0000002006237221 */ /* 0x010fe20000010000 */
[----:B0-----:R-:W-:-:S03]  /*1d980*/  FADD.FTZ R6, R7, R33 ;  /* 0x0000002107067221 */ /* 0x001fc60000010000 */
[----:B-1----:R-:W-:Y:S01]  /*1d990*/  FADD.FTZ R7, R35, R12 ;  /* 0x0000000c23077221 */ /* 0x002fe20000010000 */
[----:B------:R-:W-:Y:S01]  /*1d9a0*/  FADD.FTZ R6, R6, R13 ;  /* 0x0000000d06067221 */ /* 0x000fe20000010000 */
[----:B------:R-:W0:Y:S02]  /*1d9b0*/  LDS.128 R32, [UR5+0x70] ;  /* 0x00007005ff207984 */ /* 0x000e240008000c00 */
[----:B------:R-:W-:Y:S01]  /*1d9c0*/  FADD.FTZ R7, R7, R14 ;  /* 0x0000000e07077221 */ /* 0x000fe20000010000 */
[----:B------:R-:W-:-:S03]  /*1d9d0*/  FADD.FTZ R6, R6, R15 ;  /* 0x0000000f06067221 */ /* 0x000fc60000010000 */
[----:B---3--:R-:W-:Y:S01]  /*1d9e0*/  FADD.FTZ R7, R7, R28 ;  /* 0x0000001c07077221 */ /* 0x008fe20000010000 */
        /* <DEDUP_REMOVED lines=11> */
[----:B--2---:R-:W-:Y:S01]  /*1daa0*/  FADD.FTZ R7, R7, R16 ;  /* 0x0000001007077221 */ /* 0x004fe20000010000 */
[----:B------:R-:W-:-:S03]  /*1dab0*/  FADD.FTZ R6, R6, R17 ;  /* 0x0000001106067221 */ /* 0x000fc60000010000 */
[----:B------:R-:W-:Y:S01]  /*1dac0*/  FADD.FTZ R7, R7, R18 ;  /* 0x0000001207077221 */ /* 0x000fe20000010000 */
[----:B------:R-:W-:-:S03]  /*1dad0*/  FADD.FTZ R6, R6, R19 ;  /* 0x0000001306067221 */ /* 0x000fc60000010000 */
[----:B0-----:R-:W-:Y:S01]  /*1dae0*/  FADD.FTZ R7, R7, R32 ;  /* 0x0000002007077221 */ /* 0x001fe20000010000 */
[----:B------:R-:W-:-:S03]  /*1daf0*/  FADD.FTZ R12, R6, R33 ;  /* 0x00000021060c7221 */ /* 0x000fc60000010000 */
[----:B------:R-:W-:Y:S01]  /*1db00*/  FADD.FTZ R6, R7, R34 ;  /* 0x0000002207067221 */ /* 0x000fe20000010000 */
[----:B------:R-:W-:-:S07]  /*1db10*/  FADD.FTZ R7, R12, R35 ;  /* 0x000000230c077221 */ /* 0x000fce0000010000 */
.L_x_173:
[----:B------:R-:W-:Y:S05]  /*1db20*/  BSYNC.RECONVERGENT B0 ;  /* 0x0000000000007941 */ /* 0x000fea0003800200 */
.L_x_172:
[----:B------:R-:W-:Y:S06]  /*1db30*/  BAR.SYNC.DEFER_BLOCKING 0x0 ;  /* 0x0000000000007b1d */ /* 0x000fec0000010000 */
[----:B------:R-:W-:Y:S04]  /*1db40*/  BSSY.RECONVERGENT B0, `(.L_x_174) ;  /* 0x0000025000007945 */ /* 0x000fe80003800200 */
[----:B------:R-:W-:Y:S05]  /*1db50*/  @P3 BRA `(.L_x_175) ;  /* 0x00000000008c3947 */ /* 0x000fea0003800000 */
[----:B-1-3--:R-:W1:Y:S04]  /*1db60*/  LDS.128 R12, [R0+0x380] ;  /* 0x00038000000c7984 */ /* 0x00ae680000000c00 */
[----:B--2---:R-:W2:Y:S04]  /*1db70*/  LDS.128 R16, [R0+0x700] ;  /* 0x0007000000107984 */ /* 0x004ea80000000c00 */
[----:B------:R-:W3:Y:S04]  /*1db80*/  LDS.128 R20, [R0+0xa80] ;  /* 0x000a800000147984 */ /* 0x000ee80000000c00 */
[----:B------:R-:W4:Y:S04]  /*1db90*/  LDS.128 R24, [R0+0xe00] ;  /* 0x000e000000187984 */ /* 0x000f280000000c00 */
[----:B------:R-:W4:Y:S04]  /*1dba0*/  LDS.128 R28, [R0+0x1180] ;  /* 0x00118000001c7984 */ /* 0x000f280000000c00 */
[----:B------:R-:W4:Y:S04]  /*1dbb0*/  LDS.128 R32, [R0+0x1500] ;  /* 0x0015000000207984 */ /* 0x000f280000000c00 */
[----:B------:R4:W4:Y:S01]  /*1dbc0*/  LDS.128 R40, [R0+0x1880] ;  /* 0x0018800000287984 */ /* 0x0009220000000c00 */
[----:B-1----:R-:W-:Y:S01]  /*1dbd0*/  FADD.FTZ R45, R8, R12 ;  /* 0x0000000c082d7221 */ /* 0x002fe20000010000 */
[----:B0-----:R-:W-:Y:S01]  /*1dbe0*/  FADD.FTZ R8, R9, R13 ;  /* 0x0000000d09087221 */ /* 0x001fe20000010000 */
[----:B------:R-:W-:Y:S01]  /*1dbf0*/  FADD.FTZ R9, R10, R14 ;  /* 0x0000000e0a097221 */ /* 0x000fe20000010000 */
[----:B------:R-:W-:Y:S01]  /*1dc00*/  FADD.FTZ R10, R11, R15 ;  /* 0x0000000f0b0a7221 */ /* 0x000fe20000010000 */
[----:B--2---:R-:W-:Y:S01]  /*1dc10*/  FADD.FTZ R45, R45, R16 ;  /* 0x000000102d2d7221 */ /* 0x004fe20000010000 */
        /* <DEDUP_REMOVED lines=22> */
[----:B------:R-:W-:-:S07]  /*1dd80*/  FADD.FTZ R11, R12, R43 ;  /* 0x0000002b0c0b7221 */ /* 0x000fce0000010000 */
.L_x_175:
[----:B------:R-:W-:Y:S05]  /*1dd90*/  BSYNC.RECONVERGENT B0 ;  /* 0x0000000000007941 */ /* 0x000fea0003800200 */
.L_x_174:
[----:B------:R-:W-:Y:S04]  /*1dda0*/  BSSY.RECONVERGENT B0, `(.L_x_176) ;  /* 0x000001e000007945 */ /* 0x000fe80003800200 */
[----:B------:R-:W-:Y:S05]  /*1ddb0*/  @P3 BRA `(.L_x_177) ;  /* 0x0000000000703947 */ /* 0x000fea0003800000 */
[----:B------:R-:W4:Y:S01]  /*1ddc0*/  LDC.64 R24, c[0x0][0x3f8] ;  /* 0x0000fe00ff187b82 */ /* 0x000f220000000a00 */
[----:B------:R-:W-:-:S05]  /*1ddd0*/  MOV R19, UR13 ;  /* 0x0000000d00137c02 */ /* 0x000fca0008000f00 */
[----:B------:R-:W-:Y:S02]  /*1dde0*/  IMAD R19, R19, 0x38, R44 ;  /* 0x0000003813137824 */ /* 0x000fe400078e022c */
[----:B-1-3--:R-:W1:Y:S01]  /*1ddf0*/  LDC.64 R12, c[0x0][0x3d8] ;  /* 0x0000f600ff0c7b82 */ /* 0x00ae620000000a00 */
[----:B----4-:R-:W-:Y:S01]  /*1de00*/  IMAD.WIDE.U32 R14, R24, 0x3, RZ ;  /* 0x00000003180e7825 */ /* 0x010fe200078e00ff */
[C---:B------:R-:W-:Y:S02]  /*1de10*/  LEA R17, R25.reuse, R25, 0x1 ;  /* 0x0000001919117211 */ /* 0x040fe400078e08ff */
        /* <DEDUP_REMOVED lines=10> */
[----:B--2---:R-:W-:Y:S02]  /*1dec0*/  LEA R16, P2, R24, R12, 0x2 ;  /* 0x0000000c18107211 */ /* 0x004fe400078410ff */
        /* <DEDUP_REMOVED lines=11> */
.L_x_177:
[----:B------:R-:W-:Y:S05]  /*1df80*/  BSYNC.RECONVERGENT B0 ;  /* 0x0000000000007941 */ /* 0x000fea0003800200 */
.L_x_176:
[----:B------:R-:W-:-:S09]  /*1df90*/  UISETP.GE.U32.AND UP0, UPT, UR12, 0x2, UPT ;  /* 0x000000020c00788c */ /* 0x000fd2000bf06070 */
[----:B------:R-:W-:Y:S05]  /*1dfa0*/  BRA.U !UP0, `(.L_x_178) ;  /* 0x0000000d08787547 */ /* 0x000fea000b800000 */
[----:B0---4-:R-:W0:Y:S01]  /*1dfb0*/  LDC.64 R8, c[0x0][0x3d0] ;  /* 0x0000f400ff087b82 */ /* 0x011e220000000a00 */
[----:B------:R-:W-:Y:S01]  /*1dfc0*/  ULOP3.LUT UR5, UR4, 0x1, URZ, 0xc0, !UPT ;  /* 0x0000000104057892 */ /* 0x000fe2000f8ec0ff */
[----:B------:R-:W-:Y:S03]  /*1dfd0*/  BSSY.RECONVERGENT B0, `(.L_x_179) ;  /* 0x0000023000007945 */ /* 0x000fe60003800200 */
[----:B------:R-:W-:-:S03]  /*1dfe0*/  UIMAD UR6, UR5, UR9, URZ ;  /* 0x00000009050672a4 */ /* 0x000fc6000f8e02ff */
[----:B------:R-:W4:Y:S01]  /*1dff0*/  S2UR UR29, SR_CTAID.X ;  /* 0x00000000001d79c3 */ /* 0x000f220000002500 */
[----:B------:R-:W-:-:S04]  /*1e000*/  UIMAD UR5, UR6, UR12, URZ ;  /* 0x0000000c060572a4 */ /* 0x000fc8000f8e02ff */
[----:B------:R-:W-:-:S03]  /*1e010*/  USHF.L.U32 UR5, UR5, 0x1, URZ ;  /* 0x0000000105057899 */ /* 0x000fc600080006ff */
[----:B------:R-:W0:Y:S03]  /*1e020*/  S2UR UR14, SR_CTAID.Y ;  /* 0x00000000000e79c3 */ /* 0x000e260000002600 */
[----:B------:R-:W-:-:S05]  /*1e030*/  MOV R11, UR5 ;  /* 0x00000005000b7c02 */ /* 0x000fca0008000f00 */
[----:B0-----:R-:W-:Y:S01]  /*1e040*/  IMAD.WIDE R8, R11, 0x4, R8 ;  /* 0x000000040b087825 */ /* 0x001fe200078e0208 */
[----:B----4-:R-:W-:Y:S06]  /*1e050*/  @P0 BRA `(.L_x_180) ;  /* 0x0000000000680947 */ /* 0x010fec0003800000 */
[----:B------:R-:W3:Y:S01]  /*1e060*/  LDC.64 R10, c[0x0][0x3c8] ;  /* 0x0000f200ff0a7b82 */ /* 0x000ee20000000a00 */
[----:B------:R-:W-:Y:S02]  /*1e070*/  UIADD3 UR7, UPT, UPT, UR6, UR14, URZ ;  /* 0x0000000e06077290 */ /* 0x000fe4000fffe0ff */
[----:B------:R-:W-:Y:S02]  /*1e080*/  UIMAD UR13, UR29, UR9, UR14 ;  /* 0x000000091d0d72a4 */ /* 0x000fe4000f8e020e */
[----:B------:R-:W-:Y:S02]  /*1e090*/  ULOP3.LUT UP0, UR5, UR4, 0x2, URZ, 0xc0, !UPT ;  /* 0x0000000204057892 */ /* 0x000fe4000f80c0ff */
[----:B-1----:R-:W-:Y:S02]  /*1e0a0*/  MOV R13, UR7 ;  /* 0x00000007000d7c02 */ /* 0x002fe40008000f00 */
[----:B------:R-:W-:Y:S01]  /*1e0b0*/  UIADD3 UR5, UPT, UPT, -UR5, 0x1, URZ ;  /* 0x0000000105057890 */ /* 0x000fe2000fffe1ff */
[----:B------:R-:W-:-:S02]  /*1e0c0*/  MOV R15, UR13 ;  /* 0x0000000d000f7c02 */ /* 0x000fc40008000f00 */
[----:B------:R-:W-:Y:S01]  /*1e0d0*/  MOV R0, 0xffffffff ;  /* 0xffffffff00007802 */ /* 0x000fe20000000f00 */
[----:B---3--:R-:W-:-:S04]  /*1e0e0*/  IMAD.WIDE.U32 R12, R13, 0x4, R10 ;  /* 0x000000040d0c7825 */ /* 0x008fc800078e000a */
        /* <DEDUP_REMOVED lines=12> */
.L_x_181:
[----:B------:R-:W3:Y:S04]  /*1e1b0*/  LDG.E.STRONG.GPU R0, desc[UR10][R12.64] ;  /* 0x0000000a0c007981 */ /* 0x000ee8000c1ef900 */
[----:B---3--:R-:W-:Y:S04]  /*1e1c0*/  CCTL.IVALL ;  /* 0x00000000ff00798f */ /* 0x008fe80002000000 */
[----:B------:R0:W-:Y:S01]  /*1e1d0*/  STL [R1], R0 ;  /* 0x0000000001007387 */ /* 0x0001e20000100800 */
[----:B------:R-:W-:-:S13]  /*1e1e0*/  ISETP.NE.AND P0, PT, R0, UR5, PT ;  /* 0x0000000500007c0c */ /* 0x000fda000bf05270 */
[----:B0-----:R-:W-:Y:S05]  /*1e1f0*/  @P0 BRA `(.L_x_181) ;  /* 0xfffffffc00ec0947 */ /* 0x001fea000383ffff */
.L_x_180:
[----:B------:R-:W-:Y:S05]  /*1e200*/  BSYNC.RECONVERGENT B0 ;  /* 0x0000000000007941 */ /* 0x000fea0003800200 */
.L_x_179:
[----:B------:R-:W-:Y:S01]  /*1e210*/  BAR.SYNC.DEFER_BLOCKING 0x0 ;  /* 0x0000000000007b1d */ /* 0x000fe20000010000 */
[----:B------:R-:W-:-:S05]  /*1e220*/  UISETP.GE.U32.AND UP0, UPT, UR12, 0x8, UPT ;  /* 0x000000080c00788c */ /* 0x000fca000bf06070 */
[----:B------:R-:W-:-:S04]  /*1e230*/  UMOV UR5, URZ ;  /* 0x000000ff00057c82 */ /* 0x000fc80008000000 */
[----:B------:R-:W-:Y:S05]  /*1e240*/  BRA.U !UP0, `(.L_x_182) ;  /* 0x0000000508607547 */ /* 0x000fea000b800000 */
[----:B------:R-:W-:Y:S02]  /*1e250*/  UIMAD UR13, UR9, 0x3, UR14 ;  /* 0x00000003090d78a4 */ /* 0x000fe4000f8e020e */
[----:B------:R-:W-:Y:S02]  /*1e260*/  ULEA UR17, UR9, UR14, 0x1 ;  /* 0x0000000e09117291 */ /* 0x000fe4000f8e08ff */
[----:B------:R-:W-:Y:S02]  /*1e270*/  UIMAD UR18, UR9, 0x5, UR14 ;  /* 0x00000005091278a4 */ /* 0x000fe4000f8e020e */
[----:B------:R-:W-:Y:S02]  /*1e280*/  UIMAD UR19, UR9, 0x7, UR14 ;  /* 0x00000007091378a4 */ /* 0x000fe4000f8e020e */
[----:B------:R-:W-:Y:S02]  /*1e290*/  UIMAD UR20, UR9, 0x6, UR14 ;  /* 0x00000006091478a4 */ /* 0x000fe4000f8e020e */
[----:B------:R-:W-:-:S02]  /*1e2a0*/  ULEA UR21, UR9, UR14, 0x2 ;  /* 0x0000000e09157291 */ /* 0x000fc4000f8e10ff */
[----:B------:R-:W-:Y:S02]  /*1e2b0*/  UIADD3 UR22, UPT, UPT, UR14, UR9, URZ ;  /* 0x000000090e167290 */ /* 0x000fe4000fffe0ff */
[----:B------:R-:W-:Y:S02]  /*1e2c0*/  UIADD3 UR23, UPT, UPT, -UR29, URZ, URZ ;  /* 0x000000ff1d177290 */ /* 0x000fe4000fffe1ff */
[----:B------:R-:W-:Y:S01]  /*1e2d0*/  ULOP3.LUT UR7, UR12, 0x7ffffff8, URZ, 0xc0, !UPT ;  /* 0x7ffffff80c077892 */ /* 0x000fe2000f8ec0ff */
[----:B------:R-:W-:Y:S01]  /*1e2e0*/  UMOV UR5, URZ ;  /* 0x000000ff00057c82 */ /* 0x000fe20008000000 */
[----:B------:R-:W-:-:S10]  /*1e2f0*/  UMOV UR6, UR14 ;  /* 0x0000000e00067c82 */ /* 0x000fd40008000000 */
.L_x_183:
[----:B------:R-:W-:Y:S02]  /*1e300*/  ISETP.NE.AND P1, PT, RZ, UR23, PT ;  /* 0x00000017ff007c0c */ /* 0x000fe4000bf25270 */
[----:B------:R-:W-:Y:S02]  /*1e310*/  MOV R11, UR6 ;  /* 0x00000006000b7c02 */ /* 0x000fe40008000f00 */
[----:B------:R-:W-:-:S13]  /*1e320*/  ISETP.NE.OR P1, PT, R44, RZ, !P1 ;  /* 0x000000ff2c00720c */ /* 0x000fda0004f25670 */
[----:B------:R-:W-:-:S06]  /*1e330*/  @!P1 IMAD.WIDE.U32 R10, R11, 0x8, R8 ;  /* 0x000000080b0a9825 */ /* 0x000fcc00078e0008 */
[----:B------:R-:W4:Y:S01]  /*1e340*/  @!P1 LDG.E.64 R10, desc[UR10][R10.64] ;  /* 0x0000000a0a0a9981 */ /* 0x000f22000c1e1b00 */
[----:B------:R-:W-:Y:S01]  /*1e350*/  UIADD3 UR24, UPT, UPT, UR5, 0x1, URZ ;  /* 0x0000000105187890 */ /* 0x000fe2000fffe0ff */
[----:B-1----:R-:W-:Y:S01]  /*1e360*/  MOV R13, UR17 ;  /* 0x00000011000d7c02 */ /* 0x002fe20008000f00 */
        /* <DEDUP_REMOVED lines=19> */
[----:B---3--:R-:W-:Y:S01]  /*1e4a0*/  @!P4 IMAD.WIDE.U32 R12, R13, 0x8, R8 ;  /* 0x000000080d0cc825 */ /* 0x008fe200078e0008 */
[----:B------:R-:W-:-:S03]  /*1e4b0*/  ISETP.NE.OR P6, PT, R44, RZ, !P6 ;  /* 0x000000ff2c00720c */ /* 0x000fc600077c5670 */
[--C-:B------:R-:W-:Y:S01]  /*1e4c0*/  @!P3 IMAD.WIDE.U32 R14, R15, 0x8, R8.reuse ;  /* 0x000000080f0eb825 */ /* 0x100fe200078e0008 */
[----:B------:R0:W3:Y:S01]  /*1e4d0*/  @!P4 LDG.E.64 R22, desc[UR10][R12.64] ;  /* 0x0000000a0c16c981 */ /* 0x0000e2000c1e1b00 */
[----:B------:R-:W-:Y:S02]  /*1e4e0*/  MOV R19, UR18 ;  /* 0x0000001200137c02 */ /* 0x000fe40008000f00 */
[----:B------:R-:W-:Y:S01]  /*1e4f0*/  ISETP.NE.OR P5, PT, R44, RZ, !P5 ;  /* 0x000000ff2c00720c */ /* 0x000fe20006fa5670 */
[--C-:B--2---:R-:W-:Y:S01]  /*1e500*/  @!P2 IMAD.WIDE.U32 R16, R17, 0x8, R8.reuse ;  /* 0x000000081110a825 */ /* 0x104fe200078e0008 */
[----:B------:R-:W2:Y:S01]  /*1e510*/  @!P3 LDG.E.64 R14, desc[UR10][R14.64] ;  /* 0x0000000a0e0eb981 */ /* 0x000ea2000c1e1b00 */
[----:B------:R-:W-:Y:S02]  /*1e520*/  MOV R25, UR20 ;  /* 0x0000001400197c02 */ /* 0x000fe40008000f00 */
[----:B------:R-:W-:Y:S02]  /*1e530*/  MOV R27, UR19 ;  /* 0x00000013001b7c02 */ /* 0x000fe40008000f00 */
[----:B------:R-:W2:Y:S06]  /*1e540*/  @!P2 LDG.E.64 R16, desc[UR10][R16.64] ;  /* 0x0000000a1010a981 */ /* 0x000eac000c1e1b00 */
[----:B0-----:R-:W-:-:S06]  /*1e550*/  @!P5 IMAD.WIDE.U32 R12, R27, 0x8, R8 ;  /* 0x000000081b0cd825 */ /* 0x001fcc00078e0008 */
[----:B------:R-:W2:Y:S01]  /*1e560*/  @!P5 LDG.E.64 R12, desc[UR10][R12.64] ;  /* 0x0000000a0c0cd981 */ /* 0x000ea2000c1e1b00 */
[----:B----4-:R-:W-:Y:S01]  /*1e570*/  @!P1 FADD.FTZ R7, R7, R11 ;  /* 0x0000000b07079221 */ /* 0x010fe20000010000 */
[----:B------:R-:W-:Y:S01]  /*1e580*/  MOV R11, UR22 ;  /* 0x00000016000b7c02 */ /* 0x000fe20008000f00 */
[----:B------:R-:W-:Y:S01]  /*1e590*/  @!P1 FADD.FTZ R6, R6, R10 ;  /* 0x0000000a06069221 */ /* 0x000fe20000010000 */
[----:B------:R-:W-:-:S03]  /*1e5a0*/  ISETP.NE.AND P1, PT, R0, UR24, PT ;  /* 0x0000001800007c0c */ /* 0x000fc6000bf25270 */
[----:B------:R-:W-:Y:S01]  /*1e5b0*/  @!P0 IMAD.WIDE.U32 R10, R11, 0x8, R8 ;  /* 0x000000080b0a8825 */ /* 0x000fe200078e0008 */
[----:B------:R-:W-:-:S04]  /*1e5c0*/  ISETP.NE.OR P1, PT, R44, RZ, !P1 ;  /* 0x000000ff2c00720c */ /* 0x000fc80004f25670 */
[----:B------:R0:W4:Y:S09]  /*1e5d0*/  @!P0 LDG.E.64 R20, desc[UR10][R10.64] ;  /* 0x0000000a0a148981 */ /* 0x000132000c1e1b00 */
[----:B------:R-:W-:-:S04]  /*1e5e0*/  @!P1 IMAD.WIDE.U32 R18, R19, 0x8, R8 ;  /* 0x0000000813129825 */ /* 0x000fc800078e0008 */
[----:B0-----:R-:W-:Y:S02]  /*1e5f0*/  @!P6 IMAD.WIDE.U32 R10, R25, 0x8, R8 ;  /* 0x00000008190ae825 */ /* 0x001fe400078e0008 */
[----:B------:R-:W2:Y:S04]  /*1e600*/  @!P1 LDG.E.64 R18, desc[UR10][R18.64] ;  /* 0x0000000a12129981 */ /* 0x000ea8000c1e1b00 */
[----:B------:R-:W2:Y:S01]  /*1e610*/  @!P6 LDG.E.64 R10, desc[UR10][R10.64] ;  /* 0x0000000a0a0ae981 */ /* 0x000ea2000c1e1b00 */
        /* <DEDUP_REMOVED lines=11> */
[----:B----4-:R-:W-:Y:S01]  /*1e6d0*/  @!P0 FADD.FTZ R6, R6, R20 ;  /* 0x0000001406068221 */ /* 0x010fe20000010000 */
[----:B------:R-:W-:-:S03]  /*1e6e0*/  @!P0 FADD.FTZ R7, R7, R21 ;  /* 0x0000001507078221 */ /* 0x000fc60000010000 */
[----:B---3--:R-:W-:Y:S01]  /*1e6f0*/  @!P4 FADD.FTZ R6, R6, R22 ;  /* 0x000000160606c221 */ /* 0x008fe20000010000 */
[----:B------:R-:W-:-:S03]  /*1e700*/  @!P4 FADD.FTZ R7, R7, R23 ;  /* 0x000000170707c221 */ /* 0x000fc60000010000 */
[----:B--2---:R-:W-:Y:S01]  /*1e710*/  @!P3 FADD.FTZ R6, R6, R14 ;  /* 0x0000000e0606b221 */ /* 0x004fe20000010000 */
        /* <DEDUP_REMOVED lines=11> */
.L_x_182:
        /* <DEDUP_REMOVED lines=24> */
[----:B-1----:R-:W-:Y:S01]  /*1e950*/  MOV R13, UR6 ;  /* 0x00000006000d7c02 */ /* 0x002fe20008000f00 */
[----:B------:R-:W-:-:S04]  /*1e960*/  @!UP2 UIMAD UR6, UR13, UR9, UR14 ;  /* 0x000000090d06a2a4 */ /* 0x000fc8000f8e020e */
[----:B---3--:R-:W-:-:S03]  /*1e970*/  @!P1 IMAD.WIDE.U32 R12, R13, 0x8, R8 ;  /* 0x000000080d0c9825 */ /* 0x008fc600078e0008 */
[----:B------:R-:W-:Y:S01]  /*1e980*/  VOTEU.ALL UP1, P0 ;  /* 0x0000000000ff7886 */ /* 0x000fe20000020000 */
[----:B------:R-:W-:Y:S02]  /*1e990*/  MOV R17, UR6 ;  /* 0x0000000600117c02 */ /* 0x000fe40008000f00 */
[----:B------:R-:W3:Y:S02]  /*1e9a0*/  @!P1 LDG.E.64 R12, desc[UR10][R12.64] ;  /* 0x0000000a0c0c9981 */ /* 0x000ee4000c1e1b00 */
[----:B------:R-:W-:Y:S01]  /*1e9b0*/  @!UP1 UIMAD UR17, UR5, UR9, UR14 ;  /* 0x00000009051192a4 */ /* 0x000fe2000f8e020e */
[----:B------:R-:W-:-:S05]  /*1e9c0*/  VOTEU.ALL UP1, P2 ;  /* 0x0000000000ff7886 */ /* 0x000fca0001020000 */
[----:B------:R-:W-:Y:S01]  /*1e9d0*/  MOV R11, UR17 ;  /* 0x00000011000b7c02 */ /* 0x000fe20008000f00 */
[----:B------:R-:W-:-:S04]  /*1e9e0*/  @!UP1 UIMAD UR7, UR7, UR9, UR14 ;  /* 0x00000009070792a4 */ /* 0x000fc8000f8e020e */
[----:B------:R-:W-:Y:S02]  /*1e9f0*/  @!P0 IMAD.WIDE.U32 R10, R11, 0x8, R8 ;  /* 0x000000080b0a8825 */ /* 0x000fe400078e0008 */
[----:B------:R-:W-:-:S04]  /*1ea00*/  MOV R15, UR7 ;  /* 0x00000007000f7c02 */ /* 0x000fc80008000f00 */
[----:B------:R-:W4:Y:S01]  /*1ea10*/  @!P0 LDG.E.64 R10, desc[UR10][R10.64] ;  /* 0x0000000a0a0a8981 */ /* 0x000f22000c1e1b00 */
[----:B------:R-:W-:-:S04]  /*1ea20*/  @!P2 IMAD.WIDE.U32 R14, R15, 0x8, R8 ;  /* 0x000000080f0ea825 */ /* 0x000fc800078e0008 */
[----:B--2---:R-:W-:Y:S02]  /*1ea30*/  @!P3 IMAD.WIDE.U32 R16, R17, 0x8, R8 ;  /* 0x000000081110b825 */ /* 0x004fe400078e0008 */
[----:B------:R-:W2:Y:S04]  /*1ea40*/  @!P2 LDG.E.64 R14, desc[UR10][R14.64] ;  /* 0x0000000a0e0ea981 */ /* 0x000ea8000c1e1b00 */
[----:B------:R-:W2:Y:S01]  /*1ea50*/  @!P3 LDG.E.64 R16, desc[UR10][R16.64] ;  /* 0x0000000a1010b981 */ /* 0x000ea2000c1e1b00 */
[----:B------:R-:W-:-:S04]  /*1ea60*/  MOV R0, UR5 ;  /* 0x0000000500007c02 */ /* 0x000fc80008000f00 */
[----:B------:R-:W-:-:S04]  /*1ea70*/  IADD3 R0, PT, PT, R0, 0x4, RZ ;  /* 0x0000000400007810 */ /* 0x000fc80007ffe0ff */
[----:B------:R-:W-:Y:S01]  /*1ea80*/  R2UR UR5, R0 ;  /* 0x00000000000572ca */ /* 0x000fe200000e0000 */
[----:B----4-:R-:W-:Y:S01]  /*1ea90*/  @!P0 FADD.FTZ R6, R6, R10 ;  /* 0x0000000a06068221 */ /* 0x010fe20000010000 */
[----:B------:R-:W-:-:S03]  /*1eaa0*/  @!P0 FADD.FTZ R7, R7, R11 ;  /* 0x0000000b07078221 */ /* 0x000fc60000010000 */
[----:B---3--:R-:W-:Y:S01]  /*1eab0*/  @!P1 FADD.FTZ R6, R6, R12 ;  /* 0x0000000c06069221 */ /* 0x008fe20000010000 */
[----:B------:R-:W-:-:S03]  /*1eac0*/  @!P1 FADD.FTZ R7, R7, R13 ;  /* 0x0000000d07079221 */ /* 0x000fc60000010000 */
[----:B--2---:R-:W-:Y:S01]  /*1ead0*/  @!P2 FADD.FTZ R6, R6, R14 ;  /* 0x0000000e0606a221 */ /* 0x004fe20000010000 */
[----:B------:R-:W-:-:S03]  /*1eae0*/  @!P2 FADD.FTZ R7, R7, R15 ;  /* 0x0000000f0707a221 */ /* 0x000fc60000010000 */
[----:B------:R-:W-:Y:S01]  /*1eaf0*/  @!P3 FADD.FTZ R6, R6, R16 ;  /* 0x000000100606b221 */ /* 0x000fe20000010000 */
[----:B------:R-:W-:-:S07]  /*1eb00*/  @!P3 FADD.FTZ R7, R7, R17 ;  /* 0x000000110707b221 */ /* 0x000fce0000010000 */
.L_x_184:
[----:B------:R-:W-:Y:S05]  /*1eb10*/  BRA.U !UP0, `(.L_x_178) ;  /* 0x00000001089c7547 */ /* 0x000fea000b800000 */
[----:B------:R-:W0:Y:S01]  /*1eb20*/  S2R R14, SR_CTAID.X ;  /* 0x00000000000e7919 */ /* 0x000e220000002500 */
[----:B------:R-:W-:Y:S02]  /*1eb30*/  UISETP.NE.AND UP0, UPT, UR18, 0x1, UPT ;  /* 0x000000011200788c */ /* 0x000fe4000bf05270 */
[----:B------:R-:W-:-:S07]  /*1eb40*/  ULOP3.LUT UR6, UR12, 0x1, URZ, 0xc0, !UPT ;  /* 0x000000010c067892 */ /* 0x000fce000f8ec0ff */
[----:B------:R-:W-:Y:S05]  /*1eb50*/  BRA.U !UP0, `(.L_x_185) ;  /* 0x0000000108587547 */ /* 0x000fea000b800000 */
[----:B------:R-:W4:Y:S01]  /*1eb60*/  S2R R0, SR_CTAID.X ;  /* 0x0000000000007919 */ /* 0x000f220000002500 */
[----:B------:R-:W1:Y:S01]  /*1eb70*/  S2R R10, SR_CTAID.Y ;  /* 0x00000000000a7919 */ /* 0x000e620000002600 */
[----:B----4-:R-:W-:Y:S02]  /*1eb80*/  ISETP.NE.AND P0, PT, R0, UR5, PT ;  /* 0x0000000500007c0c */ /* 0x010fe4000bf05270 */
[----:B------:R-:W-:Y:S02]  /*1eb90*/  MOV R0, UR5 ;  /* 0x0000000500007c02 */ /* 0x000fe40008000f00 */
[----:B------:R-:W-:Y:S02]  /*1eba0*/  ISETP.NE.OR P1, PT, R44, RZ, !P0 ;  /* 0x000000ff2c00720c */ /* 0x000fe40004725670 */
[----:B------:R-:W-:-:S04]  /*1ebb0*/  IADD3 R11, PT, PT, R0, 0x1, RZ ;  /* 0x00000001000b7810 */ /* 0x000fc80007ffe0ff */
[----:B------:R-:W-:-:S04]  /*1ebc0*/  ISETP.NE.AND P0, PT, R11, UR29, PT ;  /* 0x0000001d0b007c0c */ /* 0x000fc8000bf05270 */
[----:B------:R-:W-:-:S03]  /*1ebd0*/  ISETP.NE.OR P0, PT, R44, RZ, !P0 ;  /* 0x000000ff2c00720c */ /* 0x000fc60004705670 */
[----:B------:R-:W-:-:S05]  /*1ebe0*/  VOTEU.ALL UP0, P1 ;  /* 0x0000000000ff7886 */ /* 0x000fca0000800000 */
[----:B------:R-:W-:-:S05]  /*1ebf0*/  @!UP0 UIMAD UR5, UR5, UR9, UR14 ;  /* 0x00000009050582a4 */ /* 0x000fca000f8e020e */
[----:B-1----:R-:W-:Y:S01]  /*1ec00*/  @!P0 IMAD R11, R11, UR9, R10 ;  /* 0x000000090b0b8c24 */ /* 0x002fe2000f8e020a */
[----:B------:R-:W-:-:S03]  /*1ec10*/  MOV R13, UR5 ;  /* 0x00000005000d7c02 */ /* 0x000fc60008000f00 */
[----:B------:R-:W-:-:S04]  /*1ec20*/  @!P0 IMAD.WIDE.U32 R10, R11, 0x8, R8 ;  /* 0x000000080b0a8825 */ /* 0x000fc800078e0008 */
[----:B---3--:R-:W-:Y:S02]  /*1ec30*/  @!P1 IMAD.WIDE.U32 R12, R13, 0x8, R8 ;  /* 0x000000080d0c9825 */ /* 0x008fe400078e0008 */
[----:B------:R-:W3:Y:S04]  /*1ec40*/  @!P0 LDG.E.64 R10, desc[UR10][R10.64] ;  /* 0x0000000a0a0a8981 */ /* 0x000ee8000c1e1b00 */
[----:B------:R-:W4:Y:S01]  /*1ec50*/  @!P1 LDG.E.64 R12, desc[UR10][R12.64] ;  /* 0x0000000a0c0c9981 */ /* 0x000f22000c1e1b00 */
[----:B------:R-:W-:-:S04]  /*1ec60*/  IADD3 R0, PT, PT, R0, 0x2, RZ ;  /* 0x0000000200007810 */ /* 0x000fc80007ffe0ff */
[----:B------:R-:W-:Y:S01]  /*1ec70*/  R2UR UR5, R0 ;  /* 0x00000000000572ca */ /* 0x000fe200000e0000 */
[----:B----4-:R-:W-:Y:S01]  /*1ec80*/  @!P1 FADD.FTZ R6, R6, R12 ;  /* 0x0000000c06069221 */ /* 0x010fe20000010000 */
[----:B------:R-:W-:-:S03]  /*1ec90*/  @!P1 FADD.FTZ R7, R7, R13 ;  /* 0x0000000d07079221 */ /* 0x000fc60000010000 */
[----:B---3--:R-:W-:Y:S01]  /*1eca0*/  @!P0 FADD.FTZ R6, R6, R10 ;  /* 0x0000000a06068221 */ /* 0x008fe20000010000 */
[----:B------:R-:W-:-:S09]  /*1ecb0*/  @!P0 FADD.FTZ R7, R7, R11 ;  /* 0x0000000b07078221 */ /* 0x000fd20000010000 */
.L_x_185:
        /* <DEDUP_REMOVED lines=9> */
[----:B------:R-:W3:Y:S02]  /*1ed50*/  LDG.E.64 R8, desc[UR10][R8.64] ;  /* 0x0000000a08087981 */ /* 0x000ee4000c1e1b00 */
[----:B---3--:R-:W-:Y:S01]  /*1ed60*/  FADD.FTZ R6, R6, R8 ;  /* 0x0000000806067221 */ /* 0x008fe20000010000 */
[----:B------:R-:W-:-:S07]  /*1ed70*/  FADD.FTZ R7, R7, R9 ;  /* 0x0000000907077221 */ /* 0x000fce0000010000 */
.L_x_186:
[----:B------:R-:W-:Y:S05]  /*1ed80*/  BSYNC.RECONVERGENT B0 ;  /* 0x0000000000007941 */ /* 0x000fea0003800200 */
.L_x_178:
[----:B------:R-:W0:Y:S01]  /*1ed90*/  S2UR UR6, SR_CgaCtaId ;  /* 0x00000000000679c3 */ /* 0x000e220000008800 */
[----:B------:R-:W-:Y:S01]  /*1eda0*/  ISETP.NE.AND P0, PT, R44, RZ, PT ;  /* 0x000000ff2c00720c */ /* 0x000fe20003f05270 */
[----:B------:R-:W-:Y:S01]  /*1edb0*/  UMOV UR5, 0x400 ;  /* 0x0000040000057882 */ /* 0x000fe20000000000 */
[----:B------:R-:W2:Y:S01]  /*1edc0*/  LDCU.U8 UR12, c[0x0][0x414] ;  /* 0x00008280ff0c77ac */ /* 0x000ea20008000000 */
[----:B-1--4-:R-:W-:Y:S01]  /*1edd0*/  HFMA2 R13, -RZ, RZ, 0, 0 ;  /* 0x00000000ff0d7431 */ /* 0x012fe200000001ff */
[----:B------:R-:W1:Y:S01]  /*1ede0*/  LDCU.64 UR20, c[0x0][0x3f8] ;  /* 0x00007f00ff1477ac */ /* 0x000e620008000a00 */
[----:B------:R-:W4:Y:S01]  /*1edf0*/  LDCU.64 UR18, c[0x0][0x400] ;  /* 0x00008000ff1277ac */ /* 0x000f220008000a00 */
[----:B--2---:R-:W-:Y:S02]  /*1ee00*/  UISETP.NE.AND UP0, UPT, UR12, URZ, UPT ;  /* 0x000000ff0c00728c */ /* 0x004fe4000bf05270 */
[----:B0-----:R-:W-:Y:S01]  /*1ee10*/  ULEA UR5, UR6, UR5, 0x18 ;  /* 0x0000000506057291 */ /* 0x001fe2000f8ec0ff */
[----:B------:R-:W0:Y:S03]  /*1ee20*/  LDCU.64 UR6, c[0x0][0x380] ;  /* 0x00007000ff0677ac */ /* 0x000e260008000a00 */
[----:B------:R-:W-:-:S05]  /*1ee30*/  PLOP3.LUT P1, PT, PT, PT, UP0, 0x80, 0x8 ;  /* 0x000000000008781c */ /* 0x000fca0003f2f008 */
[----:B------:R-:W-:Y:S01]  /*1ee40*/  @!P0 STS.64 [UR5+0x88], R6 ;  /* 0x00008806ff008988 */ /* 0x000fe20008000a05 */
[----:B------:R-:W-:Y:S06]  /*1ee50*/  BAR.SYNC.DEFER_BLOCKING 0x0 ;  /* 0x0000000000007b1d */ /* 0x000fec0000010000 */
[----:B------:R-:W2:Y:S01]  /*1ee60*/  LDS.64 R10, [UR5+0x88] ;  /* 0x00008805ff0a7984 */ /* 0x000ea20008000a00 */
[----:B------:R-:W2:Y:S02]  /*1ee70*/  LDCU UR5, c[0x0][0x42c] ;  /* 0x00008580ff0577ac */ /* 0x000ea40008000800 */
[----:B--2---:R-:W-:Y:S01]  /*1ee80*/  FMUL.FTZ R0, R10, UR5 ;  /* 0x000000050a007c20 */ /* 0x004fe20008410000 */
[----:B01--4-:R-:W-:-:S07]  /*1ee90*/  FMUL.FTZ R11, R11, UR5 ;  /* 0x000000050b0b7c20 */ /* 0x013fce0008410000 */
.L_x_192:
[----:B------:R-:W-:-:S05]  /*1eea0*/  LEA R14, R13, UR15, 0x2 ;  /* 0x0000000f0d0e7c11 */ /* 0x000fca000f8e10ff */
[----:B0-----:R-:W2:Y:S04]  /*1eeb0*/  LDL.64 R8, [R14+0x10] ;  /* 0x000010000e087983 */ /* 0x001ea80000100a00 */
[----:B---3--:R-:W3:Y:S01]  /*1eec0*/  LDL.64 R6, [R14+0x110] ;  /* 0x000110000e067983 */ /* 0x008ee20000100a00 */
[----:B-----5:R-:W-:Y:S01]  /*1eed0*/  LEA R25, R13, R56, 0x3 ;  /* 0x000000380d197211 */ /* 0x020fe200078e18ff */
[----:B------:R-:W-:Y:S03]  /*1eee0*/  BSSY.RECONVERGENT B0, `(.L_x_187) ;  /* 0x0000035000007945 */ /* 0x000fe60003800200 */
[----:B------:R-:W-:Y:S02]  /*1eef0*/  ISETP.GE.U32.AND P0, PT, R25, UR18, PT ;  /* 0x0000001219007c0c */ /* 0x000fe4000bf06070 */
[----:B--2---:R-:W-:-:S02]  /*1ef00*/  SHF.L.U32 R10, R8, 0x10, RZ ;  /* 0x00000010080a7819 */ /* 0x004fc400000006ff */
[----:B------:R-:W-:Y:S02]  /*1ef10*/  PRMT R8, R8, 0x7632, R8 ;  /* 0x0000763208087816 */ /* 0x000fe40000000008 */
[----:B---3--:R-:W-:Y:S01]  /*1ef20*/  SHF.L.U32 R15, R6, 0x10, RZ ;  /* 0x00000010060f7819 */ /* 0x008fe200000006ff */
[----:B------:R-:W-:Y:S01]  /*1ef30*/  FADD.FTZ R10, R10, -UR28 ;  /* 0x8000001c0a0a7e21 */ /* 0x000fe20008010000 */
[----:B------:R-:W-:Y:S02]  /*1ef40*/  SHF.L.U32 R8, R8, 0x10, RZ ;  /* 0x0000001008087819 */ /* 0x000fe400000006ff */
[----:B------:R-:W-:Y:S01]  /*1ef50*/  PRMT R6, R6, 0x7632, R6 ;  /* 0x0000763206067816 */ /* 0x000fe20000000006 */
[----:B------:R-:W-:Y:S02]  /*1ef60*/  FMUL.FTZ R23, R10, UR16 ;  /* 0x000000100a177c20 */ /* 0x000fe40008410000 */
[----:B------:R-:W-:Y:S01]  /*1ef70*/  FADD.FTZ R8, R8, -UR28 ;  /* 0x8000001c08087e21 */ /* 0x000fe20008010000 */
[----:B------:R-:W-:Y:S01]  /*1ef80*/  SHF.L.U32 R6, R6, 0x10, RZ ;  /* 0x0000001006067819 */ /* 0x000fe200000006ff */
[----:B------:R-:W-:-:S02]  /*1ef90*/  @P1 FFMA.FTZ R10, R2, R23, R4 ;  /* 0x00000017020a1223 */ /* 0x000fc40000010004 */
        /* <DEDUP_REMOVED lines=8> */
[----:B------:R-:W0:Y:S01]  /*1f020*/  @P1 MUFU.RCP R14, R14 ;  /* 0x0000000e000e1308 */ /* 0x000e220000001000 */
[----:B-1----:R-:W-:Y:S01]  /*1f030*/  @P1 FADD.FTZ R17, R16, 1 ;  /* 0x3f80000010111421 */ /* 0x002fe20000010000 */
[----:B------:R-:W-:-:S04]  /*1f040*/  SHF.R.S32.HI R16, RZ, 0x1f, R25 ;  /* 0x0000001fff107819 */ /* 0x000fc80000011419 */
[----:B------:R-:W-:Y:S02]  /*1f050*/  ISETP.GE.AND.EX P0, PT, R16, UR19, PT, P0 ;  /* 0x0000001310007c0c */ /* 0x000fe4000bf06300 */
[----:B------:R-:W1:Y:S01]  /*1f060*/  @P1 MUFU.RCP R17, R17 ;  /* 0x0000001100111308 */ /* 0x000e620000001000 */
[----:B0-----:R-:W-:-:S04]  /*1f070*/  @P1 FADD.FTZ R19, -R14, 1 ;  /* 0x3f8000000e131421 */ /* 0x001fc80000010100 */
[----:B------:R-:W-:Y:S01]  /*1f080*/  @P1 FFMA.FTZ R19, R10, R19, 1 ;  /* 0x3f8000000a131423 */ /* 0x000fe20000010013 */
[----:B------:R-:W-:Y:S01]  /*1f090*/  @P1 FMUL.FTZ R10, R15, R14 ;  /* 0x0000000e0f0a1220 */ /* 0x000fe20000410000 */
[----:B-1----:R-:W-:Y:S01]  /*1f0a0*/  @P1 FADD.FTZ R21, -R17, 1 ;  /* 0x3f80000011151421 */ /* 0x002fe20000010100 */
[----:B------:R-:W-:Y:S02]  /*1f0b0*/  @P1 FMUL.FTZ R17, R6, R17 ;  /* 0x0000001106111220 */ /* 0x000fe40000410000 */
[----:B------:R-:W-:Y:S01]  /*1f0c0*/  @P1 FMUL.FTZ R15, R10, R19 ;  /* 0x000000130a0f1220 */ /* 0x000fe20000410000 */
[----:B------:R-:W-:Y:S01]  /*1f0d0*/  FFMA.FTZ R19, R0, R23, R11 ;  /* 0x0000001700137223 */ /* 0x000fe2000001000b */
[----:B------:R-:W-:Y:S01]  /*1f0e0*/  @P1 FFMA.FTZ R8, R8, R21, 1 ;  /* 0x3f80000008081423 */ /* 0x000fe20000010015 */
[----:B------:R-:W-:Y:S02]  /*1f0f0*/  PRMT R10, R9, 0x7632, R10 ;  /* 0x00007632090a7816 */ /* 0x000fe4000000000a */
[----:B------:R-:W-:Y:S01]  /*1f100*/  FFMA.FTZ R19, R2, R15, -R19 ;  /* 0x0000000f02137223 */ /* 0x000fe20000010813 */
[----:B------:R-:W-:Y:S01]  /*1f110*/  @P1 FMUL.FTZ R6, R17, R8 ;  /* 0x0000000811061220 */ /* 0x000fe20000410000 */
[----:B------:R-:W-:Y:S01]  /*1f120*/  FFMA.FTZ R8, R0, R18, R11 ;  /* 0x0000001200087223 */ /* 0x000fe2000001000b */
[----:B------:R-:W-:-:S02]  /*1f130*/  IADD3 R21, PT, PT, R25, 0x8, RZ ;  /* 0x0000000819157810 */ /* 0x000fc40007ffe0ff */
[----:B------:R-:W-:Y:S01]  /*1f140*/  SHF.L.U32 R10, R10, 0x10, RZ ;  /* 0x000000100a0a7819 */ /* 0x000fe200000006ff */
[----:B------:R-:W-:Y:S01]  /*1f150*/  FFMA.FTZ R14, R3, R6, -R8 ;  /* 0x00000006030e7223 */ /* 0x000fe20000010808 */
[----:B------:R-:W-:Y:S06]  /*1f160*/  @P0 BRA `(.L_x_188) ;  /* 0x0000000000300947 */ /* 0x000fec0003800000 */
[----:B------:R-:W-:Y:S01]  /*1f170*/  MOV R8, R36 ;  /* 0x0000002400087202 */ /* 0x000fe20000000f00 */
[----:B------:R-:W-:Y:S01]  /*1f180*/  IMAD R6, R16, UR20, RZ ;  /* 0x0000001410067c24 */ /* 0x000fe2000f8e02ff */
[----:B------:R-:W-:Y:S01]  /*1f190*/  MOV R9, R39 ;  /* 0x0000002700097202 */ /* 0x000fe20000000f00 */
[----:B------:R-:W-:Y:S02]  /*1f1a0*/  FMUL.FTZ R19, R19, UR16 ;  /* 0x0000001013137c20 */ /* 0x000fe40008410000 */
[C---:B------:R-:W-:Y:S02]  /*1f1b0*/  IMAD R15, R25.reuse, UR21, R6 ;  /* 0x00000015190f7c24 */ /* 0x040fe4000f8e0206 */
[----:B------:R-:W-:Y:S01]  /*1f1c0*/  FMUL.FTZ R6, R14, UR16 ;  /* 0x000000100e067c20 */ /* 0x000fe20008410000 */
[----:B------:R-:W-:-:S05]  /*1f1d0*/  IMAD.WIDE.U32 R8, R25, UR20, R8 ;  /* 0x0000001419087c25 */ /* 0x000fca000f8e0008 */
[----:B------:R-:W-:Y:S02]  /*1f1e0*/  IADD3 R9, PT, PT, R9, R15, RZ ;  /* 0x0000000f09097210 */ /* 0x000fe40007ffe0ff */
[----:B------:R-:W-:-:S04]  /*1f1f0*/  LEA R14, P0, R8, UR6, 0x1 ;  /* 0x00000006080e7c11 */ /* 0x000fc8000f8008ff */
[----:B------:R-:W-:Y:S02]  /*1f200*/  LEA.HI.X R15, R8, UR7, R9, 0x1, P0 ;  /* 0x00000007080f7c11 */ /* 0x000fe400080f0c09 */
[----:B------:R-:W-:-:S05]  /*1f210*/  F2FP.BF16.F32.PACK_AB R9, R6, R19 ;  /* 0x000000130609723e */ /* 0x000fca00000010ff */
[----:B------:R0:W-:Y:S02]  /*1f220*/  STG.E desc[UR10][R14.64], R9 ;  /* 0x000000090e007986 */ /* 0x0001e4000c10190a */
.L_x_188:
[----:B------:R-:W-:Y:S05]  /*1f230*/  BSYNC.RECONVERGENT B0 ;  /* 0x0000000000007941 */ /* 0x000fea0003800200 */
.L_x_187:
[----:B------:R-:W-:Y:S01]  /*1f240*/  ISETP.NE.AND P1, PT, RZ, UR12, PT ;  /* 0x0000000cff007c0c */ /* 0x000fe2000bf25270 */
[----:B------:R-:W-:Y:S01]  /*1f250*/  FADD.FTZ R12, R12, -UR28 ;  /* 0x8000001c0c0c7e21 */ /* 0x000fe20008010000 */
[----:B------:R-:W-:Y:S01]  /*1f260*/  FADD.FTZ R10, R10, -UR28 ;  /* 0x8000001c0a0a7e21 */ /* 0x000fe20008010000 */
[----:B------:R-:W-:Y:S02]  /*1f270*/  ISETP.GE.U32.AND P0, PT, R21, UR18, PT ;  /* 0x0000001215007c0c */ /* 0x000fe4000bf06070 */
[----:B0-----:R-:W-:Y:S01]  /*1f280*/  FMUL.FTZ R9, R12, UR16 ;  /* 0x000000100c097c20 */ /* 0x001fe20008410000 */
[----:B------:R-:W-:Y:S01]  /*1f290*/  SHF.R.S32.HI R20, RZ, 0x1f, R21 ;  /* 0x0000001fff147819 */ /* 0x000fe20000011415 */
[----:B------:R-:W-:Y:S01]  /*1f2a0*/  FMUL.FTZ R12, R10, UR16 ;  /* 0x000000100a0c7c20 */ /* 0x000fe20008410000 */
[C---:B------:R-:W-:Y:S01]  /*1f2b0*/  PRMT R6, R7.reuse, 0x7632, R6 ;  /* 0x0000763207067816 */ /* 0x040fe20000000006 */
[--C-:B------:R-:W-:Y:S01]  /*1f2c0*/  FFMA.FTZ R19, R0, R9, R11.reuse ;  /* 0x0000000900137223 */ /* 0x100fe2000001000b */
[----:B------:R-:W-:Y:S01]  /*1f2d0*/  ISETP.GE.AND.EX P0, PT, R20, UR19, PT, P0 ;  /* 0x0000001314007c0c */ /* 0x000fe2000bf06300 */
[----:B------:R-:W-:Y:S01]  /*1f2e0*/  FFMA.FTZ R18, R0, R12, R11 ;  /* 0x0000000c00127223 */ /* 0x000fe2000001000b */
[----:B------:R-:W-:-:S02]  /*1f2f0*/  SHF.L.U32 R7, R7, 0x10, RZ ;  /* 0x0000001007077819 */ /* 0x000fc400000006ff */
        /* <DEDUP_REMOVED lines=20> */
.L_x_189:
        /* <DEDUP_REMOVED lines=16> */
.L_x_191:
[----:B------:R-:W-:Y:S05]  /*1f540*/  BSYNC.RECONVERGENT B0 ;  /* 0x0000000000007941 */ /* 0x000fea0003800200 */
.L_x_190:
        /* <DEDUP_REMOVED lines=10> */
.L_x_167:
        /* <DEDUP_REMOVED lines=16> */
.L_x_195:
[----:B------:R-:W-:Y:S05]  /*1f6f0*/  BSYNC.RECONVERGENT B0 ;  /* 0x0000000000007941 */ /* 0x000fea0003800200 */
.L_x_194:
        /* <DEDUP_REMOVED lines=11> */
.L_x_197:
[----:B------:R-:W2:Y:S04]  /*1f7b0*/  LDG.E.STRONG.GPU R5, desc[UR10][R2.64] ;  /* 0x0000000a02057981 */ /* 0x000ea8000c1ef900 */
[----:B--2---:R-:W-:Y:S01]  /*1f7c0*/  CCTL.IVALL ;  /* 0x00000000ff00798f */ /* 0x004fe20002000000 */
[----:B------:R-:W-:Y:S05]  /*1f7d0*/  YIELD ;  /* 0x0000000000007946 */ /* 0x000fea0003800000 */
[----:B------:R-:W-:-:S13]  /*1f7e0*/  ISETP.NE.AND P0, PT, R5, R0, PT ;  /* 0x000000000500720c */ /* 0x000fda0003f05270 */
[----:B------:R-:W-:Y:S05]  /*1f7f0*/  @P0 BRA `(.L_x_197) ;  /* 0xfffffffc00ec0947 */ /* 0x000fea000383ffff */
.L_x_196:
        /* <DEDUP_REMOVED lines=55> */
[C---:B------:R-:W-:Y:S01]  /*1fb70*/  SHF.L.U32 R23, R2.reuse, 0x3, RZ ;  /* 0x0000000302177819 */ /* 0x040fe200000006ff */
[----:B------:R-:W2:Y:S01]  /*1fb80*/  LDCU.64 UR8, c[0x0][0x388] ;  /* 0x00007100ff0877ac */ /* 0x000ea20008000a00 */
[--C-:B------:R-:W-:Y:S01]  /*1fb90*/  SHF.L.U64.HI R24, R2, 0x3, R11.reuse ;  /* 0x0000000302187819 */ /* 0x100fe2000001020b */
[----:B------:R-:W-:Y:S01]  /*1fba0*/  IMAD.WIDE.U32 R4, R9, 0x1c0, R10 ;  /* 0x000001c009047825 */ /* 0x000fe200078e000a */
[----:B------:R-:W-:-:S02]  /*1fbb0*/  SHF.L.U32 R31, R7, 0x2, RZ ;  /* 0x00000002071f7819 */ /* 0x000fc400000006ff */
[----:B------:R-:W-:Y:S02]  /*1fbc0*/  SHF.L.U64.HI R33, R0, 0x2, R3 ;  /* 0x0000000200217819 */ /* 0x000fe40000010203 */
[----:B------:R-:W-:Y:S02]  /*1fbd0*/  SHF.L.U64.HI R29, R30, 0x2, R35 ;  /* 0x000000021e1d7819 */ /* 0x000fe40000010223 */
[C---:B0-----:R-:W-:Y:S01]  /*1fbe0*/  LEA R27, P1, R2.reuse, UR4, 0x2 ;  /* 0x00000004021b7c11 */ /* 0x041fe2000f8210ff */
        /* <DEDUP_REMOVED lines=12> */
.L_x_200:
        /* <DEDUP_REMOVED lines=29> */
.L_x_199:
[----:B------:R-:W-:Y:S05]  /*1fe80*/  BSYNC.RECONVERGENT B0 ;  /* 0x0000000000007941 */ /* 0x000fea0003800200 */
.L_x_198:
[----:B------:R-:W-:Y:S05]  /*1fe90*/  @!P0 EXIT ;  /* 0x000000000000894d */ /* 0x000fea0003800000 */
[C---:B------:R-:W-:Y:S01]  /*1fea0*/  SHF.L.U64.HI R4, R6.reuse, 0x2, R7 ;  /* 0x0000000206047819 */ /* 0x040fe20000010207 */
[----:B------:R-:W1:Y:S01]  /*1feb0*/  LDCU.64 UR4, c[0x0][0x3d8] ;  /* 0x00007b00ff0477ac */ /* 0x000e620008000a00 */
[----:B------:R-:W-:Y:S02]  /*1fec0*/  SHF.L.U32 R7, R6, 0x2, RZ ;  /* 0x0000000206077819 */ /* 0x000fe400000006ff */
[C---:B0-----:R-:W-:Y:S01]  /*1fed0*/  SHF.L.U64.HI R8, R30.reuse, 0x2, R35 ;  /* 0x000000021e087819 */ /* 0x041fe20000010223 */
[----:B------:R-:W0:Y:S01]  /*1fee0*/  LDCU.64 UR6, c[0x0][0x388] ;  /* 0x00007100ff0677ac */ /* 0x000e220008000a00 */
[----:B------:R-:W-:Y:S02]  /*1fef0*/  SHF.L.U32 R9, R30, 0x2, RZ ;  /* 0x000000021e097819 */ /* 0x000fe400000006ff */
[C---:B------:R-:W-:Y:S01]  /*1ff00*/  SHF.L.U64.HI R5, R0.reuse, 0x2, R3 ;  /* 0x0000000200057819 */ /* 0x040fe20000010203 */
[----:B------:R-:W2:Y:S01]  /*1ff10*/  LDCU.64 UR8, c[0x0][0x390] ;  /* 0x00007200ff0877ac */ /* 0x000ea20008000a00 */
[----:B------:R-:W-:-:S07]  /*1ff20*/  SHF.L.U32 R6, R0, 0x2, RZ ;  /* 0x0000000200067819 */ /* 0x000fce00000006ff */
.L_x_201:
[C---:B------:R-:W-:Y:S02]  /*1ff30*/  SHF.L.U32 R10, R2.reuse, 0x2, RZ ;  /* 0x00000002020a7819 */ /* 0x040fe400000006ff */
[----:B---3--:R-:W-:Y:S02]  /*1ff40*/  SHF.L.U64.HI R21, R2, 0x2, R11 ;  /* 0x0000000202157819 */ /* 0x008fe4000001020b */
[----:B-1----:R-:W-:-:S04]  /*1ff50*/  IADD3 R12, P0, PT, R10, UR4, RZ ;  /* 0x000000040a0c7c10 */ /* 0x002fc8000ff1e0ff */
[----:B------:R-:W-:Y:S02]  /*1ff60*/  IADD3.X R13, PT, PT, R21, UR5, RZ, P0, !PT ;  /* 0x00000005150d7c10 */ /* 0x000fe400087fe4ff */
[C---:B------:R-:W-:Y:S02]  /*1ff70*/  IADD3 R14, P0, PT, R12.reuse, R6, RZ ;  /* 0x000000060c0e7210 */ /* 0x040fe40007f1e0ff */
[C---:B------:R-:W-:Y:S01]  /*1ff80*/  IADD3 R18, P1, PT, R12.reuse, R9, RZ ;  /* 0x000000090c127210 */ /* 0x040fe20007f3e0ff */
[----:B------:R1:W3:Y:S01]  /*1ff90*/  LDG.E R24, desc[UR10][R12.64] ;  /* 0x0000000a0c187981 */ /* 0x0002e2000c1e1900 */
[C---:B------:R-:W-:Y:S02]  /*1ffa0*/  IADD3.X R15, PT, PT, R13.reuse, R5, RZ, P0, !PT ;  /* 0x000000050d0f7210 */ /* 0x040fe400007fe4ff */
[----:B------:R-:W-:Y:S02]  /*1ffb0*/  IADD3 R16, P0, PT, R12, R7, RZ ;  /* 0x000000070c107210 */ /* 0x000fe40007f1e0ff */
[C---:B------:R-:W-:Y:S01]  /*1ffc0*/  IADD3.X R19, PT, PT, R13.reuse, R8, RZ, P1, !PT ;  /* 0x000000080d137210 */ /* 0x040fe20000ffe4ff */
[----:B------:R4:W3:Y:S01]  /*1ffd0*/  LDG.E R25, desc[UR10][R14.64] ;  /* 0x0000000a0e197981 */ /* 0x0008e2000c1e1900 */
[----:B------:R-:W-:-:S03]  /*1ffe0*/  IADD3.X R17, PT, PT, R13, R4, RZ, P0, !PT ;  /* 0x000000040d117210 */ /* 0x000fc600007fe4ff */
[----:B------:R-:W5:Y:S04]  /*1fff0*/  LDG.E R27, desc[UR10][R18.64] ;  /* 0x0000000a121b7981 */ /* 0x000f68000c1e1900 */
[----:B------:R4:W5:Y:S01]  /*20000*/  LDG.E R26, desc[UR10][R16.64] ;  /* 0x0000000a101a7981 */ /* 0x000962000c1e1900 */
[C---:B------:R-:W-:Y:S02]  /*20010*/  SHF.L.U32 R33, R2.reuse, 0x3, RZ ;  /* 0x0000000302217819 */ /* 0x040fe400000006ff */
[----:B------:R-:W-:Y:S02]  /*20020*/  SHF.L.U64.HI R34, R2, 0x3, R11 ;  /* 0x0000000302227819 */ /* 0x000fe4000001020b */
[----:B------:R-:W-:Y:S02]  /*20030*/  LOP3.LUT R22, R33, 0xfffffff8, RZ, 0xc0, !PT ;  /* 0xfffffff821167812 */ /* 0x000fe400078ec0ff */
[----:B------:R-:W-:-:S02]  /*20040*/  LOP3.LUT R10, R10, 0xfffffffc, RZ, 0xc0, !PT ;  /* 0xfffffffc0a0a7812 */ /* 0x000fc400078ec0ff */
[----:B-1----:R-:W-:Y:S02]  /*20050*/  LOP3.LUT R12, R34, 0x3, RZ, 0xc0, !PT ;  /* 0x00000003220c7812 */ /* 0x002fe400078ec0ff */
[C---:B0-----:R-:W-:Y:S02]  /*20060*/  IADD3 R20, P0, PT, R22.reuse, UR6, RZ ;  /* 0x0000000616147c10 */ /* 0x041fe4000ff1e0ff */
[----:B------:R-:W-:Y:S02]  /*20070*/  LOP3.LUT R11, R21, 0x3, RZ, 0xc0, !PT ;  /* 0x00000003150b7812 */ /* 0x000fe400078ec0ff */
[----:B--2---:R-:W-:Y:S02]  /*20080*/  IADD3 R22, P1, PT, R22, UR8, RZ ;  /* 0x0000000816167c10 */ /* 0x004fe4000ff3e0ff */
[----:B------:R-:W-:Y:S02]  /*20090*/  IADD3 R10, P2, PT, R10, UR4, RZ ;  /* 0x000000040a0a7c10 */ /* 0x000fe4000ff5e0ff */
[----:B------:R-:W-:-:S02]  /*200a0*/  IADD3.X R21, PT, PT, R12, UR7, RZ, P0, !PT ;  /* 0x000000070c157c10 */ /* 0x000fc400087fe4ff */
[----:B------:R-:W-:Y:S02]  /*200b0*/  IADD3.X R23, PT, PT, R12, UR9, RZ, P1, !PT ;  /* 0x000000090c177c10 */ /* 0x000fe40008ffe4ff */
[----:B------:R-:W-:Y:S02]  /*200c0*/  IADD3.X R11, PT, PT, R11, UR5, RZ, P2, !PT ;  /* 0x000000050b0b7c10 */ /* 0x000fe400097fe4ff */
[C---:B----4-:R-:W-:Y:S02]  /*200d0*/  IADD3 R14, P0, PT, R10.reuse, R6, RZ ;  /* 0x000000060a0e7210 */ /* 0x050fe40007f1e0ff */
[C---:B------:R-:W-:Y:S02]  /*200e0*/  IADD3 R16, P1, PT, R10.reuse, R7, RZ ;  /* 0x000000070a107210 */ /* 0x040fe40007f3e0ff */
[----:B------:R-:W-:Y:S02]  /*200f0*/  IADD3 R12, P2, PT, R10, R9, RZ ;  /* 0x000000090a0c7210 */ /* 0x000fe40007f5e0ff */
[----:B------:R-:W-:-:S02]  /*20100*/  IADD3.X R15, PT, PT, R11, R5, RZ, P0, !PT ;  /* 0x000000050b0f7210 */ /* 0x000fc400007fe4ff */
[C---:B------:R-:W-:Y:S02]  /*20110*/  IADD3.X R17, PT, PT, R11.reuse, R4, RZ, P1, !PT ;  /* 0x000000040b117210 */ /* 0x040fe40000ffe4ff */
[----:B------:R-:W-:Y:S01]  /*20120*/  IADD3.X R13, PT, PT, R11, R8, RZ, P2, !PT ;  /* 0x000000080b0d7210 */ /* 0x000fe200017fe4ff */
[----:B---3--:R0:W-:Y:S04]  /*20130*/  STG.E.64 desc[UR10][R20.64], R24 ;  /* 0x0000001814007986 */ /* 0x0081e8000c101b0a */
        /* <DEDUP_REMOVED lines=29> */
[----:B------:R1:W4:Y:S04]  /*20310*/  LDG.E R28, desc[UR10][R10.64+0x1500] ;  /* 0x0015000a0a1c7981 */ /* 0x000328000c1e1900 */
[----:B------:R-:W4:Y:S04]  /*20320*/  LDG.E R29, desc[UR10][R14.64+0x1500] ;  /* 0x0015000a0e1d7981 */ /* 0x000f28000c1e1900 */
        /* <DEDUP_REMOVED lines=13> */
[----:B-1----:R-:W-:Y:S01]  /*20400*/  HFMA2 R11, -RZ, RZ, 0, 0 ;  /* 0x00000000ff0b7431 */ /* 0x002fe200000001ff */
[----:B----4-:R3:W-:Y:S04]  /*20410*/  STG.E.64 desc[UR10][R20.64], R28 ;  /* 0x0000001c14007986 */ /* 0x0107e8000c101b0a */
[----:B--2---:R3:W-:Y:S07]  /*20420*/  STG.E.64 desc[UR10][R22.64], R30 ;  /* 0x0000001e16007986 */ /* 0x0047ee000c101b0a */
[----:B------:R-:W-:Y:S05]  /*20430*/  @P0 BRA `(.L_x_201) ;  /* 0xfffffff800bc0947 */ /* 0x000fea000383ffff */
[----:B------:R-:W-:Y:S05]  /*20440*/  EXIT ;  /* 0x000000000000794d */ /* 0x000fea0003800000 */
.L_x_202:
        /* <DEDUP_REMOVED lines=11> */
.L_x_4883:


//--------------------- .text._Z35group_norm_nhwc_bwd_one_pass_kernelI11Bf16IOBf16WLi64ELi112ELi448EEv26Group_norm_nhwc_bwd_params --------------------------
	.section	.text._Z35group_norm_nhwc_bwd_one_pass_kernelI11Bf16IOBf16WLi64ELi112ELi448EEv26Group_norm_nhwc_bwd_params,"ax",@progbits
	.align	128
        .global         _Z35group_norm_nhwc_bwd_one_pass_kernelI11Bf16IOBf16WLi64ELi112ELi448EEv26Group_norm_nhwc_bwd_params
        .type           _Z35group_norm_nhwc_bwd_one_pass_kernelI11Bf16IOBf16WLi64ELi112ELi448EEv26Group_norm_nhwc_bwd_params,@function
        .size           _Z35group_norm_nhwc_bwd_one_pass_kernelI11Bf16IOBf16WLi64ELi112ELi448EEv26Group_norm_nhwc_bwd_params,(.L_x_4884 - _Z35group_norm_nhwc_bwd_one_pass_kernelI11Bf16IOBf16WLi64ELi112ELi448EEv26Group_norm_nhwc_bwd_params)
        .other          _Z35group_norm_nhwc_bwd_one_pass_kernelI11Bf16IOBf16WLi64ELi112ELi448EEv26Group_norm_nhwc_bwd_params,@"STO_CUDA_ENTRY STV_DEFAULT"
_Z35group_norm_nhwc_bwd_one_pass_kernelI11Bf16IOBf16WLi64ELi112ELi448EEv26Group_norm_nhwc_bwd_params:
.text._Z35group_norm_nhwc_bwd_one_pass_kernelI11Bf16IOBf16WLi64ELi112ELi448EEv26Group_norm_nhwc_bwd_params:
        /* <DEDUP_REMOVED lines=37> */
[----:B----4-:R-:W-:Y:S01]  /*0250*/  IMAD R10, R3, 0x5, R0 ;  /* 0x00000005030a7824 */ /* 0x010fe200078e0200 */
[C---:B------:R-:W-:Y:S02]  /*0260*/  IADD3 R20, PT, PT, R7.reuse, 0x30, RZ ;  /* 0x0000003007147810 */ /* 0x040fe40007ffe0ff */
[----:B------:R-:W-:Y:S02]  /*0270*/  IADD3 R21, PT, PT, R7, 0x38, RZ ;  /* 0x0000003807157810 */ /* 0x000fe40007ffe0ff */
[----:B------:R-:W-:Y:S02]  /*0280*/  IADD3 R22, PT, PT, R31, R2, RZ ;  /* 0x000000021f167210 */ /* 0x000fe40007ffe0ff */
[----:B------:R-:W-:-:S02]  /*0290*/  LEA R11, R3, R0, 0x2 ;  /* 0x00000000030b7211 */ /* 0x000fc400078e10ff */
[----:B-----5:R-:W-:Y:S02]  /*02a0*/  LOP3.LUT R12, R4, 0x7, RZ, 0xc0, !PT ;  /* 0x00000007040c7812 */ /* 0x020fe400078ec0ff */
[----:B------:R-:W-:Y:S02]  /*02b0*/  LEA R13, R2, UR6, 0x4 ;  /* 0x00000006020d7c11 */ /* 0x000fe4000f8e20ff */
[----:B------:R-:W-:Y:S02]  /*02c0*/  SHF.R.S32.HI R15, RZ, 0x1f, R7 ;  /* 0x0000001fff0f7819 */ /* 0x000fe40000011407 */
[----:B------:R-:W-:Y:S02]  /*02d0*/  SHF.R.S32.HI R23, RZ, 0x1f, R14 ;  /* 0x0000001fff177819 */ /* 0x000fe4000001140e */
[----:B------:R-:W-:Y:S02]  /*02e0*/  SHF.R.S32.HI R25, RZ, 0x1f, R16 ;  /* 0x0000001fff197819 */ /* 0x000fe40000011410 */
[----:B------:R-:W-:-:S02]  /*02f0*/  SHF.R.S32.HI R27, RZ, 0x1f, R17 ;  /* 0x0000001fff1b7819 */ /* 0x000fc40000011411 */
[----:B------:R-:W-:Y:S02]  /*0300*/  SHF.R.S32.HI R29, RZ, 0x1f, R18 ;  /* 0x0000001fff1d7819 */ /* 0x000fe40000011412 */
[----:B------:R-:W-:Y:S02]  /*0310*/  SHF.R.S32.HI R31, RZ, 0x1f, R19 ;  /* 0x0000001fff1f7819 */ /* 0x000fe40000011413 */
[----:B------:R-:W-:Y:S02]  /*0320*/  SHF.R.S32.HI R49, RZ, 0x1f, R20 ;  /* 0x0000001fff317819 */ /* 0x000fe40000011414 */
[----:B------:R-:W-:Y:S02]  /*0330*/  SHF.R.S32.HI R51, RZ, 0x1f, R21 ;  /* 0x0000001fff337819 */ /* 0x000fe40000011415 */
[----:B-1-3--:R-:W-:-:S07]  /*0340*/  SHF.L.U32 R22, R22, 0x1, RZ ;  /* 0x0000000116167819 */ /* 0x00afce00000006ff */
.L_x_246:
        /* <DEDUP_REMOVED lines=31> */
[----:B------:R-:W-:Y:S02]  /*0540*/  LOP3.LUT R35, RZ, R39, RZ, 0x33, !PT ;  /* 0x00000027ff237212 */ /* 0x000fe400078e33ff */
[----:B------:R-:W-:Y:S02]  /*0550*/  @!P0 IADD3 R24, PT, PT, -R24, RZ, RZ ;  /* 0x000000ff18188210 */ /* 0x000fe40007ffe1ff */
[----:B------:R-:W-:Y:S02]  /*0560*/  @P2 IADD3 R33, PT, PT, R33, 0x1, RZ ;  /* 0x0000000121212810 */ /* 0x000fe40007ffe0ff */
[----:B------:R-:W-:Y:S02]  /*0570*/  ISETP.NE.AND P2, PT, R39, RZ, PT ;  /* 0x000000ff2700720c */ /* 0x000fe40003f45270 */
[----:B------:R-:W-:-:S02]  /*0580*/  @!P1 IADD3 R33, PT, PT, -R33, RZ, RZ ;  /* 0x000000ff21219210 */ /* 0x000fc40007ffe1ff */
[C---:B------:R-:W-:Y:S02]  /*0590*/  SEL R87, R35.reuse, R24, !P2 ;  /* 0x0000001823577207 */ /* 0x040fe40005000000 */
[----:B------:R-:W-:Y:S02]  /*05a0*/  ISETP.GE.U32.AND P0, PT, R16, UR12, PT ;  /* 0x0000000c10007c0c */ /* 0x000fe4000bf06070 */
[----:B------:R-:W-:Y:S01]  /*05b0*/  SEL R33, R35, R33, !P2 ;  /* 0x0000002123217207 */ /* 0x000fe20005000000 */
[----:B------:R-:W-:Y:S01]  /*05c0*/  IMAD R42, R87, 0x70, RZ ;  /* 0x00000070572a7824 */ /* 0x000fe200078e02ff */
[----:B------:R-:W-:Y:S02]  /*05d0*/  ISETP.GE.AND.EX P0, PT, R25, UR13, PT, P0 ;  /* 0x0000000d19007c0c */ /* 0x000fe4000bf06300 */
[----:B------:R-:W-:Y:S02]  /*05e0*/  SHF.R.S32.HI R24, RZ, 0x1f, R33 ;  /* 0x0000001fff187819 */ /* 0x000fe40000011421 */
[----:B------:R-:W-:-:S03]  /*05f0*/  IADD3 R90, P1, PT, R45, R42, RZ ;  /* 0x0000002a2d5a7210 */ /* 0x000fc60007f3e0ff */
[----:B------:R-:W-:Y:S01]  /*0600*/  IMAD R24, R24, UR14, RZ ;  /* 0x0000000e18187c24 */ /* 0x000fe2000f8e02ff */
[----:B------:R-:W-:Y:S02]  /*0610*/  LEA.HI.X.SX32 R91, R42, RZ, 0x1, P1 ;  /* 0x000000ff2a5b7211 */ /* 0x000fe400008f0eff */
[----:B------:R-:W-:Y:S01]  /*0620*/  ISETP.GE.U32.AND P1, PT, R17, UR12, PT ;  /* 0x0000000c11007c0c */ /* 0x000fe2000bf26070 */
[C---:B------:R-:W-:Y:S02]  /*0630*/  IMAD R89, R33.reuse, UR15, R24 ;  /* 0x0000000f21597c24 */ /* 0x040fe4000f8e0218 */
[----:B------:R-:W-:Y:S01]  /*0640*/  IMAD.WIDE.U32 R90, R33, UR14, R90 ;  /* 0x0000000e215a7c25 */ /* 0x000fe2000f8e005a */
[----:B------:R-:W3:Y:S01]  /*0650*/  @!P0 LDC.64 R38, c[0x0][0x3f8] ;  /* 0x0000fe00ff268b82 */ /* 0x000ee20000000a00 */
[----:B------:R-:W-:Y:S02]  /*0660*/  ISETP.GE.AND.EX P1, PT, R27, UR13, PT, P1 ;  /* 0x0000000d1b007c0c */ /* 0x000fe4000bf26310 */
        /* <DEDUP_REMOVED lines=17> */
[----:B------:R-:W-:-:S03]  /*0780*/  ISETP.GE.U32.AND P2, PT, R18, UR12, PT ;  /* 0x0000000c12007c0c */ /* 0x000fc6000bf46070 */
[----:B------:R-:W-:Y:S01]  /*0790*/  @!P0 IMAD R39, R16, R39, R24 ;  /* 0x0000002710278224 */ /* 0x000fe200078e0218 */
[----:B------:R-:W-:Y:S02]  /*07a0*/  ISETP.GE.AND.EX P2, PT, R29, UR13, PT, P2 ;  /* 0x0000000d1d007c0c */ /* 0x000fe4000bf46320 */
[----:B--2---:R-:W-:Y:S02]  /*07b0*/  @!P3 IADD3 R34, P4, PT, R35, R46, RZ ;  /* 0x0000002e2322b210 */ /* 0x004fe40007f9e0ff */
[----:B------:R-:W-:Y:S02]  /*07c0*/  @!P0 IADD3 R37, PT, PT, R37, R39, RZ ;  /* 0x0000002725258210 */ /* 0x000fe40007ffe0ff */
[----:B------:R-:W-:Y:S02]  /*07d0*/  @!P0 SHF.L.U32 R39, R36, 0x1, RZ ;  /* 0x0000000124278819 */ /* 0x000fe400000006ff */
[----:B------:R-:W-:Y:S02]  /*07e0*/  @!P3 IADD3.X R35, PT, PT, R26, R47, RZ, P4, !PT ;  /* 0x0000002f1a23b210 */ /* 0x000fe400027fe4ff */
[----:B------:R-:W-:-:S02]  /*07f0*/  @!P0 SHF.L.U64.HI R28, R36, 0x1, R37 ;  /* 0x00000001241c8819 */ /* 0x000fc40000010225 */
[----:B0-----:R-:W-:Y:S01]  /*0800*/  @!P0 IADD3 R36, P4, PT, R39, R52, RZ ;  /* 0x0000003427248210 */ /* 0x001fe20007f9e0ff */
[----:B------:R-:W0:Y:S01]  /*0810*/  @!P2 LDC.64 R58, c[0x0][0x3f8] ;  /* 0x0000fe00ff3aab82 */ /* 0x000e220000000a00 */
[----:B------:R-:W-:Y:S02]  /*0820*/  MOV R24, RZ ;  /* 0x000000ff00187202 */ /* 0x000fe40000000f00 */
[C---:B------:R-:W-:Y:S02]  /*0830*/  @!P0 IADD3.X R37, PT, PT, R28.reuse, R53, RZ, P4, !PT ;  /* 0x000000351c258210 */ /* 0x040fe400027fe4ff */
[----:B------:R-:W-:Y:S02]  /*0840*/  ISETP.GE.U32.AND P4, PT, R19, UR12, PT ;  /* 0x0000000c13007c0c */ /* 0x000fe4000bf86070 */
[----:B----4-:R-:W-:Y:S01]  /*0850*/  @!P0 IADD3 R38, P5, PT, R39, R54, RZ ;  /* 0x0000003627268210 */ /* 0x010fe20007fbe0ff */
[----:B------:R-:W2:Y:S01]  /*0860*/  @!P1 LDC.64 R52, c[0x0][0x3a0] ;  /* 0x0000e800ff349b82 */ /* 0x000ea20000000a00 */
[----:B------:R-:W-:Y:S01]  /*0870*/  ISETP.GE.AND.EX P4, PT, R31, UR13, PT, P4 ;  /* 0x0000000d1f007c0c */ /* 0x000fe2000bf86340 */
[----:B------:R3:W4:Y:S01]  /*0880*/  @!P3 LDG.E R24, desc[UR8][R32.64] ;  /* 0x000000082018b981 */ /* 0x000722000c1e1900 */
[----:B------:R-:W-:-:S02]  /*0890*/  @!P0 IADD3.X R39, PT, PT, R28, R55, RZ, P5, !PT ;  /* 0x000000371c278210 */ /* 0x000fc40002ffe4ff */
[----:B------:R-:W-:-:S03]  /*08a0*/  MOV R26, RZ ;  /* 0x000000ff001a7202 */ /* 0x000fc60000000f00 */
[----:B------:R-:W5:Y:S01]  /*08b0*/  @!P1 LDC.64 R54, c[0x0][0x398] ;  /* 0x0000e600ff369b82 */ /* 0x000f620000000a00 */
[----:B-1----:R-:W-:Y:S01]  /*08c0*/  @!P1 IMAD R30, R27, R56, RZ ;  /* 0x000000381b1e9224 */ /* 0x002fe200078e02ff */
[----:B---3--:R-:W-:Y:S01]  /*08d0*/  @!P1 MOV R32, R90 ;  /* 0x0000005a00209202 */ /* 0x008fe20000000f00 */
[----:B------:R1:W3:Y:S01]  /*08e0*/  @!P3 LDG.E R26, desc[UR8][R34.64] ;  /* 0x00000008221ab981 */ /* 0x0002e2000c1e1900 */
[----:B------:R-:W-:Y:S01]  /*08f0*/  @!P1 MOV R33, R89 ;  /* 0x0000005900219202 */ /* 0x000fe20000000f00 */
[C---:B------:R-:W-:Y:S01]  /*0900*/  @!P1 IMAD R41, R17.reuse, R57, R30 ;  /* 0x0000003911299224 */ /* 0x040fe200078e021e */
[----:B------:R-:W-:Y:S02]  /*0910*/  MOV R28, RZ ;  /* 0x000000ff001c7202 */ /* 0x000fe40000000f00 */
[----:B------:R-:W5:Y:S01]  /*0920*/  @!P4 LDC.64 R46, c[0x0][0x3f8] ;  /* 0x0000fe00ff2ecb82 */ /* 0x000f620000000a00 */
[----:B------:R-:W-:Y:S01]  /*0930*/  MOV R30, RZ ;  /* 0x000000ff001e7202 */ /* 0x000fe20000000f00 */
[----:B------:R-:W-:Y:S01]  /*0940*/  @!P1 IMAD.WIDE.U32 R32, R17, R56, R32 ;  /* 0x0000003811209225 */ /* 0x000fe200078e0020 */
[----:B------:R-:W-:Y:S01]  /*0950*/  ISETP.GE.U32.AND P5, PT, R20, UR12, PT ;  /* 0x0000000c14007c0c */ /* 0x000fe2000bfa6070 */
[----:B------:R0:W3:Y:S01]  /*0960*/  @!P0 LDG.E R28, desc[UR8][R36.64] ;  /* 0x00000008241c8981 */ /* 0x0000e2000c1e1900 */
[----:B------:R-:W-:-:S03]  /*0970*/  MOV R48, RZ ;  /* 0x000000ff00307202 */ /* 0x000fc60000000f00 */
[----:B-1----:R-:W1:Y:S01]  /*0980*/  @!P2 LDC.64 R34, c[0x0][0x3a0] ;  /* 0x0000e800ff22ab82 */ /* 0x002e620000000a00 */
[----:B------:R-:W-:Y:S01]  /*0990*/  @!P1 IADD3 R33, PT, PT, R33, R41, RZ ;  /* 0x0000002921219210 */ /* 0x000fe20007ffe0ff */
[----:B0-----:R-:W-:Y:S01]  /*09a0*/  @!P2 IMAD R41, R29, R58, RZ ;  /* 0x0000003a1d29a224 */ /* 0x001fe200078e02ff */
[----:B------:R-:W-:Y:S01]  /*09b0*/  @!P1 SHF.L.U32 R57, R32, 0x1, RZ ;  /* 0x0000000120399819 */ /* 0x000fe200000006ff */
[----:B------:R0:W3:Y:S01]  /*09c0*/  @!P0 LDG.E R30, desc[UR8][R38.64] ;  /* 0x00000008261e8981 */ /* 0x0000e2000c1e1900 */
[----:B------:R-:W-:Y:S02]  /*09d0*/  ISETP.GE.AND.EX P5, PT, R49, UR13, PT, P5 ;  /* 0x0000000d31007c0c */ /* 0x000fe4000bfa6350 */
[----:B------:R-:W-:Y:S02]  /*09e0*/  @!P2 MOV R36, R90 ;  /* 0x0000005a0024a202 */ /* 0x000fe40000000f00 */
[----:B------:R-:W-:Y:S01]  /*09f0*/  @!P2 MOV R37, R89 ;  /* 0x000000590025a202 */ /* 0x000fe20000000f00 */
[----:B------:R-:W-:Y:S01]  /*0a00*/  @!P2 IMAD R41, R18, R59, R41 ;  /* 0x0000003b1229a224 */ /* 0x000fe200078e0229 */
[----:B------:R-:W-:-:S02]  /*0a10*/  @!P1 SHF.L.U64.HI R40, R32, 0x1, R33 ;  /* 0x0000000120289819 */ /* 0x000fc40000010221 */
[----:B--2---:R-:W-:Y:S01]  /*0a20*/  @!P1 IADD3 R52, P0, PT, R57, R52, RZ ;  /* 0x0000003439349210 */ /* 0x004fe20007f1e0ff */
[----:B------:R-:W-:Y:S01]  /*0a30*/  @!P2 IMAD.WIDE.U32 R36, R18, R58, R36 ;  /* 0x0000003a1224a225 */ /* 0x000fe200078e0024 */
[----:B------:R-:W2:Y:S01]  /*0a40*/  @!P2 LDC.64 R32, c[0x0][0x398] ;  /* 0x0000e600ff20ab82 */ /* 0x000ea20000000a00 */
[----:B------:R-:W-:Y:S02]  /*0a50*/  IADD3 R45, PT, PT, R45, R42, RZ ;  /* 0x0000002a2d2d7210 */ /* 0x000fe40007ffe0ff */
[C---:B------:R-:W-:Y:S02]  /*0a60*/  @!P1 IADD3.X R53, PT, PT, R40.reuse, R53, RZ, P0, !PT ;  /* 0x0000003528359210 */ /* 0x040fe400007fe4ff */
[----:B-----5:R-:W-:Y:S02]  /*0a70*/  @!P1 IADD3 R56, P0, PT, R57, R54, RZ ;  /* 0x0000003639389210 */ /* 0x020fe40007f1e0ff */
[----:B------:R-:W-:Y:S01]  /*0a80*/  @!P2 IADD3 R37, PT, PT, R37, R41, RZ ;  /* 0x000000292525a210 */ /* 0x000fe20007ffe0ff */
[----:B0-----:R-:W0:Y:S01]  /*0a90*/  @!P4 LDC.64 R38, c[0x0][0x3a0] ;  /* 0x0000e800ff26cb82 */ /* 0x001e220000000a00 */
[----:B------:R-:W-:Y:S01]  /*0aa0*/  @!P1 IADD3.X R57, PT, PT, R40, R55, RZ, P0, !PT ;  /* 0x0000003728399210 */ /* 0x000fe200007fe4ff */
[----:B------:R5:W3:Y:S01]  /*0ab0*/  @!P1 LDG.E R48, desc[UR8][R52.64] ;  /* 0x0000000834309981 */ /* 0x000ae2000c1e1900 */
[----:B------:R-:W-:-:S02]  /*0ac0*/  @!P2 SHF.L.U32 R61, R36, 0x1, RZ ;  /* 0x00000001243da819 */ /* 0x000fc400000006ff */
[----:B------:R-:W-:Y:S02]  /*0ad0*/  @!P2 SHF.L.U64.HI R44, R36, 0x1, R37 ;  /* 0x00000001242ca819 */ /* 0x000fe40000010225 */
[----:B------:R-:W-:Y:S01]  /*0ae0*/  MOV R50, RZ ;  /* 0x000000ff00327202 */ /* 0x000fe20000000f00 */
[----:B------:R-:W0:Y:S01]  /*0af0*/  @!P4 LDC.64 R40, c[0x0][0x398] ;  /* 0x0000e600ff28cb82 */ /* 0x000e220000000a00 */
[----:B-1----:R-:W-:Y:S01]  /*0b00*/  @!P2 IADD3 R58, P0, PT, R61, R34, RZ ;  /* 0x000000223d3aa210 */ /* 0x002fe20007f1e0ff */
[----:B------:R-:W-:Y:S01]  /*0b10*/  @!P4 IMAD R34, R31, R46, RZ ;  /* 0x0000002e1f22c224 */ /* 0x000fe200078e02ff */
[----:B------:R-:W-:Y:S02]  /*0b20*/  ISETP.GE.U32.AND P6, PT, R7, UR12, PT ;  /* 0x0000000c07007c0c */ /* 0x000fe4000bfc6070 */
[----:B------:R-:W-:-:S03]  /*0b30*/  ISETP.GE.U32.AND P3, PT, R21, UR12, PT ;  /* 0x0000000c15007c0c */ /* 0x000fc6000bf66070 */
[----:B------:R-:W1:Y:S01]  /*0b40*/  @!P5 LDC.64 R36, c[0x0][0x3f8] ;  /* 0x0000fe00ff24db82 */ /* 0x000e620000000a00 */
[----:B------:R-:W-:Y:S01]  /*0b50*/  @!P2 IADD3.X R59, PT, PT, R44, R35, RZ, P0, !PT ;  /* 0x000000232c3ba210 */ /* 0x000fe200007fe4ff */
[----:B-----5:R-:W-:Y:S01]  /*0b60*/  @!P4 IMAD R53, R19, R47, R34 ;  /* 0x0000002f1335c224 */ /* 0x020fe200078e0222 */
[----:B------:R-:W-:Y:S01]  /*0b70*/  @!P4 MOV R34, R90 ;  /* 0x0000005a0022c202 */ /* 0x000fe20000000f00 */
[----:B------:R5:W3:Y:S04]  /*0b80*/  @!P1 LDG.E R50, desc[UR8][R56.64] ;  /* 0x0000000838329981 */ /* 0x000ae8000c1e1900 */
[----:B------:R-:W5:Y:S01]  /*0b90*/  LDC.64 R42, c[0x0][0x3b8] ;  /* 0x0000ee00ff2a7b82 */ /* 0x000f620000000a00 */
[----:B------:R-:W-:Y:S02]  /*0ba0*/  @!P4 MOV R35, R89 ;  /* 0x000000590023c202 */ /* 0x000fe40000000f00 */
[----:B------:R-:W-:-:S02]  /*0bb0*/  ISETP.GE.AND.EX P6, PT, R15, UR13, PT, P6 ;  /* 0x0000000d0f007c0c */ /* 0x000fc4000bfc6360 */
[----:B------:R-:W-:Y:S01]  /*0bc0*/  ISETP.GE.AND.EX P3, PT, R51, UR13, PT, P3 ;  /* 0x0000000d33007c0c */ /* 0x000fe2000bf66330 */
[----:B------:R-:W-:Y:S01]  /*0bd0*/  @!P4 IMAD.WIDE.U32 R46, R19, R46, R34 ;  /* 0x0000002e132ec225 */ /* 0x000fe200078e0022 */
[----:B--2---:R-:W-:-:S04]  /*0be0*/  @!P2 IADD3 R60, P1, PT, R61, R32, RZ ;  /* 0x000000203d3ca210 */ /* 0x004fc80007f3e0ff */
[----:B------:R-:W-:Y:S02]  /*0bf0*/  @!P4 IADD3 R35, PT, PT, R47, R53, RZ ;  /* 0x000000352f23c210 */ /* 0x000fe40007ffe0ff */
[----:B------:R-:W-:Y:S02]  /*0c00*/  @!P4 SHF.L.U32 R63, R46, 0x1, RZ ;  /* 0x000000012e3fc819 */ /* 0x000fe400000006ff */
[----:B------:R-:W-:Y:S02]  /*0c10*/  @!P2 IADD3.X R61, PT, PT, R44, R33, RZ, P1, !PT ;  /* 0x000000212c3da210 */ /* 0x000fe40000ffe4ff */
[----:B------:R-:W-:Y:S01]  /*0c20*/  @!P4 SHF.L.U64.HI R46, R46, 0x1, R35 ;  /* 0x000000012e2ec819 */ /* 0x000fe20000010223 */
[----:B------:R-:W2:Y:S01]  /*0c30*/  @!P5 LDC.64 R32, c[0x0][0x3a0] ;  /* 0x0000e800ff20db82 */ /* 0x000ea20000000a00 */
[----:B0-----:R-:W-:Y:S01]  /*0c40*/  @!P4 IADD3 R64, P0, PT, R63, R38, RZ ;  /* 0x000000263f40c210 */ /* 0x001fe20007f1e0ff */
[----:B-1----:R-:W-:Y:S01]  /*0c50*/  @!P5 IMAD R38, R49, R36, RZ ;  /* 0x000000243126d224 */ /* 0x002fe200078e02ff */
[----:B------:R-:W-:-:S02]  /*0c60*/  @!P4 IADD3 R62, P1, PT, R63, R40, RZ ;  /* 0x000000283f3ec210 */ /* 0x000fc40007f3e0ff */
[C---:B------:R-:W-:Y:S02]  /*0c70*/  @!P4 IADD3.X R65, PT, PT, R46.reuse, R39, RZ, P0, !PT ;  /* 0x000000272e41c210 */ /* 0x040fe400007fe4ff */
[----:B------:R-:W-:Y:S01]  /*0c80*/  @!P4 IADD3.X R63, PT, PT, R46, R41, RZ, P1, !PT ;  /* 0x000000292e3fc210 */ /* 0x000fe20000ffe4ff */
[----:B------:R-:W-:Y:S01]  /*0c90*/  @!P5 IMAD R41, R20, R37, R38 ;  /* 0x000000251429d224 */ /* 0x000fe200078e0226 */
[----:B------:R-:W0:Y:S01]  /*0ca0*/  @!P5 LDC.64 R34, c[0x0][0x398] ;  /* 0x0000e600ff22db82 */ /* 0x000e220000000a00 */
[----:B-----5:R-:W-:Y:S01]  /*0cb0*/  IMAD.WIDE R52, R8, 0x8, R42 ;  /* 0x0000000808347825 */ /* 0x020fe200078e022a */
[----:B------:R-:W-:Y:S02]  /*0cc0*/  @!P5 MOV R38, R90 ;  /* 0x0000005a0026d202 */ /* 0x000fe40000000f00 */
[----:B------:R-:W-:-:S03]  /*0cd0*/  @!P5 MOV R39, R89 ;  /* 0x000000590027d202 */ /* 0x000fc60000000f00 */
[----:B------:R-:W5:Y:S01]  /*0ce0*/  LDG.E.64 R52, desc[UR8][R52.64] ;  /* 0x0000000834347981 */ /* 0x000f62000c1e1b00 */
[----:B------:R-:W1:Y:S01]  /*0cf0*/  @!P6 LDC.64 R42, c[0x0][0x3f8] ;  /* 0x0000fe00ff2aeb82 */ /* 0x000e620000000a00 */
[----:B------:R-:W-:-:S07]  /*0d00*/  @!P5 IMAD.WIDE.U32 R36, R20, R36, R38 ;  /* 0x000000241424d225 */ /* 0x000fce00078e0026 */
[----:B------:R-:W1:Y:S01]  /*0d10*/  @!P3 LDC.64 R38, c[0x0][0x3f8] ;  /* 0x0000fe00ff26bb82 */ /* 0x000e620000000a00 */
[----:B------:R-:W-:Y:S02]  /*0d20*/  CS2R R54, SRZ ;  /* 0x0000000000367805 */ /* 0x000fe4000001ff00 */
[C---:B------:R-:W-:Y:S02]  /*0d30*/  @!P5 SHF.L.U32 R47, R36.reuse, 0x1, RZ ;  /* 0x00000001242fd819 */ /* 0x040fe400000006ff */
[----:B------:R-:W-:Y:S02]  /*0d40*/  CS2R R56, SRZ ;  /* 0x0000000000387805 */ /* 0x000fe4000001ff00 */
[----:B------:R-:W-:Y:S01]  /*0d50*/  @!P5 IADD3 R37, PT, PT, R37, R41, RZ ;  /* 0x000000292525d210 */ /* 0x000fe20007ffe0ff */
[----:B------:R-:W5:Y:S03]  /*0d60*/  @!P2 LDG.E R54, desc[UR8][R58.64] ;  /* 0x000000083a36a981 */ /* 0x000f66000c1e1900 */
[----:B------:R-:W-:Y:S01]  /*0d70*/  @!P5 SHF.L.U64.HI R44, R36, 0x1, R37 ;  /* 0x00000001242cd819 */ /* 0x000fe20000010225 */
[----:B------:R-:W4:Y:S01]  /*0d80*/  LDC.64 R40, c[0x0][0x3a8] ;  /* 0x0000ea00ff287b82 */ /* 0x000f220000000a00 */
[----:B------:R-:W5:Y:S01]  /*0d90*/  @!P2 LDG.E R55, desc[UR8][R60.64] ;  /* 0x000000083c37a981 */ /* 0x000f62000c1e1900 */
[----:B0-----:R-:W-:-:S02]  /*0da0*/  @!P5 IADD3 R46, P2, PT, R47, R34, RZ ;  /* 0x000000222f2ed210 */ /* 0x001fc40007f5e0ff */
[----:B--2---:R-:W-:Y:S01]  /*0db0*/  @!P5 IADD3 R66, P0, PT, R47, R32, RZ ;  /* 0x000000202f42d210 */ /* 0x004fe20007f1e0ff */
[----:B------:R0:W2:Y:S01]  /*0dc0*/  @!P4 LDG.E R57, desc[UR8][R62.64] ;  /* 0x000000083e39c981 */ /* 0x0000a2000c1e1900 */
[----:B-1----:R-:W-:Y:S01]  /*0dd0*/  @!P6 IMAD R34, R15, R42, RZ ;  /* 0x0000002a0f22e224 */ /* 0x002fe200078e02ff */
[----:B------:R-:W-:Y:S01]  /*0de0*/  ISETP.NE.AND P1, PT, RZ, UR11, PT ;  /* 0x0000000bff007c0c */ /* 0x000fe2000bf25270 */
[----:B------:R-:W1:Y:S01]  /*0df0*/  @!P6 LDC.64 R36, c[0x0][0x3a0] ;  /* 0x0000e800ff24eb82 */ /* 0x000e620000000a00 */
[----:B------:R-:W-:Y:S01]  /*0e00*/  @!P5 IADD3.X R67, PT, PT, R44, R33, RZ, P0, !PT ;  /* 0x000000212c43d210 */ /* 0x000fe200007fe4ff */
[----:B------:R-:W-:Y:S01]  /*0e10*/  @!P6 IMAD R69, R7, R43, R34 ;  /* 0x0000002b0745e224 */ /* 0x000fe200078e0222 */
[----:B------:R0:W2:Y:S01]  /*0e20*/  @!P4 LDG.E R56, desc[UR8][R64.64] ;  /* 0x000000084038c981 */ /* 0x0000a2000c1e1900 */
[----:B------:R-:W-:Y:S01]  /*0e30*/  @!P3 IMAD R34, R51, R38, RZ ;  /* 0x000000263322b224 */ /* 0x000fe200078e02ff */
[----:B0-----:R-:W-:-:S03]  /*0e40*/  @!P6 MOV R62, R90 ;  /* 0x0000005a003ee202 */ /* 0x001fc60000000f00 */
[----:B------:R-:W0:Y:S01]  /*0e50*/  @!P6 LDC.64 R32, c[0x0][0x398] ;  /* 0x0000e600ff20eb82 */ /* 0x000e220000000a00 */
[----:B------:R-:W-:Y:S01]  /*0e60*/  @!P6 MOV R63, R89 ;  /* 0x00000059003fe202 */ /* 0x000fe20000000f00 */
[----:B------:R-:W-:Y:S01]  /*0e70*/  @!P3 IMAD R71, R21, R39, R34 ;  /* 0x000000271547b224 */ /* 0x000fe200078e0222 */
[----:B------:R-:W-:Y:S01]  /*0e80*/  @!P5 IADD3.X R47, PT, PT, R44, R35, RZ, P2, !PT ;  /* 0x000000232c2fd210 */ /* 0x000fe200017fe4ff */
[----:B------:R-:W-:-:S04]  /*0e90*/  @!P6 IMAD.WIDE.U32 R62, R7, R42, R62 ;  /* 0x0000002a073ee225 */ /* 0x000fc800078e003e */
[----:B------:R-:W0:Y:S08]  /*0ea0*/  @!P3 LDC.64 R42, c[0x0][0x3a0] ;  /* 0x0000e800ff2abb82 */ /* 0x000e300000000a00 */
[----:B------:R-:W4:Y:S01]  /*0eb0*/  @!P3 LDC.64 R34, c[0x0][0x398] ;  /* 0x0000e600ff22bb82 */ /* 0x000f220000000a00 */
[----:B------:R-:W-:Y:S02]  /*0ec0*/  @!P3 MOV R64, R90 ;  /* 0x0000005a0040b202 */ /* 0x000fe40000000f00 */
[----:B------:R-:W-:-:S05]  /*0ed0*/  @!P3 MOV R65, R89 ;  /* 0x000000590041b202 */ /* 0x000fca0000000f00 */
[----:B------:R-:W4:Y:S01]  /*0ee0*/  @P1 LDC.64 R60, c[0x0][0x3b0] ;  /* 0x0000ec00ff3c1b82 */ /* 0x000f220000000a00 */
[----:B------:R-:W-:Y:S01]  /*0ef0*/  @!P3 IMAD.WIDE.U32 R38, R21, R38, R64 ;  /* 0x000000261526b225 */ /* 0x000fe200078e0040 */
[----:B------:R-:W-:Y:S02]  /*0f00*/  @!P6 IADD3 R65, PT, PT, R63, R69, RZ ;  /* 0x000000453f41e210 */ /* 0x000fe40007ffe0ff */
[C---:B------:R-:W-:Y:S02]  /*0f10*/  @!P6 SHF.L.U32 R63, R62.reuse, 0x1, RZ ;  /* 0x000000013e3fe819 */ /* 0x040fe400000006ff */
[----:B------:R-:W-:Y:S02]  /*0f20*/  @!P6 SHF.L.U64.HI R64, R62, 0x1, R65 ;  /* 0x000000013e40e819 */ /* 0x000fe40000010241 */
[C---:B-1----:R-:W-:Y:S02]  /*0f30*/  @!P6 IADD3 R36, P0, PT, R63.reuse, R36, RZ ;  /* 0x000000243f24e210 */ /* 0x042fe40007f1e0ff */
[----:B0-----:R-:W-:-:S02]  /*0f40*/  @!P6 IADD3 R32, P2, PT, R63, R32, RZ ;  /* 0x000000203f20e210 */ /* 0x001fc40007f5e0ff */
[----:B------:R-:W-:Y:S02]  /*0f50*/  @!P3 IADD3 R39, PT, PT, R39, R71, RZ ;  /* 0x000000472727b210 */ /* 0x000fe40007ffe0ff */
[----:B------:R-:W-:Y:S02]  /*0f60*/  @!P3 SHF.L.U32 R63, R38, 0x1, RZ ;  /* 0x00000001263fb819 */ /* 0x000fe400000006ff */
[----:B------:R-:W-:Y:S02]  /*0f70*/  @!P6 IADD3.X R37, PT, PT, R64, R37, RZ, P0, !PT ;  /* 0x000000254025e210 */ /* 0x000fe400007fe4ff */
[----:B------:R-:W-:Y:S02]  /*0f80*/  @!P3 SHF.L.U64.HI R44, R38, 0x1, R39 ;  /* 0x00000001262cb819 */ /* 0x000fe40000010227 */
[C---:B------:R-:W-:Y:S02]  /*0f90*/  @!P3 IADD3 R42, P0, PT, R63.reuse, R42, RZ ;  /* 0x0000002a3f2ab210 */ /* 0x040fe40007f1e0ff */
[----:B----4-:R-:W-:-:S02]  /*0fa0*/  @!P3 IADD3 R34, P4, PT, R63, R34, RZ ;  /* 0x000000223f22b210 */ /* 0x010fc40007f9e0ff */
[----:B------:R-:W-:Y:S02]  /*0fb0*/  CS2R R58, SRZ ;  /* 0x00000000003a7805 */ /* 0x000fe4000001ff00 */
[----:B------:R-:W-:Y:S02]  /*0fc0*/  @!P6 IADD3.X R33, PT, PT, R64, R33, RZ, P2, !PT ;  /* 0x000000214021e210 */ /* 0x000fe400017fe4ff */
[----:B------:R-:W-:Y:S02]  /*0fd0*/  CS2R R64, SRZ ;  /* 0x0000000000407805 */ /* 0x000fe4000001ff00 */
[----:B------:R-:W-:Y:S01]  /*0fe0*/  MOV R62, RZ ;  /* 0x000000ff003e7202 */ /* 0x000fe20000000f00 */
[C---:B------:R-:W-:Y:S01]  /*0ff0*/  @P1 IMAD.WIDE R60, R45.reuse, 0x2, R60 ;  /* 0x000000022d3c1825 */ /* 0x040fe200078e023c */
[----:B------:R-:W-:Y:S01]  /*1000*/  MOV R63, RZ ;  /* 0x000000ff003f7202 */ /* 0x000fe20000000f00 */
[----:B------:R0:W4:Y:S01]  /*1010*/  @!P5 LDG.E R58, desc[UR8][R66.64] ;  /* 0x00000008423ad981 */ /* 0x000122000c1e1900 */
[C---:B------:R-:W-:Y:S01]  /*1020*/  @!P3 IADD3.X R43, PT, PT, R44.reuse, R43, RZ, P0, !PT ;  /* 0x0000002b2c2bb210 */ /* 0x040fe200007fe4ff */
[----:B------:R-:W-:Y:S01]  /*1030*/  IMAD.WIDE R40, R45, 0x2, R40 ;  /* 0x000000022d287825 */ /* 0x000fe200078e0228 */
[----:B------:R-:W-:Y:S01]  /*1040*/  @!P3 IADD3.X R35, PT, PT, R44, R35, RZ, P4, !PT ;  /* 0x000000232c23b210 */ /* 0x000fe200027fe4ff */
[----:B------:R-:W4:Y:S04]  /*1050*/  @!P5 LDG.E R59, desc[UR8][R46.64] ;  /* 0x000000082e3bd981 */ /* 0x000f28000c1e1900 */
[----:B------:R-:W4:Y:S04]  /*1060*/  @P1 LDG.E.U16 R38, desc[UR8][R60.64] ;  /* 0x000000083c261981 */ /* 0x000f28000c1e1500 */
[----:B------:R-:W4:Y:S04]  /*1070*/  @P1 LDG.E.U16 R39, desc[UR8][R60.64+0x2] ;  /* 0x000002083c271981 */ /* 0x000f28000c1e1500 */
[----:B------:R-:W4:Y:S04]  /*1080*/  LDG.E.U16 R68, desc[UR8][R40.64] ;  /* 0x0000000828447981 */ /* 0x000f28000c1e1500 */
[----:B------:R-:W4:Y:S04]  /*1090*/  LDG.E.U16 R67, desc[UR8][R40.64+0x2] ;  /* 0x0000020828437981 */ /* 0x000f28000c1e1500 */
[----:B------:R1:W4:Y:S04]  /*10a0*/  @!P6 LDG.E R62, desc[UR8][R36.64] ;  /* 0x00000008243ee981 */ /* 0x000328000c1e1900 */
[----:B------:R-:W4:Y:S04]  /*10b0*/  @!P6 LDG.E R63, desc[UR8][R32.64] ;  /* 0x00000008203fe981 */ /* 0x000f28000c1e1900 */
[----:B------:R-:W4:Y:S04]  /*10c0*/  @!P3 LDG.E R64, desc[UR8][R42.64] ;  /* 0x000000082a40b981 */ /* 0x000f28000c1e1900 */
[----:B------:R-:W4:Y:S01]  /*10d0*/  @!P3 LDG.E R65, desc[UR8][R34.64] ;  /* 0x000000082241b981 */ /* 0x000f22000c1e1900 */
[----:B------:R-:W-:Y:S01]  /*10e0*/  MOV R85, 0x3f800000 ;  /* 0x3f80000000557802 */ /* 0x000fe20000000f00 */
[----:B------:R-:W-:Y:S01]  /*10f0*/  UISETP.NE.AND UP0, UPT, UR11, URZ, UPT ;  /* 0x000000ff0b00728c */ /* 0x000fe2000bf05270 */
[----:B0-----:R-:W-:-:S02]  /*1100*/  MOV R66, RZ ;  /* 0x000000ff00427202 */ /* 0x001fc40000000f00 */
[----:B------:R-:W-:Y:S02]  /*1110*/  PRMT R81, R24, 0x7632, R81 ;  /* 0x0000763218517816 */ /* 0x000fe40000000051 */
[----:B---3--:R-:W-:Y:S02]  /*1120*/  PRMT R82, R26, 0x7632, R82 ;  /* 0x000076321a527816 */ /* 0x008fe40000000052 */
[----:B------:R-:W-:Y:S02]  /*1130*/  PRMT R79, R28, 0x7632, R79 ;  /* 0x000076321c4f7816 */ /* 0x000fe4000000004f */
[----:B------:R-:W-:Y:S01]  /*1140*/  PRMT R80, R30, 0x7632, R80 ;  /* 0x000076321e507816 */ /* 0x000fe20000000050 */
[----:B-----5:R-:W-:-:S05]  /*1150*/  FFMA.FTZ R53, -R52, R52, R53 ;  /* 0x0000003434357223 */ /* 0x020fca0000010135 */
[----:B------:R-:W-:-:S13]  /*1160*/  FSETP.GTU.FTZ.AND P0, PT, R53, RZ, PT ;  /* 0x000000ff3500720b */ /* 0x000fda0003f1c000 */
[----:B-1----:R-:W0:Y:S01]  /*1170*/  @P0 LDC R36, c[0x0][0x3c0] ;  /* 0x0000f000ff240b82 */ /* 0x002e220000000800 */
[----:B------:R-:W-:Y:S02]  /*1180*/  PRMT R77, R48, 0x7632, R77 ;  /* 0x00007632304d7816 */ /* 0x000fe4000000004d */
[----:B------:R-:W-:Y:S02]  /*1190*/  PRMT R78, R50, 0x7632, R78 ;  /* 0x00007632324e7816 */ /* 0x000fe4000000004e */
[----:B------:R-:W-:Y:S02]  /*11a0*/  PRMT R69, R54, 0x7632, R69 ;  /* 0x0000763236457816 */ /* 0x000fe40000000045 */
[----:B------:R-:W-:Y:S01]  /*11b0*/  PRMT R70, R55, 0x7632, R70 ;  /* 0x0000763237467816 */ /* 0x000fe20000000046 */
[----:B0-----:R-:W-:-:S04]  /*11c0*/  @P0 FADD.FTZ R36, R53, R36 ;  /* 0x0000002435240221 */ /* 0x001fc80000010000 */
[----:B------:R0:W1:Y:S01]  /*11d0*/  @P0 MUFU.RSQ R85, R36 ;  /* 0x0000002400550308 */ /* 0x0000620000001400 */
[----:B------:R-:W-:Y:S02]  /*11e0*/  MOV R53, RZ ;  /* 0x000000ff00357202 */ /* 0x000fe40000000f00 */
[----:B--2---:R-:W-:Y:S02]  /*11f0*/  PRMT R71, R56, 0x7632, R71 ;  /* 0x0000763238477816 */ /* 0x004fe40000000047 */
[----:B------:R-:W-:Y:S02]  /*1200*/  PRMT R72, R57, 0x7632, R72 ;  /* 0x0000763239487816 */ /* 0x000fe40000000048 */
[----:B----4-:R-:W-:Y:S02]  /*1210*/  PRMT R73, R58, 0x7632, R73 ;  /* 0x000076323a497816 */ /* 0x010fe40000000049 */
[----:B------:R-:W-:Y:S02]  /*1220*/  PRMT R74, R59, 0x7632, R74 ;  /* 0x000076323b4a7816 */ /* 0x000fe4000000004a */
[----:B------:R-:W-:-:S02]  /*1230*/  @P1 SHF.L.U32 R53, R38, 0x10, RZ ;  /* 0x0000001026351819 */ /* 0x000fc400000006ff */
[----:B------:R-:W-:Y:S02]  /*1240*/  @P1 SHF.L.U32 R66, R39, 0x10, RZ ;  /* 0x0000001027421819 */ /* 0x000fe400000006ff */
[----:B------:R-:W-:Y:S02]  /*1250*/  SHF.L.U32 R68, R68, 0x10, RZ ;  /* 0x0000001044447819 */ /* 0x000fe400000006ff */
[----:B------:R-:W-:Y:S02]  /*1260*/  SHF.L.U32 R67, R67, 0x10, RZ ;  /* 0x0000001043437819 */ /* 0x000fe400000006ff */
[----:B------:R-:W-:Y:S02]  /*1270*/  PRMT R83, R62, 0x7632, R83 ;  /* 0x000076323e537816 */ /* 0x000fe40000000053 */
[----:B------:R-:W-:Y:S02]  /*1280*/  PRMT R84, R63, 0x7632, R84 ;  /* 0x000076323f547816 */ /* 0x000fe40000000054 */
[----:B------:R-:W-:-:S02]  /*1290*/  PRMT R75, R64, 0x7632, R75 ;  /* 0x00007632404b7816 */ /* 0x000fc4000000004b */
        /* <DEDUP_REMOVED lines=9> */
[----:B------:R-:W-:Y:S01]  /*1330*/  FMUL.FTZ R37, R68, R33 ;  /* 0x0000002144257220 */ /* 0x000fe20000410000 */
        /* <DEDUP_REMOVED lines=137> */
.L_x_204:
[----:B------:R-:W-:Y:S02]  /*1bd0*/  SHF.L.U32 R33, R62, 0x10, RZ ;  /* 0x000000103e217819 */ /* 0x000fe400000006ff */
[----:B------:R-:W-:Y:S02]  /*1be0*/  SHF.L.U32 R35, R83, 0x10, RZ ;  /* 0x0000001053237819 */ /* 0x000fe400000006ff */
[----:B------:R-:W-:Y:S01]  /*1bf0*/  SHF.L.U32 R39, R24, 0x10, RZ ;  /* 0x0000001018277819 */ /* 0x000fe200000006ff */
[----:B------:R-:W-:Y:S01]  /*1c00*/  FADD.FTZ R32, -R52, R33 ;  /* 0x0000002134207221 */ /* 0x000fe20000010100 */
[----:B------:R-:W-:Y:S02]  /*1c10*/  SHF.L.U32 R45, R81, 0x10, RZ ;  /* 0x00000010512d7819 */ /* 0x000fe400000006ff */
[----:B------:R-:W-:Y:S01]  /*1c20*/  SHF.L.U32 R60, R26, 0x10, RZ ;  /* 0x000000101a3c7819 */ /* 0x000fe200000006ff */
[----:B------:R-:W-:Y:S01]  /*1c30*/  FMUL.FTZ R33, R32, R85 ;  /* 0x0000005520217220 */ /* 0x000fe20000410000 */
[C---:B------:R-:W-:Y:S01]  /*1c40*/  FADD.FTZ R32, -R52.reuse, R35 ;  /* 0x0000002334207221 */ /* 0x040fe20000010100 */
[C---:B------:R-:W-:Y:S01]  /*1c50*/  FADD.FTZ R34, -R52.reuse, R39 ;  /* 0x0000002734227221 */ /* 0x040fe20000010100 */
[----:B------:R-:W-:Y:S01]  /*1c60*/  FADD.FTZ R46, -R52, R45 ;  /* 0x0000002d342e7221 */ /* 0x000fe20000010100 */
[--C-:B------:R-:W-:Y:S01]  /*1c70*/  FFMA.FTZ R35, R68, R33, R53.reuse ;  /* 0x0000002144237223 */ /* 0x100fe20000010035 */
[-C--:B------:R-:W-:Y:S01]  /*1c80*/  FMUL.FTZ R32, R32, R85.reuse ;  /* 0x0000005520207220 */ /* 0x080fe20000410000 */
[----:B------:R-:W-:Y:S01]  /*1c90*/  FMUL.FTZ R34, R34, R85 ;  /* 0x0000005522227220 */ /* 0x000fe20000410000 */
[----:B------:R-:W-:Y:S01]  /*1ca0*/  SHF.L.U32 R45, R28, 0x10, RZ ;  /* 0x000000101c2d7819 */ /* 0x000fe200000006ff */
[----:B------:R-:W-:Y:S01]  /*1cb0*/  FMUL.FTZ R37, R35, -1.4426950216293334961 ;  /* 0xbfb8aa3b23257820 */ /* 0x000fe20000410000 */
[----:B------:R-:W-:Y:S01]  /*1cc0*/  FFMA.FTZ R36, R67, R32, R66 ;  /* 0x0000002043247223 */ /* 0x000fe20000010042 */
[----:B------:R-:W-:Y:S01]  /*1cd0*/  FFMA.FTZ R41, R68, R34, R53 ;  /* 0x0000002244297223 */ /* 0x000fe20000010035 */
[----:B------:R-:W-:-:S02]  /*1ce0*/  SHF.L.U32 R61, R48, 0x10, RZ ;  /* 0x00000010303d7819 */ /* 0x000fc400000006ff */
[----:B------:R-:W-:Y:S01]  /*1cf0*/  FMUL.FTZ R39, R36, -1.4426950216293334961 ;  /* 0xbfb8aa3b24277820 */ /* 0x000fe20000410000 */
[----:B------:R-:W0:Y:S01]  /*1d00*/  MUFU.EX2 R37, R37 ;  /* 0x0000002500257308 */ /* 0x000e220000000800 */
[----:B------:R-:W-:Y:S01]  /*1d10*/  FMUL.FTZ R43, R41, -1.4426950216293334961 ;  /* 0xbfb8aa3b292b7820 */ /* 0x000fe20000410000 */
[----:B------:R-:W-:Y:S02]  /*1d20*/  SHF.L.U32 R86, R82, 0x10, RZ ;  /* 0x0000001052567819 */ /* 0x000fe400000006ff */
[----:B------:R-:W-:-:S04]  /*1d30*/  SHF.L.U32 R95, R78, 0x10, RZ ;  /* 0x000000104e5f7819 */ /* 0x000fc800000006ff */
        /* <DEDUP_REMOVED lines=9> */
[----:B0-----:R-:W-:Y:S01]  /*1dd0*/  FADD.FTZ R44, -R38, 1 ;  /* 0x3f800000262c7421 */ /* 0x001fe20000010100 */
[----:B------:R-:W-:-:S03]  /*1de0*/  FMUL.FTZ R42, R37, R38 ;  /* 0x00000026252a7220 */ /* 0x000fc60000410000 */
[----:B------:R-:W-:Y:S01]  /*1df0*/  FFMA.FTZ R37, R35, R44, 1 ;  /* 0x3f80000023257423 */ /* 0x000fe2000001002c */
[----:B------:R-:W-:Y:S01]  /*1e00*/  FMUL.FTZ R35, R46, R85 ;  /* 0x000000552e237220 */ /* 0x000fe20000410000 */
[----:B------:R-:W-:Y:S01]  /*1e10*/  FADD.FTZ R46, -R52, R45 ;  /* 0x0000002d342e7221 */ /* 0x000fe20000010100 */
[----:B-1----:R-:W-:Y:S02]  /*1e20*/  FADD.FTZ R39, -R40, 1 ;  /* 0x3f80000028277421 */ /* 0x002fe40000010100 */
[----:B------:R-:W-:Y:S01]  /*1e30*/  FFMA.FTZ R44, R67, R35, R66 ;  /* 0x00000023432c7223 */ /* 0x000fe20000010042 */
[----:B------:R-:W-:Y:S01]  /*1e40*/  FMUL.FTZ R42, R42, R37 ;  /* 0x000000252a2a7220 */ /* 0x000fe20000410000 */
[----:B------:R-:W-:Y:S01]  /*1e50*/  SHF.L.U32 R37, R79, 0x10, RZ ;  /* 0x000000104f257819 */ /* 0x000fe200000006ff */
[----:B------:R-:W-:Y:S01]  /*1e60*/  FFMA.FTZ R38, R36, R39, 1 ;  /* 0x3f80000024267423 */ /* 0x000fe20000010027 */
[----:B------:R-:W-:Y:S01]  /*1e70*/  FMUL.FTZ R36, R46, R85 ;  /* 0x000000552e247220 */ /* 0x000fe20000410000 */
[----:B------:R-:W-:Y:S01]  /*1e80*/  FMUL.FTZ R45, R44, -1.4426950216293334961 ;  /* 0xbfb8aa3b2c2d7820 */ /* 0x000fe20000410000 */
[----:B------:R-:W-:-:S02]  /*1e90*/  SHF.L.U32 R39, R84, 0x10, RZ ;  /* 0x0000001054277819 */ /* 0x000fc400000006ff */
[----:B------:R-:W-:-:S03]  /*1ea0*/  FFMA.FTZ R46, R68, R36, R53 ;  /* 0x00000024442e7223 */ /* 0x000fc60000010035 */
[----:B------:R-:W0:Y:S01]  /*1eb0*/  MUFU.EX2 R45, R45 ;  /* 0x0000002d002d7308 */ /* 0x000e220000000800 */
[----:B------:R-:W-:Y:S01]  /*1ec0*/  FMUL.FTZ R47, R46, -1.4426950216293334961 ;  /* 0xbfb8aa3b2e2f7820 */ /* 0x000fe20000410000 */
[----:B------:R-:W-:Y:S01]  /*1ed0*/  FMUL.FTZ R39, R39, R40 ;  /* 0x0000002827277220 */ /* 0x000fe20000410000 */
[----:B--2---:R-:W-:Y:S01]  /*1ee0*/  FADD.FTZ R40, -R43, 1 ;  /* 0x3f8000002b287421 */ /* 0x004fe20000010100 */
[----:B------:R-:W-:Y:S02]  /*1ef0*/  FMUL.FTZ R43, R60, R43 ;  /* 0x0000002b3c2b7220 */ /* 0x000fe40000410000 */
[----:B------:R-:W-:Y:S01]  /*1f00*/  FMUL.FTZ R39, R39, R38 ;  /* 0x0000002627277220 */ /* 0x000fe20000410000 */
[----:B------:R-:W-:Y:S01]  /*1f10*/  FFMA.FTZ R40, R41, R40, 1 ;  /* 0x3f80000029287423 */ /* 0x000fe20000010028 */
[----:B------:R-:W1:Y:S03]  /*1f20*/  MUFU.EX2 R47, R47 ;  /* 0x0000002f002f7308 */ /* 0x000e660000000800 */
[----:B------:R-:W-:Y:S01]  /*1f30*/  FMUL.FTZ R43, R43, R40 ;  /* 0x000000282b2b7220 */ /* 0x000fe20000410000 */
[----:B------:R-:W-:-:S04]  /*1f40*/  FADD.FTZ R40, -R52, R37 ;  /* 0x0000002534287221 */ /* 0x000fc80000010100 */
[----:B------:R-:W-:Y:S01]  /*1f50*/  FMUL.FTZ R37, R40, R85 ;  /* 0x0000005528257220 */ /* 0x000fe20000410000 */
[----:B0-----:R-:W-:-:S03]  /*1f60*/  FADD.FTZ R45, R45, 1 ;  /* 0x3f8000002d2d7421 */ /* 0x001fc60000010000 */
[----:B------:R-:W-:-:S03]  /*1f70*/  FFMA.FTZ R40, R67, R37, R66 ;  /* 0x0000002543287223 */ /* 0x000fc60000010042 */
[----:B------:R-:W0:Y:S01]  /*1f80*/  MUFU.RCP R45, R45 ;  /* 0x0000002d002d7308 */ /* 0x000e220000001000 */
[----:B------:R-:W-:Y:S01]  /*1f90*/  FMUL.FTZ R60, R40, -1.4426950216293334961 ;  /* 0xbfb8aa3b283c7820 */ /* 0x000fe20000410000 */
[----:B-1----:R-:W-:-:S06]  /*1fa0*/  FADD.FTZ R38, R47, 1 ;  /* 0x3f8000002f267421 */ /* 0x002fcc0000010000 */
[----:B------:R1:W2:Y:S08]  /*1fb0*/  MUFU.RCP R47, R38 ;  /* 0x00000026002f7308 */ /* 0x0002b00000001000 */
[----:B------:R-:W3:Y:S01]  /*1fc0*/  MUFU.EX2 R60, R60 ;  /* 0x0000003c003c7308 */ /* 0x000ee20000000800 */
[----:B0-----:R-:W-:Y:S01]  /*1fd0*/  FADD.FTZ R41, -R45, 1 ;  /* 0x3f8000002d297421 */ /* 0x001fe20000010100 */
[----:B-1----:R-:W-:-:S03]  /*1fe0*/  FADD.FTZ R38, -R52, R61 ;  /* 0x0000003d34267221 */ /* 0x002fc60000010100 */
[----:B------:R-:W-:Y:S01]  /*1ff0*/  FFMA.FTZ R41, R44, R41, 1 ;  /* 0x3f8000002c297423 */ /* 0x000fe20000010029 */
[----:B------:R-:W-:Y:S01]  /*2000*/  FMUL.FTZ R44, R86, R45 ;  /* 0x0000002d562c7220 */ /* 0x000fe20000410000 */
[----:B------:R-:W-:Y:S01]  /*2010*/  FMUL.FTZ R38, R38, R85 ;  /* 0x0000005526267220 */ /* 0x000fe20000410000 */
[----:B------:R-:W-:Y:S01]  /*2020*/  SHF.L.U32 R86, R30, 0x10, RZ ;  /* 0x000000101e567819 */ /* 0x000fe200000006ff */
[----:B--2---:R-:W-:Y:S01]  /*2030*/  FADD.FTZ R45, -R47, 1 ;  /* 0x3f8000002f2d7421 */ /* 0x004fe20000010100 */
[----:B------:R-:W-:-:S03]  /*2040*/  FMUL.FTZ R44, R44, R41 ;  /* 0x000000292c2c7220 */ /* 0x000fc60000410000 */
[----:B------:R-:W-:Y:S01]  /*2050*/  FFMA.FTZ R46, R46, R45, 1 ;  /* 0x3f8000002e2e7423 */ /* 0x000fe2000001002d */
[----:B------:R-:W-:Y:S01]  /*2060*/  FMUL.FTZ R47, R86, R47 ;  /* 0x0000002f562f7220 */ /* 0x000fe20000410000 */
[----:B---3--:R-:W-:Y:S01]  /*2070*/  FADD.FTZ R45, R60, 1 ;  /* 0x3f8000003c2d7421 */ /* 0x008fe20000010000 */
[----:B------:R-:W-:Y:S02]  /*2080*/  FFMA.FTZ R60, R68, R38, R53 ;  /* 0x00000026443c7223 */ /* 0x000fe40000010035 */
[----:B------:R-:W-:Y:S01]  /*2090*/  FMUL.FTZ R41, R47, R46 ;  /* 0x0000002e2f297220 */ /* 0x000fe20000410000 */
[----:B------:R-:W-:Y:S01]  /*20a0*/  SHF.L.U32 R46, R80, 0x10, RZ ;  /* 0x00000010502e7819 */ /* 0x000fe200000006ff */
[----:B------:R-:W-:Y:S01]  /*20b0*/  FMUL.FTZ R61, R60, -1.4426950216293334961 ;  /* 0xbfb8aa3b3c3d7820 */ /* 0x000fe20000410000 */
[----:B------:R-:W0:Y:S08]  /*20c0*/  MUFU.RCP R45, R45 ;  /* 0x0000002d002d7308 */ /* 0x000e300000001000 */
[----:B------:R-:W1:Y:S01]  /*20d0*/  MUFU.EX2 R61, R61 ;  /* 0x0000003d003d7308 */ /* 0x000e620000000800 */
[----:B0-----:R-:W-:-:S04]  /*20e0*/  FADD.FTZ R47, -R45, 1 ;  /* 0x3f8000002d2f7421 */ /* 0x001fc80000010100 */
[----:B------:R-:W-:Y:S01]  /*20f0*/  FFMA.FTZ R47, R40, R47, 1 ;  /* 0x3f800000282f7423 */ /* 0x000fe2000001002f */
[----:B------:R-:W-:Y:S01]  /*2100*/  FMUL.FTZ R40, R46, R45 ;  /* 0x0000002d2e287220 */ /* 0x000fe20000410000 */
[----:B------:R-:W-:Y:S01]  /*2110*/  FMUL.FTZ R46, R68, R42 ;  /* 0x0000002a442e7220 */ /* 0x000fe20000410000 */
[----:B------:R-:W-:Y:S01]  /*2120*/  FMUL.FTZ R45, R67, R39 ;  /* 0x00000027432d7220 */ /* 0x000fe20000410000 */
[----:B-1----:R-:W-:Y:S01]  /*2130*/  FADD.FTZ R86, R61, 1 ;  /* 0x3f8000003d567421 */ /* 0x002fe20000010000 */
[----:B------:R-:W-:Y:S01]  /*2140*/  FMUL.FTZ R40, R40, R47 ;  /* 0x0000002f28287220 */ /* 0x000fe20000410000 */
[----:B------:R-:W-:Y:S01]  /*2150*/  FFMA.FTZ R47, R33, R46, RZ ;  /* 0x0000002e212f7223 */ /* 0x000fe200000100ff */
[----:B------:R-:W-:-:S03]  /*2160*/  FADD.FTZ R46, RZ, R46 ;  /* 0x0000002eff2e7221 */ /* 0x000fc60000010000 */
[----:B------:R-:W0:Y:S01]  /*2170*/  MUFU.RCP R86, R86 ;  /* 0x0000005600567308 */ /* 0x000e220000001000 */
[----:B------:R-:W-:Y:S01]  /*2180*/  FFMA.FTZ R61, R32, R45, R47 ;  /* 0x0000002d203d7223 */ /* 0x000fe2000001002f */
[----:B------:R-:W-:Y:S01]  /*2190*/  FADD.FTZ R46, R45, R46 ;  /* 0x0000002e2d2e7221 */ /* 0x000fe20000010000 */
[----:B------:R-:W-:Y:S01]  /*21a0*/  SHF.L.U32 R45, R50, 0x10, RZ ;  /* 0x00000010322d7819 */ /* 0x000fe200000006ff */
[----:B------:R-:W-:Y:S01]  /*21b0*/  FFMA.FTZ R32, R32, R39, RZ ;  /* 0x0000002720207223 */ /* 0x000fe200000100ff */
[----:B------:R-:W-:Y:S01]  /*21c0*/  FADD.FTZ R39, RZ, R39 ;  /* 0x00000027ff277221 */ /* 0x000fe20000010000 */
[----:B0-----:R-:W-:Y:S02]  /*21d0*/  FADD.FTZ R47, -R86, 1 ;  /* 0x3f800000562f7421 */ /* 0x001fe40000010100 */
[----:B------:R-:W-:Y:S02]  /*21e0*/  FMUL.FTZ R45, R45, R86 ;  /* 0x000000562d2d7220 */ /* 0x000fe40000410000 */
[----:B------:R-:W-:Y:S01]  /*21f0*/  FFMA.FTZ R60, R60, R47, 1 ;  /* 0x3f8000003c3c7423 */ /* 0x000fe2000001002f */
[----:B------:R-:W-:Y:S01]  /*2200*/  FFMA.FTZ R47, R33, R42, RZ ;  /* 0x0000002a212f7223 */ /* 0x000fe200000100ff */
[----:B------:R-:W-:Y:S01]  /*2210*/  SHF.L.U32 R33, R77, 0x10, RZ ;  /* 0x000000104d217819 */ /* 0x000fe200000006ff */
[----:B------:R-:W-:Y:S01]  /*2220*/  FADD.FTZ R42, RZ, R42 ;  /* 0x0000002aff2a7221 */ /* 0x000fe20000010000 */
[----:B------:R-:W-:Y:S01]  /*2230*/  FMUL.FTZ R45, R45, R60 ;  /* 0x0000003c2d2d7220 */ /* 0x000fe20000410000 */
[-C--:B------:R-:W-:Y:S01]  /*2240*/  FMUL.FTZ R60, R68, R43.reuse ;  /* 0x0000002b443c7220 */ /* 0x080fe20000410000 */
[----:B------:R-:W-:Y:S01]  /*2250*/  FFMA.FTZ R47, R34, R43, R47 ;  /* 0x0000002b222f7223 */ /* 0x000fe2000001002f */
[----:B------:R-:W-:Y:S01]  /*2260*/  FADD.FTZ R86, -R52, R33 ;  /* 0x0000002134567221 */ /* 0x000fe20000010100 */
[----:B------:R-:W-:Y:S01]  /*2270*/  FADD.FTZ R42, R42, R43 ;  /* 0x0000002b2a2a7221 */ /* 0x000fe20000010000 */
[----:B------:R-:W-:Y:S01]  /*2280*/  FFMA.FTZ R61, R34, R60, R61 ;  /* 0x0000003c223d7223 */ /* 0x000fe2000001003d */
[----:B------:R-:W-:Y:S01]  /*2290*/  FADD.FTZ R93, R46, R60 ;  /* 0x0000003c2e5d7221 */ /* 0x000fe20000010000 */
[----:B------:R-:W-:Y:S01]  /*22a0*/  FMUL.FTZ R33, R86, R85 ;  /* 0x0000005556217220 */ /* 0x000fe20000410000 */
[----:B------:R-:W-:-:S03]  /*22b0*/  FFMA.FTZ R47, R36, R41, R47 ;  /* 0x00000029242f7223 */ /* 0x000fc6000001002f */
[----:B------:R-:W-:Y:S01]  /*22c0*/  FFMA.FTZ R34, R67, R33, R66 ;  /* 0x0000002143227223 */ /* 0x000fe20000010042 */
[----:B------:R-:W-:-:S03]  /*22d0*/  FFMA.FTZ R47, R38, R45, R47 ;  /* 0x0000002d262f7223 */ /* 0x000fc6000001002f */
[----:B------:R-:W-:-:S06]  /*22e0*/  FMUL.FTZ R43, R34, -1.4426950216293334961 ;  /* 0xbfb8aa3b222b7820 */ /* 0x000fcc0000410000 */
[----:B------:R-:W0:Y:S02]  /*22f0*/  MUFU.EX2 R43, R43 ;  /* 0x0000002b002b7308 */ /* 0x000e240000000800 */
[----:B0-----:R-:W-:Y:S01]  /*2300*/  FADD.FTZ R86, R43, 1 ;  /* 0x3f8000002b567421 */ /* 0x001fe20000010000 */
[----:B------:R-:W-:Y:S01]  /*2310*/  FADD.FTZ R43, R39, R44 ;  /* 0x0000002c272b7221 */ /* 0x000fe20000010000 */
[----:B------:R-:W-:-:S03]  /*2320*/  SHF.L.U32 R39, R55, 0x10, RZ ;  /* 0x0000001037277819 */ /* 0x000fc600000006ff */
[----:B------:R-:W-:Y:S01]  /*2330*/  FADD.FTZ R43, R43, R40 ;  /* 0x000000282b2b7221 */ /* 0x000fe20000010000 */
[----:B------:R-:W0:Y:S02]  /*2340*/  MUFU.RCP R86, R86 ;  /* 0x0000005600567308 */ /* 0x000e240000001000 */
[----:B0-----:R-:W-:Y:S01]  /*2350*/  FMUL.FTZ R46, R95, R86 ;  /* 0x000000565f2e7220 */ /* 0x001fe20000410000 */
[----:B------:R-:W-:-:S04]  /*2360*/  FADD.FTZ R95, -R86, 1 ;  /* 0x3f800000565f7421 */ /* 0x000fc80000010100 */
[----:B------:R-:W-:-:S04]  /*2370*/  FFMA.FTZ R95, R34, R95, 1 ;  /* 0x3f800000225f7423 */ /* 0x000fc8000001005f */
[----:B------:R-:W-:Y:S01]  /*2380*/  FMUL.FTZ R34, R46, R95 ;  /* 0x0000005f2e227220 */ /* 0x000fe20000410000 */
[----:B------:R-:W-:Y:S01]  /*2390*/  SHF.L.U32 R95, R54, 0x10, RZ ;  /* 0x00000010365f7819 */ /* 0x000fe200000006ff */
[-C--:B------:R-:W-:Y:S01]  /*23a0*/  FFMA.FTZ R46, R35, R44.reuse, R32 ;  /* 0x0000002c232e7223 */ /* 0x080fe20000010020 */
[----:B------:R-:W-:Y:S01]  /*23b0*/  FMUL.FTZ R44, R67, R44 ;  /* 0x0000002c432c7220 */ /* 0x000fe20000410000 */
[----:B------:R-:W-:Y:S02]  /*23c0*/  FADD.FTZ R43, R43, R34 ;  /* 0x000000222b2b7221 */ /* 0x000fe40000010000 */
[----:B------:R-:W-:Y:S01]  /*23d0*/  FADD.FTZ R60, -R52, R95 ;  /* 0x0000005f343c7221 */ /* 0x000fe20000010100 */
[----:B------:R-:W-:Y:S01]  /*23e0*/  FFMA.FTZ R61, R35, R44, R61 ;  /* 0x0000002c233d7223 */ /* 0x000fe2000001003d */
[----:B------:R-:W-:Y:S01]  /*23f0*/  FADD.FTZ R93, R44, R93 ;  /* 0x0000005d2c5d7221 */ /* 0x000fe20000010000 */
[----:B------:R-:W-:Y:S01]  /*2400*/  SHF.L.U32 R95, R70, 0x10, RZ ;  /* 0x00000010465f7819 */ /* 0x000fe200000006ff */
[----:B------:R-:W-:Y:S01]  /*2410*/  FMUL.FTZ R32, R60, R85 ;  /* 0x000000553c207220 */ /* 0x000fe20000410000 */
[-C--:B------:R-:W-:Y:S01]  /*2420*/  FFMA.FTZ R46, R37, R40.reuse, R46 ;  /* 0x00000028252e7223 */ /* 0x080fe2000001002e */
[----:B------:R-:W-:-:S02]  /*2430*/  FMUL.FTZ R40, R67, R40 ;  /* 0x0000002843287220 */ /* 0x000fc40000410000 */
[----:B------:R-:W-:Y:S01]  /*2440*/  FFMA.FTZ R35, R68, R32, R53 ;  /* 0x0000002044237223 */ /* 0x000fe20000010035 */
[----:B------:R-:W-:-:S03]  /*2450*/  FFMA.FTZ R46, R33, R34, R46 ;  /* 0x00000022212e7223 */ /* 0x000fc6000001002e */
        /* <DEDUP_REMOVED lines=9> */
[----:B------:R-:W-:Y:S01]  /*24f0*/  FADD.FTZ R44, R42, R41 ;  /* 0x000000292a2c7221 */ /* 0x000fe20000010000 */
[----:B------:R-:W-:Y:S01]  /*2500*/  FADD.FTZ R92, -R52, R35 ;  /* 0x00000023345c7221 */ /* 0x000fe20000010100 */
[----:B------:R-:W-:Y:S01]  /*2510*/  FMUL.FTZ R42, R68, R41 ;  /* 0x00000029442a7220 */ /* 0x000fe20000410000 */
[----:B------:R-:W-:Y:S01]  /*2520*/  FFMA.FTZ R47, R32, R39, R47 ;  /* 0x00000027202f7223 */ /* 0x000fe2000001002f */
[----:B------:R-:W-:Y:S01]  /*2530*/  FADD.FTZ R44, R44, R45 ;  /* 0x0000002d2c2c7221 */ /* 0x000fe20000010000 */
[----:B------:R-:W-:Y:S01]  /*2540*/  FMUL.FTZ R35, R92, R85 ;  /* 0x000000555c237220 */ /* 0x000fe20000410000 */
[----:B------:R-:W-:Y:S01]  /*2550*/  FFMA.FTZ R61, R36, R42, R61 ;  /* 0x0000002a243d7223 */ /* 0x000fe2000001003d */
[----:B------:R-:W-:Y:S01]  /*2560*/  FADD.FTZ R93, R93, R42 ;  /* 0x0000002a5d5d7221 */ /* 0x000fe20000010000 */
[----:B------:R-:W-:Y:S01]  /*2570*/  FADD.FTZ R44, R44, R39 ;  /* 0x000000272c2c7221 */ /* 0x000fe20000010000 */
[----:B------:R-:W-:Y:S01]  /*2580*/  FFMA.FTZ R36, R67, R35, R66 ;  /* 0x0000002343247223 */ /* 0x000fe20000010042 */
[----:B------:R-:W-:Y:S01]  /*2590*/  FFMA.FTZ R61, R37, R40, R61 ;  /* 0x00000028253d7223 */ /* 0x000fe2000001003d */
[----:B------:R-:W-:-:S02]  /*25a0*/  FADD.FTZ R93, R40, R93 ;  /* 0x0000005d285d7221 */ /* 0x000fc40000010000 */
        /* <DEDUP_REMOVED lines=8> */
[----:B------:R-:W-:-:S03]  /*2630*/  SHF.L.U32 R95, R56, 0x10, RZ ;  /* 0x00000010385f7819 */ /* 0x000fc600000006ff */
[----:B------:R-:W-:Y:S02]  /*2640*/  FADD.FTZ R43, R43, R42 ;  /* 0x0000002a2b2b7221 */ /* 0x000fe40000010000 */
[----:B------:R-:W-:Y:S01]  /*2650*/  FADD.FTZ R36, -R52, R95 ;  /* 0x0000005f34247221 */ /* 0x000fe20000010100 */
[----:B------:R-:W-:-:S03]  /*2660*/  SHF.L.U32 R95, R57, 0x10, RZ ;  /* 0x00000010395f7819 */ /* 0x000fc600000006ff */
[----:B------:R-:W-:-:S04]  /*2670*/  FMUL.FTZ R36, R36, R85 ;  /* 0x0000005524247220 */ /* 0x000fc80000410000 */
[----:B------:R-:W-:-:S04]  /*2680*/  FFMA.FTZ R37, R68, R36, R53 ;  /* 0x0000002444257223 */ /* 0x000fc80000010035 */
[----:B------:R-:W-:-:S06]  /*2690*/  FMUL.FTZ R41, R37, -1.4426950216293334961 ;  /* 0xbfb8aa3b25297820 */ /* 0x000fcc0000410000 */
[----:B------:R-:W0:Y:S02]  /*26a0*/  MUFU.EX2 R41, R41 ;  /* 0x0000002900297308 */ /* 0x000e240000000800 */
[----:B0-----:R-:W-:-:S06]  /*26b0*/  FADD.FTZ R60, R41, 1 ;  /* 0x3f800000293c7421 */ /* 0x001fcc0000010000 */
[----:B------:R-:W0:Y:S02]  /*26c0*/  MUFU.RCP R60, R60 ;  /* 0x0000003c003c7308 */ /* 0x000e240000001000 */
[----:B0-----:R-:W-:Y:S01]  /*26d0*/  FADD.FTZ R86, -R60, 1 ;  /* 0x3f8000003c567421 */ /* 0x001fe20000010100 */
[----:B------:R-:W-:Y:S01]  /*26e0*/  FMUL.FTZ R40, R95, R60 ;  /* 0x0000003c5f287220 */ /* 0x000fe20000410000 */
[----:B------:R-:W-:Y:S01]  /*26f0*/  SHF.L.U32 R95, R71, 0x10, RZ ;  /* 0x00000010475f7819 */ /* 0x000fe200000006ff */
[----:B------:R-:W-:Y:S01]  /*2700*/  FMUL.FTZ R60, R68, R45 ;  /* 0x0000002d443c7220 */ /* 0x000fe20000410000 */
[----:B------:R-:W-:-:S03]  /*2710*/  FFMA.FTZ R37, R37, R86, 1 ;  /* 0x3f80000025257423 */ /* 0x000fc60000010056 */
[----:B------:R-:W-:Y:S01]  /*2720*/  FFMA.FTZ R61, R38, R60, R61 ;  /* 0x0000003c263d7223 */ /* 0x000fe2000001003d */
[----:B------:R-:W-:Y:S01]  /*2730*/  FMUL.FTZ R37, R40, R37 ;  /* 0x0000002528257220 */ /* 0x000fe20000410000 */
[----:B------:R-:W-:Y:S01]  /*2740*/  FADD.FTZ R40, -R52, R95 ;  /* 0x0000005f34287221 */ /* 0x000fe20000010100 */
[----:B------:R-:W-:Y:S01]  /*2750*/  FADD.FTZ R93, R93, R60 ;  /* 0x0000003c5d5d7221 */ /* 0x000fe20000010000 */
[----:B------:R-:W-:Y:S01]  /*2760*/  SHF.L.U32 R60, R72, 0x10, RZ ;  /* 0x00000010483c7819 */ /* 0x000fe200000006ff */
[----:B------:R-:W-:Y:S01]  /*2770*/  FFMA.FTZ R47, R36, R37, R47 ;  /* 0x00000025242f7223 */ /* 0x000fe2000001002f */
[----:B------:R-:W-:Y:S01]  /*2780*/  FMUL.FTZ R40, R40, R85 ;  /* 0x0000005528287220 */ /* 0x000fe20000410000 */
[----:B------:R-:W-:-:S03]  /*2790*/  FADD.FTZ R44, R44, R37 ;  /* 0x000000252c2c7221 */ /* 0x000fc60000010000 */
[----:B------:R-:W-:-:S04]  /*27a0*/  FFMA.FTZ R38, R67, R40, R66 ;  /* 0x0000002843267223 */ /* 0x000fc80000010042 */
[----:B------:R-:W-:-:S06]  /*27b0*/  FMUL.FTZ R41, R38, -1.4426950216293334961 ;  /* 0xbfb8aa3b26297820 */ /* 0x000fcc0000410000 */
        /* <DEDUP_REMOVED lines=8> */
[----:B------:R-:W-:Y:S01]  /*2840*/  SHF.L.U32 R95, R58, 0x10, RZ ;  /* 0x000000103a5f7819 */ /* 0x000fe200000006ff */
[----:B------:R-:W-:Y:S02]  /*2850*/  FMUL.FTZ R60, R67, R34 ;  /* 0x00000022433c7220 */ /* 0x000fe40000410000 */
[----:B------:R-:W-:Y:S02]  /*2860*/  FADD.FTZ R43, R43, R38 ;  /* 0x000000262b2b7221 */ /* 0x000fe40000010000 */
[----:B------:R-:W-:Y:S01]  /*2870*/  FADD.FTZ R86, -R52, R95 ;  /* 0x0000005f34567221 */ /* 0x000fe20000010100 */
[----:B------:R-:W-:Y:S01]  /*2880*/  FFMA.FTZ R61, R33, R60, R61 ;  /* 0x0000003c213d7223 */ /* 0x000fe2000001003d */
[----:B------:R-:W-:Y:S02]  /*2890*/  FADD.FTZ R93, R60, R93 ;  /* 0x0000005d3c5d7221 */ /* 0x000fe40000010000 */
[----:B------:R-:W-:-:S04]  /*28a0*/  FMUL.FTZ R34, R86, R85 ;  /* 0x0000005556227220 */ /* 0x000fc80000410000 */
        /* <DEDUP_REMOVED lines=8> */
[----:B------:R-:W-:Y:S01]  /*2930*/  FFMA.FTZ R60, R33, R60, 1 ;  /* 0x3f800000213c7423 */ /* 0x000fe2000001003c */
[----:B------:R-:W-:-:S03]  /*2940*/  SHF.L.U32 R33, R73, 0x10, RZ ;  /* 0x0000001049217819 */ /* 0x000fc600000006ff */
[----:B------:R-:W-:Y:S01]  /*2950*/  FMUL.FTZ R41, R41, R60 ;  /* 0x0000003c29297220 */ /* 0x000fe20000410000 */
[----:B------:R-:W-:Y:S01]  /*2960*/  FMUL.FTZ R60, R68, R39 ;  /* 0x00000027443c7220 */ /* 0x000fe20000410000 */
[----:B------:R-:W-:Y:S02]  /*2970*/  FADD.FTZ R92, -R52, R33 ;  /* 0x00000021345c7221 */ /* 0x000fe40000010100 */
[----:B------:R-:W-:Y:S01]  /*2980*/  FADD.FTZ R44, R44, R41 ;  /* 0x000000292c2c7221 */ /* 0x000fe20000010000 */
[----:B------:R-:W-:Y:S01]  /*2990*/  FFMA.FTZ R61, R32, R60, R61 ;  /* 0x0000003c203d7223 */ /* 0x000fe2000001003d */
[----:B------:R-:W-:Y:S01]  /*29a0*/  FMUL.FTZ R33, R92, R85 ;  /* 0x000000555c217220 */ /* 0x000fe20000410000 */
[----:B------:R-:W-:-:S03]  /*29b0*/  FADD.FTZ R93, R93, R60 ;  /* 0x0000003c5d5d7221 */ /* 0x000fc60000010000 */
        /* <DEDUP_REMOVED lines=10> */
[----:B------:R-:W-:-:S03]  /*2a60*/  SHF.L.U32 R45, R64, 0x10, RZ ;  /* 0x00000010402d7819 */ /* 0x000fc600000006ff */
[----:B------:R-:W-:Y:S02]  /*2a70*/  FADD.FTZ R43, R43, R32 ;  /* 0x000000202b2b7221 */ /* 0x000fe40000010000 */
[----:B------:R-:W-:Y:S01]  /*2a80*/  FADD.FTZ R60, -R52, R45 ;  /* 0x0000002d343c7221 */ /* 0x000fe20000010100 */
[-C--:B------:R-:W-:Y:S01]  /*2a90*/  FFMA.FTZ R45, R35, R42.reuse, R46 ;  /* 0x0000002a232d7223 */ /* 0x080fe2000001002e */
[----:B------:R-:W-:Y:S02]  /*2aa0*/  FMUL.FTZ R42, R67, R42 ;  /* 0x0000002a432a7220 */ /* 0x000fe40000410000 */
        /* <DEDUP_REMOVED lines=9> */
[----:B------:R-:W-:Y:S01]  /*2b40*/  FADD.FTZ R86, -R60, 1 ;  /* 0x3f8000003c567421 */ /* 0x000fe20000010100 */
[----:B------:R-:W-:-:S03]  /*2b50*/  SHF.L.U32 R95, R75, 0x10, RZ ;  /* 0x000000104b5f7819 */ /* 0x000fc600000006ff */
[----:B------:R-:W-:Y:S02]  /*2b60*/  FFMA.FTZ R35, R35, R86, 1 ;  /* 0x3f80000023237423 */ /* 0x000fe40000010056 */
[----:B------:R-:W-:Y:S02]  /*2b70*/  FADD.FTZ R86, -R52, R95 ;  /* 0x0000005f34567221 */ /* 0x000fe40000010100 */
[----:B------:R-:W-:Y:S01]  /*2b80*/  FMUL.FTZ R35, R42, R35 ;  /* 0x000000232a237220 */ /* 0x000fe20000410000 */
[----:B------:R-:W-:Y:S01]  /*2b90*/  FMUL.FTZ R42, R68, R37 ;  /* 0x00000025442a7220 */ /* 0x000fe20000410000 */
[----:B------:R-:W-:Y:S01]  /*2ba0*/  FMUL.FTZ R92, R86, R85 ;  /* 0x00000055565c7220 */ /* 0x000fe20000410000 */
[----:B------:R-:W-:Y:S02]  /*2bb0*/  SHF.L.U32 R86, R76, 0x10, RZ ;  /* 0x000000104c567819 */ /* 0x000fe400000006ff */
[----:B------:R-:W-:Y:S01]  /*2bc0*/  FFMA.FTZ R46, R36, R42, R61 ;  /* 0x0000002a242e7223 */ /* 0x000fe2000001003d */
[----:B------:R-:W-:Y:S01]  /*2bd0*/  FFMA.FTZ R36, R67, R92, R66 ;  /* 0x0000005c43247223 */ /* 0x000fe20000010042 */
[----:B------:R-:W-:-:S03]  /*2be0*/  FADD.FTZ R42, R93, R42 ;  /* 0x0000002a5d2a7221 */ /* 0x000fc60000010000 */
[----:B------:R-:W-:-:S06]  /*2bf0*/  FMUL.FTZ R60, R36, -1.4426950216293334961 ;  /* 0xbfb8aa3b243c7820 */ /* 0x000fcc0000410000 */
[----:B------:R-:W0:Y:S02]  /*2c00*/  MUFU.EX2 R60, R60 ;  /* 0x0000003c003c7308 */ /* 0x000e240000000800 */
[----:B0-----:R-:W-:-:S06]  /*2c10*/  FADD.FTZ R61, R60, 1 ;  /* 0x3f8000003c3d7421 */ /* 0x001fcc0000010000 */
[----:B------:R-:W0:Y:S02]  /*2c20*/  MUFU.RCP R61, R61 ;  /* 0x0000003d003d7308 */ /* 0x000e240000001000 */
[----:B0-----:R-:W-:Y:S01]  /*2c30*/  FADD.FTZ R37, -R61, 1 ;  /* 0x3f8000003d257421 */ /* 0x001fe20000010100 */
[----:B------:R-:W-:-:S03]  /*2c40*/  FMUL.FTZ R86, R86, R61 ;  /* 0x0000003d56567220 */ /* 0x000fc60000410000 */
[----:B------:R-:W-:Y:S01]  /*2c50*/  FFMA.FTZ R93, R36, R37, 1 ;  /* 0x3f800000245d7423 */ /* 0x000fe20000010025 */
[-C--:B------:R-:W-:Y:S01]  /*2c60*/  FMUL.FTZ R37, R67, R38.reuse ;  /* 0x0000002643257220 */ /* 0x080fe20000410000 */
[----:B------:R-:W-:Y:S01]  /*2c70*/  FFMA.FTZ R36, R40, R38, R45 ;  /* 0x0000002628247223 */ /* 0x000fe2000001002d */
[----:B------:R-:W-:Y:S01]  /*2c80*/  FFMA.FTZ R38, R34, R41, R47 ;  /* 0x0000002922267223 */ /* 0x000fe2000001002f */
[----:B------:R-:W-:Y:S01]  /*2c90*/  FMUL.FTZ R86, R86, R93 ;  /* 0x0000005d56567220 */ /* 0x000fe20000410000 */
[----:B------:R-:W-:Y:S01]  /*2ca0*/  FFMA.FTZ R45, R40, R37, R46 ;  /* 0x00000025282d7223 */ /* 0x000fe2000001002e */
[----:B------:R-:W-:Y:S01]  /*2cb0*/  FMUL.FTZ R40, R68, R41 ;  /* 0x0000002944287220 */ /* 0x000fe20000410000 */
[----:B------:R-:W-:-:S03]  /*2cc0*/  FADD.FTZ R42, R37, R42 ;  /* 0x0000002a252a7221 */ /* 0x000fc60000010000 */
[----:B------:R-:W-:Y:S01]  /*2cd0*/  FFMA.FTZ R46, R34, R40, R45 ;  /* 0x00000028222e7223 */ /* 0x000fe2000001002d */
[----:B------:R-:W-:Y:S01]  /*2ce0*/  FADD.FTZ R37, R42, R40 ;  /* 0x000000282a257221 */ /* 0x000fe20000010000 */
[----:B------:R-:W-:-:S04]  /*2cf0*/  FMUL.FTZ R34, R67, R32 ;  /* 0x0000002043227220 */ /* 0x000fc80000410000 */
[C---:B------:R-:W-:Y:S01]  /*2d00*/  FFMA.FTZ R46, R33.reuse, R34, R46 ;  /* 0x00000022212e7223 */ /* 0x040fe2000001002e */
[----:B------:R-:W-:Y:S01]  /*2d10*/  FADD.FTZ R37, R34, R37 ;  /* 0x0000002522257221 */ /* 0x000fe20000010000 */
[-C--:B------:R-:W-:Y:S01]  /*2d20*/  FMUL.FTZ R34, R68, R35.reuse ;  /* 0x0000002344227220 */ /* 0x080fe20000410000 */
[----:B------:R-:W-:Y:S01]  /*2d30*/  FFMA.FTZ R33, R33, R32, R36 ;  /* 0x0000002021217223 */ /* 0x000fe20000010024 */
[C---:B------:R-:W-:Y:S02]  /*2d40*/  FFMA.FTZ R32, R39.reuse, R35, R38 ;  /* 0x0000002327207223 */ /* 0x040fe40000010026 */
[----:B------:R-:W-:Y:S01]  /*2d50*/  FFMA.FTZ R45, R39, R34, R46 ;  /* 0x00000022272d7223 */ /* 0x000fe2000001002e */
[----:B------:R-:W-:Y:S01]  /*2d60*/  FADD.FTZ R37, R37, R34 ;  /* 0x0000002225257221 */ /* 0x000fe20000010000 */
[-C--:B------:R-:W-:Y:S01]  /*2d70*/  FMUL.FTZ R34, R67, R86.reuse ;  /* 0x0000005643227220 */ /* 0x080fe20000410000 */
[----:B------:R-:W-:-:S03]  /*2d80*/  FFMA.FTZ R33, R92, R86, R33 ;  /* 0x000000565c217223 */ /* 0x000fc60000010021 */
[----:B------:R-:W-:Y:S01]  /*2d90*/  FFMA.FTZ R45, R92, R34, R45 ;  /* 0x000000225c2d7223 */ /* 0x000fe2000001002d */
[----:B------:R-:W-:Y:S01]  /*2da0*/  FADD.FTZ R36, R34, R37 ;  /* 0x0000002522247221 */ /* 0x000fe20000010000 */
[----:B------:R-:W-:Y:S01]  /*2db0*/  FADD.FTZ R34, R44, R35 ;  /* 0x000000232c227221 */ /* 0x000fe20000010000 */
[----:B------:R-:W-:-:S07]  /*2dc0*/  FADD.FTZ R35, R43, R86 ;  /* 0x000000562b237221 */ /* 0x000fce0000010000 */
.L_x_205:
        /* <DEDUP_REMOVED lines=36> */
.L_x_207:
[----:B------:R-:W-:Y:S05]  /*3010*/  BSYNC.RECONVERGENT B0 ;  /* 0x0000000000007941 */ /* 0x000fea0003800200 */
.L_x_206:
        /* <DEDUP_REMOVED lines=39> */
.L_x_209:
[----:B------:R-:W-:Y:S05]  /*3290*/  BSYNC.RECONVERGENT B0 ;  /* 0x0000000000007941 */ /* 0x000fea0003800200 */
.L_x_208:
        /* <DEDUP_REMOVED lines=38> */
.L_x_211:
[----:B------:R-:W-:Y:S05]  /*3500*/  BSYNC.RECONVERGENT B0 ;  /* 0x0000000000007941 */ /* 0x000fea0003800200 */
.L_x_210:
        /* <DEDUP_REMOVED lines=29> */
.L_x_213:
[----:B------:R-:W-:Y:S05]  /*36e0*/  BSYNC.RECONVERGENT B0 ;  /* 0x0000000000007941 */ /* 0x000fea0003800200 */
.L_x_212:
        /* <DEDUP_REMOVED lines=11> */
[----:B------:R-:W-:Y:S01]  /*37a0*/  IMAD R37, R3, UR10, R0 ;  /* 0x0000000a03257c24 */ /* 0x000fe2000f8e0200 */
[----:B------:R-:W-:Y:S02]  /*37b0*/  IADD3 R35, PT, PT, R35, R0, RZ ;  /* 0x0000000023237210 */ /* 0x000fe40007ffe0ff */
[----:B------:R-:W-:-:S04]  /*37c0*/  SEL R41, R4, RZ, !P0 ;  /* 0x000000ff04297207 */ /* 0x000fc80004000000 */
[----:B------:R-:W-:Y:S01]  /*37d0*/  ISETP.NE.AND P0, PT, R41, -0x1, PT ;  /* 0xffffffff2900780c */ /* 0x000fe20003f05270 */
[----:B-1----:R-:W-:-:S04]  /*37e0*/  IMAD.WIDE.U32 R32, R35, 0x4, R32 ;  /* 0x0000000423207825 */ /* 0x002fc800078e0020 */
        /* <DEDUP_REMOVED lines=8> */
.L_x_216:
[----:B-1----:R-:W2:Y:S04]  /*3870*/  LDG.E.STRONG.GPU R34, desc[UR8][R32.64] ;  /* 0x0000000820227981 */ /* 0x002ea8000c1ef900 */
[----:B--2---:R-:W-:Y:S01]  /*3880*/  CCTL.IVALL ;  /* 0x00000000ff00798f */ /* 0x004fe20002000000 */
[----:B------:R-:W-:Y:S05]  /*3890*/  YIELD ;  /* 0x0000000000007946 */ /* 0x000fea0003800000 */
[----:B------:R-:W-:-:S13]  /*38a0*/  ISETP.NE.AND P0, PT, R34, R41, PT ;  /* 0x000000292200720c */ /* 0x000fda0003f05270 */
[----:B------:R-:W-:Y:S05]  /*38b0*/  @P0 BRA `(.L_x_216) ;  /* 0xfffffffc00ec0947 */ /* 0x000fea000383ffff */
.L_x_215:
[----:B------:R-:W-:Y:S05]  /*38c0*/  WARPSYNC.ALL ;  /* 0x0000000000007948 */ /* 0x000fea0003800000 */
[----:B------:R-:W-:Y:S01]  /*38d0*/  BAR.SYNC.DEFER_BLOCKING 0x0 ;  /* 0x0000000000007b1d */ /* 0x000fe20000010000 */
[----:B------:R-:W-:-:S05]  /*38e0*/  HFMA2 R40, -RZ, RZ, 0, 0 ;  /* 0x00000000ff287431 */ /* 0x000fca00000001ff */
[----:B------:R-:W-:Y:S05]  /*38f0*/  @!P3 BRA `(.L_x_217) ;  /* 0x00000004001cb947 */ /* 0x000fea0003800000 */
[CC--:B------:R-:W-:Y:S01]  /*3900*/  LEA R40, R3.reuse, R0.reuse, 0x1 ;  /* 0x0000000003287211 */ /* 0x0c0fe200078e08ff */
[C-C-:B------:R-:W-:Y:S01]  /*3910*/  IMAD R41, R3.reuse, 0x6, R0.reuse ;  /* 0x0000000603297824 */ /* 0x140fe200078e0200 */
[----:B------:R-:W-:Y:S01]  /*3920*/  IADD3 R44, PT, PT, R0, R3, RZ ;  /* 0x00000003002c7210 */ /* 0x000fe20007ffe0ff */
[C-C-:B------:R-:W-:Y:S01]  /*3930*/  IMAD R42, R3.reuse, 0x7, R0.reuse ;  /* 0x00000007032a7824 */ /* 0x140fe200078e0200 */
[----:B------:R-:W-:Y:S01]  /*3940*/  MOV R45, RZ ;  /* 0x000000ff002d7202 */ /* 0x000fe20000000f00 */
[----:B------:R-:W-:Y:S01]  /*3950*/  IMAD R43, R3, 0x3, R0 ;  /* 0x00000003032b7824 */ /* 0x000fe200078e0200 */
[----:B------:R-:W-:Y:S01]  /*3960*/  MOV R46, R0 ;  /* 0x00000000002e7202 */ /* 0x000fe20000000f00 */
[----:B------:R-:W-:Y:S01]  /*3970*/  UIADD3 UR6, UPT, UPT, -UR10, URZ, URZ ;  /* 0x000000ff0a067290 */ /* 0x000fe2000fffe1ff */
[----:B------:R-:W-:Y:S02]  /*3980*/  MOV R47, R11 ;  /* 0x0000000b002f7202 */ /* 0x000fe40000000f00 */
[----:B------:R-:W-:-:S02]  /*3990*/  MOV R86, R10 ;  /* 0x0000000a00567202 */ /* 0x000fc40000000f00 */
[----:B------:R-:W-:-:S07]  /*39a0*/  LOP3.LUT R92, R4, 0x7ffffff8, RZ, 0xc0, !PT ;  /* 0x7ffffff8045c7812 */ /* 0x000fce00078ec0ff */
.L_x_218:
[----:B------:R-:W-:Y:S02]  /*39b0*/  ISETP.EQ.OR P4, PT, RZ, UR6, P2 ;  /* 0x00000006ff007c0c */ /* 0x000fe40009782670 */
[----:B-1----:R-:W-:-:S04]  /*39c0*/  IADD3 R32, PT, PT, R45, 0x1, RZ ;  /* 0x000000012d207810 */ /* 0x002fc80007ffe0ff */
        /* <DEDUP_REMOVED lines=58> */
.L_x_217:
[----:B------:R-:W-:-:S13]  /*3d70*/  ISETP.NE.AND P0, PT, R12, RZ, PT ;  /* 0x000000ff0c00720c */ /* 0x000fda0003f05270 */
[----:B------:R-:W-:Y:S05]  /*3d80*/  @!P0 BRA `(.L_x_214) ;  /* 0x0000000000f08947 */ /* 0x000fea0003800000 */
[----:B-1----:R-:W-:Y:S02]  /*3d90*/  IADD3 R32, PT, PT, R12, -0x1, RZ ;  /* 0xffffffff0c207810 */ /* 0x002fe40007ffe0ff */
        /* <DEDUP_REMOVED lines=31> */
.L_x_219:
        /* <DEDUP_REMOVED lines=18> */
.L_x_220:
        /* <DEDUP_REMOVED lines=9> */
.L_x_221:
[----:B------:R-:W-:Y:S05]  /*4140*/  BSYNC.RECONVERGENT B0 ;  /* 0x0000000000007941 */ /* 0x000fea0003800200 */
.L_x_214:
[----:B------:R-:W5:Y:S01]  /*4150*/  S2UR UR7, SR_CgaCtaId ;  /* 0x00000000000779c3 */ /* 0x000f620000008800 */
[----:B------:R-:W-:Y:S01]  /*4160*/  UMOV UR6, 0x400 ;  /* 0x0000040000067882 */ /* 0x000fe20000000000 */
[----:B-1--4-:R-:W-:Y:S01]  /*4170*/  SHF.L.U32 R35, R62, 0x10, RZ ;  /* 0x000000103e237819 */ /* 0x012fe200000006ff */
[----:B------:R-:W1:Y:S01]  /*4180*/  LDCU.64 UR14, c[0x0][0x400] ;  /* 0x00008000ff0e77ac */ /* 0x000e620008000a00 */
[----:B------:R-:W-:Y:S02]  /*4190*/  SHF.L.U32 R83, R83, 0x10, RZ ;  /* 0x0000001053537819 */ /* 0x000fe400000006ff */
[----:B------:R-:W-:Y:S02]  /*41a0*/  SHF.L.U32 R45, R56, 0x10, RZ ;  /* 0x00000010382d7819 */ /* 0x000fe400000006ff */
        /* <DEDUP_REMOVED lines=15> */
[C---:B------:R-:W-:Y:S01]  /*42a0*/  FADD.FTZ R54, -R52.reuse, R41 ;  /* 0x0000002934367221 */ /* 0x040fe20000010100 */
[----:B-----5:R-:W-:Y:S01]  /*42b0*/  ULEA UR6, UR7, UR6, 0x18 ;  /* 0x0000000607067291 */ /* 0x020fe2000f8ec0ff */
[----:B------:R-:W-:Y:S01]  /*42c0*/  SHF.L.U32 R71, R71, 0x10, RZ ;  /* 0x0000001047477819 */ /* 0x000fe200000006ff */
[----:B------:R-:W-:Y:S01]  /*42d0*/  FADD.FTZ R56, -R52, R77 ;  /* 0x0000004d34387221 */ /* 0x000fe20000010100 */
[----:B------:R-:W-:Y:S01]  /*42e0*/  SHF.L.U32 R47, R58, 0x10, RZ ;  /* 0x000000103a2f7819 */ /* 0x000fe200000006ff */
[----:B------:R-:W-:Y:S01]  /*42f0*/  FADD.FTZ R58, -R52, R43 ;  /* 0x0000002b343a7221 */ /* 0x000fe20000010100 */
[----:B------:R-:W-:Y:S01]  /*4300*/  SHF.L.U32 R73, R73, 0x10, RZ ;  /* 0x0000001049497819 */ /* 0x000fe200000006ff */
[-C--:B------:R-:W-:Y:S01]  /*4310*/  FMUL.FTZ R40, R24, R85.reuse ;  /* 0x0000005518287220 */ /* 0x080fe20000410000 */
[----:B------:R-:W-:Y:S01]  /*4320*/  SHF.L.U32 R75, R75, 0x10, RZ ;  /* 0x000000104b4b7819 */ /* 0x000fe200000006ff */
[C---:B------:R-:W-:Y:S01]  /*4330*/  FADD.FTZ R86, -R52.reuse, R47 ;  /* 0x0000002f34567221 */ /* 0x040fe20000010100 */
[----:B------:R0:W-:Y:S01]  /*4340*/  @!P2 STS.64 [UR6+0x88], R60 ;  /* 0x0000883cff00a988 */ /* 0x0001e20008000a06 */
[C---:B------:R-:W-:Y:S01]  /*4350*/  FADD.FTZ R92, -R52.reuse, R73 ;  /* 0x00000049345c7221 */ /* 0x040fe20000010100 */
[----:B------:R-:W-:Y:S01]  /*4360*/  SHF.L.U32 R63, R63, 0x10, RZ ;  /* 0x000000103f3f7819 */ /* 0x000fe200000006ff */
[----:B------:R-:W-:Y:S01]  /*4370*/  FADD.FTZ R96, -R52, R75 ;  /* 0x0000004b34607221 */ /* 0x000fe20000010100 */
[----:B------:R-:W-:Y:S01]  /*4380*/  BAR.SYNC.DEFER_BLOCKING 0x0 ;  /* 0x0000000000007b1d */ /* 0x000fe20000010000 */
[----:B------:R-:W-:Y:S01]  /*4390*/  SHF.L.U32 R84, R84, 0x10, RZ ;  /* 0x0000001054547819 */ /* 0x000fe200000006ff */
[----:B------:R-:W-:Y:S01]  /*43a0*/  FMUL.FTZ R45, R28, R85 ;  /* 0x000000551c2d7220 */ /* 0x000fe20000410000 */
[----:B0--3--:R-:W-:Y:S01]  /*43b0*/  SHF.L.U32 R61, R64, 0x10, RZ ;  /* 0x00000010403d7819 */ /* 0x009fe200000006ff */
[C---:B------:R-:W-:Y:S01]  /*43c0*/  FADD.FTZ R60, -R52.reuse, R69 ;  /* 0x00000045343c7221 */ /* 0x040fe20000010100 */
[----:B------:R-:W-:-:S03]  /*43d0*/  FADD.FTZ R64, -R52, R71 ;  /* 0x0000004734407221 */ /* 0x000fc60000010100 */
[----:B------:R-:W-:Y:S01]  /*43e0*/  FADD.FTZ R94, -R52, R61 ;  /* 0x0000003d345e7221 */ /* 0x000fe20000010100 */
[----:B------:R-:W0:Y:S01]  /*43f0*/  LDS.64 R32, [UR6+0x88] ;  /* 0x00008806ff207984 */ /* 0x000e220008000a00 */
[----:B------:R-:W0:Y:S02]  /*4400*/  LDCU UR6, c[0x0][0x42c] ;  /* 0x00008580ff0677ac */ /* 0x000e240008000800 */
[----:B0-----:R-:W-:Y:S01]  /*4410*/  FMUL.FTZ R35, R32, UR6 ;  /* 0x0000000620237c20 */ /* 0x001fe20008410000 */
[----:B------:R-:W-:Y:S01]  /*4420*/  FMUL.FTZ R34, R33, UR6 ;  /* 0x0000000621227c20 */ /* 0x000fe20008410000 */
[----:B-1----:R-:W-:Y:S06]  /*4430*/  @!P1 BRA `(.L_x_222) ;  /* 0x0000000000489947 */ /* 0x002fec0003800000 */
[----:B------:R-:W-:Y:S01]  /*4440*/  FFMA.FTZ R24, R68, R40, R53 ;  /* 0x0000002844187223 */ /* 0x000fe20000010035 */
[----:B------:R-:W-:-:S03]  /*4450*/  FFMA.FTZ R28, R67, R45, R66 ;  /* 0x0000002d431c7223 */ /* 0x000fc60000010042 */
[----:B------:R-:W-:Y:S01]  /*4460*/  FMUL.FTZ R32, R24, -1.4426950216293334961 ;  /* 0xbfb8aa3b18207820 */ /* 0x000fe20000410000 */
[----:B------:R-:W-:-:S05]  /*4470*/  FMUL.FTZ R37, R28, -1.4426950216293334961 ;  /* 0xbfb8aa3b1c257820 */ /* 0x000fca0000410000 */
[----:B------:R-:W0:Y:S08]  /*4480*/  MUFU.EX2 R32, R32 ;  /* 0x0000002000207308 */ /* 0x000e300000000800 */
[----:B------:R-:W2:Y:S01]  /*4490*/  MUFU.EX2 R37, R37 ;  /* 0x0000002500257308 */ /* 0x000ea20000000800 */
[----:B0-----:R-:W-:-:S07]  /*44a0*/  FADD.FTZ R33, R32, 1 ;  /* 0x3f80000020217421 */ /* 0x001fce0000010000 */
        /* <DEDUP_REMOVED lines=11> */
.L_x_222:
        /* <DEDUP_REMOVED lines=20> */
.L_x_224:
[----:B------:R-:W-:Y:S05]  /*46a0*/  BSYNC.RECONVERGENT B0 ;  /* 0x0000000000007941 */ /* 0x000fea0003800200 */
.L_x_223:
[----:B------:R-:W-:Y:S01]  /*46b0*/  UISETP.NE.AND UP0, UPT, UR11, URZ, UPT ;  /* 0x000000ff0b00728c */ /* 0x000fe2000bf05270 */
[-C--:B------:R-:W-:Y:S01]  /*46c0*/  FMUL.FTZ R75, R44, R85.reuse ;  /* 0x000000552c4b7220 */ /* 0x080fe20000410000 */
[-C--:B------:R-:W-:Y:S01]  /*46d0*/  FMUL.FTZ R73, R46, R85.reuse ;  /* 0x000000552e497220 */ /* 0x080fe20000410000 */
[-C--:B------:R-:W-:Y:S01]  /*46e0*/  FMUL.FTZ R52, R54, R85.reuse ;  /* 0x0000005536347220 */ /* 0x080fe20000410000 */
[----:B------:R-:W-:Y:S01]  /*46f0*/  ISETP.GE.U32.AND P2, PT, R14, UR14, PT ;  /* 0x0000000e0e007c0c */ /* 0x000fe2000bf46070 */
        /* <DEDUP_REMOVED lines=11> */
[-C--:B------:R-:W-:Y:S01]  /*47b0*/  FMUL.FTZ R44, R64, R85.reuse ;  /* 0x00000055402c7220 */ /* 0x080fe20000410000 */
[-C--:B--2---:R-:W-:Y:S01]  /*47c0*/  FMUL.FTZ R38, R86, R85.reuse ;  /* 0x0000005556267220 */ /* 0x084fe20000410000 */
[-C--:B------:R-:W-:Y:S01]  /*47d0*/  FMUL.FTZ R39, R92, R85.reuse ;  /* 0x000000555c277220 */ /* 0x080fe20000410000 */
[-C--:B------:R-:W-:Y:S01]  /*47e0*/  FMUL.FTZ R24, R94, R85.reuse ;  /* 0x000000555e187220 */ /* 0x080fe20000410000 */
[----:B------:R-:W-:Y:S01]  /*47f0*/  FMUL.FTZ R28, R96, R85 ;  /* 0x00000055601c7220 */ /* 0x000fe20000410000 */
[----:B------:R-:W-:Y:S01]  /*4800*/  ISETP.GE.U32.AND P3, PT, R21, UR14, PT ;  /* 0x0000000e15007c0c */ /* 0x000fe2000bf66070 */
[--C-:B------:R-:W-:Y:S01]  /*4810*/  FFMA.FTZ R81, R35, R32, R34.reuse ;  /* 0x0000002023517223 */ /* 0x100fe20000010022 */
[----:B------:R-:W-:Y:S01]  /*4820*/  ISETP.GE.AND.EX P2, PT, R23, UR15, PT, P2 ;  /* 0x0000000f17007c0c */ /* 0x000fe2000bf46320 */
        /* <DEDUP_REMOVED lines=10> */
[C-C-:B------:R-:W-:Y:S01]  /*48d0*/  FFMA.FTZ R61, R35.reuse, R46, R34.reuse ;  /* 0x0000002e233d7223 */ /* 0x140fe20000010022 */
[C-C-:B------:R-:W-:Y:S01]  /*48e0*/  FFMA.FTZ R48, R35.reuse, R47, R34.reuse ;  /* 0x0000002f23307223 */ /* 0x140fe20000010022 */
[C-C-:B------:R-:W-:Y:S01]  /*48f0*/  FFMA.FTZ R43, R35.reuse, R45, R34.reuse ;  /* 0x0000002d232b7223 */ /* 0x140fe20000010022 */
[C-C-:B------:R-:W-:Y:S01]  /*4900*/  FFMA.FTZ R42, R35.reuse, R44, R34.reuse ;  /* 0x0000002c232a7223 */ /* 0x140fe20000010022 */
[C-C-:B------:R-:W-:Y:S01]  /*4910*/  FFMA.FTZ R41, R35.reuse, R38, R34.reuse ;  /* 0x0000002623297223 */ /* 0x140fe20000010022 */
[C-C-:B------:R-:W-:Y:S01]  /*4920*/  FFMA.FTZ R40, R35.reuse, R39, R34.reuse ;  /* 0x0000002723287223 */ /* 0x140fe20000010022 */
[C-C-:B0-----:R-:W-:Y:S01]  /*4930*/  FFMA.FTZ R37, R35.reuse, R24, R34.reuse ;  /* 0x0000001823257223 */ /* 0x141fe20000010022 */
[----:B------:R-:W-:Y:S01]  /*4940*/  FFMA.FTZ R36, R35, R28, R34 ;  /* 0x0000001c23247223 */ /* 0x000fe20000010022 */
[----:B------:R-:W-:-:S02]  /*4950*/  SHF.L.U32 R33, R26, 0x10, RZ ;  /* 0x000000101a217819 */ /* 0x000fc400000006ff */
[----:B------:R-:W-:Y:S01]  /*4960*/  SHF.L.U32 R82, R82, 0x10, RZ ;  /* 0x0000001052527819 */ /* 0x000fe200000006ff */
        /* <DEDUP_REMOVED lines=19> */
.L_x_225:
        /* <DEDUP_REMOVED lines=18> */
.L_x_227:
[----:B------:R-:W-:Y:S05]  /*4bc0*/  BSYNC.RECONVERGENT B0 ;  /* 0x0000000000007941 */ /* 0x000fea0003800200 */
.L_x_226:
        /* <DEDUP_REMOVED lines=21> */
.L_x_228:
        /* <DEDUP_REMOVED lines=18> */
.L_x_230:
[----:B------:R-:W-:Y:S05]  /*4e40*/  BSYNC.RECONVERGENT B0 ;  /* 0x0000000000007941 */ /* 0x000fea0003800200 */
.L_x_229:
        /* <DEDUP_REMOVED lines=21> */
.L_x_231:
        /* <DEDUP_REMOVED lines=18> */
.L_x_233:
[----:B------:R-:W-:Y:S05]  /*50c0*/  BSYNC.RECONVERGENT B0 ;  /* 0x0000000000007941 */ /* 0x000fea0003800200 */
.L_x_232:
        /* <DEDUP_REMOVED lines=21> */
.L_x_234:
[----:B------:R-:W-:Y:S01]  /*5220*/  BSSY.RECONVERGENT B0, `(.L_x_235) ;  /* 0x0000012000007945 */ /* 0x000fe20003800200 */
[----:B------:R-:W-:Y:S01]  /*5230*/  FFMA.FTZ R26, R68, R55, -R61 ;  /* 0x00000037441a7223 */ /* 0x000fe2000001083d */
[----:B------:R-:W-:Y:S02]  /*5240*/  FFMA.FTZ R48, R67, R70, -R48 ;  /* 0x0000004643307223 */ /* 0x000fe40000010830 */
[----:B------:R-:W-:Y:S05]  /*5250*/  @P6 BRA `(.L_x_236) ;  /* 0x0000000000386947 */ /* 0x000fea0003800000 */
[----:B------:R-:W3:Y:S01]  /*5260*/  LDCU.64 UR6, c[0x0][0x3f8] ;  /* 0x00007f00ff0677ac */ /* 0x000ee20008000a00 */
[----:B------:R-:W-:Y:S01]  /*5270*/  MOV R32, R90 ;  /* 0x0000005a00207202 */ /* 0x000fe20000000f00 */
[----:B------:R-:W-:Y:S01]  /*5280*/  FMUL.FTZ R47, R26, R85 ;  /* 0x000000551a2f7220 */ /* 0x000fe20000410000 */
[----:B012---:R-:W-:Y:S01]  /*5290*/  MOV R33, R89 ;  /* 0x0000005900217202 */ /* 0x007fe20000000f00 */
[----:B------:R-:W0:Y:S01]  /*52a0*/  LDCU.64 UR12, c[0x0][0x380] ;  /* 0x00007000ff0c77ac */ /* 0x000e220008000a00 */
[----:B------:R-:W-:Y:S01]  /*52b0*/  FMUL.FTZ R26, R48, R85 ;  /* 0x00000055301a7220 */ /* 0x000fe20000410000 */
[----:B---3--:R-:W-:Y:S02]  /*52c0*/  IMAD R35, R29, UR6, RZ ;  /* 0x000000061d237c24 */ /* 0x008fe4000f8e02ff */
[----:B------:R-:W-:-:S04]  /*52d0*/  IMAD.WIDE.U32 R32, R18, UR6, R32 ;  /* 0x0000000612207c25 */ /* 0x000fc8000f8e0020 */
[----:B------:R-:W-:Y:S01]  /*52e0*/  IMAD R35, R18, UR7, R35 ;  /* 0x0000000712237c24 */ /* 0x000fe2000f8e0223 */
[----:B0-----:R-:W-:-:S04]  /*52f0*/  LEA R34, P0, R32, UR12, 0x1 ;  /* 0x0000000c20227c11 */ /* 0x001fc8000f8008ff */
[----:B------:R-:W-:Y:S02]  /*5300*/  IADD3 R35, PT, PT, R33, R35, RZ ;  /* 0x0000002321237210 */ /* 0x000fe40007ffe0ff */
[----:B------:R-:W-:Y:S02]  /*5310*/  F2FP.BF16.F32.PACK_AB R33, R26, R47 ;  /* 0x0000002f1a21723e */ /* 0x000fe400000010ff */
[----:B------:R-:W-:-:S05]  /*5320*/  LEA.HI.X R35, R32, UR13, R35, 0x1, P0 ;  /* 0x0000000d20237c11 */ /* 0x000fca00080f0c23 */
[----:B------:R3:W-:Y:S02]  /*5330*/  STG.E desc[UR8][R34.64], R33 ;  /* 0x0000002122007986 */ /* 0x0007e4000c101908 */
.L_x_236:
[----:B------:R-:W-:Y:S05]  /*5340*/  BSYNC.RECONVERGENT B0 ;  /* 0x0000000000007941 */ /* 0x000fea0003800200 */
.L_x_235:
[----:B------:R-:W-:Y:S02]  /*5350*/  SHF.L.U32 R57, R57, 0x10, RZ ;  /* 0x0000001039397819 */ /* 0x000fe400000006ff */
[----:B------:R-:W-:Y:S01]  /*5360*/  SHF.L.U32 R72, R72, 0x10, RZ ;  /* 0x0000001048487819 */ /* 0x000fe200000006ff */
[----:B------:R-:W-:Y:S06]  /*5370*/  BRA.U !UP0, `(.L_x_237) ;  /* 0x0000000108487547 */ /* 0x000fec000b800000 */
[----:B------:R-:W-:Y:S01]  /*5380*/  FFMA.FTZ R45, R68, R45, R53 ;  /* 0x0000002d442d7223 */ /* 0x000fe20000010035 */
[----:B------:R-:W-:-:S03]  /*5390*/  FFMA.FTZ R44, R67, R44, R66 ;  /* 0x0000002c432c7223 */ /* 0x000fc60000010042 */
[----:B------:R-:W-:Y:S01]  /*53a0*/  FMUL.FTZ R26, R45, -1.4426950216293334961 ;  /* 0xbfb8aa3b2d1a7820 */ /* 0x000fe20000410000 */
[----:B------:R-:W-:-:S05]  /*53b0*/  FMUL.FTZ R32, R44, -1.4426950216293334961 ;  /* 0xbfb8aa3b2c207820 */ /* 0x000fca0000410000 */
[----:B------:R-:W4:Y:S08]  /*53c0*/  MUFU.EX2 R26, R26 ;  /* 0x0000001a001a7308 */ /* 0x000f300000000800 */
[----:B------:R-:W0:Y:S01]  /*53d0*/  MUFU.EX2 R32, R32 ;  /* 0x0000002000207308 */ /* 0x000e220000000800 */
[----:B----4-:R-:W-:-:S07]  /*53e0*/  FADD.FTZ R30, R26, 1 ;  /* 0x3f8000001a1e7421 */ /* 0x010fce0000010000 */
[----:B------:R-:W4:Y:S01]  /*53f0*/  MUFU.RCP R30, R30 ;  /* 0x0000001e001e7308 */ /* 0x000f220000001000 */
[----:B0123--:R-:W-:-:S07]  /*5400*/  FADD.FTZ R33, R32, 1 ;  /* 0x3f80000020217421 */ /* 0x00ffce0000010000 */
[----:B------:R-:W0:Y:S01]  /*5410*/  MUFU.RCP R33, R33 ;  /* 0x0000002100217308 */ /* 0x000e220000001000 */
[----:B----4-:R-:W-:Y:S01]  /*5420*/  FADD.FTZ R34, -R30, 1 ;  /* 0x3f8000001e227421 */ /* 0x010fe20000010100 */
[----:B------:R-:W-:-:S03]  /*5430*/  FMUL.FTZ R57, R57, R30 ;  /* 0x0000001e39397220 */ /* 0x000fc60000410000 */
[----:B------:R-:W-:Y:S01]  /*5440*/  FFMA.FTZ R34, R45, R34, 1 ;  /* 0x3f8000002d227423 */ /* 0x000fe20000010022 */
[----:B0-----:R-:W-:Y:S01]  /*5450*/  FADD.FTZ R35, -R33, 1 ;  /* 0x3f80000021237421 */ /* 0x001fe20000010100 */
[----:B------:R-:W-:Y:S02]  /*5460*/  FMUL.FTZ R72, R72, R33 ;  /* 0x0000002148487220 */ /* 0x000fe40000410000 */
[----:B------:R-:W-:Y:S01]  /*5470*/  FMUL.FTZ R57, R57, R34 ;  /* 0x0000002239397220 */ /* 0x000fe20000410000 */
[----:B------:R-:W-:-:S04]  /*5480*/  FFMA.FTZ R35, R44, R35, 1 ;  /* 0x3f8000002c237423 */ /* 0x000fc80000010023 */
[----:B------:R-:W-:-:S07]  /*5490*/  FMUL.FTZ R72, R72, R35 ;  /* 0x0000002348487220 */ /* 0x000fce0000410000 */
.L_x_237:
[----:B------:R-:W-:Y:S01]  /*54a0*/  BSSY.RECONVERGENT B0, `(.L_x_238) ;  /* 0x0000012000007945 */ /* 0x000fe20003800200 */
[----:B------:R-:W-:Y:S01]  /*54b0*/  FFMA.FTZ R26, R68, R57, -R43 ;  /* 0x00000039441a7223 */ /* 0x000fe2000001082b */
[----:B------:R-:W-:Y:S02]  /*54c0*/  FFMA.FTZ R42, R67, R72, -R42 ;  /* 0x00000048432a7223 */ /* 0x000fe4000001082a */
[----:B------:R-:W-:Y:S05]  /*54d0*/  @P4 BRA `(.L_x_239) ;  /* 0x0000000000384947 */ /* 0x000fea0003800000 */
[----:B------:R-:W4:Y:S01]  /*54e0*/  LDCU.64 UR6, c[0x0][0x3f8] ;  /* 0x00007f00ff0677ac */ /* 0x000f220008000a00 */
[----:B------:R-:W-:Y:S01]  /*54f0*/  MOV R32, R90 ;  /* 0x0000005a00207202 */ /* 0x000fe20000000f00 */
[----:B------:R-:W-:Y:S01]  /*5500*/  FMUL.FTZ R43, R26, R85 ;  /* 0x000000551a2b7220 */ /* 0x000fe20000410000 */
[----:B0123--:R-:W-:Y:S01]  /*5510*/  MOV R33, R89 ;  /* 0x0000005900217202 */ /* 0x00ffe20000000f00 */
        /* <DEDUP_REMOVED lines=10> */
.L_x_239:
[----:B------:R-:W-:Y:S05]  /*55c0*/  BSYNC.RECONVERGENT B0 ;  /* 0x0000000000007941 */ /* 0x000fea0003800200 */
.L_x_238:
[----:B------:R-:W-:Y:S02]  /*55d0*/  SHF.L.U32 R59, R59, 0x10, RZ ;  /* 0x000000103b3b7819 */ /* 0x000fe400000006ff */
[----:B------:R-:W-:Y:S01]  /*55e0*/  SHF.L.U32 R74, R74, 0x10, RZ ;  /* 0x000000104a4a7819 */ /* 0x000fe200000006ff */
[----:B------:R-:W-:Y:S06]  /*55f0*/  BRA.U !UP0, `(.L_x_240) ;  /* 0x0000000108487547 */ /* 0x000fec000b800000 */
[----:B------:R-:W-:Y:S01]  /*5600*/  FFMA.FTZ R38, R68, R38, R53 ;  /* 0x0000002644267223 */ /* 0x000fe20000010035 */
[----:B------:R-:W-:-:S03]  /*5610*/  FFMA.FTZ R39, R67, R39, R66 ;  /* 0x0000002743277223 */ /* 0x000fc60000010042 */
[----:B------:R-:W-:Y:S01]  /*5620*/  FMUL.FTZ R26, R38, -1.4426950216293334961 ;  /* 0xbfb8aa3b261a7820 */ /* 0x000fe20000410000 */
[----:B----4-:R-:W-:-:S05]  /*5630*/  FMUL.FTZ R32, R39, -1.4426950216293334961 ;  /* 0xbfb8aa3b27207820 */ /* 0x010fca0000410000 */
        /* <DEDUP_REMOVED lines=14> */
.L_x_240:
[----:B------:R-:W-:Y:S01]  /*5720*/  BSSY.RECONVERGENT B0, `(.L_x_241) ;  /* 0x0000012000007945 */ /* 0x000fe20003800200 */
[----:B------:R-:W-:Y:S01]  /*5730*/  FFMA.FTZ R26, R68, R59, -R41 ;  /* 0x0000003b441a7223 */ /* 0x000fe20000010829 */
[----:B------:R-:W-:Y:S02]  /*5740*/  FFMA.FTZ R40, R67, R74, -R40 ;  /* 0x0000004a43287223 */ /* 0x000fe40000010828 */
[----:B------:R-:W-:Y:S05]  /*5750*/  @P5 BRA `(.L_x_242) ;  /* 0x0000000000385947 */ /* 0x000fea0003800000 */
[----:B------:R-:W5:Y:S01]  /*5760*/  LDCU.64 UR6, c[0x0][0x3f8] ;  /* 0x00007f00ff0677ac */ /* 0x000f620008000a00 */
[----:B----4-:R-:W-:Y:S02]  /*5770*/  MOV R32, R90 ;  /* 0x0000005a00207202 */ /* 0x010fe40000000f00 */
[----:B0123--:R-:W-:Y:S01]  /*5780*/  MOV R33, R89 ;  /* 0x0000005900217202 */ /* 0x00ffe20000000f00 */
        /* <DEDUP_REMOVED lines=11> */
.L_x_242:
[----:B------:R-:W-:Y:S05]  /*5840*/  BSYNC.RECONVERGENT B0 ;  /* 0x0000000000007941 */ /* 0x000fea0003800200 */
.L_x_241:
[----:B------:R-:W-:Y:S02]  /*5850*/  SHF.L.U32 R65, R65, 0x10, RZ ;  /* 0x0000001041417819 */ /* 0x000fe400000006ff */
[----:B------:R-:W-:Y:S01]  /*5860*/  SHF.L.U32 R76, R76, 0x10, RZ ;  /* 0x000000104c4c7819 */ /* 0x000fe200000006ff */
[----:B------:R-:W-:Y:S06]  /*5870*/  BRA.U !UP0, `(.L_x_243) ;  /* 0x0000000108487547 */ /* 0x000fec000b800000 */
[----:B------:R-:W-:Y:S01]  /*5880*/  FFMA.FTZ R24, R68, R24, R53 ;  /* 0x0000001844187223 */ /* 0x000fe20000010035 */
[----:B------:R-:W-:-:S03]  /*5890*/  FFMA.FTZ R28, R67, R28, R66 ;  /* 0x0000001c431c7223 */ /* 0x000fc60000010042 */
[----:B------:R-:W-:Y:S01]  /*58a0*/  FMUL.FTZ R26, R24, -1.4426950216293334961 ;  /* 0xbfb8aa3b181a7820 */ /* 0x000fe20000410000 */
[----:B0---4-:R-:W-:-:S05]  /*58b0*/  FMUL.FTZ R32, R28, -1.4426950216293334961 ;  /* 0xbfb8aa3b1c207820 */ /* 0x011fca0000410000 */
[----:B------:R-:W0:Y:S08]  /*58c0*/  MUFU.EX2 R26, R26 ;  /* 0x0000001a001a7308 */ /* 0x000e300000000800 */
[----:B------:R-:W1:Y:S01]  /*58d0*/  MUFU.EX2 R32, R32 ;  /* 0x0000002000207308 */ /* 0x000e620000000800 */
[----:B0-----:R-:W-:-:S07]  /*58e0*/  FADD.FTZ R30, R26, 1 ;  /* 0x3f8000001a1e7421 */ /* 0x001fce0000010000 */
[----:B------:R-:W0:Y:S01]  /*58f0*/  MUFU.RCP R30, R30 ;  /* 0x0000001e001e7308 */ /* 0x000e220000001000 */
[----:B-123--:R-:W-:-:S07]  /*5900*/  FADD.FTZ R33, R32, 1 ;  /* 0x3f80000020217421 */ /* 0x00efce0000010000 */
        /* <DEDUP_REMOVED lines=9> */
.L_x_243:
        /* <DEDUP_REMOVED lines=18> */
.L_x_245:
[----:B------:R-:W-:Y:S05]  /*5ac0*/  BSYNC.RECONVERGENT B0 ;  /* 0x0000000000007941 */ /* 0x000fea0003800200 */
.L_x_244:
[----:B------:R-:W-:Y:S02]  /*5ad0*/  IADD3 R8, PT, PT, R3, R8, RZ ;  /* 0x0000000803087210 */ /* 0x000fe40007ffe0ff */
[----:B------:R-:W-:Y:S02]  /*5ae0*/  IADD3 R6, PT, PT, R6, 0x1, RZ ;  /* 0x0000000106067810 */ /* 0x000fe40007ffe0ff */
[----:B------:R-:W-:-:S13]  /*5af0*/  ISETP.GE.AND P0, PT, R8, UR4, PT ;  /* 0x0000000408007c0c */ /* 0x000fda000bf06270 */
[----:B------:R-:W-:Y:S05]  /*5b00*/  @!P0 BRA `(.L_x_246) ;  /* 0xffffffa800108947 */ /* 0x000fea000383ffff */
.L_x_203:
        /* <DEDUP_REMOVED lines=19> */
.L_x_248:
[----:B------:R-:W-:Y:S05]  /*5c40*/  BSYNC.RECONVERGENT B0 ;  /* 0x0000000000007941 */ /* 0x000fea0003800200 */
.L_x_247:
[----:B------:R-:W-:Y:S05]  /*5c50*/  @P0 EXIT ;  /* 0x000000000000094d */ /* 0x000fea0003800000 */
[----:B------:R-:W-:Y:S05]  /*5c60*/  @P2 BRA `(.L_x_249) ;  /* 0x0000000000202947 */ /* 0x000fea0003800000 */
[----:B------:R-:W-:-:S05]  /*5c70*/  IMAD R0, R6, R7, RZ ;  /* 0x0000000706007224 */ /* 0x000fca00078e02ff */
[----:B------:R-:W-:-:S13]  /*5c80*/  ISETP.NE.AND P0, PT, R0, -0x1, PT ;  /* 0xffffffff0000780c */ /* 0x000fda0003f05270 */
[----:B------:R-:W-:Y:S05]  /*5c90*/  @!P0 BRA `(.L_x_249) ;  /* 0x0000000000148947 */ /* 0x000fea0003800000 */
.L_x_250:
[----:B-1----:R-:W2:Y:S04]  /*5ca0*/  LDG.E.STRONG.GPU R3, desc[UR8][R4.64] ;  /* 0x0000000804037981 */ /* 0x002ea8000c1ef900 */
[----:B--2---:R-:W-:Y:S01]  /*5cb0*/  CCTL.IVALL ;  /* 0x00000000ff00798f */ /* 0x004fe20002000000 */
[----:B------:R-:W-:Y:S05]  /*5cc0*/  YIELD ;  /* 0x0000000000007946 */ /* 0x000fea0003800000 */
[----:B------:R-:W-:-:S13]  /*5cd0*/  ISETP.NE.AND P0, PT, R3, R0, PT ;  /* 0x000000000300720c */ /* 0x000fda0003f05270 */
[----:B------:R-:W-:Y:S05]  /*5ce0*/  @P0 BRA `(.L_x_250) ;  /* 0xfffffffc00ec0947 */ /* 0x000fea000383ffff */
.L_x_249:
[----:B------:R-:W-:Y:S05]  /*5cf0*/  WARPSYNC.ALL ;  /* 0x0000000000007948 */ /* 0x000fea0003800000 */
[----:B-1----:R-:W1:Y:S08]  /*5d00*/  LDC.64 R4, c[0x0][0x3f8] ;  /* 0x0000fe00ff047b82 */ /* 0x002e700000000a00 */
        /* <DEDUP_REMOVED lines=10> */
[----:B0-----:R-:W-:Y:S02]  /*5db0*/  MOV R33, RZ ;  /* 0x000000ff00217202 */ /* 0x001fe40000000f00 */
        /* <DEDUP_REMOVED lines=46> */
[----:B------:R-:W-:Y:S01]  /*60a0*/  UMOV UR4, URZ ;  /* 0x000000ff00047c82 */ /* 0x000fe20008000000 */
[----:B------:R-:W-:-:S02]  /*60b0*/  SHF.L.U64.HI R30, R3, 0x2, R0 ;  /* 0x00000002031e7819 */ /* 0x000fc40000010200 */
[----:B------:R-:W-:Y:S02]  /*60c0*/  SHF.L.U64.HI R26, R31, 0x2, R32 ;  /* 0x000000021f1a7819 */ /* 0x000fe40000010220 */
[C---:B0-----:R-:W-:Y:S02]  /*60d0*/  IADD3 R22, P2, PT, R20.reuse, UR10, RZ ;  /* 0x0000000a14167c10 */ /* 0x041fe4000ff5e0ff */
[----:B------:R-:W-:Y:S02]  /*60e0*/  IADD3 R33, PT, PT, R7, UR4, RZ ;  /* 0x0000000407217c10 */ /* 0x000fe4000fffe0ff */
[----:B-1----:R-:W-:Y:S02]  /*60f0*/  IADD3 R24, P1, PT, R20, UR6, RZ ;  /* 0x0000000614187c10 */ /* 0x002fe4000ff3e0ff */
[----:B------:R-:W-:Y:S01]  /*6100*/  MOV R2, R6 ;  /* 0x0000000600027202 */ /* 0x000fe20000000f00 */
[----:B------:R-:W-:Y:S01]  /*6110*/  IMAD.WIDE.U32 R6, R4, 0x4, RZ ;  /* 0x0000000404067825 */ /* 0x000fe200078e00ff */
[----:B------:R-:W-:-:S02]  /*6120*/  IADD3.X R23, PT, PT, R21, UR11, RZ, P2, !PT ;  /* 0x0000000b15177c10 */ /* 0x000fc400097fe4ff */
[----:B------:R-:W-:Y:S02]  /*6130*/  IADD3.X R25, PT, PT, R21, UR7, RZ, P1, !PT ;  /* 0x0000000715197c10 */ /* 0x000fe40008ffe4ff */
[----:B------:R-:W-:Y:S02]  /*6140*/  IADD3 R16, P2, PT, RZ, -R9, RZ ;  /* 0x80000009ff107210 */ /* 0x000fe40007f5e0ff */
[----:B--2---:R-:W-:Y:S02]  /*6150*/  IADD3 R20, P1, PT, R20, UR12, RZ ;  /* 0x0000000c14147c10 */ /* 0x004fe4000ff3e0ff */
[----:B------:R-:W-:Y:S02]  /*6160*/  SHF.L.U32 R9, R5, 0x2, RZ ;  /* 0x0000000205097819 */ /* 0x000fe400000006ff */
[----:B------:R-:W-:Y:S02]  /*6170*/  IADD3.X R21, PT, PT, R21, UR13, RZ, P1, !PT ;  /* 0x0000000d15157c10 */ /* 0x000fe40008ffe4ff */
[----:B------:R-:W-:-:S02]  /*6180*/  IADD3 R28, PT, PT, R7, R9, RZ ;  /* 0x00000009071c7210 */ /* 0x000fc40007ffe0ff */
[----:B------:R-:W-:-:S07]  /*6190*/  IADD3.X R18, PT, PT, RZ, -0x1, RZ, P2, !PT ;  /* 0xffffffffff127810 */ /* 0x000fce00017fe4ff */
.L_x_253:
[-C--:B0-----:R-:W-:Y:S02]  /*61a0*/  LEA R10, P1, R3, R24.reuse, 0x2 ;  /* 0x00000018030a7211 */ /* 0x081fe400078210ff */
[----:B------:R-:W-:Y:S02]  /*61b0*/  LEA R14, P3, R31, R24, 0x2 ;  /* 0x000000181f0e7211 */ /* 0x000fe400078610ff */
[----:B------:R-:W-:Y:S02]  /*61c0*/  IADD3 R12, P2, PT, R24, R6, RZ ;  /* 0x00000006180c7210 */ /* 0x000fe40007f5e0ff */
[----:B------:R-:W-:Y:S02]  /*61d0*/  IADD3.X R11, PT, PT, R25, R30, RZ, P1, !PT ;  /* 0x0000001e190b7210 */ /* 0x000fe40000ffe4ff */
[----:B------:R-:W-:Y:S02]  /*61e0*/  MOV R8, R24 ;  /* 0x0000001800087202 */ /* 0x000fe40000000f00 */
[----:B------:R-:W-:-:S02]  /*61f0*/  MOV R9, R25 ;  /* 0x0000001900097202 */ /* 0x000fc40000000f00 */
[C---:B------:R-:W-:Y:S01]  /*6200*/  IADD3.X R15, PT, PT, R25.reuse, R26, RZ, P3, !PT ;  /* 0x0000001a190f7210 */ /* 0x040fe20001ffe4ff */
[----:B------:R0:W2:Y:S01]  /*6210*/  LDG.E R11, desc[UR8][R10.64] ;  /* 0x000000080a0b7981 */ /* 0x0000a2000c1e1900 */
[----:B------:R-:W-:-:S03]  /*6220*/  IADD3.X R13, PT, PT, R25, R28, RZ, P2, !PT ;  /* 0x0000001c190d7210 */ /* 0x000fc600017fe4ff */
[----:B------:R1:W2:Y:S04]  /*6230*/  LDG.E R8, desc[UR8][R8.64] ;  /* 0x0000000808087981 */ /* 0x0002a8000c1e1900 */
[----:B------:R-:W3:Y:S04]  /*6240*/  LDG.E R12, desc[UR8][R12.64] ;  /* 0x000000080c0c7981 */ /* 0x000ee8000c1e1900 */
[----:B------:R-:W3:Y:S01]  /*6250*/  LDG.E R15, desc[UR8][R14.64] ;  /* 0x000000080e0f7981 */ /* 0x000ee2000c1e1900 */
[----:B0-----:R-:W-:Y:S02]  /*6260*/  MOV R10, R22 ;  /* 0x00000016000a7202 */ /* 0x001fe40000000f00 */
[----:B-1----:R-:W-:-:S02]  /*6270*/  MOV R9, R21 ;  /* 0x0000001500097202 */ /* 0x002fc40000000f00 */
[----:B------:R-:W-:-:S04]  /*6280*/  IADD3 R16, P1, PT, R16, 0x1, RZ ;  /* 0x0000000110107810 */ /* 0x000fc80007f3e0ff */
[----:B------:R-:W-:Y:S02]  /*6290*/  IADD3.X R18, PT, PT, RZ, R18, RZ, P1, !PT ;  /* 0x00000012ff127210 */ /* 0x000fe40000ffe4ff */
[----:B------:R-:W-:-:S04]  /*62a0*/  ISETP.NE.U32.AND P1, PT, R16, RZ, PT ;  /* 0x000000ff1000720c */ /* 0x000fc80003f25070 */
[----:B------:R-:W-:Y:S02]  /*62b0*/  ISETP.NE.AND.EX P1, PT, R18, RZ, PT, P1 ;  /* 0x000000ff1200720c */ /* 0x000fe40003f25310 */
[----:B------:R-:W-:Y:S02]  /*62c0*/  IADD3 R24, P2, PT, R24, 0x700, RZ ;  /* 0x0000070018187810 */ /* 0x000fe40007f5e0ff */
[----:B------:R-:W-:Y:S02]  /*62d0*/  IADD3 R22, P3, PT, R22, 0x700, RZ ;  /* 0x0000070016167810 */ /* 0x000fe40007f7e0ff */
[----:B------:R-:W-:Y:S02]  /*62e0*/  IADD3.X R25, PT, PT, RZ, R25, RZ, P2, !PT ;  /* 0x00000019ff197210 */ /* 0x000fe400017fe4ff */
[----:B--2---:R-:W-:Y:S02]  /*62f0*/  F2FP.BF16.F32.PACK_AB R17, R11, R8 ;  /* 0x000000080b11723e */ /* 0x004fe400000010ff */
[----:B------:R-:W-:-:S02]  /*6300*/  MOV R8, R20 ;  /* 0x0000001400087202 */ /* 0x000fc40000000f00 */
[-C--:B------:R-:W-:Y:S02]  /*6310*/  MOV R11, R23.reuse ;  /* 0x00000017000b7202 */ /* 0x080fe40000000f00 */
[----:B---3--:R-:W-:Y:S01]  /*6320*/  F2FP.BF16.F32.PACK_AB R19, R15, R12 ;  /* 0x0000000c0f13723e */ /* 0x008fe200000010ff */
[----:B------:R0:W-:Y:S04]  /*6330*/  STG.E desc[UR8][R8.64], R17 ;  /* 0x0000001108007986 */ /* 0x0001e8000c101908 */
[----:B------:R0:W-:Y:S01]  /*6340*/  STG.E desc[UR8][R10.64], R19 ;  /* 0x000000130a007986 */ /* 0x0001e2000c101908 */
[----:B------:R-:W-:Y:S02]  /*6350*/  IADD3 R20, P4, PT, R20, 0x700, RZ ;  /* 0x0000070014147810 */ /* 0x000fe40007f9e0ff */
[----:B------:R-:W-:-:S02]  /*6360*/  IADD3.X R23, PT, PT, RZ, R23, RZ, P3, !PT ;  /* 0x00000017ff177210 */ /* 0x000fc40001ffe4ff */
[----:B------:R-:W-:Y:S01]  /*6370*/  IADD3.X R21, PT, PT, RZ, R21, RZ, P4, !PT ;  /* 0x00000015ff157210 */ /* 0x000fe200027fe4ff */
[----:B------:R-:W-:Y:S08]  /*6380*/  @P1 BRA `(.L_x_253) ;  /* 0xfffffffc00841947 */ /* 0x000ff0000383ffff */
.L_x_252:
[----:B------:R-:W-:Y:S05]  /*6390*/  BSYNC.RECONVERGENT B0 ;  /* 0x0000000000007941 */ /* 0x000fea0003800200 */
.L_x_251:
        /* <DEDUP_REMOVED lines=10> */
.L_x_254:
[C---:B------:R-:W-:Y:S02]  /*6440*/  SHF.L.U32 R24, R2.reuse, 0x2, RZ ;  /* 0x0000000202187819 */ /* 0x040fe400000006ff */
[----:B------:R-:W-:Y:S02]  /*6450*/  SHF.L.U64.HI R26, R2, 0x2, R33 ;  /* 0x00000002021a7819 */ /* 0x000fe40000010221 */
[----:B-1----:R-:W-:-:S04]  /*6460*/  IADD3 R4, P0, PT, R24, UR4, RZ ;  /* 0x0000000418047c10 */ /* 0x002fc8000ff1e0ff */
[----:B----4-:R-:W-:Y:S02]  /*6470*/  IADD3.X R5, PT, PT, R26, UR5, RZ, P0, !PT ;  /* 0x000000051a057c10 */ /* 0x010fe400087fe4ff */
[C---:B------:R-:W-:Y:S02]  /*6480*/  IADD3 R6, P0, PT, R4.reuse, R35, RZ ;  /* 0x0000002304067210 */ /* 0x040fe40007f1e0ff */
[C---:B0-----:R-:W-:Y:S02]  /*6490*/  IADD3 R10, P2, PT, R4.reuse, R39, RZ ;  /* 0x00000027040a7210 */ /* 0x041fe40007f5e0ff */
[C---:B------:R-:W-:Y:S02]  /*64a0*/  IADD3.X R7, PT, PT, R5.reuse, R31, RZ, P0, !PT ;  /* 0x0000001f05077210 */ /* 0x040fe400007fe4ff */
[----:B------:R-:W-:Y:S02]  /*64b0*/  IADD3 R8, P1, PT, R4, R27, RZ ;  /* 0x0000001b04087210 */ /* 0x000fe40007f3e0ff */
[----:B------:R-:W4:Y:S01]  /*64c0*/  LDG.E R4, desc[UR8][R4.64] ;  /* 0x0000000804047981 */ /* 0x000f22000c1e1900 */
[----:B------:R-:W-:-:S02]  /*64d0*/  IADD3.X R11, PT, PT, R5, R37, RZ, P2, !PT ;  /* 0x00000025050b7210 */ /* 0x000fc400017fe4ff */
[----:B------:R-:W-:Y:S01]  /*64e0*/  IADD3.X R9, PT, PT, R5, R29, RZ, P1, !PT ;  /* 0x0000001d05097210 */ /* 0x000fe20000ffe4ff */
[----:B------:R-:W4:Y:S04]  /*64f0*/  LDG.E R7, desc[UR8][R6.64] ;  /* 0x0000000806077981 */ /* 0x000f28000c1e1900 */
[----:B------:R-:W5:Y:S04]  /*6500*/  LDG.E R8, desc[UR8][R8.64] ;  /* 0x0000000808087981 */ /* 0x000f68000c1e1900 */
[----:B------:R-:W5:Y:S01]  /*6510*/  LDG.E R11, desc[UR8][R10.64] ;  /* 0x000000080a0b7981 */ /* 0x000f62000c1e1900 */
[----:B------:R-:W-:-:S02]  /*6520*/  LOP3.LUT R16, R24, 0xfffffffc, RZ, 0xc0, !PT ;  /* 0xfffffffc18107812 */ /* 0x000fc400078ec0ff */
[----:B------:R-:W-:Y:S02]  /*6530*/  LOP3.LUT R15, R26, 0x1, RZ, 0xc0, !PT ;  /* 0x000000011a0f7812 */ /* 0x000fe400078ec0ff */
[----:B--2---:R-:W-:-:S04]  /*6540*/  IADD3 R12, P0, PT, R16, UR6, RZ ;  /* 0x00000006100c7c10 */ /* 0x004fc8000ff1e0ff */
[C---:B------:R-:W-:Y:S02]  /*6550*/  IADD3.X R13, PT, PT, R15.reuse, UR7, RZ, P0, !PT ;  /* 0x000000070f0d7c10 */ /* 0x040fe400087fe4ff */
[C---:B---3--:R-:W-:Y:S02]  /*6560*/  IADD3 R14, P0, PT, R16.reuse, UR10, RZ ;  /* 0x0000000a100e7c10 */ /* 0x048fe4000ff1e0ff */
[----:B------:R-:W-:Y:S02]  /*6570*/  IADD3 R16, P1, PT, R16, UR4, RZ ;  /* 0x0000000410107c10 */ /* 0x000fe4000ff3e0ff */
[----:B------:R-:W-:Y:S02]  /*6580*/  IADD3.X R15, PT, PT, R15, UR11, RZ, P0, !PT ;  /* 0x0000000b0f0f7c10 */ /* 0x000fe400087fe4ff */
[----:B----4-:R-:W-:Y:S02]  /*6590*/  F2FP.BF16.F32.PACK_AB R19, R7, R4 ;  /* 0x000000040713723e */ /* 0x010fe400000010ff */
[----:B------:R-:W-:-:S04]  /*65a0*/  LOP3.LUT R4, R26, 0x3, RZ, 0xc0, !PT ;  /* 0x000000031a047812 */ /* 0x000fc800078ec0ff */
[----:B------:R-:W-:Y:S02]  /*65b0*/  IADD3.X R17, PT, PT, R4, UR5, RZ, P1, !PT ;  /* 0x0000000504117c10 */ /* 0x000fe40008ffe4ff */
[----:B-----5:R-:W-:Y:S02]  /*65c0*/  F2FP.BF16.F32.PACK_AB R21, R11, R8 ;  /* 0x000000080b15723e */ /* 0x020fe400000010ff */
[C---:B------:R-:W-:Y:S02]  /*65d0*/  IADD3 R4, P0, PT, R16.reuse, R35, RZ ;  /* 0x0000002310047210 */ /* 0x040fe40007f1e0ff */
[C---:B------:R-:W-:Y:S02]  /*65e0*/  IADD3 R6, P1, PT, R16.reuse, R27, RZ ;  /* 0x0000001b10067210 */ /* 0x040fe40007f3e0ff */
[----:B------:R-:W-:Y:S02]  /*65f0*/  IADD3 R8, P2, PT, R16, R39, RZ ;  /* 0x0000002710087210 */ /* 0x000fe40007f5e0ff */
[----:B------:R-:W-:-:S02]  /*6600*/  IADD3.X R5, PT, PT, R17, R31, RZ, P0, !PT ;  /* 0x0000001f11057210 */ /* 0x000fc400007fe4ff */
[C---:B------:R-:W-:Y:S02]  /*6610*/  IADD3.X R7, PT, PT, R17.reuse, R29, RZ, P1, !PT ;  /* 0x0000001d11077210 */ /* 0x040fe40000ffe4ff */
[----:B------:R-:W-:Y:S01]  /*6620*/  IADD3.X R9, PT, PT, R17, R37, RZ, P2, !PT ;  /* 0x0000002511097210 */ /* 0x000fe200017fe4ff */
[----:B------:R0:W-:Y:S04]  /*6630*/  STG.E desc[UR8][R12.64], R19 ;  /* 0x000000130c007986 */ /* 0x0001e8000c101908 */
[----:B------:R1:W-:Y:S04]  /*6640*/  STG.E desc[UR8][R14.64], R21 ;  /* 0x000000150e007986 */ /* 0x0003e8000c101908 */
[----:B------:R-:W2:Y:S04]  /*6650*/  LDG.E R18, desc[UR8][R16.64+0x700] ;  /* 0x0007000810127981 */ /* 0x000ea8000c1e1900 */
[----:B0-----:R-:W2:Y:S04]  /*6660*/  LDG.E R19, desc[UR8][R4.64+0x700] ;  /* 0x0007000804137981 */ /* 0x001ea8000c1e1900 */
[----:B------:R-:W3:Y:S04]  /*6670*/  LDG.E R20, desc[UR8][R6.64+0x700] ;  /* 0x0007000806147981 */ /* 0x000ee8000c1e1900 */
[----:B------:R-:W3:Y:S01]  /*6680*/  LDG.E R23, desc[UR8][R8.64+0x700] ;  /* 0x0007000808177981 */ /* 0x000ee2000c1e1900 */
[----:B------:R-:W-:-:S04]  /*6690*/  IADD3 R12, P0, PT, R24, 0x700, RZ ;  /* 0x00000700180c7810 */ /* 0x000fc80007f1e0ff */
[----:B------:R-:W-:Y:S02]  /*66a0*/  IADD3.X R13, PT, PT, RZ, R26, RZ, P0, !PT ;  /* 0x0000001aff0d7210 */ /* 0x000fe400007fe4ff */
[----:B------:R-:W-:Y:S02]  /*66b0*/  LOP3.LUT R12, R12, 0xfffffffc, RZ, 0xc0, !PT ;  /* 0xfffffffc0c0c7812 */ /* 0x000fe400078ec0ff */
[----:B------:R-:W-:Y:S02]  /*66c0*/  LOP3.LUT R13, R13, 0x1, RZ, 0xc0, !PT ;  /* 0x000000010d0d7812 */ /* 0x000fe400078ec0ff */
[C---:B------:R-:W-:Y:S02]  /*66d0*/  IADD3 R10, P0, PT, R12.reuse, UR6, RZ ;  /* 0x000000060c0a7c10 */ /* 0x040fe4000ff1e0ff */
[----:B------:R-:W-:Y:S02]  /*66e0*/  IADD3 R12, P1, PT, R12, UR10, RZ ;  /* 0x0000000a0c0c7c10 */ /* 0x000fe4000ff3e0ff */
[----:B------:R-:W-:-:S02]  /*66f0*/  IADD3.X R11, PT, PT, R13, UR7, RZ, P0, !PT ;  /* 0x000000070d0b7c10 */ /* 0x000fc400087fe4ff */
[----:B------:R-:W-:Y:S02]  /*6700*/  IADD3.X R13, PT, PT, R13, UR11, RZ, P1, !PT ;  /* 0x0000000b0d0d7c10 */ /* 0x000fe40008ffe4ff */
[----:B--2---:R-:W-:Y:S02]  /*6710*/  F2FP.BF16.F32.PACK_AB R19, R19, R18 ;  /* 0x000000121313723e */ /* 0x004fe400000010ff */
[----:B---3--:R-:W-:-:S03]  /*6720*/  F2FP.BF16.F32.PACK_AB R23, R23, R20 ;  /* 0x000000141717723e */ /* 0x008fc600000010ff */
[----:B------:R0:W-:Y:S04]  /*6730*/  STG.E desc[UR8][R10.64], R19 ;  /* 0x000000130a007986 */ /* 0x0001e8000c101908 */
[----:B------:R2:W-:Y:S04]  /*6740*/  STG.E desc[UR8][R12.64], R23 ;  /* 0x000000170c007986 */ /* 0x0005e8000c101908 */
[----:B------:R-:W3:Y:S04]  /*6750*/  LDG.E R18, desc[UR8][R16.64+0xe00] ;  /* 0x000e000810127981 */ /* 0x000ee8000c1e1900 */
[----:B-1----:R-:W3:Y:S04]  /*6760*/  LDG.E R21, desc[UR8][R4.64+0xe00] ;  /* 0x000e000804157981 */ /* 0x002ee8000c1e1900 */
[----:B------:R-:W4:Y:S04]  /*6770*/  LDG.E R20, desc[UR8][R6.64+0xe00] ;  /* 0x000e000806147981 */ /* 0x000f28000c1e1900 */
        /* <DEDUP_REMOVED lines=9> */
[----:B---3--:R-:W-:Y:S02]  /*6810*/  F2FP.BF16.F32.PACK_AB R21, R21, R18 ;  /* 0x000000121515723e */ /* 0x008fe400000010ff */
[----:B----4-:R-:W-:-:S03]  /*6820*/  F2FP.BF16.F32.PACK_AB R25, R25, R20 ;  /* 0x000000141919723e */ /* 0x010fc600000010ff */
[----:B------:R0:W-:Y:S04]  /*6830*/  STG.E desc[UR8][R14.64], R21 ;  /* 0x000000150e007986 */ /* 0x0001e8000c101908 */
[----:B------:R4:W-:Y:S04]  /*6840*/  STG.E desc[UR8][R10.64], R25 ;  /* 0x000000190a007986 */ /* 0x0009e8000c101908 */
[----:B------:R-:W3:Y:S04]  /*6850*/  LDG.E R16, desc[UR8][R16.64+0x1500] ;  /* 0x0015000810107981 */ /* 0x000ee8000c1e1900 */
[----:B------:R-:W3:Y:S04]  /*6860*/  LDG.E R5, desc[UR8][R4.64+0x1500] ;  /* 0x0015000804057981 */ /* 0x000ee8000c1e1900 */
[----:B------:R-:W5:Y:S04]  /*6870*/  LDG.E R6, desc[UR8][R6.64+0x1500] ;  /* 0x0015000806067981 */ /* 0x000f68000c1e1900 */
[----:B------:R-:W5:Y:S01]  /*6880*/  LDG.E R9, desc[UR8][R8.64+0x1500] ;  /* 0x0015000808097981 */ /* 0x000f62000c1e1900 */
[----:B--2---:R-:W-:-:S04]  /*6890*/  IADD3 R13, P0, PT, R24, 0x1500, RZ ;  /* 0x00001500180d7810 */ /* 0x004fc80007f1e0ff */
        /* <DEDUP_REMOVED lines=11> */
[----:B---3--:R-:W-:Y:S02]  /*6950*/  F2FP.BF16.F32.PACK_AB R5, R5, R16 ;  /* 0x000000100505723e */ /* 0x008fe400000010ff */
[----:B-----5:R-:W-:-:S03]  /*6960*/  F2FP.BF16.F32.PACK_AB R7, R9, R6 ;  /* 0x000000060907723e */ /* 0x020fc600000010ff */
[----:B------:R4:W-:Y:S04]  /*6970*/  STG.E desc[UR8][R12.64], R5 ;  /* 0x000000050c007986 */ /* 0x0009e8000c101908 */
[----:B------:R4:W-:Y:S02]  /*6980*/  STG.E desc[UR8][R14.64], R7 ;  /* 0x000000070e007986 */ /* 0x0009e4000c101908 */
[----:B------:R-:W-:Y:S05]  /*6990*/  @P0 BRA `(.L_x_254) ;  /* 0xfffffff800a80947 */ /* 0x000fea000383ffff */
[----:B------:R-:W-:Y:S05]  /*69a0*/  EXIT ;  /* 0x000000000000794d */ /* 0x000fea0003800000 */
.L_x_255:
        /* <DEDUP_REMOVED lines=13> */
.L_x_4884:


//--------------------- .text._Z35group_norm_nhwc_bwd_one_pass_kernelI11Bf16IOBf16WLi128ELi112ELi448EEv26Group_norm_nhwc_bwd_params --------------------------
	.section	.text._Z35group_norm_nhwc_bwd_one_pass_kernelI11Bf16IOBf16WLi128ELi112ELi448EEv26Group_norm_nhwc_bwd_params,"ax",@progbits
	.align	128
        .global         _Z35group_norm_nhwc_bwd_one_pass_kernelI11Bf16IOBf16WLi128ELi112ELi448EEv26Group_norm_nhwc_bwd_params
        .type           _Z35group_norm_nhwc_bwd_one_pass_kernelI11Bf16IOBf16WLi128ELi112ELi448EEv26Group_norm_nhwc_bwd_params,@function
        .size           _Z35group_norm_nhwc_bwd_one_pass_kernelI11Bf16IOBf16WLi128ELi112ELi448EEv26Group_norm_nhwc_bwd_params,(.L_x_4885 - _Z35group_norm_nhwc_bwd_one_pass_kernelI11Bf16IOBf16WLi128ELi112ELi448EEv26Group_norm_nhwc_bwd_params)
        .other          _Z35group_norm_nhwc_bwd_one_pass_kernelI11Bf16IOBf16WLi128ELi112ELi448EEv26Group_norm_nhwc_bwd_params,@"STO_CUDA_ENTRY STV_DEFAULT"
_Z35group_norm_nhwc_bwd_one_pass_kernelI11Bf16IOBf16WLi128ELi112ELi448EEv26Group_norm_nhwc_bwd_params:
.text._Z35group_norm_nhwc_bwd_one_pass_kernelI11Bf16IOBf16WLi128ELi112ELi448EEv26Group_norm_nhwc_bwd_params:
        /* <DEDUP_REMOVED lines=22> */
.L_x_323:
[----:B0-----:R-:W0:Y:S01]  /*0160*/  LDC R17, c[0x0][0x410] ;  /* 0x00010400ff117b82 */ /* 0x001e220000000800 */
[----:B-1----:R-:W1:Y:S01]  /*0170*/  S2R R7, SR_CTAID.X ;  /* 0x0000000000077919 */ /* 0x002e620000002500 */
[----:B------:R-:W1:Y:S01]  /*0180*/  LDCU UR4, c[0x0][0x41c] ;  /* 0x00008380ff0477ac */ /* 0x000e620008000800 */
[----:B------:R-:W-:Y:S01]  /*0190*/  ISETP.GE.AND P3, PT, R4, RZ, PT ;  /* 0x000000ff0400720c */ /* 0x000fe20003f66270 */
[----:B------:R-:W2:Y:S01]  /*01a0*/  LDCU.128 UR8, c[0x0][0x400] ;  /* 0x00008000ff0877ac */ /* 0x000ea20008000c00 */
[----:B------:R-:W-:-:S03]  /*01b0*/  CS2R R60, SRZ ;  /* 0x00000000003c7805 */ /* 0x000fc6000001ff00 */
[----:B------:R-:W3:Y:S01]  /*01c0*/  LDC.64 R66, c[0x0][0x3b8] ;  /* 0x0000ee00ff427b82 */ /* 0x000ee20000000a00 */
[----:B0-----:R-:W-:-:S04]  /*01d0*/  IABS R11, R17 ;  /* 0x00000011000b7213 */ /* 0x001fc80000000000 */
[----:B------:R-:W0:Y:S01]  /*01e0*/  I2F.RP R10, R11 ;  /* 0x0000000b000a7306 */ /* 0x000e220000209400 */
[----:B-1----:R-:W-:Y:S01]  /*01f0*/  IMAD R25, R7, UR4, R0 ;  /* 0x0000000407197c24 */ /* 0x002fe2000f8e0200 */
[----:B------:R-:W1:Y:S04]  /*0200*/  LDCU.U8 UR4, c[0x0][0x414] ;  /* 0x00008280ff0477ac */ /* 0x000e680008000000 */
[C---:B--2---:R-:W-:Y:S02]  /*0210*/  ISETP.GE.U32.AND P2, PT, R25.reuse, UR8, PT ;  /* 0x0000000819007c0c */ /* 0x044fe4000bf46070 */
[----:B------:R-:W-:Y:S02]  /*0220*/  SHF.R.S32.HI R15, RZ, 0x1f, R25 ;  /* 0x0000001fff0f7819 */ /* 0x000fe40000011419 */
[----:B------:R-:W-:Y:S01]  /*0230*/  IADD3 R21, PT, PT, R25, 0x10, RZ ;  /* 0x0000001019157810 */ /* 0x000fe20007ffe0ff */
[----:B0-----:R-:W0:Y:S01]  /*0240*/  MUFU.RCP R10, R10 ;  /* 0x0000000a000a7308 */ /* 0x001e220000001000 */
[----:B------:R-:W-:-:S13]  /*0250*/  ISETP.GE.AND.EX P2, PT, R15, UR9, PT, P2 ;  /* 0x000000090f007c0c */ /* 0x000fda000bf46320 */
[----:B------:R-:W2:Y:S01]  /*0260*/  @!P2 LDC.64 R22, c[0x0][0x3f8] ;  /* 0x0000fe00ff16ab82 */ /* 0x000ea20000000a00 */
[----:B0-----:R-:W-:-:S04]  /*0270*/  IADD3 R8, PT, PT, R10, 0xffffffe, RZ ;  /* 0x0ffffffe0a087810 */ /* 0x001fc80007ffe0ff */
[----:B------:R0:W4:Y:S03]  /*0280*/  F2I.FTZ.U32.TRUNC.NTZ R9, R8 ;  /* 0x0000000800097305 */ /* 0x000126000021f000 */
[----:B------:R-:W5:Y:S01]  /*0290*/  @!P2 LDC.64 R26, c[0x0][0x3a0] ;  /* 0x0000e800ff1aab82 */ /* 0x000f620000000a00 */
[----:B0-----:R-:W-:-:S07]  /*02a0*/  MOV R8, RZ ;  /* 0x000000ff00087202 */ /* 0x001fce0000000f00 */
[----:B------:R-:W0:Y:S01]  /*02b0*/  @!P2 LDC.64 R28, c[0x0][0x398] ;  /* 0x0000e600ff1cab82 */ /* 0x000e220000000a00 */
[----:B----4-:R-:W-:-:S05]  /*02c0*/  IADD3 R12, PT, PT, RZ, -R9, RZ ;  /* 0x80000009ff0c7210 */ /* 0x010fca0007ffe0ff */
[----:B------:R-:W-:Y:S01]  /*02d0*/  IMAD R13, R12, R11, RZ ;  /* 0x0000000b0c0d7224 */ /* 0x000fe200078e02ff */
[----:B------:R-:W-:-:S03]  /*02e0*/  IABS R12, R4 ;  /* 0x00000004000c7213 */ /* 0x000fc60000000000 */
[----:B------:R-:W-:-:S06]  /*02f0*/  IMAD.HI.U32 R9, R9, R13, R8 ;  /* 0x0000000d09097227 */ /* 0x000fcc00078e0008 */
        /* <DEDUP_REMOVED lines=10> */
[----:B------:R-:W-:Y:S02]  /*03a0*/  IADD3 R11, PT, PT, R8, -R11, RZ ;  /* 0x8000000b080b7210 */ /* 0x000fe40007ffe0ff */
[----:B------:R-:W-:-:S02]  /*03b0*/  ISETP.NE.AND P4, PT, R17, RZ, PT ;  /* 0x000000ff1100720c */ /* 0x000fc40003f85270 */
[----:B------:R-:W-:Y:S02]  /*03c0*/  SEL R8, R11, R8, !P5 ;  /* 0x000000080b087207 */ /* 0x000fe40006800000 */
[----:B------:R-:W-:Y:S02]  /*03d0*/  LOP3.LUT R11, RZ, R17, RZ, 0x33, !PT ;  /* 0x00000011ff0b7212 */ /* 0x000fe400078e33ff */
[----:B------:R-:W-:Y:S02]  /*03e0*/  IADD3 R17, PT, PT, R25, 0x8, RZ ;  /* 0x0000000819117810 */ /* 0x000fe40007ffe0ff */
[----:B------:R-:W-:Y:S02]  /*03f0*/  @!P3 IADD3 R8, PT, PT, -R8, RZ, RZ ;  /* 0x000000ff0808b210 */ /* 0x000fe40007ffe1ff */
[----:B------:R-:W-:Y:S02]  /*0400*/  @P1 IADD3 R9, PT, PT, R9, 0x1, RZ ;  /* 0x0000000109091810 */ /* 0x000fe40007ffe0ff */
[----:B------:R-:W-:-:S02]  /*0410*/  ISETP.GE.U32.AND P3, PT, R17, UR8, PT ;  /* 0x0000000811007c0c */ /* 0x000fc4000bf66070 */
[----:B------:R-:W-:Y:S02]  /*0420*/  SHF.R.S32.HI R19, RZ, 0x1f, R17 ;  /* 0x0000001fff137819 */ /* 0x000fe40000011411 */
[----:B------:R-:W-:Y:S02]  /*0430*/  SEL R53, R11, R8, !P4 ;  /* 0x000000080b357207 */ /* 0x000fe40006000000 */
[----:B------:R-:W-:Y:S02]  /*0440*/  @!P0 IADD3 R9, PT, PT, -R9, RZ, RZ ;  /* 0x000000ff09098210 */ /* 0x000fe40007ffe1ff */
[----:B------:R-:W-:Y:S01]  /*0450*/  ISETP.GE.AND.EX P3, PT, R19, UR9, PT, P3 ;  /* 0x0000000913007c0c */ /* 0x000fe2000bf66330 */
[----:B------:R-:W-:Y:S01]  /*0460*/  IMAD R13, R53, 0x70, RZ ;  /* 0x00000070350d7824 */ /* 0x000fe200078e02ff */
[----:B------:R-:W-:Y:S02]  /*0470*/  SEL R9, R11, R9, !P4 ;  /* 0x000000090b097207 */ /* 0x000fe40006000000 */
[----:B------:R-:W-:-:S02]  /*0480*/  ISETP.GE.U32.AND P4, PT, R21, UR8, PT ;  /* 0x0000000815007c0c */ /* 0x000fc4000bf86070 */
[C---:B------:R-:W-:Y:S02]  /*0490*/  IADD3 R116, P0, PT, R13.reuse, R6, RZ ;  /* 0x000000060d747210 */ /* 0x040fe40007f1e0ff */
[----:B------:R-:W-:Y:S02]  /*04a0*/  SHF.R.S32.HI R6, RZ, 0x1f, R9 ;  /* 0x0000001fff067819 */ /* 0x000fe40000011409 */
[----:B------:R-:W-:Y:S02]  /*04b0*/  LEA.HI.X.SX32 R117, R13, RZ, 0x1, P0 ;  /* 0x000000ff0d757211 */ /* 0x000fe400000f0eff */
[----:B------:R-:W-:Y:S01]  /*04c0*/  SHF.R.S32.HI R13, RZ, 0x1f, R21 ;  /* 0x0000001fff0d7819 */ /* 0x000fe20000011415 */
[----:B------:R-:W-:Y:S01]  /*04d0*/  IMAD R6, R6, UR10, RZ ;  /* 0x0000000a06067c24 */ /* 0x000fe2000f8e02ff */
[----:B------:R-:W4:Y:S01]  /*04e0*/  @!P3 LDC.64 R30, c[0x0][0x3f8] ;  /* 0x0000fe00ff1ebb82 */ /* 0x000f220000000a00 */
[----:B------:R-:W-:Y:S01]  /*04f0*/  IMAD.WIDE.U32 R116, R9, UR10, R116 ;  /* 0x0000000a09747c25 */ /* 0x000fe2000f8e0074 */
[----:B------:R-:W-:-:S03]  /*0500*/  ISETP.GE.AND.EX P4, PT, R13, UR9, PT, P4 ;  /* 0x000000090d007c0c */ /* 0x000fc6000bf86340 */
[----:B------:R-:W-:Y:S01]  /*0510*/  IMAD R119, R9, UR11, R6 ;  /* 0x0000000b09777c24 */ /* 0x000fe2000f8e0206 */
[----:B------:R-:W-:Y:S01]  /*0520*/  @!P2 MOV R118, R116 ;  /* 0x000000740076a202 */ /* 0x000fe20000000f00 */
[----:B--2---:R-:W-:Y:S01]  /*0530*/  @!P2 IMAD R6, R15, R22, RZ ;  /* 0x000000160f06a224 */ /* 0x004fe200078e02ff */
[----:B------:R-:W-:Y:S01]  /*0540*/  @!P3 MOV R14, R116 ;  /* 0x00000074000eb202 */ /* 0x000fe20000000f00 */
[----:B------:R-:W2:Y:S01]  /*0550*/  @!P3 LDC.64 R32, c[0x0][0x3a0] ;  /* 0x0000e800ff20bb82 */ /* 0x000ea20000000a00 */
[----:B------:R-:W-:Y:S01]  /*0560*/  IADD3 R119, PT, PT, R117, R119, RZ ;  /* 0x0000007775777210 */ /* 0x000fe20007ffe0ff */
[C---:B------:R-:W-:Y:S01]  /*0570*/  @!P2 IMAD R11, R25.reuse, R23, R6 ;  /* 0x00000017190ba224 */ /* 0x040fe200078e0206 */
[C---:B------:R-:W-:Y:S02]  /*0580*/  IADD3 R23, PT, PT, R25.reuse, 0x18, RZ ;  /* 0x0000001819177810 */ /* 0x040fe40007ffe0ff */
[----:B------:R-:W-:Y:S01]  /*0590*/  @!P3 MOV R15, R119 ;  /* 0x00000077000fb202 */ /* 0x000fe20000000f00 */
[----:B------:R-:W-:-:S02]  /*05a0*/  @!P2 IMAD.WIDE.U32 R8, R25, R22, R118 ;  /* 0x000000161908a225 */ /* 0x000fc400078e0076 */
[----:B------:R-:W3:Y:S03]  /*05b0*/  @!P4 LDC.64 R36, c[0x0][0x3f8] ;  /* 0x0000fe00ff24cb82 */ /* 0x000ee60000000a00 */
[----:B------:R-:W-:Y:S02]  /*05c0*/  @!P2 IADD3 R11, PT, PT, R9, R11, RZ ;  /* 0x0000000b090ba210 */ /* 0x000fe40007ffe0ff */
[C---:B------:R-:W-:Y:S02]  /*05d0*/  @!P2 SHF.L.U32 R9, R8.reuse, 0x1, RZ ;  /* 0x000000010809a819 */ /* 0x040fe400000006ff */
[----:B------:R-:W-:Y:S01]  /*05e0*/  @!P2 SHF.L.U64.HI R6, R8, 0x1, R11 ;  /* 0x000000010806a819 */ /* 0x000fe2000001020b */
[----:B----4-:R-:W-:Y:S01]  /*05f0*/  @!P3 IMAD R8, R19, R30, RZ ;  /* 0x0000001e1308b224 */ /* 0x010fe200078e02ff */
[----:B-----5:R-:W-:Y:S01]  /*0600*/  @!P2 IADD3 R10, P0, PT, R9, R26, RZ ;  /* 0x0000001a090aa210 */ /* 0x020fe20007f1e0ff */
[C---:B------:R-:W-:Y:S01]  /*0610*/  @!P3 IMAD.WIDE.U32 R14, R17.reuse, R30, R14 ;  /* 0x0000001e110eb225 */ /* 0x040fe200078e000e */
[----:B------:R-:W4:Y:S02]  /*0620*/  @!P3 LDC.64 R34, c[0x0][0x398] ;  /* 0x0000e600ff22bb82 */ /* 0x000f240000000a00 */
[----:B------:R-:W-:Y:S01]  /*0630*/  @!P2 IADD3.X R11, PT, PT, R6, R27, RZ, P0, !PT ;  /* 0x0000001b060ba210 */ /* 0x000fe200007fe4ff */
[----:B------:R-:W-:Y:S01]  /*0640*/  @!P3 IMAD R19, R17, R31, R8 ;  /* 0x0000001f1113b224 */ /* 0x000fe200078e0208 */
[----:B------:R-:W-:-:S02]  /*0650*/  ISETP.GE.U32.AND P0, PT, R23, UR8, PT ;  /* 0x0000000817007c0c */ /* 0x000fc4000bf06070 */
[----:B------:R-:W-:Y:S02]  /*0660*/  SHF.R.S32.HI R31, RZ, 0x1f, R23 ;  /* 0x0000001fff1f7819 */ /* 0x000fe40000011417 */
[----:B0-----:R-:W-:Y:S02]  /*0670*/  @!P2 IADD3 R12, P1, PT, R9, R28, RZ ;  /* 0x0000001c090ca210 */ /* 0x001fe40007f3e0ff */
[----:B------:R-:W-:Y:S02]  /*0680*/  ISETP.GE.AND.EX P0, PT, R31, UR9, PT, P0 ;  /* 0x000000091f007c0c */ /* 0x000fe4000bf06300 */
[----:B------:R-:W-:Y:S01]  /*0690*/  @!P3 IADD3 R9, PT, PT, R15, R19, RZ ;  /* 0x000000130f09b210 */ /* 0x000fe20007ffe0ff */
[----:B---3--:R-:W-:Y:S01]  /*06a0*/  @!P4 IMAD R16, R13, R36, RZ ;  /* 0x000000240d10c224 */ /* 0x008fe200078e02ff */
[----:B------:R-:W-:Y:S02]  /*06b0*/  @!P4 MOV R18, R116 ;  /* 0x000000740012c202 */ /* 0x000fe40000000f00 */
[----:B------:R-:W-:-:S02]  /*06c0*/  @!P4 MOV R19, R119 ;  /* 0x000000770013c202 */ /* 0x000fc40000000f00 */
[----:B------:R-:W-:Y:S01]  /*06d0*/  @!P2 IADD3.X R13, PT, PT, R6, R29, RZ, P1, !PT ;  /* 0x0000001d060da210 */ /* 0x000fe20000ffe4ff */
[C---:B------:R-:W-:Y:S01]  /*06e0*/  @!P4 IMAD R29, R21.reuse, R37, R16 ;  /* 0x00000025151dc224 */ /* 0x040fe200078e0210 */
[C---:B------:R-:W-:Y:S01]  /*06f0*/  @!P3 SHF.L.U32 R17, R14.reuse, 0x1, RZ ;  /* 0x000000010e11b819 */ /* 0x040fe200000006ff */
[----:B------:R-:W-:Y:S01]  /*0700*/  @!P4 IMAD.WIDE.U32 R18, R21, R36, R18 ;  /* 0x000000241512c225 */ /* 0x000fe200078e0012 */
[----:B------:R-:W-:Y:S01]  /*0710*/  MOV R8, RZ ;  /* 0x000000ff00087202 */ /* 0x000fe20000000f00 */
[----:B------:R-:W0:Y:S08]  /*0720*/  @!P4 LDC.64 R20, c[0x0][0x3a0] ;  /* 0x0000e800ff14cb82 */ /* 0x000e300000000a00 */
[----:B------:R-:W3:Y:S01]  /*0730*/  @!P0 LDC.64 R38, c[0x0][0x3f8] ;  /* 0x0000fe00ff268b82 */ /* 0x000ee20000000a00 */
[----:B------:R-:W-:Y:S01]  /*0740*/  @!P3 SHF.L.U64.HI R6, R14, 0x1, R9 ;  /* 0x000000010e06b819 */ /* 0x000fe20000010209 */
[----:B------:R5:W3:Y:S01]  /*0750*/  @!P2 LDG.E R8, desc[UR6][R10.64] ;  /* 0x000000060a08a981 */ /* 0x000ae2000c1e1900 */
[----:B--2---:R-:W-:-:S02]  /*0760*/  @!P3 IADD3 R14, P1, PT, R17, R32, RZ ;  /* 0x00000020110eb210 */ /* 0x004fc40007f3e0ff */
[----:B------:R-:W-:Y:S02]  /*0770*/  IADD3 R27, PT, PT, R25, 0x20, RZ ;  /* 0x00000020191b7810 */ /* 0x000fe40007ffe0ff */
[----:B------:R-:W-:Y:S01]  /*0780*/  MOV R9, RZ ;  /* 0x000000ff00097202 */ /* 0x000fe20000000f00 */
[----:B------:R-:W2:Y:S01]  /*0790*/  @!P4 LDC.64 R36, c[0x0][0x398] ;  /* 0x0000e600ff24cb82 */ /* 0x000ea20000000a00 */
[----:B------:R-:W-:Y:S02]  /*07a0*/  @!P3 IADD3.X R15, PT, PT, R6, R33, RZ, P1, !PT ;  /* 0x00000021060fb210 */ /* 0x000fe40000ffe4ff */
[----:B------:R-:W-:Y:S02]  /*07b0*/  ISETP.GE.U32.AND P1, PT, R27, UR8, PT ;  /* 0x000000081b007c0c */ /* 0x000fe4000bf26070 */
[----:B------:R-:W-:Y:S01]  /*07c0*/  SHF.R.S32.HI R33, RZ, 0x1f, R27 ;  /* 0x0000001fff217819 */ /* 0x000fe2000001141b */
[----:B------:R-:W2:Y:S01]  /*07d0*/  @!P2 LDG.E R9, desc[UR6][R12.64] ;  /* 0x000000060c09a981 */ /* 0x000ea2000c1e1900 */
[----:B-----5:R-:W-:Y:S01]  /*07e0*/  MOV R10, RZ ;  /* 0x000000ff000a7202 */ /* 0x020fe20000000f00 */
[----:B------:R-:W5:Y:S01]  /*07f0*/  @!P0 LDC.64 R40, c[0x0][0x3a0] ;  /* 0x0000e800ff288b82 */ /* 0x000f620000000a00 */
[----:B------:R-:W-:-:S02]  /*0800*/  @!P4 IADD3 R11, PT, PT, R19, R29, RZ ;  /* 0x0000001d130bc210 */ /* 0x000fc40007ffe0ff */
[----:B------:R-:W-:Y:S02]  /*0810*/  ISETP.GE.AND.EX P1, PT, R33, UR9, PT, P1 ;  /* 0x0000000921007c0c */ /* 0x000fe4000bf26310 */
[----:B----4-:R-:W-:Y:S01]  /*0820*/  @!P3 IADD3 R16, P2, PT, R17, R34, RZ ;  /* 0x000000221110b210 */ /* 0x010fe20007f5e0ff */
[----:B------:R0:W4:Y:S01]  /*0830*/  @!P3 LDG.E R10, desc[UR6][R14.64] ;  /* 0x000000060e0ab981 */ /* 0x000122000c1e1900 */
[----:B------:R-:W-:Y:S01]  /*0840*/  @!P4 SHF.L.U32 R19, R18, 0x1, RZ ;  /* 0x000000011213c819 */ /* 0x000fe200000006ff */
[----:B------:R-:W1:Y:S01]  /*0850*/  @!P0 LDC.64 R42, c[0x0][0x398] ;  /* 0x0000e600ff2a8b82 */ /* 0x000e620000000a00 */
[----:B------:R-:W-:Y:S02]  /*0860*/  @!P3 IADD3.X R17, PT, PT, R6, R35, RZ, P2, !PT ;  /* 0x000000230611b210 */ /* 0x000fe400017fe4ff */
[----:B------:R-:W-:Y:S02]  /*0870*/  @!P4 SHF.L.U64.HI R6, R18, 0x1, R11 ;  /* 0x000000011206c819 */ /* 0x000fe4000001020b */
[----:B0-----:R-:W-:Y:S01]  /*0880*/  @!P4 IADD3 R14, P5, PT, R19, R20, RZ ;  /* 0x00000014130ec210 */ /* 0x001fe20007fbe0ff */
[----:B---3--:R-:W-:Y:S01]  /*0890*/  @!P0 IMAD R20, R31, R38, RZ ;  /* 0x000000261f148224 */ /* 0x008fe200078e02ff */
[----:B------:R-:W-:Y:S01]  /*08a0*/  MOV R11, RZ ;  /* 0x000000ff000b7202 */ /* 0x000fe20000000f00 */
[----:B------:R-:W0:Y:S01]  /*08b0*/  @!P1 LDC.64 R44, c[0x0][0x3f8] ;  /* 0x0000fe00ff2c9b82 */ /* 0x000e220000000a00 */
[----:B------:R-:W-:Y:S01]  /*08c0*/  @!P4 IADD3.X R15, PT, PT, R6, R21, RZ, P5, !PT ;  /* 0x00000015060fc210 */ /* 0x000fe20002ffe4ff */
[----:B------:R-:W-:Y:S01]  /*08d0*/  @!P0 IMAD R31, R23, R39, R20 ;  /* 0x00000027171f8224 */ /* 0x000fe200078e0214 */
[----:B------:R-:W-:-:S02]  /*08e0*/  IADD3 R29, PT, PT, R25, 0x28, RZ ;  /* 0x00000028191d7810 */ /* 0x000fc40007ffe0ff */
[----:B------:R-:W-:Y:S01]  /*08f0*/  @!P0 MOV R20, R116 ;  /* 0x0000007400148202 */ /* 0x000fe20000000f00 */
[----:B------:R3:W4:Y:S01]  /*0900*/  @!P3 LDG.E R11, desc[UR6][R16.64] ;  /* 0x00000006100bb981 */ /* 0x000722000c1e1900 */
[----:B------:R-:W-:Y:S02]  /*0910*/  @!P0 MOV R21, R119 ;  /* 0x0000007700158202 */ /* 0x000fe40000000f00 */
[----:B------:R-:W-:Y:S02]  /*0920*/  CS2R R12, SRZ ;  /* 0x00000000000c7805 */ /* 0x000fe4000001ff00 */
[----:B------:R-:W-:Y:S01]  /*0930*/  ISETP.GE.U32.AND P2, PT, R29, UR8, PT ;  /* 0x000000081d007c0c */ /* 0x000fe2000bf46070 */
[----:B------:R-:W1:Y:S01]  /*0940*/  @!P1 LDC.64 R46, c[0x0][0x398] ;  /* 0x0000e600ff2e9b82 */ /* 0x000e620000000a00 */
[----:B------:R-:W-:Y:S01]  /*0950*/  SHF.R.S32.HI R35, RZ, 0x1f, R29 ;  /* 0x0000001fff237819 */ /* 0x000fe2000001141d */
[----:B------:R-:W-:Y:S01]  /*0960*/  @!P0 IMAD.WIDE.U32 R20, R23, R38, R20 ;  /* 0x0000002617148225 */ /* 0x000fe200078e0014 */
[----:B--2---:R-:W-:Y:S01]  /*0970*/  @!P4 IADD3 R18, P3, PT, R19, R36, RZ ;  /* 0x000000241312c210 */ /* 0x004fe20007f7e0ff */
[----:B------:R-:W2:Y:S01]  /*0980*/  @!P4 LDG.E R12, desc[UR6][R14.64] ;  /* 0x000000060e0cc981 */ /* 0x000ea2000c1e1900 */
[----:B------:R-:W-:-:S02]  /*0990*/  ISETP.GE.AND.EX P2, PT, R35, UR9, PT, P2 ;  /* 0x0000000923007c0c */ /* 0x000fc4000bf46320 */
[----:B------:R-:W-:Y:S02]  /*09a0*/  @!P4 IADD3.X R19, PT, PT, R6, R37, RZ, P3, !PT ;  /* 0x000000250613c210 */ /* 0x000fe40001ffe4ff */
[----:B---3--:R-:W-:Y:S02]  /*09b0*/  @!P0 IADD3 R17, PT, PT, R21, R31, RZ ;  /* 0x0000001f15118210 */ /* 0x008fe40007ffe0ff */
[----:B------:R-:W-:Y:S01]  /*09c0*/  IADD3 R31, PT, PT, R25, 0x30, RZ ;  /* 0x00000030191f7810 */ /* 0x000fe20007ffe0ff */
[----:B------:R3:W2:Y:S03]  /*09d0*/  @!P4 LDG.E R13, desc[UR6][R18.64] ;  /* 0x00000006120dc981 */ /* 0x0006a6000c1e1900 */
[----:B------:R-:W-:Y:S02]  /*09e0*/  ISETP.GE.U32.AND P4, PT, R31, UR8, PT ;  /* 0x000000081f007c0c */ /* 0x000fe4000bf86070 */
[----:B------:R-:W-:Y:S01]  /*09f0*/  SHF.R.S32.HI R37, RZ, 0x1f, R31 ;  /* 0x0000001fff257819 */ /* 0x000fe2000001141f */
[----:B------:R-:W1:Y:S01]  /*0a00*/  @!P2 LDC.64 R48, c[0x0][0x3f8] ;  /* 0x0000fe00ff30ab82 */ /* 0x000e620000000a00 */
[----:B------:R-:W-:-:S02]  /*0a10*/  @!P0 SHF.L.U32 R21, R20, 0x1, RZ ;  /* 0x0000000114158819 */ /* 0x000fc400000006ff */
[----:B------:R-:W-:Y:S02]  /*0a20*/  ISETP.GE.AND.EX P4, PT, R37, UR9, PT, P4 ;  /* 0x0000000925007c0c */ /* 0x000fe4000bf86340 */
[----:B------:R-:W-:Y:S02]  /*0a30*/  @!P0 SHF.L.U64.HI R6, R20, 0x1, R17 ;  /* 0x0000000114068819 */ /* 0x000fe40000010211 */
[----:B-----5:R-:W-:Y:S01]  /*0a40*/  @!P0 IADD3 R16, P3, PT, R21, R40, RZ ;  /* 0x0000002815108210 */ /* 0x020fe20007f7e0ff */
[----:B0-----:R-:W-:Y:S01]  /*0a50*/  @!P1 IMAD R22, R33, R44, RZ ;  /* 0x0000002c21169224 */ /* 0x001fe200078e02ff */
[----:B---3--:R-:W-:Y:S02]  /*0a60*/  @!P1 MOV R18, R116 ;  /* 0x0000007400129202 */ /* 0x008fe40000000f00 */
[----:B------:R-:W-:Y:S02]  /*0a70*/  @!P0 IADD3.X R17, PT, PT, R6, R41, RZ, P3, !PT ;  /* 0x0000002906118210 */ /* 0x000fe40001ffe4ff */
[----:B------:R-:W-:Y:S01]  /*0a80*/  @!P1 MOV R19, R119 ;  /* 0x0000007700139202 */ /* 0x000fe20000000f00 */
[----:B------:R-:W0:Y:S01]  /*0a90*/  @!P1 LDC.64 R40, c[0x0][0x3a0] ;  /* 0x0000e800ff289b82 */ /* 0x000e220000000a00 */
[----:B-1----:R-:W-:Y:S01]  /*0aa0*/  @!P0 IADD3 R20, P5, PT, R21, R42, RZ ;  /* 0x0000002a15148210 */ /* 0x002fe20007fbe0ff */
[----:B------:R-:W-:-:S02]  /*0ab0*/  @!P1 IMAD R15, R27, R45, R22 ;  /* 0x0000002d1b0f9224 */ /* 0x000fc400078e0216 */
[----:B------:R-:W-:Y:S01]  /*0ac0*/  @!P1 IMAD.WIDE.U32 R18, R27, R44, R18 ;  /* 0x0000002c1b129225 */ /* 0x000fe200078e0012 */
[----:B------:R-:W-:-:S03]  /*0ad0*/  IADD3 R33, PT, PT, R25, 0x38, RZ ;  /* 0x0000003819217810 */ /* 0x000fc60007ffe0ff */
[----:B------:R-:W1:Y:S01]  /*0ae0*/  @!P4 LDC.64 R50, c[0x0][0x3f8] ;  /* 0x0000fe00ff32cb82 */ /* 0x000e620000000a00 */
[----:B------:R-:W-:Y:S02]  /*0af0*/  @!P0 IADD3.X R21, PT, PT, R6, R43, RZ, P5, !PT ;  /* 0x0000002b06158210 */ /* 0x000fe40002ffe4ff */
[----:B------:R-:W-:Y:S02]  /*0b00*/  @!P1 IADD3 R15, PT, PT, R19, R15, RZ ;  /* 0x0000000f130f9210 */ /* 0x000fe40007ffe0ff */
[----:B------:R-:W-:-:S03]  /*0b10*/  ISETP.GE.U32.AND P3, PT, R33, UR8, PT ;  /* 0x0000000821007c0c */ /* 0x000fc6000bf66070 */
[----:B------:R-:W3:Y:S01]  /*0b20*/  @!P2 LDC.64 R42, c[0x0][0x3a0] ;  /* 0x0000e800ff2aab82 */ /* 0x000ee20000000a00 */
[----:B------:R-:W-:Y:S02]  /*0b30*/  SHF.R.S32.HI R39, RZ, 0x1f, R33 ;  /* 0x0000001fff277819 */ /* 0x000fe40000011421 */
[----:B------:R-:W-:-:S05]  /*0b40*/  @!P1 SHF.L.U64.HI R24, R18, 0x1, R15 ;  /* 0x0000000112189819 */ /* 0x000fca000001020f */
[----:B------:R-:W5:Y:S01]  /*0b50*/  @!P2 LDC.64 R44, c[0x0][0x398] ;  /* 0x0000e600ff2cab82 */ /* 0x000f620000000a00 */
[----:B------:R-:W-:Y:S02]  /*0b60*/  MOV R14, RZ ;  /* 0x000000ff000e7202 */ /* 0x000fe40000000f00 */
[----:B------:R-:W-:Y:S02]  /*0b70*/  MOV R15, RZ ;  /* 0x000000ff000f7202 */ /* 0x000fe40000000f00 */
[----:B------:R-:W-:Y:S02]  /*0b80*/  ISETP.GE.AND.EX P3, PT, R39, UR9, PT, P3 ;  /* 0x0000000927007c0c */ /* 0x000fe4000bf66330 */
[----:B------:R-:W-:Y:S01]  /*0b90*/  @!P1 SHF.L.U32 R27, R18, 0x1, RZ ;  /* 0x00000001121b9819 */ /* 0x000fe200000006ff */
[----:B------:R-:W-:Y:S01]  /*0ba0*/  @!P2 IMAD R6, R35, R48, RZ ;  /* 0x000000302306a224 */ /* 0x000fe200078e02ff */
[----:B------:R-:W-:Y:S01]  /*0bb0*/  @!P2 MOV R18, R116 ;  /* 0x000000740012a202 */ /* 0x000fe20000000f00 */
[----:B------:R0:W2:Y:S01]  /*0bc0*/  @!P0 LDG.E R14, desc[UR6][R16.64] ;  /* 0x00000006100e8981 */ /* 0x0000a2000c1e1900 */
[----:B------:R-:W-:Y:S01]  /*0bd0*/  @!P2 MOV R19, R119 ;  /* 0x000000770013a202 */ /* 0x000fe20000000f00 */
[----:B------:R-:W-:-:S02]  /*0be0*/  @!P2 IMAD R23, R29, R49, R6 ;  /* 0x000000311d17a224 */ /* 0x000fc400078e0206 */
[----:B------:R1:W2:Y:S01]  /*0bf0*/  @!P0 LDG.E R15, desc[UR6][R20.64] ;  /* 0x00000006140f8981 */ /* 0x0002a2000c1e1900 */
[----:B------:R-:W-:Y:S01]  /*0c00*/  @!P1 IADD3 R26, P0, PT, R27, R46, RZ ;  /* 0x0000002e1b1a9210 */ /* 0x000fe20007f1e0ff */
[----:B------:R-:W-:Y:S01]  /*0c10*/  @!P2 IMAD.WIDE.U32 R18, R29, R48, R18 ;  /* 0x000000301d12a225 */ /* 0x000fe200078e0012 */
[----:B0-----:R-:W-:Y:S01]  /*0c20*/  @!P1 IADD3 R22, P5, PT, R27, R40, RZ ;  /* 0x000000281b169210 */ /* 0x001fe20007fbe0ff */
[----:B------:R-:W0:Y:S01]  /*0c30*/  @!P3 LDC.64 R48, c[0x0][0x3f8] ;  /* 0x0000fe00ff30bb82 */ /* 0x000e220000000a00 */
[----:B------:R-:W-:Y:S02]  /*0c40*/  @!P1 IADD3.X R27, PT, PT, R24, R47, RZ, P0, !PT ;  /* 0x0000002f181b9210 */ /* 0x000fe400007fe4ff */
[----:B------:R-:W-:Y:S02]  /*0c50*/  @!P2 IADD3 R17, PT, PT, R19, R23, RZ ;  /* 0x000000171311a210 */ /* 0x000fe40007ffe0ff */
[----:B------:R-:W-:-:S03]  /*0c60*/  @!P2 SHF.L.U32 R19, R18, 0x1, RZ ;  /* 0x000000011213a819 */ /* 0x000fc600000006ff */
[----:B------:R-:W0:Y:S01]  /*0c70*/  @!P4 LDC.64 R46, c[0x0][0x3a0] ;  /* 0x0000e800ff2ecb82 */ /* 0x000e220000000a00 */
[----:B-1----:R-:W-:Y:S01]  /*0c80*/  @!P4 IMAD R20, R37, R50, RZ ;  /* 0x000000322514c224 */ /* 0x002fe200078e02ff */
[----:B------:R-:W-:Y:S02]  /*0c90*/  @!P1 IADD3.X R23, PT, PT, R24, R41, RZ, P5, !PT ;  /* 0x0000002918179210 */ /* 0x000fe40002ffe4ff */
[----:B------:R-:W-:Y:S02]  /*0ca0*/  @!P2 SHF.L.U64.HI R6, R18, 0x1, R17 ;  /* 0x000000011206a819 */ /* 0x000fe40000010211 */
[C---:B---3--:R-:W-:Y:S02]  /*0cb0*/  @!P2 IADD3 R28, P5, PT, R19.reuse, R42, RZ ;  /* 0x0000002a131ca210 */ /* 0x048fe40007fbe0ff */
[----:B-----5:R-:W-:Y:S01]  /*0cc0*/  @!P2 IADD3 R30, P0, PT, R19, R44, RZ ;  /* 0x0000002c131ea210 */ /* 0x020fe20007f1e0ff */
[----:B------:R-:W-:Y:S01]  /*0cd0*/  @!P4 IMAD R19, R31, R51, R20 ;  /* 0x000000331f13c224 */ /* 0x000fe200078e0214 */
[----:B------:R-:W-:-:S02]  /*0ce0*/  MOV R16, RZ ;  /* 0x000000ff00107202 */ /* 0x000fc40000000f00 */
[----:B------:R-:W-:Y:S02]  /*0cf0*/  MOV R17, RZ ;  /* 0x000000ff00117202 */ /* 0x000fe40000000f00 */
[----:B------:R-:W-:Y:S02]  /*0d00*/  @!P4 MOV R20, R116 ;  /* 0x000000740014c202 */ /* 0x000fe40000000f00 */
[----:B------:R-:W-:Y:S01]  /*0d10*/  @!P4 MOV R21, R119 ;  /* 0x000000770015c202 */ /* 0x000fe20000000f00 */
[----:B------:R-:W3:Y:S01]  /*0d20*/  @!P1 LDG.E R16, desc[UR6][R22.64] ;  /* 0x0000000616109981 */ /* 0x000ee2000c1e1900 */
[----:B------:R-:W-:-:S03]  /*0d30*/  IADD3 R35, PT, PT, R25, 0x40, RZ ;  /* 0x0000004019237810 */ /* 0x000fc60007ffe0ff */
[----:B------:R1:W5:Y:S01]  /*0d40*/  @!P1 LDG.E R17, desc[UR6][R26.64] ;  /* 0x000000061a119981 */ /* 0x000362000c1e1900 */
[----:B------:R-:W-:Y:S01]  /*0d50*/  @!P4 IMAD.WIDE.U32 R20, R31, R50, R20 ;  /* 0x000000321f14c225 */ /* 0x000fe200078e0014 */
[----:B------:R-:W-:Y:S01]  /*0d60*/  ISETP.GE.U32.AND P1, PT, R35, UR8, PT ;  /* 0x0000000823007c0c */ /* 0x000fe2000bf26070 */
[----:B------:R-:W0:Y:S01]  /*0d70*/  @!P3 LDC.64 R50, c[0x0][0x3a0] ;  /* 0x0000e800ff32bb82 */ /* 0x000e220000000a00 */
[----:B------:R-:W-:Y:S02]  /*0d80*/  SHF.R.S32.HI R41, RZ, 0x1f, R35 ;  /* 0x0000001fff297819 */ /* 0x000fe40000011423 */
[----:B------:R-:W-:Y:S02]  /*0d90*/  @!P2 IADD3.X R31, PT, PT, R6, R45, RZ, P0, !PT ;  /* 0x0000002d061fa210 */ /* 0x000fe400007fe4ff */
[----:B------:R-:W-:-:S03]  /*0da0*/  MOV R18, RZ ;  /* 0x000000ff00127202 */ /* 0x000fc60000000f00 */
[----:B------:R-:W0:Y:S01]  /*0db0*/  @!P4 LDC.64 R44, c[0x0][0x398] ;  /* 0x0000e600ff2ccb82 */ /* 0x000e220000000a00 */
[----:B------:R-:W-:Y:S02]  /*0dc0*/  ISETP.GE.AND.EX P1, PT, R41, UR9, PT, P1 ;  /* 0x0000000929007c0c */ /* 0x000fe4000bf26310 */
[----:B------:R-:W-:Y:S02]  /*0dd0*/  @!P2 IADD3.X R29, PT, PT, R6, R43, RZ, P5, !PT ;  /* 0x0000002b061da210 */ /* 0x000fe40002ffe4ff */
[----:B------:R-:W-:Y:S02]  /*0de0*/  @!P4 IADD3 R19, PT, PT, R21, R19, RZ ;  /* 0x000000131513c210 */ /* 0x000fe40007ffe0ff */
[C---:B-1----:R-:W-:Y:S01]  /*0df0*/  @!P4 SHF.L.U32 R27, R20.reuse, 0x1, RZ ;  /* 0x00000001141bc819 */ /* 0x042fe200000006ff */
[----:B------:R1:W5:Y:S01]  /*0e00*/  @!P2 LDG.E R18, desc[UR6][R28.64] ;  /* 0x000000061c12a981 */ /* 0x000362000c1e1900 */
[----:B------:R-:W-:Y:S02]  /*0e10*/  @!P4 SHF.L.U64.HI R24, R20, 0x1, R19 ;  /* 0x000000011418c819 */ /* 0x000fe40000010213 */
[----:B0-----:R-:W-:Y:S01]  /*0e20*/  @!P4 IADD3 R22, P0, PT, R27, R46, RZ ;  /* 0x0000002e1b16c210 */ /* 0x001fe20007f1e0ff */
[----:B------:R-:W-:Y:S01]  /*0e30*/  @!P3 IMAD R6, R39, R48, RZ ;  /* 0x000000302706b224 */ /* 0x000fe200078e02ff */
[----:B------:R-:W-:Y:S01]  /*0e40*/  IADD3 R37, PT, PT, R25, 0x48, RZ ;  /* 0x0000004819257810 */ /* 0x000fe20007ffe0ff */
[----:B------:R-:W0:Y:S01]  /*0e50*/  @!P1 LDC.64 R54, c[0x0][0x398] ;  /* 0x0000e600ff369b82 */ /* 0x000e220000000a00 */
[----:B------:R-:W-:-:S02]  /*0e60*/  @!P4 IADD3.X R23, PT, PT, R24, R47, RZ, P0, !PT ;  /* 0x0000002f1817c210 */ /* 0x000fc400007fe4ff */
[----:B-1----:R-:W-:Y:S02]  /*0e70*/  @!P3 MOV R28, R116 ;  /* 0x00000074001cb202 */ /* 0x002fe40000000f00 */
[----:B------:R-:W-:Y:S01]  /*0e80*/  @!P3 MOV R29, R119 ;  /* 0x00000077001db202 */ /* 0x000fe20000000f00 */
[----:B------:R-:W-:Y:S01]  /*0e90*/  @!P3 IMAD R21, R33, R49, R6 ;  /* 0x000000312115b224 */ /* 0x000fe200078e0206 */
[----:B------:R-:W-:Y:S01]  /*0ea0*/  ISETP.GE.U32.AND P5, PT, R37, UR8, PT ;  /* 0x0000000825007c0c */ /* 0x000fe2000bfa6070 */
[----:B------:R-:W1:Y:S01]  /*0eb0*/  @!P3 LDC.64 R46, c[0x0][0x398] ;  /* 0x0000e600ff2ebb82 */ /* 0x000e620000000a00 */
[----:B------:R-:W-:Y:S01]  /*0ec0*/  SHF.R.S32.HI R43, RZ, 0x1f, R37 ;  /* 0x0000001fff2b7819 */ /* 0x000fe20000011425 */
[----:B------:R-:W-:-:S03]  /*0ed0*/  @!P3 IMAD.WIDE.U32 R28, R33, R48, R28 ;  /* 0x00000030211cb225 */ /* 0x000fc600078e001c */
[----:B------:R-:W-:-:S03]  /*0ee0*/  ISETP.GE.AND.EX P5, PT, R43, UR9, PT, P5 ;  /* 0x000000092b007c0c */ /* 0x000fc6000bfa6350 */
[----:B------:R-:W0:Y:S01]  /*0ef0*/  @!P1 LDC.64 R48, c[0x0][0x3f8] ;  /* 0x0000fe00ff309b82 */ /* 0x000e220000000a00 */
[----:B------:R-:W-:Y:S02]  /*0f00*/  MOV R19, RZ ;  /* 0x000000ff00137202 */ /* 0x000fe40000000f00 */
[----:B------:R-:W-:Y:S02]  /*0f10*/  @!P4 IADD3 R26, P0, PT, R27, R44, RZ ;  /* 0x0000002c1b1ac210 */ /* 0x000fe40007f1e0ff */
[----:B------:R-:W-:Y:S02]  /*0f20*/  IADD3 R39, PT, PT, R25, 0x50, RZ ;  /* 0x0000005019277810 */ /* 0x000fe40007ffe0ff */
[----:B------:R1:W5:Y:S01]  /*0f30*/  @!P2 LDG.E R19, desc[UR6][R30.64] ;  /* 0x000000061e13a981 */ /* 0x000362000c1e1900 */
[----:B------:R-:W-:Y:S02]  /*0f40*/  @!P3 IADD3 R21, PT, PT, R29, R21, RZ ;  /* 0x000000151d15b210 */ /* 0x000fe40007ffe0ff */
[----:B------:R-:W-:Y:S01]  /*0f50*/  @!P4 IADD3.X R27, PT, PT, R24, R45, RZ, P0, !PT ;  /* 0x0000002d181bc210 */ /* 0x000fe200007fe4ff */
[----:B------:R-:W0:Y:S01]  /*0f60*/  @!P5 LDC.64 R56, c[0x0][0x3f8] ;  /* 0x0000fe00ff38db82 */ /* 0x000e220000000a00 */
[----:B------:R-:W-:-:S02]  /*0f70*/  @!P3 SHF.L.U32 R33, R28, 0x1, RZ ;  /* 0x000000011c21b819 */ /* 0x000fc400000006ff */
[----:B------:R-:W-:Y:S02]  /*0f80*/  ISETP.GE.U32.AND P2, PT, R39, UR8, PT ;  /* 0x0000000827007c0c */ /* 0x000fe4000bf46070 */
[----:B------:R-:W-:Y:S02]  /*0f90*/  SHF.R.S32.HI R45, RZ, 0x1f, R39 ;  /* 0x0000001fff2d7819 */ /* 0x000fe40000011427 */
[----:B------:R-:W-:Y:S02]  /*0fa0*/  @!P3 SHF.L.U64.HI R6, R28, 0x1, R21 ;  /* 0x000000011c06b819 */ /* 0x000fe40000010215 */
[----:B------:R-:W-:Y:S02]  /*0fb0*/  @!P3 IADD3 R28, P6, PT, R33, R50, RZ ;  /* 0x00000032211cb210 */ /* 0x000fe40007fde0ff */
[----:B------:R-:W-:Y:S02]  /*0fc0*/  ISETP.GE.AND.EX P2, PT, R45, UR9, PT, P2 ;  /* 0x000000092d007c0c */ /* 0x000fe4000bf46320 */
[----:B------:R-:W-:-:S02]  /*0fd0*/  @!P3 IADD3.X R29, PT, PT, R6, R51, RZ, P6, !PT ;  /* 0x00000033061db210 */ /* 0x000fc400037fe4ff */
[----:B------:R-:W4:Y:S01]  /*0fe0*/  @!P1 LDC.64 R50, c[0x0][0x3a0] ;  /* 0x0000e800ff329b82 */ /* 0x000f220000000a00 */
[----:B-1----:R-:W-:Y:S01]  /*0ff0*/  @!P3 IADD3 R30, P0, PT, R33, R46, RZ ;  /* 0x0000002e211eb210 */ /* 0x002fe20007f1e0ff */
[----:B0-----:R-:W-:Y:S01]  /*1000*/  @!P1 IMAD R24, R41, R48, RZ ;  /* 0x0000003029189224 */ /* 0x001fe200078e02ff */
[----:B------:R-:W-:Y:S02]  /*1010*/  MOV R20, RZ ;  /* 0x000000ff00147202 */ /* 0x000fe40000000f00 */
[----:B------:R-:W-:Y:S02]  /*1020*/  @!P1 MOV R32, R116 ;  /* 0x0000007400209202 */ /* 0x000fe40000000f00 */
[----:B------:R-:W-:Y:S02]  /*1030*/  @!P1 MOV R33, R119 ;  /* 0x0000007700219202 */ /* 0x000fe40000000f00 */
[----:B------:R-:W-:Y:S01]  /*1040*/  MOV R21, RZ ;  /* 0x000000ff00157202 */ /* 0x000fe20000000f00 */
[C---:B------:R-:W-:Y:S01]  /*1050*/  @!P1 IMAD R41, R35.reuse, R49, R24 ;  /* 0x0000003123299224 */ /* 0x040fe200078e0218 */
[----:B------:R0:W5:Y:S01]  /*1060*/  @!P4 LDG.E R20, desc[UR6][R22.64] ;  /* 0x000000061614c981 */ /* 0x000162000c1e1900 */
[----:B------:R-:W-:Y:S01]  /*1070*/  @!P1 IMAD.WIDE.U32 R32, R35, R48, R32 ;  /* 0x0000003023209225 */ /* 0x000fe200078e0020 */
[----:B------:R-:W1:Y:S02]  /*1080*/  @!P2 LDC.64 R58, c[0x0][0x3f8] ;  /* 0x0000fe00ff3aab82 */ /* 0x000e640000000a00 */
[----:B------:R0:W5:Y:S02]  /*1090*/  @!P4 LDG.E R21, desc[UR6][R26.64] ;  /* 0x000000061a15c981 */ /* 0x000164000c1e1900 */
[----:B0-----:R-:W-:-:S02]  /*10a0*/  CS2R R22, SRZ ;  /* 0x0000000000167805 */ /* 0x001fc4000001ff00 */
[----:B------:R-:W-:Y:S01]  /*10b0*/  @!P3 IADD3.X R31, PT, PT, R6, R47, RZ, P0, !PT ;  /* 0x0000002f061fb210 */ /* 0x000fe200007fe4ff */
[----:B------:R-:W-:Y:S01]  /*10c0*/  @!P5 IMAD R24, R43, R56, RZ ;  /* 0x000000382b18d224 */ /* 0x000fe200078e02ff */
[----:B------:R-:W-:Y:S01]  /*10d0*/  IADD3 R35, PT, PT, R25, 0x58, RZ ;  /* 0x0000005819237810 */ /* 0x000fe20007ffe0ff */
[----:B------:R-:W0:Y:S01]  /*10e0*/  @!P5 LDC.64 R46, c[0x0][0x3a0] ;  /* 0x0000e800ff2edb82 */ /* 0x000e220000000a00 */
[----:B------:R-:W-:Y:S01]  /*10f0*/  @!P1 IADD3 R27, PT, PT, R33, R41, RZ ;  /* 0x00000029211b9210 */ /* 0x000fe20007ffe0ff */
[----:B------:R4:W5:Y:S01]  /*1100*/  @!P3 LDG.E R22, desc[UR6][R28.64] ;  /* 0x000000061c16b981 */ /* 0x000962000c1e1900 */
[----:B------:R-:W-:Y:S02]  /*1110*/  @!P5 MOV R33, R119 ;  /* 0x000000770021d202 */ /* 0x000fe40000000f00 */
[----:B------:R-:W-:Y:S01]  /*1120*/  @!P1 SHF.L.U64.HI R6, R32, 0x1, R27 ;  /* 0x0000000120069819 */ /* 0x000fe2000001021b */
[----:B------:R4:W5:Y:S01]  /*1130*/  @!P3 LDG.E R23, desc[UR6][R30.64] ;  /* 0x000000061e17b981 */ /* 0x000962000c1e1900 */
[----:B------:R-:W-:Y:S01]  /*1140*/  ISETP.GE.U32.AND P0, PT, R35, UR8, PT ;  /* 0x0000000823007c0c */ /* 0x000fe2000bf06070 */
[----:B------:R-:W0:Y:S01]  /*1150*/  @!P5 LDC.64 R48, c[0x0][0x398] ;  /* 0x0000e600ff30db82 */ /* 0x000e220000000a00 */
[----:B------:R-:W-:-:S02]  /*1160*/  SHF.R.S32.HI R41, RZ, 0x1f, R35 ;  /* 0x0000001fff297819 */ /* 0x000fc40000011423 */
[----:B----4-:R-:W-:Y:S02]  /*1170*/  @!P1 SHF.L.U32 R29, R32, 0x1, RZ ;  /* 0x00000001201d9819 */ /* 0x010fe400000006ff */
[----:B------:R-:W-:Y:S01]  /*1180*/  @!P5 MOV R32, R116 ;  /* 0x000000740020d202 */ /* 0x000fe20000000f00 */
[----:B------:R-:W-:Y:S01]  /*1190*/  @!P5 IMAD R43, R37, R57, R24 ;  /* 0x00000039252bd224 */ /* 0x000fe200078e0218 */
[----:B------:R-:W-:-:S03]  /*11a0*/  ISETP.GE.AND.EX P0, PT, R41, UR9, PT, P0 ;  /* 0x0000000929007c0c */ /* 0x000fc6000bf06300 */
[----:B------:R-:W-:Y:S01]  /*11b0*/  @!P5 IMAD.WIDE.U32 R32, R37, R56, R32 ;  /* 0x000000382520d225 */ /* 0x000fe200078e0020 */
[----:B------:R-:W-:-:S04]  /*11c0*/  @!P1 IADD3 R26, P3, PT, R29, R50, RZ ;  /* 0x000000321d1a9210 */ /* 0x000fc80007f7e0ff */
[----:B------:R-:W-:Y:S02]  /*11d0*/  @!P5 IADD3 R31, PT, PT, R33, R43, RZ ;  /* 0x0000002b211fd210 */ /* 0x000fe40007ffe0ff */
[----:B------:R-:W-:Y:S02]  /*11e0*/  @!P1 IADD3.X R27, PT, PT, R6, R51, RZ, P3, !PT ;  /* 0x00000033061b9210 */ /* 0x000fe40001ffe4ff */
[----:B------:R-:W4:Y:S01]  /*11f0*/  @!P2 LDC.64 R50, c[0x0][0x3a0] ;  /* 0x0000e800ff32ab82 */ /* 0x000f220000000a00 */
[----:B------:R-:W-:Y:S02]  /*1200*/  @!P1 IADD3 R28, P3, PT, R29, R54, RZ ;  /* 0x000000361d1c9210 */ /* 0x000fe40007f7e0ff */
[C---:B------:R-:W-:Y:S02]  /*1210*/  @!P5 SHF.L.U32 R37, R32.reuse, 0x1, RZ ;  /* 0x000000012025d819 */ /* 0x040fe400000006ff */
[----:B------:R-:W-:Y:S01]  /*1220*/  @!P5 SHF.L.U64.HI R24, R32, 0x1, R31 ;  /* 0x000000012018d819 */ /* 0x000fe2000001021f */
[----:B-1----:R-:W-:Y:S01]  /*1230*/  @!P2 IMAD R30, R45, R58, RZ ;  /* 0x0000003a2d1ea224 */ /* 0x002fe200078e02ff */
[----:B------:R-:W-:Y:S01]  /*1240*/  @!P2 MOV R32, R116 ;  /* 0x000000740020a202 */ /* 0x000fe20000000f00 */
[----:B------:R-:W1:Y:S01]  /*1250*/  @!P2 LDC.64 R44, c[0x0][0x398] ;  /* 0x0000e600ff2cab82 */ /* 0x000e620000000a00 */
[----:B------:R-:W-:-:S02]  /*1260*/  @!P2 MOV R33, R119 ;  /* 0x000000770021a202 */ /* 0x000fc40000000f00 */
[----:B------:R-:W-:Y:S02]  /*1270*/  CS2R R56, SRZ ;  /* 0x0000000000387805 */ /* 0x000fe4000001ff00 */
[----:B------:R-:W-:Y:S01]  /*1280*/  @!P1 IADD3.X R29, PT, PT, R6, R55, RZ, P3, !PT ;  /* 0x00000037061d9210 */ /* 0x000fe20001ffe4ff */
[C---:B------:R-:W-:Y:S02]  /*1290*/  @!P2 IMAD R31, R39.reuse, R59, R30 ;  /* 0x0000003b271fa224 */ /* 0x040fe400078e021e */
[----:B------:R-:W-:Y:S01]  /*12a0*/  @!P2 IMAD.WIDE.U32 R32, R39, R58, R32 ;  /* 0x0000003a2720a225 */ /* 0x000fe200078e0020 */
[----:B------:R-:W1:Y:S01]  /*12b0*/  @!P0 LDC.64 R54, c[0x0][0x3f8] ;  /* 0x0000fe00ff368b82 */ /* 0x000e620000000a00 */
[----:B------:R0:W5:Y:S03]  /*12c0*/  @!P1 LDG.E R56, desc[UR6][R26.64] ;  /* 0x000000061a389981 */ /* 0x000166000c1e1900 */
[----:B------:R-:W-:Y:S01]  /*12d0*/  @!P2 IADD3 R31, PT, PT, R33, R31, RZ ;  /* 0x0000001f211fa210 */ /* 0x000fe20007ffe0ff */
[----:B------:R1:W5:Y:S01]  /*12e0*/  @!P1 LDG.E R57, desc[UR6][R28.64] ;  /* 0x000000061c399981 */ /* 0x000362000c1e1900 */
[----:B0-----:R-:W-:-:S02]  /*12f0*/  @!P5 IADD3 R30, P1, PT, R37, R48, RZ ;  /* 0x00000030251ed210 */ /* 0x001fc40007f3e0ff */
[----:B------:R-:W-:Y:S02]  /*1300*/  @!P2 SHF.L.U64.HI R6, R32, 0x1, R31 ;  /* 0x000000012006a819 */ /* 0x000fe4000001021f */
[----:B------:R-:W-:Y:S02]  /*1310*/  @!P5 IADD3 R26, P3, PT, R37, R46, RZ ;  /* 0x0000002e251ad210 */ /* 0x000fe40007f7e0ff */
[----:B------:R-:W-:Y:S02]  /*1320*/  IADD3 R37, PT, PT, R25, 0x60, RZ ;  /* 0x0000006019257810 */ /* 0x000fe40007ffe0ff */
[----:B------:R-:W-:Y:S02]  /*1330*/  @!P5 IADD3.X R31, PT, PT, R24, R49, RZ, P1, !PT ;  /* 0x00000031181fd210 */ /* 0x000fe40000ffe4ff */
[----:B------:R-:W-:Y:S02]  /*1340*/  ISETP.GE.U32.AND P1, PT, R37, UR8, PT ;  /* 0x0000000825007c0c */ /* 0x000fe4000bf26070 */
[----:B------:R-:W-:-:S02]  /*1350*/  SHF.R.S32.HI R39, RZ, 0x1f, R37 ;  /* 0x0000001fff277819 */ /* 0x000fc40000011425 */
[----:B------:R-:W-:Y:S02]  /*1360*/  @!P2 SHF.L.U32 R43, R32, 0x1, RZ ;  /* 0x00000001202ba819 */ /* 0x000fe400000006ff */
[----:B------:R-:W-:Y:S02]  /*1370*/  CS2R R58, SRZ ;  /* 0x00000000003a7805 */ /* 0x000fe4000001ff00 */
[----:B------:R-:W-:Y:S02]  /*1380*/  ISETP.GE.AND.EX P1, PT, R39, UR9, PT, P1 ;  /* 0x0000000927007c0c */ /* 0x000fe4000bf26310 */
[----:B------:R-:W-:Y:S02]  /*1390*/  @!P5 IADD3.X R27, PT, PT, R24, R47, RZ, P3, !PT ;  /* 0x0000002f181bd210 */ /* 0x000fe40001ffe4ff */
[----:B----4-:R-:W-:Y:S01]  /*13a0*/  @!P2 IADD3 R32, P3, PT, R43, R50, RZ ;  /* 0x000000322b20a210 */ /* 0x010fe20007f7e0ff */
[----:B-1----:R-:W-:Y:S01]  /*13b0*/  @!P0 IMAD R24, R41, R54, RZ ;  /* 0x0000003629188224 */ /* 0x002fe200078e02ff */
[----:B------:R-:W-:Y:S01]  /*13c0*/  @!P0 MOV R28, R116 ;  /* 0x00000074001c8202 */ /* 0x000fe20000000f00 */
[----:B------:R0:W4:Y:S01]  /*13d0*/  @!P5 LDG.E R58, desc[UR6][R26.64] ;  /* 0x000000061a3ad981 */ /* 0x000122000c1e1900 */
[----:B------:R-:W-:-:S02]  /*13e0*/  @!P2 IADD3.X R33, PT, PT, R6, R51, RZ, P3, !PT ;  /* 0x000000330621a210 */ /* 0x000fc40001ffe4ff */
[----:B------:R-:W-:Y:S01]  /*13f0*/  @!P0 MOV R29, R119 ;  /* 0x00000077001d8202 */ /* 0x000fe20000000f00 */
[----:B------:R1:W4:Y:S01]  /*1400*/  @!P5 LDG.E R59, desc[UR6][R30.64] ;  /* 0x000000061e3bd981 */ /* 0x000322000c1e1900 */
[----:B------:R-:W-:Y:S01]  /*1410*/  @!P0 IMAD R41, R35, R55, R24 ;  /* 0x0000003723298224 */ /* 0x000fe200078e0218 */
[----:B0-----:R-:W-:Y:S02]  /*1420*/  @!P2 IADD3 R26, P3, PT, R43, R44, RZ ;  /* 0x0000002c2b1aa210 */ /* 0x001fe40007f7e0ff */
[----:B------:R-:W4:Y:S01]  /*1430*/  @!P2 LDG.E R60, desc[UR6][R32.64] ;  /* 0x00000006203ca981 */ /* 0x000f22000c1e1900 */
[----:B------:R-:W0:Y:S01]  /*1440*/  @!P0 LDC.64 R42, c[0x0][0x3a0] ;  /* 0x0000e800ff2a8b82 */ /* 0x000e220000000a00 */
[----:B------:R-:W-:-:S07]  /*1450*/  @!P0 IMAD.WIDE.U32 R28, R35, R54, R28 ;  /* 0x00000036231c8225 */ /* 0x000fce00078e001c */
[----:B-1----:R-:W1:Y:S01]  /*1460*/  @!P0 LDC.64 R30, c[0x0][0x398] ;  /* 0x0000e600ff1e8b82 */ /* 0x002e620000000a00 */
[----:B------:R-:W-:-:S07]  /*1470*/  ISETP.NE.AND P5, PT, RZ, UR4, PT ;  /* 0x00000004ff007c0c */ /* 0x000fce000bfa5270 */
[----:B------:R-:W2:Y:S01]  /*1480*/  @!P1 LDC.64 R54, c[0x0][0x3f8] ;  /* 0x0000fe00ff369b82 */ /* 0x000ea20000000a00 */
[----:B------:R-:W-:Y:S02]  /*1490*/  IADD3 R49, PT, PT, R25, 0x68, RZ ;  /* 0x0000006819317810 */ /* 0x000fe40007ffe0ff */
[----:B------:R-:W-:Y:S02]  /*14a0*/  @!P2 IADD3.X R27, PT, PT, R6, R45, RZ, P3, !PT ;  /* 0x0000002d061ba210 */ /* 0x000fe40001ffe4ff */
[----:B------:R-:W-:Y:S02]  /*14b0*/  ISETP.GE.U32.AND P3, PT, R49, UR8, PT ;  /* 0x0000000831007c0c */ /* 0x000fe4000bf66070 */
[----:B------:R-:W-:Y:S01]  /*14c0*/  SHF.R.S32.HI R65, RZ, 0x1f, R49 ;  /* 0x0000001fff417819 */ /* 0x000fe20000011431 */
[----:B------:R-:W3:Y:S01]  /*14d0*/  @!P1 LDC.64 R34, c[0x0][0x3a0] ;  /* 0x0000e800ff229b82 */ /* 0x000ee20000000a00 */
[----:B------:R-:W-:Y:S01]  /*14e0*/  @!P0 IADD3 R29, PT, PT, R29, R41, RZ ;  /* 0x000000291d1d8210 */ /* 0x000fe20007ffe0ff */
[----:B------:R2:W4:Y:S01]  /*14f0*/  @!P2 LDG.E R61, desc[UR6][R26.64] ;  /* 0x000000061a3da981 */ /* 0x000522000c1e1900 */
[----:B------:R-:W-:-:S02]  /*1500*/  @!P0 SHF.L.U32 R47, R28, 0x1, RZ ;  /* 0x000000011c2f8819 */ /* 0x000fc400000006ff */
[----:B------:R-:W-:Y:S02]  /*1510*/  ISETP.GE.AND.EX P3, PT, R65, UR9, PT, P3 ;  /* 0x0000000941007c0c */ /* 0x000fe4000bf66330 */
[----:B------:R-:W-:Y:S02]  /*1520*/  @!P0 SHF.L.U64.HI R6, R28, 0x1, R29 ;  /* 0x000000011c068819 */ /* 0x000fe4000001021d */
[----:B0-----:R-:W-:Y:S01]  /*1530*/  @!P0 IADD3 R44, P6, PT, R47, R42, RZ ;  /* 0x0000002a2f2c8210 */ /* 0x001fe20007fde0ff */
[----:B------:R-:W0:Y:S01]  /*1540*/  @P5 LDC.64 R28, c[0x0][0x3b0] ;  /* 0x0000ec00ff1c5b82 */ /* 0x000e220000000a00 */
[C---:B------:R-:W-:Y:S02]  /*1550*/  IADD3 R51, PT, PT, R25.reuse, 0x70, RZ ;  /* 0x0000007019337810 */ /* 0x040fe40007ffe0ff */
[----:B------:R-:W-:Y:S02]  /*1560*/  IADD3 R38, PT, PT, R25, 0x78, RZ ;  /* 0x0000007819267810 */ /* 0x000fe40007ffe0ff */
[C---:B------:R-:W-:Y:S01]  /*1570*/  @!P0 IADD3.X R45, PT, PT, R6.reuse, R43, RZ, P6, !PT ;  /* 0x0000002b062d8210 */ /* 0x040fe200037fe4ff */
[----:B--2---:R-:W-:Y:S01]  /*1580*/  @!P1 IMAD R26, R39, R54, RZ ;  /* 0x00000036271a9224 */ /* 0x004fe200078e02ff */
[----:B-1----:R-:W-:Y:S01]  /*1590*/  @!P0 IADD3 R46, P6, PT, R47, R30, RZ ;  /* 0x0000001e2f2e8210 */ /* 0x002fe20007fde0ff */
[----:B------:R-:W1:Y:S01]  /*15a0*/  @!P1 LDC.64 R24, c[0x0][0x398] ;  /* 0x0000e600ff189b82 */ /* 0x000e620000000a00 */
[----:B------:R-:W-:Y:S01]  /*15b0*/  ISETP.GE.U32.AND P4, PT, R51, UR8, PT ;  /* 0x0000000833007c0c */ /* 0x000fe2000bf86070 */
[----:B------:R-:W-:Y:S01]  /*15c0*/  @!P1 IMAD R33, R37, R55, R26 ;  /* 0x0000003725219224 */ /* 0x000fe200078e021a */
[----:B------:R-:W-:-:S02]  /*15d0*/  @!P0 IADD3.X R47, PT, PT, R6, R31, RZ, P6, !PT ;  /* 0x0000001f062f8210 */ /* 0x000fc400037fe4ff */
[----:B------:R-:W-:Y:S02]  /*15e0*/  SHF.R.S32.HI R69, RZ, 0x1f, R51 ;  /* 0x0000001fff457819 */ /* 0x000fe40000011433 */
[----:B------:R-:W-:Y:S01]  /*15f0*/  @!P1 MOV R30, R116 ;  /* 0x00000074001e9202 */ /* 0x000fe20000000f00 */
[----:B------:R-:W2:Y:S01]  /*1600*/  @!P3 LDC.64 R26, c[0x0][0x3f8] ;  /* 0x0000fe00ff1abb82 */ /* 0x000ea20000000a00 */
[----:B------:R-:W-:Y:S02]  /*1610*/  @!P1 MOV R31, R119 ;  /* 0x00000077001f9202 */ /* 0x000fe40000000f00 */
[----:B------:R-:W-:Y:S02]  /*1620*/  ISETP.GE.AND.EX P4, PT, R69, UR9, PT, P4 ;  /* 0x0000000945007c0c */ /* 0x000fe4000bf86340 */
[----:B------:R-:W-:Y:S01]  /*1630*/  LOP3.LUT R6, R3, 0xffff, RZ, 0xc0, !PT ;  /* 0x0000ffff03067812 */ /* 0x000fe200078ec0ff */
[----:B------:R-:W-:Y:S01]  /*1640*/  @!P1 IMAD.WIDE.U32 R30, R37, R54, R30 ;  /* 0x00000036251e9225 */ /* 0x000fe200078e001e */
[----:B------:R-:W-:-:S03]  /*1650*/  CS2R R62, SRZ ;  /* 0x00000000003e7805 */ /* 0x000fc6000001ff00 */
[----:B------:R-:W-:Y:S01]  /*1660*/  IMAD R55, R53, 0x70, R6 ;  /* 0x0000007035377824 */ /* 0x000fe200078e0206 */
[----:B------:R-:W-:Y:S02]  /*1670*/  @!P1 IADD3 R31, PT, PT, R31, R33, RZ ;  /* 0x000000211f1f9210 */ /* 0x000fe40007ffe0ff */
[----:B------:R-:W-:Y:S01]  /*1680*/  @!P1 SHF.L.U32 R37, R30, 0x1, RZ ;  /* 0x000000011e259819 */ /* 0x000fe200000006ff */
[----:B------:R-:W-:Y:S01]  /*1690*/  IMAD.WIDE R66, R4, 0x8, R66 ;  /* 0x0000000804427825 */ /* 0x000fe200078e0242 */
[----:B------:R-:W-:Y:S01]  /*16a0*/  ISETP.GE.U32.AND P2, PT, R38, UR8, PT ;  /* 0x0000000826007c0c */ /* 0x000fe2000bf46070 */
[----:B------:R1:W4:Y:S01]  /*16b0*/  @!P0 LDG.E R62, desc[UR6][R44.64] ;  /* 0x000000062c3e8981 */ /* 0x000322000c1e1900 */
[----:B------:R-:W-:Y:S01]  /*16c0*/  SHF.R.S32.HI R41, RZ, 0x1f, R38 ;  /* 0x0000001fff297819 */ /* 0x000fe20000011426 */
[----:B0-----:R-:W-:Y:S01]  /*16d0*/  @P5 IMAD.WIDE R42, R55, 0x2, R28 ;  /* 0x00000002372a5825 */ /* 0x001fe200078e021c */
[----:B------:R-:W-:Y:S01]  /*16e0*/  @!P1 SHF.L.U64.HI R48, R30, 0x1, R31 ;  /* 0x000000011e309819 */ /* 0x000fe2000001021f */
[----:B------:R0:W4:Y:S01]  /*16f0*/  @!P0 LDG.E R63, desc[UR6][R46.64] ;  /* 0x000000062e3f8981 */ /* 0x000122000c1e1900 */
[----:B------:R-:W0:Y:S01]  /*1700*/  @!P3 LDC.64 R28, c[0x0][0x3a0] ;  /* 0x0000e800ff1cbb82 */ /* 0x000e220000000a00 */
[----:B---3--:R-:W-:-:S02]  /*1710*/  @!P1 IADD3 R36, P0, PT, R37, R34, RZ ;  /* 0x0000002225249210 */ /* 0x008fc40007f1e0ff */
[----:B------:R-:W-:Y:S01]  /*1720*/  ISETP.GE.AND.EX P2, PT, R41, UR9, PT, P2 ;  /* 0x0000000929007c0c */ /* 0x000fe2000bf46320 */
[----:B------:R-:W3:Y:S01]  /*1730*/  LDG.E.64 R66, desc[UR6][R66.64] ;  /* 0x0000000642427981 */ /* 0x000ee2000c1e1b00 */
[----:B-1----:R-:W-:-:S03]  /*1740*/  @!P1 IADD3 R44, P6, PT, R37, R24, RZ ;  /* 0x00000018252c9210 */ /* 0x002fc60007fde0ff */
[----:B------:R-:W1:Y:S01]  /*1750*/  @!P3 LDC.64 R30, c[0x0][0x398] ;  /* 0x0000e600ff1ebb82 */ /* 0x000e620000000a00 */
[----:B------:R-:W-:-:S07]  /*1760*/  @!P1 IADD3.X R37, PT, PT, R48, R35, RZ, P0, !PT ;  /* 0x0000002330259210 */ /* 0x000fce00007fe4ff */
[----:B------:R-:W1:Y:S01]  /*1770*/  @!P4 LDC.64 R32, c[0x0][0x3f8] ;  /* 0x0000fe00ff20cb82 */ /* 0x000e620000000a00 */
[----:B--2---:R-:W-:Y:S01]  /*1780*/  @!P3 IMAD R24, R65, R26, RZ ;  /* 0x0000001a4118b224 */ /* 0x004fe200078e02ff */
[----:B0-----:R-:W-:Y:S01]  /*1790*/  @!P3 MOV R46, R116 ;  /* 0x00000074002eb202 */ /* 0x001fe20000000f00 */
[----:B------:R-:W2:Y:S01]  /*17a0*/  @P5 LDG.E.U16 R39, desc[UR6][R42.64] ;  /* 0x000000062a275981 */ /* 0x000ea2000c1e1500 */
[----:B------:R-:W-:-:S03]  /*17b0*/  @!P3 MOV R47, R119 ;  /* 0x00000077002fb202 */ /* 0x000fc60000000f00 */
[----:B------:R0:W2:Y:S01]  /*17c0*/  @P5 LDG.E.U16 R40, desc[UR6][R42.64+0x2] ;  /* 0x000002062a285981 */ /* 0x0000a2000c1e1500 */
[----:B------:R-:W1:Y:S01]  /*17d0*/  LDC.64 R34, c[0x0][0x3a8] ;  /* 0x0000ea00ff227b82 */ /* 0x000e620000000a00 */
[----:B------:R-:W-:Y:S01]  /*17e0*/  @!P1 IADD3.X R45, PT, PT, R48, R25, RZ, P6, !PT ;  /* 0x00000019302d9210 */ /* 0x000fe200037fe4ff */
[C---:B------:R-:W-:Y:S02]  /*17f0*/  @!P3 IMAD R27, R49.reuse, R27, R24 ;  /* 0x0000001b311bb224 */ /* 0x040fe400078e0218 */
[----:B------:R-:W-:Y:S01]  /*1800*/  @!P3 IMAD.WIDE.U32 R46, R49, R26, R46 ;  /* 0x0000001a312eb225 */ /* 0x000fe200078e002e */
[----:B------:R-:W-:-:S03]  /*1810*/  CS2R R64, SRZ ;  /* 0x0000000000407805 */ /* 0x000fc6000001ff00 */
[----:B------:R-:W1:Y:S01]  /*1820*/  @!P2 LDC.64 R24, c[0x0][0x3f8] ;  /* 0x0000fe00ff18ab82 */ /* 0x000e620000000a00 */
[----:B------:R-:W-:Y:S02]  /*1830*/  @!P3 IADD3 R47, PT, PT, R47, R27, RZ ;  /* 0x0000001b2f2fb210 */ /* 0x000fe40007ffe0ff */
[C---:B0-----:R-:W-:Y:S01]  /*1840*/  @!P3 SHF.L.U32 R43, R46.reuse, 0x1, RZ ;  /* 0x000000012e2bb819 */ /* 0x041fe200000006ff */
[----:B------:R0:W2:Y:S01]  /*1850*/  @!P1 LDG.E R64, desc[UR6][R36.64] ;  /* 0x0000000624409981 */ /* 0x0000a2000c1e1900 */
[----:B------:R-:W-:Y:S02]  /*1860*/  @!P3 SHF.L.U64.HI R42, R46, 0x1, R47 ;  /* 0x000000012e2ab819 */ /* 0x000fe4000001022f */
[C---:B------:R-:W-:Y:S01]  /*1870*/  @!P3 IADD3 R28, P0, PT, R43.reuse, R28, RZ ;  /* 0x0000001c2b1cb210 */ /* 0x040fe20007f1e0ff */
[----:B------:R-:W2:Y:S01]  /*1880*/  @!P1 LDG.E R65, desc[UR6][R44.64] ;  /* 0x000000062c419981 */ /* 0x000ea2000c1e1900 */
[----:B-1----:R-:W-:Y:S01]  /*1890*/  @!P3 IADD3 R30, P1, PT, R43, R30, RZ ;  /* 0x0000001e2b1eb210 */ /* 0x002fe20007f3e0ff */
[----:B------:R-:W1:Y:S01]  /*18a0*/  @!P4 LDC.64 R26, c[0x0][0x3a0] ;  /* 0x0000e800ff1acb82 */ /* 0x000e620000000a00 */
[----:B------:R-:W-:Y:S01]  /*18b0*/  @!P4 MOV R46, R116 ;  /* 0x00000074002ec202 */ /* 0x000fe20000000f00 */
[----:B------:R-:W-:Y:S01]  /*18c0*/  @!P4 IMAD R48, R69, R32, RZ ;  /* 0x000000204530c224 */ /* 0x000fe200078e02ff */
[----:B------:R-:W-:-:S02]  /*18d0*/  @!P4 MOV R47, R119 ;  /* 0x00000077002fc202 */ /* 0x000fc40000000f00 */
[C---:B------:R-:W-:Y:S01]  /*18e0*/  @!P3 IADD3.X R29, PT, PT, R42.reuse, R29, RZ, P0, !PT ;  /* 0x0000001d2a1db210 */ /* 0x040fe200007fe4ff */
[C---:B------:R-:W-:Y:S01]  /*18f0*/  @!P4 IMAD R49, R51.reuse, R33, R48 ;  /* 0x000000213331c224 */ /* 0x040fe200078e0230 */
[----:B------:R-:W-:Y:S01]  /*1900*/  @!P3 IADD3.X R31, PT, PT, R42, R31, RZ, P1, !PT ;  /* 0x0000001f2a1fb210 */ /* 0x000fe20000ffe4ff */
[----:B------:R-:W-:Y:S01]  /*1910*/  @!P4 IMAD.WIDE.U32 R46, R51, R32, R46 ;  /* 0x00000020332ec225 */ /* 0x000fe200078e002e */
[----:B0-----:R-:W0:Y:S03]  /*1920*/  @!P2 LDC.64 R36, c[0x0][0x3a0] ;  /* 0x0000e800ff24ab82 */ /* 0x001e260000000a00 */
[----:B------:R-:W-:-:S05]  /*1930*/  IMAD.WIDE R42, R55, 0x2, R34 ;  /* 0x00000002372a7825 */ /* 0x000fca00078e0222 */
[----:B------:R-:W0:Y:S01]  /*1940*/  @!P4 LDC.64 R32, c[0x0][0x398] ;  /* 0x0000e600ff20cb82 */ /* 0x000e220000000a00 */
[----:B------:R-:W2:Y:S01]  /*1950*/  LDG.E.U16 R78, desc[UR6][R42.64] ;  /* 0x000000062a4e7981 */ /* 0x000ea2000c1e1500 */
[----:B------:R-:W-:-:S03]  /*1960*/  @!P2 IMAD R41, R41, R24, RZ ;  /* 0x000000182929a224 */ /* 0x000fc600078e02ff */
[----:B------:R1:W2:Y:S03]  /*1970*/  LDG.E.U16 R77, desc[UR6][R42.64+0x2] ;  /* 0x000002062a4d7981 */ /* 0x0002a6000c1e1500 */
[----:B------:R-:W5:Y:S01]  /*1980*/  @!P2 LDC.64 R34, c[0x0][0x398] ;  /* 0x0000e600ff22ab82 */ /* 0x000f620000000a00 */
[----:B------:R-:W-:Y:S01]  /*1990*/  @!P2 IMAD R41, R38, R25, R41 ;  /* 0x000000192629a224 */ /* 0x000fe200078e0229 */
[----:B-1----:R-:W-:Y:S02]  /*19a0*/  @!P2 MOV R42, R116 ;  /* 0x00000074002aa202 */ /* 0x002fe40000000f00 */
[----:B------:R-:W-:Y:S02]  /*19b0*/  @!P2 MOV R43, R119 ;  /* 0x00000077002ba202 */ /* 0x000fe40000000f00 */
[----:B------:R-:W-:Y:S02]  /*19c0*/  @!P4 IADD3 R47, PT, PT, R47, R49, RZ ;  /* 0x000000312f2fc210 */ /* 0x000fe40007ffe0ff */
[----:B------:R-:W-:Y:S01]  /*19d0*/  @!P4 SHF.L.U32 R45, R46, 0x1, RZ ;  /* 0x000000012e2dc819 */ /* 0x000fe200000006ff */
[----:B------:R-:W-:Y:S01]  /*19e0*/  @!P2 IMAD.WIDE.U32 R24, R38, R24, R42 ;  /* 0x000000182618a225 */ /* 0x000fe200078e002a */
[----:B------:R-:W-:-:S02]  /*19f0*/  CS2R R68, SRZ ;  /* 0x0000000000447805 */ /* 0x000fc4000001ff00 */
[----:B------:R-:W-:Y:S02]  /*1a00*/  @!P4 SHF.L.U64.HI R46, R46, 0x1, R47 ;  /* 0x000000012e2ec819 */ /* 0x000fe4000001022f */
[----:B------:R-:W-:Y:S02]  /*1a10*/  @!P4 IADD3 R26, P0, PT, R45, R26, RZ ;  /* 0x0000001a2d1ac210 */ /* 0x000fe40007f1e0ff */
[----:B------:R-:W-:Y:S01]  /*1a20*/  @!P2 IADD3 R41, PT, PT, R25, R41, RZ ;  /* 0x000000291929a210 */ /* 0x000fe20007ffe0ff */
[----:B------:R-:W2:Y:S01]  /*1a30*/  @!P3 LDG.E R68, desc[UR6][R28.64] ;  /* 0x000000061c44b981 */ /* 0x000ea2000c1e1900 */
[----:B------:R-:W-:Y:S02]  /*1a40*/  @!P2 SHF.L.U32 R25, R24, 0x1, RZ ;  /* 0x000000011819a819 */ /* 0x000fe400000006ff */
[----:B------:R-:W-:Y:S01]  /*1a50*/  @!P4 IADD3.X R27, PT, PT, R46, R27, RZ, P0, !PT ;  /* 0x0000001b2e1bc210 */ /* 0x000fe200007fe4ff */
[----:B------:R-:W2:Y:S01]  /*1a60*/  @!P3 LDG.E R69, desc[UR6][R30.64] ;  /* 0x000000061e45b981 */ /* 0x000ea2000c1e1900 */
[----:B0-----:R-:W-:-:S02]  /*1a70*/  @!P4 IADD3 R32, P0, PT, R45, R32, RZ ;  /* 0x000000202d20c210 */ /* 0x001fc40007f1e0ff */
[----:B------:R-:W-:Y:S02]  /*1a80*/  @!P2 SHF.L.U64.HI R24, R24, 0x1, R41 ;  /* 0x000000011818a819 */ /* 0x000fe40000010229 */
[C---:B------:R-:W-:Y:S02]  /*1a90*/  @!P2 IADD3 R36, P1, PT, R25.reuse, R36, RZ ;  /* 0x000000241924a210 */ /* 0x040fe40007f3e0ff */
[----:B-----5:R-:W-:Y:S02]  /*1aa0*/  @!P2 IADD3 R34, P3, PT, R25, R34, RZ ;  /* 0x000000221922a210 */ /* 0x020fe40007f7e0ff */
[----:B------:R-:W-:Y:S02]  /*1ab0*/  CS2R R72, SRZ ;  /* 0x0000000000487805 */ /* 0x000fe4000001ff00 */
[----:B------:R-:W-:Y:S02]  /*1ac0*/  CS2R R74, SRZ ;  /* 0x00000000004a7805 */ /* 0x000fe4000001ff00 */
[----:B------:R-:W-:-:S02]  /*1ad0*/  @!P4 IADD3.X R33, PT, PT, R46, R33, RZ, P0, !PT ;  /* 0x000000212e21c210 */ /* 0x000fc400007fe4ff */
[C---:B------:R-:W-:Y:S02]  /*1ae0*/  @!P2 IADD3.X R37, PT, PT, R24.reuse, R37, RZ, P1, !PT ;  /* 0x000000251825a210 */ /* 0x040fe40000ffe4ff */
[----:B------:R-:W-:Y:S01]  /*1af0*/  @!P2 IADD3.X R35, PT, PT, R24, R35, RZ, P3, !PT ;  /* 0x000000231823a210 */ /* 0x000fe20001ffe4ff */
[----:B------:R-:W5:Y:S04]  /*1b00*/  @!P4 LDG.E R72, desc[UR6][R26.64] ;  /* 0x000000061a48c981 */ /* 0x000f68000c1e1900 */
[----:B------:R-:W5:Y:S04]  /*1b10*/  @!P4 LDG.E R73, desc[UR6][R32.64] ;  /* 0x000000062049c981 */ /* 0x000f68000c1e1900 */
[----:B------:R-:W5:Y:S04]  /*1b20*/  @!P2 LDG.E R74, desc[UR6][R36.64] ;  /* 0x00000006244aa981 */ /* 0x000f68000c1e1900 */
[----:B------:R-:W5:Y:S01]  /*1b30*/  @!P2 LDG.E R75, desc[UR6][R34.64] ;  /* 0x00000006224ba981 */ /* 0x000f62000c1e1900 */
[----:B------:R-:W-:Y:S01]  /*1b40*/  MOV R112, 0x3f800000 ;  /* 0x3f80000000707802 */ /* 0x000fe20000000f00 */
[----:B------:R-:W-:Y:S01]  /*1b50*/  UISETP.NE.AND UP0, UPT, UR4, URZ, UPT ;  /* 0x000000ff0400728c */ /* 0x000fe2000bf05270 */
[----:B------:R-:W-:-:S02]  /*1b60*/  MOV R76, RZ ;  /* 0x000000ff004c7202 */ /* 0x000fc40000000f00 */
[----:B------:R-:W-:Y:S02]  /*1b70*/  PRMT R110, R8, 0x7632, R110 ;  /* 0x00007632086e7816 */ /* 0x000fe4000000006e */
        /* <DEDUP_REMOVED lines=17> */
[----:B----4-:R-:W-:Y:S02]  /*1c90*/  PRMT R92, R58, 0x7632, R92 ;  /* 0x000076323a5c7816 */ /* 0x010fe4000000005c */
[----:B------:R-:W-:Y:S02]  /*1ca0*/  PRMT R93, R59, 0x7632, R93 ;  /* 0x000076323b5d7816 */ /* 0x000fe4000000005d */
[----:B------:R-:W-:Y:S01]  /*1cb0*/  PRMT R90, R60, 0x7632, R90 ;  /* 0x000076323c5a7816 */ /* 0x000fe2000000005a */
[----:B---3--:R-:W-:-:S05]  /*1cc0*/  FFMA.FTZ R67, -R66, R66, R67 ;  /* 0x0000004242437223 */ /* 0x008fca0000010143 */
[----:B------:R-:W-:-:S13]  /*1cd0*/  FSETP.GTU.FTZ.AND P0, PT, R67, RZ, PT ;  /* 0x000000ff4300720b */ /* 0x000fda0003f1c000 */
[----:B------:R-:W0:Y:S01]  /*1ce0*/  @P0 LDC R24, c[0x0][0x3c0] ;  /* 0x0000f000ff180b82 */ /* 0x000e220000000800 */
[----:B--2---:R-:W-:Y:S02]  /*1cf0*/  @P5 SHF.L.U32 R76, R40, 0x10, RZ ;  /* 0x00000010284c5819 */ /* 0x004fe400000006ff */
[----:B------:R-:W-:Y:S02]  /*1d00*/  PRMT R91, R61, 0x7632, R91 ;  /* 0x000076323d5b7816 */ /* 0x000fe4000000005b */
[----:B------:R-:W-:Y:S02]  /*1d10*/  PRMT R79, R62, 0x7632, R79 ;  /* 0x000076323e4f7816 */ /* 0x000fe4000000004f */
[----:B------:R-:W-:Y:S01]  /*1d20*/  PRMT R80, R63, 0x7632, R80 ;  /* 0x000076323f507816 */ /* 0x000fe20000000050 */
[----:B0-----:R-:W-:-:S04]  /*1d30*/  @P0 FADD.FTZ R24, R67, R24 ;  /* 0x0000001843180221 */ /* 0x001fc80000010000 */
[----:B------:R0:W1:Y:S01]  /*1d40*/  @P0 MUFU.RSQ R112, R24 ;  /* 0x0000001800700308 */ /* 0x0000620000001400 */
[----:B------:R-:W-:Y:S02]  /*1d50*/  MOV R67, RZ ;  /* 0x000000ff00437202 */ /* 0x000fe40000000f00 */
[----:B------:R-:W-:Y:S02]  /*1d60*/  @P5 SHF.L.U32 R67, R39, 0x10, RZ ;  /* 0x0000001027435819 */ /* 0x000fe400000006ff */
[----:B------:R-:W-:Y:S02]  /*1d70*/  PRMT R81, R64, 0x7632, R81 ;  /* 0x0000763240517816 */ /* 0x000fe40000000051 */
[----:B------:R-:W-:Y:S02]  /*1d80*/  PRMT R82, R65, 0x7632, R82 ;  /* 0x0000763241527816 */ /* 0x000fe40000000052 */
[----:B------:R-:W-:Y:S02]  /*1d90*/  SHF.L.U32 R78, R78, 0x10, RZ ;  /* 0x000000104e4e7819 */ /* 0x000fe400000006ff */
[----:B------:R-:W-:-:S02]  /*1da0*/  SHF.L.U32 R77, R77, 0x10, RZ ;  /* 0x000000104d4d7819 */ /* 0x000fc400000006ff */
[----:B------:R-:W-:Y:S02]  /*1db0*/  PRMT R83, R68, 0x7632, R83 ;  /* 0x0000763244537816 */ /* 0x000fe40000000053 */
[----:B------:R-:W-:Y:S02]  /*1dc0*/  PRMT R84, R69, 0x7632, R84 ;  /* 0x0000763245547816 */ /* 0x000fe40000000054 */
[----:B-----5:R-:W-:Y:S02]  /*1dd0*/  PRMT R85, R72, 0x7632, R85 ;  /* 0x0000763248557816 */ /* 0x020fe40000000055 */
        /* <DEDUP_REMOVED lines=13> */
[----:B------:R-:W-:Y:S01]  /*1eb0*/  FMUL.FTZ R31, R78, R25 ;  /* 0x000000194e1f7220 */ /* 0x000fe20000410000 */
        /* <DEDUP_REMOVED lines=279> */
.L_x_257:
        /* <DEDUP_REMOVED lines=8> */
[C---:B------:R-:W-:Y:S01]  /*30b0*/  FADD.FTZ R27, -R66.reuse, R27 ;  /* 0x0000001b421b7221 */ /* 0x040fe20000010100 */
[-C--:B------:R-:W-:Y:S01]  /*30c0*/  FMUL.FTZ R71, R71, R112.reuse ;  /* 0x0000007047477220 */ /* 0x080fe20000410000 */
[----:B------:R-:W-:Y:S01]  /*30d0*/  FADD.FTZ R55, -R66, R33 ;  /* 0x0000002142377221 */ /* 0x000fe20000010100 */
[----:B------:R-:W-:Y:S01]  /*30e0*/  FFMA.FTZ R32, R78, R25, R67 ;  /* 0x000000194e207223 */ /* 0x000fe20000010043 */
[----:B------:R-:W-:Y:S01]  /*30f0*/  FMUL.FTZ R24, R27, R112 ;  /* 0x000000701b187220 */ /* 0x000fe20000410000 */
[----:B------:R-:W-:Y:S01]  /*3100*/  FADD.FTZ R29, -R66, R29 ;  /* 0x0000001d421d7221 */ /* 0x000fe20000010100 */
[----:B------:R-:W-:Y:S01]  /*3110*/  FFMA.FTZ R47, R78, R71, R67 ;  /* 0x000000474e2f7223 */ /* 0x000fe20000010043 */
[----:B------:R-:W-:Y:S01]  /*3120*/  FMUL.FTZ R26, R32, -1.4426950216293334961 ;  /* 0xbfb8aa3b201a7820 */ /* 0x000fe20000410000 */
[--C-:B------:R-:W-:Y:S01]  /*3130*/  FFMA.FTZ R45, R77, R24, R76.reuse ;  /* 0x000000184d2d7223 */ /* 0x100fe2000001004c */
[-C--:B------:R-:W-:Y:S01]  /*3140*/  FMUL.FTZ R89, R29, R112.reuse ;  /* 0x000000701d597220 */ /* 0x080fe20000410000 */
[----:B------:R-:W-:Y:S01]  /*3150*/  FMUL.FTZ R29, R47, -1.4426950216293334961 ;  /* 0xbfb8aa3b2f1d7820 */ /* 0x000fe20000410000 */
[----:B------:R0:W1:Y:S01]  /*3160*/  MUFU.EX2 R28, R26 ;  /* 0x0000001a001c7308 */ /* 0x0000620000000800 */
[----:B------:R-:W-:Y:S01]  /*3170*/  FMUL.FTZ R27, R45, -1.4426950216293334961 ;  /* 0xbfb8aa3b2d1b7820 */ /* 0x000fe20000410000 */
[----:B------:R-:W-:Y:S01]  /*3180*/  FFMA.FTZ R43, R77, R89, R76 ;  /* 0x000000594d2b7223 */ /* 0x000fe2000001004c */
[----:B------:R-:W-:Y:S01]  /*3190*/  SHF.L.U32 R35, R106, 0x10, RZ ;  /* 0x000000106a237819 */ /* 0x000fe200000006ff */
[----:B------:R-:W-:Y:S01]  /*31a0*/  FMUL.FTZ R55, R55, R112 ;  /* 0x0000007037377220 */ /* 0x000fe20000410000 */
[----:B------:R-:W-:-:S02]  /*31b0*/  SHF.L.U32 R37, R14, 0x10, RZ ;  /* 0x000000100e257819 */ /* 0x000fc400000006ff */
[----:B------:R-:W-:Y:S01]  /*31c0*/  SHF.L.U32 R49, R9, 0x10, RZ ;  /* 0x0000001009317819 */ /* 0x000fe200000006ff */
[----:B------:R2:W3:Y:S01]  /*31d0*/  MUFU.EX2 R31, R27 ;  /* 0x0000001b001f7308 */ /* 0x0004e20000000800 */
[----:B0-----:R-:W-:Y:S01]  /*31e0*/  FMUL.FTZ R26, R43, -1.4426950216293334961 ;  /* 0xbfb8aa3b2b1a7820 */ /* 0x001fe20000410000 */
[----:B------:R-:W-:Y:S01]  /*31f0*/  FADD.FTZ R113, -R66, R35 ;  /* 0x0000002342717221 */ /* 0x000fe20000010100 */
[----:B------:R-:W-:Y:S01]  /*3200*/  FFMA.FTZ R39, R78, R55, R67 ;  /* 0x000000374e277223 */ /* 0x000fe20000010043 */
[----:B------:R-:W-:Y:S01]  /*3210*/  FADD.FTZ R37, -R66, R37 ;  /* 0x0000002542257221 */ /* 0x000fe20000010100 */
[----:B------:R-:W-:Y:S01]  /*3220*/  SHF.L.U32 R114, R109, 0x10, RZ ;  /* 0x000000106d727819 */ /* 0x000fe200000006ff */
[-C--:B------:R-:W-:Y:S01]  /*3230*/  FMUL.FTZ R113, R113, R112.reuse ;  /* 0x0000007071717220 */ /* 0x080fe20000410000 */
[----:B------:R-:W-:Y:S01]  /*3240*/  FMUL.FTZ R34, R39, -1.4426950216293334961 ;  /* 0xbfb8aa3b27227820 */ /* 0x000fe20000410000 */
[----:B------:R-:W-:Y:S01]  /*3250*/  MUFU.EX2 R33, R29 ;  /* 0x0000001d00217308 */ /* 0x000fe20000000800 */
[----:B-1----:R-:W-:Y:S01]  /*3260*/  FADD.FTZ R30, R28, 1 ;  /* 0x3f8000001c1e7421 */ /* 0x002fe20000010000 */
[----:B------:R-:W-:Y:S01]  /*3270*/  FFMA.FTZ R52, R77, R113, R76 ;  /* 0x000000714d347223 */ /* 0x000fe2000001004c */
[----:B------:R-:W-:Y:S01]  /*3280*/  FMUL.FTZ R121, R37, R112 ;  /* 0x0000007025797220 */ /* 0x000fe20000410000 */
[----:B------:R-:W-:-:S02]  /*3290*/  SHF.L.U32 R37, R104, 0x10, RZ ;  /* 0x0000001068257819 */ /* 0x000fc400000006ff */
[----:B--2---:R-:W-:Y:S01]  /*32a0*/  FMUL.FTZ R27, R52, -1.4426950216293334961 ;  /* 0xbfb8aa3b341b7820 */ /* 0x004fe20000410000 */
[----:B------:R-:W-:Y:S01]  /*32b0*/  FFMA.FTZ R120, R78, R121, R67 ;  /* 0x000000794e787223 */ /* 0x000fe20000010043 */
[----:B------:R-:W0:Y:S01]  /*32c0*/  MUFU.EX2 R35, R26 ;  /* 0x0000001a00237308 */ /* 0x000e220000000800 */
[----:B---3--:R-:W-:Y:S01]  /*32d0*/  FADD.FTZ R31, R31, 1 ;  /* 0x3f8000001f1f7421 */ /* 0x008fe20000010000 */
[----:B------:R-:W-:Y:S01]  /*32e0*/  FADD.FTZ R37, -R66, R37 ;  /* 0x0000002542257221 */ /* 0x000fe20000010100 */
[----:B------:R-:W-:Y:S01]  /*32f0*/  FMUL.FTZ R36, R120, -1.4426950216293334961 ;  /* 0xbfb8aa3b78247820 */ /* 0x000fe20000410000 */
[----:B------:R-:W-:Y:S02]  /*3300*/  SHF.L.U32 R48, R111, 0x10, RZ ;  /* 0x000000106f307819 */ /* 0x000fe400000006ff */
[----:B------:R-:W-:Y:S01]  /*3310*/  FMUL.FTZ R115, R37, R112 ;  /* 0x0000007025737220 */ /* 0x000fe20000410000 */
[----:B------:R-:W-:Y:S01]  /*3320*/  SHF.L.U32 R51, R18, 0x10, RZ ;  /* 0x0000001012337819 */ /* 0x000fe200000006ff */
[----:B------:R-:W1:Y:S01]  /*3330*/  MUFU.RCP R30, R30 ;  /* 0x0000001e001e7308 */ /* 0x000e620000001000 */
[----:B------:R-:W-:Y:S01]  /*3340*/  SHF.L.U32 R40, R107, 0x10, RZ ;  /* 0x000000106b287819 */ /* 0x000fe200000006ff */
[----:B------:R-:W-:Y:S01]  /*3350*/  FFMA.FTZ R28, R77, R115, R76 ;  /* 0x000000734d1c7223 */ /* 0x000fe2000001004c */
[----:B------:R-:W-:Y:S01]  /*3360*/  SHF.L.U32 R123, R100, 0x10, RZ ;  /* 0x00000010647b7819 */ /* 0x000fe200000006ff */
[----:B------:R-:W-:Y:S01]  /*3370*/  FADD.FTZ R51, -R66, R51 ;  /* 0x0000003342337221 */ /* 0x000fe20000010100 */
[----:B------:R-:W-:Y:S01]  /*3380*/  SHF.L.U32 R54, R13, 0x10, RZ ;  /* 0x000000100d367819 */ /* 0x000fe200000006ff */
[----:B------:R-:W-:Y:S01]  /*3390*/  FMUL.FTZ R38, R28, -1.4426950216293334961 ;  /* 0xbfb8aa3b1c267820 */ /* 0x000fe20000410000 */
[----:B------:R-:W-:Y:S01]  /*33a0*/  SHF.L.U32 R70, R17, 0x10, RZ ;  /* 0x0000001011467819 */ /* 0x000fe200000006ff */
[----:B------:R2:W3:Y:S01]  /*33b0*/  MUFU.EX2 R29, R34 ;  /* 0x00000022001d7308 */ /* 0x0004e20000000800 */
[----:B0-----:R-:W-:Y:S01]  /*33c0*/  FADD.FTZ R35, R35, 1 ;  /* 0x3f80000023237421 */ /* 0x001fe20000010000 */
[----:B------:R-:W-:Y:S01]  /*33d0*/  FADD.FTZ R123, -R66, R123 ;  /* 0x0000007b427b7221 */ /* 0x000fe20000010100 */
[----:B------:R-:W-:-:S05]  /*33e0*/  SHF.L.U32 R124, R97, 0x10, RZ ;  /* 0x00000010617c7819 */ /* 0x000fca00000006ff */
[----:B------:R-:W0:Y:S01]  /*33f0*/  MUFU.RCP R31, R31 ;  /* 0x0000001f001f7308 */ /* 0x000e220000001000 */
[----:B--2---:R-:W-:Y:S01]  /*3400*/  FADD.FTZ R34, R33, 1 ;  /* 0x3f80000021227421 */ /* 0x004fe20000010000 */
[----:B-1----:R-:W-:Y:S01]  /*3410*/  FADD.FTZ R33, -R30, 1 ;  /* 0x3f8000001e217421 */ /* 0x002fe20000010100 */
[----:B------:R-:W-:-:S03]  /*3420*/  FMUL.FTZ R49, R49, R30 ;  /* 0x0000001e31317220 */ /* 0x000fc60000410000 */
[----:B------:R-:W-:Y:S01]  /*3430*/  FFMA.FTZ R32, R32, R33, 1 ;  /* 0x3f80000020207423 */ /* 0x000fe20000010021 */
[----:B------:R-:W-:Y:S01]  /*3440*/  SHF.L.U32 R33, R11, 0x10, RZ ;  /* 0x000000100b217819 */ /* 0x000fe200000006ff */
[----:B------:R-:W1:Y:S01]  /*3450*/  MUFU.RCP R34, R34 ;  /* 0x0000002200227308 */ /* 0x000e620000001000 */
[----:B---3--:R-:W-:Y:S01]  /*3460*/  FADD.FTZ R29, R29, 1 ;  /* 0x3f8000001d1d7421 */ /* 0x008fe20000010000 */
[----:B------:R-:W-:Y:S01]  /*3470*/  FMUL.FTZ R49, R49, R32 ;  /* 0x0000002031317220 */ /* 0x000fe20000410000 */
[----:B------:R-:W-:-:S05]  /*3480*/  FMUL.FTZ R32, R123, R112 ;  /* 0x000000707b207220 */ /* 0x000fca0000410000 */
[----:B------:R-:W2:Y:S01]  /*3490*/  MUFU.RCP R35, R35 ;  /* 0x0000002300237308 */ /* 0x000ea20000001000 */
[----:B0-----:R-:W-:Y:S01]  /*34a0*/  FADD.FTZ R30, -R31, 1 ;  /* 0x3f8000001f1e7421 */ /* 0x001fe20000010100 */
[----:B------:R-:W-:-:S03]  /*34b0*/  FMUL.FTZ R48, R48, R31 ;  /* 0x0000001f30307220 */ /* 0x000fc60000410000 */
[----:B------:R-:W-:-:S03]  /*34c0*/  FFMA.FTZ R45, R45, R30, 1 ;  /* 0x3f8000002d2d7423 */ /* 0x000fc6000001001e */
[----:B------:R-:W0:Y:S01]  /*34d0*/  MUFU.EX2 R27, R27 ;  /* 0x0000001b001b7308 */ /* 0x000e220000000800 */
[----:B-1----:R-:W-:Y:S01]  /*34e0*/  FMUL.FTZ R50, R33, R34 ;  /* 0x0000002221327220 */ /* 0x002fe20000410000 */
[----:B------:R-:W-:Y:S01]  /*34f0*/  SHF.L.U32 R33, R16, 0x10, RZ ;  /* 0x0000001010217819 */ /* 0x000fe200000006ff */
[----:B------:R-:W-:Y:S01]  /*3500*/  FADD.FTZ R34, -R34, 1 ;  /* 0x3f80000022227421 */ /* 0x000fe20000010100 */
[----:B------:R-:W-:Y:S01]  /*3510*/  FMUL.FTZ R48, R48, R45 ;  /* 0x0000002d30307220 */ /* 0x000fe20000410000 */
[----:B------:R-:W-:Y:S02]  /*3520*/  SHF.L.U32 R45, R20, 0x10, RZ ;  /* 0x00000010142d7819 */ /* 0x000fe400000006ff */
[----:B------:R-:W-:Y:S01]  /*3530*/  FFMA.FTZ R47, R47, R34, 1 ;  /* 0x3f8000002f2f7423 */ /* 0x000fe20000010022 */
[----:B------:R1:W3:Y:S01]  /*3540*/  MUFU.EX2 R26, R36 ;  /* 0x00000024001a7308 */ /* 0x0002e20000000800 */
[----:B--2---:R-:W-:Y:S01]  /*3550*/  FMUL.FTZ R114, R114, R35 ;  /* 0x0000002372727220 */ /* 0x004fe20000410000 */
[----:B------:R-:W-:Y:S01]  /*3560*/  FADD.FTZ R30, -R35, 1 ;  /* 0x3f800000231e7421 */ /* 0x000fe20000010100 */
[----:B------:R-:W-:Y:S01]  /*3570*/  FADD.FTZ R35, -R66, R33 ;  /* 0x0000002142237221 */ /* 0x000fe20000010100 */
[----:B------:R-:W-:Y:S01]  /*3580*/  SHF.L.U32 R33, R102, 0x10, RZ ;  /* 0x0000001066217819 */ /* 0x000fe200000006ff */
[----:B------:R-:W-:Y:S01]  /*3590*/  FADD.FTZ R45, -R66, R45 ;  /* 0x0000002d422d7221 */ /* 0x000fe20000010100 */
[----:B------:R-:W-:Y:S01]  /*35a0*/  FFMA.FTZ R43, R43, R30, 1 ;  /* 0x3f8000002b2b7423 */ /* 0x000fe2000001001e */
[----:B------:R-:W-:Y:S01]  /*35b0*/  FMUL.FTZ R50, R50, R47 ;  /* 0x0000002f32327220 */ /* 0x000fe20000410000 */
[----:B------:R2:W4:Y:S01]  /*35c0*/  MUFU.RCP R31, R29 ;  /* 0x0000001d001f7308 */ /* 0x0005220000001000 */
[----:B-1----:R-:W-:Y:S01]  /*35d0*/  FMUL.FTZ R36, R35, R112 ;  /* 0x0000007023247220 */ /* 0x002fe20000410000 */
[----:B0-----:R-:W-:Y:S01]  /*35e0*/  FADD.FTZ R27, R27, 1 ;  /* 0x3f8000001b1b7421 */ /* 0x001fe20000010000 */
[----:B------:R-:W-:Y:S01]  /*35f0*/  FADD.FTZ R33, -R66, R33 ;  /* 0x0000002142217221 */ /* 0x000fe20000010100 */
[----:B------:R-:W-:Y:S01]  /*3600*/  FMUL.FTZ R114, R114, R43 ;  /* 0x0000002b72727220 */ /* 0x000fe20000410000 */
[----:B------:R-:W-:-:S02]  /*3610*/  SHF.L.U32 R43, R15, 0x10, RZ ;  /* 0x000000100f2b7819 */ /* 0x000fc400000006ff */
[----:B------:R-:W-:Y:S01]  /*3620*/  FMUL.FTZ R35, R33, R112 ;  /* 0x0000007021237220 */ /* 0x000fe20000410000 */
[----:B------:R-:W0:Y:S01]  /*3630*/  MUFU.EX2 R38, R38 ;  /* 0x0000002600267308 */ /* 0x000e220000000800 */
[----:B--2---:R-:W-:Y:S01]  /*3640*/  FFMA.FTZ R29, R78, R36, R67 ;  /* 0x000000244e1d7223 */ /* 0x004fe20000010043 */
[----:B---3--:R-:W-:Y:S01]  /*3650*/  FADD.FTZ R30, R26, 1 ;  /* 0x3f8000001a1e7421 */ /* 0x008fe20000010000 */
[----:B------:R-:W-:Y:S02]  /*3660*/  FFMA.FTZ R26, R77, R35, R76 ;  /* 0x000000234d1a7223 */ /* 0x000fe4000001004c */
[----:B------:R-:W-:Y:S02]  /*3670*/  FMUL.FTZ R37, R29, -1.4426950216293334961 ;  /* 0xbfb8aa3b1d257820 */ /* 0x000fe40000410000 */
[----:B------:R-:W-:Y:S01]  /*3680*/  FMUL.FTZ R33, R26, -1.4426950216293334961 ;  /* 0xbfb8aa3b1a217820 */ /* 0x000fe20000410000 */
[----:B------:R-:W1:Y:S01]  /*3690*/  MUFU.RCP R41, R27 ;  /* 0x0000001b00297308 */ /* 0x000e620000001000 */
[----:B----4-:R-:W-:Y:S01]  /*36a0*/  FADD.FTZ R34, -R31, 1 ;  /* 0x3f8000001f227421 */ /* 0x010fe20000010100 */
[----:B------:R-:W-:-:S03]  /*36b0*/  FMUL.FTZ R54, R54, R31 ;  /* 0x0000001f36367220 */ /* 0x000fc60000410000 */
[----:B------:R-:W-:Y:S01]  /*36c0*/  FFMA.FTZ R39, R39, R34, 1 ;  /* 0x3f80000027277423 */ /* 0x000fe20000010022 */
[----:B------:R-:W-:Y:S02]  /*36d0*/  FMUL.FTZ R34, R51, R112 ;  /* 0x0000007033227220 */ /* 0x000fe40000410000 */
[----:B------:R-:W2:Y:S01]  /*36e0*/  MUFU.RCP R30, R30 ;  /* 0x0000001e001e7308 */ /* 0x000ea20000001000 */
[----:B0-----:R-:W-:Y:S01]  /*36f0*/  FADD.FTZ R42, R38, 1 ;  /* 0x3f800000262a7421 */ /* 0x001fe20000010000 */
[----:B------:R-:W-:Y:S01]  /*3700*/  FFMA.FTZ R38, R77, R32, R76 ;  /* 0x000000204d267223 */ /* 0x000fe2000001004c */
[----:B------:R-:W-:-:S05]  /*3710*/  FMUL.FTZ R54, R54, R39 ;  /* 0x0000002736367220 */ /* 0x000fca0000410000 */
[----:B------:R-:W0:Y:S01]  /*3720*/  MUFU.EX2 R37, R37 ;  /* 0x0000002500257308 */ /* 0x000e220000000800 */
[----:B-1----:R-:W-:Y:S01]  /*3730*/  FADD.FTZ R27, -R41, 1 ;  /* 0x3f800000291b7421 */ /* 0x002fe20000010100 */
[----:B------:R-:W-:Y:S01]  /*3740*/  FMUL.FTZ R41, R40, R41 ;  /* 0x0000002928297220 */ /* 0x000fe20000410000 */
[----:B------:R-:W-:Y:S02]  /*3750*/  FMUL.FTZ R40, R38, -1.4426950216293334961 ;  /* 0xbfb8aa3b26287820 */ /* 0x000fe40000410000 */
[----:B------:R-:W-:Y:S01]  /*3760*/  FFMA.FTZ R52, R52, R27, 1 ;  /* 0x3f80000034347423 */ /* 0x000fe2000001001b */
[----:B------:R-:W-:Y:S02]  /*3770*/  FFMA.FTZ R27, R78, R34, R67 ;  /* 0x000000224e1b7223 */ /* 0x000fe40000010043 */
[----:B------:R-:W1:Y:S01]  /*3780*/  MUFU.RCP R42, R42 ;  /* 0x0000002a002a7308 */ /* 0x000e620000001000 */
[----:B--2---:R-:W-:Y:S01]  /*3790*/  FADD.FTZ R51, -R30, 1 ;  /* 0x3f8000001e337421 */ /* 0x004fe20000010100 */
[----:B------:R-:W-:Y:S01]  /*37a0*/  FMUL.FTZ R52, R41, R52 ;  /* 0x0000003429347220 */ /* 0x000fe20000410000 */
[----:B------:R-:W-:Y:S01]  /*37b0*/  FMUL.FTZ R43, R43, R30 ;  /* 0x0000001e2b2b7220 */ /* 0x000fe20000410000 */
[----:B------:R-:W-:Y:S01]  /*37c0*/  FMUL.FTZ R30, R45, R112 ;  /* 0x000000702d1e7220 */ /* 0x000fe20000410000 */
[----:B------:R-:W-:Y:S01]  /*37d0*/  FFMA.FTZ R120, R120, R51, 1 ;  /* 0x3f80000078787423 */ /* 0x000fe20000010033 */
[----:B------:R-:W-:-:S02]  /*37e0*/  FMUL.FTZ R31, R27, -1.4426950216293334961 ;  /* 0xbfb8aa3b1b1f7820 */ /* 0x000fc40000410000 */
[----:B------:R-:W2:Y:S01]  /*37f0*/  MUFU.EX2 R33, R33 ;  /* 0x0000002100217308 */ /* 0x000ea20000000800 */
[----:B0-----:R-:W-:Y:S01]  /*3800*/  FADD.FTZ R44, R37, 1 ;  /* 0x3f800000252c7421 */ /* 0x001fe20000010000 */
[----:B------:R-:W-:Y:S01]  /*3810*/  FMUL.FTZ R120, R43, R120 ;  /* 0x000000782b787220 */ /* 0x000fe20000410000 */
[----:B------:R-:W-:Y:S01]  /*3820*/  SHF.L.U32 R43, R98, 0x10, RZ ;  /* 0x00000010622b7819 */ /* 0x000fe200000006ff */
[----:B------:R-:W-:-:S04]  /*3830*/  FFMA.FTZ R37, R78, R30, R67 ;  /* 0x0000001e4e257223 */ /* 0x000fc80000010043 */
[----:B------:R-:W0:Y:S01]  /*3840*/  MUFU.RCP R41, R44 ;  /* 0x0000002c00297308 */ /* 0x000e220000001000 */
[----:B-1----:R-:W-:Y:S01]  /*3850*/  FADD.FTZ R39, -R42, 1 ;  /* 0x3f8000002a277421 */ /* 0x002fe20000010100 */
[----:B------:R-:W-:Y:S01]  /*3860*/  FADD.FTZ R47, -R66, R43 ;  /* 0x0000002b422f7221 */ /* 0x000fe20000010100 */
[----:B------:R-:W-:Y:S01]  /*3870*/  FMUL.FTZ R46, R37, -1.4426950216293334961 ;  /* 0xbfb8aa3b252e7820 */ /* 0x000fe20000410000 */
[----:B------:R-:W-:Y:S01]  /*3880*/  SHF.L.U32 R43, R105, 0x10, RZ ;  /* 0x00000010692b7819 */ /* 0x000fe200000006ff */
[----:B------:R-:W-:Y:S01]  /*3890*/  FFMA.FTZ R122, R28, R39, 1 ;  /* 0x3f8000001c7a7423 */ /* 0x000fe20000010027 */
[----:B------:R-:W-:Y:S02]  /*38a0*/  FMUL.FTZ R28, R47, R112 ;  /* 0x000000702f1c7220 */ /* 0x000fe40000410000 */
[----:B------:R-:W1:Y:S01]  /*38b0*/  MUFU.EX2 R40, R40 ;  /* 0x0000002800287308 */ /* 0x000e620000000800 */
[----:B--2---:R-:W-:Y:S01]  /*38c0*/  FADD.FTZ R45, R33, 1 ;  /* 0x3f800000212d7421 */ /* 0x004fe20000010000 */
[----:B------:R-:W-:Y:S01]  /*38d0*/  FFMA.FTZ R33, R77, R28, R76 ;  /* 0x0000001c4d217223 */ /* 0x000fe2000001004c */
[----:B------:R-:W-:-:S04]  /*38e0*/  FMUL.FTZ R43, R43, R42 ;  /* 0x0000002a2b2b7220 */ /* 0x000fc80000410000 */
[----:B------:R-:W-:Y:S01]  /*38f0*/  FMUL.FTZ R122, R43, R122 ;  /* 0x0000007a2b7a7220 */ /* 0x000fe20000410000 */
[----:B------:R-:W2:Y:S01]  /*3900*/  MUFU.EX2 R31, R31 ;  /* 0x0000001f001f7308 */ /* 0x000ea20000000800 */
[----:B0-----:R-:W-:-:S04]  /*3910*/  FADD.FTZ R44, -R41, 1 ;  /* 0x3f800000292c7421 */ /* 0x001fc80000010100 */
[----:B------:R-:W-:Y:S01]  /*3920*/  FFMA.FTZ R44, R29, R44, 1 ;  /* 0x3f8000001d2c7423 */ /* 0x000fe2000001002c */
[----:B------:R-:W-:Y:S02]  /*3930*/  FMUL.FTZ R29, R33, -1.4426950216293334961 ;  /* 0xbfb8aa3b211d7820 */ /* 0x000fe40000410000 */
[----:B------:R2:W0:Y:S01]  /*3940*/  MUFU.EX2 R39, R46 ;  /* 0x0000002e00277308 */ /* 0x0004220000000800 */
[----:B-1----:R-:W-:-:S07]  /*3950*/  FADD.FTZ R40, R40, 1 ;  /* 0x3f80000028287421 */ /* 0x002fce0000010000 */
[----:B------:R-:W1:Y:S01]  /*3960*/  MUFU.EX2 R29, R29 ;  /* 0x0000001d001d7308 */ /* 0x000e620000000800 */
[----:B--2---:R-:W-:Y:S01]  /*3970*/  FADD.FTZ R46, R31, 1 ;  /* 0x3f8000001f2e7421 */ /* 0x004fe20000010000 */
[----:B------:R-:W-:-:S04]  /*3980*/  FMUL.FTZ R31, R70, R41 ;  /* 0x00000029461f7220 */ /* 0x000fc80000410000 */
[----:B------:R-:W-:Y:S01]  /*3990*/  FMUL.FTZ R31, R31, R44 ;  /* 0x0000002c1f1f7220 */ /* 0x000fe20000410000 */
[----:B------:R-:W-:Y:S01]  /*39a0*/  SHF.L.U32 R44, R19, 0x10, RZ ;  /* 0x00000010132c7819 */ /* 0x000fe200000006ff */
[----:B------:R2:W3:Y:S01]  /*39b0*/  MUFU.RCP R42, R45 ;  /* 0x0000002d002a7308 */ /* 0x0004e20000001000 */
[----:B0-----:R-:W-:-:S07]  /*39c0*/  FADD.FTZ R39, R39, 1 ;  /* 0x3f80000027277421 */ /* 0x001fce0000010000 */
[----:B------:R-:W0:Y:S01]  /*39d0*/  MUFU.RCP R41, R46 ;  /* 0x0000002e00297308 */ /* 0x000e220000001000 */
[----:B-1----:R-:W-:Y:S01]  /*39e0*/  FADD.FTZ R29, R29, 1 ;  /* 0x3f8000001d1d7421 */ /* 0x002fe20000010000 */
[----:B--2---:R-:W-:-:S06]  /*39f0*/  SHF.L.U32 R45, R103, 0x10, RZ ;  /* 0x00000010672d7819 */ /* 0x004fcc00000006ff */
[----:B------:R-:W1:Y:S01]  /*3a00*/  MUFU.RCP R40, R40 ;  /* 0x0000002800287308 */ /* 0x000e620000001000 */
[----:B---3--:R-:W-:-:S04]  /*3a10*/  FADD.FTZ R43, -R42, 1 ;  /* 0x3f8000002a2b7421 */ /* 0x008fc80000010100 */
[----:B------:R-:W-:Y:S01]  /*3a20*/  FFMA.FTZ R43, R26, R43, 1 ;  /* 0x3f8000001a2b7423 */ /* 0x000fe2000001002b */
[----:B------:R-:W-:Y:S02]  /*3a30*/  FMUL.FTZ R26, R45, R42 ;  /* 0x0000002a2d1a7220 */ /* 0x000fe40000410000 */
[----:B------:R-:W2:Y:S01]  /*3a40*/  MUFU.RCP R39, R39 ;  /* 0x0000002700277308 */ /* 0x000ea20000001000 */
[----:B0-----:R-:W-:Y:S01]  /*3a50*/  FADD.FTZ R42, -R41, 1 ;  /* 0x3f800000292a7421 */ /* 0x001fe20000010100 */
[----:B------:R-:W-:Y:S01]  /*3a60*/  FMUL.FTZ R44, R44, R41 ;  /* 0x000000292c2c7220 */ /* 0x000fe20000410000 */
[----:B------:R-:W-:Y:S01]  /*3a70*/  FMUL.FTZ R26, R26, R43 ;  /* 0x0000002b1a1a7220 */ /* 0x000fe20000410000 */
[----:B------:R-:W-:Y:S01]  /*3a80*/  SHF.L.U32 R43, R101, 0x10, RZ ;  /* 0x00000010652b7819 */ /* 0x000fe200000006ff */
[----:B------:R-:W-:-:S03]  /*3a90*/  FFMA.FTZ R27, R27, R42, 1 ;  /* 0x3f8000001b1b7423 */ /* 0x000fc6000001002a */
[----:B------:R-:W0:Y:S01]  /*3aa0*/  MUFU.RCP R29, R29 ;  /* 0x0000001d001d7308 */ /* 0x000e220000001000 */
[----:B-1----:R-:W-:Y:S01]  /*3ab0*/  FADD.FTZ R41, -R40, 1 ;  /* 0x3f80000028297421 */ /* 0x002fe20000010100 */
[----:B------:R-:W-:Y:S01]  /*3ac0*/  FMUL.FTZ R27, R44, R27 ;  /* 0x0000001b2c1b7220 */ /* 0x000fe20000410000 */
[----:B------:R-:W-:Y:S02]  /*3ad0*/  SHF.L.U32 R44, R99, 0x10, RZ ;  /* 0x00000010632c7819 */ /* 0x000fe400000006ff */
[----:B------:R-:W-:Y:S01]  /*3ae0*/  FFMA.FTZ R42, R38, R41, 1 ;  /* 0x3f800000262a7423 */ /* 0x000fe20000010029 */
[----:B------:R-:W-:Y:S01]  /*3af0*/  FMUL.FTZ R41, R43, R40 ;  /* 0x000000282b297220 */ /* 0x000fe20000410000 */
[----:B------:R-:W-:Y:S01]  /*3b00*/  SHF.L.U32 R40, R21, 0x10, RZ ;  /* 0x0000001015287819 */ /* 0x000fe200000006ff */
[----:B--2---:R-:W-:Y:S01]  /*3b10*/  FADD.FTZ R38, -R39, 1 ;  /* 0x3f80000027267421 */ /* 0x004fe20000010100 */
[----:B------:R-:W-:Y:S01]  /*3b20*/  SHF.L.U32 R43, R22, 0x10, RZ ;  /* 0x00000010162b7819 */ /* 0x000fe200000006ff */
[----:B------:R-:W-:Y:S01]  /*3b30*/  FMUL.FTZ R42, R41, R42 ;  /* 0x0000002a292a7220 */ /* 0x000fe20000410000 */
[----:B------:R-:W-:Y:S01]  /*3b40*/  SHF.L.U32 R41, R56, 0x10, RZ ;  /* 0x0000001038297819 */ /* 0x000fe200000006ff */
[----:B------:R-:W-:Y:S01]  /*3b50*/  FFMA.FTZ R37, R37, R38, 1 ;  /* 0x3f80000025257423 */ /* 0x000fe20000010026 */
[----:B------:R-:W-:Y:S01]  /*3b60*/  FMUL.FTZ R38, R40, R39 ;  /* 0x0000002728267220 */ /* 0x000fe20000410000 */
[----:B------:R-:W-:Y:S01]  /*3b70*/  FADD.FTZ R43, -R66, R43 ;  /* 0x0000002b422b7221 */ /* 0x000fe20000010100 */
[----:B0-----:R-:W-:Y:S01]  /*3b80*/  FADD.FTZ R40, -R29, 1 ;  /* 0x3f8000001d287421 */ /* 0x001fe20000010100 */
[----:B------:R-:W-:-:S02]  /*3b90*/  FMUL.FTZ R39, R44, R29 ;  /* 0x0000001d2c277220 */ /* 0x000fc40000410000 */
[----:B------:R-:W-:Y:S01]  /*3ba0*/  FMUL.FTZ R46, R43, R112 ;  /* 0x000000702b2e7220 */ /* 0x000fe20000410000 */
[----:B------:R-:W-:Y:S01]  /*3bb0*/  FMUL.FTZ R29, R38, R37 ;  /* 0x00000025261d7220 */ /* 0x000fe20000410000 */
[----:B------:R-:W-:Y:S01]  /*3bc0*/  FFMA.FTZ R40, R33, R40, 1 ;  /* 0x3f80000021287423 */ /* 0x000fe20000010028 */
[----:B------:R-:W-:Y:S01]  /*3bd0*/  SHF.L.U32 R33, R96, 0x10, RZ ;  /* 0x0000001060217819 */ /* 0x000fe200000006ff */
[----:B------:R-:W-:Y:S01]  /*3be0*/  FFMA.FTZ R37, R78, R46, R67 ;  /* 0x0000002e4e257223 */ /* 0x000fe20000010043 */
[----:B------:R-:W-:Y:S01]  /*3bf0*/  FADD.FTZ R41, -R66, R41 ;  /* 0x0000002942297221 */ /* 0x000fe20000010100 */
[----:B------:R-:W-:Y:S01]  /*3c00*/  FMUL.FTZ R39, R39, R40 ;  /* 0x0000002827277220 */ /* 0x000fe20000410000 */
[----:B------:R-:W-:Y:S01]  /*3c10*/  SHF.L.U32 R43, R94, 0x10, RZ ;  /* 0x000000105e2b7819 */ /* 0x000fe200000006ff */
[----:B------:R-:W-:Y:S01]  /*3c20*/  FADD.FTZ R45, -R66, R33 ;  /* 0x00000021422d7221 */ /* 0x000fe20000010100 */
[----:B------:R-:W-:Y:S01]  /*3c30*/  FMUL.FTZ R33, R37, -1.4426950216293334961 ;  /* 0xbfb8aa3b25217820 */ /* 0x000fe20000410000 */
[----:B------:R-:W-:-:S02]  /*3c40*/  FMUL.FTZ R44, R41, R112 ;  /* 0x00000070292c7220 */ /* 0x000fc40000410000 */
[----:B------:R-:W-:Y:S01]  /*3c50*/  FMUL.FTZ R45, R45, R112 ;  /* 0x000000702d2d7220 */ /* 0x000fe20000410000 */
[----:B------:R-:W-:Y:S01]  /*3c60*/  FADD.FTZ R43, -R66, R43 ;  /* 0x0000002b422b7221 */ /* 0x000fe20000010100 */
[----:B------:R-:W-:Y:S01]  /*3c70*/  FFMA.FTZ R41, R78, R44, R67 ;  /* 0x0000002c4e297223 */ /* 0x000fe20000010043 */
[----:B------:R-:W0:Y:S01]  /*3c80*/  MUFU.EX2 R33, R33 ;  /* 0x0000002100217308 */ /* 0x000e220000000800 */
[----:B------:R-:W-:Y:S01]  /*3c90*/  FFMA.FTZ R40, R77, R45, R76 ;  /* 0x0000002d4d287223 */ /* 0x000fe2000001004c */
[----:B------:R-:W-:Y:S01]  /*3ca0*/  FMUL.FTZ R43, R43, R112 ;  /* 0x000000702b2b7220 */ /* 0x000fe20000410000 */
[----:B------:R-:W-:Y:S02]  /*3cb0*/  FMUL.FTZ R38, R41, -1.4426950216293334961 ;  /* 0xbfb8aa3b29267820 */ /* 0x000fe40000410000 */
[----:B------:R-:W-:-:S04]  /*3cc0*/  FMUL.FTZ R51, R40, -1.4426950216293334961 ;  /* 0xbfb8aa3b28337820 */ /* 0x000fc80000410000 */
[----:B------:R-:W1:Y:S08]  /*3cd0*/  MUFU.EX2 R38, R38 ;  /* 0x0000002600267308 */ /* 0x000e700000000800 */
[----:B------:R-:W2:Y:S01]  /*3ce0*/  MUFU.EX2 R51, R51 ;  /* 0x0000003300337308 */ /* 0x000ea20000000800 */
[----:B0-----:R-:W-:Y:S01]  /*3cf0*/  FADD.FTZ R123, R33, 1 ;  /* 0x3f800000217b7421 */ /* 0x001fe20000010000 */
[----:B------:R-:W-:-:S06]  /*3d00*/  FFMA.FTZ R33, R77, R43, R76 ;  /* 0x0000002b4d217223 */ /* 0x000fcc000001004c */
[----:B------:R-:W0:Y:S01]  /*3d10*/  MUFU.RCP R123, R123 ;  /* 0x0000007b007b7308 */ /* 0x000e220000001000 */
[----:B-1----:R-:W-:-:S07]  /*3d20*/  FADD.FTZ R70, R38, 1 ;  /* 0x3f80000026467421 */ /* 0x002fce0000010000 */
[----:B------:R-:W-:Y:S01]  /*3d30*/  MUFU.RCP R70, R70 ;  /* 0x0000004600467308 */ /* 0x000fe20000001000 */
[----:B--2---:R-:W-:Y:S01]  /*3d40*/  FADD.FTZ R47, R51, 1 ;  /* 0x3f800000332f7421 */ /* 0x004fe20000010000 */
[----:B------:R-:W-:-:S06]  /*3d50*/  FMUL.FTZ R51, R33, -1.4426950216293334961 ;  /* 0xbfb8aa3b21337820 */ /* 0x000fcc0000410000 */
[----:B------:R-:W1:Y:S01]  /*3d60*/  MUFU.RCP R47, R47 ;  /* 0x0000002f002f7308 */ /* 0x000e620000001000 */
[----:B0-----:R-:W-:-:S04]  /*3d70*/  FADD.FTZ R38, -R123, 1 ;  /* 0x3f8000007b267421 */ /* 0x001fc80000010100 */
[----:B------:R-:W-:Y:S01]  /*3d80*/  FFMA.FTZ R37, R37, R38, 1 ;  /* 0x3f80000025257423 */ /* 0x000fe20000010026 */
[----:B------:R-:W-:Y:S02]  /*3d90*/  SHF.L.U32 R38, R23, 0x10, RZ ;  /* 0x0000001017267819 */ /* 0x000fe400000006ff */
[----:B------:R-:W0:Y:S03]  /*3da0*/  MUFU.EX2 R51, R51 ;  /* 0x0000003300337308 */ /* 0x000e260000000800 */
[----:B------:R-:W-:-:S04]  /*3db0*/  FMUL.FTZ R38, R38, R123 ;  /* 0x0000007b26267220 */ /* 0x000fc80000410000 */
[----:B------:R-:W-:Y:S01]  /*3dc0*/  FMUL.FTZ R37, R38, R37 ;  /* 0x0000002526257220 */ /* 0x000fe20000410000 */
[----:B-1----:R-:W-:Y:S01]  /*3dd0*/  FADD.FTZ R123, -R47, 1 ;  /* 0x3f8000002f7b7421 */ /* 0x002fe20000010100 */
[----:B------:R-:W-:Y:S01]  /*3de0*/  FMUL.FTZ R47, R124, R47 ;  /* 0x0000002f7c2f7220 */ /* 0x000fe20000410000 */
[----:B------:R-:W-:Y:S02]  /*3df0*/  FADD.FTZ R124, -R70, 1 ;  /* 0x3f800000467c7421 */ /* 0x000fe40000010100 */
[----:B------:R-:W-:Y:S02]  /*3e00*/  FFMA.FTZ R40, R40, R123, 1 ;  /* 0x3f80000028287423 */ /* 0x000fe4000001007b */
[----:B------:R-:W-:Y:S01]  /*3e10*/  FFMA.FTZ R41, R41, R124, 1 ;  /* 0x3f80000029297423 */ /* 0x000fe2000001007c */
[----:B------:R-:W-:Y:S01]  /*3e20*/  SHF.L.U32 R124, R95, 0x10, RZ ;  /* 0x000000105f7c7819 */ /* 0x000fe200000006ff */
[----:B0-----:R-:W-:Y:S01]  /*3e30*/  FADD.FTZ R123, R51, 1 ;  /* 0x3f800000337b7421 */ /* 0x001fe20000010000 */
[----:B------:R-:W-:Y:S01]  /*3e40*/  SHF.L.U32 R51, R57, 0x10, RZ ;  /* 0x0000001039337819 */ /* 0x000fe200000006ff */
[----:B------:R-:W-:-:S04]  /*3e50*/  FMUL.FTZ R40, R47, R40 ;  /* 0x000000282f287220 */ /* 0x000fc80000410000 */
[----:B------:R-:W0:Y:S01]  /*3e60*/  MUFU.RCP R123, R123 ;  /* 0x0000007b007b7308 */ /* 0x000e220000001000 */
[----:B------:R-:W-:Y:S01]  /*3e70*/  FMUL.FTZ R70, R51, R70 ;  /* 0x0000004633467220 */ /* 0x000fe20000410000 */
[----:B0-----:R-:W-:Y:S01]  /*3e80*/  FMUL.FTZ R51, R124, R123 ;  /* 0x0000007b7c337220 */ /* 0x001fe20000410000 */
[----:B------:R-:W-:Y:S01]  /*3e90*/  FADD.FTZ R124, -R123, 1 ;  /* 0x3f8000007b7c7421 */ /* 0x000fe20000010100 */
[----:B------:R-:W-:-:S03]  /*3ea0*/  FMUL.FTZ R123, R77, R48 ;  /* 0x000000304d7b7220 */ /* 0x000fc60000410000 */
[----:B------:R-:W-:Y:S01]  /*3eb0*/  FFMA.FTZ R124, R33, R124, 1 ;  /* 0x3f800000217c7423 */ /* 0x000fe2000001007c */
[----:B------:R-:W-:Y:S01]  /*3ec0*/  FMUL.FTZ R33, R70, R41 ;  /* 0x0000002946217220 */ /* 0x000fe20000410000 */
[----:B------:R-:W-:Y:S01]  /*3ed0*/  SHF.L.U32 R41, R58, 0x10, RZ ;  /* 0x000000103a297819 */ /* 0x000fe200000006ff */
[-C--:B------:R-:W-:Y:S01]  /*3ee0*/  FMUL.FTZ R70, R78, R49.reuse ;  /* 0x000000314e467220 */ /* 0x080fe20000410000 */
[----:B------:R-:W-:Y:S01]  /*3ef0*/  FMUL.FTZ R38, R51, R124 ;  /* 0x0000007c33267220 */ /* 0x000fe20000410000 */
[C---:B------:R-:W-:Y:S01]  /*3f00*/  FFMA.FTZ R124, R25.reuse, R49, RZ ;  /* 0x00000031197c7223 */ /* 0x040fe200000100ff */
[----:B------:R-:W-:Y:S01]  /*3f10*/  FADD.FTZ R49, RZ, R49 ;  /* 0x00000031ff317221 */ /* 0x000fe20000010000 */
[----:B------:R-:W-:Y:S01]  /*3f20*/  FADD.FTZ R41, -R66, R41 ;  /* 0x0000002942297221 */ /* 0x000fe20000010100 */
[----:B------:R-:W-:Y:S01]  /*3f30*/  FFMA.FTZ R125, R25, R70, RZ ;  /* 0x00000046197d7223 */ /* 0x000fe200000100ff */
[----:B------:R-:W-:Y:S01]  /*3f40*/  FADD.FTZ R70, RZ, R70 ;  /* 0x00000046ff467221 */ /* 0x000fe20000010000 */
[----:B------:R-:W-:Y:S01]  /*3f50*/  FADD.FTZ R49, R49, R50 ;  /* 0x0000003231317221 */ /* 0x000fe20000010000 */
[----:B------:R-:W-:Y:S01]  /*3f60*/  FMUL.FTZ R41, R41, R112 ;  /* 0x0000007029297220 */ /* 0x000fe20000410000 */
[----:B------:R-:W-:Y:S01]  /*3f70*/  FFMA.FTZ R125, R24, R123, R125 ;  /* 0x0000007b187d7223 */ /* 0x000fe2000001007d */
[----:B------:R-:W-:Y:S01]  /*3f80*/  FADD.FTZ R123, R123, R70 ;  /* 0x000000467b7b7221 */ /* 0x000fe20000010000 */
[-C--:B------:R-:W-:Y:S01]  /*3f90*/  FFMA.FTZ R124, R71, R50.reuse, R124 ;  /* 0x00000032477c7223 */ /* 0x080fe2000001007c */
[C---:B------:R-:W-:Y:S01]  /*3fa0*/  FFMA.FTZ R47, R78.reuse, R41, R67 ;  /* 0x000000294e2f7223 */ /* 0x040fe20000010043 */
[----:B------:R-:W-:Y:S01]  /*3fb0*/  FMUL.FTZ R50, R78, R50 ;  /* 0x000000324e327220 */ /* 0x000fe20000410000 */
[----:B------:R-:W-:Y:S01]  /*3fc0*/  SHF.L.U32 R25, R59, 0x10, RZ ;  /* 0x000000103b197819 */ /* 0x000fe200000006ff */
[----:B------:R-:W-:Y:S01]  /*3fd0*/  FFMA.FTZ R24, R24, R48, RZ ;  /* 0x0000003018187223 */ /* 0x000fe200000100ff */
[----:B------:R-:W-:Y:S01]  /*3fe0*/  FMUL.FTZ R70, R47, -1.4426950216293334961 ;  /* 0xbfb8aa3b2f467820 */ /* 0x000fe20000410000 */
[----:B------:R-:W-:Y:S01]  /*3ff0*/  FFMA.FTZ R71, R71, R50, R125 ;  /* 0x0000003247477223 */ /* 0x000fe2000001007d */
[----:B------:R-:W-:Y:S01]  /*4000*/  FADD.FTZ R123, R123, R50 ;  /* 0x000000327b7b7221 */ /* 0x000fe20000010000 */
[----:B------:R-:W-:Y:S01]  /*4010*/  FADD.FTZ R49, R49, R54 ;  /* 0x0000003631317221 */ /* 0x000fe20000010000 */
[----:B------:R-:W-:-:S02]  /*4020*/  FFMA.FTZ R124, R55, R54, R124 ;  /* 0x00000036377c7223 */ /* 0x000fc4000001007c */
[----:B------:R-:W0:Y:S02]  /*4030*/  MUFU.EX2 R70, R70 ;  /* 0x0000004600467308 */ /* 0x000e240000000800 */
[----:B0-----:R-:W-:-:S06]  /*4040*/  FADD.FTZ R51, R70, 1 ;  /* 0x3f80000046337421 */ /* 0x001fcc0000010000 */
[----:B------:R-:W0:Y:S02]  /*4050*/  MUFU.RCP R51, R51 ;  /* 0x0000003300337308 */ /* 0x000e240000001000 */
[----:B0-----:R-:W-:Y:S01]  /*4060*/  FADD.FTZ R70, -R51, 1 ;  /* 0x3f80000033467421 */ /* 0x001fe20000010100 */
[----:B------:R-:W-:Y:S01]  /*4070*/  FMUL.FTZ R25, R25, R51 ;  /* 0x0000003319197220 */ /* 0x000fe20000410000 */
[----:B------:R-:W-:Y:S01]  /*4080*/  FADD.FTZ R51, RZ, R48 ;  /* 0x00000030ff337221 */ /* 0x000fe20000010000 */
[----:B------:R-:W-:Y:S01]  /*4090*/  FFMA.FTZ R48, R89, R114, R24 ;  /* 0x0000007259307223 */ /* 0x000fe20000010018 */
[----:B------:R-:W-:Y:S01]  /*40a0*/  FFMA.FTZ R70, R47, R70, 1 ;  /* 0x3f8000002f467423 */ /* 0x000fe20000010046 */
[----:B------:R-:W-:Y:S01]  /*40b0*/  SHF.L.U32 R47, R92, 0x10, RZ ;  /* 0x000000105c2f7819 */ /* 0x000fe200000006ff */
[----:B------:R-:W-:Y:S01]  /*40c0*/  FMUL.FTZ R24, R77, R114 ;  /* 0x000000724d187220 */ /* 0x000fe20000410000 */
[----:B------:R-:W-:Y:S01]  /*40d0*/  FADD.FTZ R51, R51, R114 ;  /* 0x0000007233337221 */ /* 0x000fe20000010000 */
[----:B------:R-:W-:Y:S01]  /*40e0*/  FMUL.FTZ R25, R25, R70 ;  /* 0x0000004619197220 */ /* 0x000fe20000410000 */
[----:B------:R-:W-:Y:S01]  /*40f0*/  FFMA.FTZ R48, R113, R52, R48 ;  /* 0x0000003471307223 */ /* 0x000fe20000010030 */
[----:B------:R-:W-:Y:S01]  /*4100*/  FADD.FTZ R47, -R66, R47 ;  /* 0x0000002f422f7221 */ /* 0x000fe20000010100 */
[----:B------:R-:W-:Y:S01]  /*4110*/  FFMA.FTZ R89, R89, R24, R71 ;  /* 0x0000001859597223 */ /* 0x000fe20000010047 */
[----:B------:R-:W-:Y:S01]  /*4120*/  SHF.L.U32 R71, R93, 0x10, RZ ;  /* 0x000000105d477819 */ /* 0x000fe200000006ff */
[----:B------:R-:W-:Y:S01]  /*4130*/  FADD.FTZ R123, R24, R123 ;  /* 0x0000007b187b7221 */ /* 0x000fe20000010000 */
[----:B------:R-:W-:Y:S01]  /*4140*/  FMUL.FTZ R47, R47, R112 ;  /* 0x000000702f2f7220 */ /* 0x000fe20000410000 */
[----:B------:R-:W-:Y:S01]  /*4150*/  FMUL.FTZ R24, R78, R54 ;  /* 0x000000364e187220 */ /* 0x000fe20000410000 */
[----:B------:R-:W-:Y:S01]  /*4160*/  SHF.L.U32 R54, R61, 0x10, RZ ;  /* 0x000000103d367819 */ /* 0x000fe200000006ff */
[----:B------:R-:W-:Y:S01]  /*4170*/  FADD.FTZ R51, R51, R52 ;  /* 0x0000003433337221 */ /* 0x000fe20000010000 */
[----:B------:R-:W-:Y:S01]  /*4180*/  FFMA.FTZ R50, R77, R47, R76 ;  /* 0x0000002f4d327223 */ /* 0x000fe2000001004c */
[----:B------:R-:W-:Y:S01]  /*4190*/  FFMA.FTZ R55, R55, R24, R89 ;  /* 0x0000001837377223 */ /* 0x000fe20000010059 */
[----:B------:R-:W-:Y:S01]  /*41a0*/  FADD.FTZ R123, R123, R24 ;  /* 0x000000187b7b7221 */ /* 0x000fe20000010000 */
[----:B------:R-:W-:Y:S01]  /*41b0*/  FMUL.FTZ R52, R77, R52 ;  /* 0x000000344d347220 */ /* 0x000fe20000410000 */
[----:B------:R-:W-:Y:S01]  /*41c0*/  FMUL.FTZ R125, R50, -1.4426950216293334961 ;  /* 0xbfb8aa3b327d7820 */ /* 0x000fe20000410000 */
[----:B------:R-:W-:Y:S01]  /*41d0*/  FADD.FTZ R51, R51, R122 ;  /* 0x0000007a33337221 */ /* 0x000fe20000010000 */
[----:B------:R-:W-:Y:S01]  /*41e0*/  FFMA.FTZ R48, R115, R122, R48 ;  /* 0x0000007a73307223 */ /* 0x000fe20000010030 */
[----:B------:R-:W-:Y:S01]  /*41f0*/  FFMA.FTZ R113, R113, R52, R55 ;  /* 0x0000003471717223 */ /* 0x000fe20000010037 */
[----:B------:R-:W-:Y:S01]  /*4200*/  SHF.L.U32 R55, R91, 0x10, RZ ;  /* 0x000000105b377819 */ /* 0x000fe200000006ff */
[----:B------:R-:W-:Y:S01]  /*4210*/  FADD.FTZ R123, R52, R123 ;  /* 0x0000007b347b7221 */ /* 0x000fe20000010000 */
[----:B------:R-:W0:Y:S01]  /*4220*/  MUFU.EX2 R125, R125 ;  /* 0x0000007d007d7308 */ /* 0x000e220000000800 */
[----:B------:R-:W-:Y:S01]  /*4230*/  FADD.FTZ R52, R49, R120 ;  /* 0x0000007831347221 */ /* 0x000fe20000010000 */
[-C--:B------:R-:W-:Y:S01]  /*4240*/  FFMA.FTZ R49, R121, R120.reuse, R124 ;  /* 0x0000007879317223 */ /* 0x080fe2000001007c */
[----:B------:R-:W-:Y:S01]  /*4250*/  FMUL.FTZ R120, R78, R120 ;  /* 0x000000784e787220 */ /* 0x000fe20000410000 */
[----:B------:R-:W-:Y:S01]  /*4260*/  SHF.L.U32 R124, R63, 0x10, RZ ;  /* 0x000000103f7c7819 */ /* 0x000fe200000006ff */
[----:B------:R-:W-:Y:S01]  /*4270*/  FMUL.FTZ R122, R77, R122 ;  /* 0x0000007a4d7a7220 */ /* 0x000fe20000410000 */
[----:B------:R-:W-:Y:S01]  /*4280*/  FFMA.FTZ R49, R36, R31, R49 ;  /* 0x0000001f24317223 */ /* 0x000fe20000010031 */
[----:B------:R-:W-:Y:S01]  /*4290*/  FFMA.FTZ R121, R121, R120, R113 ;  /* 0x0000007879797223 */ /* 0x000fe20000010071 */
[----:B------:R-:W-:Y:S01]  /*42a0*/  FADD.FTZ R123, R123, R120 ;  /* 0x000000787b7b7221 */ /* 0x000fe20000010000 */
[----:B------:R-:W-:Y:S01]  /*42b0*/  FADD.FTZ R52, R52, R31 ;  /* 0x0000001f34347221 */ /* 0x000fe20000010000 */
[----:B------:R-:W-:Y:S01]  /*42c0*/  FADD.FTZ R51, R51, R26 ;  /* 0x0000001a33337221 */ /* 0x000fe20000010000 */
[----:B------:R-:W-:Y:S01]  /*42d0*/  FFMA.FTZ R115, R115, R122, R121 ;  /* 0x0000007a73737223 */ /* 0x000fe20000010079 */
[----:B------:R-:W-:Y:S01]  /*42e0*/  SHF.L.U32 R121, R80, 0x10, RZ ;  /* 0x0000001050797819 */ /* 0x000fe200000006ff */
[----:B------:R-:W-:Y:S01]  /*42f0*/  FADD.FTZ R123, R122, R123 ;  /* 0x0000007b7a7b7221 */ /* 0x000fe20000010000 */
[----:B------:R-:W-:Y:S01]  /*4300*/  FFMA.FTZ R49, R34, R27, R49 ;  /* 0x0000001b22317223 */ /* 0x000fe20000010031 */
[----:B------:R-:W-:Y:S01]  /*4310*/  FADD.FTZ R52, R52, R27 ;  /* 0x0000001b34347221 */ /* 0x000fe20000010000 */
[----:B0-----:R-:W-:-:S02]  /*4320*/  FADD.FTZ R70, R125, 1 ;  /* 0x3f8000007d467421 */ /* 0x001fc40000010000 */
[----:B------:R-:W-:Y:S01]  /*4330*/  FFMA.FTZ R49, R30, R29, R49 ;  /* 0x0000001d1e317223 */ /* 0x000fe20000010031 */
[----:B------:R-:W-:-:S03]  /*4340*/  FADD.FTZ R52, R52, R29 ;  /* 0x0000001d34347221 */ /* 0x000fc60000010000 */
[----:B------:R-:W-:Y:S01]  /*4350*/  FFMA.FTZ R49, R46, R37, R49 ;  /* 0x000000252e317223 */ /* 0x000fe20000010031 */
[----:B------:R-:W0:Y:S01]  /*4360*/  MUFU.RCP R70, R70 ;  /* 0x0000004600467308 */ /* 0x000e220000001000 */
[----:B------:R-:W-:-:S04]  /*4370*/  FADD.FTZ R52, R52, R37 ;  /* 0x0000002534347221 */ /* 0x000fc80000010000 */
[----:B------:R-:W-:-:S04]  /*4380*/  FADD.FTZ R52, R52, R33 ;  /* 0x0000002134347221 */ /* 0x000fc80000010000 */
[----:B------:R-:W-:Y:S01]  /*4390*/  FADD.FTZ R52, R52, R25 ;  /* 0x0000001934347221 */ /* 0x000fe20000010000 */
[----:B0-----:R-:W-:Y:S01]  /*43a0*/  FADD.FTZ R125, -R70, 1 ;  /* 0x3f800000467d7421 */ /* 0x001fe20000010100 */
[----:B------:R-:W-:-:S03]  /*43b0*/  FMUL.FTZ R71, R71, R70 ;  /* 0x0000004647477220 */ /* 0x000fc60000410000 */
[----:B------:R-:W-:Y:S01]  /*43c0*/  FFMA.FTZ R50, R50, R125, 1 ;  /* 0x3f80000032327423 */ /* 0x000fe2000001007d */
[----:B------:R-:W-:-:S03]  /*43d0*/  SHF.L.U32 R125, R60, 0x10, RZ ;  /* 0x000000103c7d7819 */ /* 0x000fc600000006ff */
[----:B------:R-:W-:Y:S02]  /*43e0*/  FMUL.FTZ R50, R71, R50 ;  /* 0x0000003247327220 */ /* 0x000fe40000410000 */
[----:B------:R-:W-:-:S04]  /*43f0*/  FADD.FTZ R125, -R66, R125 ;  /* 0x0000007d427d7221 */ /* 0x000fc80000010100 */
[----:B------:R-:W-:-:S04]  /*4400*/  FMUL.FTZ R114, R125, R112 ;  /* 0x000000707d727220 */ /* 0x000fc80000410000 */
[----:B------:R-:W-:-:S04]  /*4410*/  FFMA.FTZ R70, R78, R114, R67 ;  /* 0x000000724e467223 */ /* 0x000fc80000010043 */
[----:B------:R-:W-:-:S06]  /*4420*/  FMUL.FTZ R125, R70, -1.4426950216293334961 ;  /* 0xbfb8aa3b467d7820 */ /* 0x000fcc0000410000 */
[----:B------:R-:W0:Y:S02]  /*4430*/  MUFU.EX2 R125, R125 ;  /* 0x0000007d007d7308 */ /* 0x000e240000000800 */
[----:B0-----:R-:W-:Y:S01]  /*4440*/  FADD.FTZ R71, R125, 1 ;  /* 0x3f8000007d477421 */ /* 0x001fe20000010000 */
[----:B------:R-:W-:-:S05]  /*4450*/  SHF.L.U32 R125, R90, 0x10, RZ ;  /* 0x000000105a7d7819 */ /* 0x000fca00000006ff */
[----:B------:R-:W0:Y:S01]  /*4460*/  MUFU.RCP R71, R71 ;  /* 0x0000004700477308 */ /* 0x000e220000001000 */
[----:B------:R-:W-:Y:S01]  /*4470*/  FADD.FTZ R125, -R66, R125 ;  /* 0x0000007d427d7221 */ /* 0x000fe20000010100 */
[----:B0-----:R-:W-:Y:S01]  /*4480*/  FADD.FTZ R89, -R71, 1 ;  /* 0x3f80000047597421 */ /* 0x001fe20000010100 */
[----:B------:R-:W-:-:S03]  /*4490*/  FMUL.FTZ R54, R54, R71 ;  /* 0x0000004736367220 */ /* 0x000fc60000410000 */
[----:B------:R-:W-:-:S04]  /*44a0*/  FFMA.FTZ R89, R70, R89, 1 ;  /* 0x3f80000046597423 */ /* 0x000fc80000010059 */
[----:B------:R-:W-:Y:S01]  /*44b0*/  FMUL.FTZ R71, R54, R89 ;  /* 0x0000005936477220 */ /* 0x000fe20000410000 */
[----:B------:R-:W-:-:S03]  /*44c0*/  FMUL.FTZ R89, R125, R112 ;  /* 0x000000707d597220 */ /* 0x000fc60000410000 */
        /* <DEDUP_REMOVED lines=20> */
[----:B0-----:R-:W-:Y:S01]  /*4610*/  FMUL.FTZ R113, R124, R55 ;  /* 0x000000377c717220 */ /* 0x001fe20000410000 */
[----:B------:R-:W-:-:S04]  /*4620*/  FADD.FTZ R124, -R55, 1 ;  /* 0x3f800000377c7421 */ /* 0x000fc80000010100 */
[----:B------:R-:W-:Y:S01]  /*4630*/  FFMA.FTZ R124, R54, R124, 1 ;  /* 0x3f800000367c7423 */ /* 0x000fe2000001007c */
[----:B------:R-:W-:-:S03]  /*4640*/  FMUL.FTZ R54, R125, R112 ;  /* 0x000000707d367220 */ /* 0x000fc60000410000 */
[----:B------:R-:W-:Y:S01]  /*4650*/  FMUL.FTZ R55, R113, R124 ;  /* 0x0000007c71377220 */ /* 0x000fe20000410000 */
[----:B------:R-:W-:-:S03]  /*4660*/  FFMA.FTZ R113, R77, R54, R76 ;  /* 0x000000364d717223 */ /* 0x000fc6000001004c */
[----:B------:R-:W-:Y:S01]  /*4670*/  FADD.FTZ R52, R52, R55 ;  /* 0x0000003734347221 */ /* 0x000fe20000010000 */
[----:B------:R-:W-:-:S06]  /*4680*/  FMUL.FTZ R124, R113, -1.4426950216293334961 ;  /* 0xbfb8aa3b717c7820 */ /* 0x000fcc0000410000 */
[----:B------:R-:W0:Y:S02]  /*4690*/  MUFU.EX2 R124, R124 ;  /* 0x0000007c007c7308 */ /* 0x000e240000000800 */
[----:B0-----:R-:W-:Y:S01]  /*46a0*/  FADD.FTZ R120, R124, 1 ;  /* 0x3f8000007c787421 */ /* 0x001fe20000010000 */
[----:B------:R-:W-:Y:S01]  /*46b0*/  FMUL.FTZ R124, R78, R31 ;  /* 0x0000001f4e7c7220 */ /* 0x000fe20000410000 */
[----:B------:R-:W-:-:S03]  /*46c0*/  SHF.L.U32 R31, R65, 0x10, RZ ;  /* 0x00000010411f7819 */ /* 0x000fc600000006ff */
[----:B------:R-:W-:Y:S01]  /*46d0*/  FFMA.FTZ R36, R36, R124, R115 ;  /* 0x0000007c24247223 */ /* 0x000fe20000010073 */
[----:B------:R-:W0:Y:S01]  /*46e0*/  MUFU.RCP R120, R120 ;  /* 0x0000007800787308 */ /* 0x000e220000001000 */
        /* <DEDUP_REMOVED lines=12> */
[-C--:B------:R-:W-:Y:S01]  /*47b0*/  FFMA.FTZ R125, R35, R26.reuse, R48 ;  /* 0x0000001a237d7223 */ /* 0x080fe20000010030 */
[----:B------:R-:W-:-:S03]  /*47c0*/  FMUL.FTZ R26, R77, R26 ;  /* 0x0000001a4d1a7220 */ /* 0x000fc60000410000 */
[----:B------:R-:W-:Y:S01]  /*47d0*/  FFMA.FTZ R125, R32, R42, R125 ;  /* 0x0000002a207d7223 */ /* 0x000fe2000001007d */
        /* <DEDUP_REMOVED lines=10> */
[----:B------:R-:W-:Y:S02]  /*4880*/  FADD.FTZ R52, R52, R31 ;  /* 0x0000001f34347221 */ /* 0x000fe40000010000 */
        /* <DEDUP_REMOVED lines=12> */
[----:B------:R-:W-:Y:S01]  /*4950*/  FMUL.FTZ R48, R122, R112 ;  /* 0x000000707a307220 */ /* 0x000fe20000410000 */
[C---:B------:R-:W-:Y:S01]  /*4960*/  FMUL.FTZ R122, R78.reuse, R27 ;  /* 0x0000001b4e7a7220 */ /* 0x040fe20000410000 */
[----:B------:R-:W-:Y:S02]  /*4970*/  SHF.L.U32 R27, R69, 0x10, RZ ;  /* 0x00000010451b7819 */ /* 0x000fe400000006ff */
[----:B------:R-:W-:Y:S01]  /*4980*/  FFMA.FTZ R121, R78, R48, R67 ;  /* 0x000000304e797223 */ /* 0x000fe20000010043 */
[----:B------:R-:W-:Y:S01]  /*4990*/  FFMA.FTZ R35, R34, R122, R35 ;  /* 0x0000007a22237223 */ /* 0x000fe20000010023 */
[----:B------:R-:W-:Y:S01]  /*49a0*/  FADD.FTZ R123, R123, R122 ;  /* 0x0000007a7b7b7221 */ /* 0x000fe20000010000 */
[----:B------:R-:W-:Y:S01]  /*49b0*/  FADD.FTZ R122, R51, R42 ;  /* 0x0000002a337a7221 */ /* 0x000fe20000010000 */
[----:B------:R-:W-:Y:S01]  /*49c0*/  FMUL.FTZ R124, R121, -1.4426950216293334961 ;  /* 0xbfb8aa3b797c7820 */ /* 0x000fe20000410000 */
[----:B------:R-:W-:Y:S01]  /*49d0*/  FMUL.FTZ R42, R77, R42 ;  /* 0x0000002a4d2a7220 */ /* 0x000fe20000410000 */
[----:B------:R-:W-:-:S03]  /*49e0*/  SHF.L.U32 R51, R84, 0x10, RZ ;  /* 0x0000001054337819 */ /* 0x000fc600000006ff */
[----:B------:R-:W-:Y:S01]  /*49f0*/  FFMA.FTZ R35, R32, R42, R35 ;  /* 0x0000002a20237223 */ /* 0x000fe20000010023 */
[----:B------:R-:W0:Y:S01]  /*4a00*/  MUFU.EX2 R124, R124 ;  /* 0x0000007c007c7308 */ /* 0x000e220000000800 */
[----:B------:R-:W-:Y:S01]  /*4a10*/  FADD.FTZ R123, R42, R123 ;  /* 0x0000007b2a7b7221 */ /* 0x000fe20000010000 */
        /* <DEDUP_REMOVED lines=19> */
[----:B------:R-:W-:-:S04]  /*4b50*/  FMUL.FTZ R124, R77, R39 ;  /* 0x000000274d7c7220 */ /* 0x000fc80000410000 */
[----:B------:R-:W-:Y:S01]  /*4b60*/  FFMA.FTZ R35, R28, R124, R35 ;  /* 0x0000007c1c237223 */ /* 0x000fe20000010023 */
[----:B------:R-:W-:Y:S01]  /*4b70*/  FADD.FTZ R123, R124, R123 ;  /* 0x0000007b7c7b7221 */ /* 0x000fe20000010000 */
[----:B------:R-:W-:Y:S01]  /*4b80*/  FMUL.FTZ R124, R78, R37 ;  /* 0x000000254e7c7220 */ /* 0x000fe20000410000 */
[----:B------:R-:W-:-:S03]  /*4b90*/  SHF.L.U32 R37, R75, 0x10, RZ ;  /* 0x000000104b257819 */ /* 0x000fc600000006ff */
[----:B------:R-:W-:Y:S01]  /*4ba0*/  FFMA.FTZ R46, R46, R124, R35 ;  /* 0x0000007c2e2e7223 */ /* 0x000fe20000010023 */
[----:B------:R-:W-:Y:S01]  /*4bb0*/  FADD.FTZ R123, R123, R124 ;  /* 0x0000007c7b7b7221 */ /* 0x000fe20000010000 */
[----:B0-----:R-:W-:Y:S01]  /*4bc0*/  FMUL.FTZ R32, R51, R34 ;  /* 0x0000002233207220 */ /* 0x001fe20000410000 */
[----:B------:R-:W-:-:S04]  /*4bd0*/  FADD.FTZ R51, -R34, 1 ;  /* 0x3f80000022337421 */ /* 0x000fc80000010100 */
        /* <DEDUP_REMOVED lines=9> */
[----:B------:R-:W-:Y:S01]  /*4c70*/  FADD.FTZ R121, R122, R39 ;  /* 0x000000277a797221 */ /* 0x000fe20000010000 */
[----:B------:R-:W-:Y:S01]  /*4c80*/  FFMA.FTZ R122, R28, R39, R125 ;  /* 0x000000271c7a7223 */ /* 0x000fe2000001007d */
[----:B------:R-:W-:Y:S02]  /*4c90*/  SHF.L.U32 R39, R86, 0x10, RZ ;  /* 0x0000001056277819 */ /* 0x000fe400000006ff */
[----:B------:R-:W-:Y:S01]  /*4ca0*/  FADD.FTZ R121, R121, R40 ;  /* 0x0000002879797221 */ /* 0x000fe20000010000 */
[----:B------:R-:W0:Y:S01]  /*4cb0*/  MUFU.RCP R42, R42 ;  /* 0x0000002a002a7308 */ /* 0x000e220000001000 */
[----:B------:R-:W-:Y:S02]  /*4cc0*/  FFMA.FTZ R122, R45, R40, R122 ;  /* 0x000000282d7a7223 */ /* 0x000fe4000001007a */
[----:B------:R-:W-:-:S02]  /*4cd0*/  FADD.FTZ R121, R121, R38 ;  /* 0x0000002679797221 */ /* 0x000fc40000010000 */
[-C--:B------:R-:W-:Y:S01]  /*4ce0*/  FFMA.FTZ R122, R43, R38.reuse, R122 ;  /* 0x000000262b7a7223 */ /* 0x080fe2000001007a */
[----:B------:R-:W-:Y:S01]  /*4cf0*/  FMUL.FTZ R38, R77, R38 ;  /* 0x000000264d267220 */ /* 0x000fe20000410000 */
[----:B------:R-:W-:Y:S02]  /*4d00*/  FADD.FTZ R121, R121, R50 ;  /* 0x0000003279797221 */ /* 0x000fe40000010000 */
[----:B------:R-:W-:Y:S01]  /*4d10*/  FFMA.FTZ R122, R47, R50, R122 ;  /* 0x000000322f7a7223 */ /* 0x000fe2000001007a */
        /* <DEDUP_REMOVED lines=44> */
[----:B------:R-:W-:-:S03]  /*4fe0*/  FFMA.FTZ R42, R44, R33, R49 ;  /* 0x000000212c2a7223 */ /* 0x000fc60000010031 */
[----:B------:R-:W-:Y:S01]  /*4ff0*/  FMUL.FTZ R40, R40, R46 ;  /* 0x0000002e28287220 */ /* 0x000fe20000410000 */
[C---:B------:R-:W-:Y:S01]  /*5000*/  FMUL.FTZ R46, R78.reuse, R33 ;  /* 0x000000214e2e7220 */ /* 0x040fe20000410000 */
[-C--:B------:R-:W-:Y:S01]  /*5010*/  FFMA.FTZ R33, R41, R25.reuse, R42 ;  /* 0x0000001929217223 */ /* 0x080fe2000001002a */
[C---:B------:R-:W-:Y:S01]  /*5020*/  FMUL.FTZ R25, R78.reuse, R25 ;  /* 0x000000194e197220 */ /* 0x040fe20000410000 */
[-C--:B------:R-:W-:Y:S01]  /*5030*/  FMUL.FTZ R42, R78, R71.reuse ;  /* 0x000000474e2a7220 */ /* 0x080fe20000410000 */
[----:B------:R-:W-:Y:S01]  /*5040*/  FFMA.FTZ R45, R44, R46, R45 ;  /* 0x0000002e2c2d7223 */ /* 0x000fe2000001002d */
[----:B------:R-:W-:Y:S01]  /*5050*/  FADD.FTZ R123, R123, R46 ;  /* 0x0000002e7b7b7221 */ /* 0x000fe20000010000 */
[----:B------:R-:W-:Y:S02]  /*5060*/  FFMA.FTZ R33, R114, R71, R33 ;  /* 0x0000004772217223 */ /* 0x000fe40000010021 */
[----:B------:R-:W-:Y:S01]  /*5070*/  FFMA.FTZ R44, R43, R38, R45 ;  /* 0x000000262b2c7223 */ /* 0x000fe2000001002d */
[----:B------:R-:W-:Y:S01]  /*5080*/  FADD.FTZ R123, R38, R123 ;  /* 0x0000007b267b7221 */ /* 0x000fe20000010000 */
[----:B------:R-:W-:Y:S01]  /*5090*/  FMUL.FTZ R38, R77, R50 ;  /* 0x000000324d267220 */ /* 0x000fe20000410000 */
[----:B------:R-:W-:Y:S01]  /*50a0*/  FFMA.FTZ R33, R70, R55, R33 ;  /* 0x0000003746217223 */ /* 0x000fe20000010021 */
[----:B------:R-:W-:Y:S01]  /*50b0*/  FFMA.FTZ R41, R41, R25, R44 ;  /* 0x0000001929297223 */ /* 0x000fe2000001002c */
[----:B------:R-:W-:Y:S01]  /*50c0*/  FADD.FTZ R123, R123, R25 ;  /* 0x000000197b7b7221 */ /* 0x000fe20000010000 */
[----:B------:R-:W-:Y:S01]  /*50d0*/  FFMA.FTZ R25, R89, R24, R122 ;  /* 0x0000001859197223 */ /* 0x000fe2000001007a */
[----:B------:R-:W-:Y:S01]  /*50e0*/  FMUL.FTZ R44, R78, R31 ;  /* 0x0000001f4e2c7220 */ /* 0x000fe20000410000 */
[----:B------:R-:W-:Y:S01]  /*50f0*/  FFMA.FTZ R41, R47, R38, R41 ;  /* 0x000000262f297223 */ /* 0x000fe20000010029 */
[----:B------:R-:W-:Y:S01]  /*5100*/  FADD.FTZ R123, R38, R123 ;  /* 0x0000007b267b7221 */ /* 0x000fe20000010000 */
[----:B------:R-:W-:Y:S01]  /*5110*/  FMUL.FTZ R38, R77, R24 ;  /* 0x000000184d267220 */ /* 0x000fe20000410000 */
[----:B------:R-:W-:Y:S01]  /*5120*/  FADD.FTZ R24, R121, R24 ;  /* 0x0000001879187221 */ /* 0x000fe20000010000 */
[----:B------:R-:W-:Y:S01]  /*5130*/  FFMA.FTZ R41, R114, R42, R41 ;  /* 0x0000002a72297223 */ /* 0x000fe20000010029 */
[----:B------:R-:W-:Y:S01]  /*5140*/  FADD.FTZ R123, R123, R42 ;  /* 0x0000002a7b7b7221 */ /* 0x000fe20000010000 */
[----:B------:R-:W-:Y:S01]  /*5150*/  FMUL.FTZ R42, R78, R55 ;  /* 0x000000374e2a7220 */ /* 0x000fe20000410000 */
[----:B------:R-:W-:Y:S01]  /*5160*/  FFMA.FTZ R33, R120, R31, R33 ;  /* 0x0000001f78217223 */ /* 0x000fe20000010021 */
[----:B------:R-:W-:Y:S01]  /*5170*/  FFMA.FTZ R41, R89, R38, R41 ;  /* 0x0000002659297223 */ /* 0x000fe20000010029 */
[----:B------:R-:W-:Y:S01]  /*5180*/  FADD.FTZ R123, R38, R123 ;  /* 0x0000007b267b7221 */ /* 0x000fe20000010000 */
[----:B------:R-:W-:-:S02]  /*5190*/  FFMA.FTZ R38, R54, R113, R25 ;  /* 0x0000007136267223 */ /* 0x000fc40000010019 */
[----:B------:R-:W-:Y:S01]  /*51a0*/  FFMA.FTZ R70, R70, R42, R41 ;  /* 0x0000002a46467223 */ /* 0x000fe20000010029 */
[----:B------:R-:W-:Y:S01]  /*51b0*/  FMUL.FTZ R41, R77, R113 ;  /* 0x000000714d297220 */ /* 0x000fe20000410000 */
[----:B------:R-:W-:Y:S01]  /*51c0*/  FADD.FTZ R42, R123, R42 ;  /* 0x0000002a7b2a7221 */ /* 0x000fe20000010000 */
[----:B------:R-:W-:Y:S01]  /*51d0*/  FADD.FTZ R113, R24, R113 ;  /* 0x0000007118717221 */ /* 0x000fe20000010000 */
[----:B------:R-:W-:Y:S01]  /*51e0*/  FMUL.FTZ R24, R77, R36 ;  /* 0x000000244d187220 */ /* 0x000fe20000410000 */
[----:B------:R-:W-:Y:S01]  /*51f0*/  FFMA.FTZ R25, R54, R41, R70 ;  /* 0x0000002936197223 */ /* 0x000fe20000010046 */
[----:B------:R-:W-:Y:S01]  /*5200*/  FADD.FTZ R42, R41, R42 ;  /* 0x0000002a292a7221 */ /* 0x000fe20000010000 */
[----:B------:R-:W-:Y:S02]  /*5210*/  FADD.FTZ R113, R113, R36 ;  /* 0x0000002471717221 */ /* 0x000fe40000010000 */
[----:B------:R-:W-:Y:S01]  /*5220*/  FFMA.FTZ R41, R120, R44, R25 ;  /* 0x0000002c78297223 */ /* 0x000fe20000010019 */
[----:B------:R-:W-:Y:S01]  /*5230*/  FADD.FTZ R31, R42, R44 ;  /* 0x0000002c2a1f7221 */ /* 0x000fe20000010000 */
[C---:B------:R-:W-:Y:S01]  /*5240*/  FFMA.FTZ R25, R115.reuse, R36, R38 ;  /* 0x0000002473197223 */ /* 0x040fe20000010026 */
[-C--:B------:R-:W-:Y:S01]  /*5250*/  FMUL.FTZ R38, R78, R27.reuse ;  /* 0x0000001b4e267220 */ /* 0x080fe20000410000 */
[----:B------:R-:W-:Y:S01]  /*5260*/  FFMA.FTZ R41, R115, R24, R41 ;  /* 0x0000001873297223 */ /* 0x000fe20000010029 */
[----:B------:R-:W-:Y:S01]  /*5270*/  FADD.FTZ R31, R24, R31 ;  /* 0x0000001f181f7221 */ /* 0x000fe20000010000 */
[C---:B------:R-:W-:Y:S01]  /*5280*/  FFMA.FTZ R24, R48.reuse, R27, R33 ;  /* 0x0000001b30187223 */ /* 0x040fe20000010021 */
[----:B------:R-:W-:Y:S01]  /*5290*/  FMUL.FTZ R33, R77, R32 ;  /* 0x000000204d217220 */ /* 0x000fe20000410000 */
[----:B------:R-:W-:Y:S01]  /*52a0*/  FFMA.FTZ R48, R48, R38, R41 ;  /* 0x0000002630307223 */ /* 0x000fe20000010029 */
[----:B------:R-:W-:Y:S01]  /*52b0*/  FADD.FTZ R38, R31, R38 ;  /* 0x000000261f267221 */ /* 0x000fe20000010000 */
[----:B------:R-:W-:Y:S01]  /*52c0*/  FMUL.FTZ R31, R78, R29 ;  /* 0x0000001d4e1f7220 */ /* 0x000fe20000410000 */
[C---:B------:R-:W-:Y:S01]  /*52d0*/  FFMA.FTZ R25, R26.reuse, R32, R25 ;  /* 0x000000201a197223 */ /* 0x040fe20000010019 */
[----:B------:R-:W-:Y:S01]  /*52e0*/  FFMA.FTZ R27, R26, R33, R48 ;  /* 0x000000211a1b7223 */ /* 0x000fe20000010030 */
[----:B------:R-:W-:Y:S01]  /*52f0*/  FADD.FTZ R38, R33, R38 ;  /* 0x0000002621267221 */ /* 0x000fe20000010000 */
[----:B------:R-:W-:Y:S01]  /*5300*/  FMUL.FTZ R33, R77, R28 ;  /* 0x0000001c4d217220 */ /* 0x000fe20000410000 */
[----:B------:R-:W-:Y:S01]  /*5310*/  FADD.FTZ R113, R113, R32 ;  /* 0x0000002071717221 */ /* 0x000fe20000010000 */
[----:B------:R-:W-:Y:S01]  /*5320*/  FFMA.FTZ R27, R34, R31, R27 ;  /* 0x0000001f221b7223 */ /* 0x000fe2000001001b */
[----:B------:R-:W-:Y:S01]  /*5330*/  FADD.FTZ R38, R38, R31 ;  /* 0x0000001f26267221 */ /* 0x000fe20000010000 */
[----:B------:R-:W-:Y:S01]  /*5340*/  FMUL.FTZ R31, R78, R37 ;  /* 0x000000254e1f7220 */ /* 0x000fe20000410000 */
[----:B------:R-:W-:Y:S01]  /*5350*/  FMUL.FTZ R32, R77, R40 ;  /* 0x000000284d207220 */ /* 0x000fe20000410000 */
[----:B------:R-:W-:Y:S01]  /*5360*/  FFMA.FTZ R26, R30, R33, R27 ;  /* 0x000000211e1a7223 */ /* 0x000fe2000001001b */
[----:B------:R-:W-:Y:S01]  /*5370*/  FADD.FTZ R38, R33, R38 ;  /* 0x0000002621267221 */ /* 0x000fe20000010000 */
[----:B------:R-:W-:Y:S01]  /*5380*/  FFMA.FTZ R24, R34, R29, R24 ;  /* 0x0000001d22187223 */ /* 0x000fe20000010018 */
[----:B------:R-:W-:Y:S01]  /*5390*/  FFMA.FTZ R30, R30, R28, R25 ;  /* 0x0000001c1e1e7223 */ /* 0x000fe20000010019 */
[----:B------:R-:W-:Y:S01]  /*53a0*/  FFMA.FTZ R26, R39, R31, R26 ;  /* 0x0000001f271a7223 */ /* 0x000fe2000001001a */
[----:B------:R-:W-:Y:S01]  /*53b0*/  FADD.FTZ R31, R38, R31 ;  /* 0x0000001f261f7221 */ /* 0x000fe20000010000 */
[----:B------:R-:W-:Y:S01]  /*53c0*/  FADD.FTZ R113, R113, R28 ;  /* 0x0000001c71717221 */ /* 0x000fe20000010000 */
[----:B------:R-:W-:Y:S01]  /*53d0*/  FFMA.FTZ R24, R39, R37, R24 ;  /* 0x0000002527187223 */ /* 0x000fe20000010018 */
[C---:B------:R-:W-:Y:S01]  /*53e0*/  FFMA.FTZ R36, R35.reuse, R32, R26 ;  /* 0x0000002023247223 */ /* 0x040fe2000001001a */
[----:B------:R-:W-:Y:S01]  /*53f0*/  FADD.FTZ R31, R32, R31 ;  /* 0x0000001f201f7221 */ /* 0x000fe20000010000 */
[----:B------:R-:W-:Y:S01]  /*5400*/  FADD.FTZ R26, R52, R37 ;  /* 0x00000025341a7221 */ /* 0x000fe20000010000 */
[----:B------:R-:W-:Y:S01]  /*5410*/  FFMA.FTZ R25, R35, R40, R30 ;  /* 0x0000002823197223 */ /* 0x000fe2000001001e */
[----:B------:R-:W-:-:S07]  /*5420*/  FADD.FTZ R27, R113, R40 ;  /* 0x00000028711b7221 */ /* 0x000fce0000010000 */
.L_x_258:
        /* <DEDUP_REMOVED lines=47> */
.L_x_260:
[----:B------:R-:W-:Y:S05]  /*5720*/  BSYNC.RECONVERGENT B0 ;  /* 0x0000000000007941 */ /* 0x000fea0003800200 */
.L_x_259:
        /* <DEDUP_REMOVED lines=37> */
.L_x_262:
[----:B------:R-:W-:Y:S05]  /*5980*/  BSYNC.RECONVERGENT B0 ;  /* 0x0000000000007941 */ /* 0x000fea0003800200 */
.L_x_261:
        /* <DEDUP_REMOVED lines=39> */
.L_x_264:
[----:B------:R-:W-:Y:S05]  /*5c00*/  BSYNC.RECONVERGENT B0 ;  /* 0x0000000000007941 */ /* 0x000fea0003800200 */
.L_x_263:
        /* <DEDUP_REMOVED lines=28> */
.L_x_266:
[----:B------:R-:W-:Y:S05]  /*5dd0*/  BSYNC.RECONVERGENT B0 ;  /* 0x0000000000007941 */ /* 0x000fea0003800200 */
.L_x_265:
        /* <DEDUP_REMOVED lines=25> */
.L_x_269:
[----:B0-----:R-:W2:Y:S04]  /*5f70*/  LDG.E.STRONG.GPU R26, desc[UR6][R24.64] ;  /* 0x00000006181a7981 */ /* 0x001ea8000c1ef900 */
[----:B--2---:R-:W-:Y:S01]  /*5f80*/  CCTL.IVALL ;  /* 0x00000000ff00798f */ /* 0x004fe20002000000 */
[----:B------:R-:W-:Y:S05]  /*5f90*/  YIELD ;  /* 0x0000000000007946 */ /* 0x000fea0003800000 */
[----:B------:R-:W-:-:S13]  /*5fa0*/  ISETP.NE.AND P0, PT, R26, R31, PT ;  /* 0x0000001f1a00720c */ /* 0x000fda0003f05270 */
[----:B------:R-:W-:Y:S05]  /*5fb0*/  @P0 BRA `(.L_x_269) ;  /* 0xfffffffc00ec0947 */ /* 0x000fea000383ffff */
.L_x_268:
        /* <DEDUP_REMOVED lines=15> */
.L_x_271:
        /* <DEDUP_REMOVED lines=59> */
.L_x_270:
        /* <DEDUP_REMOVED lines=34> */
.L_x_272:
        /* <DEDUP_REMOVED lines=18> */
.L_x_273:
        /* <DEDUP_REMOVED lines=9> */
.L_x_274:
[----:B------:R-:W-:Y:S05]  /*6830*/  BSYNC.RECONVERGENT B0 ;  /* 0x0000000000007941 */ /* 0x000fea0003800200 */
.L_x_267:
        /* <DEDUP_REMOVED lines=38> */
.L_x_275:
        /* <DEDUP_REMOVED lines=33> */
.L_x_277:
[----:B------:R-:W-:Y:S05]  /*6cb0*/  BSYNC.RECONVERGENT B0 ;  /* 0x0000000000007941 */ /* 0x000fea0003800200 */
.L_x_276:
        /* <DEDUP_REMOVED lines=25> */
.L_x_278:
        /* <DEDUP_REMOVED lines=21> */
.L_x_280:
[----:B------:R-:W-:Y:S05]  /*6fa0*/  BSYNC.RECONVERGENT B0 ;  /* 0x0000000000007941 */ /* 0x000fea0003800200 */
.L_x_279:
[----:B------:R-:W-:Y:S01]  /*6fb0*/  SHF.L.U32 R39, R94, 0x10, RZ ;  /* 0x000000105e277819 */ /* 0x000fe200000006ff */
[----:B--2---:R-:W-:Y:S01]  /*6fc0*/  FADD.FTZ R11, -R66, R25 ;  /* 0x00000019420b7221 */ /* 0x004fe20000010100 */
[----:B------:R-:W-:Y:S01]  /*6fd0*/  SHF.L.U32 R35, R20, 0x10, RZ ;  /* 0x0000001014237819 */ /* 0x000fe200000006ff */
[----:B------:R-:W-:Y:S01]  /*6fe0*/  FADD.FTZ R29, -R66, R31 ;  /* 0x0000001f421d7221 */ /* 0x000fe20000010100 */
[----:B------:R-:W-:Y:S01]  /*6ff0*/  SHF.L.U32 R37, R22, 0x10, RZ ;  /* 0x0000001016257819 */ /* 0x000fe200000006ff */
[-C--:B------:R-:W-:Y:S01]  /*7000*/  FMUL.FTZ R11, R11, R112.reuse ;  /* 0x000000700b0b7220 */ /* 0x080fe20000410000 */
[----:B------:R-:W-:Y:S01]  /*7010*/  SHF.L.U32 R41, R64, 0x10, RZ ;  /* 0x0000001040297819 */ /* 0x000fe200000006ff */
[----:B------:R-:W-:Y:S01]  /*7020*/  FMUL.FTZ R34, R29, R112 ;  /* 0x000000701d227220 */ /* 0x000fe20000410000 */
[----:B------:R-:W-:Y:S01]  /*7030*/  SHF.L.U32 R111, R81, 0x10, RZ ;  /* 0x00000010516f7819 */ /* 0x000fe200000006ff */
[----:B------:R-:W-:Y:S01]  /*7040*/  FADD.FTZ R81, -R66, R37 ;  /* 0x0000002542517221 */ /* 0x000fe20000010100 */
[----:B------:R-:W-:Y:S01]  /*7050*/  SHF.L.U32 R115, R68, 0x10, RZ ;  /* 0x0000001044737819 */ /* 0x000fe200000006ff */
[C-C-:B------:R-:W-:Y:S01]  /*7060*/  FFMA.FTZ R44, R26.reuse, R11, R27.reuse ;  /* 0x0000000b1a2c7223 */ /* 0x140fe2000001001b */
[----:B------:R-:W-:Y:S01]  /*7070*/  SHF.L.U32 R83, R83, 0x10, RZ ;  /* 0x0000001053537819 */ /* 0x000fe200000006ff */
[----:B------:R-:W-:Y:S01]  /*7080*/  FFMA.FTZ R46, R26, R34, R27 ;  /* 0x000000221a2e7223 */ /* 0x000fe2000001001b */
[----:B------:R-:W-:Y:S01]  /*7090*/  SHF.L.U32 R53, R79, 0x10, RZ ;  /* 0x000000104f357819 */ /* 0x000fe200000006ff */
[C---:B------:R-:W-:Y:S01]  /*70a0*/  FADD.FTZ R79, -R66.reuse, R39 ;  /* 0x00000027424f7221 */ /* 0x040fe20000010100 */
[----:B------:R-:W-:Y:S01]  /*70b0*/  SHF.L.U32 R10, R87, 0x10, RZ ;  /* 0x00000010570a7819 */ /* 0x000fe200000006ff */
[C---:B------:R-:W-:Y:S01]  /*70c0*/  FADD.FTZ R87, -R66.reuse, R35 ;  /* 0x0000002342577221 */ /* 0x040fe20000010100 */
[----:B------:R-:W-:Y:S01]  /*70d0*/  FADD.FTZ R39, -R66, R41 ;  /* 0x0000002942277221 */ /* 0x000fe20000010100 */
[----:B------:R-:W-:Y:S01]  /*70e0*/  SHF.L.U32 R121, R16, 0x10, RZ ;  /* 0x0000001010797819 */ /* 0x000fe200000006ff */
[C---:B------:R-:W-:Y:S01]  /*70f0*/  FADD.FTZ R41, -R66.reuse, R111 ;  /* 0x0000006f42297221 */ /* 0x040fe20000010100 */
[C---:B------:R-:W-:Y:S01]  /*7100*/  FADD.FTZ R35, -R66.reuse, R115 ;  /* 0x0000007342237221 */ /* 0x040fe20000010100 */
[C---:B------:R-:W-:Y:S01]  /*7110*/  FADD.FTZ R37, -R66.reuse, R83 ;  /* 0x0000005342257221 */ /* 0x040fe20000010100 */
[C---:B------:R-:W-:Y:S01]  /*7120*/  IADD3 R48, PT, PT, R7.reuse, 0x10, RZ ;  /* 0x0000001007307810 */ /* 0x040fe20007ffe0ff */
[C---:B------:R-:W-:Y:S01]  /*7130*/  FADD.FTZ R121, -R66.reuse, R121 ;  /* 0x0000007942797221 */ /* 0x040fe20000010100 */
[C---:B------:R-:W-:Y:S01]  /*7140*/  IADD3 R115, PT, PT, R7.reuse, 0x18, RZ ;  /* 0x0000001807737810 */ /* 0x040fe20007ffe0ff */
[C---:B------:R-:W-:Y:S01]  /*7150*/  FADD.FTZ R53, -R66.reuse, R53 ;  /* 0x0000003542357221 */ /* 0x040fe20000010100 */
[C---:B------:R-:W-:Y:S01]  /*7160*/  IADD3 R111, PT, PT, R7.reuse, 0x20, RZ ;  /* 0x00000020076f7810 */ /* 0x040fe20007ffe0ff */
[----:B------:R-:W-:Y:S01]  /*7170*/  FADD.FTZ R29, -R66, R10 ;  /* 0x0000000a421d7221 */ /* 0x000fe20000010100 */
[----:B------:R-:W-:-:S02]  /*7180*/  IADD3 R83, PT, PT, R7, 0x28, RZ ;  /* 0x0000002807537810 */ /* 0x000fc40007ffe0ff */
[C---:B------:R-:W-:Y:S02]  /*7190*/  IADD3 R20, PT, PT, R7.reuse, 0x30, RZ ;  /* 0x0000003007147810 */ /* 0x040fe40007ffe0ff */
[C---:B------:R-:W-:Y:S02]  /*71a0*/  IADD3 R16, PT, PT, R7.reuse, 0x38, RZ ;  /* 0x0000003807107810 */ /* 0x040fe40007ffe0ff */
[----:B------:R-:W-:Y:S02]  /*71b0*/  IADD3 R12, PT, PT, R7, 0x40, RZ ;  /* 0x00000040070c7810 */ /* 0x000fe40007ffe0ff */
[----:B------:R-:W-:Y:S02]  /*71c0*/  SHF.L.U32 R33, R100, 0x10, RZ ;  /* 0x0000001064217819 */ /* 0x000fe400000006ff */
[----:B------:R-:W-:Y:S02]  /*71d0*/  SHF.L.U32 R8, R85, 0x10, RZ ;  /* 0x0000001055087819 */ /* 0x000fe400000006ff */
[----:B------:R-:W-:Y:S01]  /*71e0*/  SHF.L.U32 R9, R14, 0x10, RZ ;  /* 0x000000100e097819 */ /* 0x000fe200000006ff */
[----:B------:R-:W-:Y:S01]  /*71f0*/  FADD.FTZ R85, -R66, R33 ;  /* 0x0000002142557221 */ /* 0x000fe20000010100 */
        /* <DEDUP_REMOVED lines=26> */
[----:B------:R-:W-:Y:S01]  /*73a0*/  ISETP.GE.U32.AND P2, PT, R48, UR8, PT ;  /* 0x0000000830007c0c */ /* 0x000fe2000bf46070 */
[C---:B------:R-:W-:Y:S01]  /*73b0*/  FADD.FTZ R31, -R66.reuse, R72 ;  /* 0x00000048421f7221 */ /* 0x040fe20000010100 */
[----:B------:R-:W-:Y:S01]  /*73c0*/  ISETP.GE.U32.AND P1, PT, R115, UR8, PT ;  /* 0x0000000873007c0c */ /* 0x000fe2000bf26070 */
[----:B------:R-:W-:Y:S01]  /*73d0*/  FADD.FTZ R25, -R66, R74 ;  /* 0x0000004a42197221 */ /* 0x000fe20000010100 */
[----:B------:R-:W-:-:S02]  /*73e0*/  ISETP.GE.U32.AND P0, PT, R111, UR8, PT ;  /* 0x000000086f007c0c */ /* 0x000fc4000bf06070 */
[----:B------:R-:W-:Y:S02]  /*73f0*/  ISETP.GE.U32.AND P6, PT, R83, UR8, PT ;  /* 0x0000000853007c0c */ /* 0x000fe4000bfc6070 */
[----:B------:R-:W-:Y:S02]  /*7400*/  ISETP.GE.U32.AND P3, PT, R20, UR8, PT ;  /* 0x0000000814007c0c */ /* 0x000fe4000bf66070 */
[----:B------:R-:W-:Y:S02]  /*7410*/  ISETP.GE.U32.AND P4, PT, R16, UR8, PT ;  /* 0x0000000810007c0c */ /* 0x000fe4000bf86070 */
[----:B------:R-:W-:Y:S02]  /*7420*/  ISETP.GE.U32.AND P5, PT, R12, UR8, PT ;  /* 0x000000080c007c0c */ /* 0x000fe4000bfa6070 */
[----:B------:R-:W-:Y:S02]  /*7430*/  SHF.R.S32.HI R50, RZ, 0x1f, R48 ;  /* 0x0000001fff327819 */ /* 0x000fe40000011430 */
[----:B------:R-:W-:-:S02]  /*7440*/  SHF.R.S32.HI R30, RZ, 0x1f, R115 ;  /* 0x0000001fff1e7819 */ /* 0x000fc40000011473 */
[----:B------:R-:W-:Y:S02]  /*7450*/  SHF.R.S32.HI R28, RZ, 0x1f, R111 ;  /* 0x0000001fff1c7819 */ /* 0x000fe4000001146f */
[----:B------:R-:W-:Y:S02]  /*7460*/  SHF.R.S32.HI R24, RZ, 0x1f, R83 ;  /* 0x0000001fff187819 */ /* 0x000fe40000011453 */
[----:B------:R-:W-:Y:S02]  /*7470*/  SHF.R.S32.HI R22, RZ, 0x1f, R20 ;  /* 0x0000001fff167819 */ /* 0x000fe40000011414 */
[----:B------:R-:W-:Y:S02]  /*7480*/  SHF.R.S32.HI R18, RZ, 0x1f, R16 ;  /* 0x0000001fff127819 */ /* 0x000fe40000011410 */
[----:B------:R-:W-:Y:S02]  /*7490*/  SHF.R.S32.HI R14, RZ, 0x1f, R12 ;  /* 0x0000001fff0e7819 */ /* 0x000fe4000001140c */
[----:B------:R-:W-:-:S02]  /*74a0*/  ISETP.GE.AND.EX P2, PT, R50, UR9, PT, P2 ;  /* 0x0000000932007c0c */ /* 0x000fc4000bf46320 */
        /* <DEDUP_REMOVED lines=11> */
[----:B-1----:R-:W-:Y:S01]  /*7560*/  FMUL.FTZ R32, R10, -1.4426950216293334961 ;  /* 0xbfb8aa3b0a207820 */ /* 0x002fe20000410000 */
        /* <DEDUP_REMOVED lines=15> */
.L_x_281:
[----:B------:R-:W-:Y:S01]  /*7660*/  BSSY.RECONVERGENT B0, `(.L_x_282) ;  /* 0x0000013000007945 */ /* 0x000fe20003800200 */
[----:B------:R-:W-:Y:S01]  /*7670*/  FFMA.FTZ R13, R78, R13, -R44 ;  /* 0x0000000d4e0d7223 */ /* 0x000fe2000001082c */
[----:B------:R-:W-:Y:S01]  /*7680*/  FMUL.FTZ R34, R9, R112 ;  /* 0x0000007009227220 */ /* 0x000fe20000410000 */
[----:B------:R-:W-:Y:S01]  /*7690*/  FFMA.FTZ R11, R77, R8, -R46 ;  /* 0x000000084d0b7223 */ /* 0x000fe2000001082e */
[----:B------:R-:W-:Y:S06]  /*76a0*/  @P2 BRA `(.L_x_283) ;  /* 0x0000000000382947 */ /* 0x000fec0003800000 */
[----:B------:R-:W0:Y:S01]  /*76b0*/  LDCU.64 UR4, c[0x0][0x3f8] ;  /* 0x00007f00ff0477ac */ /* 0x000e220008000a00 */
[----:B------:R-:W-:Y:S01]  /*76c0*/  MOV R8, R116 ;  /* 0x0000007400087202 */ /* 0x000fe20000000f00 */
[-C--:B-1----:R-:W-:Y:S01]  /*76d0*/  FMUL.FTZ R32, R13, R112.reuse ;  /* 0x000000700d207220 */ /* 0x082fe20000410000 */
        /* <DEDUP_REMOVED lines=11> */
.L_x_283:
[----:B------:R-:W-:Y:S05]  /*7790*/  BSYNC.RECONVERGENT B0 ;  /* 0x0000000000007941 */ /* 0x000fea0003800200 */
.L_x_282:
        /* <DEDUP_REMOVED lines=10> */
[----:B------:R-:W2:Y:S01]  /*7840*/  MUFU.EX2 R34, R34 ;  /* 0x0000002200227308 */ /* 0x000ea20000000800 */
[----:B0-----:R-:W-:-:S07]  /*7850*/  FADD.FTZ R13, R11, 1 ;  /* 0x3f8000000b0d7421 */ /* 0x001fce0000010000 */
[----:B-1----:R-:W0:Y:S01]  /*7860*/  MUFU.RCP R32, R13 ;  /* 0x0000000d00207308 */ /* 0x002e220000001000 */
        /* <DEDUP_REMOVED lines=10> */
.L_x_284:
[----:B0-----:R-:W-:Y:S01]  /*7910*/  FFMA.FTZ R10, R26, R125, R27 ;  /* 0x0000007d1a0a7223 */ /* 0x001fe2000001001b */
[----:B------:R-:W-:Y:S01]  /*7920*/  BSSY.RECONVERGENT B0, `(.L_x_285) ;  /* 0x0000014000007945 */ /* 0x000fe20003800200 */
[----:B------:R-:W-:Y:S01]  /*7930*/  FFMA.FTZ R15, R78, R15, -R40 ;  /* 0x0000000f4e0f7223 */ /* 0x000fe20000010828 */
[-C--:B------:R-:W-:Y:S01]  /*7940*/  FMUL.FTZ R121, R121, R112.reuse ;  /* 0x0000007079797220 */ /* 0x080fe20000410000 */
[----:B-1----:R-:W-:Y:S01]  /*7950*/  FMUL.FTZ R32, R123, R112 ;  /* 0x000000707b207220 */ /* 0x002fe20000410000 */
        /* <DEDUP_REMOVED lines=16> */
.L_x_286:
[----:B------:R-:W-:Y:S05]  /*7a60*/  BSYNC.RECONVERGENT B0 ;  /* 0x0000000000007941 */ /* 0x000fea0003800200 */
.L_x_285:
        /* <DEDUP_REMOVED lines=23> */
.L_x_287:
        /* <DEDUP_REMOVED lines=19> */
.L_x_289:
[----:B------:R-:W-:Y:S05]  /*7d10*/  BSYNC.RECONVERGENT B0 ;  /* 0x0000000000007941 */ /* 0x000fea0003800200 */
.L_x_288:
        /* <DEDUP_REMOVED lines=23> */
.L_x_290:
        /* <DEDUP_REMOVED lines=21> */
.L_x_292:
[----:B------:R-:W-:Y:S05]  /*7fe0*/  BSYNC.RECONVERGENT B0 ;  /* 0x0000000000007941 */ /* 0x000fea0003800200 */
.L_x_291:
        /* <DEDUP_REMOVED lines=23> */
.L_x_293:
        /* <DEDUP_REMOVED lines=19> */
.L_x_295:
[----:B------:R-:W-:Y:S05]  /*8290*/  BSYNC.RECONVERGENT B0 ;  /* 0x0000000000007941 */ /* 0x000fea0003800200 */
.L_x_294:
        /* <DEDUP_REMOVED lines=23> */
.L_x_296:
        /* <DEDUP_REMOVED lines=21> */
.L_x_298:
[----:B------:R-:W-:Y:S05]  /*8560*/  BSYNC.RECONVERGENT B0 ;  /* 0x0000000000007941 */ /* 0x000fea0003800200 */
.L_x_297:
        /* <DEDUP_REMOVED lines=23> */
.L_x_299:
        /* <DEDUP_REMOVED lines=18> */
.L_x_301:
[----:B------:R-:W-:Y:S05]  /*8800*/  BSYNC.RECONVERGENT B0 ;  /* 0x0000000000007941 */ /* 0x000fea0003800200 */
.L_x_300:
[-C--:B------:R-:W-:Y:S01]  /*8810*/  FMUL.FTZ R28, R51, R112.reuse ;  /* 0x00000070331c7220 */ /* 0x080fe20000410000 */
        /* <DEDUP_REMOVED lines=11> */
[----:B0-----:R-:W-:Y:S01]  /*88d0*/  IADD3 R11, PT, PT, R7, 0x70, RZ ;  /* 0x00000070070b7810 */ /* 0x001fe20007ffe0ff */
        /* <DEDUP_REMOVED lines=18> */
[C-C-:B------:R-:W-:Y:S01]  /*8a00*/  FFMA.FTZ R34, R26.reuse, R30, R27.reuse ;  /* 0x0000001e1a227223 */ /* 0x140fe2000001001b */
        /* <DEDUP_REMOVED lines=43> */
.L_x_302:
        /* <DEDUP_REMOVED lines=18> */
.L_x_304:
[----:B------:R-:W-:Y:S05]  /*8de0*/  BSYNC.RECONVERGENT B0 ;  /* 0x0000000000007941 */ /* 0x000fea0003800200 */
.L_x_303:
        /* <DEDUP_REMOVED lines=21> */
.L_x_305:
        /* <DEDUP_REMOVED lines=18> */
.L_x_307:
[----:B------:R-:W-:Y:S05]  /*9060*/  BSYNC.RECONVERGENT B0 ;  /* 0x0000000000007941 */ /* 0x000fea0003800200 */
.L_x_306:
        /* <DEDUP_REMOVED lines=21> */
.L_x_308:
[----:B------:R-:W-:Y:S01]  /*91c0*/  BSSY.RECONVERGENT B0, `(.L_x_309) ;  /* 0x0000012000007945 */ /* 0x000fe20003800200 */
[----:B------:R-:W-:Y:S01]  /*91d0*/  FFMA.FTZ R33, R78, R63, -R33 ;  /* 0x0000003f4e217223 */ /* 0x000fe20000010821 */
[----:B0-----:R-:W-:Y:S02]  /*91e0*/  FFMA.FTZ R27, R77, R80, -R34 ;  /* 0x000000504d1b7223 */ /* 0x001fe40000010822 */
[----:B------:R-:W-:Y:S05]  /*91f0*/  @P0 BRA `(.L_x_310) ;  /* 0x0000000000380947 */ /* 0x000fea0003800000 */
[----:B------:R-:W0:Y:S01]  /*9200*/  LDCU.64 UR4, c[0x0][0x3f8] ;  /* 0x00007f00ff0477ac */ /* 0x000e220008000a00 */
[----:B------:R-:W-:Y:S01]  /*9210*/  MOV R34, R116 ;  /* 0x0000007400227202 */ /* 0x000fe20000000f00 */
[----:B------:R-:W-:Y:S01]  /*9220*/  FMUL.FTZ R27, R27, R112 ;  /* 0x000000701b1b7220 */ /* 0x000fe20000410000 */
[----:B------:R-:W1:Y:S01]  /*9230*/  LDCU.64 UR10, c[0x0][0x380] ;  /* 0x00007000ff0a77ac */ /* 0x000e620008000a00 */
[----:B0-----:R-:W-:Y:S01]  /*9240*/  IMAD R28, R35, UR4, RZ ;  /* 0x00000004231c7c24 */ /* 0x001fe2000f8e02ff */
[----:B------:R-:W-:-:S03]  /*9250*/  MOV R35, R119 ;  /* 0x0000007700237202 */ /* 0x000fc60000000f00 */
        /* <DEDUP_REMOVED lines=8> */
.L_x_310:
[----:B------:R-:W-:Y:S05]  /*92e0*/  BSYNC.RECONVERGENT B0 ;  /* 0x0000000000007941 */ /* 0x000fea0003800200 */
.L_x_309:
        /* <DEDUP_REMOVED lines=21> */
.L_x_311:
        /* <DEDUP_REMOVED lines=18> */
.L_x_313:
[----:B------:R-:W-:Y:S05]  /*9560*/  BSYNC.RECONVERGENT B0 ;  /* 0x0000000000007941 */ /* 0x000fea0003800200 */
.L_x_312:
        /* <DEDUP_REMOVED lines=21> */
.L_x_314:
[----:B------:R-:W-:Y:S01]  /*96c0*/  BSSY.RECONVERGENT B0, `(.L_x_315) ;  /* 0x0000012000007945 */ /* 0x000fe20003800200 */
[----:B------:R-:W-:Y:S01]  /*96d0*/  FFMA.FTZ R19, R78, R69, -R19 ;  /* 0x000000454e137223 */ /* 0x000fe20000010813 */
[----:B0-----:R-:W-:Y:S02]  /*96e0*/  FFMA.FTZ R23, R77, R84, -R24 ;  /* 0x000000544d177223 */ /* 0x001fe40000010818 */
[----:B------:R-:W-:Y:S05]  /*96f0*/  @P4 BRA `(.L_x_316) ;  /* 0x0000000000384947 */ /* 0x000fea0003800000 */
[----:B------:R-:W0:Y:S01]  /*9700*/  LDCU.64 UR4, c[0x0][0x3f8] ;  /* 0x00007f00ff0477ac */ /* 0x000e220008000a00 */
[----:B------:R-:W-:Y:S01]  /*9710*/  MOV R20, R116 ;  /* 0x0000007400147202 */ /* 0x000fe20000000f00 */
[-C--:B------:R-:W-:Y:S01]  /*9720*/  FMUL.FTZ R22, R19, R112.reuse ;  /* 0x0000007013167220 */ /* 0x080fe20000410000 */
[----:B------:R-:W-:Y:S01]  /*9730*/  FMUL.FTZ R19, R23, R112 ;  /* 0x0000007017137220 */ /* 0x000fe20000410000 */
[----:B------:R-:W1:Y:S04]  /*9740*/  LDCU.64 UR10, c[0x0][0x380] ;  /* 0x00007000ff0a77ac */ /* 0x000e680008000a00 */
[----:B------:R-:W-:Y:S01]  /*9750*/  F2FP.BF16.F32.PACK_AB R19, R19, R22 ;  /* 0x000000161313723e */ /* 0x000fe200000010ff */
[----:B0-----:R-:W-:Y:S01]  /*9760*/  IMAD R16, R21, UR4, RZ ;  /* 0x0000000415107c24 */ /* 0x001fe2000f8e02ff */
[----:B------:R-:W-:-:S03]  /*9770*/  MOV R21, R119 ;  /* 0x0000007700157202 */ /* 0x000fc60000000f00 */
[----:B------:R-:W-:-:S04]  /*9780*/  IMAD.WIDE.U32 R20, R17, UR4, R20 ;  /* 0x0000000411147c25 */ /* 0x000fc8000f8e0014 */
[----:B------:R-:W-:Y:S01]  /*9790*/  IMAD R17, R17, UR5, R16 ;  /* 0x0000000511117c24 */ /* 0x000fe2000f8e0210 */
[----:B-1----:R-:W-:-:S04]  /*97a0*/  LEA R16, P0, R20, UR10, 0x1 ;  /* 0x0000000a14107c11 */ /* 0x002fc8000f8008ff */
[----:B------:R-:W-:-:S04]  /*97b0*/  IADD3 R17, PT, PT, R21, R17, RZ ;  /* 0x0000001115117210 */ /* 0x000fc80007ffe0ff */
[----:B------:R-:W-:-:S05]  /*97c0*/  LEA.HI.X R17, R20, UR11, R17, 0x1, P0 ;  /* 0x0000000b14117c11 */ /* 0x000fca00080f0c11 */
[----:B------:R0:W-:Y:S02]  /*97d0*/  STG.E desc[UR6][R16.64], R19 ;  /* 0x0000001310007986 */ /* 0x0001e4000c101906 */
.L_x_316:
[----:B------:R-:W-:Y:S05]  /*97e0*/  BSYNC.RECONVERGENT B0 ;  /* 0x0000000000007941 */ /* 0x000fea0003800200 */
.L_x_315:
        /* <DEDUP_REMOVED lines=21> */
.L_x_317:
[----:B------:R-:W-:Y:S01]  /*9940*/  BSSY.RECONVERGENT B0, `(.L_x_318) ;  /* 0x0000012000007945 */ /* 0x000fe20003800200 */
[----:B------:R-:W-:Y:S01]  /*9950*/  FFMA.FTZ R73, R78, R73, -R15 ;  /* 0x000000494e497223 */ /* 0x000fe2000001080f */
[----:B0-----:R-:W-:Y:S02]  /*9960*/  FFMA.FTZ R17, R77, R86, -R18 ;  /* 0x000000564d117223 */ /* 0x001fe40000010812 */
[----:B------:R-:W-:Y:S05]  /*9970*/  @P5 BRA `(.L_x_319) ;  /* 0x0000000000385947 */ /* 0x000fea0003800000 */
[----:B------:R-:W0:Y:S01]  /*9980*/  LDCU.64 UR4, c[0x0][0x3f8] ;  /* 0x00007f00ff0477ac */ /* 0x000e220008000a00 */
[----:B------:R-:W-:Y:S01]  /*9990*/  MOV R12, R116 ;  /* 0x00000074000c7202 */ /* 0x000fe20000000f00 */
[----:B------:R-:W1:Y:S01]  /*99a0*/  LDCU.64 UR10, c[0x0][0x380] ;  /* 0x00007000ff0a77ac */ /* 0x000e620008000a00 */
[----:B0-----:R-:W-:Y:S01]  /*99b0*/  IMAD R16, R13, UR4, RZ ;  /* 0x000000040d107c24 */ /* 0x001fe2000f8e02ff */
[----:B------:R-:W-:-:S03]  /*99c0*/  MOV R13, R119 ;  /* 0x00000077000d7202 */ /* 0x000fc60000000f00 */
        /* <DEDUP_REMOVED lines=9> */
.L_x_319:
[----:B------:R-:W-:Y:S05]  /*9a60*/  BSYNC.RECONVERGENT B0 ;  /* 0x0000000000007941 */ /* 0x000fea0003800200 */
.L_x_318:
        /* <DEDUP_REMOVED lines=22> */
.L_x_320:
[----:B------:R-:W-:Y:S01]  /*9bd0*/  ISETP.GE.AND.EX P3, PT, R16, UR9, PT, P3 ;  /* 0x0000000910007c0c */ /* 0x000fe2000bf66330 */
[----:B------:R-:W-:Y:S01]  /*9be0*/  FFMA.FTZ R9, R78, R75, -R9 ;  /* 0x0000004b4e097223 */ /* 0x000fe20000010809 */
[----:B------:R-:W-:Y:S01]  /*9bf0*/  FFMA.FTZ R77, R77, R88, -R26 ;  /* 0x000000584d4d7223 */ /* 0x000fe2000001081a */
[----:B------:R-:W-:Y:S02]  /*9c00*/  BSSY.RECONVERGENT B0, `(.L_x_321) ;  /* 0x000000f000007945 */ /* 0x000fe40003800200 */
[-C--:B------:R-:W-:Y:S01]  /*9c10*/  FMUL.FTZ R10, R9, R112.reuse ;  /* 0x00000070090a7220 */ /* 0x080fe20000410000 */
[----:B------:R-:W-:-:S07]  /*9c20*/  FMUL.FTZ R77, R77, R112 ;  /* 0x000000704d4d7220 */ /* 0x000fce0000410000 */
[----:B------:R-:W-:Y:S05]  /*9c30*/  @P3 BRA `(.L_x_322) ;  /* 0x00000000002c3947 */ /* 0x000fea0003800000 */
[----:B------:R-:W1:Y:S01]  /*9c40*/  LDCU.64 UR4, c[0x0][0x3f8] ;  /* 0x00007f00ff0477ac */ /* 0x000e620008000a00 */
[----:B------:R-:W-:Y:S01]  /*9c50*/  MOV R117, R119 ;  /* 0x0000007700757202 */ /* 0x000fe20000000f00 */
[----:B------:R-:W2:Y:S01]  /*9c60*/  LDCU.64 UR8, c[0x0][0x380] ;  /* 0x00007000ff0877ac */ /* 0x000ea20008000a00 */
[----:B-1----:R-:W-:Y:S02]  /*9c70*/  IMAD R16, R16, UR4, RZ ;  /* 0x0000000410107c24 */ /* 0x002fe4000f8e02ff */
[----:B------:R-:W-:-:S04]  /*9c80*/  IMAD.WIDE.U32 R116, R7, UR4, R116 ;  /* 0x0000000407747c25 */ /* 0x000fc8000f8e0074 */
[----:B------:R-:W-:Y:S01]  /*9c90*/  IMAD R7, R7, UR5, R16 ;  /* 0x0000000507077c24 */ /* 0x000fe2000f8e0210 */
[----:B--2---:R-:W-:-:S04]  /*9ca0*/  LEA R8, P0, R116, UR8, 0x1 ;  /* 0x0000000874087c11 */ /* 0x004fc8000f8008ff */
[----:B------:R-:W-:-:S04]  /*9cb0*/  IADD3 R7, PT, PT, R117, R7, RZ ;  /* 0x0000000775077210 */ /* 0x000fc80007ffe0ff */
[----:B------:R-:W-:Y:S02]  /*9cc0*/  LEA.HI.X R9, R116, UR9, R7, 0x1, P0 ;  /* 0x0000000974097c11 */ /* 0x000fe400080f0c07 */
[----:B------:R-:W-:-:S05]  /*9cd0*/  F2FP.BF16.F32.PACK_AB R7, R77, R10 ;  /* 0x0000000a4d07723e */ /* 0x000fca00000010ff */
[----:B------:R1:W-:Y:S02]  /*9ce0*/  STG.E desc[UR6][R8.64], R7 ;  /* 0x0000000708007986 */ /* 0x0003e4000c101906 */
.L_x_322:
[----:B------:R-:W-:Y:S05]  /*9cf0*/  BSYNC.RECONVERGENT B0 ;  /* 0x0000000000007941 */ /* 0x000fea0003800200 */
.L_x_321:
[----:B------:R-:W2:Y:S01]  /*9d00*/  LDCU UR4, c[0x0][0x410] ;  /* 0x00008200ff0477ac */ /* 0x000ea20008000800 */
[----:B------:R-:W-:Y:S02]  /*9d10*/  IADD3 R4, PT, PT, R89, R4, RZ ;  /* 0x0000000459047210 */ /* 0x000fe40007ffe0ff */
[----:B------:R-:W-:Y:S01]  /*9d20*/  IADD3 R5, PT, PT, R5, 0x1, RZ ;  /* 0x0000000105057810 */ /* 0x000fe20007ffe0ff */
[----:B------:R-:W2:Y:S02]  /*9d30*/  LDCU UR5, c[0x0][0x3e0] ;  /* 0x00007c00ff0577ac */ /* 0x000ea40008000800 */
[----:B--2---:R-:W-:-:S06]  /*9d40*/  UIMAD UR4, UR4, UR5, URZ ;  /* 0x00000005040472a4 */ /* 0x004fcc000f8e02ff */
[----:B------:R-:W-:-:S13]  /*9d50*/  ISETP.GE.AND P0, PT, R4, UR4, PT ;  /* 0x0000000404007c0c */ /* 0x000fda000bf06270 */
[----:B------:R-:W-:Y:S05]  /*9d60*/  @!P0 BRA `(.L_x_323) ;  /* 0xffffff6000fc8947 */ /* 0x000fea000383ffff */
.L_x_256:
[----:B------:R-:W2:Y:S01]  /*9d70*/  S2R R6, SR_TID.X ;  /* 0x0000000000067919 */ /* 0x000ea20000002100 */
[----:B------:R-:W3:Y:S01]  /*9d80*/  LDC R4, c[0x0][0x370] ;  /* 0x0000dc00ff047b82 */ /* 0x000ee20000000800 */
[----:B------:R-:W-:Y:S07]  /*9d90*/  BSSY.RECONVERGENT B0, `(.L_x_324) ;  /* 0x000000e000007945 */ /* 0x000fee0003800200 */
[----:B-1----:R-:W1:Y:S08]  /*9da0*/  LDC R7, c[0x0][0x374] ;  /* 0x0000dd00ff077b82 */ /* 0x002e700000000800 */
[----:B------:R-:W4:Y:S01]  /*9db0*/  LDC.64 R2, c[0x0][0x3c8] ;  /* 0x0000f200ff027b82 */ /* 0x000f220000000a00 */
[----:B---3--:R-:W-:-:S02]  /*9dc0*/  ISETP.NE.AND P0, PT, R4, 0x1, PT ;  /* 0x000000010400780c */ /* 0x008fc40003f05270 */
[----:B--2---:R-:W-:Y:S02]  /*9dd0*/  ISETP.NE.AND P1, PT, R6, RZ, PT ;  /* 0x000000ff0600720c */ /* 0x004fe40003f25270 */
[----:B-1----:R-:W-:-:S04]  /*9de0*/  SHF.L.U32 R0, R7, 0x1, RZ ;  /* 0x0000000107007819 */ /* 0x002fc800000006ff */
[----:B------:R-:W-:-:S05]  /*9df0*/  SEL R5, R0, RZ, P0 ;  /* 0x000000ff00057207 */ /* 0x000fca0000000000 */
[----:B----4-:R-:W-:Y:S02]  /*9e00*/  IMAD.WIDE.U32 R2, R5, 0x4, R2 ;  /* 0x0000000405027825 */ /* 0x010fe400078e0002 */
[----:B------:R-:W-:Y:S05]  /*9e10*/  @P1 BRA `(.L_x_325) ;  /* 0x0000000000141947 */ /* 0x000fea0003800000 */
[----:B------:R-:W-:Y:S01]  /*9e20*/  HFMA2 R5, -RZ, RZ, 0, 5.9604644775390625e-08 ;  /* 0x00000001ff057431 */ /* 0x000fe200000001ff */
[----:B------:R-:W-:Y:S06]  /*9e30*/  MEMBAR.ALL.GPU ;  /* 0x0000000000007992 */ /* 0x000fec000000a000 */
[----:B------:R-:W-:-:S00]  /*9e40*/  ERRBAR ;  /* 0x00000000000079ab */ /* 0x000fc00000000000 */
[----:B------:R-:W-:Y:S06]  /*9e50*/  CGAERRBAR ;  /* 0x00000000000075ab */ /* 0x000fec0000000000 */
[----:B------:R1:W-:Y:S02]  /*9e60*/  REDG.E.ADD.S32.STRONG.GPU desc[UR6][R2.64], R5 ;  /* 0x000000050200798e */ /* 0x0003e4000c12e306 */
.L_x_325:
[----:B------:R-:W-:Y:S05]  /*9e70*/  BSYNC.RECONVERGENT B0 ;  /* 0x0000000000007941 */ /* 0x000fea0003800200 */
.L_x_324:
[----:B------:R-:W2:Y:S01]  /*9e80*/  S2UR UR5, SR_CTAID.Y ;  /* 0x00000000000579c3 */ /* 0x000ea20000002600 */
[----:B-1----:R-:W-:Y:S02]  /*9e90*/  IADD3 R5, PT, PT, R7, -0x1, RZ ;  /* 0xffffffff07057810 */ /* 0x002fe40007ffe0ff */
[----:B------:R-:W-:-:S05]  /*9ea0*/  IADD3 R0, PT, PT, R4, -0x1, RZ ;  /* 0xffffffff04007810 */ /* 0x000fca0007ffe0ff */
[----:B------:R-:W1:Y:S01]  /*9eb0*/  S2UR UR4, SR_CTAID.X ;  /* 0x00000000000479c3 */ /* 0x000e620000002500 */
[----:B--2---:R-:W-:-:S04]  /*9ec0*/  ISETP.NE.AND P0, PT, R5, UR5, PT ;  /* 0x0000000505007c0c */ /* 0x004fc8000bf05270 */
[----:B-1----:R-:W-:-:S13]  /*9ed0*/  ISETP.NE.OR P0, PT, R0, UR4, P0 ;  /* 0x0000000400007c0c */ /* 0x002fda0008705670 */
[----:B------:R-:W-:Y:S05]  /*9ee0*/  @P0 EXIT ;  /* 0x000000000000094d */ /* 0x000fea0003800000 */
[----:B------:R-:W-:Y:S05]  /*9ef0*/  @P1 BRA `(.L_x_326) ;  /* 0x0000000000201947 */ /* 0x000fea0003800000 */
[----:B------:R-:W-:-:S05]  /*9f00*/  IMAD R0, R4, R7, RZ ;  /* 0x0000000704007224 */ /* 0x000fca00078e02ff */
[----:B------:R-:W-:-:S13]  /*9f10*/  ISETP.NE.AND P0, PT, R0, -0x1, PT ;  /* 0xffffffff0000780c */ /* 0x000fda0003f05270 */
[----:B------:R-:W-:Y:S05]  /*9f20*/  @!P0 BRA `(.L_x_326) ;  /* 0x0000000000148947 */ /* 0x000fea0003800000 */
.L_x_327:
[----:B------:R-:W2:Y:S04]  /*9f30*/  LDG.E.STRONG.GPU R5, desc[UR6][R2.64] ;  /* 0x0000000602057981 */ /* 0x000ea8000c1ef900 */
[----:B--2---:R-:W-:Y:S01]  /*9f40*/  CCTL.IVALL ;  /* 0x00000000ff00798f */ /* 0x004fe20002000000 */
[----:B------:R-:W-:Y:S05]  /*9f50*/  YIELD ;  /* 0x0000000000007946 */ /* 0x000fea0003800000 */
[----:B------:R-:W-:-:S13]  /*9f60*/  ISETP.NE.AND P0, PT, R5, R0, PT ;  /* 0x000000000500720c */ /* 0x000fda0003f05270 */
[----:B------:R-:W-:Y:S05]  /*9f70*/  @P0 BRA `(.L_x_327) ;  /* 0xfffffffc00ec0947 */ /* 0x000fea000383ffff */
.L_x_326:
[----:B------:R-:W-:Y:S05]  /*9f80*/  WARPSYNC.ALL ;  /* 0x0000000000007948 */ /* 0x000fea0003800000 */
[----:B------:R-:W1:Y:S08]  /*9f90*/  LDC.64 R4, c[0x0][0x3f8] ;  /* 0x0000fe00ff047b82 */ /* 0x000e700000000a00 */
        /* <DEDUP_REMOVED lines=15> */
[----:B0-----:R-:W-:Y:S02]  /*a090*/  SEL R11, R3, R6, P0 ;  /* 0x00000006030b7207 */ /* 0x001fe40000000000 */
        /* <DEDUP_REMOVED lines=58> */
.L_x_330:
        /* <DEDUP_REMOVED lines=31> */
.L_x_329:
[----:B------:R-:W-:Y:S05]  /*a630*/  BSYNC.RECONVERGENT B0 ;  /* 0x0000000000007941 */ /* 0x000fea0003800200 */
.L_x_328:
        /* <DEDUP_REMOVED lines=10> */
.L_x_331:
        /* <DEDUP_REMOVED lines=87> */
.L_x_332:
        /* <DEDUP_REMOVED lines=11> */
.L_x_4885:


//--------------------- .text._Z35group_norm_nhwc_bwd_one_pass_kernelI11Bf16IOBf16WLi256ELi112ELi448EEv26Group_norm_nhwc_bwd_params --------------------------
	.section	.text._Z35group_norm_nhwc_bwd_one_pass_kernelI11Bf16IOBf16WLi256ELi112ELi448EEv26Group_norm_nhwc_bwd_params,"ax",@progbits
	.align	128
        .global         _Z35group_norm_nhwc_bwd_one_pass_kernelI11Bf16IOBf16WLi256ELi112ELi448EEv26Group_norm_nhwc_bwd_params
        .type           _Z35group_norm_nhwc_bwd_one_pass_kernelI11Bf16IOBf16WLi256ELi112ELi448EEv26Group_norm_nhwc_bwd_params,@function
        .size           _Z35group_norm_nhwc_bwd_one_pass_kernelI11Bf16IOBf16WLi256ELi112ELi448EEv26Group_norm_nhwc_bwd_params,(.L_x_4886 - _Z35group_norm_nhwc_bwd_one_pass_kernelI11Bf16IOBf16WLi256ELi112ELi448EEv26Group_norm_nhwc_bwd_params)
        .other          _Z35group_norm_nhwc_bwd_one_pass_kernelI11Bf16IOBf16WLi256ELi112ELi448EEv26Group_norm_nhwc_bwd_params,@"STO_CUDA_ENTRY STV_DEFAULT"
_Z35group_norm_nhwc_bwd_one_pass_kernelI11Bf16IOBf16WLi256ELi112ELi448EEv26Group_norm_nhwc_bwd_params:
.text._Z35group_norm_nhwc_bwd_one_pass_kernelI11Bf16IOBf16WLi256ELi112ELi448EEv26Group_norm_nhwc_bwd_params:
        /* <DEDUP_REMOVED lines=26> */
.L_x_359:
[----:B0-----:R-:W2:Y:S01]  /*01a0*/  LDL.LU R4, [R1+0x130] ;  /* 0x0001300001047983 */ /* 0x001ea20000300800 */
[----:B------:R-:W1:Y:S01]  /*01b0*/  LDCU UR14, c[0x0][0x410] ;  /* 0x00008200ff0e77ac */ /* 0x000e620008000800 */
[----:B------:R-:W-:Y:S02]  /*01c0*/  IABS R3, UR8 ;  /* 0x0000000800037c13 */ /* 0x000fe40008000000 */
[C---:B------:R-:W-:Y:S01]  /*01d0*/  IADD3 R7, PT, PT, R100.reuse, 0x8, RZ ;  /* 0x0000000864077810 */ /* 0x040fe20007ffe0ff */
[----:B------:R-:W-:Y:S01]  /*01e0*/  UMOV UR6, URZ ;  /* 0x000000ff00067c82 */ /* 0x000fe20008000000 */
[----:B------:R-:W-:Y:S01]  /*01f0*/  R2UR UR9, R3 ;  /* 0x00000000030972ca */ /* 0x000fe200000e0000 */
[----:B------:R-:W3:Y:S01]  /*0200*/  LDCU.128 UR16, c[0x0][0x400] ;  /* 0x00008000ff1077ac */ /* 0x000ee20008000c00 */
[----:B------:R-:W-:Y:S01]  /*0210*/  SHF.R.S32.HI R3, RZ, 0x1f, R100 ;  /* 0x0000001fff037819 */ /* 0x000fe20000011464 */
[----:B------:R-:W-:Y:S01]  /*0220*/  STL [R1+0x1ec], R124 ;  /* 0x0001ec7c01007387 */ /* 0x000fe20000100800 */
[----:B------:R-:W-:Y:S01]  /*0230*/  SHF.R.S32.HI R5, RZ, 0x1f, R7 ;  /* 0x0000001fff057819 */ /* 0x000fe20000011407 */
[----:B------:R-:W-:Y:S01]  /*0240*/  UISETP.GE.AND UP4, UPT, UR8, URZ, UPT ;  /* 0x000000ff0800728c */ /* 0x000fe2000bf86270 */
[----:B------:R-:W-:Y:S01]  /*0250*/  IADD3 R9, PT, PT, R100, 0x10, RZ ;  /* 0x0000001064097810 */ /* 0x000fe20007ffe0ff */
[----:B------:R-:W-:Y:S01]  /*0260*/  STL [R1+0x1f0], R124 ;  /* 0x0001f07c01007387 */ /* 0x000fe20000100800 */
[----:B------:R-:W-:-:S02]  /*0270*/  LOP3.LUT R106, R106, 0xfeffffff, RZ, 0xc0, !PT ;  /* 0xfeffffff6a6a7812 */ /* 0x000fc400078ec0ff */
[----:B------:R-:W-:Y:S01]  /*0280*/  SHF.R.S32.HI R17, RZ, 0x1f, R9 ;  /* 0x0000001fff117819 */ /* 0x000fe20000011409 */
[----:B------:R-:W-:Y:S01]  /*0290*/  STL [R1+0x1f4], R124 ;  /* 0x0001f47c01007387 */ /* 0x000fe20000100800 */
[C---:B------:R-:W-:Y:S01]  /*02a0*/  IADD3 R77, PT, PT, R100.reuse, 0xd0, RZ ;  /* 0x000000d0644d7810 */ /* 0x040fe20007ffe0ff */
[----:B-1----:R-:W-:Y:S02]  /*02b0*/  ULOP3.LUT UR12, UR8, UR14, URZ, 0x3c, !UPT ;  /* 0x0000000e080c7292 */ /* 0x002fe4000f8e3cff */
[----:B0-----:R-:W-:Y:S01]  /*02c0*/  MOV R0, UR14 ;  /* 0x0000000e00007c02 */ /* 0x001fe20008000f00 */
[----:B------:R-:W-:Y:S01]  /*02d0*/  UISETP.NE.AND UP0, UPT, UR14, URZ, UPT ;  /* 0x000000ff0e00728c */ /* 0x000fe2000bf05270 */
[----:B------:R-:W-:Y:S01]  /*02e0*/  STL [R1+0x1fc], R124 ;  /* 0x0001fc7c01007387 */ /* 0x000fe20000100800 */
[----:B------:R-:W-:Y:S02]  /*02f0*/  LOP3.LUT R107, R107, 0xfffffffe, RZ, 0xc0, !PT ;  /* 0xfffffffe6b6b7812 */ /* 0x000fe400078ec0ff */
[----:B------:R-:W-:Y:S01]  /*0300*/  IABS R0, R0 ;  /* 0x0000000000007213 */ /* 0x000fe20000000000 */
[----:B------:R-:W-:Y:S01]  /*0310*/  STL [R1+0x208], R124 ;  /* 0x0002087c01007387 */ /* 0x000fe20000100800 */
[----:B---3--:R-:W-:-:S02]  /*0320*/  ISETP.GE.U32.AND P0, PT, R100, UR16, PT ;  /* 0x0000001064007c0c */ /* 0x008fc4000bf06070 */
[----:B------:R-:W-:Y:S01]  /*0330*/  R2UR UR13, R0 ;  /* 0x00000000000d72ca */ /* 0x000fe200000e0000 */
[----:B------:R-:W-:Y:S01]  /*0340*/  STL [R1+0x228], R124 ;  /* 0x0002287c01007387 */ /* 0x000fe20000100800 */
[----:B------:R-:W-:Y:S02]  /*0350*/  ISETP.GE.AND.EX P3, PT, R3, UR17, PT, P0 ;  /* 0x0000001103007c0c */ /* 0x000fe4000bf66300 */
[----:B------:R-:W-:Y:S01]  /*0360*/  ISETP.GE.U32.AND P0, PT, R7, UR16, PT ;  /* 0x0000001007007c0c */ /* 0x000fe2000bf06070 */
[----:B------:R-:W-:Y:S01]  /*0370*/  STL.64 [R1+0x238], R124 ;  /* 0x0002387c01007387 */ /* 0x000fe20000100a00 */
[----:B------:R-:W-:Y:S02]  /*0380*/  MOV R11, UR18 ;  /* 0x00000012000b7c02 */ /* 0x000fe40008000f00 */
[----:B------:R-:W-:Y:S01]  /*0390*/  ISETP.GE.AND.EX P4, PT, R5, UR17, PT, P0 ;  /* 0x0000001105007c0c */ /* 0x000fe2000bf86300 */
[----:B------:R-:W-:Y:S01]  /*03a0*/  STL [R1+0x1e8], R125 ;  /* 0x0001e87d01007387 */ /* 0x000fe20000100800 */
[----:B------:R-:W-:-:S03]  /*03b0*/  ISETP.GE.U32.AND P0, PT, R9, UR16, PT ;  /* 0x0000001009007c0c */ /* 0x000fc6000bf06070 */
[----:B------:R-:W0:Y:S01]  /*03c0*/  I2F.RP R0, UR13 ;  /* 0x0000000d00007d06 */ /* 0x000e220008209400 */
[----:B------:R-:W-:Y:S01]  /*03d0*/  ISETP.GE.AND.EX P6, PT, R17, UR17, PT, P0 ;  /* 0x0000001111007c0c */ /* 0x000fe2000bfc6300 */
[----:B------:R-:W1:Y:S01]  /*03e0*/  @!P3 LDC.64 R12, c[0x0][0x3f8] ;  /* 0x0000fe00ff0cbb82 */ /* 0x000e620000000a00 */
[----:B------:R-:W-:Y:S01]  /*03f0*/  @P3 LOP3.LUT R106, R106, 0x1000000, RZ, 0xfc, !PT ;  /* 0x010000006a6a3812 */ /* 0x000fe200078efcff */
[----:B------:R-:W-:Y:S03]  /*0400*/  STL [R1+0x1f8], R125 ;  /* 0x0001f87d01007387 */ /* 0x000fe60000100800 */
[----:B------:R-:W-:Y:S01]  /*0410*/  LOP3.LUT R106, R106, 0xff7fffff, RZ, 0xc0, !PT ;  /* 0xff7fffff6a6a7812 */ /* 0x000fe200078ec0ff */
[----:B------:R-:W-:Y:S02]  /*0420*/  STL [R1+0x20c], R125 ;  /* 0x00020c7d01007387 */ /* 0x000fe40000100800 */
[----:B------:R-:W3:Y:S01]  /*0430*/  @!P3 LDC.64 R20, c[0x0][0x398] ;  /* 0x0000e600ff14bb82 */ /* 0x000ee20000000a00 */
[----:B------:R-:W-:Y:S01]  /*0440*/  @P4 LOP3.LUT R106, R106, 0x800000, RZ, 0xfc, !PT ;  /* 0x008000006a6a4812 */ /* 0x000fe200078efcff */
[----:B------:R-:W-:Y:S01]  /*0450*/  STL [R1+0x22c], R125 ;  /* 0x00022c7d01007387 */ /* 0x000fe20000100800 */
[----:B0-----:R-:W0:Y:S02]  /*0460*/  MUFU.RCP R0, R0 ;  /* 0x0000000000007308 */ /* 0x001e240000001000 */
[----:B------:R-:W-:Y:S01]  /*0470*/  LOP3.LUT R106, R106, 0xffbfffff, RZ, 0xc0, !PT ;  /* 0xffbfffff6a6a7812 */ /* 0x000fe200078ec0ff */
[----:B------:R-:W-:Y:S02]  /*0480*/  STL [R1+0x1a0], R100 ;  /* 0x0001a06401007387 */ /* 0x000fe40000100800 */
[----:B------:R-:W4:Y:S01]  /*0490*/  @!P3 LDC.64 R14, c[0x0][0x3a0] ;  /* 0x0000e800ff0ebb82 */ /* 0x000f220000000a00 */
[----:B------:R-:W-:-:S07]  /*04a0*/  @P6 LOP3.LUT R106, R106, 0x400000, RZ, 0xfc, !PT ;  /* 0x004000006a6a6812 */ /* 0x000fce00078efcff */
[----:B------:R-:W1:Y:S01]  /*04b0*/  @!P4 LDC.64 R22, c[0x0][0x3f8] ;  /* 0x0000fe00ff16cb82 */ /* 0x000e620000000a00 */
[----:B0-----:R-:W-:-:S07]  /*04c0*/  IADD3 R2, PT, PT, R0, 0xffffffe, RZ ;  /* 0x0ffffffe00027810 */ /* 0x001fce0007ffe0ff */
[----:B------:R-:W0:Y:S01]  /*04d0*/  @!P6 LDC.64 R26, c[0x0][0x3f8] ;  /* 0x0000fe00ff1aeb82 */ /* 0x000e220000000a00 */
[----:B------:R-:W3:Y:S07]  /*04e0*/  F2I.FTZ.U32.TRUNC.NTZ R2, R2 ;  /* 0x0000000200027305 */ /* 0x000eee000021f000 */
[----:B------:R-:W4:Y:S08]  /*04f0*/  @!P4 LDC.64 R116, c[0x0][0x3a0] ;  /* 0x0000e800ff74cb82 */ /* 0x000f300000000a00 */
[----:B------:R-:W4:Y:S01]  /*0500*/  @!P6 LDC.64 R28, c[0x0][0x3a0] ;  /* 0x0000e800ff1ceb82 */ /* 0x000f220000000a00 */
[----:B---3--:R-:W-:Y:S01]  /*0510*/  R2UR UR7, R2 ;  /* 0x00000000020772ca */ /* 0x008fe200000e0000 */
[----:B0-----:R-:W-:-:S12]  /*0520*/  @!P6 IMAD R6, R17, R26, RZ ;  /* 0x0000001a1106e224 */ /* 0x001fd800078e02ff */
        /* <DEDUP_REMOVED lines=21> */
[----:B------:R-:W-:Y:S02]  /*0680*/  MOV R0, UR5 ;  /* 0x0000000500007c02 */ /* 0x000fe40008000f00 */
[----:B--2---:R-:W-:Y:S01]  /*0690*/  IADD3 R38, P1, PT, R4, UR5, RZ ;  /* 0x0000000504267c10 */ /* 0x004fe2000ff3e0ff */
[----:B------:R-:W-:Y:S01]  /*06a0*/  USHF.R.S32.HI UR5, URZ, 0x1f, UR7 ;  /* 0x0000001fff057899 */ /* 0x000fe20008011407 */
[----:B-1----:R-:W-:Y:S02]  /*06b0*/  @!P4 IMAD R4, R5, R22, RZ ;  /* 0x000000160504c224 */ /* 0x002fe400078e02ff */
        /* <DEDUP_REMOVED lines=9> */
[----:B------:R-:W-:Y:S01]  /*0750*/  STL.64 [R1+0x1b0], R38 ;  /* 0x0001b02601007387 */ /* 0x000fe20000100a00 */
[----:B------:R-:W-:Y:S02]  /*0760*/  @!P3 MOV R40, R38 ;  /* 0x000000260028b202 */ /* 0x000fe40000000f00 */
[----:B------:R-:W-:-:S02]  /*0770*/  ISETP.GE.U32.AND P0, PT, R11, UR16, PT ;  /* 0x000000100b007c0c */ /* 0x000fc4000bf06070 */
[----:B------:R-:W-:Y:S01]  /*0780*/  SHF.R.S32.HI R19, RZ, 0x1f, R11 ;  /* 0x0000001fff137819 */ /* 0x000fe2000001140b */
[----:B------:R-:W-:Y:S01]  /*0790*/  @!P3 IMAD.WIDE.U32 R2, R100, R12, R40 ;  /* 0x0000000c6402b225 */ /* 0x000fe200078e0028 */
[----:B------:R-:W-:Y:S02]  /*07a0*/  STL.64 [R1+0x1a8], R40 ;  /* 0x0001a82801007387 */ /* 0x000fe40000100a00 */
[----:B------:R-:W-:Y:S02]  /*07b0*/  ISETP.GE.AND.EX P5, PT, R19, UR17, PT, P0 ;  /* 0x0000001113007c0c */ /* 0x000fe4000bfa6300 */
[----:B------:R-:W-:Y:S02]  /*07c0*/  @!P3 IADD3 R3, PT, PT, R3, R13, RZ ;  /* 0x0000000d0303b210 */ /* 0x000fe40007ffe0ff */
[C---:B------:R-:W-:Y:S02]  /*07d0*/  @!P3 SHF.L.U32 R121, R2.reuse, 0x1, RZ ;  /* 0x000000010279b819 */ /* 0x040fe400000006ff */
[----:B------:R-:W-:-:S02]  /*07e0*/  @!P3 SHF.L.U64.HI R0, R2, 0x1, R3 ;  /* 0x000000010200b819 */ /* 0x000fc40000010203 */
[C---:B------:R-:W-:Y:S02]  /*07f0*/  @!P3 IADD3 R120, P2, PT, R121.reuse, R20, RZ ;  /* 0x000000147978b210 */ /* 0x040fe40007f5e0ff */
[----:B----4-:R-:W-:Y:S02]  /*0800*/  @!P3 IADD3 R2, P1, PT, R121, R14, RZ ;  /* 0x0000000e7902b210 */ /* 0x010fe40007f3e0ff */
[----:B------:R-:W-:Y:S01]  /*0810*/  @!P3 IADD3.X R121, PT, PT, R0, R21, RZ, P2, !PT ;  /* 0x000000150079b210 */ /* 0x000fe200017fe4ff */
[----:B------:R-:W1:Y:S01]  /*0820*/  @!P5 LDC.64 R30, c[0x0][0x3f8] ;  /* 0x0000fe00ff1edb82 */ /* 0x000e620000000a00 */
[----:B------:R-:W-:Y:S02]  /*0830*/  LOP3.LUT P2, RZ, R106, 0x800000, RZ, 0xc0, !PT ;  /* 0x008000006aff7812 */ /* 0x000fe4000784c0ff */
[----:B------:R-:W-:Y:S01]  /*0840*/  IADD3 R13, PT, PT, R100, 0x20, RZ ;  /* 0x00000020640d7810 */ /* 0x000fe20007ffe0ff */
[----:B------:R-:W-:Y:S01]  /*0850*/  STL.64 [R1+0x240], R120 ;  /* 0x0002407801007387 */ /* 0x000fe20000100a00 */
[----:B------:R-:W-:-:S02]  /*0860*/  @!P3 IADD3.X R3, PT, PT, R0, R15, RZ, P1, !PT ;  /* 0x0000000f0003b210 */ /* 0x000fc40000ffe4ff */
[----:B------:R-:W-:Y:S02]  /*0870*/  ISETP.GE.U32.AND P0, PT, R13, UR16, PT ;  /* 0x000000100d007c0c */ /* 0x000fe4000bf06070 */
[----:B------:R-:W-:Y:S02]  /*0880*/  SHF.R.S32.HI R21, RZ, 0x1f, R13 ;  /* 0x0000001fff157819 */ /* 0x000fe4000001140d */
[----:B------:R-:W-:Y:S02]  /*0890*/  IADD3 R15, PT, PT, R100, 0x28, RZ ;  /* 0x00000028640f7810 */ /* 0x000fe40007ffe0ff */
[----:B------:R-:W-:Y:S01]  /*08a0*/  ISETP.GE.AND.EX P4, PT, R21, UR17, PT, P0 ;  /* 0x0000001115007c0c */ /* 0x000fe2000bf86300 */
[----:B------:R-:W-:Y:S01]  /*08b0*/  @!P2 IMAD R23, R7, R23, R4 ;  /* 0x000000170717a224 */ /* 0x000fe200078e0204 */
[----:B------:R-:W2:Y:S01]  /*08c0*/  @!P2 LDC.64 R24, c[0x0][0x398] ;  /* 0x0000e600ff18ab82 */ /* 0x000ea20000000a00 */
[----:B------:R-:W-:Y:S02]  /*08d0*/  @!P2 MOV R4, R38 ;  /* 0x000000260004a202 */ /* 0x000fe40000000f00 */
[----:B------:R-:W-:-:S02]  /*08e0*/  @!P2 MOV R5, R41 ;  /* 0x000000290005a202 */ /* 0x000fc40000000f00 */
[----:B------:R-:W-:Y:S02]  /*08f0*/  ISETP.GE.U32.AND P1, PT, R15, UR16, PT ;  /* 0x000000100f007c0c */ /* 0x000fe4000bf26070 */
[----:B------:R-:W-:Y:S01]  /*0900*/  SHF.R.S32.HI R17, RZ, 0x1f, R15 ;  /* 0x0000001fff117819 */ /* 0x000fe2000001140f */
[----:B------:R-:W-:Y:S01]  /*0910*/  @!P2 IMAD.WIDE.U32 R4, R7, R22, R4 ;  /* 0x000000160704a225 */ /* 0x000fe200078e0004 */
[----:B------:R-:W-:Y:S02]  /*0920*/  LOP3.LUT R106, R106, 0xffdfffff, RZ, 0xc0, !PT ;  /* 0xffdfffff6a6a7812 */ /* 0x000fe400078ec0ff */
[----:B------:R-:W-:Y:S01]  /*0930*/  ISETP.GE.AND.EX P3, PT, R17, UR17, PT, P1 ;  /* 0x0000001111007c0c */ /* 0x000fe2000bf66310 */
[----:B------:R-:W-:Y:S01]  /*0940*/  @!P6 IMAD R7, R9, R27, R6 ;  /* 0x0000001b0907e224 */ /* 0x000fe200078e0206 */
[----:B------:R-:W-:Y:S01]  /*0950*/  @!P2 IADD3 R5, PT, PT, R5, R23, RZ ;  /* 0x000000170505a210 */ /* 0x000fe20007ffe0ff */
[----:B------:R-:W3:Y:S01]  /*0960*/  @!P4 LDC.64 R32, c[0x0][0x3f8] ;  /* 0x0000fe00ff20cb82 */ /* 0x000ee20000000a00 */
[C---:B------:R-:W-:Y:S01]  /*0970*/  @!P2 SHF.L.U32 R119, R4.reuse, 0x1, RZ ;  /* 0x000000010477a819 */ /* 0x040fe200000006ff */
[----:B-1----:R-:W-:Y:S01]  /*0980*/  @!P5 IMAD R6, R19, R30, RZ ;  /* 0x0000001e1306d224 */ /* 0x002fe200078e02ff */
[----:B------:R-:W-:-:S02]  /*0990*/  @!P2 SHF.L.U64.HI R0, R4, 0x1, R5 ;  /* 0x000000010400a819 */ /* 0x000fc40000010205 */
[----:B------:R-:W-:Y:S02]  /*09a0*/  @!P6 MOV R4, R38 ;  /* 0x000000260004e202 */ /* 0x000fe40000000f00 */
[----:B------:R-:W-:Y:S01]  /*09b0*/  @!P6 MOV R5, R41 ;  /* 0x000000290005e202 */ /* 0x000fe20000000f00 */
[----:B------:R-:W1:Y:S01]  /*09c0*/  @!P6 LDC.64 R22, c[0x0][0x398] ;  /* 0x0000e600ff16eb82 */ /* 0x000e620000000a00 */
[----:B------:R-:W-:Y:S02]  /*09d0*/  @!P2 IADD3 R116, P0, PT, R119, R116, RZ ;  /* 0x000000747774a210 */ /* 0x000fe40007f1e0ff */
[----:B------:R-:W-:Y:S01]  /*09e0*/  @P5 LOP3.LUT R106, R106, 0x200000, RZ, 0xfc, !PT ;  /* 0x002000006a6a5812 */ /* 0x000fe200078efcff */
[----:B------:R-:W-:Y:S01]  /*09f0*/  @!P6 IMAD.WIDE.U32 R4, R9, R26, R4 ;  /* 0x0000001a0904e225 */ /* 0x000fe200078e0004 */
[----:B------:R-:W-:Y:S02]  /*0a00*/  @!P2 IADD3.X R117, PT, PT, R0, R117, RZ, P0, !PT ;  /* 0x000000750075a210 */ /* 0x000fe400007fe4ff */
[----:B--2---:R-:W-:Y:S01]  /*0a10*/  @!P2 IADD3 R118, P0, PT, R119, R24, RZ ;  /* 0x000000187776a210 */ /* 0x004fe20007f1e0ff */
[----:B------:R-:W2:Y:S01]  /*0a20*/  @!P5 LDC.64 R26, c[0x0][0x3a0] ;  /* 0x0000e800ff1adb82 */ /* 0x000ea20000000a00 */
[----:B------:R-:W-:Y:S01]  /*0a30*/  @!P6 IADD3 R5, PT, PT, R5, R7, RZ ;  /* 0x000000070505e210 */ /* 0x000fe20007ffe0ff */
[----:B------:R-:W-:Y:S01]  /*0a40*/  @!P5 IMAD R9, R11, R31, R6 ;  /* 0x0000001f0b09d224 */ /* 0x000fe200078e0206 */
[----:B------:R-:W-:Y:S01]  /*0a50*/  @!P6 SHF.L.U32 R115, R4, 0x1, RZ ;  /* 0x000000010473e819 */ /* 0x000fe200000006ff */
[----:B------:R-:W-:Y:S01]  /*0a60*/  STL.64 [R1+0x230], R116 ;  /* 0x0002307401007387 */ /* 0x000fe20000100a00 */
[----:B------:R-:W-:-:S02]  /*0a70*/  @!P2 IADD3.X R119, PT, PT, R0, R25, RZ, P0, !PT ;  /* 0x000000190077a210 */ /* 0x000fc400007fe4ff */
[----:B------:R-:W-:Y:S01]  /*0a80*/  @!P6 SHF.L.U64.HI R0, R4, 0x1, R5 ;  /* 0x000000010400e819 */ /* 0x000fe20000010205 */
[----:B------:R-:W4:Y:S01]  /*0a90*/  @!P5 LDC.64 R24, c[0x0][0x398] ;  /* 0x0000e600ff18db82 */ /* 0x000f220000000a00 */
[----:B------:R-:W-:Y:S01]  /*0aa0*/  @!P6 IADD3 R4, P0, PT, R115, R28, RZ ;  /* 0x0000001c7304e210 */ /* 0x000fe20007f1e0ff */
[----:B---3--:R-:W-:Y:S01]  /*0ab0*/  @!P4 IMAD R8, R21, R32, RZ ;  /* 0x000000201508c224 */ /* 0x008fe200078e02ff */
[----:B------:R-:W-:Y:S02]  /*0ac0*/  @!P5 MOV R6, R38 ;  /* 0x000000260006d202 */ /* 0x000fe40000000f00 */
[----:B------:R-:W-:Y:S02]  /*0ad0*/  @!P6 IADD3.X R5, PT, PT, R0, R29, RZ, P0, !PT ;  /* 0x0000001d0005e210 */ /* 0x000fe400007fe4ff */
[----:B------:R-:W-:Y:S01]  /*0ae0*/  @!P5 MOV R7, R41 ;  /* 0x000000290007d202 */ /* 0x000fe20000000f00 */
[----:B------:R-:W3:Y:S01]  /*0af0*/  @!P3 LDC.64 R28, c[0x0][0x3f8] ;  /* 0x0000fe00ff1cbb82 */ /* 0x000ee20000000a00 */
[----:B-1----:R-:W-:Y:S01]  /*0b00*/  @!P6 IADD3 R114, P0, PT, R115, R22, RZ ;  /* 0x000000167372e210 */ /* 0x002fe20007f1e0ff */
[----:B------:R1:W-:Y:S01]  /*0b10*/  STL [R1+0x210], R5 ;  /* 0x0002100501007387 */ /* 0x0003e20000100800 */
[----:B------:R-:W-:Y:S01]  /*0b20*/  LOP3.LUT R106, R106, 0xffefffff, RZ, 0xc0, !PT ;  /* 0xffefffff6a6a7812 */ /* 0x000fe200078ec0ff */
[----:B------:R-:W-:Y:S01]  /*0b30*/  @!P5 IMAD.WIDE.U32 R6, R11, R30, R6 ;  /* 0x0000001e0b06d225 */ /* 0x000fe200078e0006 */
[----:B------:R-:W-:-:S02]  /*0b40*/  @!P6 IADD3.X R115, PT, PT, R0, R23, RZ, P0, !PT ;  /* 0x000000170073e210 */ /* 0x000fc400007fe4ff */
[----:B------:R-:W-:Y:S01]  /*0b50*/  @P4 LOP3.LUT R106, R106, 0x100000, RZ, 0xfc, !PT ;  /* 0x001000006a6a4812 */ /* 0x000fe200078efcff */
[----:B------:R-:W0:Y:S01]  /*0b60*/  @!P4 LDC.64 R18, c[0x0][0x3a0] ;  /* 0x0000e800ff12cb82 */ /* 0x000e220000000a00 */
[----:B------:R-:W-:Y:S01]  /*0b70*/  @!P5 IADD3 R7, PT, PT, R7, R9, RZ ;  /* 0x000000090707d210 */ /* 0x000fe20007ffe0ff */
[----:B------:R-:W-:Y:S01]  /*0b80*/  @!P4 IMAD R11, R13, R33, R8 ;  /* 0x000000210d0bc224 */ /* 0x000fe200078e0208 */
[C---:B------:R-:W-:Y:S01]  /*0b90*/  @!P5 SHF.L.U32 R113, R6.reuse, 0x1, RZ ;  /* 0x000000010671d819 */ /* 0x040fe200000006ff */
[----:B------:R1:W-:Y:S01]  /*0ba0*/  STL.64 [R1+0x218], R114 ;  /* 0x0002187201007387 */ /* 0x0003e20000100a00 */
[----:B------:R-:W-:Y:S02]  /*0bb0*/  @!P4 MOV R8, R38 ;  /* 0x000000260008c202 */ /* 0x000fe40000000f00 */
[----:B------:R-:W-:Y:S01]  /*0bc0*/  @!P4 MOV R9, R41 ;  /* 0x000000290009c202 */ /* 0x000fe20000000f00 */
[----:B------:R-:W1:Y:S01]  /*0bd0*/  @!P4 LDC.64 R20, c[0x0][0x398] ;  /* 0x0000e600ff14cb82 */ /* 0x000e620000000a00 */
[----:B------:R-:W-:-:S02]  /*0be0*/  @!P5 SHF.L.U64.HI R0, R6, 0x1, R7 ;  /* 0x000000010600d819 */ /* 0x000fc40000010207 */
[----:B--2---:R-:W-:Y:S01]  /*0bf0*/  @!P5 IADD3 R6, P0, PT, R113, R26, RZ ;  /* 0x0000001a7106d210 */ /* 0x004fe20007f1e0ff */
[----:B------:R-:W-:Y:S01]  /*0c00*/  @!P4 IMAD.WIDE.U32 R8, R13, R32, R8 ;  /* 0x000000200d08c225 */ /* 0x000fe200078e0008 */
[----:B------:R-:W-:Y:S02]  /*0c10*/  LOP3.LUT R106, R106, 0xfff7ffff, RZ, 0xc0, !PT ;  /* 0xfff7ffff6a6a7812 */ /* 0x000fe400078ec0ff */
[----:B------:R-:W-:Y:S01]  /*0c20*/  @!P5 IADD3.X R7, PT, PT, R0, R27, RZ, P0, !PT ;  /* 0x0000001b0007d210 */ /* 0x000fe200007fe4ff */
[----:B------:R-:W2:Y:S01]  /*0c30*/  @!P3 LDC.64 R22, c[0x0][0x3a0] ;  /* 0x0000e800ff16bb82 */ /* 0x000ea20000000a00 */
[----:B---3--:R-:W-:Y:S01]  /*0c40*/  @!P3 IMAD R10, R17, R28, RZ ;  /* 0x0000001c110ab224 */ /* 0x008fe200078e02ff */
[----:B----4-:R-:W-:Y:S02]  /*0c50*/  @!P5 IADD3 R112, P0, PT, R113, R24, RZ ;  /* 0x000000187170d210 */ /* 0x010fe40007f1e0ff */
[----:B------:R-:W-:Y:S01]  /*0c60*/  @!P4 IADD3 R9, PT, PT, R9, R11, RZ ;  /* 0x0000000b0909c210 */ /* 0x000fe20007ffe0ff */
[----:B------:R-:W-:Y:S01]  /*0c70*/  @!P3 IMAD R13, R15, R29, R10 ;  /* 0x0000001d0f0db224 */ /* 0x000fe200078e020a */
[----:B------:R-:W-:Y:S01]  /*0c80*/  @!P4 SHF.L.U32 R111, R8, 0x1, RZ ;  /* 0x00000001086fc819 */ /* 0x000fe200000006ff */
[----:B------:R-:W-:Y:S01]  /*0c90*/  STL.64 [R1+0x200], R6 ;  /* 0x0002000601007387 */ /* 0x000fe20000100a00 */
[----:B------:R-:W3:Y:S01]  /*0ca0*/  @!P3 LDC.64 R26, c[0x0][0x398] ;  /* 0x0000e600ff1abb82 */ /* 0x000ee20000000a00 */
[----:B------:R-:W-:-:S02]  /*0cb0*/  @!P3 MOV R10, R38 ;  /* 0x00000026000ab202 */ /* 0x000fc40000000f00 */
[----:B------:R-:W-:Y:S02]  /*0cc0*/  @!P3 MOV R11, R41 ;  /* 0x00000029000bb202 */ /* 0x000fe40000000f00 */
[----:B------:R-:W-:Y:S02]  /*0cd0*/  @!P5 IADD3.X R113, PT, PT, R0, R25, RZ, P0, !PT ;  /* 0x000000190071d210 */ /* 0x000fe400007fe4ff */
[----:B------:R-:W-:Y:S01]  /*0ce0*/  @!P4 SHF.L.U64.HI R0, R8, 0x1, R9 ;  /* 0x000000010800c819 */ /* 0x000fe20000010209 */
[----:B------:R-:W-:Y:S01]  /*0cf0*/  @!P3 IMAD.WIDE.U32 R10, R15, R28, R10 ;  /* 0x0000001c0f0ab225 */ /* 0x000fe200078e000a */
[----:B0-----:R-:W-:Y:S01]  /*0d00*/  @!P4 IADD3 R8, P0, PT, R111, R18, RZ ;  /* 0x000000126f08c210 */ /* 0x001fe20007f1e0ff */
[----:B------:R0:W-:Y:S01]  /*0d10*/  STL.64 [R1+0x220], R112 ;  /* 0x0002207001007387 */ /* 0x0001e20000100a00 */
[----:B------:R-:W-:Y:S02]  /*0d20*/  IADD3 R15, PT, PT, R100, 0x30, RZ ;  /* 0x00000030640f7810 */ /* 0x000fe40007ffe0ff */
[----:B------:R-:W-:-:S02]  /*0d30*/  @!P4 IADD3.X R9, PT, PT, R0, R19, RZ, P0, !PT ;  /* 0x000000130009c210 */ /* 0x000fc400007fe4ff */
[----:B-1----:R-:W-:Y:S02]  /*0d40*/  @!P4 IADD3 R110, P0, PT, R111, R20, RZ ;  /* 0x000000146f6ec210 */ /* 0x002fe40007f1e0ff */
[----:B------:R-:W-:Y:S02]  /*0d50*/  @!P3 IADD3 R11, PT, PT, R11, R13, RZ ;  /* 0x0000000d0b0bb210 */ /* 0x000fe40007ffe0ff */
[----:B------:R-:W-:Y:S02]  /*0d60*/  @!P3 SHF.L.U32 R109, R10, 0x1, RZ ;  /* 0x000000010a6db819 */ /* 0x000fe400000006ff */
[----:B------:R-:W-:Y:S02]  /*0d70*/  @!P4 IADD3.X R111, PT, PT, R0, R21, RZ, P0, !PT ;  /* 0x00000015006fc210 */ /* 0x000fe400007fe4ff */
[----:B------:R-:W-:Y:S02]  /*0d80*/  @!P3 SHF.L.U64.HI R0, R10, 0x1, R11 ;  /* 0x000000010a00b819 */ /* 0x000fe4000001020b */
[----:B--2---:R-:W-:-:S02]  /*0d90*/  @!P3 IADD3 R10, P0, PT, R109, R22, RZ ;  /* 0x000000166d0ab210 */ /* 0x004fc40007f1e0ff */
[----:B------:R-:W-:Y:S02]  /*0da0*/  SHF.R.S32.HI R13, RZ, 0x1f, R15 ;  /* 0x0000001fff0d7819 */ /* 0x000fe4000001140f */
[----:B------:R-:W-:Y:S02]  /*0db0*/  @!P3 IADD3.X R11, PT, PT, R0, R23, RZ, P0, !PT ;  /* 0x00000017000bb210 */ /* 0x000fe400007fe4ff */
[----:B---3--:R-:W-:Y:S02]  /*0dc0*/  @!P3 IADD3 R108, P0, PT, R109, R26, RZ ;  /* 0x0000001a6d6cb210 */ /* 0x008fe40007f1e0ff */
[----:B------:R-:W-:Y:S02]  /*0dd0*/  @P3 LOP3.LUT R106, R106, 0x80000, RZ, 0xfc, !PT ;  /* 0x000800006a6a3812 */ /* 0x000fe400078efcff */
[----:B------:R-:W-:Y:S02]  /*0de0*/  @!P3 IADD3.X R109, PT, PT, R0, R27, RZ, P0, !PT ;  /* 0x0000001b006db210 */ /* 0x000fe400007fe4ff */
[----:B------:R-:W-:-:S02]  /*0df0*/  ISETP.GE.U32.AND P0, PT, R15, UR16, PT ;  /* 0x000000100f007c0c */ /* 0x000fc4000bf06070 */
[----:B------:R-:W-:Y:S02]  /*0e00*/  LOP3.LUT R106, R106, 0xfffbffff, RZ, 0xc0, !PT ;  /* 0xfffbffff6a6a7812 */ /* 0x000fe400078ec0ff */
[----:B------:R-:W-:-:S13]  /*0e10*/  ISETP.GE.AND.EX P1, PT, R13, UR17, PT, P0 ;  /* 0x000000110d007c0c */ /* 0x000fda000bf26300 */
[----:B------:R-:W1:Y:S01]  /*0e20*/  @!P1 LDC.64 R16, c[0x0][0x3f8] ;  /* 0x0000fe00ff109b82 */ /* 0x000e620000000a00 */
[----:B------:R-:W-:Y:S02]  /*0e30*/  @!P1 MOV R12, R38 ;  /* 0x00000026000c9202 */ /* 0x000fe40000000f00 */
[----:B------:R-:W-:-:S04]  /*0e40*/  @P1 LOP3.LUT R106, R106, 0x40000, RZ, 0xfc, !PT ;  /* 0x000400006a6a1812 */ /* 0x000fc800078efcff */
[----:B------:R-:W-:Y:S01]  /*0e50*/  LOP3.LUT R106, R106, 0xfffdffff, RZ, 0xc0, !PT ;  /* 0xfffdffff6a6a7812 */ /* 0x000fe200078ec0ff */
[----:B------:R-:W2:Y:S01]  /*0e60*/  @!P1 LDC.64 R18, c[0x0][0x3a0] ;  /* 0x0000e800ff129b82 */ /* 0x000ea20000000a00 */
[----:B-1----:R-:W-:Y:S01]  /*0e70*/  @!P1 IMAD R0, R13, R16, RZ ;  /* 0x000000100d009224 */ /* 0x002fe200078e02ff */
[----:B------:R-:W-:-:S03]  /*0e80*/  @!P1 MOV R13, R41 ;  /* 0x00000029000d9202 */ /* 0x000fc60000000f00 */
[C---:B------:R-:W-:Y:S02]  /*0e90*/  @!P1 IMAD R17, R15.reuse, R17, R0 ;  /* 0x000000110f119224 */ /* 0x040fe400078e0200 */
[----:B------:R-:W-:Y:S02]  /*0ea0*/  @!P1 IMAD.WIDE.U32 R12, R15, R16, R12 ;  /* 0x000000100f0c9225 */ /* 0x000fe400078e000c */
[----:B------:R-:W1:Y:S03]  /*0eb0*/  @!P1 LDC.64 R14, c[0x0][0x398] ;  /* 0x0000e600ff0e9b82 */ /* 0x000e660000000a00 */
[----:B------:R-:W-:Y:S02]  /*0ec0*/  @!P1 IADD3 R13, PT, PT, R13, R17, RZ ;  /* 0x000000110d0d9210 */ /* 0x000fe40007ffe0ff */
[C---:B------:R-:W-:Y:S02]  /*0ed0*/  @!P1 SHF.L.U32 R105, R12.reuse, 0x1, RZ ;  /* 0x000000010c699819 */ /* 0x040fe400000006ff */
[----:B------:R-:W-:-:S02]  /*0ee0*/  @!P1 SHF.L.U64.HI R0, R12, 0x1, R13 ;  /* 0x000000010c009819 */ /* 0x000fc4000001020d */
[C---:B--2---:R-:W-:Y:S02]  /*0ef0*/  @!P1 IADD3 R12, P0, PT, R105.reuse, R18, RZ ;  /* 0x00000012690c9210 */ /* 0x044fe40007f1e0ff */
[----:B------:R-:W-:Y:S02]  /*0f00*/  IADD3 R17, PT, PT, R100, 0x38, RZ ;  /* 0x0000003864117810 */ /* 0x000fe40007ffe0ff */
[----:B------:R-:W-:Y:S02]  /*0f10*/  @!P1 IADD3.X R13, PT, PT, R0, R19, RZ, P0, !PT ;  /* 0x00000013000d9210 */ /* 0x000fe400007fe4ff */
[----:B-1----:R-:W-:-:S04]  /*0f20*/  @!P1 IADD3 R104, P0, PT, R105, R14, RZ ;  /* 0x0000000e69689210 */ /* 0x002fc80007f1e0ff */
[----:B------:R-:W-:Y:S02]  /*0f30*/  @!P1 IADD3.X R105, PT, PT, R0, R15, RZ, P0, !PT ;  /* 0x0000000f00699210 */ /* 0x000fe400007fe4ff */
[----:B------:R-:W-:Y:S02]  /*0f40*/  SHF.R.S32.HI R15, RZ, 0x1f, R17 ;  /* 0x0000001fff0f7819 */ /* 0x000fe40000011411 */
[----:B------:R-:W-:-:S04]  /*0f50*/  ISETP.GE.U32.AND P0, PT, R17, UR16, PT ;  /* 0x0000001011007c0c */ /* 0x000fc8000bf06070 */
        /* <DEDUP_REMOVED lines=35> */
[----:B--2---:R-:W-:-:S04]  /*1190*/  @!P1 IADD3 R98, P0, PT, R97, R98, RZ ;  /* 0x0000006261629210 */ /* 0x004fc80007f1e0ff */
[----:B------:R-:W-:Y:S02]  /*11a0*/  @!P1 IADD3.X R99, PT, PT, R16, R99, RZ, P0, !PT ;  /* 0x0000006310639210 */ /* 0x000fe400007fe4ff */
[----:B-1----:R-:W-:-:S04]  /*11b0*/  @!P1 IADD3 R96, P0, PT, R97, R18, RZ ;  /* 0x0000001261609210 */ /* 0x002fc80007f1e0ff */
[----:B------:R-:W-:Y:S02]  /*11c0*/  @!P1 IADD3.X R97, PT, PT, R16, R19, RZ, P0, !PT ;  /* 0x0000001310619210 */ /* 0x000fe400007fe4ff */
[----:B------:R-:W-:-:S04]  /*11d0*/  IADD3 R19, PT, PT, R100, 0x48, RZ ;  /* 0x0000004864137810 */ /* 0x000fc80007ffe0ff */
        /* <DEDUP_REMOVED lines=272> */
[----:B------:R-:W-:-:S03]  /*22e0*/  IADD3 R19, PT, PT, R100, 0xb0, RZ ;  /* 0x000000b064137810 */ /* 0x000fc60007ffe0ff */
[----:B------:R-:W-:Y:S01]  /*22f0*/  STL.64 [R1+0x1e0], R56 ;  /* 0x0001e03801007387 */ /* 0x000fe20000100a00 */
        /* <DEDUP_REMOVED lines=47> */
[----:B------:R-:W-:-:S05]  /*25f0*/  @P1 LOP3.LUT R106, R106, 0x1, RZ, 0xfc, !PT ;  /* 0x000000016a6a1812 */ /* 0x000fca00078efcff */
        /* <DEDUP_REMOVED lines=33> */
[----:B------:R-:W-:Y:S02]  /*2810*/  SHF.R.S32.HI R19, RZ, 0x1f, R77 ;  /* 0x0000001fff137819 */ /* 0x000fe4000001144d */
[----:B------:R-:W-:Y:S02]  /*2820*/  ISETP.GE.U32.AND P1, PT, R77, UR16, PT ;  /* 0x000000104d007c0c */ /* 0x000fe4000bf26070 */
[C---:B------:R-:W-:Y:S02]  /*2830*/  LOP3.LUT P0, RZ, R106.reuse, 0x1000000, RZ, 0xc0, !PT ;  /* 0x010000006aff7812 */ /* 0x040fe4000780c0ff */
[----:B------:R-:W-:Y:S02]  /*2840*/  ISETP.GE.AND.EX P1, PT, R19, UR17, PT, P1 ;  /* 0x0000001113007c0c */ /* 0x000fe4000bf26310 */
[----:B------:R-:W-:-:S11]  /*2850*/  LOP3.LUT R106, R106, 0x7fffffff, RZ, 0xc0, !PT ;  /* 0x7fffffff6a6a7812 */ /* 0x000fd600078ec0ff */
        /* <DEDUP_REMOVED lines=15> */
[----:B------:R-:W-:Y:S02]  /*2950*/  SHF.R.S32.HI R123, RZ, 0x1f, R101 ;  /* 0x0000001fff7b7819 */ /* 0x000fe40000011465 */
[----:B-1----:R-:W-:-:S04]  /*2960*/  @!P1 IADD3 R76, P2, PT, R77, R18, RZ ;  /* 0x000000124d4c9210 */ /* 0x002fc80007f5e0ff */
[----:B------:R-:W-:Y:S02]  /*2970*/  @!P1 IADD3.X R77, PT, PT, R16, R19, RZ, P2, !PT ;  /* 0x00000013104d9210 */ /* 0x000fe400017fe4ff */
[----:B------:R-:W-:Y:S02]  /*2980*/  ISETP.GE.U32.AND P2, PT, R101, UR16, PT ;  /* 0x0000001065007c0c */ /* 0x000fe4000bf46070 */
[C---:B------:R-:W-:Y:S02]  /*2990*/  LOP3.LUT P1, RZ, R106.reuse, 0x800000, RZ, 0xc0, !PT ;  /* 0x008000006aff7812 */ /* 0x040fe4000782c0ff */
[----:B------:R-:W-:Y:S02]  /*29a0*/  ISETP.GE.AND.EX P2, PT, R123, UR17, PT, P2 ;  /* 0x000000117b007c0c */ /* 0x000fe4000bf46320 */
[----:B------:R-:W-:-:S11]  /*29b0*/  LOP3.LUT R106, R106, 0xbfffffff, RZ, 0xc0, !PT ;  /* 0xbfffffff6a6a7812 */ /* 0x000fd600078ec0ff */
[----:B------:R-:W1:Y:S01]  /*29c0*/  @!P2 LDC.64 R18, c[0x0][0x3f8] ;  /* 0x0000fe00ff12ab82 */ /* 0x000e620000000a00 */
[----:B------:R-:W-:Y:S02]  /*29d0*/  @!P2 MOV R122, R38 ;  /* 0x00000026007aa202 */ /* 0x000fe40000000f00 */
[----:B------:R-:W-:Y:S02]  /*29e0*/  @P2 LOP3.LUT R106, R106, 0x40000000, RZ, 0xfc, !PT ;  /* 0x400000006a6a2812 */ /* 0x000fe400078efcff */
[----:B------:R-:W-:Y:S01]  /*29f0*/  PRMT R5, RZ, 0x7610, R5 ;  /* 0x00007610ff057816 */ /* 0x000fe20000000005 */
[----:B------:R-:W-:Y:S01]  /*2a00*/  STL [R1+0x1d8], R118 ;  /* 0x0001d87601007387 */ /* 0x000fe20000100800 */
[----:B------:R-:W-:Y:S01]  /*2a10*/  LOP3.LUT R106, R106, 0xdfffffff, RZ, 0xc0, !PT ;  /* 0xdfffffff6a6a7812 */ /* 0x000fe200078ec0ff */
[----:B------:R-:W2:Y:S01]  /*2a20*/  @!P2 LDC.64 R16, c[0x0][0x3a0] ;  /* 0x0000e800ff10ab82 */ /* 0x000ea20000000a00 */
[----:B-1----:R-:W-:Y:S01]  /*2a30*/  @!P2 IMAD R0, R123, R18, RZ ;  /* 0x000000127b00a224 */ /* 0x002fe200078e02ff */
[----:B------:R-:W-:-:S03]  /*2a40*/  @!P2 MOV R123, R41 ;  /* 0x00000029007ba202 */ /* 0x000fc60000000f00 */
[C---:B------:R-:W-:Y:S01]  /*2a50*/  @!P2 IMAD R19, R101.reuse, R19, R0 ;  /* 0x000000136513a224 */ /* 0x040fe200078e0200 */
[----:B------:R-:W-:Y:S01]  /*2a60*/  IADD3 R0, PT, PT, R100, 0xe0, RZ ;  /* 0x000000e064007810 */ /* 0x000fe20007ffe0ff */
[----:B------:R-:W-:-:S05]  /*2a70*/  @!P2 IMAD.WIDE.U32 R122, R101, R18, R122 ;  /* 0x00000012657aa225 */ /* 0x000fca00078e007a */
[----:B------:R-:W-:Y:S02]  /*2a80*/  @!P2 IADD3 R101, PT, PT, R123, R19, RZ ;  /* 0x000000137b65a210 */ /* 0x000fe40007ffe0ff */
[C---:B------:R-:W-:Y:S02]  /*2a90*/  @!P2 SHF.L.U32 R19, R122.reuse, 0x1, RZ ;  /* 0x000000017a13a819 */ /* 0x040fe400000006ff */
[----:B------:R-:W-:Y:S02]  /*2aa0*/  @!P2 SHF.L.U64.HI R122, R122, 0x1, R101 ;  /* 0x000000017a7aa819 */ /* 0x000fe40000010265 */
[----:B--2---:R-:W-:Y:S02]  /*2ab0*/  @!P2 IADD3 R124, P3, PT, R19, R16, RZ ;  /* 0x00000010137ca210 */ /* 0x004fe40007f7e0ff */
[----:B------:R-:W-:Y:S02]  /*2ac0*/  SHF.R.S32.HI R101, RZ, 0x1f, R0 ;  /* 0x0000001fff657819 */ /* 0x000fe40000011400 */
[----:B------:R-:W-:-:S02]  /*2ad0*/  @!P2 IADD3.X R125, PT, PT, R122, R17, RZ, P3, !PT ;  /* 0x000000117a7da210 */ /* 0x000fc40001ffe4ff */
[----:B------:R-:W1:Y:S03]  /*2ae0*/  @!P2 LDC.64 R16, c[0x0][0x398] ;  /* 0x0000e600ff10ab82 */ /* 0x000e660000000a00 */
[----:B------:R2:W-:Y:S01]  /*2af0*/  @!P2 STL.64 [R1+0x110], R124 ;  /* 0x0001107c0100a387 */ /* 0x0005e20000100a00 */
[----:B-1----:R-:W-:-:S04]  /*2b00*/  @!P2 IADD3 R114, P3, PT, R19, R16, RZ ;  /* 0x000000101372a210 */ /* 0x002fc80007f7e0ff */
[----:B------:R-:W-:Y:S02]  /*2b10*/  @!P2 IADD3.X R115, PT, PT, R122, R17, RZ, P3, !PT ;  /* 0x000000117a73a210 */ /* 0x000fe40001ffe4ff */
[----:B------:R-:W-:-:S04]  /*2b20*/  ISETP.GE.U32.AND P3, PT, R0, UR16, PT ;  /* 0x0000001000007c0c */ /* 0x000fc8000bf66070 */
[----:B------:R-:W-:-:S13]  /*2b30*/  ISETP.GE.AND.EX P3, PT, R101, UR17, PT, P3 ;  /* 0x0000001165007c0c */ /* 0x000fda000bf66330 */
[----:B------:R-:W1:Y:S01]  /*2b40*/  @!P3 LDC.64 R16, c[0x0][0x3f8] ;  /* 0x0000fe00ff10bb82 */ /* 0x000e620000000a00 */
[----:B------:R-:W-:Y:S02]  /*2b50*/  @!P3 MOV R122, R38 ;  /* 0x00000026007ab202 */ /* 0x000fe40000000f00 */
[----:B------:R-:W-:Y:S02]  /*2b60*/  @!P3 MOV R123, R41 ;  /* 0x00000029007bb202 */ /* 0x000fe40000000f00 */
[----:B------:R-:W-:-:S03]  /*2b70*/  @P3 LOP3.LUT R106, R106, 0x20000000, RZ, 0xfc, !PT ;  /* 0x200000006a6a3812 */ /* 0x000fc600078efcff */
[----:B------:R-:W0:Y:S01]  /*2b80*/  @!P3 LDC.64 R18, c[0x0][0x3a0] ;  /* 0x0000e800ff12bb82 */ /* 0x000e220000000a00 */
[----:B------:R-:W-:Y:S01]  /*2b90*/  LOP3.LUT R106, R106, 0xefffffff, RZ, 0xc0, !PT ;  /* 0xefffffff6a6a7812 */ /* 0x000fe200078ec0ff */
[-C--:B-1----:R-:W-:Y:S02]  /*2ba0*/  @!P3 IMAD R101, R101, R16.reuse, RZ ;  /* 0x000000106565b224 */ /* 0x082fe400078e02ff */
[----:B------:R-:W-:-:S04]  /*2bb0*/  @!P3 IMAD.WIDE.U32 R122, R0, R16, R122 ;  /* 0x00000010007ab225 */ /* 0x000fc800078e007a */
[----:B------:R-:W-:Y:S01]  /*2bc0*/  @!P3 IMAD R17, R0, R17, R101 ;  /* 0x000000110011b224 */ /* 0x000fe200078e0265 */
[----:B------:R-:W-:-:S04]  /*2bd0*/  @!P3 SHF.L.U32 R0, R122, 0x1, RZ ;  /* 0x000000017a00b819 */ /* 0x000fc800000006ff */
[----:B------:R-:W-:Y:S02]  /*2be0*/  @!P3 IADD3 R17, PT, PT, R123, R17, RZ ;  /* 0x000000117b11b210 */ /* 0x000fe40007ffe0ff */
[----:B0-----:R-:W-:Y:S02]  /*2bf0*/  @!P3 IADD3 R112, P4, PT, R0, R18, RZ ;  /* 0x000000120070b210 */ /* 0x001fe40007f9e0ff */
[----:B------:R-:W-:Y:S02]  /*2c00*/  @!P3 SHF.L.U64.HI R122, R122, 0x1, R17 ;  /* 0x000000017a7ab819 */ /* 0x000fe40000010211 */
[----:B------:R-:W0:Y:S02]  /*2c10*/  @!P3 LDC.64 R16, c[0x0][0x398] ;  /* 0x0000e600ff10bb82 */ /* 0x000e240000000a00 */
[----:B------:R-:W-:Y:S02]  /*2c20*/  @!P3 IADD3.X R113, PT, PT, R122, R19, RZ, P4, !PT ;  /* 0x000000137a71b210 */ /* 0x000fe400027fe4ff */
[----:B0-----:R-:W-:-:S02]  /*2c30*/  @!P3 IADD3 R116, P4, PT, R0, R16, RZ ;  /* 0x000000100074b210 */ /* 0x001fc40007f9e0ff */
        /* <DEDUP_REMOVED lines=18> */
[----:B------:R-:W2:Y:S02]  /*2d60*/  @!P4 LDC.64 R16, c[0x0][0x398] ;  /* 0x0000e600ff10cb82 */ /* 0x000ea40000000a00 */
[----:B------:R-:W-:Y:S02]  /*2d70*/  @!P4 IADD3.X R121, PT, PT, R122, R19, RZ, P5, !PT ;  /* 0x000000137a79c210 */ /* 0x000fe40002ffe4ff */
[----:B--2---:R-:W-:-:S02]  /*2d80*/  @!P4 IADD3 R124, P5, PT, R0, R16, RZ ;  /* 0x00000010007cc210 */ /* 0x004fc40007fbe0ff */
        /* <DEDUP_REMOVED lines=19> */
[----:B------:R-:W-:-:S04]  /*2ec0*/  @!P5 IADD3.X R7, PT, PT, R122, R19, RZ, P6, !PT ;  /* 0x000000137a07d210 */ /* 0x000fc800037fe4ff */
[----:B------:R-:W-:Y:S02]  /*2ed0*/  MOV R39, R7 ;  /* 0x0000000700277202 */ /* 0x000fe40000000f00 */
        /* <DEDUP_REMOVED lines=8> */
[----:B------:R-:W-:-:S03]  /*2f60*/  MOV R38, R6 ;  /* 0x0000000600267202 */ /* 0x000fc60000000f00 */
        /* <DEDUP_REMOVED lines=9> */
[----:B------:R-:W-:Y:S02]  /*3000*/  @!P6 IADD3.X R7, PT, PT, R122, R19, RZ, P2, !PT ;  /* 0x000000137a07e210 */ /* 0x000fe400017fe4ff */
[----:B0-----:R-:W-:-:S04]  /*3010*/  @!P6 IADD3 R40, P2, PT, R0, R16, RZ ;  /* 0x000000100028e210 */ /* 0x001fc80007f5e0ff */
[----:B------:R-:W-:-:S05]  /*3020*/  @!P6 IADD3.X R41, PT, PT, R122, R17, RZ, P2, !PT ;  /* 0x000000117a29e210 */ /* 0x000fca00017fe4ff */
[----:B------:R0:W-:Y:S02]  /*3030*/  STL.64 [R1+0x1c0], R40 ;  /* 0x0001c02801007387 */ /* 0x0001e40000100a00 */
[----:B0-----:R-:W-:Y:S02]  /*3040*/  MOV R40, R120 ;  /* 0x0000007800287202 */ /* 0x001fe40000000f00 */
[----:B------:R-:W-:Y:S02]  /*3050*/  MOV R41, R121 ;  /* 0x0000007900297202 */ /* 0x000fe40000000f00 */
[----:B------:R-:W2:Y:S01]  /*3060*/  LDL.LU.64 R120, [R1+0x240] ;  /* 0x0002400001787983 */ /* 0x000ea20000300a00 */
[----:B------:R-:W-:Y:S01]  /*3070*/  MOV R17, RZ ;  /* 0x000000ff00117202 */ /* 0x000fe20000000f00 */
[----:B------:R-:W-:Y:S01]  /*3080*/  HFMA2 R19, -RZ, RZ, 0, 0 ;  /* 0x00000000ff137431 */ /* 0x000fe200000001ff */
[----:B------:R-:W-:Y:S01]  /*3090*/  PRMT R0, RZ, 0x7610, R0 ;  /* 0x00007610ff007816 */ /* 0x000fe20000000000 */
[----:B------:R0:W-:Y:S01]  /*30a0*/  STL [R1+0x1b8], R122 ;  /* 0x0001b87a01007387 */ /* 0x0001e20000100800 */
[----:B------:R-:W-:-:S03]  /*30b0*/  MOV R123, R125 ;  /* 0x0000007d007b7202 */ /* 0x000fc60000000f00 */
[----:B------:R1:W3:Y:S01]  /*30c0*/  @!P0 LDG.E R19, desc[UR10][R2.64] ;  /* 0x0000000a02138981 */ /* 0x0002e2000c1e1900 */
[----:B0-----:R-:W-:-:S03]  /*30d0*/  MOV R122, R124 ;  /* 0x0000007c007a7202 */ /* 0x001fc60000000f00 */
[----:B------:R-:W4:Y:S01]  /*30e0*/  LDL.LU.64 R124, [R1+0x238] ;  /* 0x00023800017c7983 */ /* 0x000f220000300a00 */
[C---:B------:R-:W-:Y:S02]  /*30f0*/  LOP3.LUT P3, RZ, R106.reuse, 0x400000, RZ, 0xc0, !PT ;  /* 0x004000006aff7812 */ /* 0x040fe4000786c0ff */
[C---:B------:R-:W-:Y:S02]  /*3100*/  LOP3.LUT P2, RZ, R106.reuse, 0x200000, RZ, 0xc0, !PT ;  /* 0x002000006aff7812 */ /* 0x040fe4000784c0ff */
[----:B------:R-:W-:Y:S01]  /*3110*/  LOP3.LUT R106, R106, 0xfbffffff, RZ, 0xc0, !PT ;  /* 0xfbffffff6a6a7812 */ /* 0x000fe200078ec0ff */
[----:B--2---:R0:W2:Y:S04]  /*3120*/  @!P0 LDG.E R17, desc[UR10][R120.64] ;  /* 0x0000000a78118981 */ /* 0x0040a8000c1e1900 */
[----:B------:R0:W-:Y:S01]  /*3130*/  STL.64 [R1+0x1c8], R120 ;  /* 0x0001c87801007387 */ /* 0x0001e20000100a00 */
[----:B-1----:R-:W-:-:S02]  /*3140*/  PRMT R2, RZ, 0x7610, R2 ;  /* 0x00007610ff027816 */ /* 0x002fc40000000002 */
[----:B------:R-:W-:Y:S02]  /*3150*/  PRMT R3, RZ, 0x7610, R3 ;  /* 0x00007610ff037816 */ /* 0x000fe40000000003 */
[----:B------:R-:W-:Y:S02]  /*3160*/  @P6 LOP3.LUT R106, R106, 0x4000000, RZ, 0xfc, !PT ;  /* 0x040000006a6a6812 */ /* 0x000fe400078efcff */
[----:B0-----:R-:W-:Y:S02]  /*3170*/  MOV R120, R116 ;  /* 0x0000007400787202 */ /* 0x001fe40000000f00 */
[----:B------:R-:W-:Y:S02]  /*3180*/  MOV R121, R117 ;  /* 0x0000007500797202 */ /* 0x000fe40000000f00 */
[----:B------:R-:W3:Y:S01]  /*3190*/  LDL.LU.64 R116, [R1+0x230] ;  /* 0x0002300001747983 */ /* 0x000ee20000300a00 */
[----:B--2---:R-:W-:-:S05]  /*31a0*/  @!P0 PRMT R0, R17, 0x7632, R0 ;  /* 0x0000763211008816 */ /* 0x004fca0000000000 */
[----:B------:R0:W-:Y:S02]  /*31b0*/  STL.S16 [R1+0x15c], R0 ;  /* 0x00015c0001007387 */ /* 0x0001e40000100600 */
[----:B0-----:R-:W-:-:S06]  /*31c0*/  HFMA2 R0, -RZ, RZ, 0, 0 ;  /* 0x00000000ff007431 */ /* 0x001fcc00000001ff */
[----:B---3--:R-:W2:Y:S01]  /*31d0*/  @!P1 LDG.E R0, desc[UR10][R116.64] ;  /* 0x0000000a74009981 */ /* 0x008ea2000c1e1900 */
[----:B------:R-:W-:Y:S02]  /*31e0*/  @!P0 PRMT R2, R17, 0x7610, R2 ;  /* 0x0000761011028816 */ /* 0x000fe40000000002 */
[----:B----4-:R-:W-:-:S03]  /*31f0*/  PRMT R124, RZ, 0x7610, R124 ;  /* 0x00007610ff7c7816 */ /* 0x010fc6000000007c */
[----:B------:R0:W-:Y:S01]  /*3200*/  STL.S16 [R1+0x158], R2 ;  /* 0x0001580201007387 */ /* 0x0001e20000100600 */
[----:B------:R-:W-:Y:S02]  /*3210*/  @!P0 PRMT R124, R19, 0x7632, R124 ;  /* 0x00007632137c8816 */ /* 0x000fe4000000007c */
[----:B0-----:R-:W-:-:S03]  /*3220*/  MOV R2, RZ ;  /* 0x000000ff00027202 */ /* 0x001fc60000000f00 */
[----:B------:R0:W-:Y:S04]  /*3230*/  STL.S16 [R1+0x154], R124 ;  /* 0x0001547c01007387 */ /* 0x0001e80000100600 */
[----:B------:R1:W3:Y:S04]  /*3240*/  @!P1 LDG.E R2, desc[UR10][R118.64] ;  /* 0x0000000a76029981 */ /* 0x0002e8000c1e1900 */
[----:B0-----:R-:W4:Y:S01]  /*3250*/  LDL.LU R124, [R1+0x228] ;  /* 0x00022800017c7983 */ /* 0x001f220000300800 */
[----:B-1----:R-:W-:Y:S02]  /*3260*/  MOV R118, R114 ;  /* 0x0000007200767202 */ /* 0x002fe40000000f00 */
[----:B------:R-:W-:-:S02]  /*3270*/  MOV R119, R115 ;  /* 0x0000007300777202 */ /* 0x000fc40000000f00 */
[----:B------:R-:W4:Y:S01]  /*3280*/  LDL.LU.64 R114, [R1+0x218] ;  /* 0x0002180001727983 */ /* 0x000f220000300a00 */
[----:B--2---:R-:W-:-:S05]  /*3290*/  @!P1 PRMT R5, R0, 0x7610, R5 ;  /* 0x0000761000059816 */ /* 0x004fca0000000005 */
[----:B------:R0:W-:Y:S04]  /*32a0*/  STL.S16 [R1+0x14c], R5 ;  /* 0x00014c0501007387 */ /* 0x0001e80000100600 */
[----:B0-----:R-:W2:Y:S01]  /*32b0*/  LDL.LU R5, [R1+0x210] ;  /* 0x0002100001057983 */ /* 0x001ea20000300800 */
[----:B---3--:R-:W-:Y:S02]  /*32c0*/  @!P1 PRMT R3, R2, 0x7632, R3 ;  /* 0x0000763202039816 */ /* 0x008fe40000000003 */
[----:B----4-:R-:W-:-:S03]  /*32d0*/  PRMT R124, RZ, 0x7610, R124 ;  /* 0x00007610ff7c7816 */ /* 0x010fc6000000007c */
[----:B------:R0:W-:Y:S01]  /*32e0*/  STL.S16 [R1+0x16c], R3 ;  /* 0x00016c0301007387 */ /* 0x0001e20000100600 */
[----:B------:R-:W-:Y:S01]  /*32f0*/  @!P1 PRMT R124, R2, 0x7610, R124 ;  /* 0x00007610027c9816 */ /* 0x000fe2000000007c */
[----:B0-----:R-:W-:-:S04]  /*3300*/  HFMA2 R3, -RZ, RZ, 0, 0 ;  /* 0x00000000ff037431 */ /* 0x001fc800000001ff */
[----:B------:R0:W-:Y:S04]  /*3310*/  STL.S16 [R1+0x164], R124 ;  /* 0x0001647c01007387 */ /* 0x0001e80000100600 */
[----:B0-----:R-:W3:Y:S04]  /*3320*/  LDL.LU R124, [R1+0x208] ;  /* 0x00020800017c7983 */ /* 0x001ee80000300800 */
[----:B------:R0:W-:Y:S04]  /*3330*/  STL [R1+0x1dc], R114 ;  /* 0x0001dc7201007387 */ /* 0x0001e80000100800 */
[----:B--2---:R1:W2:Y:S02]  /*3340*/  @!P3 LDG.E R3, desc[UR10][R4.64] ;  /* 0x0000000a0403b981 */ /* 0x0042a4000c1e1900 */
[----:B-1----:R-:W-:-:S06]  /*3350*/  MOV R4, RZ ;  /* 0x000000ff00047202 */ /* 0x002fcc0000000f00 */
[----:B------:R0:W4:Y:S04]  /*3360*/  @!P3 LDG.E R4, desc[UR10][R114.64] ;  /* 0x0000000a7204b981 */ /* 0x000128000c1e1900 */
[----:B------:R1:W-:Y:S01]  /*3370*/  STL.64 [R1+0x1d0], R116 ;  /* 0x0001d07401007387 */ /* 0x0003e20000100a00 */
[----:B0-----:R-:W-:Y:S02]  /*3380*/  MOV R114, R6 ;  /* 0x0000000600727202 */ /* 0x001fe40000000f00 */
[----:B------:R-:W-:Y:S02]  /*3390*/  MOV R115, R7 ;  /* 0x0000000700737202 */ /* 0x000fe40000000f00 */
[----:B------:R-:W4:Y:S01]  /*33a0*/  LDL.LU.64 R6, [R1+0x200] ;  /* 0x0002000001067983 */ /* 0x000f220000300a00 */
[----:B-1----:R-:W-:-:S02]  /*33b0*/  MOV R116, R112 ;  /* 0x0000007000747202 */ /* 0x002fc40000000f00 */
[----:B------:R-:W-:Y:S02]  /*33c0*/  MOV R117, R113 ;  /* 0x0000007100757202 */ /* 0x000fe40000000f00 */
[----:B------:R-:W4:Y:S01]  /*33d0*/  LDL.LU.64 R112, [R1+0x220] ;  /* 0x0002200001707983 */ /* 0x000f220000300a00 */
[----:B------:R-:W-:Y:S02]  /*33e0*/  PRMT R125, RZ, 0x7610, R125 ;  /* 0x00007610ff7d7816 */ /* 0x000fe4000000007d */
[----:B---3--:R-:W-:Y:S02]  /*33f0*/  PRMT R124, RZ, 0x7610, R124 ;  /* 0x00007610ff7c7816 */ /* 0x008fe4000000007c */
[----:B------:R-:W-:-:S05]  /*3400*/  @!P0 PRMT R125, R19, 0x7610, R125 ;  /* 0x00007610137d8816 */ /* 0x000fca000000007d */
[----:B------:R0:W-:Y:S04]  /*3410*/  STL.S16 [R1+0x150], R125 ;  /* 0x0001507d01007387 */ /* 0x0001e80000100600 */
[----:B0-----:R-:W3:Y:S01]  /*3420*/  LDL.LU R125, [R1+0x22c] ;  /* 0x00022c00017d7983 */ /* 0x001ee20000300800 */
[----:B------:R-:W-:Y:S02]  /*3430*/  PRMT R5, RZ, 0x7610, R5 ;  /* 0x00007610ff057816 */ /* 0x000fe40000000005 */
[----:B--2---:R-:W-:-:S05]  /*3440*/  @!P3 PRMT R124, R3, 0x7610, R124 ;  /* 0x00007610037cb816 */ /* 0x004fca000000007c */
[----:B------:R0:W-:Y:S04]  /*3450*/  STL.S16 [R1+0x160], R124 ;  /* 0x0001607c01007387 */ /* 0x0001e80000100600 */
[----:B0-----:R-:W2:Y:S01]  /*3460*/  LDL.LU R124, [R1+0x1fc] ;  /* 0x0001fc00017c7983 */ /* 0x001ea20000300800 */
[----:B----4-:R-:W-:-:S05]  /*3470*/  @!P3 PRMT R5, R4, 0x7632, R5 ;  /* 0x000076320405b816 */ /* 0x010fca0000000005 */
[----:B------:R0:W-:Y:S02]  /*3480*/  STL.S16 [R1+0x17c], R5 ;  /* 0x00017c0501007387 */ /* 0x0001e40000100600 */
[----:B0-----:R-:W-:-:S06]  /*3490*/  HFMA2 R5, -RZ, RZ, 0, 0 ;  /* 0x00000000ff057431 */ /* 0x001fcc00000001ff */
[----:B------:R0:W4:Y:S02]  /*34a0*/  @!P2 LDG.E R5, desc[UR10][R6.64] ;  /* 0x0000000a0605a981 */ /* 0x000124000c1e1900 */
[----:B0-----:R-:W-:-:S06]  /*34b0*/  MOV R6, RZ ;  /* 0x000000ff00067202 */ /* 0x001fcc0000000f00 */
[----:B------:R-:W4:Y:S01]  /*34c0*/  @!P2 LDG.E R6, desc[UR10][R112.64] ;  /* 0x0000000a7006a981 */ /* 0x000f22000c1e1900 */
        /* <DEDUP_REMOVED lines=30> */
[----:B0-----:R-:W-:-:S06]  /*36b0*/  CS2R R10, SRZ ;  /* 0x00000000000a7805 */ /* 0x001fcc000001ff00 */
        /* <DEDUP_REMOVED lines=9> */
[C---:B------:R-:W-:Y:S02]  /*3750*/  LOP3.LUT P3, RZ, R106.reuse, 0x40000, RZ, 0xc0, !PT ;  /* 0x000400006aff7812 */ /* 0x040fe4000786c0ff */
[----:B------:R-:W-:-:S11]  /*3760*/  LOP3.LUT P5, RZ, R106, 0x20000, RZ, 0xc0, !PT ;  /* 0x000200006aff7812 */ /* 0x000fd600078ac0ff */
[----:B------:R0:W2:Y:S02]  /*3770*/  @!P3 LDG.E R11, desc[UR10][R12.64] ;  /* 0x0000000a0c0bb981 */ /* 0x0000a4000c1e1900 */
[----:B0-----:R-:W-:-:S06]  /*3780*/  CS2R R12, SRZ ;  /* 0x00000000000c7805 */ /* 0x001fcc000001ff00 */
[----:B------:R-:W2:Y:S04]  /*3790*/  @!P3 LDG.E R12, desc[UR10][R104.64] ;  /* 0x0000000a680cb981 */ /* 0x000ea8000c1e1900 */
[----:B------:R0:W2:Y:S01]  /*37a0*/  @!P5 LDG.E R13, desc[UR10][R14.64] ;  /* 0x0000000a0e0dd981 */ /* 0x0000a2000c1e1900 */
[----:B------:R-:W-:Y:S02]  /*37b0*/  PRMT R16, RZ, 0x7610, R16 ;  /* 0x00007610ff107816 */ /* 0x000fe40000000010 */
[----:B0-----:R-:W-:-:S06]  /*37c0*/  CS2R R14, SRZ ;  /* 0x00000000000e7805 */ /* 0x001fcc000001ff00 */
[----:B------:R-:W2:Y:S01]  /*37d0*/  @!P5 LDG.E R14, desc[UR10][R102.64] ;  /* 0x0000000a660ed981 */ /* 0x000ea2000c1e1900 */
[----:B------:R-:W-:Y:S02]  /*37e0*/  LOP3.LUT P6, RZ, R106, 0x10000, RZ, 0xc0, !PT ;  /* 0x000100006aff7812 */ /* 0x000fe400078cc0ff */
[----:B------:R-:W-:Y:S02]  /*37f0*/  PRMT R18, RZ, 0x7610, R18 ;  /* 0x00007610ff127816 */ /* 0x000fe40000000012 */
[----:B------:R-:W-:Y:S02]  /*3800*/  PRMT R111, RZ, 0x7610, R111 ;  /* 0x00007610ff6f7816 */ /* 0x000fe4000000006f */
[----:B------:R-:W-:Y:S02]  /*3810*/  PRMT R100, RZ, 0x7610, R100 ;  /* 0x00007610ff647816 */ /* 0x000fe40000000064 */
[----:B----4-:R-:W-:-:S05]  /*3820*/  @!P1 PRMT R16, R10, 0x7632, R16 ;  /* 0x000076320a109816 */ /* 0x010fca0000000010 */
[----:B------:R-:W4:Y:S04]  /*3830*/  @!P6 LDG.E R15, desc[UR10][R98.64] ;  /* 0x0000000a620fe981 */ /* 0x000f28000c1e1900 */
[----:B------:R0:W-:Y:S01]  /*3840*/  STL.S16 [R1+0x19c], R16 ;  /* 0x00019c1001007387 */ /* 0x0001e20000100600 */
[----:B------:R-:W-:Y:S02]  /*3850*/  @!P0 PRMT R18, R8, 0x7610, R18 ;  /* 0x0000761008128816 */ /* 0x000fe40000000012 */
[C---:B------:R-:W-:Y:S02]  /*3860*/  @!P0 PRMT R111, R7.reuse, 0x7610, R111 ;  /* 0x00007610076f8816 */ /* 0x040fe4000000006f */
[----:B0-----:R-:W-:Y:S02]  /*3870*/  MOV R16, RZ ;  /* 0x000000ff00107202 */ /* 0x001fe40000000f00 */
[----:B------:R-:W-:-:S02]  /*3880*/  @!P0 PRMT R100, R7, 0x7632, R100 ;  /* 0x0000763207648816 */ /* 0x000fc40000000064 */
[----:B------:R-:W-:Y:S02]  /*3890*/  LOP3.LUT P0, RZ, R106, 0x8000, RZ, 0xc0, !PT ;  /* 0x000080006aff7812 */ /* 0x000fe4000780c0ff */
[----:B------:R-:W4:Y:S04]  /*38a0*/  @!P6 LDG.E R16, desc[UR10][R96.64] ;  /* 0x0000000a6010e981 */ /* 0x000f28000c1e1900 */
[----:B------:R0:W-:Y:S02]  /*38b0*/  STL.S16 [R1+0x194], R18 ;  /* 0x0001941201007387 */ /* 0x0001e40000100600 */
[----:B0-----:R-:W-:Y:S01]  /*38c0*/  HFMA2 R18, -RZ, RZ, 0, 0 ;  /* 0x00000000ff127431 */ /* 0x001fe200000001ff */
[----:B------:R-:W-:Y:S02]  /*38d0*/  PRMT R101, RZ, 0x7610, R101 ;  /* 0x00007610ff657816 */ /* 0x000fe40000000065 */
[----:B---3--:R-:W-:-:S02]  /*38e0*/  PRMT R125, RZ, 0x7610, R125 ;  /* 0x00007610ff7d7816 */ /* 0x008fc4000000007d */
[----:B------:R-:W-:Y:S01]  /*38f0*/  @!P1 PRMT R101, R9, 0x7610, R101 ;  /* 0x0000761009659816 */ /* 0x000fe20000000065 */
[----:B------:R0:W3:Y:S01]  /*3900*/  @!P0 LDG.E R18, desc[UR10][R20.64] ;  /* 0x0000000a14128981 */ /* 0x0000e2000c1e1900 */
[----:B------:R-:W-:Y:S02]  /*3910*/  @!P1 PRMT R125, R10, 0x7610, R125 ;  /* 0x000076100a7d9816 */ /* 0x000fe4000000007d */
[----:B0-----:R-:W-:-:S06]  /*3920*/  CS2R R20, SRZ ;  /* 0x0000000000147805 */ /* 0x001fcc000001ff00 */
[----:B------:R-:W3:Y:S01]  /*3930*/  @!P0 LDG.E R20, desc[UR10][R94.64] ;  /* 0x0000000a5e148981 */ /* 0x000ee2000c1e1900 */
[----:B------:R-:W-:Y:S02]  /*3940*/  LOP3.LUT P2, RZ, R106, 0x2000, RZ, 0xc0, !PT ;  /* 0x000020006aff7812 */ /* 0x000fe4000784c0ff */
[----:B--2---:R-:W-:-:S04]  /*3950*/  PRMT R124, RZ, 0x7610, R124 ;  /* 0x00007610ff7c7816 */ /* 0x004fc8000000007c */
[----:B------:R-:W-:Y:S02]  /*3960*/  @!P1 PRMT R124, R9, 0x7632, R124 ;  /* 0x00007632097c9816 */ /* 0x000fe4000000007c */
[----:B------:R-:W-:-:S13]  /*3970*/  LOP3.LUT P1, RZ, R106, 0x4000, RZ, 0xc0, !PT ;  /* 0x000040006aff7812 */ /* 0x000fda000782c0ff */
[----:B------:R0:W2:Y:S02]  /*3980*/  @!P1 LDG.E R21, desc[UR10][R22.64] ;  /* 0x0000000a16159981 */ /* 0x0000a4000c1e1900 */
[----:B0-----:R-:W-:-:S06]  /*3990*/  CS2R R22, SRZ ;  /* 0x0000000000167805 */ /* 0x001fcc000001ff00 */
[----:B------:R-:W2:Y:S04]  /*39a0*/  @!P1 LDG.E R22, desc[UR10][R92.64] ;  /* 0x0000000a5c169981 */ /* 0x000ea8000c1e1900 */
[----:B------:R0:W2:Y:S02]  /*39b0*/  @!P2 LDG.E R23, desc[UR10][R24.64] ;  /* 0x0000000a1817a981 */ /* 0x0000a4000c1e1900 */
[----:B0-----:R-:W-:-:S06]  /*39c0*/  CS2R R24, SRZ ;  /* 0x0000000000187805 */ /* 0x001fcc000001ff00 */
[----:B------:R-:W2:Y:S01]  /*39d0*/  @!P2 LDG.E R24, desc[UR10][R90.64] ;  /* 0x0000000a5a18a981 */ /* 0x000ea2000c1e1900 */
        /* <DEDUP_REMOVED lines=9> */
[----:B------:R-:W-:Y:S02]  /*3a70*/  LOP3.LUT P4, RZ, R106, 0x800, RZ, 0xc0, !PT ;  /* 0x000008006aff7812 */ /* 0x000fe4000788c0ff */
[----:B------:R-:W-:Y:S02]  /*3a80*/  PRMT R94, RZ, 0x7610, R94 ;  /* 0x00007610ff5e7816 */ /* 0x000fe4000000005e */
[----:B------:R-:W-:-:S02]  /*3a90*/  PRMT R95, RZ, 0x7610, R95 ;  /* 0x00007610ff5f7816 */ /* 0x000fc4000000005f */
[----:B------:R-:W-:Y:S02]  /*3aa0*/  PRMT R96, RZ, 0x7610, R96 ;  /* 0x00007610ff607816 */ /* 0x000fe40000000060 */
[----:B------:R-:W-:Y:S02]  /*3ab0*/  PRMT R97, RZ, 0x7610, R97 ;  /* 0x00007610ff617816 */ /* 0x000fe40000000061 */
[C---:B------:R-:W-:Y:S01]  /*3ac0*/  @!P5 PRMT R94, R13.reuse, 0x7610, R94 ;  /* 0x000076100d5ed816 */ /* 0x040fe2000000005e */
[----:B------:R0:W2:Y:S01]  /*3ad0*/  @!P3 LDG.E R25, desc[UR10][R26.64] ;  /* 0x0000000a1a19b981 */ /* 0x0000a2000c1e1900 */
[----:B------:R-:W-:Y:S02]  /*3ae0*/  @!P5 PRMT R95, R13, 0x7632, R95 ;  /* 0x000076320d5fd816 */ /* 0x000fe4000000005f */
[C---:B------:R-:W-:Y:S02]  /*3af0*/  @!P5 PRMT R96, R14.reuse, 0x7610, R96 ;  /* 0x000076100e60d816 */ /* 0x040fe40000000060 */
[----:B------:R-:W-:-:S02]  /*3b00*/  @!P5 PRMT R97, R14, 0x7632, R97 ;  /* 0x000076320e61d816 */ /* 0x000fc40000000061 */
[C---:B------:R-:W-:Y:S02]  /*3b10*/  LOP3.LUT P5, RZ, R106.reuse, 0x400, RZ, 0xc0, !PT ;  /* 0x000004006aff7812 */ /* 0x040fe400078ac0ff */
[----:B------:R-:W-:Y:S02]  /*3b20*/  LOP3.LUT R107, R107, 0xffffffef, RZ, 0xc0, !PT ;  /* 0xffffffef6b6b7812 */ /* 0x000fe400078ec0ff */
[----:B0-----:R-:W-:Y:S02]  /*3b30*/  CS2R R26, SRZ ;  /* 0x00000000001a7805 */ /* 0x001fe4000001ff00 */
[----:B------:R-:W-:Y:S02]  /*3b40*/  @P2 LOP3.LUT R107, R107, 0x10, RZ, 0xfc, !PT ;  /* 0x000000106b6b2812 */ /* 0x000fe400078efcff */
[C---:B------:R-:W-:Y:S02]  /*3b50*/  LOP3.LUT P2, RZ, R106.reuse, 0x10000, RZ, 0xc0, !PT ;  /* 0x000100006aff7812 */ /* 0x040fe4000784c0ff */
[----:B------:R0:W2:Y:S01]  /*3b60*/  @!P4 LDG.E R27, desc[UR10][R28.64] ;  /* 0x0000000a1c1bc981 */ /* 0x0000a2000c1e1900 */
[----:B------:R-:W-:-:S02]  /*3b70*/  LOP3.LUT P6, RZ, R106, 0x200, RZ, 0xc0, !PT ;  /* 0x000002006aff7812 */ /* 0x000fc400078cc0ff */
[----:B------:R-:W-:Y:S01]  /*3b80*/  PRMT R90, RZ, 0x7610, R90 ;  /* 0x00007610ff5a7816 */ /* 0x000fe2000000005a */
[----:B------:R-:W2:Y:S01]  /*3b90*/  @!P3 LDG.E R26, desc[UR10][R88.64] ;  /* 0x0000000a581ab981 */ /* 0x000ea2000c1e1900 */
[----:B0-----:R-:W-:Y:S02]  /*3ba0*/  CS2R R28, SRZ ;  /* 0x00000000001c7805 */ /* 0x001fe4000001ff00 */
[----:B------:R-:W-:Y:S02]  /*3bb0*/  PRMT R91, RZ, 0x7610, R91 ;  /* 0x00007610ff5b7816 */ /* 0x000fe4000000005b */
[----:B------:R-:W-:Y:S02]  /*3bc0*/  PRMT R92, RZ, 0x7610, R92 ;  /* 0x00007610ff5c7816 */ /* 0x000fe4000000005c */
[----:B------:R-:W-:Y:S01]  /*3bd0*/  PRMT R93, RZ, 0x7610, R93 ;  /* 0x00007610ff5d7816 */ /* 0x000fe2000000005d */
[----:B------:R-:W2:Y:S04]  /*3be0*/  @!P4 LDG.E R28, desc[UR10][R86.64] ;  /* 0x0000000a561cc981 */ /* 0x000ea8000c1e1900 */
[----:B------:R0:W2:Y:S01]  /*3bf0*/  @!P5 LDG.E R29, desc[UR10][R30.64] ;  /* 0x0000000a1e1dd981 */ /* 0x0000a2000c1e1900 */
[----:B----4-:R-:W-:-:S02]  /*3c00*/  @!P2 PRMT R90, R15, 0x7610, R90 ;  /* 0x000076100f5aa816 */ /* 0x010fc4000000005a */
[----:B------:R-:W-:Y:S02]  /*3c10*/  @!P2 PRMT R91, R15, 0x7632, R91 ;  /* 0x000076320f5ba816 */ /* 0x000fe4000000005b */
[C---:B------:R-:W-:Y:S02]  /*3c20*/  @!P2 PRMT R92, R16.reuse, 0x7610, R92 ;  /* 0x00007610105ca816 */ /* 0x040fe4000000005c */
[----:B0-----:R-:W-:Y:S02]  /*3c30*/  CS2R R30, SRZ ;  /* 0x00000000001e7805 */ /* 0x001fe4000001ff00 */
[----:B------:R-:W-:Y:S02]  /*3c40*/  @!P2 PRMT R93, R16, 0x7632, R93 ;  /* 0x00007632105da816 */ /* 0x000fe4000000005d */
[C---:B------:R-:W-:Y:S02]  /*3c50*/  LOP3.LUT P2, RZ, R106.reuse, 0x100, RZ, 0xc0, !PT ;  /* 0x000001006aff7812 */ /* 0x040fe4000784c0ff */
[----:B------:R-:W-:Y:S01]  /*3c60*/  LOP3.LUT R107, R107, 0xfffffff7, RZ, 0xc0, !PT ;  /* 0xfffffff76b6b7812 */ /* 0x000fe200078ec0ff */
[----:B------:R-:W4:Y:S03]  /*3c70*/  @!P5 LDG.E R30, desc[UR10][R84.64] ;  /* 0x0000000a541ed981 */ /* 0x000f26000c1e1900 */
[----:B------:R-:W-:Y:S01]  /*3c80*/  @P3 LOP3.LUT R107, R107, 0x8, RZ, 0xfc, !PT ;  /* 0x000000086b6b3812 */ /* 0x000fe200078efcff */
[----:B------:R0:W4:Y:S01]  /*3c90*/  @!P6 LDG.E R31, desc[UR10][R32.64] ;  /* 0x0000000a201fe981 */ /* 0x000122000c1e1900 */
[----:B------:R-:W-:-:S03]  /*3ca0*/  LOP3.LUT P3, RZ, R106, 0x80, RZ, 0xc0, !PT ;  /* 0x000000806aff7812 */ /* 0x000fc6000786c0ff */
[----:B------:R1:W-:Y:S01]  /*3cb0*/  STL [R1+0x10], R19 ;  /* 0x0000101301007387 */ /* 0x0003e20000100800 */
[----:B0-----:R-:W-:Y:S02]  /*3cc0*/  CS2R R32, SRZ ;  /* 0x0000000000207805 */ /* 0x001fe4000001ff00 */
[----:B------:R-:W-:Y:S02]  /*3cd0*/  PRMT R86, RZ, 0x7610, R86 ;  /* 0x00007610ff567816 */ /* 0x000fe40000000056 */
[----:B-1----:R-:W-:Y:S02]  /*3ce0*/  MOV R19, RZ ;  /* 0x000000ff00137202 */ /* 0x002fe40000000f00 */
[----:B------:R0:W4:Y:S01]  /*3cf0*/  @!P2 LDG.E R33, desc[UR10][R34.64] ;  /* 0x0000000a2221a981 */ /* 0x000122000c1e1900 */
[----:B------:R-:W-:Y:S02]  /*3d00*/  PRMT R87, RZ, 0x7610, R87 ;  /* 0x00007610ff577816 */ /* 0x000fe40000000057 */
[----:B------:R-:W-:Y:S01]  /*3d10*/  PRMT R88, RZ, 0x7610, R88 ;  /* 0x00007610ff587816 */ /* 0x000fe20000000058 */
[----:B------:R-:W4:Y:S01]  /*3d20*/  @!P6 LDG.E R32, desc[UR10][R82.64] ;  /* 0x0000000a5220e981 */ /* 0x000f22000c1e1900 */
[----:B------:R-:W-:-:S02]  /*3d30*/  PRMT R89, RZ, 0x7610, R89 ;  /* 0x00007610ff597816 */ /* 0x000fc40000000059 */
[C---:B---3--:R-:W-:Y:S01]  /*3d40*/  @!P0 PRMT R86, R18.reuse, 0x7610, R86 ;  /* 0x0000761012568816 */ /* 0x048fe20000000056 */
[----:B------:R1:W3:Y:S01]  /*3d50*/  @!P3 LDG.E R19, desc[UR10][R36.64] ;  /* 0x0000000a2413b981 */ /* 0x0002e2000c1e1900 */
[----:B0-----:R-:W-:Y:S02]  /*3d60*/  CS2R R34, SRZ ;  /* 0x0000000000227805 */ /* 0x001fe4000001ff00 */
[----:B------:R-:W-:Y:S02]  /*3d70*/  @!P0 PRMT R87, R18, 0x7632, R87 ;  /* 0x0000763212578816 */ /* 0x000fe40000000057 */
[C---:B------:R-:W-:Y:S02]  /*3d80*/  @!P0 PRMT R88, R20.reuse, 0x7610, R88 ;  /* 0x0000761014588816 */ /* 0x040fe40000000058 */
[----:B------:R-:W-:Y:S01]  /*3d90*/  @!P0 PRMT R89, R20, 0x7632, R89 ;  /* 0x0000763214598816 */ /* 0x000fe20000000059 */
[----:B------:R-:W3:Y:S01]  /*3da0*/  @!P3 LDG.E R35, desc[UR10][R78.64] ;  /* 0x0000000a4e23b981 */ /* 0x000ee2000c1e1900 */
[----:B------:R-:W-:Y:S01]  /*3db0*/  LOP3.LUT P0, RZ, R106, 0x40, RZ, 0xc0, !PT ;  /* 0x000000406aff7812 */ /* 0x000fe2000780c0ff */
[----:B-1----:R-:W-:-:S02]  /*3dc0*/  HFMA2 R36, -RZ, RZ, 0, 0 ;  /* 0x00000000ff247431 */ /* 0x002fc400000001ff */
[----:B------:R0:W-:Y:S04]  /*3dd0*/  STL [R1+0x98], R4 ;  /* 0x0000980401007387 */ /* 0x0001e80000100800 */
[----:B------:R1:W-:Y:S04]  /*3de0*/  STL [R1+0x1c], R5 ;  /* 0x00001c0501007387 */ /* 0x0003e80000100800 */
[----:B------:R1:W-:Y:S01]  /*3df0*/  STL [R1+0x14], R0 ;  /* 0x0000140001007387 */ /* 0x0003e20000100800 */
[----:B0-----:R-:W-:-:S03]  /*3e00*/  MOV R4, R56 ;  /* 0x0000003800047202 */ /* 0x001fc60000000f00 */
[----:B------:R-:W3:Y:S01]  /*3e10*/  @!P0 LDG.E R36, desc[UR10][R42.64] ;  /* 0x0000000a2a248981 */ /* 0x000ee2000c1e1900 */
[----:B-1----:R-:W-:-:S03]  /*3e20*/  MOV R5, R57 ;  /* 0x0000003900057202 */ /* 0x002fc60000000f00 */
[----:B------:R-:W3:Y:S01]  /*3e30*/  LDL.LU.64 R56, [R1+0x1e0] ;  /* 0x0001e00001387983 */ /* 0x000ee20000300a00 */
[----:B------:R-:W-:Y:S02]  /*3e40*/  MOV R0, RZ ;  /* 0x000000ff00007202 */ /* 0x000fe40000000f00 */
[----:B------:R-:W-:Y:S01]  /*3e50*/  PRMT R82, RZ, 0x7610, R82 ;  /* 0x00007610ff527816 */ /* 0x000fe20000000052 */
[----:B------:R-:W3:Y:S01]  /*3e60*/  @!P2 LDG.E R34, desc[UR10][R80.64] ;  /* 0x0000000a5022a981 */ /* 0x000ee2000c1e1900 */
[----:B------:R-:W-:Y:S02]  /*3e70*/  PRMT R83, RZ, 0x7610, R83 ;  /* 0x00007610ff537816 */ /* 0x000fe40000000053 */
[----:B------:R-:W-:Y:S01]  /*3e80*/  PRMT R84, RZ, 0x7610, R84 ;  /* 0x00007610ff547816 */ /* 0x000fe20000000054 */
[----:B------:R0:W3:Y:S01]  /*3e90*/  @!P0 LDG.E R0, desc[UR10][R44.64] ;  /* 0x0000000a2c008981 */ /* 0x0000e2000c1e1900 */
[----:B------:R-:W-:Y:S02]  /*3ea0*/  PRMT R85, RZ, 0x7610, R85 ;  /* 0x00007610ff557816 */ /* 0x000fe40000000055 */
[----:B------:R-:W-:Y:S01]  /*3eb0*/  LOP3.LUT P2, RZ, R107, 0x10, RZ, 0xc0, !PT ;  /* 0x000000106bff7812 */ /* 0x000fe2000784c0ff */
[----:B------:R1:W-:Y:S01]  /*3ec0*/  STL [R1+0x18], R3 ;  /* 0x0000180301007387 */ /* 0x0003e20000100800 */
[----:B0-----:R-:W-:Y:S01]  /*3ed0*/  HFMA2 R44, -RZ, RZ, 0, 0 ;  /* 0x00000000ff2c7431 */ /* 0x001fe200000001ff */
[----:B-1----:R-:W-:-:S02]  /*3ee0*/  MOV R3, RZ ;  /* 0x000000ff00037202 */ /* 0x002fc40000000f00 */
[----:B------:R-:W-:Y:S02]  /*3ef0*/  PRMT R78, RZ, 0x7610, R78 ;  /* 0x00007610ff4e7816 */ /* 0x000fe4000000004e */
[----:B------:R-:W-:Y:S02]  /*3f00*/  PRMT R79, RZ, 0x7610, R79 ;  /* 0x00007610ff4f7816 */ /* 0x000fe4000000004f */
[----:B------:R-:W-:Y:S02]  /*3f10*/  PRMT R80, RZ, 0x7610, R80 ;  /* 0x00007610ff507816 */ /* 0x000fe40000000050 */
[----:B------:R-:W-:Y:S01]  /*3f20*/  PRMT R81, RZ, 0x7610, R81 ;  /* 0x00007610ff517816 */ /* 0x000fe20000000051 */
[----:B------:R-:W-:Y:S01]  /*3f30*/  HFMA2 R99, -RZ, RZ, 0, 0 ;  /* 0x00000000ff637431 */ /* 0x000fe200000001ff */
[----:B------:R0:W-:Y:S04]  /*3f40*/  STL [R1+0x9c], R6 ;  /* 0x00009c0601007387 */ /* 0x0001e80000100800 */
[----:B------:R1:W-:Y:S01]  /*3f50*/  STL [R1+0x20], R7 ;  /* 0x0000200701007387 */ /* 0x0003e20000100800 */
[----:B0-----:R-:W-:-:S02]  /*3f60*/  MOV R6, R4 ;  /* 0x0000000400067202 */ /* 0x001fc40000000f00 */
[----:B------:R-:W-:Y:S02]  /*3f70*/  MOV R4, R114 ;  /* 0x0000007200047202 */ /* 0x000fe40000000f00 */
[----:B-1----:R-:W-:Y:S02]  /*3f80*/  MOV R7, R5 ;  /* 0x0000000500077202 */ /* 0x002fe40000000f00 */
[----:B------:R-:W-:Y:S02]  /*3f90*/  MOV R5, R115 ;  /* 0x0000007300057202 */ /* 0x000fe40000000f00 */
[----:B------:R-:W3:Y:S01]  /*3fa0*/  LDL.LU.64 R114, [R1+0x110] ;  /* 0x0001100001727983 */ /* 0x000ee20000300a00 */
[C---:B--2---:R-:W-:Y:S02]  /*3fb0*/  @!P1 PRMT R82, R21.reuse, 0x7610, R82 ;  /* 0x0000761015529816 */ /* 0x044fe40000000052 */
[----:B------:R-:W-:Y:S02]  /*3fc0*/  @!P1 PRMT R83, R21, 0x7632, R83 ;  /* 0x0000763215539816 */ /* 0x000fe40000000053 */
[----:B------:R-:W-:-:S02]  /*3fd0*/  @!P1 PRMT R84, R22, 0x7610, R84 ;  /* 0x0000761016549816 */ /* 0x000fc40000000054 */
[----:B------:R-:W-:Y:S02]  /*3fe0*/  @!P1 PRMT R85, R22, 0x7632, R85 ;  /* 0x0000763216559816 */ /* 0x000fe40000000055 */
[----:B------:R-:W-:Y:S02]  /*3ff0*/  LOP3.LUT P1, RZ, R106, 0x20, RZ, 0xc0, !PT ;  /* 0x000000206aff7812 */ /* 0x000fe4000782c0ff */
[C---:B------:R-:W-:Y:S02]  /*4000*/  @!P2 PRMT R78, R23.reuse, 0x7610, R78 ;  /* 0x00007610174ea816 */ /* 0x040fe4000000004e */
[----:B------:R-:W-:-:S09]  /*4010*/  @!P2 PRMT R79, R23, 0x7632, R79 ;  /* 0x00007632174fa816 */ /* 0x000fd2000000004f */
[----:B------:R-:W2:Y:S04]  /*4020*/  @!P1 LDG.E R44, desc[UR10][R46.64] ;  /* 0x0000000a2e2c9981 */ /* 0x000ea8000c1e1900 */
[----:B------:R0:W2:Y:S01]  /*4030*/  @!P1 LDG.E R3, desc[UR10][R48.64] ;  /* 0x0000000a30039981 */ /* 0x0000a2000c1e1900 */
[C---:B------:R-:W-:Y:S02]  /*4040*/  @!P2 PRMT R80, R24.reuse, 0x7610, R80 ;  /* 0x000076101850a816 */ /* 0x040fe40000000050 */
[----:B------:R-:W-:Y:S02]  /*4050*/  @!P2 PRMT R81, R24, 0x7632, R81 ;  /* 0x000076321851a816 */ /* 0x000fe40000000051 */
[----:B------:R-:W-:Y:S01]  /*4060*/  LOP3.LUT P2, RZ, R106, 0x10, RZ, 0xc0, !PT ;  /* 0x000000106aff7812 */ /* 0x000fe2000784c0ff */
[----:B0-----:R-:W-:-:S12]  /*4070*/  HFMA2 R48, -RZ, RZ, 0, 0 ;  /* 0x00000000ff307431 */ /* 0x001fd800000001ff */
[----:B------:R-:W2:Y:S04]  /*4080*/  @!P2 LDG.E R99, desc[UR10][R52.64] ;  /* 0x0000000a3463a981 */ /* 0x000ea8000c1e1900 */
[----:B------:R0:W2:Y:S01]  /*4090*/  @!P2 LDG.E R48, desc[UR10][R50.64] ;  /* 0x0000000a3230a981 */ /* 0x0000a2000c1e1900 */
[----:B------:R-:W-:Y:S02]  /*40a0*/  LOP3.LUT P3, RZ, R107, 0x8, RZ, 0xc0, !PT ;  /* 0x000000086bff7812 */ /* 0x000fe4000786c0ff */
[----:B------:R-:W-:Y:S01]  /*40b0*/  PRMT R45, RZ, 0x7610, R45 ;  /* 0x00007610ff2d7816 */ /* 0x000fe2000000002d */
[----:B------:R1:W-:Y:S01]  /*40c0*/  STL [R1+0x94], R2 ;  /* 0x0000940201007387 */ /* 0x0003e20000100800 */
[----:B------:R-:W-:Y:S02]  /*40d0*/  PRMT R46, RZ, 0x7610, R46 ;  /* 0x00007610ff2e7816 */ /* 0x000fe4000000002e */
[----:B------:R-:W-:Y:S01]  /*40e0*/  PRMT R47, RZ, 0x7610, R47 ;  /* 0x00007610ff2f7816 */ /* 0x000fe2000000002f */
[----:B------:R0:W-:Y:S01]  /*40f0*/  STL [R1+0x90], R17 ;  /* 0x0000901101007387 */ /* 0x0001e20000100800 */
[----:B------:R-:W-:-:S02]  /*4100*/  PRMT R37, RZ, 0x7610, R37 ;  /* 0x00007610ff257816 */ /* 0x000fc40000000025 */
[----:B------:R-:W-:Y:S02]  /*4110*/  PRMT R42, RZ, 0x7610, R42 ;  /* 0x00007610ff2a7816 */ /* 0x000fe4000000002a */
[----:B-1----:R-:W-:Y:S02]  /*4120*/  PRMT R2, RZ, 0x7610, R2 ;  /* 0x00007610ff027816 */ /* 0x002fe40000000002 */
[----:B------:R-:W-:Y:S02]  /*4130*/  PRMT R43, RZ, 0x7610, R43 ;  /* 0x00007610ff2b7816 */ /* 0x000fe4000000002b */
[----:B0-----:R-:W-:Y:S01]  /*4140*/  PRMT R17, RZ, 0x7610, R17 ;  /* 0x00007610ff117816 */ /* 0x001fe20000000011 */
[----:B------:R0:W-:Y:S01]  /*4150*/  STL [R1+0x24], R9 ;  /* 0x0000240901007387 */ /* 0x0001e20000100800 */
[----:B------:R-:W-:Y:S02]  /*4160*/  @!P3 PRMT R37, R25, 0x7632, R37 ;  /* 0x000076321925b816 */ /* 0x000fe40000000025 */
[----:B------:R-:W-:-:S02]  /*4170*/  @!P4 PRMT R2, R27, 0x7610, R2 ;  /* 0x000076101b02c816 */ /* 0x000fc40000000002 */
[----:B------:R-:W-:Y:S02]  /*4180*/  @!P4 PRMT R45, R27, 0x7632, R45 ;  /* 0x000076321b2dc816 */ /* 0x000fe4000000002d */
[----:B------:R-:W-:Y:S02]  /*4190*/  @!P3 PRMT R17, R25, 0x7610, R17 ;  /* 0x000076101911b816 */ /* 0x000fe40000000011 */
[C---:B------:R-:W-:Y:S02]  /*41a0*/  @!P3 PRMT R42, R26.reuse, 0x7610, R42 ;  /* 0x000076101a2ab816 */ /* 0x040fe4000000002a */
[----:B------:R-:W-:Y:S01]  /*41b0*/  @!P3 PRMT R43, R26, 0x7632, R43 ;  /* 0x000076321a2bb816 */ /* 0x000fe2000000002b */
[----:B0-----:R-:W-:Y:S01]  /*41c0*/  HFMA2 R9, -RZ, RZ, 0, 0 ;  /* 0x00000000ff097431 */ /* 0x001fe200000001ff */
[----:B------:R-:W-:Y:S02]  /*41d0*/  LOP3.LUT P3, RZ, R106, 0x8, RZ, 0xc0, !PT ;  /* 0x000000086aff7812 */ /* 0x000fe4000786c0ff */
[----:B------:R-:W-:-:S02]  /*41e0*/  PRMT R49, RZ, 0x7610, R49 ;  /* 0x00007610ff317816 */ /* 0x000fc40000000031 */
[C---:B------:R-:W-:Y:S02]  /*41f0*/  @!P4 PRMT R46, R28.reuse, 0x7610, R46 ;  /* 0x000076101c2ec816 */ /* 0x040fe4000000002e */
[----:B------:R-:W-:Y:S02]  /*4200*/  @!P4 PRMT R47, R28, 0x7632, R47 ;  /* 0x000076321c2fc816 */ /* 0x000fe4000000002f */
[----:B------:R-:W-:Y:S02]  /*4210*/  LOP3.LUT P4, RZ, R106, 0x4, RZ, 0xc0, !PT ;  /* 0x000000046aff7812 */ /* 0x000fe4000788c0ff */
[----:B------:R-:W-:Y:S02]  /*4220*/  PRMT R50, RZ, 0x7610, R50 ;  /* 0x00007610ff327816 */ /* 0x000fe40000000032 */
[----:B------:R-:W-:Y:S02]  /*4230*/  PRMT R51, RZ, 0x7610, R51 ;  /* 0x00007610ff337816 */ /* 0x000fe40000000033 */
[----:B------:R-:W-:-:S02]  /*4240*/  PRMT R98, RZ, 0x7610, R98 ;  /* 0x00007610ff627816 */ /* 0x000fc40000000062 */
[C---:B------:R-:W-:Y:S02]  /*4250*/  @!P5 PRMT R49, R29.reuse, 0x7610, R49 ;  /* 0x000076101d31d816 */ /* 0x040fe40000000031 */
[----:B------:R-:W-:Y:S02]  /*4260*/  @!P5 PRMT R50, R29, 0x7632, R50 ;  /* 0x000076321d32d816 */ /* 0x000fe40000000032 */
[----:B------:R-:W-:Y:S01]  /*4270*/  LOP3.LUT R107, R107, 0xfffffffd, RZ, 0xc0, !PT ;  /* 0xfffffffd6b6b7812 */ /* 0x000fe200078ec0ff */
[----:B------:R0:W2:Y:S01]  /*4280*/  @!P4 LDG.E R9, desc[UR10][R60.64] ;  /* 0x0000000a3c09c981 */ /* 0x0000a2000c1e1900 */
[C---:B----4-:R-:W-:Y:S02]  /*4290*/  @!P5 PRMT R51, R30.reuse, 0x7610, R51 ;  /* 0x000076101e33d816 */ /* 0x050fe40000000033 */
[----:B------:R-:W-:Y:S02]  /*42a0*/  @!P5 PRMT R98, R30, 0x7632, R98 ;  /* 0x000076321e62d816 */ /* 0x000fe40000000062 */
[----:B------:R-:W-:-:S02]  /*42b0*/  LOP3.LUT P5, RZ, R106, 0x2, RZ, 0xc0, !PT ;  /* 0x000000026aff7812 */ /* 0x000fc400078ac0ff */
[----:B------:R-:W-:Y:S02]  /*42c0*/  MOV R52, RZ ;  /* 0x000000ff00347202 */ /* 0x000fe40000000f00 */
[----:B------:R-:W-:Y:S02]  /*42d0*/  @P0 LOP3.LUT R107, R107, 0x2, RZ, 0xfc, !PT ;  /* 0x000000026b6b0812 */ /* 0x000fe400078efcff */
[----:B------:R-:W-:Y:S02]  /*42e0*/  LOP3.LUT P0, RZ, R106, 0x80, RZ, 0xc0, !PT ;  /* 0x000000806aff7812 */ /* 0x000fe4000780c0ff */
[----:B0-----:R-:W-:Y:S01]  /*42f0*/  MOV R60, RZ ;  /* 0x000000ff003c7202 */ /* 0x001fe20000000f00 */
[----:B------:R0:W4:Y:S01]  /*4300*/  @!P3 LDG.E R52, desc[UR10][R54.64] ;  /* 0x0000000a3634b981 */ /* 0x000122000c1e1900 */
[----:B------:R-:W-:Y:S02]  /*4310*/  PRMT R53, RZ, 0x7610, R53 ;  /* 0x00007610ff357816 */ /* 0x000fe40000000035 */
[----:B------:R-:W-:Y:S01]  /*4320*/  PRMT R108, RZ, 0x7610, R108 ;  /* 0x00007610ff6c7816 */ /* 0x000fe2000000006c */
[----:B------:R1:W-:Y:S01]  /*4330*/  STL [R1+0x28], R11 ;  /* 0x0000280b01007387 */ /* 0x0003e20000100800 */
[----:B------:R-:W-:Y:S01]  /*4340*/  LOP3.LUT R107, R107, 0xfffffffb, RZ, 0xc0, !PT ;  /* 0xfffffffb6b6b7812 */ /* 0x000fe200078ec0ff */
[----:B------:R-:W-:Y:S01]  /*4350*/  HFMA2 R109, -RZ, RZ, 0, 0 ;  /* 0x00000000ff6d7431 */ /* 0x000fe200000001ff */
[----:B------:R-:W-:Y:S01]  /*4360*/  PRMT R61, RZ, 0x7610, R61 ;  /* 0x00007610ff3d7816 */ /* 0x000fe2000000003d */
[----:B------:R1:W4:Y:S01]  /*4370*/  @!P5 LDG.E R60, desc[UR10][R62.64] ;  /* 0x0000000a3e3cd981 */ /* 0x000322000c1e1900 */
[----:B0-----:R-:W-:-:S02]  /*4380*/  PRMT R54, RZ, 0x7610, R54 ;  /* 0x00007610ff367816 */ /* 0x001fc40000000036 */
[----:B------:R-:W-:Y:S01]  /*4390*/  PRMT R55, RZ, 0x7610, R55 ;  /* 0x00007610ff377816 */ /* 0x000fe20000000037 */
[----:B-1----:R-:W-:Y:S01]  /*43a0*/  HFMA2 R11, -RZ, RZ, 0, 0 ;  /* 0x00000000ff0b7431 */ /* 0x002fe200000001ff */
[C---:B------:R-:W-:Y:S01]  /*43b0*/  @!P6 PRMT R53, R31.reuse, 0x7610, R53 ;  /* 0x000076101f35e816 */ /* 0x040fe20000000035 */
[----:B------:R0:W-:Y:S01]  /*43c0*/  STL [R1+0xa4], R10 ;  /* 0x0000a40a01007387 */ /* 0x0001e20000100800 */
[----:B------:R-:W-:Y:S02]  /*43d0*/  @!P6 PRMT R54, R31, 0x7632, R54 ;  /* 0x000076321f36e816 */ /* 0x000fe40000000036 */
[C---:B------:R-:W-:Y:S02]  /*43e0*/  @!P6 PRMT R55, R32.reuse, 0x7610, R55 ;  /* 0x000076102037e816 */ /* 0x040fe40000000037 */
[----:B------:R-:W-:Y:S02]  /*43f0*/  @!P6 PRMT R108, R32, 0x7632, R108 ;  /* 0x00007632206ce816 */ /* 0x000fe4000000006c */
[----:B------:R-:W-:Y:S01]  /*4400*/  LOP3.LUT P6, RZ, R106, 0x1, RZ, 0xc0, !PT ;  /* 0x000000016aff7812 */ /* 0x000fe200078cc0ff */
[----:B------:R1:W4:Y:S01]  /*4410*/  @!P5 LDG.E R11, desc[UR10][R64.64] ;  /* 0x0000000a400bd981 */ /* 0x000322000c1e1900 */
[----:B------:R-:W-:-:S02]  /*4420*/  PRMT R62, RZ, 0x7610, R62 ;  /* 0x00007610ff3e7816 */ /* 0x000fc4000000003e */
[----:B0-----:R-:W-:Y:S02]  /*4430*/  PRMT R10, RZ, 0x7610, R10 ;  /* 0x00007610ff0a7816 */ /* 0x001fe4000000000a */
[----:B------:R-:W-:Y:S02]  /*4440*/  PRMT R63, RZ, 0x7610, R63 ;  /* 0x00007610ff3f7816 */ /* 0x000fe4000000003f */
[----:B------:R-:W-:Y:S02]  /*4450*/  @P1 LOP3.LUT R107, R107, 0x4, RZ, 0xfc, !PT ;  /* 0x000000046b6b1812 */ /* 0x000fe400078efcff */
[C---:B---3--:R-:W-:Y:S02]  /*4460*/  @!P0 PRMT R10, R35.reuse, 0x7610, R10 ;  /* 0x00007610230a8816 */ /* 0x048fe4000000000a */
[----:B------:R-:W-:Y:S02]  /*4470*/  @!P0 PRMT R61, R35, 0x7632, R61 ;  /* 0x00007632233d8816 */ /* 0x000fe4000000003d */
[----:B------:R-:W-:-:S02]  /*4480*/  @!P0 PRMT R62, R19, 0x7610, R62 ;  /* 0x00007610133e8816 */ /* 0x000fc4000000003e */
[----:B------:R-:W-:Y:S02]  /*4490*/  @!P0 PRMT R63, R19, 0x7632, R63 ;  /* 0x00007632133f8816 */ /* 0x000fe4000000003f */
[----:B------:R-:W-:Y:S02]  /*44a0*/  LOP3.LUT P0, RZ, R107, 0x2, RZ, 0xc0, !PT ;  /* 0x000000026bff7812 */ /* 0x000fe4000780c0ff */
[----:B-1----:R-:W-:Y:S01]  /*44b0*/  MOV R64, RZ ;  /* 0x000000ff00407202 */ /* 0x002fe20000000f00 */
[----:B------:R0:W3:Y:S01]  /*44c0*/  @!P3 LDG.E R109, desc[UR10][R56.64] ;  /* 0x0000000a386db981 */ /* 0x0000e2000c1e1900 */
[----:B------:R-:W-:Y:S02]  /*44d0*/  LOP3.LUT P1, RZ, R106, 0x100, RZ, 0xc0, !PT ;  /* 0x000001006aff7812 */ /* 0x000fe4000782c0ff */
[----:B------:R-:W-:Y:S01]  /*44e0*/  PRMT R65, RZ, 0x7610, R65 ;  /* 0x00007610ff417816 */ /* 0x000fe20000000041 */
[----:B------:R1:W-:Y:S04]  /*44f0*/  STL [R1+0xa8], R12 ;  /* 0x0000a80c01007387 */ /* 0x0003e80000100800 */
[----:B------:R1:W3:Y:S01]  /*4500*/  @!P6 LDG.E R64, desc[UR10][R66.64] ;  /* 0x0000000a4240e981 */ /* 0x0002e2000c1e1900 */
[----:B0-----:R-:W-:-:S03]  /*4510*/  MOV R56, RZ ;  /* 0x000000ff00387202 */ /* 0x001fc60000000f00 */
[----:B------:R0:W-:Y:S01]  /*4520*/  STL [R1+0x2c], R13 ;  /* 0x00002c0d01007387 */ /* 0x0001e20000100800 */
[----:B-1----:R-:W-:-:S03]  /*4530*/  PRMT R12, RZ, 0x7610, R12 ;  /* 0x00007610ff0c7816 */ /* 0x002fc6000000000c */
[----:B------:R1:W3:Y:S01]  /*4540*/  @!P4 LDG.E R56, desc[UR10][R58.64] ;  /* 0x0000000a3a38c981 */ /* 0x0002e2000c1e1900 */
[----:B------:R-:W-:Y:S02]  /*4550*/  PRMT R66, RZ, 0x7610, R66 ;  /* 0x00007610ff427816 */ /* 0x000fe40000000042 */
[----:B------:R-:W-:Y:S01]  /*4560*/  PRMT R67, RZ, 0x7610, R67 ;  /* 0x00007610ff437816 */ /* 0x000fe20000000043 */
[----:B0-----:R-:W-:Y:S01]  /*4570*/  HFMA2 R13, -RZ, RZ, 0, 0 ;  /* 0x00000000ff0d7431 */ /* 0x001fe200000001ff */
[----:B------:R0:W-:Y:S01]  /*4580*/  STL [R1+0xa0], R8 ;  /* 0x0000a00801007387 */ /* 0x0001e20000100800 */
[C---:B------:R-:W-:Y:S02]  /*4590*/  @!P0 PRMT R12, R36.reuse, 0x7610, R12 ;  /* 0x00007610240c8816 */ /* 0x040fe4000000000c */
[----:B------:R-:W-:Y:S02]  /*45a0*/  @!P0 PRMT R65, R36, 0x7632, R65 ;  /* 0x0000763224418816 */ /* 0x000fe40000000041 */
[----:B------:R-:W-:-:S02]  /*45b0*/  @!P0 PRMT R66, R0, 0x7610, R66 ;  /* 0x0000761000428816 */ /* 0x000fc40000000042 */
[----:B------:R-:W-:Y:S02]  /*45c0*/  @!P0 PRMT R67, R0, 0x7632, R67 ;  /* 0x0000763200438816 */ /* 0x000fe40000000043 */
[----:B------:R-:W-:Y:S01]  /*45d0*/  PRMT R57, RZ, 0x7610, R57 ;  /* 0x00007610ff397816 */ /* 0x000fe20000000039 */
[----:B------:R1:W3:Y:S01]  /*45e0*/  @!P6 LDG.E R13, desc[UR10][R68.64] ;  /* 0x0000000a440de981 */ /* 0x0002e2000c1e1900 */
[----:B0-----:R-:W-:Y:S02]  /*45f0*/  PRMT R8, RZ, 0x7610, R8 ;  /* 0x00007610ff087816 */ /* 0x001fe40000000008 */
[----:B-1----:R-:W-:Y:S02]  /*4600*/  PRMT R58, RZ, 0x7610, R58 ;  /* 0x00007610ff3a7816 */ /* 0x002fe4000000003a */
[----:B------:R-:W-:Y:S02]  /*4610*/  PRMT R59, RZ, 0x7610, R59 ;  /* 0x00007610ff3b7816 */ /* 0x000fe4000000003b */
[----:B------:R-:W-:-:S02]  /*4620*/  LOP3.LUT P0, RZ, R107, 0x1, RZ, 0xc0, !PT ;  /* 0x000000016bff7812 */ /* 0x000fc4000780c0ff */
[C---:B------:R-:W-:Y:S02]  /*4630*/  @!P1 PRMT R8, R33.reuse, 0x7610, R8 ;  /* 0x0000761021089816 */ /* 0x040fe40000000008 */
[----:B------:R-:W-:Y:S02]  /*4640*/  @!P1 PRMT R57, R33, 0x7632, R57 ;  /* 0x0000763221399816 */ /* 0x000fe40000000039 */
[C---:B------:R-:W-:Y:S02]  /*4650*/  @!P1 PRMT R58, R34.reuse, 0x7610, R58 ;  /* 0x00007610223a9816 */ /* 0x040fe4000000003a */
[----:B------:R-:W-:Y:S02]  /*4660*/  @!P1 PRMT R59, R34, 0x7632, R59 ;  /* 0x00007632223b9816 */ /* 0x000fe4000000003b */
[----:B------:R-:W-:Y:S02]  /*4670*/  LOP3.LUT P1, RZ, R107, 0x4, RZ, 0xc0, !PT ;  /* 0x000000046bff7812 */ /* 0x000fe4000782c0ff */
[----:B------:R-:W-:Y:S01]  /*4680*/  MOV R68, RZ ;  /* 0x000000ff00447202 */ /* 0x000fe20000000f00 */
[----:B------:R0:W-:Y:S01]  /*4690*/  STL [R1+0xac], R14 ;  /* 0x0000ac0e01007387 */ /* 0x0001e20000100800 */
[----:B------:R-:W-:-:S03]  /*46a0*/  PRMT R69, RZ, 0x7610, R69 ;  /* 0x00007610ff457816 */ /* 0x000fc60000000045 */
[----:B------:R1:W-:Y:S04]  /*46b0*/  STL [R1+0x30], R15 ;  /* 0x0000300f01007387 */ /* 0x0003e80000100800 */
[----:B------:R1:W3:Y:S01]  /*46c0*/  @!P0 LDG.E R68, desc[UR10][R70.64] ;  /* 0x0000000a46448981 */ /* 0x0002e2000c1e1900 */
[----:B0-----:R-:W-:Y:S01]  /*46d0*/  PRMT R14, RZ, 0x7610, R14 ;  /* 0x00007610ff0e7816 */ /* 0x001fe2000000000e */
[----:B-1----:R-:W-:Y:S01]  /*46e0*/  HFMA2 R15, -RZ, RZ, 0, 0 ;  /* 0x00000000ff0f7431 */ /* 0x002fe200000001ff */
[----:B------:R-:W-:Y:S02]  /*46f0*/  PRMT R70, RZ, 0x7610, R70 ;  /* 0x00007610ff467816 */ /* 0x000fe40000000046 */
[----:B------:R-:W-:-:S03]  /*4700*/  PRMT R71, RZ, 0x7610, R71 ;  /* 0x00007610ff477816 */ /* 0x000fc60000000047 */
[----:B------:R0:W3:Y:S04]  /*4710*/  @!P0 LDG.E R15, desc[UR10][R72.64] ;  /* 0x0000000a480f8981 */ /* 0x0000e8000c1e1900 */
[----:B------:R1:W-:Y:S01]  /*4720*/  STL [R1+0xb0], R16 ;  /* 0x0000b01001007387 */ /* 0x0003e20000100800 */
[----:B0-----:R-:W-:-:S03]  /*4730*/  MOV R72, RZ ;  /* 0x000000ff00487202 */ /* 0x001fc60000000f00 */
[----:B------:R0:W-:Y:S01]  /*4740*/  STL [R1+0x34], R18 ;  /* 0x0000341201007387 */ /* 0x0001e20000100800 */
[----:B------:R-:W-:Y:S02]  /*4750*/  PRMT R73, RZ, 0x7610, R73 ;  /* 0x00007610ff497816 */ /* 0x000fe40000000049 */
[----:B-1----:R-:W-:Y:S01]  /*4760*/  PRMT R16, RZ, 0x7610, R16 ;  /* 0x00007610ff107816 */ /* 0x002fe20000000010 */
[----:B0-----:R-:W-:Y:S01]  /*4770*/  HFMA2 R18, -RZ, RZ, 0, 0 ;  /* 0x00000000ff127431 */ /* 0x001fe200000001ff */
[C---:B--2---:R-:W-:Y:S02]  /*4780*/  @!P1 PRMT R14, R44.reuse, 0x7610, R14 ;  /* 0x000076102c0e9816 */ /* 0x044fe4000000000e */
[----:B------:R-:W-:Y:S02]  /*4790*/  @!P1 PRMT R69, R44, 0x7632, R69 ;  /* 0x000076322c459816 */ /* 0x000fe40000000045 */
[C---:B------:R-:W-:Y:S02]  /*47a0*/  @!P1 PRMT R70, R3.reuse, 0x7610, R70 ;  /* 0x0000761003469816 */ /* 0x040fe40000000046 */
[----:B------:R-:W-:-:S02]  /*47b0*/  @!P1 PRMT R71, R3, 0x7632, R71 ;  /* 0x0000763203479816 */ /* 0x000fc40000000047 */
[----:B------:R-:W-:-:S13]  /*47c0*/  LOP3.LUT P1, RZ, R106, 0x80000000, RZ, 0xc0, !PT ;  /* 0x800000006aff7812 */ /* 0x000fda000782c0ff */
[----:B------:R0:W2:Y:S04]  /*47d0*/  @!P1 LDG.E R72, desc[UR10][R74.64] ;  /* 0x0000000a4a489981 */ /* 0x0000a8000c1e1900 */
[----:B------:R1:W2:Y:S01]  /*47e0*/  @!P1 LDG.E R18, desc[UR10][R76.64] ;  /* 0x0000000a4c129981 */ /* 0x0002a2000c1e1900 */
[C---:B------:R-:W-:Y:S02]  /*47f0*/  @!P2 PRMT R16, R48.reuse, 0x7610, R16 ;  /* 0x000076103010a816 */ /* 0x040fe40000000010 */
[----:B0-----:R-:W-:Y:S02]  /*4800*/  PRMT R74, RZ, 0x7610, R74 ;  /* 0x00007610ff4a7816 */ /* 0x001fe4000000004a */
[----:B------:R-:W-:Y:S02]  /*4810*/  PRMT R75, RZ, 0x7610, R75 ;  /* 0x00007610ff4b7816 */ /* 0x000fe4000000004b */
[----:B------:R-:W-:-:S02]  /*4820*/  @!P2 PRMT R73, R48, 0x7632, R73 ;  /* 0x000076323049a816 */ /* 0x000fc40000000049 */
[C---:B------:R-:W-:Y:S02]  /*4830*/  @!P2 PRMT R74, R99.reuse, 0x7610, R74 ;  /* 0x00007610634aa816 */ /* 0x040fe4000000004a */
[----:B------:R-:W-:Y:S02]  /*4840*/  @!P2 PRMT R75, R99, 0x7632, R75 ;  /* 0x00007632634ba816 */ /* 0x000fe4000000004b */
[----:B------:R-:W-:Y:S02]  /*4850*/  LOP3.LUT P2, RZ, R106, 0x40000000, RZ, 0xc0, !PT ;  /* 0x400000006aff7812 */ /* 0x000fe4000784c0ff */
[----:B-1----:R-:W-:-:S11]  /*4860*/  MOV R76, RZ ;  /* 0x000000ff004c7202 */ /* 0x002fd60000000f00 */
[----:B------:R0:W2:Y:S04]  /*4870*/  @!P2 LDG.E R76, desc[UR10][R114.64] ;  /* 0x0000000a724ca981 */ /* 0x0000a8000c1e1900 */
[----:B------:R-:W2:Y:S01]  /*4880*/  LDL.LU R114, [R1+0x1dc] ;  /* 0x0001dc0001727983 */ /* 0x000ea20000300800 */
[----:B------:R-:W-:Y:S02]  /*4890*/  PRMT R77, RZ, 0x7610, R77 ;  /* 0x00007610ff4d7816 */ /* 0x000fe4000000004d */
[----:B------:R-:W-:Y:S01]  /*48a0*/  PRMT R107, RZ, 0x7610, R107 ;  /* 0x00007610ff6b7816 */ /* 0x000fe2000000006b */
[----:B------:R1:W-:Y:S01]  /*48b0*/  STL [R1+0xb4], R20 ;  /* 0x0000b41401007387 */ /* 0x0003e20000100800 */
[----:B------:R-:W-:Y:S02]  /*48c0*/  PRMT R110, RZ, 0x7610, R110 ;  /* 0x00007610ff6e7816 */ /* 0x000fe4000000006e */
[----:B-1----:R-:W-:Y:S01]  /*48d0*/  PRMT R20, RZ, 0x7610, R20 ;  /* 0x00007610ff147816 */ /* 0x002fe20000000014 */
[----:B------:R1:W-:Y:S01]  /*48e0*/  STL [R1+0x38], R21 ;  /* 0x0000381501007387 */ /* 0x0003e20000100800 */
[----:B------:R-:W-:-:S02]  /*48f0*/  PRMT R112, RZ, 0x7610, R112 ;  /* 0x00007610ff707816 */ /* 0x000fc40000000070 */
[----:B------:R-:W-:Y:S01]  /*4900*/  PRMT R113, RZ, 0x7610, R113 ;  /* 0x00007610ff717816 */ /* 0x000fe20000000071 */
[----:B------:R0:W-:Y:S01]  /*4910*/  STL [R1+0xb8], R22 ;  /* 0x0000b81601007387 */ /* 0x0001e20000100800 */
[----:B-1----:R-:W-:-:S03]  /*4920*/  HFMA2 R21, -RZ, RZ, 0, 0 ;  /* 0x00000000ff157431 */ /* 0x002fc600000001ff */
[----:B------:R1:W-:Y:S01]  /*4930*/  STL.S16 [R1+0x188], R111 ;  /* 0x0001886f01007387 */ /* 0x0003e20000100600 */
[----:B----4-:R-:W-:-:S03]  /*4940*/  @!P3 PRMT R20, R52, 0x7610, R20 ;  /* 0x000076103414b816 */ /* 0x010fc60000000014 */
[----:B------:R4:W4:Y:S01]  /*4950*/  @!P2 LDG.E R21, desc[UR10][R118.64] ;  /* 0x0000000a7615a981 */ /* 0x000922000c1e1900 */
[----:B------:R-:W-:Y:S02]  /*4960*/  @!P3 PRMT R77, R52, 0x7632, R77 ;  /* 0x00007632344db816 */ /* 0x000fe4000000004d */
[----:B0-----:R-:W-:Y:S02]  /*4970*/  PRMT R22, RZ, 0x7610, R22 ;  /* 0x00007610ff167816 */ /* 0x001fe40000000016 */
[----:B-1----:R-:W-:Y:S02]  /*4980*/  MOV R111, RZ ;  /* 0x000000ff006f7202 */ /* 0x002fe40000000f00 */
[----:B------:R-:W-:Y:S01]  /*4990*/  @!P4 PRMT R113, R9, 0x7610, R113 ;  /* 0x000076100971c816 */ /* 0x000fe20000000071 */
[----:B------:R0:W-:Y:S04]  /*49a0*/  STL [R1+0x3c], R23 ;  /* 0x00003c1701007387 */ /* 0x0001e80000100800 */
[----:B------:R1:W-:Y:S04]  /*49b0*/  STL [R1+0x40], R25 ;  /* 0x0000401901007387 */ /* 0x0003e80000100800 */
[----:B------:R-:W4:Y:S01]  /*49c0*/  LDL.LU R118, [R1+0x1d8] ;  /* 0x0001d80001767983 */ /* 0x000f220000300800 */
[----:B0-----:R-:W-:-:S02]  /*49d0*/  HFMA2 R23, -RZ, RZ, 0, 0 ;  /* 0x00000000ff177431 */ /* 0x001fc400000001ff */
[----:B-1----:R-:W-:Y:S01]  /*49e0*/  HFMA2 R25, -RZ, RZ, 0, 0 ;  /* 0x00000000ff197431 */ /* 0x002fe200000001ff */
[C---:B---3--:R-:W-:Y:S02]  /*49f0*/  @!P3 PRMT R107, R109.reuse, 0x7610, R107 ;  /* 0x000076106d6bb816 */ /* 0x048fe4000000006b */
[----:B------:R-:W-:Y:S02]  /*4a00*/  @!P3 PRMT R110, R109, 0x7632, R110 ;  /* 0x000076326d6eb816 */ /* 0x000fe4000000006e */
[----:B------:R-:W-:Y:S02]  /*4a10*/  LOP3.LUT P3, RZ, R106, 0x20000000, RZ, 0xc0, !PT ;  /* 0x200000006aff7812 */ /* 0x000fe4000786c0ff */
[----:B------:R-:W-:-:S11]  /*4a20*/  @!P4 PRMT R22, R56, 0x7610, R22 ;  /* 0x000076103816c816 */ /* 0x000fd60000000016 */
[----:B------:R0:W3:Y:S01]  /*4a30*/  @!P3 LDG.E R111, desc[UR10][R116.64] ;  /* 0x0000000a746fb981 */ /* 0x0000e2000c1e1900 */
[----:B------:R-:W-:-:S03]  /*4a40*/  @!P4 PRMT R112, R56, 0x7632, R112 ;  /* 0x000076323870c816 */ /* 0x000fc60000000070 */
[----:B------:R1:W3:Y:S04]  /*4a50*/  @!P3 LDG.E R23, desc[UR10][R120.64] ;  /* 0x0000000a7817b981 */ /* 0x0002e8000c1e1900 */
[----:B------:R-:W0:Y:S04]  /*4a60*/  LDL.LU.64 R116, [R1+0x1d0] ;  /* 0x0001d00001747983 */ /* 0x000e280000300a00 */
[----:B------:R-:W1:Y:S01]  /*4a70*/  LDL.LU.64 R120, [R1+0x1c8] ;  /* 0x0001c80001787983 */ /* 0x000e620000300a00 */
[----:B------:R-:W-:Y:S02]  /*4a80*/  MOV R115, RZ ;  /* 0x000000ff00737202 */ /* 0x000fe40000000f00 */
[----:B--2---:R-:W-:-:S04]  /*4a90*/  PRMT R114, RZ, 0x7610, R114 ;  /* 0x00007610ff727816 */ /* 0x004fc80000000072 */
[----:B------:R-:W-:Y:S02]  /*4aa0*/  @!P4 PRMT R114, R9, 0x7632, R114 ;  /* 0x000076320972c816 */ /* 0x000fe40000000072 */
[----:B------:R-:W-:-:S13]  /*4ab0*/  LOP3.LUT P4, RZ, R106, 0x10000000, RZ, 0xc0, !PT ;  /* 0x100000006aff7812 */ /* 0x000fda000788c0ff */
[----:B------:R-:W2:Y:S04]  /*4ac0*/  @!P4 LDG.E R25, desc[UR10][R122.64] ;  /* 0x0000000a7a19c981 */ /* 0x000ea8000c1e1900 */
[----:B------:R-:W2:Y:S04]  /*4ad0*/  @!P4 LDG.E R115, desc[UR10][R40.64] ;  /* 0x0000000a2873c981 */ /* 0x000ea8000c1e1900 */
[----:B------:R-:W3:Y:S04]  /*4ae0*/  LDL.LU R122, [R1+0x1b8] ;  /* 0x0001b800017a7983 */ /* 0x000ee80000300800 */
[----:B------:R-:W2:Y:S04]  /*4af0*/  LDL.LU.64 R40, [R1+0x1c0] ;  /* 0x0001c00001287983 */ /* 0x000ea80000300a00 */
[----:B------:R4:W-:Y:S02]  /*4b00*/  STL [R1+0xbc], R24 ;  /* 0x0000bc1801007387 */ /* 0x0009e40000100800 */
[----:B----4-:R-:W-:-:S02]  /*4b10*/  PRMT R24, RZ, 0x7610, R24 ;  /* 0x00007610ff187816 */ /* 0x010fc40000000018 */
[----:B------:R-:W-:Y:S02]  /*4b20*/  PRMT R118, RZ, 0x7610, R118 ;  /* 0x00007610ff767816 */ /* 0x000fe40000000076 */
[----:B------:R-:W-:Y:S02]  /*4b30*/  @!P5 PRMT R24, R60, 0x7610, R24 ;  /* 0x000076103c18d816 */ /* 0x000fe40000000018 */
[----:B------:R-:W-:Y:S01]  /*4b40*/  @!P5 PRMT R118, R11, 0x7632, R118 ;  /* 0x000076320b76d816 */ /* 0x000fe20000000076 */
[----:B------:R4:W-:Y:S04]  /*4b50*/  STL [R1+0x44], R27 ;  /* 0x0000441b01007387 */ /* 0x0009e80000100800 */
[----:B------:R4:W-:Y:S02]  /*4b60*/  STL [R1+0xc0], R26 ;  /* 0x0000c01a01007387 */ /* 0x0009e40000100800 */
[----:B----4-:R-:W-:Y:S01]  /*4b70*/  HFMA2 R27, -RZ, RZ, 0, 0 ;  /* 0x00000000ff1b7431 */ /* 0x010fe200000001ff */
[----:B------:R-:W-:-:S04]  /*4b80*/  PRMT R26, RZ, 0x7610, R26 ;  /* 0x00007610ff1a7816 */ /* 0x000fc8000000001a */
[----:B------:R-:W-:Y:S01]  /*4b90*/  @!P6 PRMT R26, R64, 0x7610, R26 ;  /* 0x00007610401ae816 */ /* 0x000fe2000000001a */
[----:B------:R-:W-:Y:S01]  /*4ba0*/  UIMAD.WIDE UR6, UR8, 0x8, UR6 ;  /* 0x00000008080678a5 */ /* 0x000fe2000f8e0206 */
[----:B0-----:R-:W-:Y:S02]  /*4bb0*/  PRMT R116, RZ, 0x7610, R116 ;  /* 0x00007610ff747816 */ /* 0x001fe40000000074 */
[----:B------:R-:W-:Y:S02]  /*4bc0*/  PRMT R117, RZ, 0x7610, R117 ;  /* 0x00007610ff757816 */ /* 0x000fe40000000075 */
[----:B------:R-:W-:Y:S02]  /*4bd0*/  @!P5 PRMT R116, R60, 0x7632, R116 ;  /* 0x000076323c74d816 */ /* 0x000fe40000000074 */
[----:B------:R-:W-:Y:S02]  /*4be0*/  @!P5 PRMT R117, R11, 0x7610, R117 ;  /* 0x000076100b75d816 */ /* 0x000fe40000000075 */
[----:B------:R-:W-:-:S02]  /*4bf0*/  LOP3.LUT P5, RZ, R106, 0x8000000, RZ, 0xc0, !PT ;  /* 0x080000006aff7812 */ /* 0x000fc400078ac0ff */
[----:B-1----:R-:W-:Y:S02]  /*4c00*/  PRMT R120, RZ, 0x7610, R120 ;  /* 0x00007610ff787816 */ /* 0x002fe40000000078 */
[----:B------:R-:W-:Y:S02]  /*4c10*/  PRMT R121, RZ, 0x7610, R121 ;  /* 0x00007610ff797816 */ /* 0x000fe40000000079 */
[----:B------:R-:W-:Y:S02]  /*4c20*/  @!P6 PRMT R120, R64, 0x7632, R120 ;  /* 0x000076324078e816 */ /* 0x000fe40000000078 */
[----:B------:R-:W-:-:S05]  /*4c30*/  @!P6 PRMT R121, R13, 0x7610, R121 ;  /* 0x000076100d79e816 */ /* 0x000fca0000000079 */
[----:B------:R0:W4:Y:S02]  /*4c40*/  @!P5 LDG.E R27, desc[UR10][R6.64] ;  /* 0x0000000a061bd981 */ /* 0x000124000c1e1900 */
        /* <DEDUP_REMOVED lines=8> */
[----:B-1----:R-:W-:Y:S02]  /*4cd0*/  PRMT R31, RZ, 0x7610, R31 ;  /* 0x00007610ff1f7816 */ /* 0x002fe4000000001f */
[C---:B------:R-:W-:Y:S02]  /*4ce0*/  @!P0 PRMT R28, R68.reuse, 0x7610, R28 ;  /* 0x00007610441c8816 */ /* 0x040fe4000000001c */
[----:B------:R-:W-:Y:S02]  /*4cf0*/  @!P0 PRMT R29, R68, 0x7632, R29 ;  /* 0x00007632441d8816 */ /* 0x000fe4000000001d */
[----:B------:R-:W-:-:S02]  /*4d00*/  @!P0 PRMT R30, R15, 0x7610, R30 ;  /* 0x000076100f1e8816 */ /* 0x000fc4000000001e */
[----:B------:R-:W-:Y:S01]  /*4d10*/  @!P0 PRMT R31, R15, 0x7632, R31 ;  /* 0x000076320f1f8816 */ /* 0x000fe2000000001f */
[----:B------:R-:W-:Y:S01]  /*4d20*/  HFMA2 R123, -RZ, RZ, 0, 0 ;  /* 0x00000000ff7b7431 */ /* 0x000fe200000001ff */
[----:B0-----:R-:W-:-:S05]  /*4d30*/  LOP3.LUT R6, R7, 0xffff, RZ, 0xc0, !PT ;  /* 0x0000ffff07067812 */ /* 0x001fca00078ec0ff */
[----:B------:R-:W-:-:S05]  /*4d40*/  IMAD R6, R6, 0x493, RZ ;  /* 0x0000049306067824 */ /* 0x000fca00078e02ff */
[----:B------:R-:W-:-:S04]  /*4d50*/  SHF.R.U32.HI R6, RZ, 0x10, R6 ;  /* 0x00000010ff067819 */ /* 0x000fc80000011606 */
[----:B------:R-:W-:-:S05]  /*4d60*/  PRMT R6, R6, 0x9910, RZ ;  /* 0x0000991006067816 */ /* 0x000fca00000000ff */
[----:B------:R-:W-:-:S05]  /*4d70*/  IMAD R6, R6, 0x38, RZ ;  /* 0x0000003806067824 */ /* 0x000fca00078e02ff */
[----:B------:R-:W-:-:S04]  /*4d80*/  IADD3 R6, PT, PT, RZ, -R6, RZ ;  /* 0x80000006ff067210 */ /* 0x000fc80007ffe0ff */
[----:B------:R-:W-:Y:S01]  /*4d90*/  PRMT R6, R6, 0x7710, RZ ;  /* 0x0000771006067816 */ /* 0x000fe200000000ff */
[----:B------:R-:W-:Y:S03]  /*4da0*/  STL [R1+0x50], R33 ;  /* 0x0000502101007387 */ /* 0x000fe60000100800 */
[----:B------:R-:W-:Y:S01]  /*4db0*/  IADD3 R6, PT, PT, R6, R7, RZ ;  /* 0x0000000706067210 */ /* 0x000fe20007ffe0ff */
[----:B------:R0:W-:Y:S03]  /*4dc0*/  STL.S16 [R1+0x190], R100 ;  /* 0x0001906401007387 */ /* 0x0001e60000100600 */
[----:B------:R-:W-:Y:S01]  /*4dd0*/  SHF.L.U32 R6, R6, 0x1, RZ ;  /* 0x0000000106067819 */ /* 0x000fe200000006ff */
[----:B------:R1:W-:Y:S03]  /*4de0*/  STL [R1+0xcc], R32 ;  /* 0x0000cc2001007387 */ /* 0x0003e60000100800 */
[----:B0-----:R-:W-:-:S05]  /*4df0*/  LOP3.LUT R100, R6, 0xffff, RZ, 0xc0, !PT ;  /* 0x0000ffff06647812 */ /* 0x001fca00078ec0ff */
[----:B------:R0:W-:Y:S01]  /*4e00*/  STL [R1+0x130], R100 ;  /* 0x0001306401007387 */ /* 0x0001e20000100800 */
[----:B---3--:R-:W-:-:S04]  /*4e10*/  PRMT R122, RZ, 0x7610, R122 ;  /* 0x00007610ff7a7816 */ /* 0x008fc8000000007a */
[----:B------:R-:W-:Y:S02]  /*4e20*/  @!P6 PRMT R122, R13, 0x7632, R122 ;  /* 0x000076320d7ae816 */ /* 0x000fe4000000007a */
[----:B------:R-:W-:Y:S02]  /*4e30*/  LOP3.LUT P6, RZ, R106, 0x4000000, RZ, 0xc0, !PT ;  /* 0x040000006aff7812 */ /* 0x000fe400078cc0ff */
[----:B------:R-:W-:-:S11]  /*4e40*/  MOV R106, RZ ;  /* 0x000000ff006a7202 */ /* 0x000fd60000000f00 */
[----:B------:R3:W4:Y:S04]  /*4e50*/  @!P6 LDG.E R106, desc[UR10][R4.64] ;  /* 0x0000000a046ae981 */ /* 0x000728000c1e1900 */
[----:B--2---:R2:W4:Y:S01]  /*4e60*/  @!P6 LDG.E R123, desc[UR10][R40.64] ;  /* 0x0000000a287be981 */ /* 0x004522000c1e1900 */
[----:B---3--:R-:W-:Y:S01]  /*4e70*/  MOV R4, UR6 ;  /* 0x0000000600047c02 */ /* 0x008fe20008000f00 */
[----:B------:R-:W3:Y:S02]  /*4e80*/  LDCU.U8 UR6, c[0x0][0x414] ;  /* 0x00008280ff0677ac */ /* 0x000ee40008000000 */
[----:B---3--:R-:W-:-:S13]  /*4e90*/  ISETP.NE.AND P0, PT, RZ, UR6, PT ;  /* 0x00000006ff007c0c */ /* 0x008fda000bf05270 */
[----:B--2---:R-:W2:Y:S02]  /*4ea0*/  @P0 LDC.64 R40, c[0x0][0x3b0] ;  /* 0x0000ec00ff280b82 */ /* 0x004ea40000000a00 */
[----:B--2---:R-:W-:Y:S02]  /*4eb0*/  MOV R33, R41 ;  /* 0x0000002900217202 */ /* 0x004fe40000000f00 */
[----:B-1----:R-:W-:Y:S02]  /*4ec0*/  MOV R32, R40 ;  /* 0x0000002800207202 */ /* 0x002fe40000000f00 */
[----:B------:R-:W-:Y:S01]  /*4ed0*/  MOV R7, R33 ;  /* 0x0000002100077202 */ /* 0x000fe20000000f00 */
[----:B------:R-:W-:Y:S01]  /*4ee0*/  STL [R1+0xe0], R99 ;  /* 0x0000e06301007387 */ /* 0x000fe20000100800 */
[----:B------:R-:W-:Y:S02]  /*4ef0*/  MOV R33, UR13 ;  /* 0x0000000d00217c02 */ /* 0x000fe40008000f00 */
[----:B------:R-:W-:Y:S01]  /*4f00*/  MOV R6, R32 ;  /* 0x0000002000067202 */ /* 0x000fe20000000f00 */
[----:B------:R-:W5:Y:S02]  /*4f10*/  LDL.LU.64 R40, [R1+0x1a8] ;  /* 0x0001a80001287983 */ /* 0x000f640000300a00 */
[----:B------:R-:W-:-:S04]  /*4f20*/  IMAD R33, R33, 0x70, R100 ;  /* 0x0000007021217824 */ /* 0x000fc800078e0264 */
[----:B------:R-:W-:-:S05]  /*4f30*/  @P0 IMAD.WIDE R6, R33, 0x2, R6 ;  /* 0x0000000221060825 */ /* 0x000fca00078e0206 */
[----:B0-----:R-:W2:Y:S01]  /*4f40*/  @P0 LDG.E.U16 R100, desc[UR10][R6.64] ;  /* 0x0000000a06640981 */ /* 0x001ea2000c1e1500 */
[----:B------:R-:W-:-:S03]  /*4f50*/  MOV R5, UR7 ;  /* 0x0000000700057c02 */ /* 0x000fc60008000f00 */
[----:B------:R0:W3:Y:S04]  /*4f60*/  @P0 LDG.E.U16 R32, desc[UR10][R6.64+0x2] ;  /* 0x0000020a06200981 */ /* 0x0000e8000c1e1500 */
[----:B------:R-:W4:Y:S01]  /*4f70*/  LDG.E.64 R4, desc[UR10][R4.64] ;  /* 0x0000000a04047981 */ /* 0x000f22000c1e1b00 */
[----:B------:R-:W-:Y:S01]  /*4f80*/  MOV R119, RZ ;  /* 0x000000ff00777202 */ /* 0x000fe20000000f00 */
[----:B0-----:R-:W0:Y:S05]  /*4f90*/  LDC.64 R6, c[0x0][0x3a8] ;  /* 0x0000ea00ff067b82 */ /* 0x001e2a0000000a00 */
[----:B------:R-:W3:Y:S04]  /*4fa0*/  @!P5 LDG.E R119, desc[UR10][R38.64] ;  /* 0x0000000a2677d981 */ /* 0x000ee8000c1e1900 */
[----:B------:R-:W5:Y:S01]  /*4fb0*/  LDL.LU.64 R38, [R1+0x1b0] ;  /* 0x0001b00001267983 */ /* 0x000f620000300a00 */
[----:B0-----:R-:W-:-:S05]  /*4fc0*/  IMAD.WIDE R6, R33, 0x2, R6 ;  /* 0x0000000221067825 */ /* 0x001fca00078e0206 */
[----:B------:R-:W3:Y:S04]  /*4fd0*/  LDG.E.U16 R33, desc[UR10][R6.64] ;  /* 0x0000000a06217981 */ /* 0x000ee8000c1e1500 */
[----:B------:R0:W3:Y:S04]  /*4fe0*/  LDG.E.U16 R6, desc[UR10][R6.64+0x2] ;  /* 0x0000020a06067981 */ /* 0x0000e8000c1e1500 */
[----:B------:R-:W-:Y:S04]  /*4ff0*/  STL [R1+0x68], R56 ;  /* 0x0000683801007387 */ /* 0x000fe80000100800 */
[----:B------:R1:W-:Y:S01]  /*5000*/  STL [R1+0xd8], R0 ;  /* 0x0000d80001007387 */ /* 0x0003e20000100800 */
[----:B0-----:R-:W-:-:S03]  /*5010*/  PRMT R7, RZ, 0x7610, R7 ;  /* 0x00007610ff077816 */ /* 0x001fc60000000007 */
[----:B------:R0:W-:Y:S01]  /*5020*/  STL [R1+0xdc], R3 ;  /* 0x0000dc0301007387 */ /* 0x0001e20000100800 */
[----:B------:R-:W-:Y:S02]  /*5030*/  @!P1 PRMT R7, R18, 0x7632, R7 ;  /* 0x0000763212079816 */ /* 0x000fe40000000007 */
[----:B-1----:R-:W-:Y:S02]  /*5040*/  PRMT R0, RZ, 0x7610, R0 ;  /* 0x00007610ff007816 */ /* 0x002fe40000000000 */
[----:B0-----:R-:W-:Y:S02]  /*5050*/  PRMT R3, RZ, 0x7610, R3 ;  /* 0x00007610ff037816 */ /* 0x001fe40000000003 */
[----:B--2---:R-:W-:Y:S02]  /*5060*/  MOV R99, R100 ;  /* 0x0000006400637202 */ /* 0x004fe40000000f00 */
[----:B------:R0:W5:Y:S01]  /*5070*/  LDL.LU R100, [R1+0x1a0] ;  /* 0x0001a00001647983 */ /* 0x0001620000300800 */
[----:B----4-:R-:W-:-:S02]  /*5080*/  R2UR UR28, R4 ;  /* 0x00000000041c72ca */ /* 0x010fc400000e0000 */
[----:B------:R-:W-:Y:S02]  /*5090*/  PRMT R4, RZ, 0x7610, R4 ;  /* 0x00007610ff047816 */ /* 0x000fe40000000004 */
[----:B------:R-:W-:-:S09]  /*50a0*/  @!P1 PRMT R0, R72, 0x7610, R0 ;  /* 0x0000761048009816 */ /* 0x000fd20000000000 */
[----:B------:R-:W-:-:S05]  /*50b0*/  MOV R56, UR28 ;  /* 0x0000001c00387c02 */ /* 0x000fca0008000f00 */
[----:B------:R-:W-:Y:S01]  /*50c0*/  FFMA.FTZ R56, -R56, UR28, R5 ;  /* 0x0000001c38387c23 */ /* 0x000fe20008010105 */
[----:B------:R-:W-:Y:S02]  /*50d0*/  @!P1 PRMT R3, R72, 0x7632, R3 ;  /* 0x0000763248039816 */ /* 0x000fe40000000003 */
[----:B------:R-:W-:Y:S02]  /*50e0*/  @!P1 PRMT R4, R18, 0x7610, R4 ;  /* 0x0000761012049816 */ /* 0x000fe40000000004 */
[----:B------:R-:W-:-:S13]  /*50f0*/  FSETP.GTU.FTZ.AND P1, PT, R56, RZ, PT ;  /* 0x000000ff3800720b */ /* 0x000fda0003f3c000 */
[----:B------:R-:W-:-:S05]  /*5100*/  VOTEU.ANY UP0, P1 ;  /* 0x0000000000ff7886 */ /* 0x000fca0000800100 */
[----:B------:R-:W1:Y:S01]  /*5110*/  @UP0 LDCU UR5, c[0x0][0x3c0] ;  /* 0x00007800ff0507ac */ /* 0x000e620008000800 */
[----:B------:R-:W-:Y:S01]  /*5120*/  PLOP3.LUT P1, PT, PT, PT, UP0, 0x80, 0x8 ;  /* 0x000000000008781c */ /* 0x000fe20003f2f008 */
[----:B------:R1:W-:Y:S04]  /*5130*/  STL [R1+0x70], R64 ;  /* 0x0000704001007387 */ /* 0x0003e80000100800 */
[----:B------:R2:W-:Y:S08]  /*5140*/  STL [R1+0xe4], R109 ;  /* 0x0000e46d01007387 */ /* 0x0005f00000100800 */
[----:B-1----:R-:W-:Y:S01]  /*5150*/  @P1 FADD.FTZ R64, R56, UR5 ;  /* 0x0000000538401e21 */ /* 0x002fe20008010000 */
[----:B--2---:R-:W-:-:S05]  /*5160*/  PRMT R109, RZ, 0x7610, R109 ;  /* 0x00007610ff6d7816 */ /* 0x004fca000000006d */
[----:B------:R-:W1:Y:S01]  /*5170*/  @P1 MUFU.RSQ R64, R64 ;  /* 0x0000004000401308 */ /* 0x000e620000001400 */
[----:B------:R-:W-:Y:S01]  /*5180*/  @!P6 PRMT R109, R123, 0x7632, R109 ;  /* 0x000076327b6de816 */ /* 0x000fe2000000006d */
[----:B------:R-:W-:Y:S04]  /*5190*/  STL [R1+0x78], R72 ;  /* 0x0000784801007387 */ /* 0x000fe80000100800 */
[----:B------:R-:W-:Y:S04]  /*51a0*/  STL [R1+0x7c], R76 ;  /* 0x00007c4c01007387 */ /* 0x000fe80000100800 */
[----:B------:R-:W-:Y:S04]  /*51b0*/  STL [R1+0x80], R111 ;  /* 0x0000806f01007387 */ /* 0x000fe80000100800 */
[----:B------:R-:W-:Y:S04]  /*51c0*/  STL [R1+0x84], R115 ;  /* 0x0000847301007387 */ /* 0x000fe80000100800 */
[----:B---3--:R-:W-:Y:S04]  /*51d0*/  STL [R1+0x88], R119 ;  /* 0x0000887701007387 */ /* 0x008fe80000100800 */
[----:B------:R-:W-:Y:S04]  /*51e0*/  STL [R1+0x8c], R106 ;  /* 0x00008c6a01007387 */ /* 0x000fe80000100800 */
[----:B------:R-:W-:Y:S04]  /*51f0*/  STL [R1+0x10c], R123 ;  /* 0x00010c7b01007387 */ /* 0x000fe80000100800 */
[----:B------:R-:W-:Y:S04]  /*5200*/  STL.S16 [R1+0x118], R109 ;  /* 0x0001186d01007387 */ /* 0x000fe80000100600 */
[----:B------:R2:W-:Y:S04]  /*5210*/  STL [R1+0x54], R35 ;  /* 0x0000542301007387 */ /* 0x0005e80000100800 */
[----:B------:R3:W-:Y:S01]  /*5220*/  STL [R1+0xd4], R19 ;  /* 0x0000d41301007387 */ /* 0x0007e20000100800 */
[----:B------:R-:W-:Y:S01]  /*5230*/  UISETP.NE.AND UP1, UPT, UR6, URZ, UPT ;  /* 0x000000ff0600728c */ /* 0x000fe2000bf25270 */
[----:B-1----:R-:W-:-:S02]  /*5240*/  @P1 R2UR UR5, R64 ;  /* 0x00000000400512ca */ /* 0x002fc400000e0000 */
[----:B--2---:R-:W-:Y:S02]  /*5250*/  PRMT R35, RZ, 0x7610, R35 ;  /* 0x00007610ff237816 */ /* 0x004fe40000000023 */
[----:B---3--:R-:W-:Y:S01]  /*5260*/  PRMT R19, RZ, 0x7610, R19 ;  /* 0x00007610ff137816 */ /* 0x008fe20000000013 */
[----:B------:R1:W-:Y:S01]  /*5270*/  STL [R1+0x58], R36 ;  /* 0x0000582401007387 */ /* 0x0003e20000100800 */
[C---:B------:R-:W-:Y:S02]  /*5280*/  @!P3 PRMT R35, R23.reuse, 0x7632, R35 ;  /* 0x000076321723b816 */ /* 0x040fe40000000023 */
[----:B------:R-:W-:Y:S01]  /*5290*/  @!P3 PRMT R19, R23, 0x7610, R19 ;  /* 0x000076101713b816 */ /* 0x000fe20000000013 */
[----:B------:R2:W-:Y:S01]  /*52a0*/  STL [R1+0x60], R48 ;  /* 0x0000603001007387 */ /* 0x0005e20000100800 */
[----:B------:R-:W-:-:S03]  /*52b0*/  HFMA2 R64, -RZ, RZ, 0, 0 ;  /* 0x00000000ff407431 */ /* 0x000fc600000001ff */
[----:B------:R3:W-:Y:S01]  /*52c0*/  STL [R1+0x64], R52 ;  /* 0x0000643401007387 */ /* 0x0007e20000100800 */
[----:B-1----:R-:W-:-:S03]  /*52d0*/  PRMT R36, RZ, 0x7610, R36 ;  /* 0x00007610ff247816 */ /* 0x002fc60000000024 */
[----:B------:R1:W-:Y:S01]  /*52e0*/  STL [R1+0xf4], R15 ;  /* 0x0000f40f01007387 */ /* 0x0003e20000100800 */
[----:B--2---:R-:W-:-:S03]  /*52f0*/  PRMT R48, RZ, 0x7610, R48 ;  /* 0x00007610ff307816 */ /* 0x004fc60000000030 */
[----:B------:R2:W-:Y:S01]  /*5300*/  STL [R1+0xf8], R18 ;  /* 0x0000f81201007387 */ /* 0x0005e20000100800 */
[----:B---3--:R-:W-:-:S03]  /*5310*/  PRMT R52, RZ, 0x7610, R52 ;  /* 0x00007610ff347816 */ /* 0x008fc60000000034 */
[----:B------:R3:W-:Y:S01]  /*5320*/  STL [R1+0x100], R23 ;  /* 0x0001001701007387 */ /* 0x0007e20000100800 */
[----:B-1----:R-:W-:Y:S02]  /*5330*/  PRMT R15, RZ, 0x7610, R15 ;  /* 0x00007610ff0f7816 */ /* 0x002fe4000000000f */
[----:B--2---:R-:W-:Y:S02]  /*5340*/  PRMT R18, RZ, 0x7610, R18 ;  /* 0x00007610ff127816 */ /* 0x004fe40000000012 */
[----:B---3--:R-:W-:Y:S01]  /*5350*/  PRMT R23, RZ, 0x7610, R23 ;  /* 0x00007610ff177816 */ /* 0x008fe20000000017 */
[----:B------:R1:W-:Y:S01]  /*5360*/  STL [R1+0xd0], R34 ;  /* 0x0000d02201007387 */ /* 0x0003e20000100800 */
[C---:B------:R-:W-:Y:S02]  /*5370*/  @!P2 PRMT R18, R21.reuse, 0x7610, R18 ;  /* 0x000076101512a816 */ /* 0x040fe40000000012 */
[----:B------:R-:W-:Y:S01]  /*5380*/  @!P2 PRMT R15, R21, 0x7632, R15 ;  /* 0x00007632150fa816 */ /* 0x000fe2000000000f */
[----:B------:R2:W-:Y:S01]  /*5390*/  STL [R1+0x5c], R44 ;  /* 0x00005c2c01007387 */ /* 0x0005e20000100800 */
[----:B------:R-:W-:-:S02]  /*53a0*/  @!P4 PRMT R36, R25, 0x7610, R36 ;  /* 0x000076101924c816 */ /* 0x000fc40000000024 */
[----:B------:R-:W-:Y:S01]  /*53b0*/  @!P4 PRMT R23, R25, 0x7632, R23 ;  /* 0x000076321917c816 */ /* 0x000fe20000000017 */
[----:B------:R3:W-:Y:S01]  /*53c0*/  STL [R1+0xe8], R9 ;  /* 0x0000e80901007387 */ /* 0x0007e20000100800 */
[C---:B------:R-:W-:Y:S02]  /*53d0*/  @!P5 PRMT R52, R27.reuse, 0x7610, R52 ;  /* 0x000076101b34d816 */ /* 0x040fe40000000034 */
[----:B------:R-:W-:Y:S01]  /*53e0*/  @!P5 PRMT R48, R27, 0x7632, R48 ;  /* 0x000076321b30d816 */ /* 0x000fe20000000030 */
[----:B------:R4:W-:Y:S01]  /*53f0*/  STL [R1+0x6c], R60 ;  /* 0x00006c3c01007387 */ /* 0x0009e20000100800 */
[----:B------:R-:W-:Y:S02]  /*5400*/  PRMT R5, RZ, 0x7610, R5 ;  /* 0x00007610ff057816 */ /* 0x000fe40000000005 */
[----:B-1----:R-:W-:Y:S01]  /*5410*/  PRMT R34, RZ, 0x7610, R34 ;  /* 0x00007610ff227816 */ /* 0x002fe20000000022 */
[----:B------:R1:W-:Y:S01]  /*5420*/  STL [R1+0xec], R11 ;  /* 0x0000ec0b01007387 */ /* 0x0003e20000100800 */
[----:B--2---:R-:W-:-:S02]  /*5430*/  PRMT R44, RZ, 0x7610, R44 ;  /* 0x00007610ff2c7816 */ /* 0x004fc4000000002c */
[----:B---3--:R-:W-:Y:S01]  /*5440*/  PRMT R9, RZ, 0x7610, R9 ;  /* 0x00007610ff097816 */ /* 0x008fe20000000009 */
[----:B------:R2:W-:Y:S01]  /*5450*/  STL [R1+0xf0], R13 ;  /* 0x0000f00d01007387 */ /* 0x0005e20000100800 */
[----:B------:R-:W-:Y:S02]  /*5460*/  PRMT R56, RZ, 0x7610, R56 ;  /* 0x00007610ff387816 */ /* 0x000fe40000000038 */
[----:B----4-:R-:W-:Y:S01]  /*5470*/  PRMT R60, RZ, 0x7610, R60 ;  /* 0x00007610ff3c7816 */ /* 0x010fe2000000003c */
        /* <DEDUP_REMOVED lines=9> */
[----:B------:R-:W-:Y:S02]  /*5510*/  @P0 SHF.L.U32 R64, R99, 0x10, RZ ;  /* 0x0000001063400819 */ /* 0x000fe400000006ff */
[----:B---3--:R-:W-:Y:S02]  /*5520*/  MOV R68, RZ ;  /* 0x000000ff00447202 */ /* 0x008fe40000000f00 */
[C---:B------:R-:W-:Y:S02]  /*5530*/  @!P2 PRMT R9, R76.reuse, 0x7610, R9 ;  /* 0x000076104c09a816 */ /* 0x040fe40000000009 */
[----:B------:R-:W-:-:S02]  /*5540*/  @!P2 PRMT R11, R76, 0x7632, R11 ;  /* 0x000076324c0ba816 */ /* 0x000fc4000000000b */
[C---:B------:R-:W-:Y:S02]  /*5550*/  @!P3 PRMT R13, R111.reuse, 0x7610, R13 ;  /* 0x000076106f0db816 */ /* 0x040fe4000000000d */
[----:B------:R-:W-:Y:S02]  /*5560*/  @!P3 PRMT R5, R111, 0x7632, R5 ;  /* 0x000076326f05b816 */ /* 0x000fe40000000005 */
[C---:B------:R-:W-:Y:S02]  /*5570*/  @!P4 PRMT R34, R115.reuse, 0x7610, R34 ;  /* 0x000076107322c816 */ /* 0x040fe40000000022 */
[----:B------:R-:W-:Y:S02]  /*5580*/  @!P4 PRMT R21, R115, 0x7632, R21 ;  /* 0x000076327315c816 */ /* 0x000fe40000000015 */
[C---:B------:R-:W-:Y:S02]  /*5590*/  @!P5 PRMT R44, R119.reuse, 0x7610, R44 ;  /* 0x00007610772cd816 */ /* 0x040fe4000000002c */
[----:B------:R-:W-:-:S02]  /*55a0*/  @!P5 PRMT R25, R119, 0x7632, R25 ;  /* 0x000076327719d816 */ /* 0x000fc40000000019 */
[C---:B------:R-:W-:Y:S02]  /*55b0*/  @!P6 PRMT R56, R106.reuse, 0x7610, R56 ;  /* 0x000076106a38e816 */ /* 0x040fe40000000038 */
[----:B------:R-:W-:Y:S02]  /*55c0*/  @!P6 PRMT R27, R106, 0x7632, R27 ;  /* 0x000076326a1be816 */ /* 0x000fe4000000001b */
[----:B------:R-:W-:Y:S02]  /*55d0*/  @!P6 PRMT R60, R123, 0x7610, R60 ;  /* 0x000076107b3ce816 */ /* 0x000fe4000000003c */
[----:B------:R-:W-:Y:S02]  /*55e0*/  @P0 SHF.L.U32 R68, R32, 0x10, RZ ;  /* 0x0000001020440819 */ /* 0x000fe400000006ff */
[----:B------:R-:W-:Y:S02]  /*55f0*/  SHF.L.U32 R33, R33, 0x10, RZ ;  /* 0x0000001021217819 */ /* 0x000fe400000006ff */
[----:B------:R-:W-:Y:S01]  /*5600*/  SHF.L.U32 R99, R6, 0x10, RZ ;  /* 0x0000001006637819 */ /* 0x000fe200000006ff */
        /* <DEDUP_REMOVED lines=15> */
[----:B------:R-:W-:Y:S01]  /*5700*/  FMUL.FTZ R76, R33, R6 ;  /* 0x00000006214c7220 */ /* 0x000fe20000410000 */
[----:B------:R-:W-:Y:S01]  /*5710*/  SHF.L.U32 R72, R72, 0x10, RZ ;  /* 0x0000001048487819 */ /* 0x000fe200000006ff */
[----:B------:R-:W-:Y:S02]  /*5720*/  FADD.FTZ R106, R106, -UR28 ;  /* 0x8000001c6a6a7e21 */ /* 0x000fe40008010000 */
[----:B------:R-:W-:Y:S01]  /*5730*/  FFMA.FTZ R115, R32, R76, RZ ;  /* 0x0000004c20737223 */ /* 0x000fe200000100ff */
[----:B------:R-:W-:Y:S01]  /*5740*/  SHF.L.U32 R111, R109, 0x10, RZ ;  /* 0x000000106d6f7819 */ /* 0x000fe200000006ff */
[----:B------:R-:W-:Y:S01]  /*5750*/  FADD.FTZ R109, RZ, R76 ;  /* 0x0000004cff6d7221 */ /* 0x000fe20000010000 */
[----:B------:R-:W-:Y:S01]  /*5760*/  FMUL.FTZ R76, R99, R72 ;  /* 0x00000048634c7220 */ /* 0x000fe20000410000 */
[----:B------:R-:W-:-:S03]  /*5770*/  FMUL.FTZ R106, R106, UR16 ;  /* 0x000000106a6a7c20 */ /* 0x000fc60008410000 */
[----:B------:R-:W-:Y:S01]  /*5780*/  FADD.FTZ R109, R76, R109 ;  /* 0x0000006d4c6d7221 */ /* 0x000fe20000010000 */
[----:B------:R-:W-:Y:S02]  /*5790*/  FFMA.FTZ R115, R106, R76, R115 ;  /* 0x0000004c6a737223 */ /* 0x000fe40000010073 */
[----:B------:R-:W2:Y:S01]  /*57a0*/  LDL.LU R76, [R1+0x164] ;  /* 0x00016400014c7983 */ /* 0x000ea20000300800 */
[----:B------:R-:W-:Y:S01]  /*57b0*/  FADD.FTZ R111, R111, -UR28 ;  /* 0x8000001c6f6f7e21 */ /* 0x000fe20008010000 */
[----:B------:R-:W-:Y:S01]  /*57c0*/  FFMA.FTZ R32, R6, R32, RZ ;  /* 0x0000002006207223 */ /* 0x000fe200000100ff */
[----:B------:R-:W-:Y:S02]  /*57d0*/  FADD.FTZ R6, RZ, R6 ;  /* 0x00000006ff067221 */ /* 0x000fe40000010000 */
[----:B------:R-:W-:Y:S01]  /*57e0*/  FMUL.FTZ R111, R111, UR16 ;  /* 0x000000106f6f7c20 */ /* 0x000fe20008410000 */
[----:B--2---:R-:W-:-:S05]  /*57f0*/  SHF.L.U32 R76, R76, 0x10, RZ ;  /* 0x000000104c4c7819 */ /* 0x004fca00000006ff */
[C---:B------:R-:W-:Y:S01]  /*5800*/  FADD.FTZ R6, R76.reuse, R6 ;  /* 0x000000064c067221 */ /* 0x040fe20000010000 */
[----:B------:R-:W-:Y:S01]  /*5810*/  FFMA.FTZ R32, R76, R111, R32 ;  /* 0x0000006f4c207223 */ /* 0x000fe20000010020 */
[----:B------:R-:W-:-:S04]  /*5820*/  FMUL.FTZ R76, R33, R76 ;  /* 0x0000004c214c7220 */ /* 0x000fc80000410000 */
[----:B------:R-:W-:Y:S02]  /*5830*/  FFMA.FTZ R115, R111, R76, R115 ;  /* 0x0000004c6f737223 */ /* 0x000fe40000010073 */
[----:B------:R-:W2:Y:S01]  /*5840*/  LDL.LU R111, [R1+0x16c] ;  /* 0x00016c00016f7983 */ /* 0x000ea20000300800 */
[----:B------:R-:W-:Y:S01]  /*5850*/  SHF.L.U32 R119, R119, 0x10, RZ ;  /* 0x0000001077777819 */ /* 0x000fe200000006ff */
[----:B------:R-:W-:Y:S01]  /*5860*/  FADD.FTZ R109, R109, R76 ;  /* 0x0000004c6d6d7221 */ /* 0x000fe20000010000 */
[----:B------:R-:W-:Y:S01]  /*5870*/  FFMA.FTZ R106, R72, R106, RZ ;  /* 0x0000006a486a7223 */ /* 0x000fe200000100ff */
[----:B------:R-:W3:Y:S02]  /*5880*/  LDL.LU R76, [R1+0x160] ;  /* 0x00016000014c7983 */ /* 0x000ee40000300800 */
[----:B------:R-:W-:Y:S01]  /*5890*/  FADD.FTZ R119, R119, -UR28 ;  /* 0x8000001c77777e21 */ /* 0x000fe20008010000 */
[----:B------:R-:W-:-:S03]  /*58a0*/  FADD.FTZ R72, RZ, R72 ;  /* 0x00000048ff487221 */ /* 0x000fc60000010000 */
[----:B------:R-:W-:Y:S01]  /*58b0*/  FMUL.FTZ R119, R119, UR16 ;  /* 0x0000001077777c20 */ /* 0x000fe20008410000 */
[----:B--2---:R-:W-:-:S05]  /*58c0*/  SHF.L.U32 R111, R111, 0x10, RZ ;  /* 0x000000106f6f7819 */ /* 0x004fca00000006ff */
[C---:B------:R-:W-:Y:S01]  /*58d0*/  FADD.FTZ R72, R111.reuse, R72 ;  /* 0x000000486f487221 */ /* 0x040fe20000010000 */
[----:B------:R-:W-:Y:S01]  /*58e0*/  FFMA.FTZ R106, R111, R119, R106 ;  /* 0x000000776f6a7223 */ /* 0x000fe2000001006a */
[----:B------:R-:W-:-:S04]  /*58f0*/  FMUL.FTZ R111, R99, R111 ;  /* 0x0000006f636f7220 */ /* 0x000fc80000410000 */
[----:B------:R-:W-:Y:S02]  /*5900*/  FFMA.FTZ R115, R119, R111, R115 ;  /* 0x0000006f77737223 */ /* 0x000fe40000010073 */
[----:B------:R-:W2:Y:S01]  /*5910*/  LDL.LU R119, [R1+0x170] ;  /* 0x0001700001777983 */ /* 0x000ea20000300800 */
[----:B---3--:R-:W-:Y:S01]  /*5920*/  SHF.L.U32 R76, R76, 0x10, RZ ;  /* 0x000000104c4c7819 */ /* 0x008fe200000006ff */
[----:B------:R-:W-:Y:S01]  /*5930*/  FADD.FTZ R109, R111, R109 ;  /* 0x0000006d6f6d7221 */ /* 0x000fe20000010000 */
[----:B------:R-:W-:-:S03]  /*5940*/  SHF.L.U32 R111, R123, 0x10, RZ ;  /* 0x000000107b6f7819 */ /* 0x000fc600000006ff */
[----:B------:R-:W-:-:S04]  /*5950*/  FADD.FTZ R123, R76, -UR28 ;  /* 0x8000001c4c7b7e21 */ /* 0x000fc80008010000 */
[----:B------:R-:W-:Y:S01]  /*5960*/  FMUL.FTZ R123, R123, UR16 ;  /* 0x000000107b7b7c20 */ /* 0x000fe20008410000 */
[----:B------:R-:W-:-:S03]  /*5970*/  FADD.FTZ R6, R6, R111 ;  /* 0x0000006f06067221 */ /* 0x000fc60000010000 */
[----:B------:R-:W-:Y:S01]  /*5980*/  FFMA.FTZ R32, R111, R123, R32 ;  /* 0x0000007b6f207223 */ /* 0x000fe20000010020 */
[----:B--2---:R-:W-:Y:S01]  /*5990*/  SHF.L.U32 R76, R119, 0x10, RZ ;  /* 0x00000010774c7819 */ /* 0x004fe200000006ff */
[----:B------:R-:W-:Y:S02]  /*59a0*/  FMUL.FTZ R119, R33, R111 ;  /* 0x0000006f21777220 */ /* 0x000fe40000410000 */
[----:B------:R-:W2:Y:S02]  /*59b0*/  LDL.LU R111, [R1+0x17c] ;  /* 0x00017c00016f7983 */ /* 0x000ea40000300800 */
[----:B------:R-:W-:Y:S01]  /*59c0*/  FADD.FTZ R76, R76, -UR28 ;  /* 0x8000001c4c4c7e21 */ /* 0x000fe20008010000 */
[----:B------:R-:W-:Y:S02]  /*59d0*/  FFMA.FTZ R115, R123, R119, R115 ;  /* 0x000000777b737223 */ /* 0x000fe40000010073 */
[----:B------:R-:W3:Y:S01]  /*59e0*/  LDL.LU R123, [R1+0x178] ;  /* 0x00017800017b7983 */ /* 0x000ee20000300800 */
[----:B------:R-:W-:Y:S01]  /*59f0*/  FMUL.FTZ R76, R76, UR16 ;  /* 0x000000104c4c7c20 */ /* 0x000fe20008410000 */
[----:B------:R-:W-:-:S02]  /*5a00*/  FADD.FTZ R109, R109, R119 ;  /* 0x000000776d6d7221 */ /* 0x000fc40000010000 */
[----:B------:R-:W4:Y:S01]  /*5a10*/  LDL.LU R119, [R1+0x180] ;  /* 0x0001800001777983 */ /* 0x000f220000300800 */
[----:B--2---:R-:W-:-:S05]  /*5a20*/  SHF.L.U32 R111, R111, 0x10, RZ ;  /* 0x000000106f6f7819 */ /* 0x004fca00000006ff */
[----:B------:R-:W-:Y:S01]  /*5a30*/  FADD.FTZ R72, R72, R111 ;  /* 0x0000006f48487221 */ /* 0x000fe20000010000 */
[----:B------:R-:W-:Y:S01]  /*5a40*/  FFMA.FTZ R106, R111, R76, R106 ;  /* 0x0000004c6f6a7223 */ /* 0x000fe2000001006a */
[----:B------:R-:W-:-:S04]  /*5a50*/  FMUL.FTZ R111, R99, R111 ;  /* 0x0000006f636f7220 */ /* 0x000fc80000410000 */
[----:B------:R-:W-:Y:S02]  /*5a60*/  FFMA.FTZ R115, R76, R111, R115 ;  /* 0x0000006f4c737223 */ /* 0x000fe40000010073 */
[----:B------:R-:W2:Y:S01]  /*5a70*/  LDL.LU R76, [R1+0x184] ;  /* 0x00018400014c7983 */ /* 0x000ea20000300800 */
[----:B------:R-:W-:-:S03]  /*5a80*/  FADD.FTZ R109, R111, R109 ;  /* 0x0000006d6f6d7221 */ /* 0x000fc60000010000 */
[----:B------:R-:W2:Y:S01]  /*5a90*/  LDL.LU R111, [R1+0x18c] ;  /* 0x00018c00016f7983 */ /* 0x000ea20000300800 */
[----:B---3--:R-:W-:Y:S02]  /*5aa0*/  SHF.L.U32 R123, R123, 0x10, RZ ;  /* 0x000000107b7b7819 */ /* 0x008fe400000006ff */
[----:B----4-:R-:W-:-:S03]  /*5ab0*/  SHF.L.U32 R119, R119, 0x10, RZ ;  /* 0x0000001077777819 */ /* 0x010fc600000006ff */
[----:B------:R-:W-:-:S04]  /*5ac0*/  FADD.FTZ R123, R123, -UR28 ;  /* 0x8000001c7b7b7e21 */ /* 0x000fc80008010000 */
[----:B------:R-:W-:Y:S01]  /*5ad0*/  FMUL.FTZ R123, R123, UR16 ;  /* 0x000000107b7b7c20 */ /* 0x000fe20008410000 */
[----:B------:R-:W-:-:S04]  /*5ae0*/  FADD.FTZ R119, R119, -UR28 ;  /* 0x8000001c77777e21 */ /* 0x000fc80008010000 */
[----:B------:R-:W-:Y:S01]  /*5af0*/  FMUL.FTZ R119, R119, UR16 ;  /* 0x0000001077777c20 */ /* 0x000fe20008410000 */
[----:B--2---:R-:W-:-:S05]  /*5b00*/  SHF.L.U32 R76, R76, 0x10, RZ ;  /* 0x000000104c4c7819 */ /* 0x004fca00000006ff */
[----:B------:R-:W-:Y:S01]  /*5b10*/  FADD.FTZ R6, R6, R76 ;  /* 0x0000004c06067221 */ /* 0x000fe20000010000 */
[----:B------:R-:W-:Y:S01]  /*5b20*/  FFMA.FTZ R32, R76, R123, R32 ;  /* 0x0000007b4c207223 */ /* 0x000fe20000010020 */
[----:B------:R-:W-:Y:S01]  /*5b30*/  FMUL.FTZ R76, R33, R76 ;  /* 0x0000004c214c7220 */ /* 0x000fe20000410000 */
[----:B------:R-:W-:-:S03]  /*5b40*/  SHF.L.U32 R111, R111, 0x10, RZ ;  /* 0x000000106f6f7819 */ /* 0x000fc600000006ff */
[----:B------:R-:W-:Y:S01]  /*5b50*/  FFMA.FTZ R115, R123, R76, R115 ;  /* 0x0000004c7b737223 */ /* 0x000fe20000010073 */
[----:B------:R-:W-:Y:S01]  /*5b60*/  FADD.FTZ R109, R109, R76 ;  /* 0x0000004c6d6d7221 */ /* 0x000fe20000010000 */
[----:B------:R-:W-:Y:S01]  /*5b70*/  FADD.FTZ R72, R72, R111 ;  /* 0x0000006f48487221 */ /* 0x000fe20000010000 */
[----:B------:R-:W2:Y:S01]  /*5b80*/  LDL.LU R76, [R1+0x188] ;  /* 0x00018800014c7983 */ /* 0x000ea20000300800 */
[----:B------:R-:W-:Y:S01]  /*5b90*/  FFMA.FTZ R106, R111, R119, R106 ;  /* 0x000000776f6a7223 */ /* 0x000fe2000001006a */
[----:B------:R-:W-:Y:S02]  /*5ba0*/  FMUL.FTZ R111, R99, R111 ;  /* 0x0000006f636f7220 */ /* 0x000fe40000410000 */
[----:B------:R-:W3:Y:S02]  /*5bb0*/  LDL.LU R123, [R1+0x198] ;  /* 0x00019800017b7983 */ /* 0x000ee40000300800 */
[----:B------:R-:W-:Y:S01]  /*5bc0*/  FFMA.FTZ R115, R119, R111, R115 ;  /* 0x0000006f77737223 */ /* 0x000fe20000010073 */
[----:B------:R-:W-:Y:S01]  /*5bd0*/  FADD.FTZ R109, R111, R109 ;  /* 0x0000006d6f6d7221 */ /* 0x000fe20000010000 */
[----:B------:R-:W4:Y:S04]  /*5be0*/  LDL.LU R119, [R1+0x190] ;  /* 0x0001900001777983 */ /* 0x000f280000300800 */
[----:B------:R-:W3:Y:S01]  /*5bf0*/  LDL.LU R111, [R1+0x194] ;  /* 0x00019400016f7983 */ /* 0x000ee20000300800 */
[----:B--2---:R-:W-:-:S05]  /*5c00*/  SHF.L.U32 R76, R76, 0x10, RZ ;  /* 0x000000104c4c7819 */ /* 0x004fca00000006ff */
[----:B------:R-:W-:-:S04]  /*5c10*/  FADD.FTZ R76, R76, -UR28 ;  /* 0x8000001c4c4c7e21 */ /* 0x000fc80008010000 */
[----:B------:R-:W-:Y:S01]  /*5c20*/  FMUL.FTZ R76, R76, UR16 ;  /* 0x000000104c4c7c20 */ /* 0x000fe20008410000 */
[----:B---3--:R-:W-:-:S05]  /*5c30*/  SHF.L.U32 R111, R111, 0x10, RZ ;  /* 0x000000106f6f7819 */ /* 0x008fca00000006ff */
[----:B------:R-:W-:Y:S01]  /*5c40*/  FADD.FTZ R6, R6, R111 ;  /* 0x0000006f06067221 */ /* 0x000fe20000010000 */
[----:B------:R-:W-:Y:S01]  /*5c50*/  FFMA.FTZ R32, R111, R76, R32 ;  /* 0x0000004c6f207223 */ /* 0x000fe20000010020 */
[----:B------:R-:W-:-:S04]  /*5c60*/  FMUL.FTZ R111, R33, R111 ;  /* 0x0000006f216f7220 */ /* 0x000fc80000410000 */
[----:B------:R-:W-:Y:S01]  /*5c70*/  FADD.FTZ R109, R109, R111 ;  /* 0x0000006f6d6d7221 */ /* 0x000fe20000010000 */
[----:B------:R-:W-:Y:S02]  /*5c80*/  FFMA.FTZ R115, R76, R111, R115 ;  /* 0x0000006f4c737223 */ /* 0x000fe40000010073 */
[----:B------:R-:W2:Y:S01]  /*5c90*/  LDL.LU R111, [R1+0x19c] ;  /* 0x00019c00016f7983 */ /* 0x000ea20000300800 */
[----:B----4-:R-:W-:Y:S02]  /*5ca0*/  SHF.L.U32 R119, R119, 0x10, RZ ;  /* 0x0000001077777819 */ /* 0x010fe400000006ff */
[----:B------:R-:W-:-:S03]  /*5cb0*/  SHF.L.U32 R123, R123, 0x10, RZ ;  /* 0x000000107b7b7819 */ /* 0x000fc600000006ff */
[----:B------:R-:W-:-:S04]  /*5cc0*/  FADD.FTZ R119, R119, -UR28 ;  /* 0x8000001c77777e21 */ /* 0x000fc80008010000 */
[----:B------:R-:W-:Y:S01]  /*5cd0*/  FMUL.FTZ R119, R119, UR16 ;  /* 0x0000001077777c20 */ /* 0x000fe20008410000 */
[----:B------:R-:W-:-:S03]  /*5ce0*/  FADD.FTZ R72, R72, R123 ;  /* 0x0000007b48487221 */ /* 0x000fc60000010000 */
[----:B------:R-:W-:Y:S01]  /*5cf0*/  FFMA.FTZ R106, R123, R119, R106 ;  /* 0x000000777b6a7223 */ /* 0x000fe2000001006a */
[----:B------:R-:W-:-:S04]  /*5d00*/  FMUL.FTZ R123, R99, R123 ;  /* 0x0000007b637b7220 */ /* 0x000fc80000410000 */
[----:B------:R-:W-:Y:S01]  /*5d10*/  FADD.FTZ R109, R123, R109 ;  /* 0x0000006d7b6d7221 */ /* 0x000fe20000010000 */
[----:B------:R-:W-:Y:S02]  /*5d20*/  FFMA.FTZ R115, R119, R123, R115 ;  /* 0x0000007b77737223 */ /* 0x000fe40000010073 */
[----:B------:R-:W3:Y:S01]  /*5d30*/  LDL.LU R123, [R1+0x118] ;  /* 0x00011800017b7983 */ /* 0x000ee20000300800 */
[----:B------:R-:W-:Y:S02]  /*5d40*/  SHF.L.U32 R101, R101, 0x10, RZ ;  /* 0x0000001065657819 */ /* 0x000fe400000006ff */
[----:B------:R-:W-:-:S03]  /*5d50*/  SHF.L.U32 R125, R125, 0x10, RZ ;  /* 0x000000107d7d7819 */ /* 0x000fc600000006ff */
[----:B------:R-:W-:Y:S01]  /*5d60*/  FADD.FTZ R101, R101, -UR28 ;  /* 0x8000001c65657e21 */ /* 0x000fe20008010000 */
[----:B------:R-:W-:-:S03]  /*5d70*/  SHF.L.U32 R124, R124, 0x10, RZ ;  /* 0x000000107c7c7819 */ /* 0x000fc600000006ff */
[----:B------:R-:W-:Y:S01]  /*5d80*/  FMUL.FTZ R76, R101, UR16 ;  /* 0x00000010654c7c20 */ /* 0x000fe20008410000 */
[----:B------:R-:W-:Y:S01]  /*5d90*/  FMUL.FTZ R101, R33, R125 ;  /* 0x0000007d21657220 */ /* 0x000fe20000410000 */
[----:B------:R-:W-:Y:S02]  /*5da0*/  SHF.L.U32 R102, R102, 0x10, RZ ;  /* 0x0000001066667819 */ /* 0x000fe400000006ff */
[----:B------:R-:W-:Y:S01]  /*5db0*/  FFMA.FTZ R32, R125, R76, R32 ;  /* 0x0000004c7d207223 */ /* 0x000fe20000010020 */
[----:B------:R-:W-:Y:S01]  /*5dc0*/  FADD.FTZ R109, R109, R101 ;  /* 0x000000656d6d7221 */ /* 0x000fe20000010000 */
[----:B------:R-:W-:Y:S01]  /*5dd0*/  FFMA.FTZ R115, R76, R101, R115 ;  /* 0x000000654c737223 */ /* 0x000fe20000010073 */
[----:B------:R-:W-:Y:S01]  /*5de0*/  FADD.FTZ R76, R124, -UR28 ;  /* 0x8000001c7c4c7e21 */ /* 0x000fe20008010000 */
[----:B------:R-:W-:Y:S01]  /*5df0*/  FADD.FTZ R102, R102, -UR28 ;  /* 0x8000001c66667e21 */ /* 0x000fe20008010000 */
[----:B------:R-:W-:Y:S02]  /*5e00*/  SHF.L.U32 R119, R104, 0x10, RZ ;  /* 0x0000001068777819 */ /* 0x000fe400000006ff */
[----:B------:R-:W-:Y:S01]  /*5e10*/  SHF.L.U32 R103, R103, 0x10, RZ ;  /* 0x0000001067677819 */ /* 0x000fe200000006ff */
[----:B------:R-:W-:Y:S01]  /*5e20*/  FMUL.FTZ R76, R76, UR16 ;  /* 0x000000104c4c7c20 */ /* 0x000fe20008410000 */
[----:B------:R-:W-:-:S03]  /*5e30*/  SHF.L.U32 R105, R105, 0x10, RZ ;  /* 0x0000001069697819 */ /* 0x000fc600000006ff */
[----:B------:R-:W-:Y:S01]  /*5e40*/  FADD.FTZ R103, R103, -UR28 ;  /* 0x8000001c67677e21 */ /* 0x000fe20008010000 */
[----:B------:R-:W-:Y:S01]  /*5e50*/  SHF.L.U32 R95, R95, 0x10, RZ ;  /* 0x000000105f5f7819 */ /* 0x000fe200000006ff */
[----:B------:R-:W-:Y:S02]  /*5e60*/  FADD.FTZ R6, R6, R125 ;  /* 0x0000007d06067221 */ /* 0x000fe40000010000 */
[----:B------:R-:W-:Y:S02]  /*5e70*/  FMUL.FTZ R103, R103, UR16 ;  /* 0x0000001067677c20 */ /* 0x000fe40008410000 */
[----:B------:R-:W-:Y:S01]  /*5e80*/  FADD.FTZ R6, R6, R119 ;  /* 0x0000007706067221 */ /* 0x000fe20000010000 */
[----:B------:R-:W-:Y:S01]  /*5e90*/  FADD.FTZ R95, R95, -UR28 ;  /* 0x8000001c5f5f7e21 */ /* 0x000fe20008010000 */
[----:B------:R-:W-:-:S03]  /*5ea0*/  SHF.L.U32 R97, R97, 0x10, RZ ;  /* 0x0000001061617819 */ /* 0x000fc600000006ff */
[----:B------:R-:W-:Y:S01]  /*5eb0*/  FMUL.FTZ R95, R95, UR16 ;  /* 0x000000105f5f7c20 */ /* 0x000fe20008410000 */
[----:B------:R-:W-:Y:S02]  /*5ec0*/  SHF.L.U32 R91, R91, 0x10, RZ ;  /* 0x000000105b5b7819 */ /* 0x000fe400000006ff */
[----:B------:R-:W-:-:S03]  /*5ed0*/  SHF.L.U32 R86, R86, 0x10, RZ ;  /* 0x0000001056567819 */ /* 0x000fc600000006ff */
[----:B------:R-:W-:Y:S01]  /*5ee0*/  FADD.FTZ R91, R91, -UR28 ;  /* 0x8000001c5b5b7e21 */ /* 0x000fe20008010000 */
[----:B------:R-:W-:Y:S01]  /*5ef0*/  SHF.L.U32 R93, R93, 0x10, RZ ;  /* 0x000000105d5d7819 */ /* 0x000fe200000006ff */
[----:B------:R-:W-:Y:S02]  /*5f00*/  FADD.FTZ R86, R86, -UR28 ;  /* 0x8000001c56567e21 */ /* 0x000fe40008010000 */
[----:B------:R-:W-:Y:S01]  /*5f10*/  FMUL.FTZ R91, R91, UR16 ;  /* 0x000000105b5b7c20 */ /* 0x000fe20008410000 */
[----:B------:R-:W-:Y:S02]  /*5f20*/  SHF.L.U32 R87, R87, 0x10, RZ ;  /* 0x0000001057577819 */ /* 0x000fe400000006ff */
[----:B------:R-:W-:-:S03]  /*5f30*/  SHF.L.U32 R89, R89, 0x10, RZ ;  /* 0x0000001059597819 */ /* 0x000fc600000006ff */
[----:B------:R-:W-:Y:S01]  /*5f40*/  FADD.FTZ R87, R87, -UR28 ;  /* 0x8000001c57577e21 */ /* 0x000fe20008010000 */
[----:B------:R-:W-:Y:S02]  /*5f50*/  SHF.L.U32 R82, R82, 0x10, RZ ;  /* 0x0000001052527819 */ /* 0x000fe400000006ff */
[----:B------:R-:W-:Y:S01]  /*5f60*/  SHF.L.U32 R83, R83, 0x10, RZ ;  /* 0x0000001053537819 */ /* 0x000fe200000006ff */
[----:B------:R-:W-:Y:S02]  /*5f70*/  FMUL.FTZ R87, R87, UR16 ;  /* 0x0000001057577c20 */ /* 0x000fe40008410000 */
[----:B------:R-:W-:Y:S02]  /*5f80*/  FADD.FTZ R82, R82, -UR28 ;  /* 0x8000001c52527e21 */ /* 0x000fe40008010000 */
[----:B------:R-:W-:Y:S01]  /*5f90*/  FADD.FTZ R83, R83, -UR28 ;  /* 0x8000001c53537e21 */ /* 0x000fe20008010000 */
[----:B------:R-:W-:-:S03]  /*5fa0*/  SHF.L.U32 R85, R85, 0x10, RZ ;  /* 0x0000001055557819 */ /* 0x000fc600000006ff */
        /* <DEDUP_REMOVED lines=8> */
[----:B------:R-:W-:-:S04]  /*6030*/  FADD.FTZ R37, R37, -UR28 ;  /* 0x8000001c25257e21 */ /* 0x000fc80008010000 */
[----:B------:R-:W-:Y:S01]  /*6040*/  FMUL.FTZ R37, R37, UR16 ;  /* 0x0000001025257c20 */ /* 0x000fe20008410000 */
[----:B------:R-:W-:Y:S02]  /*6050*/  SHF.L.U32 R45, R45, 0x10, RZ ;  /* 0x000000102d2d7819 */ /* 0x000fe400000006ff */
[----:B------:R-:W-:Y:S02]  /*6060*/  SHF.L.U32 R49, R49, 0x10, RZ ;  /* 0x0000001031317819 */ /* 0x000fe400000006ff */
[----:B------:R-:W-:Y:S01]  /*6070*/  SHF.L.U32 R50, R50, 0x10, RZ ;  /* 0x0000001032327819 */ /* 0x000fe200000006ff */
[----:B------:R-:W-:Y:S01]  /*6080*/  FADD.FTZ R45, R45, -UR28 ;  /* 0x8000001c2d2d7e21 */ /* 0x000fe20008010000 */
[----:B------:R-:W-:Y:S01]  /*6090*/  SHF.L.U32 R47, R47, 0x10, RZ ;  /* 0x000000102f2f7819 */ /* 0x000fe200000006ff */
[----:B------:R-:W-:Y:S01]  /*60a0*/  FADD.FTZ R49, R49, -UR28 ;  /* 0x8000001c31317e21 */ /* 0x000fe20008010000 */
[----:B------:R-:W-:Y:S01]  /*60b0*/  SHF.L.U32 R51, R51, 0x10, RZ ;  /* 0x0000001033337819 */ /* 0x000fe200000006ff */
[----:B------:R-:W-:Y:S01]  /*60c0*/  FMUL.FTZ R45, R45, UR16 ;  /* 0x000000102d2d7c20 */ /* 0x000fe20008410000 */
[----:B------:R-:W-:Y:S01]  /*60d0*/  FADD.FTZ R50, R50, -UR28 ;  /* 0x8000001c32327e21 */ /* 0x000fe20008010000 */
[----:B------:R-:W-:Y:S01]  /*60e0*/  FMUL.FTZ R49, R49, UR16 ;  /* 0x0000001031317c20 */ /* 0x000fe20008410000 */
[----:B------:R-:W-:-:S02]  /*60f0*/  SHF.L.U32 R53, R53, 0x10, RZ ;  /* 0x0000001035357819 */ /* 0x000fc400000006ff */
[----:B------:R-:W-:Y:S01]  /*6100*/  FMUL.FTZ R50, R50, UR16 ;  /* 0x0000001032327c20 */ /* 0x000fe20008410000 */
[----:B------:R-:W-:Y:S02]  /*6110*/  SHF.L.U32 R54, R54, 0x10, RZ ;  /* 0x0000001036367819 */ /* 0x000fe400000006ff */
[----:B------:R-:W-:Y:S01]  /*6120*/  FADD.FTZ R53, R53, -UR28 ;  /* 0x8000001c35357e21 */ /* 0x000fe20008010000 */
[----:B------:R-:W-:Y:S02]  /*6130*/  SHF.L.U32 R55, R55, 0x10, RZ ;  /* 0x0000001037377819 */ /* 0x000fe400000006ff */
[----:B------:R-:W-:Y:S01]  /*6140*/  FADD.FTZ R54, R54, -UR28 ;  /* 0x8000001c36367e21 */ /* 0x000fe20008010000 */
[----:B------:R-:W-:-:S03]  /*6150*/  SHF.L.U32 R8, R8, 0x10, RZ ;  /* 0x0000001008087819 */ /* 0x000fc600000006ff */
        /* <DEDUP_REMOVED lines=10> */
[----:B------:R-:W-:Y:S01]  /*6200*/  SHF.L.U32 R12, R12, 0x10, RZ ;  /* 0x000000100c0c7819 */ /* 0x000fe200000006ff */
[----:B------:R-:W-:Y:S01]  /*6210*/  FADD.FTZ R61, R61, -UR28 ;  /* 0x8000001c3d3d7e21 */ /* 0x000fe20008010000 */
[----:B------:R-:W-:-:S02]  /*6220*/  SHF.L.U32 R63, R63, 0x10, RZ ;  /* 0x000000103f3f7819 */ /* 0x000fc400000006ff */
[----:B------:R-:W-:Y:S01]  /*6230*/  SHF.L.U32 R65, R65, 0x10, RZ ;  /* 0x0000001041417819 */ /* 0x000fe200000006ff */
[----:B------:R-:W-:Y:S01]  /*6240*/  FADD.FTZ R12, R12, -UR28 ;  /* 0x8000001c0c0c7e21 */ /* 0x000fe20008010000 */
[----:B------:R-:W-:Y:S01]  /*6250*/  FMUL.FTZ R61, R61, UR16 ;  /* 0x000000103d3d7c20 */ /* 0x000fe20008410000 */
[----:B------:R-:W-:Y:S02]  /*6260*/  SHF.L.U32 R14, R14, 0x10, RZ ;  /* 0x000000100e0e7819 */ /* 0x000fe400000006ff */
[----:B------:R-:W-:Y:S01]  /*6270*/  SHF.L.U32 R67, R67, 0x10, RZ ;  /* 0x0000001043437819 */ /* 0x000fe200000006ff */
[----:B------:R-:W-:Y:S01]  /*6280*/  FADD.FTZ R65, R65, -UR28 ;  /* 0x8000001c41417e21 */ /* 0x000fe20008010000 */
[----:B--2---:R-:W-:Y:S01]  /*6290*/  SHF.L.U32 R101, R111, 0x10, RZ ;  /* 0x000000106f657819 */ /* 0x004fe200000006ff */
[----:B------:R-:W-:-:S04]  /*62a0*/  FMUL.FTZ R111, R102, UR16 ;  /* 0x00000010666f7c20 */ /* 0x000fc80008410000 */
[----:B------:R-:W-:Y:S01]  /*62b0*/  FMUL.FTZ R104, R99, R101 ;  /* 0x0000006563687220 */ /* 0x000fe20000410000 */
        /* <DEDUP_REMOVED lines=8> */
[----:B------:R-:W-:Y:S02]  /*6340*/  FFMA.FTZ R104, R111, R102, R104 ;  /* 0x000000666f687223 */ /* 0x000fe40000010068 */
[----:B------:R-:W-:Y:S01]  /*6350*/  FADD.FTZ R102, R101, -UR28 ;  /* 0x8000001c65667e21 */ /* 0x000fe20008010000 */
[----:B------:R-:W-:Y:S01]  /*6360*/  FADD.FTZ R76, R94, R76 ;  /* 0x0000004c5e4c7221 */ /* 0x000fe20000010000 */
[----:B------:R-:W-:Y:S01]  /*6370*/  FFMA.FTZ R106, R105, R103, R106 ;  /* 0x00000067696a7223 */ /* 0x000fe2000001006a */
[----:B------:R-:W-:Y:S01]  /*6380*/  FFMA.FTZ R94, R103, R94, R104 ;  /* 0x0000005e675e7223 */ /* 0x000fe20000010068 */
[----:B------:R-:W-:Y:S01]  /*6390*/  SHF.L.U32 R101, R96, 0x10, RZ ;  /* 0x0000001060657819 */ /* 0x000fe200000006ff */
[----:B------:R-:W-:Y:S01]  /*63a0*/  FFMA.FTZ R32, R119, R111, R32 ;  /* 0x0000006f77207223 */ /* 0x000fe20000010020 */
[----:B------:R-:W-:Y:S01]  /*63b0*/  FMUL.FTZ R103, R102, UR16 ;  /* 0x0000001066677c20 */ /* 0x000fe20008410000 */
[----:B------:R-:W-:-:S02]  /*63c0*/  FADD.FTZ R72, R72, R105 ;  /* 0x0000006948487221 */ /* 0x000fc40000010000 */
        /* <DEDUP_REMOVED lines=15> */
[----:B------:R-:W-:Y:S02]  /*64c0*/  FADD.FTZ R6, R6, R101 ;  /* 0x0000006506067221 */ /* 0x000fe40000010000 */
[----:B------:R-:W-:Y:S01]  /*64d0*/  FFMA.FTZ R32, R101, R95, R32 ;  /* 0x0000005f65207223 */ /* 0x000fe20000010020 */
[----:B------:R-:W-:Y:S01]  /*64e0*/  FFMA.FTZ R94, R95, R97, R94 ;  /* 0x000000615f5e7223 */ /* 0x000fe2000001005e */
[----:B------:R-:W-:Y:S01]  /*64f0*/  FADD.FTZ R76, R76, R97 ;  /* 0x000000614c4c7221 */ /* 0x000fe20000010000 */
[----:B------:R-:W-:Y:S01]  /*6500*/  SHF.L.U32 R95, R88, 0x10, RZ ;  /* 0x00000010585f7819 */ /* 0x000fe200000006ff */
        /* <DEDUP_REMOVED lines=11> */
[----:B------:R-:W-:Y:S01]  /*65c0*/  FMUL.FTZ R76, R99, R89 ;  /* 0x00000059634c7220 */ /* 0x000fe20000410000 */
[----:B------:R-:W-:Y:S01]  /*65d0*/  FFMA.FTZ R106, R89, R87, R106 ;  /* 0x00000057596a7223 */ /* 0x000fe2000001006a */
[----:B------:R-:W-:Y:S02]  /*65e0*/  FADD.FTZ R72, R72, R89 ;  /* 0x0000005948487221 */ /* 0x000fe40000010000 */
[----:B------:R-:W-:Y:S01]  /*65f0*/  FFMA.FTZ R94, R87, R76, R94 ;  /* 0x0000004c575e7223 */ /* 0x000fe2000001005e */
[----:B------:R-:W-:Y:S01]  /*6600*/  SHF.L.U32 R87, R84, 0x10, RZ ;  /* 0x0000001054577819 */ /* 0x000fe200000006ff */
[----:B------:R-:W-:Y:S01]  /*6610*/  FMUL.FTZ R89, R82, UR16 ;  /* 0x0000001052597c20 */ /* 0x000fe20008410000 */
[----:B------:R-:W-:Y:S01]  /*6620*/  FADD.FTZ R91, R76, R91 ;  /* 0x0000005b4c5b7221 */ /* 0x000fe20000010000 */
[----:B------:R-:W-:-:S02]  /*6630*/  SHF.L.U32 R84, R78, 0x10, RZ ;  /* 0x000000104e547819 */ /* 0x000fc400000006ff */
[----:B------:R-:W-:Y:S01]  /*6640*/  FMUL.FTZ R82, R33, R87 ;  /* 0x0000005721527220 */ /* 0x000fe20000410000 */
[----:B------:R-:W-:Y:S01]  /*6650*/  FFMA.FTZ R78, R87, R89, R32 ;  /* 0x00000059574e7223 */ /* 0x000fe20000010020 */
[----:B------:R-:W-:Y:S01]  /*6660*/  FADD.FTZ R76, R6, R87 ;  /* 0x00000057064c7221 */ /* 0x000fe20000010000 */
        /* <DEDUP_REMOVED lines=16> */
[----:B------:R-:W-:Y:S01]  /*6770*/  FFMA.FTZ R78, R85, R83, R78 ;  /* 0x00000053554e7223 */ /* 0x000fe2000001004e */
[----:B------:R-:W-:Y:S01]  /*6780*/  FADD.FTZ R76, R76, R85 ;  /* 0x000000554c4c7221 */ /* 0x000fe20000010000 */
[----:B------:R-:W-:Y:S01]  /*6790*/  FMUL.FTZ R83, R72, UR16 ;  /* 0x0000001048537c20 */ /* 0x000fe20008410000 */
[----:B------:R-:W-:Y:S01]  /*67a0*/  FMUL.FTZ R72, R33, R17 ;  /* 0x0000001121487220 */ /* 0x000fe20000410000 */
[----:B------:R-:W-:Y:S01]  /*67b0*/  FADD.FTZ R91, R42, R91 ;  /* 0x0000005b2a5b7221 */ /* 0x000fe20000010000 */
[----:B------:R-:W-:Y:S01]  /*67c0*/  FFMA.FTZ R94, R79, R42, R94 ;  /* 0x0000002a4f5e7223 */ /* 0x000fe2000001005e */
[----:B------:R-:W-:Y:S01]  /*67d0*/  FADD.FTZ R76, R76, R17 ;  /* 0x000000114c4c7221 */ /* 0x000fe20000010000 */
[----:B------:R-:W-:Y:S01]  /*67e0*/  FFMA.FTZ R78, R17, R83, R78 ;  /* 0x00000053114e7223 */ /* 0x000fe2000001004e */
[----:B------:R-:W-:Y:S01]  /*67f0*/  SHF.L.U32 R17, R2, 0x10, RZ ;  /* 0x0000001002117819 */ /* 0x000fe200000006ff */
[----:B------:R-:W-:Y:S01]  /*6800*/  FADD.FTZ R91, R91, R72 ;  /* 0x000000485b5b7221 */ /* 0x000fe20000010000 */
[----:B------:R-:W-:Y:S01]  /*6810*/  FFMA.FTZ R94, R83, R72, R94 ;  /* 0x00000048535e7223 */ /* 0x000fe2000001005e */
[----:B------:R-:W-:Y:S01]  /*6820*/  FMUL.FTZ R2, R99, R43 ;  /* 0x0000002b63027220 */ /* 0x000fe20000410000 */
[----:B------:R-:W-:-:S03]  /*6830*/  FFMA.FTZ R6, R81, R79, R6 ;  /* 0x0000004f51067223 */ /* 0x000fc60000010006 */
[----:B------:R-:W-:Y:S01]  /*6840*/  FADD.FTZ R91, R2, R91 ;  /* 0x0000005b025b7221 */ /* 0x000fe20000010000 */
[----:B------:R-:W-:Y:S01]  /*6850*/  FFMA.FTZ R94, R37, R2, R94 ;  /* 0x00000002255e7223 */ /* 0x000fe2000001005e */
[----:B------:R-:W-:Y:S01]  /*6860*/  FADD.FTZ R2, R17, -UR28 ;  /* 0x8000001c11027e21 */ /* 0x000fe20008010000 */
[----:B------:R-:W-:Y:S01]  /*6870*/  SHF.L.U32 R17, R46, 0x10, RZ ;  /* 0x000000102e117819 */ /* 0x000fe200000006ff */
[----:B------:R-:W-:Y:S01]  /*6880*/  FFMA.FTZ R6, R43, R37, R6 ;  /* 0x000000252b067223 */ /* 0x000fe20000010006 */
[----:B------:R-:W-:Y:S01]  /*6890*/  FADD.FTZ R32, R32, R81 ;  /* 0x0000005120207221 */ /* 0x000fe20000010000 */
[----:B------:R-:W-:Y:S02]  /*68a0*/  FMUL.FTZ R37, R2, UR16 ;  /* 0x0000001002257c20 */ /* 0x000fe40008410000 */
[----:B------:R-:W-:Y:S01]  /*68b0*/  FMUL.FTZ R2, R33, R17 ;  /* 0x0000001121027220 */ /* 0x000fe20000410000 */
[----:B------:R-:W-:Y:S01]  /*68c0*/  FADD.FTZ R32, R32, R43 ;  /* 0x0000002b20207221 */ /* 0x000fe20000010000 */
[----:B------:R-:W-:Y:S01]  /*68d0*/  FMUL.FTZ R42, R99, R47 ;  /* 0x0000002f632a7220 */ /* 0x000fe20000410000 */
[----:B------:R-:W-:Y:S01]  /*68e0*/  FADD.FTZ R76, R76, R17 ;  /* 0x000000114c4c7221 */ /* 0x000fe20000010000 */
[----:B------:R-:W-:Y:S01]  /*68f0*/  FADD.FTZ R91, R91, R2 ;  /* 0x000000025b5b7221 */ /* 0x000fe20000010000 */
[----:B------:R-:W-:Y:S01]  /*6900*/  FFMA.FTZ R94, R37, R2, R94 ;  /* 0x00000002255e7223 */ /* 0x000fe2000001005e */
[----:B------:R-:W-:Y:S01]  /*6910*/  FFMA.FTZ R78, R17, R37, R78 ;  /* 0x00000025114e7223 */ /* 0x000fe2000001004e */
[----:B------:R-:W-:Y:S01]  /*6920*/  SHF.L.U32 R17, R98, 0x10, RZ ;  /* 0x0000001062117819 */ /* 0x000fe200000006ff */
[----:B------:R-:W-:Y:S01]  /*6930*/  FADD.FTZ R32, R32, R47 ;  /* 0x0000002f20207221 */ /* 0x000fe20000010000 */
[----:B------:R-:W-:Y:S01]  /*6940*/  FFMA.FTZ R6, R47, R45, R6 ;  /* 0x0000002d2f067223 */ /* 0x000fe20000010006 */
[----:B------:R-:W-:Y:S01]  /*6950*/  FADD.FTZ R91, R42, R91 ;  /* 0x0000005b2a5b7221 */ /* 0x000fe20000010000 */
[----:B------:R-:W-:Y:S01]  /*6960*/  FFMA.FTZ R94, R45, R42, R94 ;  /* 0x0000002a2d5e7223 */ /* 0x000fe2000001005e */
        /* <DEDUP_REMOVED lines=8> */
[----:B------:R-:W-:-:S02]  /*69f0*/  FMUL.FTZ R2, R53, UR16 ;  /* 0x0000001035027c20 */ /* 0x000fc40008410000 */
[----:B------:R-:W-:Y:S01]  /*6a00*/  FADD.FTZ R42, R17, R42 ;  /* 0x0000002a112a7221 */ /* 0x000fe20000010000 */
[----:B------:R-:W-:Y:S01]  /*6a10*/  FFMA.FTZ R49, R50, R17, R49 ;  /* 0x0000001132317223 */ /* 0x000fe20000010031 */
[----:B------:R-:W-:Y:S01]  /*6a20*/  SHF.L.U32 R17, R108, 0x10, RZ ;  /* 0x000000106c117819 */ /* 0x000fe200000006ff */
[----:B------:R-:W-:Y:S01]  /*6a30*/  FADD.FTZ R76, R76, R55 ;  /* 0x000000374c4c7221 */ /* 0x000fe20000010000 */
[----:B------:R-:W-:Y:S01]  /*6a40*/  FFMA.FTZ R78, R55, R2, R78 ;  /* 0x00000002374e7223 */ /* 0x000fe2000001004e */
[----:B------:R-:W-:Y:S02]  /*6a50*/  FMUL.FTZ R55, R33, R55 ;  /* 0x0000003721377220 */ /* 0x000fe40000410000 */
[----:B------:R-:W-:Y:S01]  /*6a60*/  FMUL.FTZ R37, R99, R17 ;  /* 0x0000001163257220 */ /* 0x000fe20000410000 */
[----:B------:R-:W-:Y:S01]  /*6a70*/  FADD.FTZ R32, R32, R17 ;  /* 0x0000001120207221 */ /* 0x000fe20000010000 */
[----:B------:R-:W-:Y:S01]  /*6a80*/  FFMA.FTZ R6, R17, R54, R6 ;  /* 0x0000003611067223 */ /* 0x000fe20000010006 */
[----:B------:R-:W-:Y:S01]  /*6a90*/  SHF.L.U32 R17, R58, 0x10, RZ ;  /* 0x000000103a117819 */ /* 0x000fe200000006ff */
[----:B------:R-:W-:Y:S01]  /*6aa0*/  FADD.FTZ R42, R42, R55 ;  /* 0x000000372a2a7221 */ /* 0x000fe20000010000 */
[----:B------:R-:W-:-:S03]  /*6ab0*/  FFMA.FTZ R49, R2, R55, R49 ;  /* 0x0000003702317223 */ /* 0x000fc60000010031 */
[----:B------:R-:W-:Y:S01]  /*6ac0*/  FADD.FTZ R76, R76, R17 ;  /* 0x000000114c4c7221 */ /* 0x000fe20000010000 */
[----:B------:R-:W-:Y:S01]  /*6ad0*/  FFMA.FTZ R78, R17, R8, R78 ;  /* 0x00000008114e7223 */ /* 0x000fe2000001004e */
[----:B------:R-:W-:Y:S01]  /*6ae0*/  FADD.FTZ R42, R37, R42 ;  /* 0x0000002a252a7221 */ /* 0x000fe20000010000 */
[----:B------:R-:W-:Y:S01]  /*6af0*/  FFMA.FTZ R49, R54, R37, R49 ;  /* 0x0000002536317223 */ /* 0x000fe20000010031 */
[----:B------:R-:W-:Y:S01]  /*6b00*/  FMUL.FTZ R17, R33, R17 ;  /* 0x0000001121117220 */ /* 0x000fe20000410000 */
[----:B------:R-:W-:-:S03]  /*6b10*/  FMUL.FTZ R2, R99, R59 ;  /* 0x0000003b63027220 */ /* 0x000fc60000410000 */
[----:B------:R-:W-:Y:S01]  /*6b20*/  FADD.FTZ R37, R42, R17 ;  /* 0x000000112a257221 */ /* 0x000fe20000010000 */
[----:B------:R-:W-:Y:S01]  /*6b30*/  FFMA.FTZ R8, R8, R17, R49 ;  /* 0x0000001108087223 */ /* 0x000fe20000010031 */
[----:B------:R-:W-:Y:S01]  /*6b40*/  SHF.L.U32 R17, R62, 0x10, RZ ;  /* 0x000000103e117819 */ /* 0x000fe200000006ff */
[----:B------:R-:W-:Y:S01]  /*6b50*/  FMUL.FTZ R43, R10, UR16 ;  /* 0x000000100a2b7c20 */ /* 0x000fe20008410000 */
[----:B------:R-:W-:Y:S01]  /*6b60*/  FADD.FTZ R37, R2, R37 ;  /* 0x0000002502257221 */ /* 0x000fe20000010000 */
[----:B------:R-:W-:Y:S02]  /*6b70*/  FFMA.FTZ R8, R57, R2, R8 ;  /* 0x0000000239087223 */ /* 0x000fe40000010008 */
[----:B------:R-:W-:Y:S01]  /*6b80*/  FMUL.FTZ R2, R33, R17 ;  /* 0x0000001121027220 */ /* 0x000fe20000410000 */
[----:B------:R-:W-:Y:S01]  /*6b90*/  FADD.FTZ R76, R76, R17 ;  /* 0x000000114c4c7221 */ /* 0x000fe20000010000 */
[----:B------:R-:W-:Y:S01]  /*6ba0*/  FFMA.FTZ R78, R17, R43, R78 ;  /* 0x0000002b114e7223 */ /* 0x000fe2000001004e */
[----:B------:R-:W-:Y:S01]  /*6bb0*/  SHF.L.U32 R17, R66, 0x10, RZ ;  /* 0x0000001042117819 */ /* 0x000fe200000006ff */
[----:B------:R-:W-:Y:S01]  /*6bc0*/  FADD.FTZ R37, R37, R2 ;  /* 0x0000000225257221 */ /* 0x000fe20000010000 */
[----:B------:R-:W-:Y:S01]  /*6bd0*/  FFMA.FTZ R8, R43, R2, R8 ;  /* 0x000000022b087223 */ /* 0x000fe20000010008 */
[----:B------:R-:W-:Y:S01]  /*6be0*/  FMUL.FTZ R2, R99, R63 ;  /* 0x0000003f63027220 */ /* 0x000fe20000410000 */
[----:B------:R-:W-:Y:S01]  /*6bf0*/  FMUL.FTZ R43, R12, UR16 ;  /* 0x000000100c2b7c20 */ /* 0x000fe20008410000 */
[----:B------:R-:W-:-:S02]  /*6c00*/  FMUL.FTZ R10, R33, R17 ;  /* 0x00000011210a7220 */ /* 0x000fc40000410000 */
[----:B------:R-:W-:Y:S01]  /*6c10*/  FADD.FTZ R37, R2, R37 ;  /* 0x0000002502257221 */ /* 0x000fe20000010000 */
[----:B------:R-:W-:Y:S01]  /*6c20*/  FFMA.FTZ R8, R61, R2, R8 ;  /* 0x000000023d087223 */ /* 0x000fe20000010008 */
[----:B------:R-:W-:Y:S01]  /*6c30*/  FADD.FTZ R76, R76, R17 ;  /* 0x000000114c4c7221 */ /* 0x000fe20000010000 */
[----:B------:R-:W-:Y:S01]  /*6c40*/  FFMA.FTZ R78, R17, R43, R78 ;  /* 0x0000002b114e7223 */ /* 0x000fe2000001004e */
[----:B------:R-:W-:Y:S01]  /*6c50*/  FADD.FTZ R14, R14, -UR28 ;  /* 0x8000001c0e0e7e21 */ /* 0x000fe20008010000 */
[----:B------:R-:W-:Y:S01]  /*6c60*/  FADD.FTZ R37, R37, R10 ;  /* 0x0000000a25257221 */ /* 0x000fe20000010000 */
[----:B------:R-:W-:Y:S01]  /*6c70*/  FFMA.FTZ R8, R43, R10, R8 ;  /* 0x0000000a2b087223 */ /* 0x000fe20000010008 */
[----:B------:R-:W-:Y:S01]  /*6c80*/  FMUL.FTZ R65, R65, UR16 ;  /* 0x0000001041417c20 */ /* 0x000fe20008410000 */
[----:B------:R-:W-:Y:S01]  /*6c90*/  FMUL.FTZ R2, R99, R67 ;  /* 0x0000004363027220 */ /* 0x000fe20000410000 */
[----:B------:R-:W-:Y:S02]  /*6ca0*/  SHF.L.U32 R69, R69, 0x10, RZ ;  /* 0x0000001045457819 */ /* 0x000fe400000006ff */
[----:B------:R-:W-:Y:S01]  /*6cb0*/  SHF.L.U32 R17, R70, 0x10, RZ ;  /* 0x0000001046117819 */ /* 0x000fe200000006ff */
[----:B------:R-:W-:Y:S01]  /*6cc0*/  FMUL.FTZ R43, R14, UR16 ;  /* 0x000000100e2b7c20 */ /* 0x000fe20008410000 */
[----:B------:R-:W-:Y:S01]  /*6cd0*/  FADD.FTZ R37, R2, R37 ;  /* 0x0000002502257221 */ /* 0x000fe20000010000 */
[----:B------:R-:W-:Y:S01]  /*6ce0*/  FFMA.FTZ R8, R65, R2, R8 ;  /* 0x0000000241087223 */ /* 0x000fe20000010008 */
[----:B------:R-:W-:Y:S01]  /*6cf0*/  SHF.L.U32 R71, R71, 0x10, RZ ;  /* 0x0000001047477819 */ /* 0x000fe200000006ff */
[----:B------:R-:W-:Y:S01]  /*6d00*/  FADD.FTZ R69, R69, -UR28 ;  /* 0x8000001c45457e21 */ /* 0x000fe20008010000 */
[----:B------:R-:W-:Y:S01]  /*6d10*/  SHF.L.U32 R16, R16, 0x10, RZ ;  /* 0x0000001010107819 */ /* 0x000fe200000006ff */
[----:B------:R-:W-:Y:S01]  /*6d20*/  FMUL.FTZ R2, R33, R17 ;  /* 0x0000001121027220 */ /* 0x000fe20000410000 */
[----:B------:R-:W-:Y:S01]  /*6d30*/  FADD.FTZ R76, R76, R17 ;  /* 0x000000114c4c7221 */ /* 0x000fe20000010000 */
[----:B------:R-:W-:Y:S01]  /*6d40*/  FFMA.FTZ R78, R17, R43, R78 ;  /* 0x0000002b114e7223 */ /* 0x000fe2000001004e */
[----:B------:R-:W-:Y:S01]  /*6d50*/  FADD.FTZ R32, R32, R59 ;  /* 0x0000003b20207221 */ /* 0x000fe20000010000 */
[----:B------:R-:W-:Y:S01]  /*6d60*/  FFMA.FTZ R6, R59, R57, R6 ;  /* 0x000000393b067223 */ /* 0x000fe20000010006 */
[----:B------:R-:W-:Y:S01]  /*6d70*/  SHF.L.U32 R17, R74, 0x10, RZ ;  /* 0x000000104a117819 */ /* 0x000fe200000006ff */
[----:B------:R-:W-:Y:S01]  /*6d80*/  FMUL.FTZ R69, R69, UR16 ;  /* 0x0000001045457c20 */ /* 0x000fe20008410000 */
[----:B------:R-:W-:Y:S01]  /*6d90*/  FMUL.FTZ R10, R99, R71 ;  /* 0x00000047630a7220 */ /* 0x000fe20000410000 */
[----:B------:R-:W-:Y:S01]  /*6da0*/  FADD.FTZ R37, R37, R2 ;  /* 0x0000000225257221 */ /* 0x000fe20000010000 */
[----:B------:R-:W-:Y:S01]  /*6db0*/  FFMA.FTZ R8, R43, R2, R8 ;  /* 0x000000022b087223 */ /* 0x000fe20000010008 */
[----:B------:R-:W-:Y:S01]  /*6dc0*/  FADD.FTZ R16, R16, -UR28 ;  /* 0x8000001c10107e21 */ /* 0x000fe20008010000 */
[----:B------:R-:W-:Y:S01]  /*6dd0*/  SHF.L.U32 R73, R73, 0x10, RZ ;  /* 0x0000001049497819 */ /* 0x000fe200000006ff */
[----:B------:R-:W-:Y:S01]  /*6de0*/  FADD.FTZ R32, R32, R63 ;  /* 0x0000003f20207221 */ /* 0x000fe20000010000 */
[----:B------:R-:W-:Y:S01]  /*6df0*/  FFMA.FTZ R6, R63, R61, R6 ;  /* 0x0000003d3f067223 */ /* 0x000fe20000010006 */
        /* <DEDUP_REMOVED lines=8> */
[----:B------:R-:W-:Y:S01]  /*6e80*/  SHF.L.U32 R77, R77, 0x10, RZ ;  /* 0x000000104d4d7819 */ /* 0x000fe200000006ff */
[----:B------:R-:W-:Y:S01]  /*6e90*/  FFMA.FTZ R6, R67, R65, R6 ;  /* 0x0000004143067223 */ /* 0x000fe20000010006 */
[----:B------:R-:W-:Y:S01]  /*6ea0*/  FADD.FTZ R37, R37, R2 ;  /* 0x0000000225257221 */ /* 0x000fe20000010000 */
[----:B------:R-:W-:Y:S01]  /*6eb0*/  FFMA.FTZ R8, R43, R2, R8 ;  /* 0x000000022b087223 */ /* 0x000fe20000010008 */
[----:B------:R-:W-:Y:S01]  /*6ec0*/  SHF.L.U32 R107, R107, 0x10, RZ ;  /* 0x000000106b6b7819 */ /* 0x000fe200000006ff */
[----:B------:R-:W-:Y:S01]  /*6ed0*/  FADD.FTZ R20, R20, -UR28 ;  /* 0x8000001c14147e21 */ /* 0x000fe20008010000 */
[----:B------:R-:W-:Y:S01]  /*6ee0*/  FMUL.FTZ R73, R73, UR16 ;  /* 0x0000001049497c20 */ /* 0x000fe20008410000 */
[----:B------:R-:W-:Y:S01]  /*6ef0*/  FMUL.FTZ R2, R99, R75 ;  /* 0x0000004b63027220 */ /* 0x000fe20000410000 */
[----:B------:R-:W-:Y:S01]  /*6f00*/  FADD.FTZ R32, R32, R71 ;  /* 0x0000004720207221 */ /* 0x000fe20000010000 */
[----:B------:R-:W-:Y:S01]  /*6f10*/  FFMA.FTZ R6, R71, R69, R6 ;  /* 0x0000004547067223 */ /* 0x000fe20000010006 */
[----:B------:R-:W-:Y:S01]  /*6f20*/  FADD.FTZ R76, R76, R17 ;  /* 0x000000114c4c7221 */ /* 0x000fe20000010000 */
[----:B------:R-:W-:Y:S01]  /*6f30*/  FFMA.FTZ R78, R17, R43, R78 ;  /* 0x0000002b114e7223 */ /* 0x000fe2000001004e */
[----:B------:R-:W-:Y:S01]  /*6f40*/  FADD.FTZ R77, R77, -UR28 ;  /* 0x8000001c4d4d7e21 */ /* 0x000fe20008010000 */
[----:B------:R-:W-:Y:S01]  /*6f50*/  SHF.L.U32 R17, R110, 0x10, RZ ;  /* 0x000000106e117819 */ /* 0x000fe200000006ff */
[----:B------:R-:W-:Y:S01]  /*6f60*/  FMUL.FTZ R43, R20, UR16 ;  /* 0x00000010142b7c20 */ /* 0x000fe20008410000 */
[----:B------:R-:W-:Y:S01]  /*6f70*/  SHF.L.U32 R22, R22, 0x10, RZ ;  /* 0x0000001016167819 */ /* 0x000fe200000006ff */
[----:B------:R-:W-:Y:S01]  /*6f80*/  FMUL.FTZ R10, R33, R107 ;  /* 0x0000006b210a7220 */ /* 0x000fe20000410000 */
[----:B------:R-:W-:Y:S01]  /*6f90*/  SHF.L.U32 R112, R112, 0x10, RZ ;  /* 0x0000001070707819 */ /* 0x000fe200000006ff */
[----:B------:R-:W-:Y:S01]  /*6fa0*/  FADD.FTZ R37, R2, R37 ;  /* 0x0000002502257221 */ /* 0x000fe20000010000 */
[----:B------:R-:W-:Y:S01]  /*6fb0*/  FFMA.FTZ R8, R73, R2, R8 ;  /* 0x0000000249087223 */ /* 0x000fe20000010008 */
        /* <DEDUP_REMOVED lines=39> */
[----:B------:R-:W-:Y:S01]  /*7230*/  SHF.L.U32 R120, R120, 0x10, RZ ;  /* 0x0000001078787819 */ /* 0x000fe200000006ff */
[----:B------:R-:W-:Y:S01]  /*7240*/  FADD.FTZ R26, R26, -UR28 ;  /* 0x8000001c1a1a7e21 */ /* 0x000fe20008010000 */
[----:B------:R-:W-:Y:S01]  /*7250*/  FADD.FTZ R32, R32, R17 ;  /* 0x0000001120207221 */ /* 0x000fe20000010000 */
[----:B------:R-:W-:Y:S01]  /*7260*/  FFMA.FTZ R6, R17, R116, R6 ;  /* 0x0000007411067223 */ /* 0x000fe20000010006 */
[----:B------:R-:W-:Y:S01]  /*7270*/  FADD.FTZ R76, R76, R113 ;  /* 0x000000714c4c7221 */ /* 0x000fe20000010000 */
[----:B------:R-:W-:Y:S01]  /*7280*/  FMUL.FTZ R17, R99, R17 ;  /* 0x0000001163117220 */ /* 0x000fe20000410000 */
        /* <DEDUP_REMOVED lines=8> */
[----:B------:R-:W-:Y:S01]  /*7310*/  SHF.L.U32 R17, R122, 0x10, RZ ;  /* 0x000000107a117819 */ /* 0x000fe200000006ff */
[----:B------:R-:W-:Y:S01]  /*7320*/  FMUL.FTZ R120, R120, UR16 ;  /* 0x0000001078787c20 */ /* 0x000fe20008410000 */
[----:B------:R-:W-:Y:S01]  /*7330*/  SHF.L.U32 R29, R29, 0x10, RZ ;  /* 0x000000101d1d7819 */ /* 0x000fe200000006ff */
[----:B------:R-:W-:Y:S01]  /*7340*/  FADD.FTZ R76, R76, R121 ;  /* 0x000000794c4c7221 */ /* 0x000fe20000010000 */
[----:B------:R-:W-:Y:S01]  /*7350*/  FFMA.FTZ R78, R121, R26, R78 ;  /* 0x0000001a794e7223 */ /* 0x000fe2000001004e */
[----:B------:R-:W-:Y:S01]  /*7360*/  FADD.FTZ R28, R28, -UR28 ;  /* 0x8000001c1c1c7e21 */ /* 0x000fe20008010000 */
[----:B------:R-:W-:Y:S01]  /*7370*/  FMUL.FTZ R121, R33, R121 ;  /* 0x0000007921797220 */ /* 0x000fe20000410000 */
[----:B------:R-:W-:Y:S01]  /*7380*/  FMUL.FTZ R37, R99, R17 ;  /* 0x0000001163257220 */ /* 0x000fe20000410000 */
[----:B------:R-:W-:Y:S01]  /*7390*/  FADD.FTZ R32, R32, R17 ;  /* 0x0000001120207221 */ /* 0x000fe20000010000 */
[----:B------:R-:W-:Y:S01]  /*73a0*/  FFMA.FTZ R6, R17, R120, R6 ;  /* 0x0000007811067223 */ /* 0x000fe20000010006 */
[----:B------:R-:W-:Y:S01]  /*73b0*/  SHF.L.U32 R17, R30, 0x10, RZ ;  /* 0x000000101e117819 */ /* 0x000fe200000006ff */
[----:B------:R-:W-:Y:S01]  /*73c0*/  FADD.FTZ R29, R29, -UR28 ;  /* 0x8000001c1d1d7e21 */ /* 0x000fe20008010000 */
[----:B------:R-:W-:Y:S01]  /*73d0*/  FMUL.FTZ R28, R28, UR16 ;  /* 0x000000101c1c7c20 */ /* 0x000fe20008410000 */
        /* <DEDUP_REMOVED lines=18> */
[----:B------:R-:W-:Y:S01]  /*7500*/  FFMA.FTZ R28, R29, R0, R28 ;  /* 0x000000001d1c7223 */ /* 0x000fe2000001001c */
[----:B------:R-:W-:Y:S01]  /*7510*/  SHF.L.U32 R9, R9, 0x10, RZ ;  /* 0x0000001009097819 */ /* 0x000fe200000006ff */
[----:B------:R-:W-:Y:S01]  /*7520*/  FMUL.FTZ R29, R2, UR16 ;  /* 0x00000010021d7c20 */ /* 0x000fe20008410000 */
[----:B------:R-:W-:Y:S01]  /*7530*/  FMUL.FTZ R0, R33, R17 ;  /* 0x0000001121007220 */ /* 0x000fe20000410000 */
[----:B------:R-:W-:-:S02]  /*7540*/  SHF.L.U32 R3, R3, 0x10, RZ ;  /* 0x0000001003037819 */ /* 0x000fc400000006ff */
[----:B------:R-:W-:Y:S01]  /*7550*/  SHF.L.U32 R7, R7, 0x10, RZ ;  /* 0x0000001007077819 */ /* 0x000fe200000006ff */
[----:B------:R-:W-:Y:S01]  /*7560*/  FADD.FTZ R31, R31, R0 ;  /* 0x000000001f1f7221 */ /* 0x000fe20000010000 */
[----:B------:R-:W-:Y:S01]  /*7570*/  FFMA.FTZ R28, R29, R0, R28 ;  /* 0x000000001d1c7223 */ /* 0x000fe2000001001c */
[----:B------:R-:W-:Y:S01]  /*7580*/  FADD.FTZ R0, R9, -UR28 ;  /* 0x8000001c09007e21 */ /* 0x000fe20008010000 */
[----:B------:R-:W-:Y:S01]  /*7590*/  FADD.FTZ R3, R3, -UR28 ;  /* 0x8000001c03037e21 */ /* 0x000fe20008010000 */
[----:B------:R-:W-:Y:S01]  /*75a0*/  FADD.FTZ R76, R76, R17 ;  /* 0x000000114c4c7221 */ /* 0x000fe20000010000 */
[----:B------:R-:W-:Y:S01]  /*75b0*/  FFMA.FTZ R78, R17, R29, R78 ;  /* 0x0000001d114e7223 */ /* 0x000fe2000001004e */
[----:B------:R-:W-:Y:S01]  /*75c0*/  SHF.L.U32 R11, R11, 0x10, RZ ;  /* 0x000000100b0b7819 */ /* 0x000fe200000006ff */
[----:B------:R-:W-:Y:S01]  /*75d0*/  FMUL.FTZ R17, R0, UR16 ;  /* 0x0000001000117c20 */ /* 0x000fe20008410000 */
[----:B------:R-:W-:Y:S01]  /*75e0*/  SHF.L.U32 R9, R18, 0x10, RZ ;  /* 0x0000001012097819 */ /* 0x000fe200000006ff */
[----:B------:R-:W-:Y:S01]  /*75f0*/  FMUL.FTZ R3, R3, UR16 ;  /* 0x0000001003037c20 */ /* 0x000fe20008410000 */
[----:B------:R-:W-:Y:S01]  /*7600*/  FMUL.FTZ R0, R99, R7 ;  /* 0x0000000763007220 */ /* 0x000fe20000410000 */
[----:B------:R-:W-:Y:S01]  /*7610*/  SHF.L.U32 R15, R15, 0x10, RZ ;  /* 0x000000100f0f7819 */ /* 0x000fe200000006ff */
[----:B------:R-:W-:Y:S01]  /*7620*/  FADD.FTZ R11, R11, -UR28 ;  /* 0x8000001c0b0b7e21 */ /* 0x000fe20008010000 */
[----:B------:R-:W-:Y:S01]  /*7630*/  FMUL.FTZ R2, R33, R9 ;  /* 0x0000000921027220 */ /* 0x000fe20000410000 */
[----:B------:R-:W-:Y:S01]  /*7640*/  FADD.FTZ R31, R0, R31 ;  /* 0x0000001f001f7221 */ /* 0x000fe20000010000 */
[----:B------:R-:W-:Y:S01]  /*7650*/  FFMA.FTZ R28, R3, R0, R28 ;  /* 0x00000000031c7223 */ /* 0x000fe2000001001c */
[----:B------:R-:W-:Y:S01]  /*7660*/  SHF.L.U32 R13, R13, 0x10, RZ ;  /* 0x000000100d0d7819 */ /* 0x000fe200000006ff */
[----:B------:R-:W-:Y:S01]  /*7670*/  FMUL.FTZ R11, R11, UR16 ;  /* 0x000000100b0b7c20 */ /* 0x000fe20008410000 */
        /* <DEDUP_REMOVED lines=8> */
[----:B------:R-:W-:Y:S01]  /*7700*/  SHF.L.U32 R35, R35, 0x10, RZ ;  /* 0x0000001023237819 */ /* 0x000fe200000006ff */
[----:B------:R-:W-:Y:S01]  /*7710*/  FFMA.FTZ R6, R7, R3, R6 ;  /* 0x0000000307067223 */ /* 0x000fe20000010006 */
[----:B------:R-:W-:Y:S01]  /*7720*/  FADD.FTZ R5, R5, -UR28 ;  /* 0x8000001c05057e21 */ /* 0x000fe20008010000 */
[----:B------:R-:W-:Y:S01]  /*7730*/  FMUL.FTZ R13, R13, UR16 ;  /* 0x000000100d0d7c20 */ /* 0x000fe20008410000 */
[----:B------:R-:W-:Y:S01]  /*7740*/  SHF.L.U32 R34, R34, 0x10, RZ ;  /* 0x0000001022227819 */ /* 0x000fe200000006ff */
[----:B------:R-:W-:Y:S01]  /*7750*/  FMUL.FTZ R0, R33, R19 ;  /* 0x0000001321007220 */ /* 0x000fe20000410000 */
[----:B------:R-:W-:Y:S01]  /*7760*/  FFMA.FTZ R6, R15, R11, R6 ;  /* 0x0000000b0f067223 */ /* 0x000fe20000010006 */
[----:B------:R-:W-:Y:S01]  /*7770*/  FMUL.FTZ R5, R5, UR16 ;  /* 0x0000001005057c20 */ /* 0x000fe20008410000 */
[----:B------:R-:W-:Y:S01]  /*7780*/  FMUL.FTZ R2, R99, R35 ;  /* 0x0000002363027220 */ /* 0x000fe20000410000 */
[----:B------:R-:W-:Y:S01]  /*7790*/  FFMA.FTZ R28, R13, R0, R28 ;  /* 0x000000000d1c7223 */ /* 0x000fe2000001001c */
[----:B------:R-:W-:Y:S01]  /*77a0*/  SHF.L.U32 R3, R36, 0x10, RZ ;  /* 0x0000001024037819 */ /* 0x000fe200000006ff */
[----:B------:R-:W-:Y:S01]  /*77b0*/  FADD.FTZ R76, R76, R9 ;  /* 0x000000094c4c7221 */ /* 0x000fe20000010000 */
[----:B------:R-:W-:Y:S01]  /*77c0*/  FFMA.FTZ R78, R9, R17, R78 ;  /* 0x00000011094e7223 */ /* 0x000fe2000001004e */
[----:B------:R-:W-:Y:S01]  /*77d0*/  FADD.FTZ R31, R31, R0 ;  /* 0x000000001f1f7221 */ /* 0x000fe20000010000 */
[----:B------:R-:W-:Y:S01]  /*77e0*/  FADD.FTZ R34, R34, -UR28 ;  /* 0x8000001c22227e21 */ /* 0x000fe20008010000 */
[----:B------:R-:W-:Y:S01]  /*77f0*/  SHF.L.U32 R21, R21, 0x10, RZ ;  /* 0x0000001015157819 */ /* 0x000fe200000006ff */
[----:B------:R-:W-:Y:S01]  /*7800*/  FFMA.FTZ R6, R35, R5, R6 ;  /* 0x0000000523067223 */ /* 0x000fe20000010006 */
[----:B------:R-:W-:Y:S01]  /*7810*/  FFMA.FTZ R28, R5, R2, R28 ;  /* 0x00000002051c7223 */ /* 0x000fe2000001001c */
[----:B------:R-:W-:Y:S01]  /*7820*/  FADD.FTZ R76, R76, R19 ;  /* 0x000000134c4c7221 */ /* 0x000fe20000010000 */
[----:B------:R-:W-:Y:S01]  /*7830*/  FFMA.FTZ R78, R19, R13, R78 ;  /* 0x0000000d134e7223 */ /* 0x000fe2000001004e */
[----:B------:R-:W-:Y:S01]  /*7840*/  FADD.FTZ R31, R2, R31 ;  /* 0x0000001f021f7221 */ /* 0x000fe20000010000 */
[----:B------:R-:W-:Y:S01]  /*7850*/  FMUL.FTZ R5, R34, UR16 ;  /* 0x0000001022057c20 */ /* 0x000fe20008410000 */
[----:B------:R-:W-:Y:S01]  /*7860*/  FMUL.FTZ R0, R33, R3 ;  /* 0x0000000321007220 */ /* 0x000fe20000410000 */
[----:B------:R-:W-:Y:S01]  /*7870*/  SHF.L.U32 R23, R23, 0x10, RZ ;  /* 0x0000001017177819 */ /* 0x000fe200000006ff */
[----:B------:R-:W-:Y:S01]  /*7880*/  FADD.FTZ R21, R21, -UR28 ;  /* 0x8000001c15157e21 */ /* 0x000fe20008010000 */
[----:B------:R-:W-:Y:S01]  /*7890*/  SHF.L.U32 R44, R44, 0x10, RZ ;  /* 0x000000102c2c7819 */ /* 0x000fe200000006ff */
[----:B------:R-:W-:Y:S01]  /*78a0*/  FADD.FTZ R76, R76, R3 ;  /* 0x000000034c4c7221 */ /* 0x000fe20000010000 */
[----:B------:R-:W-:Y:S01]  /*78b0*/  FFMA.FTZ R78, R3, R5, R78 ;  /* 0x00000005034e7223 */ /* 0x000fe2000001004e */
        /* <DEDUP_REMOVED lines=8> */
[----:B------:R-:W-:Y:S01]  /*7940*/  FADD.FTZ R31, R0, R31 ;  /* 0x0000001f001f7221 */ /* 0x000fe20000010000 */
[----:B------:R-:W-:Y:S01]  /*7950*/  FFMA.FTZ R28, R21, R0, R28 ;  /* 0x00000000151c7223 */ /* 0x000fe2000001001c */
[----:B------:R-:W-:Y:S01]  /*7960*/  FMUL.FTZ R0, R33, R3 ;  /* 0x0000000321007220 */ /* 0x000fe20000410000 */
[----:B------:R-:W-:Y:S01]  /*7970*/  FMUL.FTZ R7, R44, UR16 ;  /* 0x000000102c077c20 */ /* 0x000fe20008410000 */
[----:B------:R-:W-:Y:S01]  /*7980*/  SHF.L.U32 R5, R48, 0x10, RZ ;  /* 0x0000001030057819 */ /* 0x000fe200000006ff */
[----:B------:R-:W-:Y:S01]  /*7990*/  FADD.FTZ R25, R25, -UR28 ;  /* 0x8000001c19197e21 */ /* 0x000fe20008010000 */
[----:B------:R-:W-:Y:S01]  /*79a0*/  SHF.L.U32 R56, R56, 0x10, RZ ;  /* 0x0000001038387819 */ /* 0x000fe200000006ff */
[----:B------:R-:W-:Y:S01]  /*79b0*/  FADD.FTZ R32, R32, R15 ;  /* 0x0000000f20207221 */ /* 0x000fe20000010000 */
[----:B------:R-:W-:Y:S01]  /*79c0*/  FADD.FTZ R31, R31, R0 ;  /* 0x000000001f1f7221 */ /* 0x000fe20000010000 */
[----:B------:R-:W-:Y:S01]  /*79d0*/  FFMA.FTZ R28, R7, R0, R28 ;  /* 0x00000000071c7223 */ /* 0x000fe2000001001c */
[----:B------:R-:W-:Y:S01]  /*79e0*/  FMUL.FTZ R0, R99, R5 ;  /* 0x0000000563007220 */ /* 0x000fe20000410000 */
[----:B------:R-:W-:Y:S01]  /*79f0*/  FMUL.FTZ R25, R25, UR16 ;  /* 0x0000001019197c20 */ /* 0x000fe20008410000 */
[----:B------:R-:W-:Y:S01]  /*7a00*/  SHF.L.U32 R9, R60, 0x10, RZ ;  /* 0x000000103c097819 */ /* 0x000fe200000006ff */
[----:B------:R-:W-:Y:S01]  /*7a10*/  FADD.FTZ R56, R56, -UR28 ;  /* 0x8000001c38387e21 */ /* 0x000fe20008010000 */
[----:B------:R-:W-:Y:S01]  /*7a20*/  FADD.FTZ R32, R32, R35 ;  /* 0x0000002320207221 */ /* 0x000fe20000010000 */
[----:B------:R-:W-:Y:S01]  /*7a30*/  SHF.L.U32 R27, R27, 0x10, RZ ;  /* 0x000000101b1b7819 */ /* 0x000fe200000006ff */
[----:B------:R-:W-:Y:S01]  /*7a40*/  FADD.FTZ R31, R0, R31 ;  /* 0x0000001f001f7221 */ /* 0x000fe20000010000 */
[----:B------:R-:W-:Y:S01]  /*7a50*/  FFMA.FTZ R28, R25, R0, R28 ;  /* 0x00000000191c7223 */ /* 0x000fe2000001001c */
[----:B---3--:R-:W-:Y:S01]  /*7a60*/  SHF.L.U32 R57, R123, 0x10, RZ ;  /* 0x000000107b397819 */ /* 0x008fe200000006ff */
[----:B------:R-:W-:Y:S01]  /*7a70*/  FMUL.FTZ R0, R33, R9 ;  /* 0x0000000921007220 */ /* 0x000fe20000410000 */
[----:B------:R-:W-:Y:S01]  /*7a80*/  FMUL.FTZ R11, R56, UR16 ;  /* 0x00000010380b7c20 */ /* 0x000fe20008410000 */
[----:B------:R-:W-:Y:S01]  /*7a90*/  FADD.FTZ R32, R32, R23 ;  /* 0x0000001720207221 */ /* 0x000fe20000010000 */
[----:B------:R-:W-:Y:S01]  /*7aa0*/  FFMA.FTZ R6, R23, R21, R6 ;  /* 0x0000001517067223 */ /* 0x000fe20000010006 */
[----:B------:R-:W-:Y:S01]  /*7ab0*/  FADD.FTZ R27, R27, -UR28 ;  /* 0x8000001c1b1b7e21 */ /* 0x000fe20008010000 */
[----:B------:R-:W-:Y:S01]  /*7ac0*/  FADD.FTZ R31, R31, R0 ;  /* 0x000000001f1f7221 */ /* 0x000fe20000010000 */
[----:B------:R-:W-:Y:S01]  /*7ad0*/  FFMA.FTZ R28, R11, R0, R28 ;  /* 0x000000000b1c7223 */ /* 0x000fe2000001001c */
        /* <DEDUP_REMOVED lines=13> */
.L_x_334:
[----:B------:R-:W2:Y:S04]  /*7bb0*/  LDL.LU R6, [R1+0x150] ;  /* 0x0001500001067983 */ /* 0x000ea80000300800 */
[----:B------:R-:W3:Y:S04]  /*7bc0*/  LDL.LU R76, [R1+0x158] ;  /* 0x00015800014c7983 */ /* 0x000ee80000300800 */
[----:B------:R-:W4:Y:S04]  /*7bd0*/  LDL.LU R106, [R1+0x154] ;  /* 0x00015400016a7983 */ /* 0x000f280000300800 */
[----:B------:R-:W4:Y:S04]  /*7be0*/  LDL.LU R109, [R1+0x15c] ;  /* 0x00015c00016d7983 */ /* 0x000f280000300800 */
[----:B------:R-:W4:Y:S04]  /*7bf0*/  LDL.LU R111, [R1+0x14c] ;  /* 0x00014c00016f7983 */ /* 0x000f280000300800 */
[----:B------:R-:W4:Y:S04]  /*7c00*/  LDL.LU R123, [R1+0x164] ;  /* 0x00016400017b7983 */ /* 0x000f280000300800 */
[----:B-----5:R0:W-:Y:S04]  /*7c10*/  STL [R1+0x1b0], R41 ;  /* 0x0001b02901007387 */ /* 0x0201e80000100800 */
[----:B------:R1:W-:Y:S04]  /*7c20*/  STL [R1+0x1b4], R100 ;  /* 0x0001b46401007387 */ /* 0x0003e80000100800 */
[----:B------:R1:W-:Y:S04]  /*7c30*/  STL [R1+0x1a0], R38 ;  /* 0x0001a02601007387 */ /* 0x0003e80000100800 */
[----:B0-----:R-:W4:Y:S04]  /*7c40*/  LDL.LU R41, [R1+0x168] ;  /* 0x0001680001297983 */ /* 0x001f280000300800 */
[----:B-1----:R-:W4:Y:S04]  /*7c50*/  LDL.LU R100, [R1+0x16c] ;  /* 0x00016c0001647983 */ /* 0x002f280000300800 */
[----:B------:R-:W4:Y:S04]  /*7c60*/  LDL.LU R38, [R1+0x160] ;  /* 0x0001600001267983 */ /* 0x000f280000300800 */
[----:B------:R0:W-:Y:S04]  /*7c70*/  STL [R1+0x1a8], R39 ;  /* 0x0001a82701007387 */ /* 0x0001e80000100800 */
[----:B------:R1:W-:Y:S04]  /*7c80*/  STL [R1+0x1ac], R40 ;  /* 0x0001ac2801007387 */ /* 0x0003e80000100800 */
[----:B0-----:R-:W4:Y:S01]  /*7c90*/  LDL.LU R39, [R1+0x174] ;  /* 0x0001740001277983 */ /* 0x001f220000300800 */
        /* <DEDUP_REMOVED lines=40> */
[----:B------:R-:W-:-:S05]  /*7f20*/  SHF.L.U32 R123, R123, 0x10, RZ ;  /* 0x000000107b7b7819 */ /* 0x000fca00000006ff */
[----:B0-----:R-:W-:Y:S01]  /*7f30*/  FMUL.FTZ R123, R123, R115 ;  /* 0x000000737b7b7220 */ /* 0x001fe20000410000 */
[----:B------:R-:W-:-:S04]  /*7f40*/  FADD.FTZ R115, -R115, 1 ;  /* 0x3f80000073737421 */ /* 0x000fc80000010100 */
[----:B------:R-:W-:Y:S01]  /*7f50*/  FFMA.FTZ R115, R119, R115, 1 ;  /* 0x3f80000077737423 */ /* 0x000fe20000010073 */
[----:B------:R-:W-:Y:S02]  /*7f60*/  SHF.L.U32 R119, R41, 0x10, RZ ;  /* 0x0000001029777819 */ /* 0x000fe400000006ff */
[----:B------:R-:W2:Y:S01]  /*7f70*/  LDL.LU R41, [R1+0x170] ;  /* 0x0001700001297983 */ /* 0x000ea20000300800 */
[----:B------:R-:W-:Y:S01]  /*7f80*/  FMUL.FTZ R115, R123, R115 ;  /* 0x000000737b737220 */ /* 0x000fe20000410000 */
[----:B------:R-:W-:Y:S01]  /*7f90*/  FFMA.FTZ R6, R6, R72, RZ ;  /* 0x0000004806067223 */ /* 0x000fe200000100ff */
[----:B------:R-:W-:-:S03]  /*7fa0*/  FADD.FTZ R119, R119, -UR28 ;  /* 0x8000001c77777e21 */ /* 0x000fc60008010000 */
[----:B------:R-:W-:Y:S01]  /*7fb0*/  FFMA.FTZ R6, R111, R115, R6 ;  /* 0x000000736f067223 */ /* 0x000fe20000010006 */
[----:B------:R-:W-:Y:S01]  /*7fc0*/  FMUL.FTZ R119, R119, UR16 ;  /* 0x0000001077777c20 */ /* 0x000fe20008410000 */
[----:B------:R-:W-:-:S03]  /*7fd0*/  FADD.FTZ R72, RZ, R72 ;  /* 0x00000048ff487221 */ /* 0x000fc60000010000 */
[----:B------:R0:W-:Y:S01]  /*7fe0*/  STL [R1+0x144], R6 ;  /* 0x0001440601007387 */ /* 0x0001e20000100800 */
[----:B-1----:R-:W-:Y:S01]  /*7ff0*/  FADD.FTZ R40, R72, R115 ;  /* 0x0000007348287221 */ /* 0x002fe20000010000 */
[----:B------:R-:W-:Y:S01]  /*8000*/  FMUL.FTZ R115, R33, R115 ;  /* 0x0000007321737220 */ /* 0x000fe20000410000 */
[----:B0-----:R-:W-:-:S04]  /*8010*/  FFMA.FTZ R6, R99, R119, R68 ;  /* 0x0000007763067223 */ /* 0x001fc80000010044 */
[----:B------:R-:W-:Y:S01]  /*8020*/  FMUL.FTZ R72, R6, -1.4426950216293334961 ;  /* 0xbfb8aa3b06487820 */ /* 0x000fe20000410000 */
[----:B------:R0:W-:Y:S01]  /*8030*/  STL [R1+0x148], R40 ;  /* 0x0001482801007387 */ /* 0x0001e20000100800 */
[----:B------:R-:W-:Y:S01]  /*8040*/  FFMA.FTZ R106, R111, R115, R106 ;  /* 0x000000736f6a7223 */ /* 0x000fe2000001006a */
[----:B------:R-:W-:Y:S02]  /*8050*/  SHF.L.U32 R111, R100, 0x10, RZ ;  /* 0x00000010646f7819 */ /* 0x000fe400000006ff */
[----:B------:R-:W3:Y:S01]  /*8060*/  LDL.LU R100, [R1+0x178] ;  /* 0x0001780001647983 */ /* 0x000ee20000300800 */
[----:B------:R-:W1:Y:S03]  /*8070*/  MUFU.EX2 R72, R72 ;  /* 0x0000004800487308 */ /* 0x000e660000000800 */
[----:B0-----:R-:W4:Y:S01]  /*8080*/  LDL.LU R40, [R1+0x17c] ;  /* 0x00017c0001287983 */ /* 0x001f220000300800 */
[----:B-1----:R-:W-:-:S06]  /*8090*/  FADD.FTZ R72, R72, 1 ;  /* 0x3f80000048487421 */ /* 0x002fcc0000010000 */
[----:B------:R-:W0:Y:S01]  /*80a0*/  MUFU.RCP R72, R72 ;  /* 0x0000004800487308 */ /* 0x000e220000001000 */
[----:B------:R-:W-:Y:S01]  /*80b0*/  FFMA.FTZ R32, R32, R76, RZ ;  /* 0x0000004c20207223 */ /* 0x000fe200000100ff */
[----:B------:R-:W-:Y:S01]  /*80c0*/  FADD.FTZ R76, RZ, R76 ;  /* 0x0000004cff4c7221 */ /* 0x000fe20000010000 */
[----:B0-----:R-:W-:Y:S01]  /*80d0*/  FMUL.FTZ R111, R111, R72 ;  /* 0x000000486f6f7220 */ /* 0x001fe20000410000 */
[----:B------:R-:W-:-:S04]  /*80e0*/  FADD.FTZ R72, -R72, 1 ;  /* 0x3f80000048487421 */ /* 0x000fc80000010100 */
[----:B------:R-:W-:-:S04]  /*80f0*/  FFMA.FTZ R72, R6, R72, 1 ;  /* 0x3f80000006487423 */ /* 0x000fc80000010048 */
[----:B------:R-:W-:Y:S02]  /*8100*/  FMUL.FTZ R72, R111, R72 ;  /* 0x000000486f487220 */ /* 0x000fe40000410000 */
[----:B------:R-:W3:Y:S02]  /*8110*/  LDL.LU R111, [R1+0x184] ;  /* 0x00018400016f7983 */ /* 0x000ee40000300800 */
[----:B------:R-:W-:-:S05]  /*8120*/  FADD.FTZ R76, R76, R72 ;  /* 0x000000484c4c7221 */ /* 0x000fca0000010000 */
[----:B------:R-:W-:Y:S01]  /*8130*/  STL [R1+0x13c], R76 ;  /* 0x00013c4c01007387 */ /* 0x000fe20000100800 */
[----:B------:R-:W-:Y:S01]  /*8140*/  FADD.FTZ R6, R109, R115 ;  /* 0x000000736d067221 */ /* 0x000fe20000010000 */
[----:B------:R-:W-:-:S04]  /*8150*/  FFMA.FTZ R32, R119, R72, R32 ;  /* 0x0000004877207223 */ /* 0x000fc80000010020 */
[----:B------:R0:W-:Y:S02]  /*8160*/  STL [R1+0x140], R6 ;  /* 0x0001400601007387 */ /* 0x0001e40000100800 */
[----:B0-----:R-:W-:Y:S01]  /*8170*/  SHF.L.U32 R6, R38, 0x10, RZ ;  /* 0x0000001026067819 */ /* 0x001fe200000006ff */
[----:B------:R-:W-:Y:S01]  /*8180*/  FMUL.FTZ R38, R99, R72 ;  /* 0x0000004863267220 */ /* 0x000fe20000410000 */
[----:B------:R-:W-:Y:S02]  /*8190*/  SHF.L.U32 R72, R39, 0x10, RZ ;  /* 0x0000001027487819 */ /* 0x000fe400000006ff */
[----:B------:R-:W3:Y:S01]  /*81a0*/  LDL.LU R39, [R1+0x188] ;  /* 0x0001880001277983 */ /* 0x000ee20000300800 */
[----:B------:R-:W-:-:S04]  /*81b0*/  FADD.FTZ R6, R6, -UR28 ;  /* 0x8000001c06067e21 */ /* 0x000fc80008010000 */
[----:B------:R-:W-:Y:S01]  /*81c0*/  FMUL.FTZ R123, R6, UR16 ;  /* 0x00000010067b7c20 */ /* 0x000fe20008410000 */
[----:B------:R0:W-:Y:S03]  /*81d0*/  STL [R1+0x138], R32 ;  /* 0x0001382001007387 */ /* 0x0001e60000100800 */
[----:B0-----:R-:W-:-:S04]  /*81e0*/  FFMA.FTZ R32, R33, R123, R64 ;  /* 0x0000007b21207223 */ /* 0x001fc80000010040 */
[----:B------:R-:W-:-:S06]  /*81f0*/  FMUL.FTZ R6, R32, -1.4426950216293334961 ;  /* 0xbfb8aa3b20067820 */ /* 0x000fcc0000410000 */
[----:B------:R-:W0:Y:S01]  /*8200*/  MUFU.EX2 R6, R6 ;  /* 0x0000000600067308 */ /* 0x000e220000000800 */
[----:B--2---:R-:W-:Y:S02]  /*8210*/  SHF.L.U32 R76, R41, 0x10, RZ ;  /* 0x00000010294c7819 */ /* 0x004fe400000006ff */
[----:B------:R-:W2:Y:S01]  /*8220*/  LDL.LU R41, [R1+0x180] ;  /* 0x0001800001297983 */ /* 0x000ea20000300800 */
[----:B0-----:R-:W-:-:S06]  /*8230*/  FADD.FTZ R6, R6, 1 ;  /* 0x3f80000006067421 */ /* 0x001fcc0000010000 */
[----:B------:R-:W0:Y:S01]  /*8240*/  MUFU.RCP R6, R6 ;  /* 0x0000000600067308 */ /* 0x000e220000001000 */
[----:B------:R1:W-:Y:S01]  /*8250*/  STL [R1+0x12c], R38 ;  /* 0x00012c2601007387 */ /* 0x0003e20000100800 */
[----:B------:R-:W-:Y:S01]  /*8260*/  FADD.FTZ R76, R76, -UR28 ;  /* 0x8000001c4c4c7e21 */ /* 0x000fe20008010000 */
[----:B-1----:R-:W-:Y:S01]  /*8270*/  FFMA.FTZ R38, R119, R38, R106 ;  /* 0x0000002677267223 */ /* 0x002fe2000001006a */
[----:B0-----:R-:W-:Y:S01]  /*8280*/  FMUL.FTZ R72, R72, R6 ;  /* 0x0000000648487220 */ /* 0x001fe20000410000 */
[----:B------:R-:W-:-:S03]  /*8290*/  FADD.FTZ R6, -R6, 1 ;  /* 0x3f80000006067421 */ /* 0x000fc60000010100 */
[----:B------:R0:W-:Y:S01]  /*82a0*/  STL [R1+0x134], R38 ;  /* 0x0001342601007387 */ /* 0x0001e20000100800 */
[----:B------:R-:W-:Y:S01]  /*82b0*/  FFMA.FTZ R6, R32, R6, 1 ;  /* 0x3f80000020067423 */ /* 0x000fe20000010006 */
[----:B0-----:R-:W-:-:S03]  /*82c0*/  FMUL.FTZ R38, R76, UR16 ;  /* 0x000000104c267c20 */ /* 0x001fc60008410000 */
[----:B------:R-:W-:Y:S01]  /*82d0*/  FMUL.FTZ R6, R72, R6 ;  /* 0x0000000648067220 */ /* 0x000fe20000410000 */
[----:B------:R-:W-:Y:S01]  /*82e0*/  FFMA.FTZ R72, R99, R38, R68 ;  /* 0x0000002663487223 */ /* 0x000fe20000010044 */
[----:B------:R0:W-:Y:S03]  /*82f0*/  STL [R1+0x128], R38 ;  /* 0x0001282601007387 */ /* 0x0001e60000100800 */
[----:B------:R-:W-:Y:S01]  /*8300*/  FMUL.FTZ R32, R72, -1.4426950216293334961 ;  /* 0xbfb8aa3b48207820 */ /* 0x000fe20000410000 */
[----:B0-----:R-:W2:Y:S05]  /*8310*/  LDL.LU R38, [R1+0x18c] ;  /* 0x00018c0001267983 */ /* 0x001eaa0000300800 */
[----:B------:R-:W0:Y:S02]  /*8320*/  MUFU.EX2 R32, R32 ;  /* 0x0000002000207308 */ /* 0x000e240000000800 */
[----:B0-----:R-:W-:-:S06]  /*8330*/  FADD.FTZ R32, R32, 1 ;  /* 0x3f80000020207421 */ /* 0x001fcc0000010000 */
[----:B------:R-:W0:Y:S01]  /*8340*/  MUFU.RCP R32, R32 ;  /* 0x0000002000207308 */ /* 0x000e220000001000 */
[----:B----4-:R-:W-:Y:S02]  /*8350*/  SHF.L.U32 R76, R40, 0x10, RZ ;  /* 0x00000010284c7819 */ /* 0x010fe400000006ff */
[----:B---3--:R-:W-:Y:S02]  /*8360*/  SHF.L.U32 R106, R100, 0x10, RZ ;  /* 0x00000010646a7819 */ /* 0x008fe400000006ff */
[----:B------:R-:W3:Y:S03]  /*8370*/  LDL.LU R100, [R1+0x190] ;  /* 0x0001900001647983 */ /* 0x000ee60000300800 */
[----:B------:R-:W-:-:S04]  /*8380*/  FADD.FTZ R106, R106, -UR28 ;  /* 0x8000001c6a6a7e21 */ /* 0x000fc80008010000 */
[----:B------:R-:W-:Y:S01]  /*8390*/  FMUL.FTZ R40, R106, UR16 ;  /* 0x000000106a287c20 */ /* 0x000fe20008410000 */
[----:B0-----:R-:W-:Y:S01]  /*83a0*/  FMUL.FTZ R76, R76, R32 ;  /* 0x000000204c4c7220 */ /* 0x001fe20000410000 */
[----:B------:R-:W-:-:S04]  /*83b0*/  FADD.FTZ R32, -R32, 1 ;  /* 0x3f80000020207421 */ /* 0x000fc80000010100 */
[----:B------:R-:W-:Y:S01]  /*83c0*/  FFMA.FTZ R72, R72, R32, 1 ;  /* 0x3f80000048487423 */ /* 0x000fe20000010020 */
[----:B------:R0:W-:Y:S03]  /*83d0*/  STL [R1+0x124], R40 ;  /* 0x0001242801007387 */ /* 0x0001e60000100800 */
[----:B------:R-:W-:Y:S01]  /*83e0*/  FMUL.FTZ R72, R76, R72 ;  /* 0x000000484c487220 */ /* 0x000fe20000410000 */
[----:B------:R-:W-:Y:S02]  /*83f0*/  FFMA.FTZ R76, R33, R40, R64 ;  /* 0x00000028214c7223 */ /* 0x000fe40000010040 */
[----:B0-----:R-:W4:Y:S02]  /*8400*/  LDL.LU R40, [R1+0x194] ;  /* 0x0001940001287983 */ /* 0x001f240000300800 */
        /* <DEDUP_REMOVED lines=9> */
[----:B------:R-:W3:Y:S01]  /*84a0*/  LDL.LU R39, [R1+0x19c] ;  /* 0x00019c0001277983 */ /* 0x000ee20000300800 */
[----:B--2---:R-:W-:-:S05]  /*84b0*/  SHF.L.U32 R109, R41, 0x10, RZ ;  /* 0x00000010296d7819 */ /* 0x004fca00000006ff */
[----:B------:R-:W-:-:S04]  /*84c0*/  FADD.FTZ R109, R109, -UR28 ;  /* 0x8000001c6d6d7e21 */ /* 0x000fc80008010000 */
[----:B------:R-:W-:-:S04]  /*84d0*/  FMUL.FTZ R41, R109, UR16 ;  /* 0x000000106d297c20 */ /* 0x000fc80008410000 */
[----:B------:R-:W-:Y:S01]  /*84e0*/  FFMA.FTZ R76, R99, R41, R68 ;  /* 0x00000029634c7223 */ /* 0x000fe20000010044 */
[----:B------:R0:W-:Y:S04]  /*84f0*/  STL [R1+0x120], R41 ;  /* 0x0001202901007387 */ /* 0x0001e80000100800 */
[----:B0-----:R-:W2:Y:S01]  /*8500*/  LDL.LU R41, [R1+0x198] ;  /* 0x0001980001297983 */ /* 0x001ea20000300800 */
[----:B------:R-:W-:Y:S01]  /*8510*/  FMUL.FTZ R106, R106, R32 ;  /* 0x000000206a6a7220 */ /* 0x000fe20000410000 */
        /* <DEDUP_REMOVED lines=16> */
[----:B----4-:R-:W-:Y:S02]  /*8620*/  SHF.L.U32 R111, R40, 0x10, RZ ;  /* 0x00000010286f7819 */ /* 0x010fe400000006ff */
[----:B---3--:R-:W-:-:S05]  /*8630*/  SHF.L.U32 R115, R100, 0x10, RZ ;  /* 0x0000001064737819 */ /* 0x008fca00000006ff */
[----:B------:R-:W-:Y:S01]  /*8640*/  FADD.FTZ R115, R115, -UR28 ;  /* 0x8000001c73737e21 */ /* 0x000fe20008010000 */
[----:B0-----:R-:W-:Y:S01]  /*8650*/  FMUL.FTZ R111, R111, R76 ;  /* 0x0000004c6f6f7220 */ /* 0x001fe20000410000 */
[----:B------:R-:W-:Y:S02]  /*8660*/  FADD.FTZ R76, -R76, 1 ;  /* 0x3f8000004c4c7421 */ /* 0x000fe40000010100 */
[----:B------:R-:W-:Y:S02]  /*8670*/  FMUL.FTZ R100, R115, UR16 ;  /* 0x0000001073647c20 */ /* 0x000fe40008410000 */
        /* <DEDUP_REMOVED lines=8> */
[----:B------:R-:W-:Y:S01]  /*8700*/  FADD.FTZ R101, R101, -UR28 ;  /* 0x8000001c65657e21 */ /* 0x000fe20008010000 */
[----:B------:R-:W-:Y:S02]  /*8710*/  SHF.L.U32 R124, R124, 0x10, RZ ;  /* 0x000000107c7c7819 */ /* 0x000fe400000006ff */
[----:B------:R-:W-:-:S03]  /*8720*/  SHF.L.U32 R125, R125, 0x10, RZ ;  /* 0x000000107d7d7819 */ /* 0x000fc600000006ff */
[----:B------:R-:W-:-:S04]  /*8730*/  FADD.FTZ R124, R124, -UR28 ;  /* 0x8000001c7c7c7e21 */ /* 0x000fc80008010000 */
[----:B------:R-:W-:Y:S01]  /*8740*/  FMUL.FTZ R40, R124, UR16 ;  /* 0x000000107c287c20 */ /* 0x000fe20008410000 */
[----:B------:R-:W-:Y:S02]  /*8750*/  SHF.L.U32 R102, R102, 0x10, RZ ;  /* 0x0000001066667819 */ /* 0x000fe400000006ff */
[----:B------:R-:W-:Y:S02]  /*8760*/  SHF.L.U32 R119, R39, 0x10, RZ ;  /* 0x0000001027777819 */ /* 0x000fe400000006ff */
[----:B--2---:R-:W-:Y:S01]  /*8770*/  SHF.L.U32 R115, R41, 0x10, RZ ;  /* 0x0000001029737819 */ /* 0x004fe200000006ff */
[----:B------:R-:W-:Y:S01]  /*8780*/  FMUL.FTZ R41, R101, UR16 ;  /* 0x0000001065297c20 */ /* 0x000fe20008410000 */
[----:B------:R-:W-:Y:S02]  /*8790*/  SHF.L.U32 R104, R104, 0x10, RZ ;  /* 0x0000001068687819 */ /* 0x000fe400000006ff */
[----:B------:R-:W-:Y:S01]  /*87a0*/  SHF.L.U32 R103, R103, 0x10, RZ ;  /* 0x0000001067677819 */ /* 0x000fe200000006ff */
[----:B0-----:R-:W-:Y:S01]  /*87b0*/  FMUL.FTZ R115, R115, R109 ;  /* 0x0000006d73737220 */ /* 0x001fe20000410000 */
[----:B------:R-:W-:Y:S01]  /*87c0*/  FADD.FTZ R109, -R109, 1 ;  /* 0x3f8000006d6d7421 */ /* 0x000fe20000010100 */
[----:B------:R0:W-:Y:S03]  /*87d0*/  STL [R1+0x11c], R38 ;  /* 0x00011c2601007387 */ /* 0x0001e60000100800 */
[----:B------:R-:W-:Y:S01]  /*87e0*/  FFMA.FTZ R109, R111, R109, 1 ;  /* 0x3f8000006f6d7423 */ /* 0x000fe2000001006d */
[----:B------:R-:W-:Y:S01]  /*87f0*/  FFMA.FTZ R111, R33, R41, R64 ;  /* 0x00000029216f7223 */ /* 0x000fe20000010040 */
[----:B------:R-:W-:-:S02]  /*8800*/  SHF.L.U32 R105, R105, 0x10, RZ ;  /* 0x0000001069697819 */ /* 0x000fc400000006ff */
[----:B------:R-:W-:Y:S01]  /*8810*/  SHF.L.U32 R94, R94, 0x10, RZ ;  /* 0x000000105e5e7819 */ /* 0x000fe200000006ff */
[----:B------:R-:W-:Y:S01]  /*8820*/  FMUL.FTZ R101, R115, R109 ;  /* 0x0000006d73657220 */ /* 0x000fe20000410000 */
[----:B------:R-:W-:Y:S01]  /*8830*/  FMUL.FTZ R109, R111, -1.4426950216293334961 ;  /* 0xbfb8aa3b6f6d7820 */ /* 0x000fe20000410000 */
[----:B------:R-:W-:Y:S02]  /*8840*/  SHF.L.U32 R95, R95, 0x10, RZ ;  /* 0x000000105f5f7819 */ /* 0x000fe400000006ff */
[----:B------:R-:W-:Y:S02]  /*8850*/  SHF.L.U32 R96, R96, 0x10, RZ ;  /* 0x0000001060607819 */ /* 0x000fe400000006ff */
[----:B------:R-:W-:Y:S01]  /*8860*/  SHF.L.U32 R90, R90, 0x10, RZ ;  /* 0x000000105a5a7819 */ /* 0x000fe200000006ff */
[----:B------:R-:W1:Y:S01]  /*8870*/  MUFU.EX2 R109, R109 ;  /* 0x0000006d006d7308 */ /* 0x000e620000000800 */
[----:B------:R-:W-:Y:S02]  /*8880*/  SHF.L.U32 R97, R97, 0x10, RZ ;  /* 0x0000001061617819 */ /* 0x000fe400000006ff */
        /* <DEDUP_REMOVED lines=8> */
[----:B-1----:R-:W-:Y:S01]  /*8910*/  FADD.FTZ R109, R109, 1 ;  /* 0x3f8000006d6d7421 */ /* 0x002fe20000010000 */
[----:B------:R-:W-:Y:S02]  /*8920*/  SHF.L.U32 R83, R83, 0x10, RZ ;  /* 0x0000001053537819 */ /* 0x000fe400000006ff */
[----:B------:R-:W-:Y:S02]  /*8930*/  SHF.L.U32 R84, R84, 0x10, RZ ;  /* 0x0000001054547819 */ /* 0x000fe400000006ff */
[----:B------:R-:W-:Y:S01]  /*8940*/  SHF.L.U32 R78, R78, 0x10, RZ ;  /* 0x000000104e4e7819 */ /* 0x000fe200000006ff */
[----:B------:R-:W1:Y:S01]  /*8950*/  MUFU.RCP R109, R109 ;  /* 0x0000006d006d7308 */ /* 0x000e620000001000 */
[----:B------:R-:W-:Y:S01]  /*8960*/  FFMA.FTZ R115, R99, R40, R68 ;  /* 0x0000002863737223 */ /* 0x000fe20000010044 */
[----:B------:R-:W-:Y:S02]  /*8970*/  SHF.L.U32 R85, R85, 0x10, RZ ;  /* 0x0000001055557819 */ /* 0x000fe400000006ff */
[----:B------:R-:W-:-:S02]  /*8980*/  SHF.L.U32 R79, R79, 0x10, RZ ;  /* 0x000000104f4f7819 */ /* 0x000fc400000006ff */
[----:B------:R-:W-:Y:S02]  /*8990*/  SHF.L.U32 R80, R80, 0x10, RZ ;  /* 0x0000001050507819 */ /* 0x000fe400000006ff */
[----:B------:R-:W-:Y:S02]  /*89a0*/  SHF.L.U32 R17, R17, 0x10, RZ ;  /* 0x0000001011117819 */ /* 0x000fe400000006ff */
[----:B------:R-:W-:Y:S02]  /*89b0*/  SHF.L.U32 R81, R81, 0x10, RZ ;  /* 0x0000001051517819 */ /* 0x000fe400000006ff */
[----:B------:R-:W-:Y:S02]  /*89c0*/  SHF.L.U32 R37, R37, 0x10, RZ ;  /* 0x0000001025257819 */ /* 0x000fe400000006ff */
[----:B------:R-:W-:Y:S02]  /*89d0*/  SHF.L.U32 R42, R42, 0x10, RZ ;  /* 0x000000102a2a7819 */ /* 0x000fe400000006ff */
[----:B------:R-:W-:Y:S01]  /*89e0*/  SHF.L.U32 R2, R2, 0x10, RZ ;  /* 0x0000001002027819 */ /* 0x000fe200000006ff */
[----:B-1----:R-:W-:Y:S01]  /*89f0*/  FMUL.FTZ R125, R125, R109 ;  /* 0x0000006d7d7d7220 */ /* 0x002fe20000410000 */
[----:B------:R-:W-:Y:S01]  /*8a00*/  FADD.FTZ R109, -R109, 1 ;  /* 0x3f8000006d6d7421 */ /* 0x000fe20000010100 */
[----:B------:R-:W-:-:S02]  /*8a10*/  SHF.L.U32 R43, R43, 0x10, RZ ;  /* 0x000000102b2b7819 */ /* 0x000fc400000006ff */
[----:B------:R-:W-:Y:S01]  /*8a20*/  SHF.L.U32 R45, R45, 0x10, RZ ;  /* 0x000000102d2d7819 */ /* 0x000fe200000006ff */
[----:B------:R-:W-:Y:S01]  /*8a30*/  FFMA.FTZ R109, R111, R109, 1 ;  /* 0x3f8000006f6d7423 */ /* 0x000fe2000001006d */
        /* <DEDUP_REMOVED lines=19> */
[----:B------:R-:W-:Y:S01]  /*8b70*/  FADD.FTZ R102, R102, -UR28 ;  /* 0x8000001c66667e21 */ /* 0x000fe20008010000 */
[----:B------:R-:W-:Y:S02]  /*8b80*/  SHF.L.U32 R61, R61, 0x10, RZ ;  /* 0x000000103d3d7819 */ /* 0x000fe400000006ff */
[----:B------:R-:W-:Y:S01]  /*8b90*/  SHF.L.U32 R62, R62, 0x10, RZ ;  /* 0x000000103e3e7819 */ /* 0x000fe200000006ff */
[----:B------:R-:W-:Y:S01]  /*8ba0*/  FMUL.FTZ R39, R102, UR16 ;  /* 0x0000001066277c20 */ /* 0x000fe20008410000 */
[----:B------:R-:W-:-:S02]  /*8bb0*/  SHF.L.U32 R12, R12, 0x10, RZ ;  /* 0x000000100c0c7819 */ /* 0x000fc400000006ff */
        /* <DEDUP_REMOVED lines=10> */
[----:B------:R-:W-:Y:S01]  /*8c60*/  FFMA.FTZ R115, R33, R39, R64 ;  /* 0x0000002721737223 */ /* 0x000fe20000010040 */
[----:B------:R-:W-:Y:S02]  /*8c70*/  SHF.L.U32 R16, R16, 0x10, RZ ;  /* 0x0000001010107819 */ /* 0x000fe400000006ff */
[----:B------:R-:W-:Y:S01]  /*8c80*/  SHF.L.U32 R71, R71, 0x10, RZ ;  /* 0x0000001047477819 */ /* 0x000fe200000006ff */
[----:B------:R-:W-:Y:S01]  /*8c90*/  FMUL.FTZ R102, R119, R111 ;  /* 0x0000006f77667220 */ /* 0x000fe20000410000 */
[----:B------:R-:W-:Y:S01]  /*8ca0*/  FMUL.FTZ R111, R115, -1.4426950216293334961 ;  /* 0xbfb8aa3b736f7820 */ /* 0x000fe20000410000 */
[----:B------:R-:W-:Y:S02]  /*8cb0*/  SHF.L.U32 R73, R73, 0x10, RZ ;  /* 0x0000001049497819 */ /* 0x000fe400000006ff */
[----:B------:R-:W-:-:S02]  /*8cc0*/  SHF.L.U32 R74, R74, 0x10, RZ ;  /* 0x000000104a4a7819 */ /* 0x000fc400000006ff */
[----:B------:R-:W-:Y:S01]  /*8cd0*/  SHF.L.U32 R20, R20, 0x10, RZ ;  /* 0x0000001014147819 */ /* 0x000fe200000006ff */
[----:B------:R-:W1:Y:S01]  /*8ce0*/  MUFU.EX2 R111, R111 ;  /* 0x0000006f006f7308 */ /* 0x000e620000000800 */
[----:B------:R-:W-:Y:S02]  /*8cf0*/  SHF.L.U32 R75, R75, 0x10, RZ ;  /* 0x000000104b4b7819 */ /* 0x000fe400000006ff */
[----:B------:R-:W-:Y:S02]  /*8d00*/  SHF.L.U32 R77, R77, 0x10, RZ ;  /* 0x000000104d4d7819 */ /* 0x000fe400000006ff */
[----:B------:R-:W-:Y:S02]  /*8d10*/  SHF.L.U32 R107, R107, 0x10, RZ ;  /* 0x000000106b6b7819 */ /* 0x000fe400000006ff */
[----:B------:R-:W-:Y:S02]  /*8d20*/  SHF.L.U32 R110, R110, 0x10, RZ ;  /* 0x000000106e6e7819 */ /* 0x000fe400000006ff */
[----:B------:R-:W-:-:S02]  /*8d30*/  SHF.L.U32 R22, R22, 0x10, RZ ;  /* 0x0000001016167819 */ /* 0x000fc400000006ff */
[----:B------:R-:W-:Y:S02]  /*8d40*/  SHF.L.U32 R113, R113, 0x10, RZ ;  /* 0x0000001071717819 */ /* 0x000fe400000006ff */
[----:B------:R-:W-:Y:S02]  /*8d50*/  SHF.L.U32 R112, R112, 0x10, RZ ;  /* 0x0000001070707819 */ /* 0x000fe400000006ff */
[----:B------:R-:W-:Y:S02]  /*8d60*/  SHF.L.U32 R114, R114, 0x10, RZ ;  /* 0x0000001072727819 */ /* 0x000fe400000006ff */
[----:B------:R-:W-:Y:S01]  /*8d70*/  SHF.L.U32 R24, R24, 0x10, RZ ;  /* 0x0000001018187819 */ /* 0x000fe200000006ff */
[----:B-1----:R-:W-:Y:S01]  /*8d80*/  FADD.FTZ R111, R111, 1 ;  /* 0x3f8000006f6f7421 */ /* 0x002fe20000010000 */
[----:B------:R-:W-:Y:S02]  /*8d90*/  SHF.L.U32 R117, R117, 0x10, RZ ;  /* 0x0000001075757819 */ /* 0x000fe400000006ff */
[----:B------:R-:W-:-:S02]  /*8da0*/  SHF.L.U32 R116, R116, 0x10, RZ ;  /* 0x0000001074747819 */ /* 0x000fc400000006ff */
[----:B------:R-:W-:Y:S01]  /*8db0*/  SHF.L.U32 R118, R118, 0x10, RZ ;  /* 0x0000001076767819 */ /* 0x000fe200000006ff */
[----:B------:R-:W1:Y:S01]  /*8dc0*/  MUFU.RCP R111, R111 ;  /* 0x0000006f006f7308 */ /* 0x000e620000001000 */
[----:B------:R-:W-:Y:S01]  /*8dd0*/  FADD.FTZ R103, R103, -UR28 ;  /* 0x8000001c67677e21 */ /* 0x000fe20008010000 */
[----:B------:R-:W-:Y:S02]  /*8de0*/  SHF.L.U32 R26, R26, 0x10, RZ ;  /* 0x000000101a1a7819 */ /* 0x000fe400000006ff */
[----:B------:R-:W-:Y:S01]  /*8df0*/  SHF.L.U32 R121, R121, 0x10, RZ ;  /* 0x0000001079797819 */ /* 0x000fe200000006ff */
[----:B0-----:R-:W-:Y:S01]  /*8e00*/  FMUL.FTZ R38, R103, UR16 ;  /* 0x0000001067267c20 */ /* 0x001fe20008410000 */
[----:B------:R-:W-:Y:S02]  /*8e10*/  SHF.L.U32 R120, R120, 0x10, RZ ;  /* 0x0000001078787819 */ /* 0x000fe400000006ff */
[----:B------:R-:W-:Y:S02]  /*8e20*/  SHF.L.U32 R122, R122, 0x10, RZ ;  /* 0x000000107a7a7819 */ /* 0x000fe400000006ff */
[----:B------:R-:W-:-:S02]  /*8e30*/  SHF.L.U32 R28, R28, 0x10, RZ ;  /* 0x000000101c1c7819 */ /* 0x000fc400000006ff */
[----:B------:R-:W-:Y:S02]  /*8e40*/  SHF.L.U32 R29, R29, 0x10, RZ ;  /* 0x000000101d1d7819 */ /* 0x000fe400000006ff */
[----:B------:R-:W-:Y:S02]  /*8e50*/  SHF.L.U32 R30, R30, 0x10, RZ ;  /* 0x000000101e1e7819 */ /* 0x000fe400000006ff */
[----:B------:R-:W-:Y:S01]  /*8e60*/  SHF.L.U32 R0, R0, 0x10, RZ ;  /* 0x0000001000007819 */ /* 0x000fe200000006ff */
[----:B-1----:R-:W-:Y:S01]  /*8e70*/  FMUL.FTZ R104, R104, R111 ;  /* 0x0000006f68687220 */ /* 0x002fe20000410000 */
[----:B------:R-:W-:Y:S01]  /*8e80*/  FADD.FTZ R111, -R111, 1 ;  /* 0x3f8000006f6f7421 */ /* 0x000fe20000010100 */
[----:B------:R-:W-:Y:S02]  /*8e90*/  SHF.L.U32 R31, R31, 0x10, RZ ;  /* 0x000000101f1f7819 */ /* 0x000fe400000006ff */
[----:B------:R-:W-:Y:S01]  /*8ea0*/  SHF.L.U32 R3, R3, 0x10, RZ ;  /* 0x0000001003037819 */ /* 0x000fe200000006ff */
[----:B------:R-:W-:Y:S01]  /*8eb0*/  FFMA.FTZ R111, R115, R111, 1 ;  /* 0x3f800000736f7423 */ /* 0x000fe2000001006f */
[----:B------:R-:W-:-:S02]  /*8ec0*/  SHF.L.U32 R4, R4, 0x10, RZ ;  /* 0x0000001004047819 */ /* 0x000fc400000006ff */
[----:B------:R-:W-:Y:S01]  /*8ed0*/  SHF.L.U32 R9, R9, 0x10, RZ ;  /* 0x0000001009097819 */ /* 0x000fe200000006ff */
[----:B------:R-:W-:Y:S01]  /*8ee0*/  FMUL.FTZ R103, R104, R111 ;  /* 0x0000006f68677220 */ /* 0x000fe20000410000 */
[----:B------:R-:W-:Y:S01]  /*8ef0*/  FFMA.FTZ R111, R99, R38, R68 ;  /* 0x00000026636f7223 */ /* 0x000fe20000010044 */
[----:B------:R-:W-:Y:S02]  /*8f00*/  SHF.L.U32 R7, R7, 0x10, RZ ;  /* 0x0000001007077819 */ /* 0x000fe400000006ff */
[----:B------:R-:W-:Y:S01]  /*8f10*/  SHF.L.U32 R11, R11, 0x10, RZ ;  /* 0x000000100b0b7819 */ /* 0x000fe200000006ff */
[----:B------:R-:W-:Y:S01]  /*8f20*/  FMUL.FTZ R104, R111, -1.4426950216293334961 ;  /* 0xbfb8aa3b6f687820 */ /* 0x000fe20000410000 */
        /* <DEDUP_REMOVED lines=20> */
[----:B------:R-:W-:Y:S01]  /*9070*/  SHF.L.U32 R27, R27, 0x10, RZ ;  /* 0x000000101b1b7819 */ /* 0x000fe200000006ff */
[----:B------:R1:W-:Y:S04]  /*9080*/  STL [R1+0x1c0], R72 ;  /* 0x0001c04801007387 */ /* 0x0003e80000100800 */
[----:B------:R2:W-:Y:S04]  /*9090*/  STL [R1+0x1bc], R106 ;  /* 0x0001bc6a01007387 */ /* 0x0005e80000100800 */
[----:B------:R3:W-:Y:S01]  /*90a0*/  STL [R1+0x1c4], R76 ;  /* 0x0001c44c01007387 */ /* 0x0007e20000100800 */
[----:B0-----:R-:W-:Y:S01]  /*90b0*/  FMUL.FTZ R105, R105, R104 ;  /* 0x0000006869697220 */ /* 0x001fe20000410000 */
[----:B------:R-:W-:Y:S01]  /*90c0*/  FADD.FTZ R104, -R104, 1 ;  /* 0x3f80000068687421 */ /* 0x000fe20000010100 */
[----:B------:R-:W-:Y:S01]  /*90d0*/  FADD.FTZ R95, R95, -UR28 ;  /* 0x8000001c5f5f7e21 */ /* 0x000fe20008010000 */
[----:B------:R-:W-:Y:S01]  /*90e0*/  FADD.FTZ R90, R90, -UR28 ;  /* 0x8000001c5a5a7e21 */ /* 0x000fe20008010000 */
[----:B------:R-:W-:Y:S01]  /*90f0*/  FADD.FTZ R91, R91, -UR28 ;  /* 0x8000001c5b5b7e21 */ /* 0x000fe20008010000 */
[----:B------:R-:W-:Y:S01]  /*9100*/  FFMA.FTZ R111, R111, R104, 1 ;  /* 0x3f8000006f6f7423 */ /* 0x000fe20000010068 */
[----:B------:R-:W-:Y:S01]  /*9110*/  FMUL.FTZ R104, R94, UR16 ;  /* 0x000000105e687c20 */ /* 0x000fe20008410000 */
[----:B------:R-:W-:Y:S01]  /*9120*/  FADD.FTZ R86, R86, -UR28 ;  /* 0x8000001c56567e21 */ /* 0x000fe20008010000 */
[----:B------:R-:W-:Y:S01]  /*9130*/  FADD.FTZ R87, R87, -UR28 ;  /* 0x8000001c57577e21 */ /* 0x000fe20008010000 */
[----:B------:R-:W-:Y:S01]  /*9140*/  FMUL.FTZ R94, R105, R111 ;  /* 0x0000006f695e7220 */ /* 0x000fe20000410000 */
[----:B------:R-:W-:Y:S01]  /*9150*/  FFMA.FTZ R111, R33, R104, R64 ;  /* 0x00000068216f7223 */ /* 0x000fe20000010040 */
[----:B------:R-:W-:Y:S01]  /*9160*/  FADD.FTZ R82, R82, -UR28 ;  /* 0x8000001c52527e21 */ /* 0x000fe20008010000 */
[----:B------:R-:W-:Y:S01]  /*9170*/  FADD.FTZ R83, R83, -UR28 ;  /* 0x8000001c53537e21 */ /* 0x000fe20008010000 */
[----:B------:R-:W-:Y:S01]  /*9180*/  FADD.FTZ R78, R78, -UR28 ;  /* 0x8000001c4e4e7e21 */ /* 0x000fe20008010000 */
[----:B------:R-:W-:Y:S01]  /*9190*/  FMUL.FTZ R105, R111, -1.4426950216293334961 ;  /* 0xbfb8aa3b6f697820 */ /* 0x000fe20000410000 */
[----:B------:R-:W-:Y:S01]  /*91a0*/  FADD.FTZ R79, R79, -UR28 ;  /* 0x8000001c4f4f7e21 */ /* 0x000fe20008010000 */
[----:B------:R-:W-:Y:S01]  /*91b0*/  FADD.FTZ R17, R17, -UR28 ;  /* 0x8000001c11117e21 */ /* 0x000fe20008010000 */
[----:B------:R-:W-:Y:S01]  /*91c0*/  FADD.FTZ R37, R37, -UR28 ;  /* 0x8000001c25257e21 */ /* 0x000fe20008010000 */
[----:B------:R-:W-:Y:S01]  /*91d0*/  FADD.FTZ R2, R2, -UR28 ;  /* 0x8000001c02027e21 */ /* 0x000fe20008010000 */
[----:B------:R-:W-:Y:S01]  /*91e0*/  FADD.FTZ R45, R45, -UR28 ;  /* 0x8000001c2d2d7e21 */ /* 0x000fe20008010000 */
[----:B------:R-:W0:Y:S01]  /*91f0*/  MUFU.EX2 R105, R105 ;  /* 0x0000006900697308 */ /* 0x000e220000000800 */
[----:B------:R-:W-:Y:S01]  /*9200*/  FADD.FTZ R49, R49, -UR28 ;  /* 0x8000001c31317e21 */ /* 0x000fe20008010000 */
        /* <DEDUP_REMOVED lines=15> */
[----:B0-----:R-:W-:Y:S01]  /*9300*/  FADD.FTZ R105, R105, 1 ;  /* 0x3f80000069697421 */ /* 0x001fe20000010000 */
[----:B------:R-:W-:Y:S01]  /*9310*/  FADD.FTZ R22, R22, -UR28 ;  /* 0x8000001c16167e21 */ /* 0x000fe20008010000 */
[----:B------:R-:W-:Y:S01]  /*9320*/  FADD.FTZ R112, R112, -UR28 ;  /* 0x8000001c70707e21 */ /* 0x000fe20008010000 */
[----:B------:R-:W-:Y:S01]  /*9330*/  FADD.FTZ R24, R24, -UR28 ;  /* 0x8000001c18187e21 */ /* 0x000fe20008010000 */
[----:B------:R-:W-:Y:S01]  /*9340*/  FADD.FTZ R116, R116, -UR28 ;  /* 0x8000001c74747e21 */ /* 0x000fe20008010000 */
[----:B------:R-:W-:Y:S01]  /*9350*/  FADD.FTZ R26, R26, -UR28 ;  /* 0x8000001c1a1a7e21 */ /* 0x000fe20008010000 */
[----:B------:R-:W0:Y:S01]  /*9360*/  MUFU.RCP R105, R105 ;  /* 0x0000006900697308 */ /* 0x000e220000001000 */
        /* <DEDUP_REMOVED lines=15> */
[----:B------:R-:W-:Y:S01]  /*9460*/  FMUL.FTZ R109, R125, R109 ;  /* 0x0000006d7d6d7220 */ /* 0x000fe20000410000 */
[----:B0-----:R-:W-:Y:S01]  /*9470*/  FMUL.FTZ R115, R96, R105 ;  /* 0x0000006960737220 */ /* 0x001fe20000410000 */
[----:B------:R-:W-:Y:S01]  /*9480*/  FADD.FTZ R105, -R105, 1 ;  /* 0x3f80000069697421 */ /* 0x000fe20000010100 */
[----:B------:R-:W-:Y:S01]  /*9490*/  FMUL.FTZ R96, R95, UR16 ;  /* 0x000000105f607c20 */ /* 0x000fe20008410000 */
[----:B------:R-:W-:Y:S01]  /*94a0*/  FMUL.FTZ R49, R49, UR16 ;  /* 0x0000001031317c20 */ /* 0x000fe20008410000 */
[----:B------:R-:W-:Y:S01]  /*94b0*/  FMUL.FTZ R9, R9, UR16 ;  /* 0x0000001009097c20 */ /* 0x000fe20008410000 */
[----:B------:R-:W-:Y:S01]  /*94c0*/  FFMA.FTZ R105, R111, R105, 1 ;  /* 0x3f8000006f697423 */ /* 0x000fe20000010069 */
[----:B------:R-:W-:Y:S01]  /*94d0*/  FFMA.FTZ R111, R99, R96, R68 ;  /* 0x00000060636f7223 */ /* 0x000fe20000010044 */
[----:B------:R-:W-:Y:S01]  /*94e0*/  FMUL.FTZ R44, R44, UR16 ;  /* 0x000000102c2c7c20 */ /* 0x000fe20008410000 */
[----:B------:R-:W-:Y:S01]  /*94f0*/  FMUL.FTZ R56, R56, UR16 ;  /* 0x0000001038387c20 */ /* 0x000fe20008410000 */
[----:B------:R-:W-:Y:S01]  /*9500*/  FMUL.FTZ R95, R115, R105 ;  /* 0x00000069735f7220 */ /* 0x000fe20000410000 */
[----:B------:R-:W-:Y:S01]  /*9510*/  FMUL.FTZ R105, R111, -1.4426950216293334961 ;  /* 0xbfb8aa3b6f697820 */ /* 0x000fe20000410000 */
[----:B------:R-:W4:Y:S04]  /*9520*/  LDL.LU R125, [R1+0x144] ;  /* 0x00014400017d7983 */ /* 0x000f280000300800 */
[----:B-1----:R-:W4:Y:S01]  /*9530*/  LDL.LU R72, [R1+0x134] ;  /* 0x0001340001487983 */ /* 0x002f220000300800 */
[----:B------:R-:W0:Y:S03]  /*9540*/  MUFU.EX2 R105, R105 ;  /* 0x0000006900697308 */ /* 0x000e260000000800 */
[----:B--2---:R-:W2:Y:S04]  /*9550*/  LDL.LU R106, [R1+0x128] ;  /* 0x00012800016a7983 */ /* 0x004ea80000300800 */
[----:B---3--:R-:W3:Y:S04]  /*9560*/  LDL.LU R76, [R1+0x140] ;  /* 0x00014000014c7983 */ /* 0x008ee80000300800 */
[----:B------:R-:W3:Y:S01]  /*9570*/  LDL.LU R124, [R1+0x12c] ;  /* 0x00012c00017c7983 */ /* 0x000ee20000300800 */
        /* <DEDUP_REMOVED lines=320> */
[----:B------:R-:W-:Y:S01]  /*a980*/  FMUL.FTZ R113, R117, R113 ;  /* 0x0000007175717220 */ /* 0x000fe20000410000 */
[----:B0-----:R-:W-:Y:S01]  /*a990*/  FMUL.FTZ R118, R118, R115 ;  /* 0x0000007376767220 */ /* 0x001fe20000410000 */
[----:B------:R-:W-:-:S04]  /*a9a0*/  FADD.FTZ R115, -R115, 1 ;  /* 0x3f80000073737421 */ /* 0x000fc80000010100 */
[----:B------:R-:W-:Y:S01]  /*a9b0*/  FFMA.FTZ R116, R116, R115, 1 ;  /* 0x3f80000074747423 */ /* 0x000fe20000010073 */
[----:B------:R-:W-:-:S04]  /*a9c0*/  FMUL.FTZ R115, R26, UR16 ;  /* 0x000000101a737c20 */ /* 0x000fc80008410000 */
[----:B------:R-:W-:Y:S01]  /*a9d0*/  FFMA.FTZ R117, R33, R115, R64 ;  /* 0x0000007321757223 */ /* 0x000fe20000010040 */
[----:B------:R-:W-:-:S03]  /*a9e0*/  FMUL.FTZ R26, R118, R116 ;  /* 0x00000074761a7220 */ /* 0x000fc60000410000 */
        /* <DEDUP_REMOVED lines=17> */
[----:B------:R-:W-:Y:S01]  /*ab00*/  FFMA.FTZ R120, R33, R118, R64 ;  /* 0x0000007621787223 */ /* 0x000fe20000010040 */
[----:B------:R-:W-:Y:S01]  /*ab10*/  FMUL.FTZ R28, R122, R119 ;  /* 0x000000777a1c7220 */ /* 0x000fe20000410000 */
[----:B------:R-:W-:Y:S01]  /*ab20*/  FMUL.FTZ R116, R121, R116 ;  /* 0x0000007479747220 */ /* 0x000fe20000410000 */
[----:B------:R-:W2:Y:S01]  /*ab30*/  LDL.LU R122, [R1+0x138] ;  /* 0x00013800017a7983 */ /* 0x000ea20000300800 */
        /* <DEDUP_REMOVED lines=105> */
[----:B------:R-:W-:-:S04]  /*b1d0*/  FFMA.FTZ R119, R120, R119, 1 ;  /* 0x3f80000078777423 */ /* 0x000fc80000010077 */
[----:B------:R-:W-:Y:S02]  /*b1e0*/  FMUL.FTZ R25, R121, R119 ;  /* 0x0000007779197220 */ /* 0x000fe40000410000 */
[----:B------:R-:W4:Y:S01]  /*b1f0*/  LDL.LU R121, [R1+0x118] ;  /* 0x0001180001797983 */ /* 0x000f220000300800 */
        /* <DEDUP_REMOVED lines=24> */
[----:B----4-:R-:W-:-:S05]  /*b380*/  SHF.L.U32 R121, R121, 0x10, RZ ;  /* 0x0000001079797819 */ /* 0x010fca00000006ff */
[----:B0-----:R-:W-:Y:S01]  /*b390*/  FMUL.FTZ R121, R121, R120 ;  /* 0x0000007879797220 */ /* 0x001fe20000410000 */
[----:B------:R-:W-:-:S04]  /*b3a0*/  FADD.FTZ R120, -R120, 1 ;  /* 0x3f80000078787421 */ /* 0x000fc80000010100 */
[----:B------:R-:W-:Y:S02]  /*b3b0*/  FFMA.FTZ R60, R60, R120, 1 ;  /* 0x3f8000003c3c7423 */ /* 0x000fe40000010078 */
[----:B------:R-:W4:Y:S02]  /*b3c0*/  LDL.LU R120, [R1+0x148] ;  /* 0x0001480001787983 */ /* 0x000f240000300800 */
[----:B------:R-:W-:Y:S01]  /*b3d0*/  FMUL.FTZ R60, R121, R60 ;  /* 0x0000003c793c7220 */ /* 0x000fe20000410000 */
[----:B----4-:R-:W-:Y:S01]  /*b3e0*/  FADD.FTZ R121, R120, R6 ;  /* 0x0000000678797221 */ /* 0x010fe20000010000 */
[-C--:B------:R-:W-:Y:S01]  /*b3f0*/  FFMA.FTZ R120, R123, R6.reuse, R125 ;  /* 0x000000067b787223 */ /* 0x080fe2000001007d */
[----:B------:R-:W-:Y:S02]  /*b400*/  FMUL.FTZ R125, R33, R6 ;  /* 0x00000006217d7220 */ /* 0x000fe40000410000 */
[----:B------:R-:W4:Y:S02]  /*b410*/  LDL.LU R6, [R1+0x13c] ;  /* 0x00013c0001067983 */ /* 0x000f240000300800 */
[----:B------:R-:W-:-:S02]  /*b420*/  FFMA.FTZ R123, R123, R125, R72 ;  /* 0x0000007d7b7b7223 */ /* 0x000fc40000010048 */
[----:B------:R-:W4:Y:S04]  /*b430*/  LDL.LU R72, [R1+0x1c0] ;  /* 0x0001c00001487983 */ /* 0x000f280000300800 */
[----:B------:R0:W-:Y:S04]  /*b440*/  STL [R1+0x1b8], R32 ;  /* 0x0001b82001007387 */ /* 0x0001e80000100800 */
[----:B0-----:R-:W3:Y:S01]  /*b450*/  LDL.LU R32, [R1+0x124] ;  /* 0x0001240001207983 */ /* 0x001ee20000300800 */
[----:B----4-:R-:W-:Y:S01]  /*b460*/  FADD.FTZ R6, R6, R72 ;  /* 0x0000004806067221 */ /* 0x010fe20000010000 */
[-C--:B--2---:R-:W-:Y:S01]  /*b470*/  FFMA.FTZ R122, R106, R72.reuse, R122 ;  /* 0x000000486a7a7223 */ /* 0x084fe2000001007a */
[----:B------:R-:W-:-:S04]  /*b480*/  FMUL.FTZ R72, R99, R72 ;  /* 0x0000004863487220 */ /* 0x000fc80000410000 */
[----:B------:R-:W-:Y:S02]  /*b490*/  FFMA.FTZ R123, R106, R72, R123 ;  /* 0x000000486a7b7223 */ /* 0x000fe4000001007b */
[----:B------:R-:W2:Y:S01]  /*b4a0*/  LDL.LU R106, [R1+0x1bc] ;  /* 0x0001bc00016a7983 */ /* 0x000ea20000300800 */
[----:B---3--:R-:W-:-:S03]  /*b4b0*/  FADD.FTZ R124, R124, R76 ;  /* 0x0000004c7c7c7221 */ /* 0x008fc60000010000 */
[----:B------:R-:W3:Y:S01]  /*b4c0*/  LDL.LU R76, [R1+0x1c4] ;  /* 0x0001c400014c7983 */ /* 0x000ee20000300800 */
[----:B------:R-:W-:-:S03]  /*b4d0*/  FADD.FTZ R124, R124, R125 ;  /* 0x0000007d7c7c7221 */ /* 0x000fc60000010000 */
[----:B------:R-:W4:Y:S01]  /*b4e0*/  LDL.LU R125, [R1+0x11c] ;  /* 0x00011c00017d7983 */ /* 0x000f220000300800 */
[----:B------:R-:W-:-:S03]  /*b4f0*/  FADD.FTZ R124, R72, R124 ;  /* 0x0000007c487c7221 */ /* 0x000fc60000010000 */
[----:B------:R-:W4:Y:S01]  /*b500*/  LDL.LU R72, [R1+0x120] ;  /* 0x0001200001487983 */ /* 0x000f220000300800 */
[----:B--2---:R-:W-:Y:S01]  /*b510*/  FADD.FTZ R121, R121, R106 ;  /* 0x0000006a79797221 */ /* 0x004fe20000010000 */
[-C--:B------:R-:W-:Y:S01]  /*b520*/  FFMA.FTZ R120, R32, R106.reuse, R120 ;  /* 0x0000006a20787223 */ /* 0x080fe20000010078 */
[----:B------:R-:W-:-:S04]  /*b530*/  FMUL.FTZ R106, R33, R106 ;  /* 0x0000006a216a7220 */ /* 0x000fc80000410000 */
[----:B------:R-:W-:Y:S02]  /*b540*/  FFMA.FTZ R123, R32, R106, R123 ;  /* 0x0000006a207b7223 */ /* 0x000fe4000001007b */
[----:B------:R-:W2:Y:S01]  /*b550*/  LDL.LU R32, [R1+0x1b8] ;  /* 0x0001b80001207983 */ /* 0x000ea20000300800 */
[----:B------:R-:W-:Y:S01]  /*b560*/  FADD.FTZ R124, R124, R106 ;  /* 0x0000006a7c7c7221 */ /* 0x000fe20000010000 */
[----:B---3--:R-:W-:Y:S01]  /*b570*/  FADD.FTZ R121, R121, R76 ;  /* 0x0000004c79797221 */ /* 0x008fe20000010000 */
[----:B----4-:R-:W-:-:S04]  /*b580*/  FFMA.FTZ R120, R125, R76, R120 ;  /* 0x0000004c7d787223 */ /* 0x010fc80000010078 */
[----:B------:R-:W-:Y:S01]  /*b590*/  FFMA.FTZ R120, R41, R109, R120 ;  /* 0x0000006d29787223 */ /* 0x000fe20000010078 */
[----:B--2---:R-:W-:Y:S01]  /*b5a0*/  FADD.FTZ R6, R6, R32 ;  /* 0x0000002006067221 */ /* 0x004fe20000010000 */
        /* <DEDUP_REMOVED lines=9> */
[C---:B------:R-:W-:Y:S01]  /*b640*/  FFMA.FTZ R123, R100.reuse, R32, R123 ;  /* 0x00000020647b7223 */ /* 0x040fe2000001007b */
[----:B------:R-:W-:Y:S01]  /*b650*/  FFMA.FTZ R122, R100, R101, R122 ;  /* 0x00000065647a7223 */ /* 0x000fe2000001007a */
[----:B------:R-:W-:Y:S01]  /*b660*/  FADD.FTZ R6, R6, R101 ;  /* 0x0000006506067221 */ /* 0x000fe20000010000 */
[----:B------:R-:W-:Y:S01]  /*b670*/  FADD.FTZ R101, R32, R124 ;  /* 0x0000007c20657221 */ /* 0x000fe20000010000 */
[----:B------:R-:W-:Y:S01]  /*b680*/  FFMA.FTZ R123, R41, R72, R123 ;  /* 0x00000048297b7223 */ /* 0x000fe2000001007b */
[----:B------:R-:W-:Y:S01]  /*b690*/  FMUL.FTZ R32, R99, R102 ;  /* 0x0000006663207220 */ /* 0x000fe20000410000 */
[----:B------:R-:W-:Y:S01]  /*b6a0*/  FADD.FTZ R76, R121, R109 ;  /* 0x0000006d794c7221 */ /* 0x000fe20000010000 */
[----:B------:R-:W-:Y:S01]  /*b6b0*/  FADD.FTZ R101, R101, R72 ;  /* 0x0000004865657221 */ /* 0x000fe20000010000 */
[-C--:B------:R-:W-:Y:S01]  /*b6c0*/  FMUL.FTZ R72, R33, R103.reuse ;  /* 0x0000006721487220 */ /* 0x080fe20000410000 */
[----:B------:R-:W-:Y:S01]  /*b6d0*/  FFMA.FTZ R123, R40, R32, R123 ;  /* 0x00000020287b7223 */ /* 0x000fe2000001007b */
[----:B------:R-:W-:Y:S01]  /*b6e0*/  FADD.FTZ R121, R6, R102 ;  /* 0x0000006606797221 */ /* 0x000fe20000010000 */
[----:B------:R-:W-:Y:S01]  /*b6f0*/  FFMA.FTZ R109, R40, R102, R122 ;  /* 0x00000066286d7223 */ /* 0x000fe2000001007a */
[----:B------:R-:W-:Y:S01]  /*b700*/  FMUL.FTZ R6, R99, R94 ;  /* 0x0000005e63067220 */ /* 0x000fe20000410000 */
[C---:B------:R-:W-:Y:S01]  /*b710*/  FFMA.FTZ R123, R39.reuse, R72, R123 ;  /* 0x00000048277b7223 */ /* 0x040fe2000001007b */
        /* <DEDUP_REMOVED lines=10> */
[----:B------:R-:W-:Y:S01]  /*b7c0*/  FMUL.FTZ R32, R33, R95 ;  /* 0x0000005f21207220 */ /* 0x000fe20000410000 */
[----:B------:R-:W-:-:S02]  /*b7d0*/  FADD.FTZ R76, R76, R103 ;  /* 0x000000674c4c7221 */ /* 0x000fc40000010000 */
        /* <DEDUP_REMOVED lines=8> */
[C---:B------:R-:W-:Y:S02]  /*b860*/  FFMA.FTZ R6, R97.reuse, R91, R6 ;  /* 0x0000005b61067223 */ /* 0x040fe40000010006 */
[----:B------:R-:W-:Y:S01]  /*b870*/  FFMA.FTZ R104, R97, R95, R104 ;  /* 0x0000005f61687223 */ /* 0x000fe20000010068 */
[----:B------:R-:W-:Y:S01]  /*b880*/  FMUL.FTZ R97, R99, R86 ;  /* 0x0000005663617220 */ /* 0x000fe20000410000 */
[----:B------:R-:W-:Y:S01]  /*b890*/  FADD.FTZ R32, R101, R32 ;  /* 0x0000002065207221 */ /* 0x000fe20000010000 */
[----:B------:R-:W-:Y:S01]  /*b8a0*/  FADD.FTZ R76, R76, R91 ;  /* 0x0000005b4c4c7221 */ /* 0x000fe20000010000 */
[----:B------:R-:W-:Y:S01]  /*b8b0*/  FMUL.FTZ R91, R33, R87 ;  /* 0x00000057215b7220 */ /* 0x000fe20000410000 */
[----:B------:R-:W-:Y:S01]  /*b8c0*/  FFMA.FTZ R104, R92, R97, R104 ;  /* 0x000000615c687223 */ /* 0x000fe20000010068 */
[----:B------:R-:W-:Y:S01]  /*b8d0*/  FADD.FTZ R32, R32, R95 ;  /* 0x0000005f20207221 */ /* 0x000fe20000010000 */
[----:B------:R-:W-:-:S02]  /*b8e0*/  FFMA.FTZ R6, R93, R87, R6 ;  /* 0x000000575d067223 */ /* 0x000fc40000010006 */
[----:B------:R-:W-:Y:S01]  /*b8f0*/  FFMA.FTZ R104, R93, R91, R104 ;  /* 0x0000005b5d687223 */ /* 0x000fe20000010068 */
[----:B------:R-:W-:Y:S01]  /*b900*/  FADD.FTZ R32, R97, R32 ;  /* 0x0000002061207221 */ /* 0x000fe20000010000 */
[----:B------:R-:W-:Y:S01]  /*b910*/  FMUL.FTZ R93, R99, R82 ;  /* 0x00000052635d7220 */ /* 0x000fe20000410000 */
[----:B------:R-:W-:Y:S01]  /*b920*/  FADD.FTZ R76, R76, R87 ;  /* 0x000000574c4c7221 */ /* 0x000fe20000010000 */
[----:B------:R-:W-:Y:S01]  /*b930*/  FMUL.FTZ R87, R33, R83 ;  /* 0x0000005321577220 */ /* 0x000fe20000410000 */
[----:B------:R-:W-:Y:S01]  /*b940*/  FADD.FTZ R32, R32, R91 ;  /* 0x0000005b20207221 */ /* 0x000fe20000010000 */
[----:B------:R-:W-:Y:S01]  /*b950*/  FFMA.FTZ R104, R88, R93, R104 ;  /* 0x0000005d58687223 */ /* 0x000fe20000010068 */
[----:B------:R-:W-:Y:S02]  /*b960*/  FFMA.FTZ R6, R89, R83, R6 ;  /* 0x0000005359067223 */ /* 0x000fe40000010006 */
[----:B------:R-:W-:Y:S01]  /*b970*/  FADD.FTZ R32, R93, R32 ;  /* 0x000000205d207221 */ /* 0x000fe20000010000 */
[----:B------:R-:W-:Y:S01]  /*b980*/  FFMA.FTZ R104, R89, R87, R104 ;  /* 0x0000005759687223 */ /* 0x000fe20000010068 */
[----:B------:R-:W-:Y:S01]  /*b990*/  FMUL.FTZ R89, R99, R78 ;  /* 0x0000004e63597220 */ /* 0x000fe20000410000 */
[----:B------:R-:W-:Y:S01]  /*b9a0*/  FADD.FTZ R121, R121, R94 ;  /* 0x0000005e79797221 */ /* 0x000fe20000010000 */
        /* <DEDUP_REMOVED lines=8> */
[C---:B------:R-:W-:Y:S01]  /*ba30*/  FFMA.FTZ R6, R85.reuse, R79, R6 ;  /* 0x0000004f55067223 */ /* 0x040fe20000010006 */
[----:B------:R-:W-:Y:S01]  /*ba40*/  FFMA.FTZ R104, R85, R83, R104 ;  /* 0x0000005355687223 */ /* 0x000fe20000010068 */
[----:B------:R-:W-:Y:S01]  /*ba50*/  FADD.FTZ R121, R121, R86 ;  /* 0x0000005679797221 */ /* 0x000fe20000010000 */
[----:B------:R-:W-:Y:S01]  /*ba60*/  FMUL.FTZ R85, R99, R17 ;  /* 0x0000001163557220 */ /* 0x000fe20000410000 */
[----:B------:R-:W-:Y:S01]  /*ba70*/  FADD.FTZ R32, R32, R83 ;  /* 0x0000005320207221 */ /* 0x000fe20000010000 */
[----:B------:R-:W-:Y:S01]  /*ba80*/  FFMA.FTZ R109, R88, R82, R109 ;  /* 0x00000052586d7223 */ /* 0x000fe2000001006d */
[----:B------:R-:W-:Y:S01]  /*ba90*/  FADD.FTZ R76, R76, R79 ;  /* 0x0000004f4c4c7221 */ /* 0x000fe20000010000 */
[----:B------:R-:W-:Y:S01]  /*baa0*/  FADD.FTZ R121, R121, R82 ;  /* 0x0000005279797221 */ /* 0x000fe20000010000 */
[----:B------:R-:W-:Y:S01]  /*bab0*/  FFMA.FTZ R104, R80, R85, R104 ;  /* 0x0000005550687223 */ /* 0x000fe20000010068 */
[-C--:B------:R-:W-:Y:S01]  /*bac0*/  FMUL.FTZ R79, R33, R37.reuse ;  /* 0x00000025214f7220 */ /* 0x080fe20000410000 */
[----:B------:R-:W-:Y:S01]  /*bad0*/  FADD.FTZ R32, R85, R32 ;  /* 0x0000002055207221 */ /* 0x000fe20000010000 */
[----:B------:R-:W-:Y:S01]  /*bae0*/  FFMA.FTZ R109, R84, R78, R109 ;  /* 0x0000004e546d7223 */ /* 0x000fe2000001006d */
[----:B------:R-:W-:Y:S01]  /*baf0*/  FADD.FTZ R78, R121, R78 ;  /* 0x0000004e794e7221 */ /* 0x000fe20000010000 */
[C---:B------:R-:W-:Y:S01]  /*bb00*/  FFMA.FTZ R6, R81.reuse, R37, R6 ;  /* 0x0000002551067223 */ /* 0x040fe20000010006 */
[----:B------:R-:W-:Y:S01]  /*bb10*/  FFMA.FTZ R104, R81, R79, R104 ;  /* 0x0000004f51687223 */ /* 0x000fe20000010068 */
[-C--:B------:R-:W-:Y:S01]  /*bb20*/  FMUL.FTZ R81, R99, R2.reuse ;  /* 0x0000000263517220 */ /* 0x080fe20000410000 */
[----:B------:R-:W-:Y:S01]  /*bb30*/  FADD.FTZ R32, R32, R79 ;  /* 0x0000004f20207221 */ /* 0x000fe20000010000 */
[----:B------:R-:W-:Y:S01]  /*bb40*/  FFMA.FTZ R109, R80, R17, R109 ;  /* 0x00000011506d7223 */ /* 0x000fe2000001006d */
        /* <DEDUP_REMOVED lines=11> */
[-C--:B------:R-:W-:Y:S01]  /*bc00*/  FMUL.FTZ R37, R33, R50.reuse ;  /* 0x0000003221257220 */ /* 0x080fe20000410000 */
[----:B------:R-:W-:Y:S01]  /*bc10*/  FFMA.FTZ R104, R46, R17, R104 ;  /* 0x000000112e687223 */ /* 0x000fe20000010068 */
[----:B------:R-:W-:Y:S01]  /*bc20*/  FADD.FTZ R42, R17, R42 ;  /* 0x0000002a112a7221 */ /* 0x000fe20000010000 */
[----:B------:R-:W-:Y:S01]  /*bc30*/  FFMA.FTZ R17, R49, R50, R6 ;  /* 0x0000003231117223 */ /* 0x000fe20000010006 */
[----:B------:R-:W-:Y:S01]  /*bc40*/  FMUL.FTZ R6, R99, R53 ;  /* 0x0000003563067220 */ /* 0x000fe20000410000 */
[----:B------:R-:W-:Y:S01]  /*bc50*/  FFMA.FTZ R49, R49, R37, R104 ;  /* 0x0000002531317223 */ /* 0x000fe20000010068 */
[----:B------:R-:W-:Y:S01]  /*bc60*/  FADD.FTZ R37, R42, R37 ;  /* 0x000000252a257221 */ /* 0x000fe20000010000 */
[----:B------:R-:W-:Y:S01]  /*bc70*/  FFMA.FTZ R32, R46, R47, R109 ;  /* 0x0000002f2e207223 */ /* 0x000fe2000001006d */
[----:B------:R-:W-:Y:S01]  /*bc80*/  FMUL.FTZ R42, R33, R54 ;  /* 0x00000036212a7220 */ /* 0x000fe20000410000 */
[C---:B------:R-:W-:Y:S01]  /*bc90*/  FFMA.FTZ R49, R51.reuse, R6, R49 ;  /* 0x0000000633317223 */ /* 0x040fe20000010031 */
[----:B------:R-:W-:Y:S01]  /*bca0*/  FADD.FTZ R2, R2, R47 ;  /* 0x0000002f02027221 */ /* 0x000fe20000010000 */
        /* <DEDUP_REMOVED lines=9> */
[C---:B------:R-:W-:Y:S01]  /*bd40*/  FFMA.FTZ R17, R55.reuse, R8, R32 ;  /* 0x0000000837117223 */ /* 0x040fe20000010020 */
[----:B------:R-:W-:Y:S01]  /*bd50*/  FFMA.FTZ R32, R55, R6, R49 ;  /* 0x0000000637207223 */ /* 0x000fe20000010031 */
[----:B------:R-:W-:Y:S01]  /*bd60*/  FMUL.FTZ R43, R33, R57 ;  /* 0x00000039212b7220 */ /* 0x000fe20000410000 */
[----:B------:R-:W-:Y:S01]  /*bd70*/  FADD.FTZ R37, R6, R37 ;  /* 0x0000002506257221 */ /* 0x000fe20000010000 */
[----:B------:R-:W-:Y:S01]  /*bd80*/  FADD.FTZ R54, R45, R54 ;  /* 0x000000362d367221 */ /* 0x000fe20000010000 */
        /* <DEDUP_REMOVED lines=22> */
[----:B------:R-:W-:Y:S01]  /*bef0*/  FMUL.FTZ R43, R99, R16 ;  /* 0x00000010632b7220 */ /* 0x000fe20000410000 */
        /* <DEDUP_REMOVED lines=8> */
[----:B------:R-:W-:Y:S01]  /*bf80*/  FADD.FTZ R53, R53, R8 ;  /* 0x0000000835357221 */ /* 0x000fe20000010000 */
[----:B------:R-:W-:Y:S01]  /*bf90*/  FFMA.FTZ R32, R71, R37, R32 ;  /* 0x0000002547207223 */ /* 0x000fe20000010020 */
[----:B------:R-:W-:Y:S01]  /*bfa0*/  FMUL.FTZ R43, R99, R20 ;  /* 0x00000014632b7220 */ /* 0x000fe20000410000 */
[----:B------:R-:W-:Y:S01]  /*bfb0*/  FADD.FTZ R8, R6, R37 ;  /* 0x0000002506087221 */ /* 0x000fe20000010000 */
[----:B------:R-:W-:Y:S01]  /*bfc0*/  FFMA.FTZ R17, R70, R16, R17 ;  /* 0x0000001046117223 */ /* 0x000fe20000010011 */
[----:B------:R-:W-:Y:S01]  /*bfd0*/  FFMA.FTZ R2, R71, R73, R2 ;  /* 0x0000004947027223 */ /* 0x000fe20000010002 */
[C---:B------:R-:W-:Y:S01]  /*bfe0*/  FFMA.FTZ R32, R74.reuse, R43, R32 ;  /* 0x0000002b4a207223 */ /* 0x040fe20000010020 */
[-C--:B------:R-:W-:Y:S01]  /*bff0*/  FMUL.FTZ R37, R33, R77.reuse ;  /* 0x0000004d21257220 */ /* 0x080fe20000410000 */
        /* <DEDUP_REMOVED lines=56> */
[----:B------:R-:W-:Y:S01]  /*c380*/  FFMA.FTZ R118, R30, R17, R118 ;  /* 0x000000111e767223 */ /* 0x000fe20000010076 */
[----:B------:R-:W-:Y:S01]  /*c390*/  FMUL.FTZ R29, R33, R3 ;  /* 0x00000003211d7220 */ /* 0x000fe20000410000 */
[----:B------:R-:W-:Y:S01]  /*c3a0*/  FADD.FTZ R6, R17, R6 ;  /* 0x0000000611067221 */ /* 0x000fe20000010000 */
[----:B------:R-:W-:Y:S01]  /*c3b0*/  FADD.FTZ R53, R53, R28 ;  /* 0x0000001c35357221 */ /* 0x000fe20000010000 */
[----:B------:R-:W-:Y:S01]  /*c3c0*/  FMUL.FTZ R17, R99, R7 ;  /* 0x0000000763117220 */ /* 0x000fe20000410000 */
[----:B------:R-:W-:Y:S01]  /*c3d0*/  FFMA.FTZ R118, R31, R29, R118 ;  /* 0x0000001d1f767223 */ /* 0x000fe20000010076 */
[----:B------:R-:W-:Y:S01]  /*c3e0*/  FADD.FTZ R6, R6, R29 ;  /* 0x0000001d06067221 */ /* 0x000fe20000010000 */
[----:B------:R-:W-:Y:S01]  /*c3f0*/  FFMA.FTZ R37, R30, R0, R37 ;  /* 0x000000001e257223 */ /* 0x000fe20000010025 */
[----:B------:R-:W-:Y:S01]  /*c400*/  FADD.FTZ R0, R53, R0 ;  /* 0x0000000035007221 */ /* 0x000fe20000010000 */
[----:B------:R-:W-:Y:S01]  /*c410*/  FFMA.FTZ R2, R31, R3, R2 ;  /* 0x000000031f027223 */ /* 0x000fe20000010002 */
        /* <DEDUP_REMOVED lines=44> */
[----:B------:R-:W-:Y:S01]  /*c6e0*/  FADD.FTZ R116, R116, R25 ;  /* 0x0000001974747221 */ /* 0x000fe20000010000 */
[----:B------:R-:W-:Y:S01]  /*c6f0*/  FMUL.FTZ R2, R99, R60 ;  /* 0x0000003c63027220 */ /* 0x000fe20000410000 */
[----:B------:R-:W-:Y:S01]  /*c700*/  FADD.FTZ R7, R0, R7 ;  /* 0x0000000700077221 */ /* 0x000fe20000010000 */
[----:B------:R-:W-:Y:S01]  /*c710*/  FFMA.FTZ R52, R52, R48, R3 ;  /* 0x0000003034347223 */ /* 0x000fe20000010003 */
[----:B------:R-:W-:Y:S01]  /*c720*/  FADD.FTZ R23, R23, R48 ;  /* 0x0000003017177221 */ /* 0x000fe20000010000 */
[C---:B------:R-:W-:Y:S01]  /*c730*/  FFMA.FTZ R0, R119.reuse, R2, R4 ;  /* 0x0000000277007223 */ /* 0x040fe20000010004 */
[----:B------:R-:W-:Y:S01]  /*c740*/  FADD.FTZ R31, R2, R7 ;  /* 0x00000007021f7221 */ /* 0x000fe20000010000 */
[----:B------:R-:W-:Y:S01]  /*c750*/  FFMA.FTZ R56, R56, R27, R5 ;  /* 0x0000001b38387223 */ /* 0x000fe20000010005 */
[----:B------:R-:W-:Y:S01]  /*c760*/  FADD.FTZ R58, R116, R27 ;  /* 0x0000001b743a7221 */ /* 0x000fe20000010000 */
[----:B------:R-:W-:Y:S01]  /*c770*/  FFMA.FTZ R57, R119, R60, R52 ;  /* 0x0000003c77397223 */ /* 0x000fe20000010034 */
[----:B0-----:R-:W-:-:S07]  /*c780*/  FADD.FTZ R59, R23, R60 ;  /* 0x0000003c173b7221 */ /* 0x001fce0000010000 */
.L_x_335:
[----:B------:R-:W0:Y:S01]  /*c790*/  S2R R10, SR_LANEID ;  /* 0x00000000000a7919 */ /* 0x000e220000000000 */
[----:B------:R-:W-:Y:S01]  /*c7a0*/  MOV R5, R0 ;  /* 0x0000000000057202 */ /* 0x000fe20000000f00 */
[----:B------:R-:W1:Y:S01]  /*c7b0*/  S2UR UR7, SR_CgaCtaId ;  /* 0x00000000000779c3 */ /* 0x000e620000008800 */
[----:B------:R-:W-:Y:S01]  /*c7c0*/  UMOV UR6, 0x400 ;  /* 0x0000040000067882 */ /* 0x000fe20000000000 */
[----:B------:R-:W-:Y:S01]  /*c7d0*/  SHFL.DOWN PT, R2, R31, 0x1, 0x1f ;  /* 0x08201f001f027f89 */ /* 0x000fe200000e0000 */
[----:B------:R-:W-:Y:S01]  /*c7e0*/  UIADD3 UR5, UPT, UPT, UR6, 0x90, URZ ;  /* 0x0000009006057890 */ /* 0x000fe2000fffe0ff */
[----:B------:R-:W-:Y:S01]  /*c7f0*/  BSSY.RECONVERGENT B0, `(.L_x_336) ;  /* 0x000002a000007945 */ /* 0x000fe20003800200 */
[----:B------:R-:W2:Y:S01]  /*c800*/  LDCU UR9, c[0x0][0x374] ;  /* 0x00006e80ff0977ac */ /* 0x000ea20008000800 */
[----:B------:R-:W3:Y:S01]  /*c810*/  SHFL.DOWN PT, R0, R5, 0x1, 0x1f ;  /* 0x08201f0005007f89 */ /* 0x000ee200000e0000 */
[----:B------:R-:W4:Y:S01]  /*c820*/  LDCU UR12, c[0x0][0x370] ;  /* 0x00006e00ff0c77ac */ /* 0x000f220008000800 */
[----:B-1----:R-:W-:Y:S01]  /*c830*/  ULEA UR5, UR7, UR5, 0x18 ;  /* 0x0000000507057291 */ /* 0x002fe2000f8ec0ff */
[----:B0-----:R-:W-:-:S02]  /*c840*/  ISETP.GT.AND P0, PT, R10, 0x1e, PT ;  /* 0x0000001e0a00780c */ /* 0x001fc40003f04270 */
[C---:B------:R-:W-:Y:S02]  /*c850*/  ISETP.GT.AND P2, PT, R10.reuse, 0xf, PT ;  /* 0x0000000f0a00780c */ /* 0x040fe40003f44270 */
[----:B------:R-:W-:-:S09]  /*c860*/  ISETP.GT.AND P1, PT, R10, 0x17, PT ;  /* 0x000000170a00780c */ /* 0x000fd20003f24270 */
[----:B---3--:R-:W-:Y:S01]  /*c870*/  @!P0 FADD.FTZ R5, R0, R5 ;  /* 0x0000000500058221 */ /* 0x008fe20000010000 */
[----:B------:R-:W-:Y:S01]  /*c880*/  @!P0 FADD.FTZ R31, R2, R31 ;  /* 0x0000001f021f8221 */ /* 0x000fe20000010000 */
        /* <DEDUP_REMOVED lines=23> */
[----:B--2-4-:R-:W-:Y:S05]  /*ca00*/  @P2 BRA `(.L_x_337) ;  /* 0x0000000000202947 */ /* 0x014fea0003800000 */
        /* <DEDUP_REMOVED lines=8> */
.L_x_337:
[----:B------:R-:W-:Y:S05]  /*ca90*/  BSYNC.RECONVERGENT B0 ;  /* 0x0000000000007941 */ /* 0x000fea0003800200 */
.L_x_336:
[----:B------:R-:W-:Y:S06]  /*caa0*/  BAR.SYNC.DEFER_BLOCKING 0x0 ;  /* 0x0000000000007b1d */ /* 0x000fec0000010000 */
[----:B------:R-:W-:Y:S04]  /*cab0*/  BSSY.RECONVERGENT B0, `(.L_x_338) ;  /* 0x0000024000007945 */ /* 0x000fe80003800200 */
[----:B------:R-:W-:Y:S05]  /*cac0*/  @P0 BRA `(.L_x_339) ;  /* 0x0000000000880947 */ /* 0x000fea0003800000 */
[----:B------:R-:W-:-:S09]  /*cad0*/  ULEA UR5, UR7, UR6, 0x18 ;  /* 0x0000000607057291 */ /* 0x000fd2000f8ec0ff */
[----:B-1----:R-:W2:Y:S04]  /*cae0*/  LDS.64 R6, [UR5+0x18] ;  /* 0x00001805ff067984 */ /* 0x002ea80008000a00 */
[----:B------:R-:W1:Y:S04]  /*caf0*/  LDS.128 R24, [UR5+0x20] ;  /* 0x00002005ff187984 */ /* 0x000e680008000c00 */
[----:B------:R-:W4:Y:S04]  /*cb00*/  LDS.128 R28, [UR5+0x30] ;  /* 0x00003005ff1c7984 */ /* 0x000f280008000c00 */
[----:B------:R-:W4:Y:S04]  /*cb10*/  LDS.128 R16, [UR5+0x40] ;  /* 0x00004005ff107984 */ /* 0x000f280008000c00 */
[----:B------:R-:W4:Y:S04]  /*cb20*/  LDS.128 R12, [UR5+0x50] ;  /* 0x00005005ff0c7984 */ /* 0x000f280008000c00 */
[----:B---3--:R-:W3:Y:S01]  /*cb30*/  LDS.128 R8, [UR5+0x60] ;  /* 0x00006005ff087984 */ /* 0x008ee20008000c00 */
[----:B--2---:R-:W-:Y:S01]  /*cb40*/  FADD.FTZ R3, R4, R6 ;  /* 0x0000000604037221 */ /* 0x004fe20000010000 */
[----:B------:R-:W-:-:S02]  /*cb50*/  FADD.FTZ R20, R5, R7 ;  /* 0x0000000705147221 */ /* 0x000fc40000010000 */
[----:B0-----:R-:W0:Y:S01]  /*cb60*/  LDS.128 R4, [UR5+0x70] ;  /* 0x00007005ff047984 */ /* 0x001e220008000c00 */
[----:B-1----:R-:W-:Y:S01]  /*cb70*/  FADD.FTZ R3, R3, R24 ;  /* 0x0000001803037221 */ /* 0x002fe20000010000 */
[----:B------:R-:W-:-:S03]  /*cb80*/  FADD.FTZ R20, R20, R25 ;  /* 0x0000001914147221 */ /* 0x000fc60000010000 */
[----:B------:R-:W-:Y:S01]  /*cb90*/  FADD.FTZ R3, R3, R26 ;  /* 0x0000001a03037221 */ /* 0x000fe20000010000 */
[----:B------:R-:W-:-:S03]  /*cba0*/  FADD.FTZ R20, R20, R27 ;  /* 0x0000001b14147221 */ /* 0x000fc60000010000 */
        /* <DEDUP_REMOVED lines=12> */
[----:B---3--:R-:W-:Y:S01]  /*cc70*/  FADD.FTZ R3, R3, R8 ;  /* 0x0000000803037221 */ /* 0x008fe20000010000 */
[----:B------:R-:W-:-:S03]  /*cc80*/  FADD.FTZ R20, R20, R9 ;  /* 0x0000000914147221 */ /* 0x000fc60000010000 */
[----:B------:R-:W-:Y:S01]  /*cc90*/  FADD.FTZ R3, R3, R10 ;  /* 0x0000000a03037221 */ /* 0x000fe20000010000 */
[----:B------:R-:W-:-:S03]  /*cca0*/  FADD.FTZ R20, R20, R11 ;  /* 0x0000000b14147221 */ /* 0x000fc60000010000 */
[----:B0-----:R-:W-:Y:S01]  /*ccb0*/  FADD.FTZ R3, R3, R4 ;  /* 0x0000000403037221 */ /* 0x001fe20000010000 */
[----:B------:R-:W-:-:S03]  /*ccc0*/  FADD.FTZ R20, R20, R5 ;  /* 0x0000000514147221 */ /* 0x000fc60000010000 */
[----:B------:R-:W-:Y:S01]  /*ccd0*/  FADD.FTZ R4, R3, R6 ;  /* 0x0000000603047221 */ /* 0x000fe20000010000 */
[----:B------:R-:W-:-:S07]  /*cce0*/  FADD.FTZ R5, R20, R7 ;  /* 0x0000000714057221 */ /* 0x000fce0000010000 */
.L_x_339:
[----:B------:R-:W-:Y:S05]  /*ccf0*/  BSYNC.RECONVERGENT B0 ;  /* 0x0000000000007941 */ /* 0x000fea0003800200 */
.L_x_338:
[----:B------:R-:W-:Y:S06]  /*cd00*/  BAR.SYNC.DEFER_BLOCKING 0x0 ;  /* 0x0000000000007b1d */ /* 0x000fec0000010000 */
[----:B------:R-:W-:Y:S04]  /*cd10*/  BSSY.RECONVERGENT B0, `(.L_x_340) ;  /* 0x0000025000007945 */ /* 0x000fe80003800200 */
[----:B------:R-:W-:Y:S05]  /*cd20*/  @P3 BRA `(.L_x_341) ;  /* 0x00000000008c3947 */ /* 0x000fea0003800000 */
[----:B------:R-:W2:Y:S04]  /*cd30*/  LDS.128 R24, [R0+0x380] ;  /* 0x0003800000187984 */ /* 0x000ea80000000c00 */
[----:B------:R-:W4:Y:S04]  /*cd40*/  LDS.128 R28, [R0+0x700] ;  /* 0x00070000001c7984 */ /* 0x000f280000000c00 */
[----:B------:R-:W0:Y:S04]  /*cd50*/  LDS.128 R44, [R0+0xa80] ;  /* 0x000a8000002c7984 */ /* 0x000e280000000c00 */
[----:B------:R-:W0:Y:S04]  /*cd60*/  LDS.128 R16, [R0+0xe00] ;  /* 0x000e000000107984 */ /* 0x000e280000000c00 */
[----:B------:R-:W0:Y:S04]  /*cd70*/  LDS.128 R12, [R0+0x1180] ;  /* 0x00118000000c7984 */ /* 0x000e280000000c00 */
[----:B---3--:R-:W3:Y:S04]  /*cd80*/  LDS.128 R8, [R0+0x1500] ;  /* 0x0015000000087984 */ /* 0x008ee80000000c00 */
[----:B------:R-:W3:Y:S01]  /*cd90*/  LDS.128 R20, [R0+0x1880] ;  /* 0x0018800000147984 */ /* 0x000ee20000000c00 */
[----:B--2---:R-:W-:Y:S01]  /*cda0*/  FADD.FTZ R3, R56, R24 ;  /* 0x0000001838037221 */ /* 0x004fe20000010000 */
[----:B------:R-:W-:Y:S01]  /*cdb0*/  FADD.FTZ R6, R57, R25 ;  /* 0x0000001939067221 */ /* 0x000fe20000010000 */
[----:B-1----:R-:W-:Y:S01]  /*cdc0*/  FADD.FTZ R7, R58, R26 ;  /* 0x0000001a3a077221 */ /* 0x002fe20000010000 */
[----:B------:R-:W-:Y:S01]  /*cdd0*/  FADD.FTZ R24, R59, R27 ;  /* 0x0000001b3b187221 */ /* 0x000fe20000010000 */
[----:B----4-:R-:W-:Y:S01]  /*cde0*/  FADD.FTZ R3, R3, R28 ;  /* 0x0000001c03037221 */ /* 0x010fe20000010000 */
        /* <DEDUP_REMOVED lines=15> */
[----:B---3--:R-:W-:Y:S01]  /*cee0*/  FADD.FTZ R3, R3, R8 ;  /* 0x0000000803037221 */ /* 0x008fe20000010000 */
[----:B------:R-:W-:Y:S01]  /*cef0*/  FADD.FTZ R6, R6, R9 ;  /* 0x0000000906067221 */ /* 0x000fe20000010000 */
[----:B------:R-:W-:Y:S01]  /*cf00*/  FADD.FTZ R7, R7, R10 ;  /* 0x0000000a07077221 */ /* 0x000fe20000010000 */
[----:B------:R-:W-:Y:S01]  /*cf10*/  FADD.FTZ R24, R24, R11 ;  /* 0x0000000b18187221 */ /* 0x000fe20000010000 */
[----:B------:R-:W-:Y:S01]  /*cf20*/  FADD.FTZ R56, R3, R20 ;  /* 0x0000001403387221 */ /* 0x000fe20000010000 */
[----:B------:R-:W-:Y:S01]  /*cf30*/  FADD.FTZ R57, R6, R21 ;  /* 0x0000001506397221 */ /* 0x000fe20000010000 */
[----:B------:R-:W-:Y:S01]  /*cf40*/  FADD.FTZ R58, R7, R22 ;  /* 0x00000016073a7221 */ /* 0x000fe20000010000 */
[----:B------:R-:W-:-:S07]  /*cf50*/  FADD.FTZ R59, R24, R23 ;  /* 0x00000017183b7221 */ /* 0x000fce0000010000 */
.L_x_341:
[----:B------:R-:W-:Y:S05]  /*cf60*/  BSYNC.RECONVERGENT B0 ;  /* 0x0000000000007941 */ /* 0x000fea0003800200 */
.L_x_340:
        /* <DEDUP_REMOVED lines=30> */
.L_x_343:
[----:B------:R-:W-:Y:S05]  /*d150*/  BSYNC.RECONVERGENT B0 ;  /* 0x0000000000007941 */ /* 0x000fea0003800200 */
.L_x_342:
        /* <DEDUP_REMOVED lines=34> */
.L_x_347:
[----:B------:R-:W2:Y:S04]  /*d380*/  LDG.E.STRONG.GPU R0, desc[UR10][R10.64] ;  /* 0x0000000a0a007981 */ /* 0x000ea8000c1ef900 */
[----:B--2---:R-:W-:Y:S04]  /*d390*/  CCTL.IVALL ;  /* 0x00000000ff00798f */ /* 0x004fe80002000000 */
[----:B------:R0:W-:Y:S01]  /*d3a0*/  STL [R1], R0 ;  /* 0x0000000001007387 */ /* 0x0001e20000100800 */
[----:B------:R-:W-:-:S13]  /*d3b0*/  ISETP.NE.AND P0, PT, R0, UR5, PT ;  /* 0x0000000500007c0c */ /* 0x000fda000bf05270 */
[----:B0-----:R-:W-:Y:S05]  /*d3c0*/  @P0 BRA `(.L_x_347) ;  /* 0xfffffffc00ec0947 */ /* 0x001fea000383ffff */
.L_x_346:
[----:B------:R-:W-:Y:S05]  /*d3d0*/  BSYNC.RECONVERGENT B0 ;  /* 0x0000000000007941 */ /* 0x000fea0003800200 */
.L_x_345:
        /* <DEDUP_REMOVED lines=15> */
.L_x_349:
[----:B------:R-:W-:Y:S02]  /*d4d0*/  ISETP.NE.AND P1, PT, RZ, UR23, PT ;  /* 0x00000017ff007c0c */ /* 0x000fe4000bf25270 */
[----:B---3--:R-:W-:Y:S02]  /*d4e0*/  MOV R9, UR6 ;  /* 0x0000000600097c02 */ /* 0x008fe40008000f00 */
[----:B------:R-:W-:-:S13]  /*d4f0*/  ISETP.NE.OR P1, PT, R2, RZ, !P1 ;  /* 0x000000ff0200720c */ /* 0x000fda0004f25670 */
[----:B------:R-:W-:-:S06]  /*d500*/  @!P1 IMAD.WIDE.U32 R8, R9, 0x8, R6 ;  /* 0x0000000809089825 */ /* 0x000fcc00078e0006 */
        /* <DEDUP_REMOVED lines=73> */
.L_x_348:
        /* <DEDUP_REMOVED lines=32> */
[----:B---3--:R-:W-:Y:S01]  /*dba0*/  MOV R9, UR17 ;  /* 0x0000001100097c02 */ /* 0x008fe20008000f00 */
[----:B------:R-:W-:-:S04]  /*dbb0*/  @!UP1 UIMAD UR7, UR7, UR9, UR14 ;  /* 0x00000009070792a4 */ /* 0x000fc8000f8e020e */
[----:B------:R-:W-:Y:S02]  /*dbc0*/  @!P0 IMAD.WIDE.U32 R8, R9, 0x8, R6 ;  /* 0x0000000809088825 */ /* 0x000fe400078e0006 */
        /* <DEDUP_REMOVED lines=17> */
.L_x_350:
[----:B------:R-:W-:Y:S05]  /*dce0*/  BRA.U !UP0, `(.L_x_344) ;  /* 0x00000001089c7547 */ /* 0x000fea000b800000 */
[----:B------:R-:W0:Y:S01]  /*dcf0*/  S2R R3, SR_CTAID.X ;  /* 0x0000000000037919 */ /* 0x000e220000002500 */
[----:B------:R-:W-:Y:S02]  /*dd00*/  UISETP.NE.AND UP0, UPT, UR18, 0x1, UPT ;  /* 0x000000011200788c */ /* 0x000fe4000bf05270 */
[----:B------:R-:W-:-:S07]  /*dd10*/  ULOP3.LUT UR6, UR12, 0x1, URZ, 0xc0, !UPT ;  /* 0x000000010c067892 */ /* 0x000fce000f8ec0ff */
[----:B------:R-:W-:Y:S05]  /*dd20*/  BRA.U !UP0, `(.L_x_351) ;  /* 0x0000000108587547 */ /* 0x000fea000b800000 */
[----:B------:R-:W1:Y:S01]  /*dd30*/  S2R R0, SR_CTAID.X ;  /* 0x0000000000007919 */ /* 0x000e620000002500 */
[----:B------:R-:W2:Y:S01]  /*dd40*/  S2R R8, SR_CTAID.Y ;  /* 0x0000000000087919 */ /* 0x000ea20000002600 */
[----:B-1----:R-:W-:Y:S02]  /*dd50*/  ISETP.NE.AND P0, PT, R0, UR5, PT ;  /* 0x0000000500007c0c */ /* 0x002fe4000bf05270 */
[----:B------:R-:W-:Y:S02]  /*dd60*/  MOV R0, UR5 ;  /* 0x0000000500007c02 */ /* 0x000fe40008000f00 */
[----:B------:R-:W-:Y:S02]  /*dd70*/  ISETP.NE.OR P1, PT, R2, RZ, !P0 ;  /* 0x000000ff0200720c */ /* 0x000fe40004725670 */
[----:B---3--:R-:W-:-:S04]  /*dd80*/  IADD3 R9, PT, PT, R0, 0x1, RZ ;  /* 0x0000000100097810 */ /* 0x008fc80007ffe0ff */
        /* <DEDUP_REMOVED lines=16> */
.L_x_351:
        /* <DEDUP_REMOVED lines=12> */
.L_x_352:
[----:B------:R-:W-:Y:S05]  /*df50*/  BSYNC.RECONVERGENT B0 ;  /* 0x0000000000007941 */ /* 0x000fea0003800200 */
.L_x_344:
[----:B------:R-:W0:Y:S01]  /*df60*/  S2UR UR6, SR_CgaCtaId ;  /* 0x00000000000679c3 */ /* 0x000e220000008800 */
[----:B------:R-:W-:Y:S01]  /*df70*/  ISETP.NE.AND P0, PT, R2, RZ, PT ;  /* 0x000000ff0200720c */ /* 0x000fe20003f05270 */
[----:B------:R-:W-:Y:S01]  /*df80*/  UMOV UR5, 0x400 ;  /* 0x0000040000057882 */ /* 0x000fe20000000000 */
[----:B------:R-:W1:Y:S01]  /*df90*/  LDCU.U8 UR12, c[0x0][0x414] ;  /* 0x00008280ff0c77ac */ /* 0x000e620008000000 */
[----:B----4-:R-:W-:Y:S01]  /*dfa0*/  HFMA2 R11, -RZ, RZ, 0, 0 ;  /* 0x00000000ff0b7431 */ /* 0x010fe200000001ff */
[----:B------:R-:W4:Y:S01]  /*dfb0*/  LDCU.64 UR20, c[0x0][0x3f8] ;  /* 0x00007f00ff1477ac */ /* 0x000f220008000a00 */
[----:B------:R-:W0:Y:S01]  /*dfc0*/  LDCU.64 UR18, c[0x0][0x400] ;  /* 0x00008000ff1277ac */ /* 0x000e220008000a00 */
        /* <DEDUP_REMOVED lines=10> */
.L_x_358:
[----:B------:R-:W-:-:S05]  /*e070*/  LEA R10, R11, UR15, 0x2 ;  /* 0x0000000f0b0a7c11 */ /* 0x000fca000f8e10ff */
[----:B0-----:R-:W2:Y:S04]  /*e080*/  LDL.64 R4, [R10+0x10] ;  /* 0x000010000a047983 */ /* 0x001ea80000100a00 */
[----:B------:R-:W3:Y:S01]  /*e090*/  LDL.64 R2, [R10+0x90] ;  /* 0x000090000a027983 */ /* 0x000ee20000100a00 */
[----:B------:R-:W-:Y:S01]  /*e0a0*/  BSSY.RECONVERGENT B0, `(.L_x_353) ;  /* 0x0000036000007945 */ /* 0x000fe20003800200 */
[C---:B--2---:R-:W-:Y:S02]  /*e0b0*/  SHF.L.U32 R6, R4.reuse, 0x10, RZ ;  /* 0x0000001004067819 */ /* 0x044fe400000006ff */
[----:B------:R-:W-:-:S03]  /*e0c0*/  PRMT R4, R4, 0x7632, R4 ;  /* 0x0000763204047816 */ /* 0x000fc60000000004 */
[----:B------:R-:W-:Y:S01]  /*e0d0*/  FADD.FTZ R6, R6, -UR28 ;  /* 0x8000001c06067e21 */ /* 0x000fe20008010000 */
[----:B------:R-:W-:-:S03]  /*e0e0*/  SHF.L.U32 R4, R4, 0x10, RZ ;  /* 0x0000001004047819 */ /* 0x000fc600000006ff */
[----:B------:R-:W-:Y:S02]  /*e0f0*/  FMUL.FTZ R16, R6, UR16 ;  /* 0x0000001006107c20 */ /* 0x000fe40008410000 */
[----:B------:R-:W-:Y:S02]  /*e100*/  FADD.FTZ R4, R4, -UR28 ;  /* 0x8000001c04047e21 */ /* 0x000fe40008010000 */
[----:B------:R-:W-:Y:S02]  /*e110*/  @P1 FFMA.FTZ R6, R33, R16, R64 ;  /* 0x0000001021061223 */ /* 0x000fe40000010040 */
[----:B------:R-:W-:Y:S01]  /*e120*/  FMUL.FTZ R18, R4, UR16 ;  /* 0x0000001004127c20 */ /* 0x000fe20008410000 */
[----:B---3--:R-:W-:Y:S01]  /*e130*/  SHF.L.U32 R4, R2, 0x10, RZ ;  /* 0x0000001002047819 */ /* 0x008fe200000006ff */
[----:B------:R-:W-:Y:S01]  /*e140*/  @P1 FMUL.FTZ R8, R6, -1.4426950216293334961 ;  /* 0xbfb8aa3b06081820 */ /* 0x000fe20000410000 */
[----:B------:R-:W-:Y:S01]  /*e150*/  PRMT R2, R2, 0x7632, R2 ;  /* 0x0000763202027816 */ /* 0x000fe20000000002 */
[----:B------:R-:W-:-:S03]  /*e160*/  @P1 FFMA.FTZ R7, R99, R18, R68 ;  /* 0x0000001263071223 */ /* 0x000fc60000010044 */
[----:B------:R-:W-:Y:S01]  /*e170*/  SHF.L.U32 R2, R2, 0x10, RZ ;  /* 0x0000001002027819 */ /* 0x000fe200000006ff */
[----:B------:R-:W0:Y:S01]  /*e180*/  @P1 MUFU.EX2 R8, R8 ;  /* 0x0000000800081308 */ /* 0x000e220000000800 */
[----:B------:R-:W-:-:S07]  /*e190*/  @P1 FMUL.FTZ R12, R7, -1.4426950216293334961 ;  /* 0xbfb8aa3b070c1820 */ /* 0x000fce0000410000 */
[----:B------:R-:W1:Y:S01]  /*e1a0*/  @P1 MUFU.EX2 R12, R12 ;  /* 0x0000000c000c1308 */ /* 0x000e620000000800 */
[----:B0-----:R-:W-:-:S07]  /*e1b0*/  @P1 FADD.FTZ R10, R8, 1 ;  /* 0x3f800000080a1421 */ /* 0x001fce0000010000 */
[----:B------:R-:W0:Y:S01]  /*e1c0*/  @P1 MUFU.RCP R13, R10 ;  /* 0x0000000a000d1308 */ /* 0x000e220000001000 */
[----:B-1----:R-:W-:-:S07]  /*e1d0*/  @P1 FADD.FTZ R14, R12, 1 ;  /* 0x3f8000000c0e1421 */ /* 0x002fce0000010000 */
[----:B------:R-:W1:Y:S01]  /*e1e0*/  @P1 MUFU.RCP R15, R14 ;  /* 0x0000000e000f1308 */ /* 0x000e620000001000 */
[----:B0-----:R-:W-:Y:S01]  /*e1f0*/  @P1 FADD.FTZ R17, -R13, 1 ;  /* 0x3f8000000d111421 */ /* 0x001fe20000010100 */
[----:B------:R-:W-:-:S03]  /*e200*/  @P1 FMUL.FTZ R13, R4, R13 ;  /* 0x0000000d040d1220 */ /* 0x000fc60000410000 */
[----:B------:R-:W-:Y:S01]  /*e210*/  @P1 FFMA.FTZ R6, R6, R17, 1 ;  /* 0x3f80000006061423 */ /* 0x000fe20000010011 */
[----:B-----5:R-:W-:-:S03]  /*e220*/  LEA R17, R11, R100, 0x3 ;  /* 0x000000640b117211 */ /* 0x020fc600078e18ff */
[----:B------:R-:W-:Y:S01]  /*e230*/  @P1 FMUL.FTZ R4, R13, R6 ;  /* 0x000000060d041220 */ /* 0x000fe20000410000 */
[----:B------:R-:W-:Y:S01]  /*e240*/  ISETP.GE.U32.AND P0, PT, R17, UR18, PT ;  /* 0x0000001211007c0c */ /* 0x000fe2000bf06070 */
[----:B-1----:R-:W-:Y:S01]  /*e250*/  @P1 FADD.FTZ R8, -R15, 1 ;  /* 0x3f8000000f081421 */ /* 0x002fe20000010100 */
[----:B------:R-:W-:Y:S01]  /*e260*/  SHF.R.S32.HI R13, RZ, 0x1f, R17 ;  /* 0x0000001fff0d7819 */ /* 0x000fe20000011411 */
[----:B------:R-:W-:Y:S01]  /*e270*/  FFMA.FTZ R6, R0, R16, R9 ;  /* 0x0000001000067223 */ /* 0x000fe20000010009 */
[----:B------:R-:W-:Y:S01]  /*e280*/  @P1 FMUL.FTZ R15, R2, R15 ;  /* 0x0000000f020f1220 */ /* 0x000fe20000410000 */
[----:B------:R-:W-:Y:S01]  /*e290*/  @P1 FFMA.FTZ R8, R7, R8, 1 ;  /* 0x3f80000007081423 */ /* 0x000fe20000010008 */
[----:B------:R-:W-:Y:S01]  /*e2a0*/  ISETP.GE.AND.EX P0, PT, R13, UR19, PT, P0 ;  /* 0x000000130d007c0c */ /* 0x000fe2000bf06300 */
[----:B------:R-:W-:Y:S01]  /*e2b0*/  FFMA.FTZ R6, R33, R4, -R6 ;  /* 0x0000000421067223 */ /* 0x000fe20000010806 */
[----:B------:R-:W-:Y:S01]  /*e2c0*/  PRMT R7, R5, 0x7632, R7 ;  /* 0x0000763205077816 */ /* 0x000fe20000000007 */
[----:B------:R-:W-:Y:S01]  /*e2d0*/  @P1 FMUL.FTZ R2, R15, R8 ;  /* 0x000000080f021220 */ /* 0x000fe20000410000 */
[----:B------:R-:W-:Y:S01]  /*e2e0*/  FFMA.FTZ R4, R0, R18, R9 ;  /* 0x0000001200047223 */ /* 0x000fe20000010009 */
[----:B------:R-:W-:-:S02]  /*e2f0*/  SHF.L.U32 R8, R5, 0x10, RZ ;  /* 0x0000001005087819 */ /* 0x000fc400000006ff */
[----:B------:R-:W-:Y:S01]  /*e300*/  IADD3 R15, PT, PT, R17, 0x8, RZ ;  /* 0x00000008110f7810 */ /* 0x000fe20007ffe0ff */
[----:B------:R-:W-:Y:S01]  /*e310*/  FFMA.FTZ R12, R99, R2, -R4 ;  /* 0x00000002630c7223 */ /* 0x000fe20000010804 */
[----:B------:R-:W-:-:S04]  /*e320*/  SHF.L.U32 R10, R7, 0x10, RZ ;  /* 0x00000010070a7819 */ /* 0x000fc800000006ff */
[----:B------:R-:W-:Y:S05]  /*e330*/  @P0 BRA `(.L_x_354) ;  /* 0x0000000000300947 */ /* 0x000fea0003800000 */
        /* <DEDUP_REMOVED lines=12> */
.L_x_354:
[----:B------:R-:W-:Y:S05]  /*e400*/  BSYNC.RECONVERGENT B0 ;  /* 0x0000000000007941 */ /* 0x000fea0003800200 */
.L_x_353:
[----:B------:R-:W-:Y:S01]  /*e410*/  ISETP.NE.AND P1, PT, RZ, UR12, PT ;  /* 0x0000000cff007c0c */ /* 0x000fe2000bf25270 */
[----:B------:R-:W-:Y:S01]  /*e420*/  FADD.FTZ R8, R8, -UR28 ;  /* 0x8000001c08087e21 */ /* 0x000fe20008010000 */
[----:B------:R-:W-:Y:S01]  /*e430*/  FADD.FTZ R10, R10, -UR28 ;  /* 0x8000001c0a0a7e21 */ /* 0x000fe20008010000 */
[----:B------:R-:W-:Y:S02]  /*e440*/  ISETP.GE.U32.AND P0, PT, R15, UR18, PT ;  /* 0x000000120f007c0c */ /* 0x000fe4000bf06070 */
[----:B------:R-:W-:Y:S01]  /*e450*/  SHF.R.S32.HI R17, RZ, 0x1f, R15 ;  /* 0x0000001fff117819 */ /* 0x000fe2000001140f */
[----:B------:R-:W-:Y:S01]  /*e460*/  FMUL.FTZ R8, R8, UR16 ;  /* 0x0000001008087c20 */ /* 0x000fe20008410000 */
[----:B------:R-:W-:Y:S01]  /*e470*/  FMUL.FTZ R10, R10, UR16 ;  /* 0x000000100a0a7c20 */ /* 0x000fe20008410000 */
[----:B------:R-:W-:Y:S02]  /*e480*/  PRMT R2, R3, 0x7632, R2 ;  /* 0x0000763203027816 */ /* 0x000fe40000000002 */
[----:B------:R-:W-:Y:S01]  /*e490*/  ISETP.GE.AND.EX P0, PT, R17, UR19, PT, P0 ;  /* 0x0000001311007c0c */ /* 0x000fe2000bf06300 */
[C-C-:B------:R-:W-:Y:S01]  /*e4a0*/  FFMA.FTZ R16, R0.reuse, R8, R9.reuse ;  /* 0x0000000800107223 */ /* 0x140fe20000010009 */
[----:B------:R-:W-:Y:S01]  /*e4b0*/  SHF.L.U32 R4, R3, 0x10, RZ ;  /* 0x0000001003047819 */ /* 0x000fe200000006ff */
[----:B------:R-:W-:Y:S01]  /*e4c0*/  FFMA.FTZ R18, R0, R10, R9 ;  /* 0x0000000a00127223 */ /* 0x000fe20000010009 */
[----:B------:R-:W-:Y:S01]  /*e4d0*/  SHF.L.U32 R2, R2, 0x10, RZ ;  /* 0x0000001002027819 */ /* 0x000fe200000006ff */
[----:B------:R-:W-:Y:S08]  /*e4e0*/  @!P1 BRA `(.L_x_355) ;  /* 0x0000000000489947 */ /* 0x000ff00003800000 */
        /* <DEDUP_REMOVED lines=18> */
.L_x_355:
[----:B------:R-:W-:Y:S01]  /*e610*/  BSSY.RECONVERGENT B0, `(.L_x_356) ;  /* 0x0000010000007945 */ /* 0x000fe20003800200 */
[----:B------:R-:W-:Y:S01]  /*e620*/  FFMA.FTZ R16, R33, R4, -R16 ;  /* 0x0000000421107223 */ /* 0x000fe20000010810 */
[----:B0-----:R-:W-:Y:S02]  /*e630*/  FFMA.FTZ R6, R99, R2, -R18 ;  /* 0x0000000263067223 */ /* 0x001fe40000010812 */
        /* <DEDUP_REMOVED lines=13> */
.L_x_357:
[----:B------:R-:W-:Y:S05]  /*e710*/  BSYNC.RECONVERGENT B0 ;  /* 0x0000000000007941 */ /* 0x000fea0003800200 */
.L_x_356:
        /* <DEDUP_REMOVED lines=10> */
.L_x_333:
[----:B------:R-:W1:Y:S01]  /*e7c0*/  S2R R6, SR_TID.X ;  /* 0x0000000000067919 */ /* 0x000e620000002100 */
[----:B0-----:R-:W0:Y:S01]  /*e7d0*/  LDC R4, c[0x0][0x370] ;  /* 0x0000dc00ff047b82 */ /* 0x001e220000000800 */
[----:B------:R-:W-:Y:S07]  /*e7e0*/  BSSY.RECONVERGENT B0, `(.L_x_360) ;  /* 0x000000e000007945 */ /* 0x000fee0003800200 */
[----:B------:R-:W2:Y:S08]  /*e7f0*/  LDC R7, c[0x0][0x374] ;  /* 0x0000dd00ff077b82 */ /* 0x000eb00000000800 */
[----:B------:R-:W3:Y:S01]  /*e800*/  LDC.64 R2, c[0x0][0x3c8] ;  /* 0x0000f200ff027b82 */ /* 0x000ee20000000a00 */
[----:B0-----:R-:W-:-:S02]  /*e810*/  ISETP.NE.AND P0, PT, R4, 0x1, PT ;  /* 0x000000010400780c */ /* 0x001fc40003f05270 */
[----:B-1----:R-:W-:Y:S02]  /*e820*/  ISETP.NE.AND P1, PT, R6, RZ, PT ;  /* 0x000000ff0600720c */ /* 0x002fe40003f25270 */
        /* <DEDUP_REMOVED lines=9> */
.L_x_361:
[----:B------:R-:W-:Y:S05]  /*e8c0*/  BSYNC.RECONVERGENT B0 ;  /* 0x0000000000007941 */ /* 0x000fea0003800200 */
.L_x_360:
        /* <DEDUP_REMOVED lines=11> */
.L_x_363:
[----:B------:R-:W2:Y:S04]  /*e980*/  LDG.E.STRONG.GPU R5, desc[UR10][R2.64] ;  /* 0x0000000a02057981 */ /* 0x000ea8000c1ef900 */
[----:B--2---:R-:W-:Y:S01]  /*e990*/  CCTL.IVALL ;  /* 0x00000000ff00798f */ /* 0x004fe20002000000 */
[----:B------:R-:W-:Y:S05]  /*e9a0*/  YIELD ;  /* 0x0000000000007946 */ /* 0x000fea0003800000 */
[----:B------:R-:W-:-:S13]  /*e9b0*/  ISETP.NE.AND P0, PT, R5, R0, PT ;  /* 0x000000000500720c */ /* 0x000fda0003f05270 */
[----:B------:R-:W-:Y:S05]  /*e9c0*/  @P0 BRA `(.L_x_363) ;  /* 0xfffffffc00ec0947 */ /* 0x000fea000383ffff */
.L_x_362:
        /* <DEDUP_REMOVED lines=76> */
.L_x_366:
        /* <DEDUP_REMOVED lines=31> */
.L_x_365:
[----:B------:R-:W-:Y:S05]  /*f080*/  BSYNC.RECONVERGENT B0 ;  /* 0x0000000000007941 */ /* 0x000fea0003800200 */
.L_x_364:
        /* <DEDUP_REMOVED lines=10> */
.L_x_367:
        /* <DEDUP_REMOVED lines=87> */
.L_x_368:
        /* <DEDUP_REMOVED lines=14> */
.L_x_4886:


//--------------------- .text._Z35group_norm_nhwc_bwd_one_pass_kernelI11Bf16IOBf16WLi512ELi112ELi448EEv26Group_norm_nhwc_bwd_params --------------------------
	.section	.text._Z35group_norm_nhwc_bwd_one_pass_kernelI11Bf16IOBf16WLi512ELi112ELi448EEv26Group_norm_nhwc_bwd_params,"ax",@progbits
	.align	128
        .global         _Z35group_norm_nhwc_bwd_one_pass_kernelI11Bf16IOBf16WLi512ELi112ELi448EEv26Group_norm_nhwc_bwd_params
        .type           _Z35group_norm_nhwc_bwd_one_pass_kernelI11Bf16IOBf16WLi512ELi112ELi448EEv26Group_norm_nhwc_bwd_params,@function
        .size           _Z35group_norm_nhwc_bwd_one_pass_kernelI11Bf16IOBf16WLi512ELi112ELi448EEv26Group_norm_nhwc_bwd_params,(.L_x_4887 - _Z35group_norm_nhwc_bwd_one_pass_kernelI11Bf16IOBf16WLi512ELi112ELi448EEv26Group_norm_nhwc_bwd_params)
        .other          _Z35group_norm_nhwc_bwd_one_pass_kernelI11Bf16IOBf16WLi512ELi112ELi448EEv26Group_norm_nhwc_bwd_params,@"STO_CUDA_ENTRY STV_DEFAULT"
_Z35group_norm_nhwc_bwd_one_pass_kernelI11Bf16IOBf16WLi512ELi112ELi448EEv26Group_norm_nhwc_bwd_params:
.text._Z35group_norm_nhwc_bwd_one_pass_kernelI11Bf16IOBf16WLi512ELi112ELi448EEv26Group_norm_nhwc_bwd_params:
        /* <DEDUP_REMOVED lines=28> */
.L_x_395:
        /* <DEDUP_REMOVED lines=31> */
[----:B------:R-:W-:Y:S01]  /*03b0*/  UISETP.GE.AND UP2, UPT, UR12, URZ, UPT ;  /* 0x000000ff0c00728c */ /* 0x000fe2000bf46270 */
[----:B------:R-:W-:Y:S01]  /*03c0*/  IADD3 R13, PT, PT, R51, 0x8, RZ ;  /* 0x00000008330d7810 */ /* 0x000fe20007ffe0ff */
[----:B------:R-:W-:-:S02]  /*03d0*/  ULOP3.LUT UR9, URZ, UR14, URZ, 0x33, !UPT ;  /* 0x0000000eff097292 */ /* 0x000fc4000f8e33ff */
[----:B------:R-:W-:Y:S02]  /*03e0*/  UISETP.NE.AND UP0, UPT, UR14, URZ, UPT ;  /* 0x000000ff0e00728c */ /* 0x000fe4000bf05270 */
[----:B------:R-:W-:Y:S01]  /*03f0*/  @!UP4 UIADD3 UR5, UPT, UPT, -UR5, URZ, URZ ;  /* 0x000000ff0505c290 */ /* 0x000fe2000fffe1ff */
[----:B------:R-:W-:Y:S01]  /*0400*/  ISETP.GE.U32.AND P1, PT, R13, UR16, PT ;  /* 0x000000100d007c0c */ /* 0x000fe2000bf26070 */
[----:B------:R-:W-:Y:S01]  /*0410*/  @UP1 UIADD3 UR7, UPT, UPT, UR7, 0x1, URZ ;  /* 0x0000000107071890 */ /* 0x000fe2000fffe0ff */
[----:B------:R-:W-:Y:S01]  /*0420*/  SHF.R.S32.HI R9, RZ, 0x1f, R13 ;  /* 0x0000001fff097819 */ /* 0x000fe2000001140d */
[----:B------:R-:W-:Y:S02]  /*0430*/  USEL UR13, UR9, UR5, !UP0 ;  /* 0x00000005090d7287 */ /* 0x000fe4000c000000 */
[----:B------:R-:W-:Y:S01]  /*0440*/  @!UP2 UIADD3 UR7, UPT, UPT, -UR7, URZ, URZ ;  /* 0x000000ff0707a290 */ /* 0x000fe2000fffe1ff */
[----:B------:R-:W-:Y:S01]  /*0450*/  ISETP.GE.AND.EX P4, PT, R9, UR17, PT, P1 ;  /* 0x0000001109007c0c */ /* 0x000fe2000bf86310 */
[----:B------:R-:W-:-:S02]  /*0460*/  UIMAD UR5, UR13, 0x70, URZ ;  /* 0x000000700d0578a4 */ /* 0x000fc4000f8e02ff */
[----:B------:R-:W-:-:S04]  /*0470*/  USEL UR7, UR9, UR7, !UP0 ;  /* 0x0000000709077287 */ /* 0x000fc8000c000000 */
[----:B------:R-:W-:Y:S02]  /*0480*/  MOV R0, UR5 ;  /* 0x0000000500007c02 */ /* 0x000fe40008000f00 */
[----:B------:R-:W-:-:S04]  /*0490*/  IADD3 R19, PT, PT, R51, 0x10, RZ ;  /* 0x0000001033137810 */ /* 0x000fc80007ffe0ff */
[----:B------:R-:W0:Y:S01]  /*04a0*/  @!P4 LDC.64 R22, c[0x0][0x3f8] ;  /* 0x0000fe00ff16cb82 */ /* 0x000e220000000a00 */
[----:B------:R-:W-:Y:S02]  /*04b0*/  ISETP.GE.U32.AND P1, PT, R19, UR16, PT ;  /* 0x0000001013007c0c */ /* 0x000fe4000bf26070 */
[----:B------:R-:W-:-:S04]  /*04c0*/  SHF.R.S32.HI R17, RZ, 0x1f, R19 ;  /* 0x0000001fff117819 */ /* 0x000fc80000011413 */
[----:B------:R-:W-:Y:S01]  /*04d0*/  ISETP.GE.AND.EX P3, PT, R17, UR17, PT, P1 ;  /* 0x0000001111007c0c */ /* 0x000fe2000bf66310 */
[----:B------:R-:W1:Y:S01]  /*04e0*/  @!P4 LDC.64 R6, c[0x0][0x3a0] ;  /* 0x0000e800ff06cb82 */ /* 0x000e620000000a00 */
[----:B------:R-:W-:Y:S02]  /*04f0*/  LOP3.LUT R47, R47, 0xfeffffff, RZ, 0xc0, !PT ;  /* 0xfeffffff2f2f7812 */ /* 0x000fe400078ec0ff */
[----:B------:R-:W-:Y:S02]  /*0500*/  IADD3 R14, PT, PT, R51, 0x18, RZ ;  /* 0x00000018330e7810 */ /* 0x000fe40007ffe0ff */
[----:B------:R-:W-:Y:S02]  /*0510*/  @P4 LOP3.LUT R47, R47, 0x1000000, RZ, 0xfc, !PT ;  /* 0x010000002f2f4812 */ /* 0x000fe400078efcff */
[----:B------:R-:W-:Y:S01]  /*0520*/  ISETP.GE.U32.AND P1, PT, R14, UR16, PT ;  /* 0x000000100e007c0c */ /* 0x000fe2000bf26070 */
[----:B------:R-:W4:Y:S01]  /*0530*/  @!P4 LDC.64 R28, c[0x0][0x398] ;  /* 0x0000e600ff1ccb82 */ /* 0x000f220000000a00 */
[----:B------:R-:W-:-:S02]  /*0540*/  SHF.R.S32.HI R11, RZ, 0x1f, R14 ;  /* 0x0000001fff0b7819 */ /* 0x000fc4000001140e */
[----:B------:R-:W-:Y:S02]  /*0550*/  LOP3.LUT R47, R47, 0xff7fffff, RZ, 0xc0, !PT ;  /* 0xff7fffff2f2f7812 */ /* 0x000fe400078ec0ff */
[----:B------:R-:W-:Y:S02]  /*0560*/  ISETP.GE.AND.EX P6, PT, R11, UR17, PT, P1 ;  /* 0x000000110b007c0c */ /* 0x000fe4000bfc6310 */
[----:B------:R-:W-:Y:S01]  /*0570*/  @P3 LOP3.LUT R47, R47, 0x800000, RZ, 0xfc, !PT ;  /* 0x008000002f2f3812 */ /* 0x000fe200078efcff */
[----:B0-----:R-:W-:-:S10]  /*0580*/  @!P4 IMAD R8, R9, R22, RZ ;  /* 0x000000160908c224 */ /* 0x001fd400078e02ff */
[----:B------:R-:W0:Y:S01]  /*0590*/  @!P6 LDC.64 R32, c[0x0][0x398] ;  /* 0x0000e600ff20eb82 */ /* 0x000e220000000a00 */
[----:B--2---:R-:W-:Y:S02]  /*05a0*/  ISETP.GE.AND.EX P0, PT, R4, UR17, PT, P0 ;  /* 0x0000001104007c0c */ /* 0x004fe4000bf06300 */
[----:B---3--:R-:W-:-:S11]  /*05b0*/  IADD3 R34, P2, PT, R5, UR5, RZ ;  /* 0x0000000505227c10 */ /* 0x008fd6000ff5e0ff */
[----:B------:R-:W2:Y:S01]  /*05c0*/  @!P0 LDC.64 R2, c[0x0][0x3f8] ;  /* 0x0000fe00ff028b82 */ /* 0x000ea20000000a00 */
[----:B------:R-:W-:Y:S01]  /*05d0*/  USHF.R.S32.HI UR5, URZ, 0x1f, UR7 ;  /* 0x0000001fff057899 */ /* 0x000fe20008011407 */
[----:B------:R-:W-:Y:S02]  /*05e0*/  LEA.HI.X.SX32 R35, R0, RZ, 0x1, P2 ;  /* 0x000000ff00237211 */ /* 0x000fe400010f0eff */
[----:B------:R-:W-:Y:S01]  /*05f0*/  MOV R5, UR18 ;  /* 0x0000001200057c02 */ /* 0x000fe20008000f00 */
[----:B------:R-:W-:-:S03]  /*0600*/  UIMAD UR5, UR5, UR18, URZ ;  /* 0x00000012050572a4 */ /* 0x000fc6000f8e02ff */
[----:B------:R-:W3:Y:S01]  /*0610*/  @!P0 LDC.64 R20, c[0x0][0x398] ;  /* 0x0000e600ff148b82 */ /* 0x000ee20000000a00 */
[----:B------:R-:W-:Y:S02]  /*0620*/  UIMAD UR5, UR7, UR19, UR5 ;  /* 0x00000013070572a4 */ /* 0x000fe4000f8e0205 */
[----:B------:R-:W-:Y:S01]  /*0630*/  IMAD.WIDE.U32 R34, R5, UR7, R34 ;  /* 0x0000000705227c25 */ /* 0x000fe2000f8e0022 */
[----:B------:R-:W-:Y:S02]  /*0640*/  @!P0 SHF.R.S32.HI R4, RZ, 0x1f, R51 ;  /* 0x0000001fff048819 */ /* 0x000fe40000011433 */
[----:B------:R-:W-:Y:S02]  /*0650*/  IADD3 R27, PT, PT, R51, 0x58, RZ ;  /* 0x00000058331b7810 */ /* 0x000fe40007ffe0ff */
[----:B------:R-:W-:Y:S01]  /*0660*/  LOP3.LUT R69, R69, 0x7fffffff, RZ, 0xc0, !PT ;  /* 0x7fffffff45457812 */ /* 0x000fe200078ec0ff */
[----:B------:R-:W1:Y:S01]  /*0670*/  @!P0 LDC.64 R62, c[0x0][0x3a0] ;  /* 0x0000e800ff3e8b82 */ /* 0x000e620000000a00 */
[----:B------:R-:W-:Y:S01]  /*0680*/  IADD3 R37, PT, PT, R35, UR5, RZ ;  /* 0x0000000523257c10 */ /* 0x000fe2000fffe0ff */
[----:B------:R-:W-:Y:S01]  /*0690*/  STL [R1+0x8f8], R68 ;  /* 0x0008f84401007387 */ /* 0x000fe20000100800 */
[----:B------:R-:W-:Y:S01]  /*06a0*/  @!P0 MOV R36, R34 ;  /* 0x0000002200248202 */ /* 0x000fe20000000f00 */
[----:B------:R-:W0:Y:S01]  /*06b0*/  LDCU.64 UR6, c[0x0][0x3b8] ;  /* 0x00007700ff0677ac */ /* 0x000e220008000a00 */
[----:B--2---:R-:W-:Y:S01]  /*06c0*/  @!P0 IMAD R0, R4, R2, RZ ;  /* 0x0000000204008224 */ /* 0x004fe200078e02ff */
[----:B------:R2:W-:Y:S03]  /*06d0*/  @!P0 STL [R1+0x71c], R4 ;  /* 0x00071c0401008387 */ /* 0x0005e60000100800 */
[----:B------:R-:W-:-:S02]  /*06e0*/  @!P0 IMAD R3, R51, R3, R0 ;  /* 0x0000000333038224 */ /* 0x000fc400078e0200 */
[----:B--2---:R-:W-:-:S05]  /*06f0*/  @!P0 IMAD.WIDE.U32 R4, R51, R2, R36 ;  /* 0x0000000233048225 */ /* 0x004fca00078e0024 */
[----:B------:R-:W-:Y:S02]  /*0700*/  @!P0 IADD3 R5, PT, PT, R5, R3, RZ ;  /* 0x0000000305058210 */ /* 0x000fe40007ffe0ff */
[C---:B------:R-:W-:Y:S01]  /*0710*/  @!P0 SHF.L.U32 R61, R4.reuse, 0x1, RZ ;  /* 0x00000001043d8819 */ /* 0x040fe200000006ff */
[----:B------:R-:W2:Y:S01]  /*0720*/  @!P3 LDC.64 R2, c[0x0][0x3f8] ;  /* 0x0000fe00ff02bb82 */ /* 0x000ea20000000a00 */
[----:B------:R-:W-:Y:S02]  /*0730*/  @!P0 SHF.L.U64.HI R0, R4, 0x1, R5 ;  /* 0x0000000104008819 */ /* 0x000fe40000010205 */
[----:B------:R-:W-:Y:S02]  /*0740*/  IADD3 R4, PT, PT, R51, 0x20, RZ ;  /* 0x0000002033047810 */ /* 0x000fe40007ffe0ff */
[----:B---3--:R-:W-:Y:S01]  /*0750*/  @!P0 IADD3 R60, P3, PT, R61, R20, RZ ;  /* 0x000000143d3c8210 */ /* 0x008fe20007f7e0ff */
[----:B------:R-:W-:Y:S01]  /*0760*/  @!P4 IMAD R5, R13, R23, R8 ;  /* 0x000000170d05c224 */ /* 0x000fe200078e0208 */
[----:B------:R-:W-:-:S02]  /*0770*/  ISETP.GE.U32.AND P1, PT, R4, UR16, PT ;  /* 0x0000001004007c0c */ /* 0x000fc4000bf26070 */
[----:B------:R-:W-:Y:S02]  /*0780*/  SHF.R.S32.HI R15, RZ, 0x1f, R4 ;  /* 0x0000001fff0f7819 */ /* 0x000fe40000011404 */
[----:B-1----:R-:W-:Y:S02]  /*0790*/  @!P0 IADD3 R62, P2, PT, R61, R62, RZ ;  /* 0x0000003e3d3e8210 */ /* 0x002fe40007f5e0ff */
[----:B------:R-:W-:Y:S02]  /*07a0*/  @!P4 MOV R8, R34 ;  /* 0x000000220008c202 */ /* 0x000fe40000000f00 */
[----:B------:R-:W-:Y:S02]  /*07b0*/  @!P4 MOV R9, R37 ;  /* 0x000000250009c202 */ /* 0x000fe40000000f00 */
[----:B------:R-:W-:Y:S02]  /*07c0*/  @!P0 IADD3.X R61, PT, PT, R0, R21, RZ, P3, !PT ;  /* 0x00000015003d8210 */ /* 0x000fe40001ffe4ff */
[----:B------:R-:W-:-:S02]  /*07d0*/  LOP3.LUT P3, RZ, R47, 0x800000, RZ, 0xc0, !PT ;  /* 0x008000002fff7812 */ /* 0x000fc4000786c0ff */
[----:B------:R-:W-:Y:S01]  /*07e0*/  ISETP.GE.AND.EX P5, PT, R15, UR17, PT, P1 ;  /* 0x000000110f007c0c */ /* 0x000fe2000bfa6310 */
[----:B------:R-:W-:Y:S01]  /*07f0*/  @!P4 IMAD.WIDE.U32 R8, R13, R22, R8 ;  /* 0x000000160d08c225 */ /* 0x000fe200078e0008 */
[----:B------:R-:W-:Y:S01]  /*0800*/  LOP3.LUT R47, R47, 0xffbfffff, RZ, 0xc0, !PT ;  /* 0xffbfffff2f2f7812 */ /* 0x000fe200078ec0ff */
[----:B------:R-:W1:Y:S01]  /*0810*/  @!P6 LDC.64 R12, c[0x0][0x3f8] ;  /* 0x0000fe00ff0ceb82 */ /* 0x000e620000000a00 */
[----:B------:R-:W-:Y:S02]  /*0820*/  @!P0 IADD3.X R63, PT, PT, R0, R63, RZ, P2, !PT ;  /* 0x0000003f003f8210 */ /* 0x000fe400017fe4ff */
[----:B------:R-:W-:Y:S02]  /*0830*/  @P6 LOP3.LUT R47, R47, 0x400000, RZ, 0xfc, !PT ;  /* 0x004000002f2f6812 */ /* 0x000fe400078efcff */
[----:B------:R-:W-:Y:S02]  /*0840*/  @!P4 IADD3 R5, PT, PT, R9, R5, RZ ;  /* 0x000000050905c210 */ /* 0x000fe40007ffe0ff */
[----:B------:R-:W-:Y:S01]  /*0850*/  IADD3 R0, PT, PT, R51, 0x28, RZ ;  /* 0x0000002833007810 */ /* 0x000fe20007ffe0ff */
[----:B------:R-:W3:Y:S01]  /*0860*/  @!P3 LDC.64 R52, c[0x0][0x3a0] ;  /* 0x0000e800ff34bb82 */ /* 0x000ee20000000a00 */
[----:B------:R-:W-:-:S02]  /*0870*/  LOP3.LUT R47, R47, 0xffdfffff, RZ, 0xc0, !PT ;  /* 0xffdfffff2f2f7812 */ /* 0x000fc400078ec0ff */
[C---:B------:R-:W-:Y:S02]  /*0880*/  @!P4 SHF.L.U32 R9, R8.reuse, 0x1, RZ ;  /* 0x000000010809c819 */ /* 0x040fe400000006ff */
[----:B------:R-:W-:Y:S02]  /*0890*/  @!P4 SHF.L.U64.HI R10, R8, 0x1, R5 ;  /* 0x00000001080ac819 */ /* 0x000fe40000010205 */
[----:B------:R-:W-:Y:S01]  /*08a0*/  ISETP.GE.U32.AND P2, PT, R0, UR16, PT ;  /* 0x0000001000007c0c */ /* 0x000fe2000bf46070 */
[----:B--2---:R-:W-:Y:S01]  /*08b0*/  @!P3 IMAD R16, R17, R2, RZ ;  /* 0x000000021110b224 */ /* 0x004fe200078e02ff */
[----:B------:R-:W-:Y:S01]  /*08c0*/  SHF.R.S32.HI R5, RZ, 0x1f, R0 ;  /* 0x0000001fff057819 */ /* 0x000fe20000011400 */
[----:B------:R-:W2:Y:S01]  /*08d0*/  @!P3 LDC.64 R30, c[0x0][0x398] ;  /* 0x0000e600ff1ebb82 */ /* 0x000ea20000000a00 */
[----:B------:R-:W-:Y:S02]  /*08e0*/  @P5 LOP3.LUT R47, R47, 0x200000, RZ, 0xfc, !PT ;  /* 0x002000002f2f5812 */ /* 0x000fe400078efcff */
[----:B------:R-:W-:-:S02]  /*08f0*/  @!P4 IADD3 R6, P1, PT, R9, R6, RZ ;  /* 0x000000060906c210 */ /* 0x000fc40007f3e0ff */
[----:B------:R-:W-:Y:S01]  /*0900*/  ISETP.GE.AND.EX P4, PT, R5, UR17, PT, P2 ;  /* 0x0000001105007c0c */ /* 0x000fe2000bf86320 */
[----:B------:R-:W-:Y:S01]  /*0910*/  @!P3 IMAD R21, R19, R3, R16 ;  /* 0x000000031315b224 */ /* 0x000fe200078e0210 */
[----:B------:R-:W-:Y:S01]  /*0920*/  LOP3.LUT P2, RZ, R47, 0x1000000, RZ, 0xc0, !PT ;  /* 0x010000002fff7812 */ /* 0x000fe2000784c0ff */
[----:B------:R-:W0:Y:S01]  /*0930*/  @!P5 LDC.64 R58, c[0x0][0x3a0] ;  /* 0x0000e800ff3adb82 */ /* 0x000e220000000a00 */
[----:B------:R-:W-:Y:S02]  /*0940*/  @!P3 MOV R16, R34 ;  /* 0x000000220010b202 */ /* 0x000fe40000000f00 */
[----:B------:R-:W-:-:S03]  /*0950*/  @!P3 MOV R17, R37 ;  /* 0x000000250011b202 */ /* 0x000fc60000000f00 */
[----:B------:R-:W-:Y:S02]  /*0960*/  @!P3 IMAD.WIDE.U32 R16, R19, R2, R16 ;  /* 0x000000021310b225 */ /* 0x000fe400078e0010 */
[----:B------:R-:W0:Y:S04]  /*0970*/  @!P5 LDC.64 R38, c[0x0][0x398] ;  /* 0x0000e600ff26db82 */ /* 0x000e280000000a00 */
[----:B------:R-:W-:-:S04]  /*0980*/  @!P2 IADD3.X R7, PT, PT, R10, R7, RZ, P1, !PT ;  /* 0x000000070a07a210 */ /* 0x000fc80000ffe4ff */
[----:B------:R-:W0:Y:S01]  /*0990*/  @!P5 LDC.64 R2, c[0x0][0x3f8] ;  /* 0x0000fe00ff02db82 */ /* 0x000e220000000a00 */
[----:B----4-:R-:W-:Y:S02]  /*09a0*/  @!P2 IADD3 R28, P1, PT, R9, R28, RZ ;  /* 0x0000001c091ca210 */ /* 0x010fe40007f3e0ff */
[----:B------:R-:W-:Y:S02]  /*09b0*/  @!P3 IADD3 R19, PT, PT, R17, R21, RZ ;  /* 0x000000151113b210 */ /* 0x000fe40007ffe0ff */
[----:B------:R-:W-:Y:S02]  /*09c0*/  @!P3 SHF.L.U32 R17, R16, 0x1, RZ ;  /* 0x000000011011b819 */ /* 0x000fe400000006ff */
[----:B------:R-:W-:Y:S01]  /*09d0*/  @!P2 IADD3.X R29, PT, PT, R10, R29, RZ, P1, !PT ;  /* 0x0000001d0a1da210 */ /* 0x000fe20000ffe4ff */
[----:B------:R-:W4:Y:S01]  /*09e0*/  @!P6 LDC.64 R8, c[0x0][0x3a0] ;  /* 0x0000e800ff08eb82 */ /* 0x000f220000000a00 */
[----:B------:R-:W-:Y:S01]  /*09f0*/  @!P3 SHF.L.U64.HI R18, R16, 0x1, R19 ;  /* 0x000000011012b819 */ /* 0x000fe20000010213 */
[----:B-1----:R-:W-:Y:S01]  /*0a00*/  @!P6 IMAD R16, R11, R12, RZ ;  /* 0x0000000c0b10e224 */ /* 0x002fe200078e02ff */
[----:B---3--:R-:W-:-:S03]  /*0a10*/  @!P3 IADD3 R52, P1, PT, R17, R52, RZ ;  /* 0x000000341134b210 */ /* 0x008fc60007f3e0ff */
[----:B------:R-:W-:Y:S01]  /*0a20*/  @!P6 IMAD R19, R14, R13, R16 ;  /* 0x0000000d0e13e224 */ /* 0x000fe200078e0210 */
[----:B------:R-:W-:Y:S01]  /*0a30*/  @!P3 IADD3.X R53, PT, PT, R18, R53, RZ, P1, !PT ;  /* 0x000000351235b210 */ /* 0x000fe20000ffe4ff */
[----:B------:R-:W1:Y:S01]  /*0a40*/  @!P4 LDC.64 R10, c[0x0][0x3f8] ;  /* 0x0000fe00ff0acb82 */ /* 0x000e620000000a00 */
[----:B--2---:R-:W-:Y:S02]  /*0a50*/  @!P3 IADD3 R30, P1, PT, R17, R30, RZ ;  /* 0x0000001e111eb210 */ /* 0x004fe40007f3e0ff */
[----:B------:R-:W-:Y:S02]  /*0a60*/  @!P6 MOV R16, R34 ;  /* 0x000000220010e202 */ /* 0x000fe40000000f00 */
[----:B------:R-:W-:Y:S01]  /*0a70*/  @!P6 MOV R17, R37 ;  /* 0x000000250011e202 */ /* 0x000fe20000000f00 */
[----:B0-----:R-:W-:Y:S02]  /*0a80*/  @!P5 IMAD R15, R15, R2, RZ ;  /* 0x000000020f0fd224 */ /* 0x001fe400078e02ff */
[----:B------:R-:W-:Y:S01]  /*0a90*/  @!P6 IMAD.WIDE.U32 R12, R14, R12, R16 ;  /* 0x0000000c0e0ce225 */ /* 0x000fe200078e0010 */
[----:B------:R-:W-:-:S04]  /*0aa0*/  @!P5 MOV R14, R34 ;  /* 0x00000022000ed202 */ /* 0x000fc80000000f00 */
[----:B------:R-:W-:Y:S01]  /*0ab0*/  @!P6 IADD3 R13, PT, PT, R13, R19, RZ ;  /* 0x000000130d0de210 */ /* 0x000fe20007ffe0ff */
[----:B------:R-:W-:Y:S01]  /*0ac0*/  @!P5 IMAD R19, R4, R3, R15 ;  /* 0x000000030413d224 */ /* 0x000fe200078e020f */
[----:B------:R-:W-:Y:S02]  /*0ad0*/  @!P5 MOV R15, R37 ;  /* 0x00000025000fd202 */ /* 0x000fe40000000f00 */
[C---:B------:R-:W-:Y:S02]  /*0ae0*/  @!P6 SHF.L.U32 R17, R12.reuse, 0x1, RZ ;  /* 0x000000010c11e819 */ /* 0x040fe400000006ff */
[----:B------:R-:W-:Y:S01]  /*0af0*/  @!P6 SHF.L.U64.HI R16, R12, 0x1, R13 ;  /* 0x000000010c10e819 */ /* 0x000fe2000001020d */
[----:B------:R-:W-:Y:S01]  /*0b00*/  @!P5 IMAD.WIDE.U32 R2, R4, R2, R14 ;  /* 0x000000020402d225 */ /* 0x000fe200078e000e */
[----:B------:R-:W-:Y:S01]  /*0b10*/  @!P3 IADD3.X R31, PT, PT, R18, R31, RZ, P1, !PT ;  /* 0x0000001f121fb210 */ /* 0x000fe20000ffe4ff */
[----:B------:R-:W0:Y:S01]  /*0b20*/  @!P4 LDC.64 R12, c[0x0][0x3a0] ;  /* 0x0000e800ff0ccb82 */ /* 0x000e220000000a00 */
[----:B----4-:R-:W-:-:S02]  /*0b30*/  @!P6 IADD3 R8, P1, PT, R17, R8, RZ ;  /* 0x000000081108e210 */ /* 0x010fc40007f3e0ff */
[----:B------:R-:W-:Y:S02]  /*0b40*/  @!P5 IADD3 R3, PT, PT, R3, R19, RZ ;  /* 0x000000130303d210 */ /* 0x000fe40007ffe0ff */
[----:B------:R-:W-:Y:S02]  /*0b50*/  @!P6 IADD3.X R9, PT, PT, R16, R9, RZ, P1, !PT ;  /* 0x000000091009e210 */ /* 0x000fe40000ffe4ff */
[----:B------:R-:W-:Y:S01]  /*0b60*/  @!P6 IADD3 R32, P1, PT, R17, R32, RZ ;  /* 0x000000201120e210 */ /* 0x000fe20007f3e0ff */
[----:B------:R-:W2:Y:S01]  /*0b70*/  @!P4 LDC.64 R14, c[0x0][0x398] ;  /* 0x0000e600ff0ecb82 */ /* 0x000ea20000000a00 */
[----:B-1----:R-:W-:Y:S01]  /*0b80*/  @!P4 IMAD R17, R5, R10, RZ ;  /* 0x0000000a0511c224 */ /* 0x002fe200078e02ff */
[C---:B------:R-:W-:Y:S02]  /*0b90*/  @!P5 SHF.L.U32 R5, R2.reuse, 0x1, RZ ;  /* 0x000000010205d819 */ /* 0x040fe400000006ff */
[----:B------:R-:W-:Y:S02]  /*0ba0*/  @!P5 SHF.L.U64.HI R4, R2, 0x1, R3 ;  /* 0x000000010204d819 */ /* 0x000fe40000010203 */
[----:B------:R-:W-:-:S02]  /*0bb0*/  @!P4 MOV R2, R34 ;  /* 0x000000220002c202 */ /* 0x000fc40000000f00 */
[----:B------:R-:W-:Y:S01]  /*0bc0*/  @!P4 MOV R3, R37 ;  /* 0x000000250003c202 */ /* 0x000fe20000000f00 */
[----:B------:R-:W-:Y:S01]  /*0bd0*/  @!P4 IMAD R17, R0, R11, R17 ;  /* 0x0000000b0011c224 */ /* 0x000fe200078e0211 */
[----:B------:R-:W-:Y:S02]  /*0be0*/  @!P6 IADD3.X R33, PT, PT, R16, R33, RZ, P1, !PT ;  /* 0x000000211021e210 */ /* 0x000fe40000ffe4ff */
[----:B------:R-:W-:Y:S01]  /*0bf0*/  @!P5 IADD3 R58, P1, PT, R5, R58, RZ ;  /* 0x0000003a053ad210 */ /* 0x000fe20007f3e0ff */
[----:B------:R-:W-:-:S03]  /*0c00*/  @!P4 IMAD.WIDE.U32 R10, R0, R10, R2 ;  /* 0x0000000a000ac225 */ /* 0x000fc600078e0002 */
[----:B------:R-:W-:Y:S02]  /*0c10*/  @!P5 IADD3.X R59, PT, PT, R4, R59, RZ, P1, !PT ;  /* 0x0000003b043bd210 */ /* 0x000fe40000ffe4ff */
[----:B------:R-:W-:Y:S02]  /*0c20*/  @!P5 IADD3 R38, P1, PT, R5, R38, RZ ;  /* 0x000000260526d210 */ /* 0x000fe40007f3e0ff */
[----:B------:R-:W-:Y:S02]  /*0c30*/  @!P4 IADD3 R5, PT, PT, R11, R17, RZ ;  /* 0x000000110b05c210 */ /* 0x000fe40007ffe0ff */
[----:B------:R-:W-:Y:S02]  /*0c40*/  @!P4 SHF.L.U32 R3, R10, 0x1, RZ ;  /* 0x000000010a03c819 */ /* 0x000fe400000006ff */
[----:B------:R-:W-:Y:S02]  /*0c50*/  @!P5 IADD3.X R39, PT, PT, R4, R39, RZ, P1, !PT ;  /* 0x000000270427d210 */ /* 0x000fe40000ffe4ff */
[----:B------:R-:W-:-:S02]  /*0c60*/  @!P4 SHF.L.U64.HI R0, R10, 0x1, R5 ;  /* 0x000000010a00c819 */ /* 0x000fc40000010205 */
[----:B0-----:R-:W-:Y:S02]  /*0c70*/  @!P4 IADD3 R10, P1, PT, R3, R12, RZ ;  /* 0x0000000c030ac210 */ /* 0x001fe40007f3e0ff */
[----:B------:R-:W-:Y:S02]  /*0c80*/  IADD3 R5, PT, PT, R51, 0x30, RZ ;  /* 0x0000003033057810 */ /* 0x000fe40007ffe0ff */
[C---:B------:R-:W-:Y:S02]  /*0c90*/  @!P4 IADD3.X R11, PT, PT, R0.reuse, R13, RZ, P1, !PT ;  /* 0x0000000d000bc210 */ /* 0x040fe40000ffe4ff */
[----:B--2---:R-:W-:Y:S02]  /*0ca0*/  @!P4 IADD3 R14, P1, PT, R3, R14, RZ ;  /* 0x0000000e030ec210 */ /* 0x004fe40007f3e0ff */
        /* <DEDUP_REMOVED lines=43> */
[----:B------:R-:W-:-:S04]  /*0f60*/  IADD3 R5, PT, PT, R51, 0x40, RZ ;  /* 0x0000004033057810 */ /* 0x000fc80007ffe0ff */
        /* <DEDUP_REMOVED lines=81> */
[----:B------:R-:W-:Y:S02]  /*1480*/  SHF.R.S32.HI R65, RZ, 0x1f, R49 ;  /* 0x0000001fff417819 */ /* 0x000fe40000011431 */
[----:B0-----:R-:W-:-:S04]  /*1490*/  @!P2 IADD3 R18, P1, PT, R19, R26, RZ ;  /* 0x0000001a1312a210 */ /* 0x001fc80007f3e0ff */
[----:B------:R-:W-:Y:S02]  /*14a0*/  @!P2 IADD3.X R19, PT, PT, R16, R27, RZ, P1, !PT ;  /* 0x0000001b1013a210 */ /* 0x000fe40000ffe4ff */
        /* <DEDUP_REMOVED lines=27> */
[----:B------:R-:W-:Y:S01]  /*1660*/  @!P2 MOV R66, R34 ;  /* 0x000000220042a202 */ /* 0x000fe20000000f00 */
[----:B------:R1:W-:Y:S01]  /*1670*/  STL.64 [R1+0x9a0], R6 ;  /* 0x0009a00601007387 */ /* 0x0003e20000100a00 */
[----:B0-----:R-:W-:Y:S01]  /*1680*/  @!P2 IMAD R0, R67, R64, RZ ;  /* 0x000000404300a224 */ /* 0x001fe200078e02ff */
[----:B------:R-:W-:-:S03]  /*1690*/  @!P2 MOV R67, R37 ;  /* 0x000000250043a202 */ /* 0x000fc60000000f00 */
[C---:B------:R-:W-:Y:S02]  /*16a0*/  @!P2 IMAD R65, R49.reuse, R65, R0 ;  /* 0x000000413141a224 */ /* 0x040fe400078e0200 */
[----:B------:R-:W-:-:S05]  /*16b0*/  @!P2 IMAD.WIDE.U32 R66, R49, R64, R66 ;  /* 0x000000403142a225 */ /* 0x000fca00078e0042 */
[----:B------:R-:W-:Y:S02]  /*16c0*/  @!P2 IADD3 R65, PT, PT, R67, R65, RZ ;  /* 0x000000414341a210 */ /* 0x000fe40007ffe0ff */
[C---:B------:R-:W-:Y:S02]  /*16d0*/  @!P2 SHF.L.U32 R46, R66.reuse, 0x1, RZ ;  /* 0x00000001422ea819 */ /* 0x040fe400000006ff */
[----:B------:R-:W-:Y:S02]  /*16e0*/  @!P2 SHF.L.U64.HI R0, R66, 0x1, R65 ;  /* 0x000000014200a819 */ /* 0x000fe40000010241 */
[----:B-1----:R-:W-:-:S04]  /*16f0*/  @!P2 IADD3 R6, P1, PT, R46, R26, RZ ;  /* 0x0000001a2e06a210 */ /* 0x002fc80007f3e0ff */
[----:B------:R-:W-:Y:S02]  /*1700*/  @!P2 IADD3.X R7, PT, PT, R0, R27, RZ, P1, !PT ;  /* 0x0000001b0007a210 */ /* 0x000fe40000ffe4ff */
[----:B------:R-:W0:Y:S01]  /*1710*/  @!P2 LDC.64 R26, c[0x0][0x398] ;  /* 0x0000e600ff1aab82 */ /* 0x000e220000000a00 */
[----:B------:R0:W-:Y:S01]  /*1720*/  STL.64 [R1+0x9a8], R62 ;  /* 0x0009a83e01007387 */ /* 0x0001e20000100a00 */
[----:B------:R-:W-:-:S04]  /*1730*/  LOP3.LUT R47, R47, 0xffffefff, RZ, 0xc0, !PT ;  /* 0xffffefff2f2f7812 */ /* 0x000fc800078ec0ff */
[----:B------:R-:W-:Y:S02]  /*1740*/  @P2 LOP3.LUT R47, R47, 0x1000, RZ, 0xfc, !PT ;  /* 0x000010002f2f2812 */ /* 0x000fe400078efcff */
        /* <DEDUP_REMOVED lines=17> */
[----:B------:R-:W-:-:S05]  /*1860*/  @!P2 IADD3.X R27, PT, PT, R66, R65, RZ, P1, !PT ;  /* 0x00000041421ba210 */ /* 0x000fca0000ffe4ff */
[----:B------:R0:W-:Y:S02]  /*1870*/  @!P2 STL.64 [R1+0x5d0], R26 ;  /* 0x0005d01a0100a387 */ /* 0x0001e40000100a00 */
[----:B0-----:R-:W0:Y:S01]  /*1880*/  @!P2 LDC.64 R26, c[0x0][0x398] ;  /* 0x0000e600ff1aab82 */ /* 0x001e220000000a00 */
[----:B------:R-:W-:-:S04]  /*1890*/  LOP3.LUT R47, R47, 0xfffff7ff, RZ, 0xc0, !PT ;  /* 0xfffff7ff2f2f7812 */ /* 0x000fc800078ec0ff */
[----:B------:R-:W-:Y:S02]  /*18a0*/  @P2 LOP3.LUT R47, R47, 0x800, RZ, 0xfc, !PT ;  /* 0x000008002f2f2812 */ /* 0x000fe400078efcff */
[----:B0-----:R-:W-:Y:S02]  /*18b0*/  @!P2 IADD3 R64, P1, PT, R0, R26, RZ ;  /* 0x0000001a0040a210 */ /* 0x001fe40007f3e0ff */
[----:B------:R-:W-:Y:S02]  /*18c0*/  IADD3 R0, PT, PT, R51, 0x78, RZ ;  /* 0x0000007833007810 */ /* 0x000fe40007ffe0ff */
[----:B------:R-:W-:Y:S02]  /*18d0*/  @!P2 IADD3.X R65, PT, PT, R66, R27, RZ, P1, !PT ;  /* 0x0000001b4241a210 */ /* 0x000fe40000ffe4ff */
[----:B------:R-:W-:Y:S02]  /*18e0*/  SHF.R.S32.HI R46, RZ, 0x1f, R0 ;  /* 0x0000001fff2e7819 */ /* 0x000fe40000011400 */
[----:B------:R-:W-:Y:S01]  /*18f0*/  ISETP.GE.U32.AND P1, PT, R0, UR16, PT ;  /* 0x0000001000007c0c */ /* 0x000fe2000bf26070 */
[----:B------:R0:W-:Y:S03]  /*1900*/  @!P2 STL.64 [R1+0x5c8], R64 ;  /* 0x0005c8400100a387 */ /* 0x0001e60000100a00 */
[----:B------:R-:W-:-:S13]  /*1910*/  ISETP.GE.AND.EX P2, PT, R46, UR17, PT, P1 ;  /* 0x000000112e007c0c */ /* 0x000fda000bf46310 */
[----:B------:R-:W1:Y:S08]  /*1920*/  @!P2 LDC.64 R26, c[0x0][0x3f8] ;  /* 0x0000fe00ff1aab82 */ /* 0x000e700000000a00 */
[----:B0-----:R-:W0:Y:S01]  /*1930*/  @!P2 LDC.64 R64, c[0x0][0x3a0] ;  /* 0x0000e800ff40ab82 */ /* 0x001e220000000a00 */
[----:B------:R-:W-:Y:S02]  /*1940*/  @!P2 MOV R66, R34 ;  /* 0x000000220042a202 */ /* 0x000fe40000000f00 */
[----:B------:R-:W-:Y:S01]  /*1950*/  @!P2 MOV R67, R37 ;  /* 0x000000250043a202 */ /* 0x000fe20000000f00 */
[----:B-1----:R-:W-:-:S02]  /*1960*/  @!P2 IMAD R46, R46, R26, RZ ;  /* 0x0000001a2e2ea224 */ /* 0x002fc400078e02ff */
[----:B------:R-:W-:-:S04]  /*1970*/  @!P2 IMAD.WIDE.U32 R66, R0, R26, R66 ;  /* 0x0000001a0042a225 */ /* 0x000fc800078e0042 */
[----:B------:R-:W-:Y:S01]  /*1980*/  @!P2 IMAD R27, R0, R27, R46 ;  /* 0x0000001b001ba224 */ /* 0x000fe200078e022e */
[----:B------:R-:W-:-:S04]  /*1990*/  @!P2 SHF.L.U32 R0, R66, 0x1, RZ ;  /* 0x000000014200a819 */ /* 0x000fc800000006ff */
[----:B------:R-:W-:Y:S02]  /*19a0*/  @!P2 IADD3 R27, PT, PT, R67, R27, RZ ;  /* 0x0000001b431ba210 */ /* 0x000fe40007ffe0ff */
[----:B0-----:R-:W-:Y:S02]  /*19b0*/  @!P2 IADD3 R26, P1, PT, R0, R64, RZ ;  /* 0x00000040001aa210 */ /* 0x001fe40007f3e0ff */
        /* <DEDUP_REMOVED lines=257> */
[----:B------:R-:W-:Y:S02]  /*29d0*/  @P2 LOP3.LUT R69, R69, 0x80000000, RZ, 0xfc, !PT ;  /* 0x8000000045452812 */ /* 0x000fe400078efcff */
[----:B0-----:R-:W-:Y:S02]  /*29e0*/  @!P2 IADD3 R64, P1, PT, R0, R26, RZ ;  /* 0x0000001a0040a210 */ /* 0x001fe40007f3e0ff */
[----:B------:R-:W-:Y:S02]  /*29f0*/  IADD3 R0, PT, PT, R51, 0xd8, RZ ;  /* 0x000000d833007810 */ /* 0x000fe40007ffe0ff */
[----:B------:R-:W-:Y:S02]  /*2a00*/  @!P2 IADD3.X R65, PT, PT, R66, R27, RZ, P1, !PT ;  /* 0x0000001b4241a210 */ /* 0x000fe40000ffe4ff */
[----:B------:R-:W-:-:S02]  /*2a10*/  SHF.R.S32.HI R46, RZ, 0x1f, R0 ;  /* 0x0000001fff2e7819 */ /* 0x000fc40000011400 */
        /* <DEDUP_REMOVED lines=696> */
[----:B0-----:R-:W0:Y:S01]  /*55a0*/  @!P2 LDC.64 R64, c[0x0][0x3a0] ;  /* 0x0000e800ff40ab82 */ /* 0x001e220000000a00 */
[-C--:B-1----:R-:W-:Y:S02]  /*55b0*/  @!P2 IMAD R46, R46, R26.reuse, RZ ;  /* 0x0000001a2e2ea224 */ /* 0x082fe400078e02ff */
[----:B------:R-:W-:-:S04]  /*55c0*/  @!P2 IMAD.WIDE.U32 R66, R0, R26, R66 ;  /* 0x0000001a0042a225 */ /* 0x000fc800078e0042 */
[----:B------:R-:W-:Y:S01]  /*55d0*/  @!P2 IMAD R27, R0, R27, R46 ;  /* 0x0000001b001ba224 */ /* 0x000fe200078e022e */
[----:B------:R-:W-:-:S04]  /*55e0*/  @!P2 SHF.L.U32 R0, R66, 0x1, RZ ;  /* 0x000000014200a819 */ /* 0x000fc800000006ff */
[----:B------:R-:W-:-:S04]  /*55f0*/  @!P2 IADD3 R27, PT, PT, R67, R27, RZ ;  /* 0x0000001b431ba210 */ /* 0x000fc80007ffe0ff */
[----:B------:R-:W-:Y:S02]  /*5600*/  @!P2 SHF.L.U64.HI R66, R66, 0x1, R27 ;  /* 0x000000014242a819 */ /* 0x000fe4000001021b */
[----:B------:R-:W1:Y:S01]  /*5610*/  @!P2 LDC.64 R26, c[0x0][0x398] ;  /* 0x0000e600ff1aab82 */ /* 0x000e620000000a00 */
[----:B------:R-:W-:-:S04]  /*5620*/  LOP3.LUT R69, R69, 0xfffffffe, RZ, 0xc0, !PT ;  /* 0xfffffffe45457812 */ /* 0x000fc800078ec0ff */
[----:B------:R-:W-:Y:S01]  /*5630*/  @P2 LOP3.LUT R69, R69, 0x1, RZ, 0xfc, !PT ;  /* 0x0000000145452812 */ /* 0x000fe200078efcff */
        /* <DEDUP_REMOVED lines=10> */
[----:B------:R0:W-:Y:S04]  /*56e0*/  STL.64 [R1+0x958], R68 ;  /* 0x0009584401007387 */ /* 0x0001e80000100a00 */
[----:B------:R-:W-:Y:S04]  /*56f0*/  STL [R1+0x92c], R69 ;  /* 0x00092c4501007387 */ /* 0x000fe80000100800 */
[----:B------:R-:W-:Y:S01]  /*5700*/  STL [R1+0x934], R69 ;  /* 0x0009344501007387 */ /* 0x000fe20000100800 */
[----:B0-----:R-:W-:-:S03]  /*5710*/  @!P2 IADD3 R68, P1, PT, R0, R64, RZ ;  /* 0x000000400044a210 */ /* 0x001fc60007f3e0ff */
[----:B------:R-:W-:Y:S04]  /*5720*/  STL [R1+0x93c], R69 ;  /* 0x00093c4501007387 */ /* 0x000fe80000100800 */
[----:B------:R-:W-:Y:S04]  /*5730*/  STL [R1+0x944], R69 ;  /* 0x0009444501007387 */ /* 0x000fe80000100800 */
[----:B------:R-:W-:Y:S04]  /*5740*/  STL [R1+0x94c], R69 ;  /* 0x00094c4501007387 */ /* 0x000fe80000100800 */
[----:B------:R0:W-:Y:S02]  /*5750*/  STL [R1+0x954], R69 ;  /* 0x0009544501007387 */ /* 0x0001e40000100800 */
[----:B0-----:R-:W-:-:S05]  /*5760*/  @!P2 IADD3.X R69, PT, PT, R66, R65, RZ, P1, !PT ;  /* 0x000000414245a210 */ /* 0x001fca0000ffe4ff */
        /* <DEDUP_REMOVED lines=41> */
[----:B------:R-:W0:Y:S02]  /*5a00*/  @!P2 LDC.64 R26, c[0x0][0x398] ;  /* 0x0000e600ff1aab82 */ /* 0x000e240000000a00 */
[----:B0-----:R-:W-:-:S04]  /*5a10*/  @!P2 IADD3 R64, P3, PT, R46, R26, RZ ;  /* 0x0000001a2e40a210 */ /* 0x001fc80007f7e0ff */
[----:B------:R-:W-:Y:S02]  /*5a20*/  @!P2 IADD3.X R65, PT, PT, R0, R27, RZ, P3, !PT ;  /* 0x0000001b0041a210 */ /* 0x000fe40001ffe4ff */
[----:B------:R-:W-:-:S04]  /*5a30*/  IADD3 R0, PT, PT, R51, 0x1e0, RZ ;  /* 0x000001e033007810 */ /* 0x000fc80007ffe0ff */
[----:B------:R-:W-:Y:S02]  /*5a40*/  SHF.R.S32.HI R46, RZ, 0x1f, R0 ;  /* 0x0000001fff2e7819 */ /* 0x000fe40000011400 */
[----:B------:R-:W-:-:S04]  /*5a50*/  ISETP.GE.U32.AND P3, PT, R0, UR16, PT ;  /* 0x0000001000007c0c */ /* 0x000fc8000bf66070 */
[----:B------:R-:W-:Y:S01]  /*5a60*/  ISETP.GE.AND.EX P3, PT, R46, UR17, PT, P3 ;  /* 0x000000112e007c0c */ /* 0x000fe2000bf66330 */
[----:B------:R0:W-:-:S12]  /*5a70*/  @!P2 STL.64 [R1+0x2e8], R64 ;  /* 0x0002e8400100a387 */ /* 0x0001d80000100a00 */
[----:B0-----:R-:W0:Y:S08]  /*5a80*/  @!P3 LDC.64 R64, c[0x0][0x3f8] ;  /* 0x0000fe00ff40bb82 */ /* 0x001e300000000a00 */
        /* <DEDUP_REMOVED lines=62> */
[----:B------:R0:W-:-:S12]  /*5e70*/  STL.64 [R1+0x738], R34 ;  /* 0x0007382201007387 */ /* 0x0001d80000100a00 */
[----:B------:R-:W-:Y:S01]  /*5e80*/  @!P6 MOV R66, R34 ;  /* 0x000000220042e202 */ /* 0x000fe20000000f00 */
[----:B------:R-:W1:Y:S01]  /*5e90*/  @!P6 LDC.64 R64, c[0x0][0x3f8] ;  /* 0x0000fe00ff40eb82 */ /* 0x000e620000000a00 */
[----:B0-----:R-:W-:Y:S02]  /*5ea0*/  MOV R34, R62 ;  /* 0x0000003e00227202 */ /* 0x001fe40000000f00 */
[----:B------:R-:W-:Y:S02]  /*5eb0*/  MOV R35, R63 ;  /* 0x0000003f00237202 */ /* 0x000fe40000000f00 */
[----:B------:R-:W2:Y:S03]  /*5ec0*/  LDL.LU.64 R62, [R1+0x9a8] ;  /* 0x0009a800013e7983 */ /* 0x000ea60000300a00 */
[----:B------:R-:W0:Y:S01]  /*5ed0*/  @!P6 LDC.64 R26, c[0x0][0x3a0] ;  /* 0x0000e800ff1aeb82 */ /* 0x000e220000000a00 */
[----:B------:R-:W-:-:S02]  /*5ee0*/  @!P6 MOV R67, R37 ;  /* 0x000000250043e202 */ /* 0x000fc40000000f00 */
[----:B------:R-:W-:Y:S01]  /*5ef0*/  LOP3.LUT R47, R47, 0x7fffffff, RZ, 0xc0, !PT ;  /* 0x7fffffff2f2f7812 */ /* 0x000fe200078ec0ff */
[----:B------:R-:W-:Y:S01]  /*5f00*/  STL [R1+0x72c], R36 ;  /* 0x00072c2401007387 */ /* 0x000fe20000100800 */
[-C--:B-1----:R-:W-:Y:S02]  /*5f10*/  @!P6 IMAD R46, R46, R64.reuse, RZ ;  /* 0x000000402e2ee224 */ /* 0x082fe400078e02ff */
[----:B------:R-:W-:-:S04]  /*5f20*/  @!P6 IMAD.WIDE.U32 R66, R0, R64, R66 ;  /* 0x000000400042e225 */ /* 0x000fc800078e0042 */
[----:B------:R-:W-:Y:S01]  /*5f30*/  @!P6 IMAD R65, R0, R65, R46 ;  /* 0x000000410041e224 */ /* 0x000fe200078e022e */
[C---:B------:R-:W-:Y:S01]  /*5f40*/  @!P6 SHF.L.U32 R46, R66.reuse, 0x1, RZ ;  /* 0x00000001422ee819 */ /* 0x040fe200000006ff */
[----:B------:R0:W-:Y:S03]  /*5f50*/  STL.64 [R1+0x740], R36 ;  /* 0x0007402401007387 */ /* 0x0001e60000100a00 */
[----:B------:R-:W-:Y:S02]  /*5f60*/  @!P6 IADD3 R0, PT, PT, R67, R65, RZ ;  /* 0x000000414300e210 */ /* 0x000fe40007ffe0ff */
[----:B------:R-:W-:Y:S02]  /*5f70*/  @P1 LOP3.LUT R47, R47, 0x80000000, RZ, 0xfc, !PT ;  /* 0x800000002f2f1812 */ /* 0x000fe400078efcff */
[----:B------:R-:W-:Y:S01]  /*5f80*/  @!P6 SHF.L.U64.HI R0, R66, 0x1, R0 ;  /* 0x000000014200e819 */ /* 0x000fe20000010200 */
[----:B------:R1:W-:Y:S01]  /*5f90*/  STL [R1+0x724], R37 ;  /* 0x0007242501007387 */ /* 0x0003e20000100800 */
[----:B0-----:R-:W-:-:S04]  /*5fa0*/  @!P6 IADD3 R36, P1, PT, R46, R26, RZ ;  /* 0x0000001a2e24e210 */ /* 0x001fc80007f3e0ff */
[----:B-1----:R-:W-:Y:S02]  /*5fb0*/  @!P6 IADD3.X R37, PT, PT, R0, R27, RZ, P1, !PT ;  /* 0x0000001b0025e210 */ /* 0x002fe40000ffe4ff */
[----:B------:R-:W0:Y:S03]  /*5fc0*/  @!P6 LDC.64 R26, c[0x0][0x398] ;  /* 0x0000e600ff1aeb82 */ /* 0x000e260000000a00 */
[----:B------:R1:W-:Y:S02]  /*5fd0*/  STL.64 [R1+0x748], R36 ;  /* 0x0007482401007387 */ /* 0x0003e40000100a00 */
[----:B-1----:R-:W-:Y:S02]  /*5fe0*/  MOV R36, R34 ;  /* 0x0000002200247202 */ /* 0x002fe40000000f00 */
[----:B------:R-:W-:Y:S02]  /*5ff0*/  MOV R37, R35 ;  /* 0x0000002300257202 */ /* 0x000fe40000000f00 */
[----:B0-----:R-:W-:-:S04]  /*6000*/  @!P6 IADD3 R34, P1, PT, R46, R26, RZ ;  /* 0x0000001a2e22e210 */ /* 0x001fc80007f3e0ff */
[----:B------:R-:W-:Y:S01]  /*6010*/  @!P6 IADD3.X R35, PT, PT, R0, R27, RZ, P1, !PT ;  /* 0x0000001b0023e210 */ /* 0x000fe20000ffe4ff */
[----:B------:R-:W-:-:S06]  /*6020*/  HFMA2 R27, -RZ, RZ, 0, 0 ;  /* 0x00000000ff1b7431 */ /* 0x000fcc00000001ff */
[----:B--2---:R-:W2:Y:S01]  /*6030*/  @!P0 LDG.E R27, desc[UR10][R62.64] ;  /* 0x0000000a3e1b8981 */ /* 0x004ea2000c1e1900 */
[----:B------:R-:W-:-:S03]  /*6040*/  MOV R0, RZ ;  /* 0x000000ff00007202 */ /* 0x000fc60000000f00 */
        /* <DEDUP_REMOVED lines=9> */
[----:B------:R-:W-:Y:S04]  /*60e0*/  STL.64 [R1+0x758], R34 ;  /* 0x0007582201007387 */ /* 0x000fe80000100a00 */
[----:B------:R-:W-:Y:S01]  /*60f0*/  STL [R1+0x7a8], R34 ;  /* 0x0007a82201007387 */ /* 0x000fe20000100800 */
[----:B0-----:R-:W-:-:S03]  /*6100*/  PRMT R50, RZ, 0x7610, R50 ;  /* 0x00007610ff327816 */ /* 0x001fc60000000032 */
[----:B------:R-:W-:Y:S04]  /*6110*/  STL [R1+0x7f0], R34 ;  /* 0x0007f02201007387 */ /* 0x000fe80000100800 */
[----:B------:R-:W-:Y:S04]  /*6120*/  STL [R1+0x820], R34 ;  /* 0x0008202201007387 */ /* 0x000fe80000100800 */
[----:B------:R-:W-:Y:S04]  /*6130*/  STL.64 [R1+0x848], R34 ;  /* 0x0008482201007387 */ /* 0x000fe80000100a00 */
[----:B------:R-:W-:Y:S04]  /*6140*/  STL [R1+0x87c], R34 ;  /* 0x00087c2201007387 */ /* 0x000fe80000100800 */
[----:B------:R-:W-:Y:S04]  /*6150*/  STL [R1+0x8ac], R34 ;  /* 0x0008ac2201007387 */ /* 0x000fe80000100800 */
[----:B------:R-:W-:Y:S04]  /*6160*/  STL [R1+0x8dc], R34 ;  /* 0x0008dc2201007387 */ /* 0x000fe80000100800 */
[----:B------:R0:W-:Y:S04]  /*6170*/  STL.64 [R1+0x910], R34 ;  /* 0x0009102201007387 */ /* 0x0001e80000100a00 */
[----:B------:R-:W-:Y:S04]  /*6180*/  STL [R1+0x968], R48 ;  /* 0x0009683001007387 */ /* 0x000fe80000100800 */
[----:B------:R-:W-:Y:S04]  /*6190*/  STL [R1+0x970], R48 ;  /* 0x0009703001007387 */ /* 0x000fe80000100800 */
[----:B------:R-:W-:Y:S01]  /*61a0*/  STL [R1+0x984], R48 ;  /* 0x0009843001007387 */ /* 0x000fe20000100800 */
[----:B0-----:R-:W-:-:S02]  /*61b0*/  MOV R34, R6 ;  /* 0x0000000600227202 */ /* 0x001fc40000000f00 */
[----:B------:R-:W-:Y:S01]  /*61c0*/  MOV R35, R7 ;  /* 0x0000000700237202 */ /* 0x000fe20000000f00 */
        /* <DEDUP_REMOVED lines=53> */
[----:B--2---:R-:W-:-:S03]  /*6520*/  @!P0 PRMT R50, R27, 0x7610, R50 ;  /* 0x000076101b328816 */ /* 0x004fc60000000032 */
[----:B------:R-:W-:Y:S04]  /*6530*/  STL [R1+0x924], R51 ;  /* 0x0009243301007387 */ /* 0x000fe80000100800 */
[----:B------:R-:W2:Y:S04]  /*6540*/  LDL.LU.64 R6, [R1+0x9a0] ;  /* 0x0009a00001067983 */ /* 0x000ea80000300a00 */
[----:B------:R-:W3:Y:S04]  /*6550*/  @!P0 LDG.E R0, desc[UR10][R60.64] ;  /* 0x0000000a3c008981 */ /* 0x000ee8000c1e1900 */
[----:B------:R0:W-:Y:S04]  /*6560*/  STL.S16 [R1+0x250], R50 ;  /* 0x0002503201007387 */ /* 0x0001e80000100600 */
[----:B0-----:R-:W4:Y:S01]  /*6570*/  LDL.LU R50, [R1+0x998] ;  /* 0x0009980001327983 */ /* 0x001f220000300800 */
[----:B------:R-:W-:-:S04]  /*6580*/  LOP3.LUT R47, R47, 0xbfffffff, RZ, 0xc0, !PT ;  /* 0xbfffffff2f2f7812 */ /* 0x000fc800078ec0ff */
[----:B------:R-:W-:-:S04]  /*6590*/  @P2 LOP3.LUT R47, R47, 0x40000000, RZ, 0xfc, !PT ;  /* 0x400000002f2f2812 */ /* 0x000fc800078efcff */
[----:B------:R-:W-:-:S04]  /*65a0*/  LOP3.LUT R47, R47, 0xdfffffff, RZ, 0xc0, !PT ;  /* 0xdfffffff2f2f7812 */ /* 0x000fc800078ec0ff */
[----:B------:R-:W-:Y:S02]  /*65b0*/  @P3 LOP3.LUT R47, R47, 0x20000000, RZ, 0xfc, !PT ;  /* 0x200000002f2f3812 */ /* 0x000fe400078efcff */
[----:B------:R-:W-:Y:S02]  /*65c0*/  PRMT R26, RZ, 0x7610, R26 ;  /* 0x00007610ff1a7816 */ /* 0x000fe4000000001a */
[----:B------:R-:W-:-:S04]  /*65d0*/  LOP3.LUT R47, R47, 0xefffffff, RZ, 0xc0, !PT ;  /* 0xefffffff2f2f7812 */ /* 0x000fc800078ec0ff */
[----:B------:R-:W-:-:S04]  /*65e0*/  @P4 LOP3.LUT R47, R47, 0x10000000, RZ, 0xfc, !PT ;  /* 0x100000002f2f4812 */ /* 0x000fc800078efcff */
[----:B------:R-:W-:Y:S02]  /*65f0*/  LOP3.LUT P4, RZ, R47, 0x1000000, RZ, 0xc0, !PT ;  /* 0x010000002fff7812 */ /* 0x000fe4000788c0ff */
[----:B---3--:R-:W-:-:S05]  /*6600*/  @!P0 PRMT R26, R0, 0x7632, R26 ;  /* 0x00007632001a8816 */ /* 0x008fca000000001a */
[----:B------:R0:W-:Y:S01]  /*6610*/  STL.S16 [R1+0x28c], R26 ;  /* 0x00028c1a01007387 */ /* 0x0001e20000100600 */
[----:B----4-:R-:W-:Y:S01]  /*6620*/  PRMT R50, RZ, 0x7610, R50 ;  /* 0x00007610ff327816 */ /* 0x010fe20000000032 */
[----:B0-----:R-:W-:-:S03]  /*6630*/  HFMA2 R26, -RZ, RZ, 0, 0 ;  /* 0x00000000ff1a7431 */ /* 0x001fc600000001ff */
[----:B------:R-:W-:-:S05]  /*6640*/  @!P0 PRMT R50, R0, 0x7610, R50 ;  /* 0x0000761000328816 */ /* 0x000fca0000000032 */
[----:B------:R0:W-:Y:S04]  /*6650*/  STL.S16 [R1+0x284], R50 ;  /* 0x0002843201007387 */ /* 0x0001e80000100600 */
[----:B--2---:R1:W2:Y:S04]  /*6660*/  @!P4 LDG.E R26, desc[UR10][R6.64] ;  /* 0x0000000a061ac981 */ /* 0x0042a8000c1e1900 */
[----:B0-----:R-:W3:Y:S01]  /*6670*/  LDL.LU R50, [R1+0x990] ;  /* 0x0009900001327983 */ /* 0x001ee20000300800 */
[----:B-1----:R-:W-:-:S06]  /*6680*/  MOV R6, RZ ;  /* 0x000000ff00067202 */ /* 0x002fcc0000000f00 */
[----:B------:R-:W4:Y:S01]  /*6690*/  @!P4 LDG.E R6, desc[UR10][R28.64] ;  /* 0x0000000a1c06c981 */ /* 0x000f22000c1e1900 */
[----:B---3--:R-:W-:-:S04]  /*66a0*/  PRMT R50, RZ, 0x7610, R50 ;  /* 0x00007610ff327816 */ /* 0x008fc80000000032 */
[----:B--2---:R-:W-:-:S05]  /*66b0*/  @!P4 PRMT R50, R26, 0x7610, R50 ;  /* 0x000076101a32c816 */ /* 0x004fca0000000032 */
[----:B------:R0:W-:Y:S04]  /*66c0*/  STL.S16 [R1+0x210], R50 ;  /* 0x0002103201007387 */ /* 0x0001e80000100600 */
[----:B0-----:R-:W2:Y:S01]  /*66d0*/  LDL.LU R50, [R1+0x98c] ;  /* 0x00098c0001327983 */ /* 0x001ea20000300800 */
[----:B------:R-:W-:Y:S02]  /*66e0*/  LOP3.LUT R47, R47, 0xf7ffffff, RZ, 0xc0, !PT ;  /* 0xf7ffffff2f2f7812 */ /* 0x000fe400078ec0ff */
[----:B------:R-:W-:Y:S02]  /*66f0*/  PRMT R7, RZ, 0x7610, R7 ;  /* 0x00007610ff077816 */ /* 0x000fe40000000007 */
[----:B------:R-:W-:Y:S02]  /*6700*/  @P5 LOP3.LUT R47, R47, 0x8000000, RZ, 0xfc, !PT ;  /* 0x080000002f2f5812 */ /* 0x000fe400078efcff */
[----:B----4-:R-:W-:-:S02]  /*6710*/  @!P4 PRMT R7, R6, 0x7632, R7 ;  /* 0x000076320607c816 */ /* 0x010fc40000000007 */
[----:B------:R-:W-:-:S03]  /*6720*/  LOP3.LUT P3, RZ, R47, 0x800000, RZ, 0xc0, !PT ;  /* 0x008000002fff7812 */ /* 0x000fc6000786c0ff */
[----:B------:R0:W-:Y:S02]  /*6730*/  STL.S16 [R1+0x294], R7 ;  /* 0x0002940701007387 */ /* 0x0001e40000100600 */
[----:B0-----:R-:W-:-:S08]  /*6740*/  MOV R7, RZ ;  /* 0x000000ff00077202 */ /* 0x001fd00000000f00 */
[----:B------:R0:W3:Y:S01]  /*6750*/  @!P3 LDG.E R7, desc[UR10][R30.64] ;  /* 0x0000000a1e07b981 */ /* 0x0000e2000c1e1900 */
[----:B--2---:R-:W-:-:S04]  /*6760*/  PRMT R50, RZ, 0x7610, R50 ;  /* 0x00007610ff327816 */ /* 0x004fc80000000032 */
[----:B------:R-:W-:-:S05]  /*6770*/  @!P4 PRMT R50, R26, 0x7632, R50 ;  /* 0x000076321a32c816 */ /* 0x000fca0000000032 */
[----:B------:R1:W-:Y:S04]  /*6780*/  STL.S16 [R1+0x23c], R50 ;  /* 0x00023c3201007387 */ /* 0x0003e80000100600 */
[----:B-1----:R-:W2:Y:S01]  /*6790*/  LDL.LU R50, [R1+0x988] ;  /* 0x0009880001327983 */ /* 0x002ea20000300800 */
[----:B0-----:R-:W-:Y:S02]  /*67a0*/  PRMT R30, RZ, 0x7610, R30 ;  /* 0x00007610ff1e7816 */ /* 0x001fe4000000001e */
[----:B------:R-:W-:Y:S02]  /*67b0*/  LOP3.LUT P1, RZ, R47, 0x400000, RZ, 0xc0, !PT ;  /* 0x004000002fff7812 */ /* 0x000fe4000782c0ff */
[----:B---3--:R-:W-:-:S05]  /*67c0*/  @!P3 PRMT R30, R7, 0x7632, R30 ;  /* 0x00007632071eb816 */ /* 0x008fca000000001e */
[----:B------:R0:W-:Y:S02]  /*67d0*/  STL.S16 [R1+0x2fc], R30 ;  /* 0x0002fc1e01007387 */ /* 0x0001e40000100600 */
[----:B0-----:R-:W-:-:S06]  /*67e0*/  HFMA2 R30, -RZ, RZ, 0, 0 ;  /* 0x00000000ff1e7431 */ /* 0x001fcc00000001ff */
[----:B------:R0:W3:Y:S01]  /*67f0*/  @!P1 LDG.E R30, desc[UR10][R8.64] ;  /* 0x0000000a081e9981 */ /* 0x0000e2000c1e1900 */
[----:B--2---:R-:W-:-:S04]  /*6800*/  PRMT R50, RZ, 0x7610, R50 ;  /* 0x00007610ff327816 */ /* 0x004fc80000000032 */
[----:B------:R-:W-:-:S05]  /*6810*/  @!P3 PRMT R50, R7, 0x7610, R50 ;  /* 0x000076100732b816 */ /* 0x000fca0000000032 */
[----:B------:R1:W-:Y:S04]  /*6820*/  STL.S16 [R1+0x2d8], R50 ;  /* 0x0002d83201007387 */ /* 0x0003e80000100600 */
[----:B-1----:R-:W2:Y:S01]  /*6830*/  LDL.LU R50, [R1+0x980] ;  /* 0x0009800001327983 */ /* 0x002ea20000300800 */
[----:B0-----:R-:W-:-:S06]  /*6840*/  MOV R8, RZ ;  /* 0x000000ff00087202 */ /* 0x001fcc0000000f00 */
[----:B------:R-:W4:Y:S01]  /*6850*/  @!P1 LDG.E R8, desc[UR10][R32.64] ;  /* 0x0000000a20089981 */ /* 0x000f22000c1e1900 */
[----:B------:R-:W-:Y:S02]  /*6860*/  PRMT R28, RZ, 0x7610, R28 ;  /* 0x00007610ff1c7816 */ /* 0x000fe4000000001c */
[----:B------:R-:W-:Y:S02]  /*6870*/  PRMT R48, RZ, 0x7610, R48 ;  /* 0x00007610ff307816 */ /* 0x000fe40000000030 */
[----:B------:R-:W-:Y:S02]  /*6880*/  @!P4 PRMT R28, R6, 0x7610, R28 ;  /* 0x00007610061cc816 */ /* 0x000fe4000000001c */
[----:B------:R-:W-:-:S03]  /*6890*/  @!P0 PRMT R48, R27, 0x7632, R48 ;  /* 0x000076321b308816 */ /* 0x000fc60000000030 */
[----:B------:R0:W-:Y:S04]  /*68a0*/  STL.S16 [R1+0x290], R28 ;  /* 0x0002901c01007387 */ /* 0x0001e80000100600 */
[----:B------:R1:W-:Y:S01]  /*68b0*/  STL.S16 [R1+0x264], R48 ;  /* 0x0002643001007387 */ /* 0x0003e20000100600 */
[----:B0-----:R-:W-:-:S03]  /*68c0*/  HFMA2 R28, -RZ, RZ, 0, 0 ;  /* 0x00000000ff1c7431 */ /* 0x001fc600000001ff */
[----:B-1----:R-:W4:Y:S04]  /*68d0*/  LDL.LU R48, [R1+0x994] ;  /* 0x0009940001307983 */ /* 0x002f280000300800 */
[----:B------:R-:W4:Y:S01]  /*68e0*/  @!P3 LDG.E R28, desc[UR10][R52.64] ;  /* 0x0000000a341cb981 */ /* 0x000f22000c1e1900 */
[----:B------:R-:W-:Y:S02]  /*68f0*/  PRMT R9, RZ, 0x7610, R9 ;  /* 0x00007610ff097816 */ /* 0x000fe40000000009 */
[----:B--2---:R-:W-:-:S04]  /*6900*/  PRMT R50, RZ, 0x7610, R50 ;  /* 0x00007610ff327816 */ /* 0x004fc80000000032 */
[----:B---3--:R-:W-:-:S05]  /*6910*/  @!P1 PRMT R50, R30, 0x7610, R50 ;  /* 0x000076101e329816 */ /* 0x008fca0000000032 */
[----:B------:R0:W-:Y:S04]  /*6920*/  STL.S16 [R1+0x2dc], R50 ;  /* 0x0002dc3201007387 */ /* 0x0001e80000100600 */
[----:B0-----:R-:W2:Y:S01]  /*6930*/  LDL.LU R50, [R1+0x97c] ;  /* 0x00097c0001327983 */ /* 0x001ea20000300800 */
[----:B------:R-:W-:Y:S02]  /*6940*/  LOP3.LUT P2, RZ, R47, 0x200000, RZ, 0xc0, !PT ;  /* 0x002000002fff7812 */ /* 0x000fe4000784c0ff */
[----:B----4-:R-:W-:-:S05]  /*6950*/  @!P1 PRMT R9, R8, 0x7632, R9 ;  /* 0x0000763208099816 */ /* 0x010fca0000000009 */
[----:B------:R0:W-:Y:S02]  /*6960*/  STL.S16 [R1+0x32c], R9 ;  /* 0x00032c0901007387 */ /* 0x0001e40000100600 */
[----:B0-----:R-:W-:-:S06]  /*6970*/  MOV R9, RZ ;  /* 0x000000ff00097202 */ /* 0x001fcc0000000f00 */
[----:B------:R0:W3:Y:S01]  /*6980*/  @!P2 LDG.E R9, desc[UR10][R38.64] ;  /* 0x0000000a2609a981 */ /* 0x0000e2000c1e1900 */
[----:B------:R-:W-:-:S04]  /*6990*/  PRMT R32, RZ, 0x7610, R32 ;  /* 0x00007610ff207816 */ /* 0x000fc80000000020 */
[----:B------:R-:W-:-:S05]  /*69a0*/  @!P1 PRMT R32, R8, 0x7610, R32 ;  /* 0x0000761008209816 */ /* 0x000fca0000000020 */
[----:B------:R1:W-:Y:S01]  /*69b0*/  STL.S16 [R1+0x308], R32 ;  /* 0x0003082001007387 */ /* 0x0003e20000100600 */
[----:B------:R-:W-:Y:S01]  /*69c0*/  PRMT R48, RZ, 0x7610, R48 ;  /* 0x00007610ff307816 */ /* 0x000fe20000000030 */
[----:B-1----:R-:W-:-:S03]  /*69d0*/  HFMA2 R32, -RZ, RZ, 0, 0 ;  /* 0x00000000ff207431 */ /* 0x002fc600000001ff */
[----:B------:R-:W-:-:S05]  /*69e0*/  @!P3 PRMT R48, R28, 0x7632, R48 ;  /* 0x000076321c30b816 */ /* 0x000fca0000000030 */
[----:B------:R1:W-:Y:S04]  /*69f0*/  STL.S16 [R1+0x2f8], R48 ;  /* 0x0002f83001007387 */ /* 0x0003e80000100600 */
[----:B------:R-:W4:Y:S04]  /*6a00*/  @!P2 LDG.E R32, desc[UR10][R58.64] ;  /* 0x0000000a3a20a981 */ /* 0x000f28000c1e1900 */
[----:B-1----:R-:W4:Y:S01]  /*6a10*/  LDL.LU R48, [R1+0x984] ;  /* 0x0009840001307983 */ /* 0x002f220000300800 */
[----:B--2---:R-:W-:-:S04]  /*6a20*/  PRMT R50, RZ, 0x7610, R50 ;  /* 0x00007610ff327816 */ /* 0x004fc80000000032 */
[----:B------:R-:W-:-:S05]  /*6a30*/  @!P1 PRMT R50, R30, 0x7632, R50 ;  /* 0x000076321e329816 */ /* 0x000fca0000000032 */
[----:B------:R1:W-:Y:S04]  /*6a40*/  STL.S16 [R1+0x328], R50 ;  /* 0x0003283201007387 */ /* 0x0003e80000100600 */
[----:B-1----:R-:W2:Y:S01]  /*6a50*/  LDL.LU R50, [R1+0x978] ;  /* 0x0009780001327983 */ /* 0x002ea20000300800 */
[----:B------:R-:W-:Y:S02]  /*6a60*/  LOP3.LUT R47, R47, 0xfbffffff, RZ, 0xc0, !PT ;  /* 0xfbffffff2f2f7812 */ /* 0x000fe400078ec0ff */
[----:B0-----:R-:W-:Y:S02]  /*6a70*/  PRMT R38, RZ, 0x7610, R38 ;  /* 0x00007610ff267816 */ /* 0x001fe40000000026 */
[----:B------:R-:W-:Y:S02]  /*6a80*/  @P6 LOP3.LUT R47, R47, 0x4000000, RZ, 0xfc, !PT ;  /* 0x040000002f2f6812 */ /* 0x000fe400078efcff */
[----:B---3--:R-:W-:-:S02]  /*6a90*/  @!P2 PRMT R38, R9, 0x7632, R38 ;  /* 0x000076320926a816 */ /* 0x008fc40000000026 */
[----:B------:R-:W-:-:S03]  /*6aa0*/  LOP3.LUT P5, RZ, R47, 0x100000, RZ, 0xc0, !PT ;  /* 0x001000002fff7812 */ /* 0x000fc600078ac0ff */
[----:B------:R0:W-:Y:S02]  /*6ab0*/  STL.S16 [R1+0x36c], R38 ;  /* 0x00036c2601007387 */ /* 0x0001e40000100600 */
[----:B0-----:R-:W-:-:S08]  /*6ac0*/  HFMA2 R38, -RZ, RZ, 0, 0 ;  /* 0x00000000ff267431 */ /* 0x001fd000000001ff */
[----:B------:R0:W3:Y:S02]  /*6ad0*/  @!P5 LDG.E R38, desc[UR10][R10.64] ;  /* 0x0000000a0a26d981 */ /* 0x0000e4000c1e1900 */
[----:B0-----:R-:W-:-:S06]  /*6ae0*/  MOV R10, RZ ;  /* 0x000000ff000a7202 */ /* 0x001fcc0000000f00 */
[----:B------:R-:W3:Y:S01]  /*6af0*/  @!P5 LDG.E R10, desc[UR10][R14.64] ;  /* 0x0000000a0e0ad981 */ /* 0x000ee2000c1e1900 */
        /* <DEDUP_REMOVED lines=8> */
[----:B------:R-:W-:Y:S02]  /*6b80*/  PRMT R52, RZ, 0x7610, R52 ;  /* 0x00007610ff347816 */ /* 0x000fe40000000034 */
[----:B------:R-:W-:Y:S02]  /*6b90*/  PRMT R11, RZ, 0x7610, R11 ;  /* 0x00007610ff0b7816 */ /* 0x000fe4000000000b */
[----:B------:R-:W-:Y:S02]  /*6ba0*/  @!P3 PRMT R52, R28, 0x7610, R52 ;  /* 0x000076101c34b816 */ /* 0x000fe40000000034 */
[----:B------:R-:W-:-:S02]  /*6bb0*/  LOP3.LUT P3, RZ, R47, 0x80000, RZ, 0xc0, !PT ;  /* 0x000800002fff7812 */ /* 0x000fc4000786c0ff */
[----:B------:R-:W-:Y:S02]  /*6bc0*/  LOP3.LUT P1, RZ, R47, 0x40000, RZ, 0xc0, !PT ;  /* 0x000400002fff7812 */ /* 0x000fe4000782c0ff */
[----:B---3--:R-:W-:-:S05]  /*6bd0*/  @!P5 PRMT R11, R10, 0x7632, R11 ;  /* 0x000076320a0bd816 */ /* 0x008fca000000000b */
[----:B------:R0:W-:Y:S02]  /*6be0*/  STL.S16 [R1+0x3c0], R11 ;  /* 0x0003c00b01007387 */ /* 0x0001e40000100600 */
[----:B0-----:R-:W-:-:S06]  /*6bf0*/  MOV R11, RZ ;  /* 0x000000ff000b7202 */ /* 0x001fcc0000000f00 */
[----:B------:R0:W3:Y:S01]  /*6c00*/  @!P3 LDG.E R11, desc[UR10][R42.64] ;  /* 0x0000000a2a0bb981 */ /* 0x0000e2000c1e1900 */
[----:B------:R-:W-:Y:S01]  /*6c10*/  PRMT R15, RZ, 0x7610, R15 ;  /* 0x00007610ff0f7816 */ /* 0x000fe2000000000f */
[----:B0-----:R-:W-:-:S03]  /*6c20*/  HFMA2 R42, -RZ, RZ, 0, 0 ;  /* 0x00000000ff2a7431 */ /* 0x001fc600000001ff */
[----:B------:R-:W-:-:S05]  /*6c30*/  @!P5 PRMT R15, R10, 0x7610, R15 ;  /* 0x000076100a0fd816 */ /* 0x000fca000000000f */
[----:B------:R0:W-:Y:S04]  /*6c40*/  STL.S16 [R1+0x38c], R15 ;  /* 0x00038c0f01007387 */ /* 0x0001e80000100600 */
[----:B------:R1:W3:Y:S01]  /*6c50*/  @!P1 LDG.E R42, desc[UR10][R12.64] ;  /* 0x0000000a0c2a9981 */ /* 0x0002e2000c1e1900 */
[----:B----4-:R-:W-:Y:S01]  /*6c60*/  PRMT R48, RZ, 0x7610, R48 ;  /* 0x00007610ff307816 */ /* 0x010fe20000000030 */
[----:B0-----:R-:W-:Y:S01]  /*6c70*/  HFMA2 R15, -RZ, RZ, 0, 0 ;  /* 0x00000000ff0f7431 */ /* 0x001fe200000001ff */
[----:B-1----:R-:W-:-:S06]  /*6c80*/  MOV R12, RZ ;  /* 0x000000ff000c7202 */ /* 0x002fcc0000000f00 */
[----:B------:R0:W4:Y:S01]  /*6c90*/  @!P1 LDG.E R12, desc[UR10][R44.64] ;  /* 0x0000000a2c0c9981 */ /* 0x000122000c1e1900 */
[----:B------:R-:W-:-:S03]  /*6ca0*/  @!P5 PRMT R48, R38, 0x7610, R48 ;  /* 0x000076102630d816 */ /* 0x000fc60000000030 */
[----:B------:R-:W4:Y:S04]  /*6cb0*/  @!P3 LDG.E R15, desc[UR10][R56.64] ;  /* 0x0000000a380fb981 */ /* 0x000f28000c1e1900 */
[----:B------:R1:W-:Y:S04]  /*6cc0*/  STL.S16 [R1+0x34c], R48 ;  /* 0x00034c3001007387 */ /* 0x0003e80000100600 */
[----:B-1----:R-:W4:Y:S01]  /*6cd0*/  LDL.LU R48, [R1+0x968] ;  /* 0x0009680001307983 */ /* 0x002f220000300800 */
[----:B--2---:R-:W-:-:S04]  /*6ce0*/  PRMT R50, RZ, 0x7610, R50 ;  /* 0x00007610ff327816 */ /* 0x004fc80000000032 */
[----:B------:R-:W-:-:S05]  /*6cf0*/  @!P2 PRMT R50, R9, 0x7610, R50 ;  /* 0x000076100932a816 */ /* 0x000fca0000000032 */
[----:B------:R1:W-:Y:S04]  /*6d00*/  STL.S16 [R1+0x348], R50 ;  /* 0x0003483201007387 */ /* 0x0003e80000100600 */
[----:B-1----:R-:W2:Y:S01]  /*6d10*/  LDL.LU R50, [R1+0x96c] ;  /* 0x00096c0001327983 */ /* 0x002ea20000300800 */
[----:B------:R-:W-:Y:S02]  /*6d20*/  PRMT R13, RZ, 0x7610, R13 ;  /* 0x00007610ff0d7816 */ /* 0x000fe4000000000d */
[C---:B------:R-:W-:Y:S02]  /*6d30*/  LOP3.LUT P2, RZ, R47.reuse, 0x20000, RZ, 0xc0, !PT ;  /* 0x000200002fff7812 */ /* 0x040fe4000784c0ff */
[----:B------:R-:W-:Y:S02]  /*6d40*/  LOP3.LUT P4, RZ, R47, 0x10000, RZ, 0xc0, !PT ;  /* 0x000100002fff7812 */ /* 0x000fe4000788c0ff */
[----:B0-----:R-:W-:-:S02]  /*6d50*/  PRMT R44, RZ, 0x7610, R44 ;  /* 0x00007610ff2c7816 */ /* 0x001fc4000000002c */
[----:B------:R-:W-:Y:S02]  /*6d60*/  PRMT R67, RZ, 0x7610, R67 ;  /* 0x00007610ff437816 */ /* 0x000fe40000000043 */
[----:B---3--:R-:W-:-:S05]  /*6d70*/  @!P3 PRMT R13, R11, 0x7632, R13 ;  /* 0x000076320b0db816 */ /* 0x008fca000000000d */
[----:B------:R0:W-:Y:S02]  /*6d80*/  STL.S16 [R1+0x3dc], R13 ;  /* 0x0003dc0d01007387 */ /* 0x0001e40000100600 */
[----:B0-----:R-:W-:-:S06]  /*6d90*/  MOV R13, RZ ;  /* 0x000000ff000d7202 */ /* 0x001fcc0000000f00 */
[----:B------:R0:W3:Y:S01]  /*6da0*/  @!P2 LDG.E R13, desc[UR10][R2.64] ;  /* 0x0000000a020da981 */ /* 0x0000e2000c1e1900 */
[----:B------:R-:W-:Y:S01]  /*6db0*/  @!P3 PRMT R44, R11, 0x7610, R44 ;  /* 0x000076100b2cb816 */ /* 0x000fe2000000002c */
[----:B0-----:R-:W-:Y:S01]  /*6dc0*/  HFMA2 R3, -RZ, RZ, 0, 0 ;  /* 0x00000000ff037431 */ /* 0x001fe200000001ff */
[----:B------:R-:W-:Y:S02]  /*6dd0*/  LOP3.LUT P6, RZ, R47, 0x4000, RZ, 0xc0, !PT ;  /* 0x000040002fff7812 */ /* 0x000fe400078cc0ff */
[----:B------:R-:W-:Y:S01]  /*6de0*/  @!P5 PRMT R67, R38, 0x7632, R67 ;  /* 0x000076322643d816 */ /* 0x000fe20000000043 */
[----:B------:R0:W-:Y:S04]  /*6df0*/  STL.S16 [R1+0x3d8], R44 ;  /* 0x0003d82c01007387 */ /* 0x0001e80000100600 */
[----:B------:R1:W3:Y:S01]  /*6e00*/  @!P4 LDG.E R3, desc[UR10][R4.64] ;  /* 0x0000000a0403c981 */ /* 0x0002e2000c1e1900 */
[----:B0-----:R-:W-:Y:S01]  /*6e10*/  HFMA2 R44, -RZ, RZ, 0, 0 ;  /* 0x00000000ff2c7431 */ /* 0x001fe200000001ff */
[----:B-1----:R-:W-:-:S02]  /*6e20*/  PRMT R5, RZ, 0x7610, R5 ;  /* 0x00007610ff057816 */ /* 0x002fc40000000005 */
[----:B------:R0:W-:Y:S02]  /*6e30*/  STL.S16 [R1+0x3a0], R67 ;  /* 0x0003a04301007387 */ /* 0x0001e40000100600 */
[----:B----4-:R-:W-:Y:S02]  /*6e40*/  @!P1 PRMT R5, R12, 0x7610, R5 ;  /* 0x000076100c059816 */ /* 0x010fe40000000005 */
[----:B------:R-:W4:Y:S01]  /*6e50*/  @!P2 LDG.E R44, desc[UR10][R54.64] ;  /* 0x0000000a362ca981 */ /* 0x000f22000c1e1900 */
[----:B------:R-:W-:-:S03]  /*6e60*/  PRMT R14, RZ, 0x7610, R14 ;  /* 0x00007610ff0e7816 */ /* 0x000fc6000000000e */
[----:B------:R1:W-:Y:S01]  /*6e70*/  STL.S16 [R1+0x3f8], R5 ;  /* 0x0003f80501007387 */ /* 0x0003e20000100600 */
[----:B0-----:R-:W-:Y:S02]  /*6e80*/  MOV R67, RZ ;  /* 0x000000ff00437202 */ /* 0x001fe40000000f00 */
[C---:B------:R-:W-:Y:S02]  /*6e90*/  LOP3.LUT P0, RZ, R47.reuse, 0x2000, RZ, 0xc0, !PT ;  /* 0x000020002fff7812 */ /* 0x040fe4000780c0ff */
[----:B------:R-:W-:Y:S02]  /*6ea0*/  MOV R4, RZ ;  /* 0x000000ff00047202 */ /* 0x000fe40000000f00 */
[----:B------:R-:W3:Y:S01]  /*6eb0*/  @!P6 LDG.E R67, desc[UR10][R18.64] ;  /* 0x0000000a1243e981 */ /* 0x000ee2000c1e1900 */
[----:B-1----:R-:W-:Y:S01]  /*6ec0*/  HFMA2 R5, -RZ, RZ, 0, 0 ;  /* 0x00000000ff057431 */ /* 0x002fe200000001ff */
[----:B------:R-:W-:Y:S02]  /*6ed0*/  LOP3.LUT P5, RZ, R47, 0x8000, RZ, 0xc0, !PT ;  /* 0x000080002fff7812 */ /* 0x000fe400078ac0ff */
[----:B------:R-:W3:Y:S01]  /*6ee0*/  @!P4 LDG.E R4, desc[UR10][R40.64] ;  /* 0x0000000a2804c981 */ /* 0x000ee2000c1e1900 */
[----:B------:R-:W-:-:S02]  /*6ef0*/  LOP3.LUT R48, R48, 0xfffff7ff, RZ, 0xc0, !PT ;  /* 0xfffff7ff30307812 */ /* 0x000fc400078ec0ff */
[----:B------:R-:W-:Y:S01]  /*6f00*/  @!P1 PRMT R14, R42, 0x7632, R14 ;  /* 0x000076322a0e9816 */ /* 0x000fe2000000000e */
[----:B------:R-:W3:Y:S01]  /*6f10*/  LDL.LU.64 R18, [R1+0x5d0] ;  /* 0x0005d00001127983 */ /* 0x000ee20000300a00 */
[----:B------:R-:W-:Y:S02]  /*6f20*/  @P4 LOP3.LUT R48, R48, 0x800, RZ, 0xfc, !PT ;  /* 0x0000080030304812 */ /* 0x000fe400078efcff */
[----:B------:R-:W-:Y:S01]  /*6f30*/  LOP3.LUT P4, RZ, R47, 0x1000, RZ, 0xc0, !PT ;  /* 0x000010002fff7812 */ /* 0x000fe2000788c0ff */
[----:B------:R0:W-:Y:S04]  /*6f40*/  STL.S16 [R1+0x41c], R14 ;  /* 0x00041c0e01007387 */ /* 0x0001e80000100600 */
[----:B------:R-:W3:Y:S01]  /*6f50*/  @!P6 LDG.E R5, desc[UR10][R20.64] ;  /* 0x0000000a1405e981 */ /* 0x000ee2000c1e1900 */
[----:B0-----:R-:W-:-:S03]  /*6f60*/  MOV R14, RZ ;  /* 0x000000ff000e7202 */ /* 0x001fc60000000f00 */
[----:B------:R-:W3:Y:S04]  /*6f70*/  LDL.LU.64 R20, [R1+0x5c8] ;  /* 0x0005c80001147983 */ /* 0x000ee80000300a00 */
[----:B------:R-:W3:Y:S04]  /*6f80*/  @!P5 LDG.E R14, desc[UR10][R22.64] ;  /* 0x0000000a160ed981 */ /* 0x000ee8000c1e1900 */
[----:B------:R-:W3:Y:S01]  /*6f90*/  LDL.LU.64 R22, [R1+0x538] ;  /* 0x0005380001167983 */ /* 0x000ee20000300a00 */
[----:B--2---:R-:W-:-:S04]  /*6fa0*/  PRMT R50, RZ, 0x7610, R50 ;  /* 0x00007610ff327816 */ /* 0x004fc80000000032 */
[----:B------:R-:W-:-:S05]  /*6fb0*/  @!P3 PRMT R50, R15, 0x7610, R50 ;  /* 0x000076100f32b816 */ /* 0x000fca0000000032 */
[----:B------:R0:W-:Y:S02]  /*6fc0*/  STL.S16 [R1+0x388], R50 ;  /* 0x0003883201007387 */ /* 0x0001e40000100600 */
[----:B0-----:R-:W-:-:S06]  /*6fd0*/  HFMA2 R50, -RZ, RZ, 0, 0 ;  /* 0x00000000ff327431 */ /* 0x001fcc00000001ff */
[----:B------:R0:W2:Y:S02]  /*6fe0*/  @!P0 LDG.E R50, desc[UR10][R16.64] ;  /* 0x0000000a10328981 */ /* 0x0000a4000c1e1900 */
[----:B0-----:R-:W-:-:S06]  /*6ff0*/  CS2R R16, SRZ ;  /* 0x0000000000107805 */ /* 0x001fcc000001ff00 */
[----:B------:R0:W2:Y:S02]  /*7000*/  @!P4 LDG.E R17, desc[UR10][R36.64] ;  /* 0x0000000a2411c981 */ /* 0x0000a4000c1e1900 */
[----:B0-----:R-:W-:Y:S02]  /*7010*/  MOV R36, R68 ;  /* 0x0000004400247202 */ /* 0x001fe40000000f00 */
[----:B------:R-:W-:Y:S02]  /*7020*/  MOV R37, R69 ;  /* 0x0000004500257202 */ /* 0x000fe40000000f00 */
[----:B------:R-:W2:Y:S01]  /*7030*/  LDL.LU.64 R68, [R1+0x4f8] ;  /* 0x0004f80001447983 */ /* 0x000ea20000300a00 */
[----:B------:R-:W-:Y:S02]  /*7040*/  PRMT R53, RZ, 0x7610, R53 ;  /* 0x00007610ff357816 */ /* 0x000fe40000000035 */
[----:B------:R-:W-:Y:S02]  /*7050*/  PRMT R2, RZ, 0x7610, R2 ;  /* 0x00007610ff027816 */ /* 0x000fe40000000002 */
[----:B------:R-:W-:-:S02]  /*7060*/  @!P1 PRMT R53, R42, 0x7610, R53 ;  /* 0x000076102a359816 */ /* 0x000fc40000000035 */
[----:B------:R-:W-:Y:S02]  /*7070*/  @!P1 PRMT R2, R12, 0x7632, R2 ;  /* 0x000076320c029816 */ /* 0x000fe40000000002 */
[----:B------:R-:W-:Y:S02]  /*7080*/  LOP3.LUT P1, RZ, R47, 0x400, RZ, 0xc0, !PT ;  /* 0x000004002fff7812 */ /* 0x000fe4000782c0ff */
[----:B------:R-:W-:-:S11]  /*7090*/  LOP3.LUT R48, R48, 0xfffffbff, RZ, 0xc0, !PT ;  /* 0xfffffbff30307812 */ /* 0x000fd600078ec0ff */
[----:B------:R-:W-:Y:S02]  /*70a0*/  @P1 LOP3.LUT R48, R48, 0x400, RZ, 0xfc, !PT ;  /* 0x0000040030301812 */ /* 0x000fe400078efcff */
[----:B------:R-:W-:Y:S02]  /*70b0*/  LOP3.LUT P1, RZ, R47, 0x800, RZ, 0xc0, !PT ;  /* 0x000008002fff7812 */ /* 0x000fe4000782c0ff */
[----:B------:R-:W-:Y:S02]  /*70c0*/  PRMT R54, RZ, 0x7610, R54 ;  /* 0x00007610ff367816 */ /* 0x000fe40000000036 */
[----:B------:R-:W-:Y:S02]  /*70d0*/  PRMT R55, RZ, 0x7610, R55 ;  /* 0x00007610ff377816 */ /* 0x000fe40000000037 */
[----:B------:R-:W-:Y:S02]  /*70e0*/  PRMT R56, RZ, 0x7610, R56 ;  /* 0x00007610ff387816 */ /* 0x000fe40000000038 */
[----:B------:R-:W-:-:S02]  /*70f0*/  PRMT R41, RZ, 0x7610, R41 ;  /* 0x00007610ff297816 */ /* 0x000fc40000000029 */
[C---:B----4-:R-:W-:Y:S02]  /*7100*/  @!P2 PRMT R54, R44.reuse, 0x7610, R54 ;  /* 0x000076102c36a816 */ /* 0x050fe40000000036 */
[----:B------:R-:W-:Y:S02]  /*7110*/  @!P2 PRMT R55, R44, 0x7632, R55 ;  /* 0x000076322c37a816 */ /* 0x000fe40000000037 */
[C---:B---3--:R-:W-:Y:S02]  /*7120*/  @!P2 PRMT R56, R13.reuse, 0x7610, R56 ;  /* 0x000076100d38a816 */ /* 0x048fe40000000038 */
[----:B------:R-:W-:Y:S02]  /*7130*/  @!P2 PRMT R41, R13, 0x7632, R41 ;  /* 0x000076320d29a816 */ /* 0x000fe40000000029 */
[----:B------:R-:W-:Y:S02]  /*7140*/  LOP3.LUT P2, RZ, R47, 0x200, RZ, 0xc0, !PT ;  /* 0x000002002fff7812 */ /* 0x000fe4000784c0ff */
[----:B------:R-:W-:Y:S01]  /*7150*/  PRMT R49, RZ, 0x7610, R49 ;  /* 0x00007610ff317816 */ /* 0x000fe20000000031 */
[----:B------:R0:W3:Y:S03]  /*7160*/  @!P1 LDG.E R16, desc[UR10][R18.64] ;  /* 0x0000000a12109981 */ /* 0x0000e6000c1e1900 */
[----:B------:R-:W-:-:S02]  /*7170*/  @!P3 PRMT R49, R15, 0x7632, R49 ;  /* 0x000076320f31b816 */ /* 0x000fc40000000031 */
[----:B0-----:R-:W-:-:S03]  /*7180*/  CS2R R18, SRZ ;  /* 0x0000000000127805 */ /* 0x001fc6000001ff00 */
[----:B------:R0:W-:Y:S04]  /*7190*/  STL.S16 [R1+0x3a4], R49 ;  /* 0x0003a43101007387 */ /* 0x0001e80000100600 */
[----:B------:R1:W4:Y:S01]  /*71a0*/  @!P1 LDG.E R19, desc[UR10][R20.64] ;  /* 0x0000000a14139981 */ /* 0x000322000c1e1900 */
[----:B0-----:R-:W-:-:S03]  /*71b0*/  MOV R49, RZ ;  /* 0x000000ff00317202 */ /* 0x001fc60000000f00 */
[----:B------:R0:W-:Y:S01]  /*71c0*/  STL.64 [R1+0x760], R52 ;  /* 0x0007603401007387 */ /* 0x0001e20000100a00 */
[----:B-1----:R-:W-:-:S03]  /*71d0*/  CS2R R20, SRZ ;  /* 0x0000000000147805 */ /* 0x002fc6000001ff00 */
[----:B------:R-:W-:Y:S04]  /*71e0*/  STL [R1+0x808], R52 ;  /* 0x0008083401007387 */ /* 0x000fe80000100800 */
[----:B------:R-:W-:Y:S01]  /*71f0*/  STL [R1+0x850], R52 ;  /* 0x0008503401007387 */ /* 0x000fe20000100800 */
[----:B0-----:R-:W-:-:S03]  /*7200*/  MOV R53, R25 ;  /* 0x0000001900357202 */ /* 0x001fc60000000f00 */
[----:B------:R-:W-:Y:S04]  /*7210*/  STL [R1+0x8c4], R52 ;  /* 0x0008c43401007387 */ /* 0x000fe80000100800 */
[----:B------:R0:W-:Y:S04]  /*7220*/  STL [R1+0x8f0], R52 ;  /* 0x0008f03401007387 */ /* 0x0001e80000100800 */
[----:B------:R1:W3:Y:S01]  /*7230*/  @!P2 LDG.E R20, desc[UR10][R22.64] ;  /* 0x0000000a1614a981 */ /* 0x0002e2000c1e1900 */
[----:B0-----:R-:W-:-:S03]  /*7240*/  MOV R52, R24 ;  /* 0x0000001800347202 */ /* 0x001fc60000000f00 */
[----:B------:R0:W-:Y:S01]  /*7250*/  STL.S16 [R1+0x3c4], R41 ;  /* 0x0003c42901007387 */ /* 0x0001e20000100600 */
[----:B-1----:R-:W-:-:S03]  /*7260*/  CS2R R22, SRZ ;  /* 0x0000000000167805 */ /* 0x002fc6000001ff00 */
[----:B------:R-:W4:Y:S04]  /*7270*/  @!P0 LDG.E R49, desc[UR10][R52.64] ;  /* 0x0000000a34318981 */ /* 0x000f28000c1e1900 */
[----:B------:R-:W3:Y:S04]  /*7280*/  LDL.LU.64 R24, [R1+0x960] ;  /* 0x0009600001187983 */ /* 0x000ee80000300a00 */
[----:B------:R-:W4:Y:S04]  /*7290*/  LDL.LU.64 R52, [R1+0x5c0] ;  /* 0x0005c00001347983 */ /* 0x000f280000300a00 */
[----:B--2---:R1:W2:Y:S04]  /*72a0*/  @!P2 LDG.E R23, desc[UR10][R68.64] ;  /* 0x0000000a4417a981 */ /* 0x0042a8000c1e1900 */
[----:B------:R-:W1:Y:S01]  /*72b0*/  LDL.LU.64 R68, [R1+0x958] ;  /* 0x0009580001447983 */ /* 0x000e620000300a00 */
[----:B0-----:R-:W-:Y:S01]  /*72c0*/  HFMA2 R41, -RZ, RZ, 0, 0 ;  /* 0x00000000ff297431 */ /* 0x001fe200000001ff */
[----:B------:R-:W-:-:S05]  /*72d0*/  LOP3.LUT P1, RZ, R48, 0x400, RZ, 0xc0, !PT ;  /* 0x0000040030ff7812 */ /* 0x000fca000782c0ff */
[----:B------:R-:W2:Y:S01]  /*72e0*/  @!P4 LDG.E R41, desc[UR10][R34.64] ;  /* 0x0000000a2229c981 */ /* 0x000ea2000c1e1900 */
[----:B------:R-:W-:Y:S02]  /*72f0*/  LOP3.LUT P4, RZ, R48, 0x800, RZ, 0xc0, !PT ;  /* 0x0000080030ff7812 */ /* 0x000fe4000788c0ff */
[----:B------:R-:W-:Y:S01]  /*7300*/  PRMT R57, RZ, 0x7610, R57 ;  /* 0x00007610ff397816 */ /* 0x000fe20000000039 */
[----:B------:R-:W-:Y:S04]  /*7310*/  STL [R1+0x7fc], R56 ;  /* 0x0007fc3801007387 */ /* 0x000fe80000100800 */
[----:B------:R-:W-:Y:S04]  /*7320*/  STL [R1+0x85c], R56 ;  /* 0x00085c3801007387 */ /* 0x000fe80000100800 */
[----:B------:R-:W-:Y:S02]  /*7330*/  STL [R1+0x8b8], R56 ;  /* 0x0008b83801007387 */ /* 0x000fe40000100800 */
[----:B------:R-:W-:-:S02]  /*7340*/  @!P4 PRMT R57, R3, 0x7610, R57 ;  /* 0x000076100339c816 */ /* 0x000fc40000000039 */
[----:B------:R-:W3:Y:S04]  /*7350*/  LDL.LU.64 R34, [R1+0x5b8] ;  /* 0x0005b80001227983 */ /* 0x000ee80000300a00 */
[----:B------:R0:W-:Y:S04]  /*7360*/  STL.64 [R1+0x780], R56 ;  /* 0x0007803801007387 */ /* 0x0001e80000100a00 */
[----:B0-----:R-:W2:Y:S04]  /*7370*/  LDL.LU.64 R56, [R1+0x4e0] ;  /* 0x0004e00001387983 */ /* 0x001ea80000300a00 */
[----:B----4-:R-:W4:Y:S04]  /*7380*/  @!P1 LDG.E R18, desc[UR10][R52.64] ;  /* 0x0000000a34129981 */ /* 0x010f28000c1e1900 */
[----:B------:R-:W4:Y:S01]  /*7390*/  LDL.LU.64 R52, [R1+0x5b0] ;  /* 0x0005b00001347983 */ /* 0x000f220000300a00 */
[----:B-1----:R-:W-:-:S04]  /*73a0*/  PRMT R68, RZ, 0x7610, R68 ;  /* 0x00007610ff447816 */ /* 0x002fc80000000044 */
[----:B------:R-:W-:-:S05]  /*73b0*/  @!P0 PRMT R68, R49, 0x7610, R68 ;  /* 0x0000761031448816 */ /* 0x000fca0000000044 */
[----:B------:R0:W-:Y:S04]  /*73c0*/  STL.S16 [R1+0x53c], R68 ;  /* 0x00053c4401007387 */ /* 0x0001e80000100600 */
[----:B0-----:R-:W4:Y:S04]  /*73d0*/  LDL.LU R68, [R1+0x950] ;  /* 0x0009500001447983 */ /* 0x001f280000300800 */
[----:B------:R0:W-:Y:S01]  /*73e0*/  STL.S16 [R1+0x430], R2 ;  /* 0x0004300201007387 */ /* 0x0001e20000100600 */
[----:B------:R-:W-:Y:S02]  /*73f0*/  LOP3.LUT P3, RZ, R47, 0x100, RZ, 0xc0, !PT ;  /* 0x000001002fff7812 */ /* 0x000fe4000786c0ff */
[----:B------:R-:W-:Y:S01]  /*7400*/  LOP3.LUT R48, R48, 0xfffffdff, RZ, 0xc0, !PT ;  /* 0xfffffdff30307812 */ /* 0x000fe200078ec0ff */
[----:B---3--:R-:W3:Y:S01]  /*7410*/  @!P1 LDG.E R21, desc[UR10][R34.64] ;  /* 0x0000000a22159981 */ /* 0x008ee2000c1e1900 */
[----:B0-----:R-:W-:-:S09]  /*7420*/  HFMA2 R2, -RZ, RZ, 0, 0 ;  /* 0x00000000ff027431 */ /* 0x001fd200000001ff */
[----:B------:R-:W-:Y:S01]  /*7430*/  @P3 LOP3.LUT R48, R48, 0x200, RZ, 0xfc, !PT ;  /* 0x0000020030303812 */ /* 0x000fe200078efcff */
[----:B------:R-:W3:Y:S04]  /*7440*/  LDL.LU.64 R34, [R1+0x568] ;  /* 0x0005680001227983 */ /* 0x000ee80000300a00 */
[----:B------:R0:W3:Y:S04]  /*7450*/  @!P5 LDG.E R2, desc[UR10][R24.64] ;  /* 0x0000000a1802d981 */ /* 0x0000e8000c1e1900 */
[----:B--2---:R-:W2:Y:S01]  /*7460*/  @!P3 LDG.E R22, desc[UR10][R56.64] ;  /* 0x0000000a3816b981 */ /* 0x004ea2000c1e1900 */
[----:B0-----:R-:W-:-:S04]  /*7470*/  PRMT R25, RZ, 0x7610, R25 ;  /* 0x00007610ff197816 */ /* 0x001fc80000000019 */
[----:B------:R-:W-:Y:S01]  /*7480*/  @!P6 PRMT R25, R67, 0x7610, R25 ;  /* 0x000076104319e816 */ /* 0x000fe20000000019 */
[----:B------:R-:W2:Y:S04]  /*7490*/  LDL.LU.64 R56, [R1+0x5a8] ;  /* 0x0005a80001387983 */ /* 0x000ea80000300a00 */
[----:B------:R0:W-:Y:S02]  /*74a0*/  STL.S16 [R1+0x4f8], R25 ;  /* 0x0004f81901007387 */ /* 0x0001e40000100600 */
[----:B0-----:R-:W-:Y:S01]  /*74b0*/  HFMA2 R25, -RZ, RZ, 0, 0 ;  /* 0x00000000ff197431 */ /* 0x001fe200000001ff */
[----:B------:R-:W-:-:S05]  /*74c0*/  PRMT R69, RZ, 0x7610, R69 ;  /* 0x00007610ff457816 */ /* 0x000fca0000000045 */
[----:B----4-:R-:W4:Y:S01]  /*74d0*/  @!P3 LDG.E R25, desc[UR10][R52.64] ;  /* 0x0000000a3419b981 */ /* 0x010f22000c1e1900 */
[----:B------:R-:W-:Y:S02]  /*74e0*/  LOP3.LUT P3, RZ, R47, 0x1000, RZ, 0xc0, !PT ;  /* 0x000010002fff7812 */ /* 0x000fe4000786c0ff */
[----:B------:R-:W-:-:S05]  /*74f0*/  @!P0 PRMT R69, R50, 0x7632, R69 ;  /* 0x0000763232458816 */ /* 0x000fca0000000045 */
[----:B------:R0:W-:Y:S01]  /*7500*/  STL.S16 [R1+0x4fc], R69 ;  /* 0x0004fc4501007387 */ /* 0x0001e20000100600 */
[----:B------:R-:W-:-:S03]  /*7510*/  PRMT R68, RZ, 0x7610, R68 ;  /* 0x00007610ff447816 */ /* 0x000fc60000000044 */
[----:B0-----:R-:W4:Y:S02]  /*7520*/  LDL.LU R69, [R1+0x954] ;  /* 0x0009540001457983 */ /* 0x001f240000300800 */
[----:B------:R-:W-:Y:S02]  /*7530*/  @!P3 PRMT R68, R17, 0x7610, R68 ;  /* 0x000076101144b816 */ /* 0x000fe40000000044 */
[----:B------:R-:W-:Y:S04]  /*7540*/  STL [R1+0x10], R27 ;  /* 0x0000101b01007387 */ /* 0x000fe80000100800 */
[----:B------:R0:W-:Y:S01]  /*7550*/  STL.S16 [R1+0x56c], R68 ;  /* 0x00056c4401007387 */ /* 0x0001e20000100600 */
[----:B------:R-:W-:Y:S02]  /*7560*/  PRMT R58, RZ, 0x7610, R58 ;  /* 0x00007610ff3a7816 */ /* 0x000fe4000000003a */
[----:B------:R-:W-:-:S02]  /*7570*/  PRMT R59, RZ, 0x7610, R59 ;  /* 0x00007610ff3b7816 */ /* 0x000fc4000000003b */
[----:B------:R-:W-:Y:S01]  /*7580*/  PRMT R60, RZ, 0x7610, R60 ;  /* 0x00007610ff3c7816 */ /* 0x000fe2000000003c */
[----:B------:R-:W-:Y:S04]  /*7590*/  STL [R1+0x14], R26 ;  /* 0x0000141a01007387 */ /* 0x000fe80000100800 */
[----:B0-----:R-:W4:Y:S01]  /*75a0*/  LDL.LU R68, [R1+0x948] ;  /* 0x0009480001447983 */ /* 0x001f220000300800 */
[----:B------:R-:W-:Y:S02]  /*75b0*/  PRMT R24, RZ, 0x7610, R24 ;  /* 0x00007610ff187816 */ /* 0x000fe40000000018 */
[----:B------:R-:W-:Y:S01]  /*75c0*/  PRMT R27, RZ, 0x7610, R27 ;  /* 0x00007610ff1b7816 */ /* 0x000fe2000000001b */
[----:B------:R-:W-:Y:S01]  /*75d0*/  STL [R1+0x76c], R54 ;  /* 0x00076c3601007387 */ /* 0x000fe20000100800 */
[----:B------:R-:W-:-:S02]  /*75e0*/  @!P4 PRMT R58, R3, 0x7632, R58 ;  /* 0x00007632033ac816 */ /* 0x000fc4000000003a */
[C---:B------:R-:W-:Y:S01]  /*75f0*/  @!P4 PRMT R59, R4.reuse, 0x7610, R59 ;  /* 0x00007610043bc816 */ /* 0x040fe2000000003b */
[----:B------:R-:W-:Y:S01]  /*7600*/  STL.64 [R1+0x778], R54 ;  /* 0x0007783601007387 */ /* 0x000fe20000100a00 */
[----:B------:R-:W-:Y:S02]  /*7610*/  @!P4 PRMT R60, R4, 0x7632, R60 ;  /* 0x00007632043cc816 */ /* 0x000fe4000000003c */
[----:B------:R-:W-:Y:S01]  /*7620*/  LOP3.LUT P4, RZ, R47, 0x80, RZ, 0xc0, !PT ;  /* 0x000000802fff7812 */ /* 0x000fe2000788c0ff */
[----:B------:R-:W-:Y:S01]  /*7630*/  STL [R1+0x7e4], R54 ;  /* 0x0007e43601007387 */ /* 0x000fe20000100800 */
[----:B------:R-:W-:Y:S02]  /*7640*/  @!P6 PRMT R24, R67, 0x7632, R24 ;  /* 0x000076324318e816 */ /* 0x000fe40000000018 */
[----:B------:R-:W-:Y:S01]  /*7650*/  @!P0 PRMT R27, R49, 0x7632, R27 ;  /* 0x00007632311b8816 */ /* 0x000fe2000000001b */
[----:B------:R-:W-:Y:S01]  /*7660*/  STL [R1+0x7f8], R54 ;  /* 0x0007f83601007387 */ /* 0x000fe20000100800 */
[----:B------:R-:W-:-:S03]  /*7670*/  LOP3.LUT R48, R48, 0xfffffeff, RZ, 0xc0, !PT ;  /* 0xfffffeff30307812 */ /* 0x000fc600078ec0ff */
[----:B------:R0:W-:Y:S04]  /*7680*/  STL.S16 [R1+0x538], R24 ;  /* 0x0005381801007387 */ /* 0x0001e80000100600 */
[----:B------:R1:W-:Y:S04]  /*7690*/  STL.S16 [R1+0x568], R27 ;  /* 0x0005681b01007387 */ /* 0x0003e80000100600 */
[----:B------:R-:W-:Y:S01]  /*76a0*/  STL [R1+0x814], R54 ;  /* 0x0008143601007387 */ /* 0x000fe20000100800 */
[----:B0-----:R-:W-:-:S03]  /*76b0*/  MOV R24, RZ ;  /* 0x000000ff00187202 */ /* 0x001fc60000000f00 */
[----:B------:R-:W-:Y:S01]  /*76c0*/  STL [R1+0x844], R54 ;  /* 0x0008443601007387 */ /* 0x000fe20000100800 */
[----:B-1----:R-:W-:Y:S02]  /*76d0*/  CS2R R26, SRZ ;  /* 0x00000000001a7805 */ /* 0x002fe4000001ff00 */
[----:B------:R-:W-:Y:S01]  /*76e0*/  @P4 LOP3.LUT R48, R48, 0x100, RZ, 0xfc, !PT ;  /* 0x0000010030304812 */ /* 0x000fe200078efcff */
[----:B---3--:R-:W3:Y:S04]  /*76f0*/  @!P4 LDG.E R24, desc[UR10][R34.64] ;  /* 0x0000000a2218c981 */ /* 0x008ee8000c1e1900 */
[----:B--2---:R-:W2:Y:S01]  /*7700*/  @!P4 LDG.E R27, desc[UR10][R56.64] ;  /* 0x0000000a381bc981 */ /* 0x004ea2000c1e1900 */
[----:B------:R-:W-:-:S03]  /*7710*/  LOP3.LUT P4, RZ, R47, 0x800, RZ, 0xc0, !PT ;  /* 0x000008002fff7812 */ /* 0x000fc6000788c0ff */
[----:B------:R-:W-:Y:S04]  /*7720*/  STL [R1+0x888], R54 ;  /* 0x0008883601007387 */ /* 0x000fe80000100800 */
[----:B------:R-:W-:Y:S04]  /*7730*/  STL.64 [R1+0x8b0], R54 ;  /* 0x0008b03601007387 */ /* 0x000fe80000100a00 */
[----:B------:R-:W-:Y:S04]  /*7740*/  STL [R1+0x8e8], R54 ;  /* 0x0008e83601007387 */ /* 0x000fe80000100800 */
[----:B------:R0:W-:Y:S04]  /*7750*/  STL [R1+0x90c], R54 ;  /* 0x00090c3601007387 */ /* 0x0001e80000100800 */
[----:B------:R-:W3:Y:S01]  /*7760*/  LDL.LU.64 R52, [R1+0x5a0] ;  /* 0x0005a00001347983 */ /* 0x000ee20000300a00 */
[----:B------:R-:W-:-:S02]  /*7770*/  PRMT R61, RZ, 0x7610, R61 ;  /* 0x00007610ff3d7816 */ /* 0x000fc4000000003d */
[----:B------:R-:W-:Y:S01]  /*7780*/  PRMT R62, RZ, 0x7610, R62 ;  /* 0x00007610ff3e7816 */ /* 0x000fe2000000003e */
[----:B------:R-:W2:Y:S01]  /*7790*/  LDL.LU.64 R34, [R1+0x4b0] ;  /* 0x0004b00001227983 */ /* 0x000ea20000300a00 */
[----:B0-----:R-:W-:Y:S02]  /*77a0*/  PRMT R54, RZ, 0x7610, R54 ;  /* 0x00007610ff367816 */ /* 0x001fe40000000036 */
[----:B------:R-:W-:Y:S01]  /*77b0*/  PRMT R63, RZ, 0x7610, R63 ;  /* 0x00007610ff3f7816 */ /* 0x000fe2000000003f */
[----:B------:R-:W2:Y:S01]  /*77c0*/  LDL.LU.64 R56, [R1+0x598] ;  /* 0x0005980001387983 */ /* 0x000ea20000300a00 */
[----:B------:R-:W-:-:S05]  /*77d0*/  @!P6 PRMT R54, R5, 0x7632, R54 ;  /* 0x000076320536e816 */ /* 0x000fca0000000036 */
[----:B------:R0:W-:Y:S04]  /*77e0*/  STL.S16 [R1+0x4e4], R54 ;  /* 0x0004e43601007387 */ /* 0x0001e80000100600 */
[----:B0-----:R-:W2:Y:S01]  /*77f0*/  LDL.LU.64 R54, [R1+0x590] ;  /* 0x0005900001367983 */ /* 0x001ea20000300a00 */
[----:B----4-:R-:W-:-:S04]  /*7800*/  PRMT R68, RZ, 0x7610, R68 ;  /* 0x00007610ff447816 */ /* 0x010fc80000000044 */
[----:B------:R-:W-:-:S05]  /*7810*/  @!P4 PRMT R68, R19, 0x7610, R68 ;  /* 0x000076101344c816 */ /* 0x000fca0000000044 */
[----:B------:R0:W-:Y:S04]  /*7820*/  STL.S16 [R1+0x590], R68 ;  /* 0x0005904401007387 */ /* 0x0001e80000100600 */
[----:B0-----:R-:W4:Y:S01]  /*7830*/  LDL.LU R68, [R1+0x940] ;  /* 0x0009400001447983 */ /* 0x001f220000300800 */
[----:B------:R-:W-:-:S04]  /*7840*/  PRMT R69, RZ, 0x7610, R69 ;  /* 0x00007610ff457816 */ /* 0x000fc80000000045 */
[----:B------:R-:W-:-:S05]  /*7850*/  @!P3 PRMT R69, R41, 0x7632, R69 ;  /* 0x000076322945b816 */ /* 0x000fca0000000045 */
[----:B------:R0:W-:Y:S04]  /*7860*/  STL.S16 [R1+0x4e0], R69 ;  /* 0x0004e04501007387 */ /* 0x0001e80000100600 */
[----:B0-----:R-:W4:Y:S01]  /*7870*/  LDL.LU R69, [R1+0x94c] ;  /* 0x00094c0001457983 */ /* 0x001f220000300800 */
[----:B------:R-:W-:Y:S02]  /*7880*/  PRMT R64, RZ, 0x7610, R64 ;  /* 0x00007610ff407816 */ /* 0x000fe40000000040 */
[C---:B------:R-:W-:Y:S02]  /*7890*/  @!P5 PRMT R61, R2.reuse, 0x7610, R61 ;  /* 0x00007610023dd816 */ /* 0x040fe4000000003d */
[----:B------:R-:W-:Y:S02]  /*78a0*/  @!P5 PRMT R62, R2, 0x7632, R62 ;  /* 0x00007632023ed816 */ /* 0x000fe4000000003e */
[----:B------:R-:W-:-:S02]  /*78b0*/  @!P5 PRMT R63, R14, 0x7610, R63 ;  /* 0x000076100e3fd816 */ /* 0x000fc4000000003f */
[----:B------:R-:W-:Y:S02]  /*78c0*/  @!P5 PRMT R64, R14, 0x7632, R64 ;  /* 0x000076320e40d816 */ /* 0x000fe40000000040 */
[----:B------:R-:W-:Y:S02]  /*78d0*/  LOP3.LUT P5, RZ, R47, 0x40, RZ, 0xc0, !PT ;  /* 0x000000402fff7812 */ /* 0x000fe400078ac0ff */
[----:B------:R-:W-:-:S04]  /*78e0*/  PRMT R29, RZ, 0x7610, R29 ;  /* 0x00007610ff1d7816 */ /* 0x000fc8000000001d */
[----:B------:R-:W-:-:S05]  /*78f0*/  @!P3 PRMT R29, R17, 0x7632, R29 ;  /* 0x00007632111db816 */ /* 0x000fca000000001d */
[----:B------:R0:W-:Y:S02]  /*7900*/  STL.S16 [R1+0x594], R29 ;  /* 0x0005941d01007387 */ /* 0x0001e40000100600 */
[----:B0-----:R-:W-:-:S06]  /*7910*/  HFMA2 R29, -RZ, RZ, 0, 0 ;  /* 0x00000000ff1d7431 */ /* 0x001fcc00000001ff */
[----:B---3--:R-:W3:Y:S04]  /*7920*/  @!P5 LDG.E R29, desc[UR10][R52.64] ;  /* 0x0000000a341dd981 */ /* 0x008ee8000c1e1900 */
[----:B--2---:R-:W2:Y:S04]  /*7930*/  @!P5 LDG.E R26, desc[UR10][R54.64] ;  /* 0x0000000a361ad981 */ /* 0x004ea8000c1e1900 */
[----:B------:R-:W3:Y:S04]  /*7940*/  LDL.LU.64 R52, [R1+0x588] ;  /* 0x0005880001347983 */ /* 0x000ee80000300a00 */
[----:B------:R-:W2:Y:S01]  /*7950*/  LDL.LU.64 R54, [R1+0x580] ;  /* 0x0005800001367983 */ /* 0x000ea20000300a00 */
        /* <DEDUP_REMOVED lines=9> */
[----:B------:R-:W-:Y:S02]  /*79f0*/  PRMT R65, RZ, 0x7610, R65 ;  /* 0x00007610ff417816 */ /* 0x000fe40000000041 */
[----:B------:R-:W-:Y:S02]  /*7a00*/  @!P4 PRMT R31, R19, 0x7632, R31 ;  /* 0x00007632131fc816 */ /* 0x000fe4000000001f */
[----:B------:R-:W-:-:S02]  /*7a10*/  @!P6 PRMT R65, R5, 0x7610, R65 ;  /* 0x000076100541e816 */ /* 0x000fc40000000041 */
[----:B------:R-:W-:Y:S01]  /*7a20*/  LOP3.LUT P6, RZ, R47, 0x20, RZ, 0xc0, !PT ;  /* 0x000000202fff7812 */ /* 0x000fe200078cc0ff */
[----:B------:R0:W-:Y:S04]  /*7a30*/  STL.S16 [R1+0x5a0], R31 ;  /* 0x0005a01f01007387 */ /* 0x0001e80000100600 */
[----:B------:R1:W-:Y:S01]  /*7a40*/  STL [R1+0x18], R28 ;  /* 0x0000181c01007387 */ /* 0x0003e20000100800 */
[----:B0-----:R-:W-:Y:S01]  /*7a50*/  HFMA2 R31, -RZ, RZ, 0, 0 ;  /* 0x00000000ff1f7431 */ /* 0x001fe200000001ff */
[----:B------:R-:W-:Y:S02]  /*7a60*/  PRMT R33, RZ, 0x7610, R33 ;  /* 0x00007610ff217816 */ /* 0x000fe40000000021 */
[----:B-1----:R-:W-:Y:S01]  /*7a70*/  MOV R28, RZ ;  /* 0x000000ff001c7202 */ /* 0x002fe20000000f00 */
[----:B------:R0:W-:Y:S01]  /*7a80*/  STL [R1+0x110], R0 ;  /* 0x0001100001007387 */ /* 0x0001e20000100800 */
[----:B------:R-:W-:-:S04]  /*7a90*/  @!P1 PRMT R33, R21, 0x7632, R33 ;  /* 0x0000763215219816 */ /* 0x000fc80000000021 */
[----:B------:R-:W4:Y:S04]  /*7aa0*/  @!P6 LDG.E R28, desc[UR10][R34.64] ;  /* 0x0000000a221ce981 */ /* 0x000f28000c1e1900 */
[----:B------:R-:W4:Y:S01]  /*7ab0*/  @!P6 LDG.E R31, desc[UR10][R56.64] ;  /* 0x0000000a381fe981 */ /* 0x000f22000c1e1900 */
[----:B0-----:R-:W-:-:S03]  /*7ac0*/  PRMT R0, RZ, 0x7610, R0 ;  /* 0x00007610ff007816 */ /* 0x001fc60000000000 */
[----:B------:R-:W4:Y:S01]  /*7ad0*/  LDL.LU.64 R34, [R1+0x490] ;  /* 0x0004900001227983 */ /* 0x000f220000300a00 */
[----:B------:R-:W-:-:S03]  /*7ae0*/  @!P0 PRMT R0, R50, 0x7610, R0 ;  /* 0x0000761032008816 */ /* 0x000fc60000000000 */
[----:B------:R-:W4:Y:S01]  /*7af0*/  LDL.LU.64 R56, [R1+0x578] ;  /* 0x0005780001387983 */ /* 0x000f220000300a00 */
[----:B------:R-:W-:-:S03]  /*7b00*/  LOP3.LUT P0, RZ, R47, 0x10, RZ, 0xc0, !PT ;  /* 0x000000102fff7812 */ /* 0x000fc6000780c0ff */
[----:B------:R0:W-:Y:S04]  /*7b10*/  STL.S16 [R1+0x598], R33 ;  /* 0x0005982101007387 */ /* 0x0001e80000100600 */
[----:B------:R1:W-:Y:S01]  /*7b20*/  STL [R1+0x1c], R30 ;  /* 0x00001c1e01007387 */ /* 0x0003e20000100800 */
[----:B0-----:R-:W-:Y:S01]  /*7b30*/  HFMA2 R33, -RZ, RZ, 0, 0 ;  /* 0x00000000ff217431 */ /* 0x001fe200000001ff */
[----:B-1----:R-:W-:-:S06]  /*7b40*/  MOV R30, RZ ;  /* 0x000000ff001e7202 */ /* 0x002fcc0000000f00 */
[----:B--2---:R-:W2:Y:S04]  /*7b50*/  @!P0 LDG.E R30, desc[UR10][R54.64] ;  /* 0x0000000a361e8981 */ /* 0x004ea8000c1e1900 */
[----:B---3--:R-:W3:Y:S04]  /*7b60*/  @!P0 LDG.E R33, desc[UR10][R52.64] ;  /* 0x0000000a34218981 */ /* 0x008ee8000c1e1900 */
[----:B------:R-:W2:Y:S04]  /*7b70*/  LDL.LU.64 R54, [R1+0x560] ;  /* 0x0005600001367983 */ /* 0x000ea80000300a00 */
[----:B------:R-:W3:Y:S01]  /*7b80*/  LDL.LU.64 R52, [R1+0x570] ;  /* 0x0005700001347983 */ /* 0x000ee20000300a00 */
        /* <DEDUP_REMOVED lines=8> */
[----:B------:R-:W-:-:S03]  /*7c10*/  PRMT R39, RZ, 0x7610, R39 ;  /* 0x00007610ff277816 */ /* 0x000fc60000000027 */
[----:B------:R0:W-:Y:S01]  /*7c20*/  STL [R1+0x114], R6 ;  /* 0x0001140601007387 */ /* 0x0001e20000100800 */
[----:B------:R-:W-:Y:S02]  /*7c30*/  @!P2 PRMT R39, R23, 0x7632, R39 ;  /* 0x000076321727a816 */ /* 0x000fe40000000027 */
[----:B0-----:R-:W-:-:S03]  /*7c40*/  PRMT R6, RZ, 0x7610, R6 ;  /* 0x00007610ff067816 */ /* 0x001fc60000000006 */
[----:B------:R0:W-:Y:S01]  /*7c50*/  STL.S16 [R1+0x588], R39 ;  /* 0x0005882701007387 */ /* 0x0001e20000100600 */
[----:B------:R-:W-:Y:S02]  /*7c60*/  @!P3 PRMT R6, R41, 0x7610, R6 ;  /* 0x000076102906b816 */ /* 0x000fe40000000006 */
[----:B------:R-:W-:Y:S01]  /*7c70*/  LOP3.LUT P3, RZ, R47, 0x8, RZ, 0xc0, !PT ;  /* 0x000000082fff7812 */ /* 0x000fe2000786c0ff */
[----:B------:R1:W-:Y:S01]  /*7c80*/  STL [R1+0x20], R32 ;  /* 0x0000202001007387 */ /* 0x0003e20000100800 */
[----:B0-----:R-:W-:-:S03]  /*7c90*/  HFMA2 R39, -RZ, RZ, 0, 0 ;  /* 0x00000000ff277431 */ /* 0x001fc600000001ff */
[----:B------:R0:W-:Y:S01]  /*7ca0*/  STL [R1+0x118], R7 ;  /* 0x0001180701007387 */ /* 0x0001e20000100800 */
[----:B-1----:R-:W-:-:S07]  /*7cb0*/  MOV R32, RZ ;  /* 0x000000ff00207202 */ /* 0x002fce0000000f00 */
[----:B------:R-:W4:Y:S01]  /*7cc0*/  @!P3 LDG.E R39, desc[UR10][R56.64] ;  /* 0x0000000a3827b981 */ /* 0x000f22000c1e1900 */
[----:B0-----:R-:W-:-:S03]  /*7cd0*/  PRMT R7, RZ, 0x7610, R7 ;  /* 0x00007610ff077816 */ /* 0x001fc60000000007 */
[----:B------:R-:W4:Y:S01]  /*7ce0*/  @!P3 LDG.E R32, desc[UR10][R34.64] ;  /* 0x0000000a2220b981 */ /* 0x000f22000c1e1900 */
[----:B------:R-:W-:Y:S02]  /*7cf0*/  LOP3.LUT P3, RZ, R48, 0x200, RZ, 0xc0, !PT ;  /* 0x0000020030ff7812 */ /* 0x000fe4000786c0ff */
[----:B------:R-:W-:Y:S02]  /*7d00*/  @!P4 PRMT R7, R16, 0x7610, R7 ;  /* 0x000076101007c816 */ /* 0x000fe40000000007 */
[----:B------:R-:W-:Y:S01]  /*7d10*/  LOP3.LUT P4, RZ, R47, 0x4, RZ, 0xc0, !PT ;  /* 0x000000042fff7812 */ /* 0x000fe2000788c0ff */
[----:B------:R0:W-:Y:S04]  /*7d20*/  STL [R1+0x28], R15 ;  /* 0x0000280f01007387 */ /* 0x0001e80000100800 */
[----:B------:R1:W-:Y:S01]  /*7d30*/  STL [R1+0x24], R38 ;  /* 0x0000242601007387 */ /* 0x0003e20000100800 */
[----:B------:R-:W-:-:S03]  /*7d40*/  PRMT R51, RZ, 0x7610, R51 ;  /* 0x00007610ff337816 */ /* 0x000fc60000000033 */
[----:B------:R-:W4:Y:S01]  /*7d50*/  LDL.LU.64 R34, [R1+0x480] ;  /* 0x0004800001227983 */ /* 0x000f220000300a00 */
[----:B0-----:R-:W-:-:S03]  /*7d60*/  HFMA2 R15, -RZ, RZ, 0, 0 ;  /* 0x00000000ff0f7431 */ /* 0x001fc600000001ff */
[----:B------:R-:W-:Y:S01]  /*7d70*/  STL [R1+0x120], R9 ;  /* 0x0001200901007387 */ /* 0x000fe20000100800 */
[----:B-1----:R-:W-:Y:S02]  /*7d80*/  MOV R38, RZ ;  /* 0x000000ff00267202 */ /* 0x002fe40000000f00 */
[----:B------:R-:W-:Y:S01]  /*7d90*/  PRMT R43, RZ, 0x7610, R43 ;  /* 0x00007610ff2b7816 */ /* 0x000fe2000000002b */
[----:B------:R-:W-:Y:S04]  /*7da0*/  STL [R1+0x2c], R42 ;  /* 0x00002c2a01007387 */ /* 0x000fe80000100800 */
[----:B--2---:R-:W2:Y:S04]  /*7db0*/  @!P4 LDG.E R38, desc[UR10][R54.64] ;  /* 0x0000000a3626c981 */ /* 0x004ea8000c1e1900 */
[----:B---3--:R-:W3:Y:S01]  /*7dc0*/  @!P4 LDG.E R15, desc[UR10][R52.64] ;  /* 0x0000000a340fc981 */ /* 0x008ee2000c1e1900 */
[----:B------:R-:W-:-:S03]  /*7dd0*/  LOP3.LUT P4, RZ, R48, 0x100, RZ, 0xc0, !PT ;  /* 0x0000010030ff7812 */ /* 0x000fc6000788c0ff */
[----:B------:R-:W-:Y:S04]  /*7de0*/  STL [R1+0x11c], R8 ;  /* 0x00011c0801007387 */ /* 0x000fe80000100800 */
[----:B------:R-:W2:Y:S01]  /*7df0*/  LDL.LU.64 R54, [R1+0x548] ;  /* 0x0005480001367983 */ /* 0x000ea20000300a00 */
[----:B----4-:R-:W-:-:S03]  /*7e00*/  PRMT R68, RZ, 0x7610, R68 ;  /* 0x00007610ff447816 */ /* 0x010fc60000000044 */
[----:B------:R-:W4:Y:S01]  /*7e10*/  LDL.LU.64 R56, [R1+0x558] ;  /* 0x0005580001387983 */ /* 0x000f220000300a00 */
[----:B------:R-:W-:-:S03]  /*7e20*/  @!P3 PRMT R68, R25, 0x7610, R68 ;  /* 0x000076101944b816 */ /* 0x000fc60000000044 */
[----:B------:R-:W3:Y:S04]  /*7e30*/  LDL.LU.64 R52, [R1+0x458] ;  /* 0x0004580001347983 */ /* 0x000ee80000300a00 */
[----:B------:R0:W-:Y:S04]  /*7e40*/  STL.S16 [R1+0x560], R68 ;  /* 0x0005604401007387 */ /* 0x0001e80000100600 */
[----:B0-----:R-:W4:Y:S01]  /*7e50*/  LDL.LU R68, [R1+0x928] ;  /* 0x0009280001447983 */ /* 0x001f220000300800 */
[----:B------:R-:W-:-:S05]  /*7e60*/  @!P4 PRMT R51, R24, 0x7632, R51 ;  /* 0x000076321833c816 */ /* 0x000fca0000000033 */
[----:B------:R0:W-:Y:S01]  /*7e70*/  STL.S16 [R1+0x484], R51 ;  /* 0x0004843301007387 */ /* 0x0001e20000100600 */
[----:B------:R-:W-:-:S03]  /*7e80*/  PRMT R69, RZ, 0x7610, R69 ;  /* 0x00007610ff457816 */ /* 0x000fc60000000045 */
[----:B0-----:R-:W3:Y:S01]  /*7e90*/  LDL.LU R51, [R1+0x924] ;  /* 0x0009240001337983 */ /* 0x001ee20000300800 */
[----:B------:R-:W-:-:S05]  /*7ea0*/  @!P2 PRMT R69, R20, 0x7632, R69 ;  /* 0x000076321445a816 */ /* 0x000fca0000000045 */
[----:B------:R0:W-:Y:S04]  /*7eb0*/  STL.S16 [R1+0x494], R69 ;  /* 0x0004944501007387 */ /* 0x0001e80000100600 */
[----:B0-----:R-:W3:Y:S01]  /*7ec0*/  LDL.LU R69, [R1+0x934] ;  /* 0x0009340001457983 */ /* 0x001ee20000300800 */
[----:B------:R-:W-:Y:S02]  /*7ed0*/  PRMT R9, RZ, 0x7610, R9 ;  /* 0x00007610ff097816 */ /* 0x000fe40000000009 */
[----:B------:R-:W-:Y:S02]  /*7ee0*/  @!P4 PRMT R43, R27, 0x7632, R43 ;  /* 0x000076321b2bc816 */ /* 0x000fe4000000002b */
[----:B------:R-:W-:Y:S02]  /*7ef0*/  @!P2 PRMT R9, R20, 0x7610, R9 ;  /* 0x000076101409a816 */ /* 0x000fe40000000009 */
[----:B------:R-:W-:Y:S01]  /*7f00*/  LOP3.LUT P2, RZ, R47, 0x1, RZ, 0xc0, !PT ;  /* 0x000000012fff7812 */ /* 0x000fe2000784c0ff */
[----:B------:R0:W-:Y:S02]  /*7f10*/  STL.S16 [R1+0x570], R43 ;  /* 0x0005702b01007387 */ /* 0x0001e40000100600 */
[----:B0-----:R-:W-:-:S10]  /*7f20*/  CS2R R42, SRZ ;  /* 0x00000000002a7805 */ /* 0x001fd4000001ff00 */
[----:B--2---:R-:W2:Y:S04]  /*7f30*/  @!P2 LDG.E R43, desc[UR10][R54.64] ;  /* 0x0000000a362ba981 */ /* 0x004ea8000c1e1900 */
[----:B------:R-:W2:Y:S01]  /*7f40*/  LDL.LU.64 R54, [R1+0x540] ;  /* 0x0005400001367983 */ /* 0x000ea20000300a00 */
[----:B----4-:R-:W-:-:S04]  /*7f50*/  PRMT R68, RZ, 0x7610, R68 ;  /* 0x00007610ff447816 */ /* 0x010fc80000000044 */
[----:B------:R-:W-:-:S05]  /*7f60*/  @!P4 PRMT R68, R27, 0x7610, R68 ;  /* 0x000076101b44c816 */ /* 0x000fca0000000044 */
[----:B------:R0:W-:Y:S04]  /*7f70*/  STL.S16 [R1+0x564], R68 ;  /* 0x0005644401007387 */ /* 0x0001e80000100600 */
[----:B0-----:R-:W4:Y:S01]  /*7f80*/  LDL.LU R68, [R1+0x920] ;  /* 0x0009200001447983 */ /* 0x001f220000300800 */
[----:B---3--:R-:W-:-:S04]  /*7f90*/  PRMT R51, RZ, 0x7610, R51 ;  /* 0x00007610ff337816 */ /* 0x008fc80000000033 */
[----:B------:R-:W-:-:S05]  /*7fa0*/  @!P5 PRMT R51, R26, 0x7632, R51 ;  /* 0x000076321a33d816 */ /* 0x000fca0000000033 */
[----:B------:R0:W-:Y:S01]  /*7fb0*/  STL.S16 [R1+0x480], R51 ;  /* 0x0004803301007387 */ /* 0x0001e20000100600 */
[----:B------:R-:W-:-:S03]  /*7fc0*/  PRMT R69, RZ, 0x7610, R69 ;  /* 0x00007610ff457816 */ /* 0x000fc60000000045 */
[----:B0-----:R-:W3:Y:S01]  /*7fd0*/  LDL.LU R51, [R1+0x91c] ;  /* 0x00091c0001337983 */ /* 0x001ee20000300800 */
[----:B------:R-:W-:-:S05]  /*7fe0*/  @!P3 PRMT R69, R22, 0x7632, R69 ;  /* 0x000076321645b816 */ /* 0x000fca0000000045 */
[----:B------:R0:W-:Y:S04]  /*7ff0*/  STL.S16 [R1+0x490], R69 ;  /* 0x0004904501007387 */ /* 0x0001e80000100600 */
[----:B0-----:R-:W2:Y:S01]  /*8000*/  LDL.LU R69, [R1+0x92c] ;  /* 0x00092c0001457983 */ /* 0x001ea20000300800 */
[----:B------:R-:W-:Y:S02]  /*8010*/  PRMT R8, RZ, 0x7610, R8 ;  /* 0x00007610ff087816 */ /* 0x000fe40000000008 */
[----:B------:R-:W-:Y:S02]  /*8020*/  PRMT R40, RZ, 0x7610, R40 ;  /* 0x00007610ff287816 */ /* 0x000fe40000000028 */
[----:B------:R-:W-:Y:S02]  /*8030*/  @!P1 PRMT R8, R18, 0x7610, R8 ;  /* 0x0000761012089816 */ /* 0x000fe40000000008 */
[----:B------:R-:W-:-:S02]  /*8040*/  LOP3.LUT P1, RZ, R47, 0x2, RZ, 0xc0, !PT ;  /* 0x000000022fff7812 */ /* 0x000fc4000782c0ff */
[----:B------:R-:W-:-:S05]  /*8050*/  @!P3 PRMT R40, R25, 0x7632, R40 ;  /* 0x000076321928b816 */ /* 0x000fca0000000028 */
[----:B------:R0:W-:Y:S04]  /*8060*/  STL.S16 [R1+0x578], R40 ;  /* 0x0005782801007387 */ /* 0x0001e80000100600 */
[----:B------:R1:W-:Y:S04]  /*8070*/  STL [R1+0x124], R10 ;  /* 0x0001240a01007387 */ /* 0x0003e80000100800 */
[----:B------:R1:W-:Y:S01]  /*8080*/  STL [R1+0x34], R3 ;  /* 0x0000340301007387 */ /* 0x0003e20000100800 */
[----:B0-----:R-:W-:Y:S02]  /*8090*/  MOV R40, RZ ;  /* 0x000000ff00287202 */ /* 0x001fe40000000f00 */
[----:B------:R-:W-:Y:S01]  /*80a0*/  PRMT R45, RZ, 0x7610, R45 ;  /* 0x00007610ff2d7816 */ /* 0x000fe2000000002d */
[----:B------:R0:W-:Y:S04]  /*80b0*/  STL [R1+0x30], R44 ;  /* 0x0000302c01007387 */ /* 0x0001e80000100800 */
[----:B------:R-:W2:Y:S01]  /*80c0*/  @!P1 LDG.E R40, desc[UR10][R34.64] ;  /* 0x0000000a22289981 */ /* 0x000ea2000c1e1900 */
[----:B-1----:R-:W-:-:S02]  /*80d0*/  PRMT R10, RZ, 0x7610, R10 ;  /* 0x00007610ff0a7816 */ /* 0x002fc4000000000a */
[----:B------:R-:W-:Y:S01]  /*80e0*/  LOP3.LUT R48, R48, 0xffffff7f, RZ, 0xc0, !PT ;  /* 0xffffff7f30307812 */ /* 0x000fe200078ec0ff */
[----:B------:R-:W2:Y:S04]  /*80f0*/  @!P1 LDG.E R42, desc[UR10][R56.64] ;  /* 0x0000000a382a9981 */ /* 0x000ea8000c1e1900 */
[----:B------:R-:W2:Y:S01]  /*8100*/  LDL.LU.64 R34, [R1+0x550] ;  /* 0x0005500001227983 */ /* 0x000ea20000300a00 */
[----:B------:R-:W-:Y:S01]  /*8110*/  @!P3 PRMT R10, R22, 0x7610, R10 ;  /* 0x00007610160ab816 */ /* 0x000fe2000000000a */
[----:B------:R-:W-:Y:S01]  /*8120*/  HFMA2 R3, -RZ, RZ, 0, 0 ;  /* 0x00000000ff037431 */ /* 0x000fe200000001ff */
[----:B----4-:R-:W-:Y:S02]  /*8130*/  PRMT R68, RZ, 0x7610, R68 ;  /* 0x00007610ff447816 */ /* 0x010fe40000000044 */
[----:B---3--:R-:W-:-:S02]  /*8140*/  PRMT R51, RZ, 0x7610, R51 ;  /* 0x00007610ff337816 */ /* 0x008fc40000000033 */
[C---:B------:R-:W-:Y:S01]  /*8150*/  @!P5 PRMT R45, R29.reuse, 0x7632, R45 ;  /* 0x000076321d2dd816 */ /* 0x040fe2000000002d */
[----:B0-----:R-:W-:Y:S01]  /*8160*/  HFMA2 R44, -RZ, RZ, 0, 0 ;  /* 0x00000000ff2c7431 */ /* 0x001fe200000001ff */
[----:B------:R-:W-:Y:S01]  /*8170*/  @!P5 PRMT R68, R29, 0x7610, R68 ;  /* 0x000076101d44d816 */ /* 0x000fe20000000044 */
[----:B------:R-:W3:Y:S04]  /*8180*/  LDL.LU.64 R56, [R1+0x528] ;  /* 0x0005280001387983 */ /* 0x000ee80000300a00 */
[----:B------:R0:W-:Y:S04]  /*8190*/  STL.S16 [R1+0x548], R68 ;  /* 0x0005484401007387 */ /* 0x0001e80000100600 */
[----:B0-----:R-:W4:Y:S01]  /*81a0*/  LDL.LU R68, [R1+0x918] ;  /* 0x0009180001447983 */ /* 0x001f220000300800 */
[----:B------:R-:W-:-:S05]  /*81b0*/  @!P0 PRMT R51, R30, 0x7632, R51 ;  /* 0x000076321e338816 */ /* 0x000fca0000000033 */
[----:B------:R0:W-:Y:S01]  /*81c0*/  STL.S16 [R1+0x458], R51 ;  /* 0x0004583301007387 */ /* 0x0001e20000100600 */
[----:B--2---:R-:W-:-:S03]  /*81d0*/  LOP3.LUT P3, RZ, R69, 0x80000000, RZ, 0xc0, !PT ;  /* 0x8000000045ff7812 */ /* 0x004fc6000786c0ff */
[----:B0-----:R-:W2:Y:S10]  /*81e0*/  LDL.LU R51, [R1+0x908] ;  /* 0x0009080001337983 */ /* 0x001eb40000300800 */
[----:B------:R0:W3:Y:S04]  /*81f0*/  @!P3 LDG.E R3, desc[UR10][R54.64] ;  /* 0x0000000a3603b981 */ /* 0x0000e8000c1e1900 */
[----:B------:R-:W0:Y:S04]  /*8200*/  LDL.LU R54, [R1+0x90c] ;  /* 0x00090c0001367983 */ /* 0x000e280000300800 */
[----:B------:R1:W-:Y:S01]  /*8210*/  STL.S16 [R1+0x558], R45 ;  /* 0x0005582d01007387 */ /* 0x0003e20000100600 */
[----:B------:R-:W-:-:S03]  /*8220*/  @P3 LOP3.LUT R48, R48, 0x80, RZ, 0xfc, !PT ;  /* 0x0000008030303812 */ /* 0x000fc600078efcff */
[----:B------:R0:W3:Y:S01]  /*8230*/  @!P2 LDG.E R44, desc[UR10][R34.64] ;  /* 0x0000000a222ca981 */ /* 0x0000e2000c1e1900 */
[----:B-1----:R-:W-:-:S03]  /*8240*/  MOV R45, RZ ;  /* 0x000000ff002d7202 */ /* 0x002fc60000000f00 */
[----:B------:R-:W3:Y:S04]  /*8250*/  LDL.LU.64 R34, [R1+0x910] ;  /* 0x0009100001227983 */ /* 0x000ee80000300a00 */
[----:B------:R-:W3:Y:S01]  /*8260*/  @!P3 LDG.E R45, desc[UR10][R52.64] ;  /* 0x0000000a342db981 */ /* 0x000ee2000c1e1900 */
[----:B------:R-:W-:-:S03]  /*8270*/  LOP3.LUT P3, RZ, R47, 0x8, RZ, 0xc0, !PT ;  /* 0x000000082fff7812 */ /* 0x000fc6000786c0ff */
[----:B------:R-:W3:Y:S01]  /*8280*/  LDL.LU.64 R52, [R1+0x530] ;  /* 0x0005300001347983 */ /* 0x000ee20000300a00 */
[----:B----4-:R-:W-:-:S04]  /*8290*/  PRMT R68, RZ, 0x7610, R68 ;  /* 0x00007610ff447816 */ /* 0x010fc80000000044 */
[----:B------:R-:W-:-:S05]  /*82a0*/  @!P0 PRMT R68, R33, 0x7610, R68 ;  /* 0x0000761021448816 */ /* 0x000fca0000000044 */
[----:B------:R1:W-:Y:S04]  /*82b0*/  STL.S16 [R1+0x528], R68 ;  /* 0x0005284401007387 */ /* 0x0003e80000100600 */
[----:B-1----:R-:W4:Y:S01]  /*82c0*/  LDL.LU R68, [R1+0x904] ;  /* 0x0009040001447983 */ /* 0x002f220000300800 */
[----:B--2---:R-:W-:-:S04]  /*82d0*/  PRMT R51, RZ, 0x7610, R51 ;  /* 0x00007610ff337816 */ /* 0x004fc80000000033 */
[----:B------:R-:W-:-:S05]  /*82e0*/  @!P3 PRMT R51, R32, 0x7632, R51 ;  /* 0x000076322033b816 */ /* 0x000fca0000000033 */
[----:B------:R1:W-:Y:S01]  /*82f0*/  STL.S16 [R1+0x434], R51 ;  /* 0x0004343301007387 */ /* 0x0003e20000100600 */
[----:B0-----:R-:W-:-:S03]  /*8300*/  PRMT R54, RZ, 0x7610, R54 ;  /* 0x00007610ff367816 */ /* 0x001fc60000000036 */
[----:B-1----:R-:W2:Y:S01]  /*8310*/  LDL.LU R51, [R1+0x900] ;  /* 0x0009000001337983 */ /* 0x002ea20000300800 */
[----:B------:R-:W-:-:S05]  /*8320*/  @!P0 PRMT R54, R30, 0x7610, R54 ;  /* 0x000076101e368816 */ /* 0x000fca0000000036 */
[----:B------:R0:W-:Y:S04]  /*8330*/  STL.S16 [R1+0x288], R54 ;  /* 0x0002883601007387 */ /* 0x0001e80000100600 */
[----:B0-----:R-:W2:Y:S01]  /*8340*/  LDL.LU.64 R54, [R1+0x508] ;  /* 0x0005080001367983 */ /* 0x001ea20000300a00 */
[----:B------:R-:W-:-:S03]  /*8350*/  PRMT R46, RZ, 0x7610, R46 ;  /* 0x00007610ff2e7816 */ /* 0x000fc6000000002e */
[----:B------:R0:W-:Y:S01]  /*8360*/  STL [R1+0x128], R11 ;  /* 0x0001280b01007387 */ /* 0x0001e20000100800 */
[----:B------:R-:W-:Y:S02]  /*8370*/  @!P6 PRMT R46, R31, 0x7632, R46 ;  /* 0x000076321f2ee816 */ /* 0x000fe4000000002e */
[----:B0-----:R-:W-:Y:S01]  /*8380*/  PRMT R11, RZ, 0x7610, R11 ;  /* 0x00007610ff0b7816 */ /* 0x001fe2000000000b */
[----:B------:R0:W-:Y:S03]  /*8390*/  STL [R1+0x38], R2 ;  /* 0x0000380201007387 */ /* 0x0001e60000100800 */
[----:B------:R-:W-:Y:S02]  /*83a0*/  @!P4 PRMT R11, R24, 0x7610, R11 ;  /* 0x00007610180bc816 */ /* 0x000fe4000000000b */
[----:B------:R-:W-:Y:S02]  /*83b0*/  LOP3.LUT P4, RZ, R69, 0x40000000, RZ, 0xc0, !PT ;  /* 0x4000000045ff7812 */ /* 0x000fe4000788c0ff */
[----:B---3--:R-:W-:-:S02]  /*83c0*/  PRMT R35, RZ, 0x7610, R35 ;  /* 0x00007610ff237816 */ /* 0x008fc40000000023 */
[----:B------:R-:W-:Y:S01]  /*83d0*/  PRMT R34, RZ, 0x7610, R34 ;  /* 0x00007610ff227816 */ /* 0x000fe20000000022 */
[----:B0-----:R-:W-:Y:S01]  /*83e0*/  HFMA2 R2, -RZ, RZ, 0, 0 ;  /* 0x00000000ff027431 */ /* 0x001fe200000001ff */
[----:B------:R0:W-:Y:S01]  /*83f0*/  STL.S16 [R1+0x550], R46 ;  /* 0x0005502e01007387 */ /* 0x0001e20000100600 */
[----:B------:R-:W-:Y:S02]  /*8400*/  @!P6 PRMT R35, R28, 0x7632, R35 ;  /* 0x000076321c23e816 */ /* 0x000fe40000000023 */
[----:B------:R-:W-:Y:S02]  /*8410*/  @!P6 PRMT R34, R31, 0x7610, R34 ;  /* 0x000076101f22e816 */ /* 0x000fe40000000022 */
[----:B------:R-:W-:Y:S02]  /*8420*/  LOP3.LUT R48, R48, 0xffffffbf, RZ, 0xc0, !PT ;  /* 0xffffffbf30307812 */ /* 0x000fe400078ec0ff */
[----:B------:R-:W3:Y:S01]  /*8430*/  @!P4 LDG.E R2, desc[UR10][R52.64] ;  /* 0x0000000a3402c981 */ /* 0x000ee2000c1e1900 */
[----:B0-----:R-:W-:-:S02]  /*8440*/  MOV R46, RZ ;  /* 0x000000ff002e7202 */ /* 0x001fc40000000f00 */
[----:B------:R-:W-:Y:S01]  /*8450*/  @P4 LOP3.LUT R48, R48, 0x40, RZ, 0xfc, !PT ;  /* 0x0000004030304812 */ /* 0x000fe200078efcff */
[----:B------:R-:W-:Y:S04]  /*8460*/  STL.S16 [R1+0x54c], R34 ;  /* 0x00054c2201007387 */ /* 0x000fe80000100600 */
[----:B------:R0:W-:Y:S04]  /*8470*/  STL.S16 [R1+0x45c], R35 ;  /* 0x00045c2301007387 */ /* 0x0001e80000100600 */
[----:B------:R-:W3:Y:S01]  /*8480*/  @!P4 LDG.E R46, desc[UR10][R56.64] ;  /* 0x0000000a382ec981 */ /* 0x000ee2000c1e1900 */
[----:B------:R-:W-:-:S03]  /*8490*/  LOP3.LUT P4, RZ, R47, 0x4, RZ, 0xc0, !PT ;  /* 0x000000042fff7812 */ /* 0x000fc6000788c0ff */
[----:B------:R1:W-:Y:S04]  /*84a0*/  STL [R1+0x130], R13 ;  /* 0x0001300d01007387 */ /* 0x0003e80000100800 */
[----:B0-----:R-:W3:Y:S01]  /*84b0*/  LDL.LU.64 R34, [R1+0x518] ;  /* 0x0005180001227983 */ /* 0x001ee20000300a00 */
[----:B------:R-:W-:-:S03]  /*84c0*/  PRMT R66, RZ, 0x7610, R66 ;  /* 0x00007610ff427816 */ /* 0x000fc60000000042 */
[----:B------:R-:W3:Y:S01]  /*84d0*/  LDL.LU.64 R52, [R1+0x510] ;  /* 0x0005100001347983 */ /* 0x000ee20000300a00 */
[----:B-1----:R-:W-:Y:S02]  /*84e0*/  PRMT R13, RZ, 0x7610, R13 ;  /* 0x00007610ff0d7816 */ /* 0x002fe4000000000d */
[----:B------:R-:W-:Y:S01]  /*84f0*/  @!P3 PRMT R66, R39, 0x7632, R66 ;  /* 0x000076322742b816 */ /* 0x000fe20000000042 */
[----:B------:R-:W3:Y:S01]  /*8500*/  LDL.LU.64 R56, [R1+0x520] ;  /* 0x0005200001387983 */ /* 0x000ee20000300a00 */
[----:B------:R-:W-:Y:S02]  /*8510*/  @!P6 PRMT R13, R28, 0x7610, R13 ;  /* 0x000076101c0de816 */ /* 0x000fe4000000000d */
[----:B------:R-:W-:Y:S01]  /*8520*/  LOP3.LUT P6, RZ, R69, 0x10000000, RZ, 0xc0, !PT ;  /* 0x1000000045ff7812 */ /* 0x000fe200078cc0ff */
[----:B------:R0:W-:Y:S02]  /*8530*/  STL.S16 [R1+0x51c], R66 ;  /* 0x00051c4201007387 */ /* 0x0001e40000100600 */
[----:B0-----:R-:W-:-:S02]  /*8540*/  MOV R66, RZ ;  /* 0x000000ff00427202 */ /* 0x001fc40000000f00 */
[----:B----4-:R-:W-:-:S04]  /*8550*/  PRMT R68, RZ, 0x7610, R68 ;  /* 0x00007610ff447816 */ /* 0x010fc80000000044 */
[----:B------:R-:W-:-:S05]  /*8560*/  @!P3 PRMT R68, R39, 0x7610, R68 ;  /* 0x000076102744b816 */ /* 0x000fca0000000044 */
[----:B------:R0:W-:Y:S04]  /*8570*/  STL.S16 [R1+0x518], R68 ;  /* 0x0005184401007387 */ /* 0x0001e80000100600 */
[----:B0-----:R-:W4:Y:S01]  /*8580*/  LDL.LU R68, [R1+0x8fc] ;  /* 0x0008fc0001447983 */ /* 0x001f220000300800 */
[----:B--2---:R-:W-:-:S04]  /*8590*/  PRMT R51, RZ, 0x7610, R51 ;  /* 0x00007610ff337816 */ /* 0x004fc80000000033 */
[----:B------:R-:W-:-:S05]  /*85a0*/  @!P4 PRMT R51, R38, 0x7632, R51 ;  /* 0x000076322633c816 */ /* 0x000fca0000000033 */
[----:B------:R0:W-:Y:S04]  /*85b0*/  STL.S16 [R1+0x418], R51 ;  /* 0x0004183301007387 */ /* 0x0001e80000100600 */
[----:B------:R-:W2:Y:S04]  /*85c0*/  @!P6 LDG.E R66, desc[UR10][R54.64] ;  /* 0x0000000a3642e981 */ /* 0x000ea8000c1e1900 */
[----:B0-----:R-:W2:Y:S04]  /*85d0*/  LDL.LU R51, [R1+0x8f4] ;  /* 0x0008f40001337983 */ /* 0x001ea80000300800 */
[----:B------:R-:W2:Y:S04]  /*85e0*/  LDL.LU.64 R54, [R1+0x500] ;  /* 0x0005000001367983 */ /* 0x000ea80000300a00 */
[----:B------:R0:W-:Y:S04]  /*85f0*/  STL [R1+0x13c], R67 ;  /* 0x00013c4301007387 */ /* 0x0001e80000100800 */
[----:B------:R1:W-:Y:S01]  /*8600*/  STL [R1+0x140], R49 ;  /* 0x0001403101007387 */ /* 0x0003e20000100800 */
[----:B0-----:R-:W-:-:S03]  /*8610*/  PRMT R67, RZ, 0x7610, R67 ;  /* 0x00007610ff437816 */ /* 0x001fc60000000043 */
[----:B------:R0:W-:Y:S01]  /*8620*/  STL [R1+0x12c], R12 ;  /* 0x00012c0c01007387 */ /* 0x0001e20000100800 */
[----:B-1----:R-:W-:-:S03]  /*8630*/  PRMT R49, RZ, 0x7610, R49 ;  /* 0x00007610ff317816 */ /* 0x002fc60000000031 */
[----:B------:R1:W-:Y:S01]  /*8640*/  STL [R1+0x134], R4 ;  /* 0x0001340401007387 */ /* 0x0003e20000100800 */
[----:B------:R-:W-:Y:S02]  /*8650*/  @!P4 PRMT R67, R15, 0x7632, R67 ;  /* 0x000076320f43c816 */ /* 0x000fe40000000043 */
[----:B------:R-:W-:Y:S02]  /*8660*/  @!P1 PRMT R49, R42, 0x7632, R49 ;  /* 0x000076322a319816 */ /* 0x000fe40000000031 */
[----:B0-----:R-:W-:Y:S02]  /*8670*/  PRMT R12, RZ, 0x7610, R12 ;  /* 0x00007610ff0c7816 */ /* 0x001fe4000000000c */
[----:B-1----:R-:W-:Y:S01]  /*8680*/  PRMT R4, RZ, 0x7610, R4 ;  /* 0x00007610ff047816 */ /* 0x002fe20000000004 */
[----:B------:R0:W-:Y:S01]  /*8690*/  STL.S16 [R1+0x520], R67 ;  /* 0x0005204301007387 */ /* 0x0001e20000100600 */
[----:B------:R-:W-:Y:S02]  /*86a0*/  @!P5 PRMT R12, R26, 0x7610, R12 ;  /* 0x000076101a0cd816 */ /* 0x000fe4000000000c */
[----:B------:R-:W-:-:S02]  /*86b0*/  @!P0 PRMT R4, R33, 0x7632, R4 ;  /* 0x0000763221048816 */ /* 0x000fc40000000004 */
[C---:B------:R-:W-:Y:S02]  /*86c0*/  LOP3.LUT P5, RZ, R69.reuse, 0x20000000, RZ, 0xc0, !PT ;  /* 0x2000000045ff7812 */ /* 0x040fe400078ac0ff */
[----:B------:R-:W-:Y:S01]  /*86d0*/  LOP3.LUT P0, RZ, R69, 0x8000000, RZ, 0xc0, !PT ;  /* 0x0800000045ff7812 */ /* 0x000fe2000780c0ff */
[----:B------:R1:W-:Y:S01]  /*86e0*/  STL.S16 [R1+0x510], R49 ;  /* 0x0005103101007387 */ /* 0x0003e20000100600 */
[----:B0-----:R-:W-:-:S03]  /*86f0*/  HFMA2 R67, -RZ, RZ, 0, 0 ;  /* 0x00000000ff437431 */ /* 0x001fc600000001ff */
[----:B------:R0:W-:Y:S01]  /*8700*/  STL.S16 [R1+0x52c], R4 ;  /* 0x00052c0401007387 */ /* 0x0001e20000100600 */
[----:B-1----:R-:W-:-:S03]  /*8710*/  HFMA2 R49, -RZ, RZ, 0, 0 ;  /* 0x00000000ff317431 */ /* 0x002fc600000001ff */
[----:B------:R1:W-:Y:S01]  /*8720*/  STL [R1+0x3c], R5 ;  /* 0x00003c0501007387 */ /* 0x0003e20000100800 */
[----:B0-----:R-:W-:-:S03]  /*8730*/  MOV R4, RZ ;  /* 0x000000ff00047202 */ /* 0x001fc60000000f00 */
[----:B---3--:R0:W3:Y:S04]  /*8740*/  @!P6 LDG.E R67, desc[UR10][R52.64] ;  /* 0x0000000a3443e981 */ /* 0x0080e8000c1e1900 */
[----:B------:R-:W3:Y:S01]  /*8750*/  @!P5 LDG.E R4, desc[UR10][R34.64] ;  /* 0x0000000a2204d981 */ /* 0x000ee2000c1e1900 */
[----:B-1----:R-:W-:-:S03]  /*8760*/  HFMA2 R5, -RZ, RZ, 0, 0 ;  /* 0x00000000ff057431 */ /* 0x002fc600000001ff */
[----:B------:R-:W0:Y:S04]  /*8770*/  LDL.LU R52, [R1+0x8f0] ;  /* 0x0008f00001347983 */ /* 0x000e280000300800 */
[----:B------:R-:W3:Y:S04]  /*8780*/  LDL.LU.64 R34, [R1+0x278] ;  /* 0x0002780001227983 */ /* 0x000ee80000300a00 */
[----:B------:R-:W3:Y:S04]  /*8790*/  @!P5 LDG.E R5, desc[UR10][R56.64] ;  /* 0x0000000a3805d981 */ /* 0x000ee8000c1e1900 */
[----:B------:R-:W3:Y:S01]  /*87a0*/  LDL.LU.64 R56, [R1+0x270] ;  /* 0x0002700001387983 */ /* 0x000ee20000300a00 */
[----:B----4-:R-:W-:-:S04]  /*87b0*/  PRMT R68, RZ, 0x7610, R68 ;  /* 0x00007610ff447816 */ /* 0x010fc80000000044 */
[----:B------:R-:W-:-:S05]  /*87c0*/  @!P4 PRMT R68, R38, 0x7610, R68 ;  /* 0x000076102644c816 */ /* 0x000fca0000000044 */
[----:B------:R1:W-:Y:S04]  /*87d0*/  STL.S16 [R1+0x280], R68 ;  /* 0x0002804401007387 */ /* 0x0003e80000100600 */
[----:B-1----:R-:W4:Y:S01]  /*87e0*/  LDL.LU R68, [R1+0x8f8] ;  /* 0x0008f80001447983 */ /* 0x002f220000300800 */
[----:B--2---:R-:W-:-:S04]  /*87f0*/  PRMT R51, RZ, 0x7610, R51 ;  /* 0x00007610ff337816 */ /* 0x004fc80000000033 */
[----:B------:R-:W-:Y:S01]  /*8800*/  @!P1 PRMT R51, R40, 0x7632, R51 ;  /* 0x0000763228339816 */ /* 0x000fe20000000033 */
[----:B------:R1:W2:Y:S04]  /*8810*/  @!P0 LDG.E R49, desc[UR10][R54.64] ;  /* 0x0000000a36318981 */ /* 0x0002a8000c1e1900 */
[----:B------:R1:W-:Y:S04]  /*8820*/  STL.S16 [R1+0x3fc], R51 ;  /* 0x0003fc3301007387 */ /* 0x0003e80000100600 */
[----:B------:R-:W2:Y:S04]  /*8830*/  LDL.LU R54, [R1+0x8e8] ;  /* 0x0008e80001367983 */ /* 0x000ea80000300800 */
[----:B-1----:R-:W2:Y:S04]  /*8840*/  LDL.LU R51, [R1+0x8ec] ;  /* 0x0008ec0001337983 */ /* 0x002ea80000300800 */
[----:B------:R1:W-:Y:S04]  /*8850*/  STL [R1+0x138], R14 ;  /* 0x0001380e01007387 */ /* 0x0003e80000100800 */
[----:B------:R1:W-:Y:S02]  /*8860*/  STL [R1+0x40], R50 ;  /* 0x0000403201007387 */ /* 0x0003e40000100800 */
[----:B-1----:R-:W-:-:S02]  /*8870*/  PRMT R14, RZ, 0x7610, R14 ;  /* 0x00007610ff0e7816 */ /* 0x002fc4000000000e */
[----:B------:R-:W-:Y:S02]  /*8880*/  PRMT R50, RZ, 0x7610, R50 ;  /* 0x00007610ff327816 */ /* 0x000fe40000000032 */
[----:B------:R-:W-:Y:S02]  /*8890*/  @!P3 PRMT R14, R32, 0x7610, R14 ;  /* 0x00007610200eb816 */ /* 0x000fe4000000000e */
[----:B------:R-:W-:Y:S02]  /*88a0*/  LOP3.LUT P3, RZ, R69, 0x4000000, RZ, 0xc0, !PT ;  /* 0x0400000045ff7812 */ /* 0x000fe4000786c0ff */
[----:B------:R-:W-:-:S05]  /*88b0*/  @!P1 PRMT R50, R42, 0x7610, R50 ;  /* 0x000076102a329816 */ /* 0x000fca0000000032 */
[----:B------:R1:W-:Y:S02]  /*88c0*/  STL.S16 [R1+0x50c], R50 ;  /* 0x00050c3201007387 */ /* 0x0003e40000100600 */
[----:B-1----:R-:W-:Y:S02]  /*88d0*/  MOV R50, RZ ;  /* 0x000000ff00327202 */ /* 0x002fe40000000f00 */
[----:B0-----:R-:W-:-:S04]  /*88e0*/  PRMT R52, RZ, 0x7610, R52 ;  /* 0x00007610ff347816 */ /* 0x001fc80000000034 */
[----:B------:R-:W-:Y:S01]  /*88f0*/  @!P1 PRMT R52, R40, 0x7610, R52 ;  /* 0x0000761028349816 */ /* 0x000fe20000000034 */
[----:B------:R-:W-:Y:S04]  /*8900*/  STL [R1+0x78c], R58 ;  /* 0x00078c3a01007387 */ /* 0x000fe80000100800 */
[----:B------:R0:W-:Y:S04]  /*8910*/  STL.S16 [R1+0x27c], R52 ;  /* 0x00027c3401007387 */ /* 0x0001e80000100600 */
[----:B------:R-:W-:Y:S04]  /*8920*/  STL [R1+0x798], R58 ;  /* 0x0007983a01007387 */ /* 0x000fe80000100800 */
[----:B------:R-:W-:Y:S04]  /*8930*/  STL [R1+0x7a4], R58 ;  /* 0x0007a43a01007387 */ /* 0x000fe80000100800 */
[----:B---3--:R-:W3:Y:S04]  /*8940*/  @!P3 LDG.E R50, desc[UR10][R56.64] ;  /* 0x0000000a3832b981 */ /* 0x008ee8000c1e1900 */
        /* <DEDUP_REMOVED lines=24> */
[----:B0-----:R-:W3:Y:S04]  /*8ad0*/  LDL.LU.64 R52, [R1+0x268] ;  /* 0x0002680001347983 */ /* 0x001ee80000300a00 */
[----:B------:R-:W3:Y:S01]  /*8ae0*/  LDL.LU.64 R56, [R1+0x4e8] ;  /* 0x0004e80001387983 */ /* 0x000ee20000300a00 */
[----:B----4-:R-:W-:-:S04]  /*8af0*/  PRMT R68, RZ, 0x7610, R68 ;  /* 0x00007610ff447816 */ /* 0x010fc80000000044 */
[----:B------:R-:W-:-:S05]  /*8b00*/  @!P4 PRMT R68, R15, 0x7610, R68 ;  /* 0x000076100f44c816 */ /* 0x000fca0000000044 */
[----:B------:R0:W-:Y:S02]  /*8b10*/  STL.S16 [R1+0x508], R68 ;  /* 0x0005084401007387 */ /* 0x0001e40000100600 */
[----:B0-----:R-:W-:Y:S02]  /*8b20*/  MOV R68, RZ ;  /* 0x000000ff00447202 */ /* 0x001fe40000000f00 */
[----:B--2---:R-:W-:Y:S02]  /*8b30*/  PRMT R54, RZ, 0x7610, R54 ;  /* 0x00007610ff367816 */ /* 0x004fe40000000036 */
[----:B------:R-:W-:Y:S02]  /*8b40*/  PRMT R51, RZ, 0x7610, R51 ;  /* 0x00007610ff337816 */ /* 0x000fe40000000033 */
[----:B------:R-:W2:Y:S01]  /*8b50*/  @!P0 LDG.E R68, desc[UR10][R34.64] ;  /* 0x0000000a22448981 */ /* 0x000ea2000c1e1900 */
[----:B------:R-:W-:Y:S02]  /*8b60*/  @!P2 PRMT R54, R43, 0x7610, R54 ;  /* 0x000076102b36a816 */ /* 0x000fe40000000036 */
[----:B------:R-:W-:Y:S01]  /*8b70*/  @!P2 PRMT R51, R44, 0x7610, R51 ;  /* 0x000076102c33a816 */ /* 0x000fe20000000033 */
[----:B------:R-:W4:Y:S04]  /*8b80*/  LDL.LU.64 R34, [R1+0x4f0] ;  /* 0x0004f00001227983 */ /* 0x000f280000300a00 */
[----:B------:R0:W-:Y:S04]  /*8b90*/  STL.S16 [R1+0x274], R54 ;  /* 0x0002743601007387 */ /* 0x0001e80000100600 */
[----:B------:R1:W-:Y:S04]  /*8ba0*/  STL.S16 [R1+0x500], R51 ;  /* 0x0005003301007387 */ /* 0x0003e80000100600 */
[----:B------:R-:W-:Y:S01]  /*8bb0*/  STL [R1+0x44], R41 ;  /* 0x0000442901007387 */ /* 0x000fe20000100800 */
[----:B------:R-:W-:-:S03]  /*8bc0*/  LOP3.LUT P4, RZ, R69, 0x2000000, RZ, 0xc0, !PT ;  /* 0x0200000045ff7812 */ /* 0x000fc6000788c0ff */
[----:B0-----:R-:W2:Y:S04]  /*8bd0*/  LDL.LU.64 R54, [R1+0x4d0] ;  /* 0x0004d00001367983 */ /* 0x001ea80000300a00 */
[----:B-1----:R-:W3:Y:S04]  /*8be0*/  LDL.LU R51, [R1+0x8e0] ;  /* 0x0008e00001337983 */ /* 0x002ee80000300800 */
[----:B------:R-:W-:Y:S04]  /*8bf0*/  STL [R1+0x144], R17 ;  /* 0x0001441101007387 */ /* 0x000fe80000100800 */
[----:B------:R0:W-:Y:S02]  /*8c00*/  STL [R1+0x48], R16 ;  /* 0x0000481001007387 */ /* 0x0001e40000100800 */
[----:B0-----:R-:W-:-:S06]  /*8c10*/  HFMA2 R16, -RZ, RZ, 0, 0 ;  /* 0x00000000ff107431 */ /* 0x001fcc00000001ff */
[----:B----4-:R0:W4:Y:S01]  /*8c20*/  @!P3 LDG.E R16, desc[UR10][R34.64] ;  /* 0x0000000a2210b981 */ /* 0x010122000c1e1900 */
[----:B------:R-:W-:Y:S02]  /*8c30*/  LOP3.LUT P3, RZ, R48, 0x80, RZ, 0xc0, !PT ;  /* 0x0000008030ff7812 */ /* 0x000fe4000786c0ff */
[----:B---3--:R-:W-:Y:S02]  /*8c40*/  PRMT R51, RZ, 0x7610, R51 ;  /* 0x00007610ff337816 */ /* 0x008fe40000000033 */
[----:B------:R-:W-:Y:S01]  /*8c50*/  PRMT R17, RZ, 0x7610, R17 ;  /* 0x00007610ff117816 */ /* 0x000fe20000000011 */
[----:B------:R-:W-:Y:S08]  /*8c60*/  STL [R1+0x4c], R18 ;  /* 0x00004c1201007387 */ /* 0x000ff00000100800 */
[----:B------:R-:W-:Y:S01]  /*8c70*/  @!P3 PRMT R51, R3, 0x7610, R51 ;  /* 0x000076100333b816 */ /* 0x000fe20000000033 */
[----:B------:R-:W0:Y:S04]  /*8c80*/  LDL.LU R34, [R1+0x8dc] ;  /* 0x0008dc0001227983 */ /* 0x000e280000300800 */
[----:B------:R1:W-:Y:S04]  /*8c90*/  STL.S16 [R1+0x4f0], R51 ;  /* 0x0004f03301007387 */ /* 0x0003e80000100600 */
[----:B-1----:R-:W3:Y:S01]  /*8ca0*/  LDL.LU R51, [R1+0x8d4] ;  /* 0x0008d40001337983 */ /* 0x002ee20000300800 */
[----:B------:R-:W-:Y:S01]  /*8cb0*/  @!P2 PRMT R17, R44, 0x7632, R17 ;  /* 0x000076322c11a816 */ /* 0x000fe20000000011 */
[----:B------:R-:W-:-:S04]  /*8cc0*/  HFMA2 R18, -RZ, RZ, 0, 0 ;  /* 0x00000000ff127431 */ /* 0x000fc800000001ff */
[----:B------:R1:W-:Y:S04]  /*8cd0*/  STL.S16 [R1+0x504], R17 ;  /* 0x0005041101007387 */ /* 0x0003e80000100600 */
[----:B------:R-:W4:Y:S01]  /*8ce0*/  @!P4 LDG.E R18, desc[UR10][R56.64] ;  /* 0x0000000a3812c981 */ /* 0x000f22000c1e1900 */
[----:B-1----:R-:W-:-:S06]  /*8cf0*/  MOV R17, RZ ;  /* 0x000000ff00117202 */ /* 0x002fcc0000000f00 */
[----:B------:R-:W4:Y:S01]  /*8d00*/  @!P4 LDG.E R17, desc[UR10][R52.64] ;  /* 0x0000000a3411c981 */ /* 0x000f22000c1e1900 */
[----:B------:R-:W-:Y:S02]  /*8d10*/  LOP3.LUT P4, RZ, R48, 0x40, RZ, 0xc0, !PT ;  /* 0x0000004030ff7812 */ /* 0x000fe4000788c0ff */
[----:B------:R-:W-:Y:S01]  /*8d20*/  PRMT R58, RZ, 0x7610, R58 ;  /* 0x00007610ff3a7816 */ /* 0x000fe2000000003a */
[----:B------:R-:W-:Y:S01]  /*8d30*/  STL [R1+0x148], R19 ;  /* 0x0001481301007387 */ /* 0x000fe20000100800 */
[----:B---3--:R-:W-:-:S03]  /*8d40*/  PRMT R51, RZ, 0x7610, R51 ;  /* 0x00007610ff337816 */ /* 0x008fc60000000033 */
[----:B------:R-:W-:Y:S06]  /*8d50*/  STL [R1+0x14c], R21 ;  /* 0x00014c1501007387 */ /* 0x000fec0000100800 */
[----:B------:R-:W-:Y:S02]  /*8d60*/  @!P4 PRMT R51, R46, 0x7610, R51 ;  /* 0x000076102e33c816 */ /* 0x000fe40000000033 */
[----:B------:R-:W-:Y:S01]  /*8d70*/  LOP3.LUT P1, RZ, R69, 0x1000000, RZ, 0xc0, !PT ;  /* 0x0100000045ff7812 */ /* 0x000fe2000782c0ff */
[----:B------:R-:W-:Y:S04]  /*8d80*/  STL [R1+0x50], R20 ;  /* 0x0000501401007387 */ /* 0x000fe80000100800 */
[----:B------:R1:W-:Y:S01]  /*8d90*/  STL.S16 [R1+0x260], R51 ;  /* 0x0002603301007387 */ /* 0x0003e20000100600 */
[----:B0-----:R-:W-:-:S03]  /*8da0*/  PRMT R34, RZ, 0x7610, R34 ;  /* 0x00007610ff227816 */ /* 0x001fc60000000022 */
[----:B------:R-:W3:Y:S04]  /*8db0*/  LDL.LU.64 R52, [R1+0x4d8] ;  /* 0x0004d80001347983 */ /* 0x000ee80000300a00 */
[----:B------:R-:W4:Y:S04]  /*8dc0*/  LDL.LU.64 R56, [R1+0x4c8] ;  /* 0x0004c80001387983 */ /* 0x000f280000300a00 */
[----:B-1----:R-:W2:Y:S02]  /*8dd0*/  LDL.LU R51, [R1+0x8d0] ;  /* 0x0008d00001337983 */ /* 0x002ea40000300800 */
[----:B--2---:R-:W-:-:S04]  /*8de0*/  PRMT R51, RZ, 0x7610, R51 ;  /* 0x00007610ff337816 */ /* 0x004fc80000000033 */
[----:B------:R-:W-:-:S05]  /*8df0*/  @!P4 PRMT R51, R2, 0x7610, R51 ;  /* 0x000076100233c816 */ /* 0x000fca0000000033 */
[----:B------:R0:W-:Y:S04]  /*8e00*/  STL.S16 [R1+0x4d0], R51 ;  /* 0x0004d03301007387 */ /* 0x0001e80000100600 */
[----:B0-----:R-:W2:Y:S01]  /*8e10*/  LDL.LU R51, [R1+0x8c8] ;  /* 0x0008c80001337983 */ /* 0x001ea20000300800 */
[----:B------:R-:W-:-:S05]  /*8e20*/  @!P3 PRMT R34, R45, 0x7610, R34 ;  /* 0x000076102d22b816 */ /* 0x000fca0000000022 */
[----:B------:R0:W-:Y:S04]  /*8e30*/  STL.S16 [R1+0x26c], R34 ;  /* 0x00026c2201007387 */ /* 0x0001e80000100600 */
[----:B0-----:R-:W3:Y:S01]  /*8e40*/  LDL.LU.64 R34, [R1+0x258] ;  /* 0x0002580001227983 */ /* 0x001ee20000300a00 */
[----:B--2---:R-:W-:-:S04]  /*8e50*/  PRMT R51, RZ, 0x7610, R51 ;  /* 0x00007610ff337816 */ /* 0x004fc80000000033 */
[----:B------:R-:W-:-:S05]  /*8e60*/  @!P5 PRMT R51, R5, 0x7610, R51 ;  /* 0x000076100533d816 */ /* 0x000fca0000000033 */
[----:B------:R0:W-:Y:S04]  /*8e70*/  STL.S16 [R1+0x4d4], R51 ;  /* 0x0004d43301007387 */ /* 0x0001e80000100600 */
[----:B0-----:R-:W2:Y:S01]  /*8e80*/  LDL.LU R51, [R1+0x8bc] ;  /* 0x0008bc0001337983 */ /* 0x001ea20000300800 */
[----:B------:R-:W-:Y:S02]  /*8e90*/  @!P2 PRMT R58, R43, 0x7632, R58 ;  /* 0x000076322b3aa816 */ /* 0x000fe4000000003a */
[----:B------:R-:W-:-:S03]  /*8ea0*/  PRMT R19, RZ, 0x7610, R19 ;  /* 0x00007610ff137816 */ /* 0x000fc60000000013 */
[----:B------:R0:W-:Y:S01]  /*8eb0*/  STL.S16 [R1+0x278], R58 ;  /* 0x0002783a01007387 */ /* 0x0001e20000100600 */
[----:B------:R-:W-:Y:S02]  /*8ec0*/  PRMT R21, RZ, 0x7610, R21 ;  /* 0x00007610ff157816 */ /* 0x000fe40000000015 */
[----:B------:R-:W-:Y:S02]  /*8ed0*/  LOP3.LUT P2, RZ, R69, 0x800000, RZ, 0xc0, !PT ;  /* 0x0080000045ff7812 */ /* 0x000fe4000784c0ff */
[----:B------:R-:W-:Y:S01]  /*8ee0*/  @!P3 PRMT R19, R3, 0x7632, R19 ;  /* 0x000076320313b816 */ /* 0x000fe20000000013 */
[----:B0-----:R-:W4:Y:S01]  /*8ef0*/  LDL.LU R58, [R1+0x8e4] ;  /* 0x0008e400013a7983 */ /* 0x001f220000300800 */
[----:B------:R-:W-:-:S03]  /*8f00*/  @!P4 PRMT R21, R2, 0x7632, R21 ;  /* 0x000076320215c816 */ /* 0x000fc60000000015 */
[----:B------:R0:W-:Y:S04]  /*8f10*/  STL.S16 [R1+0x4f4], R19 ;  /* 0x0004f41301007387 */ /* 0x0001e80000100600 */
[----:B------:R1:W-:Y:S01]  /*8f20*/  STL.S16 [R1+0x4e8], R21 ;  /* 0x0004e81501007387 */ /* 0x0003e20000100600 */
[----:B0-----:R-:W-:Y:S02]  /*8f30*/  MOV R19, RZ ;  /* 0x000000ff00137202 */ /* 0x001fe40000000f00 */
[----:B-1----:R-:W-:-:S04]  /*8f40*/  CS2R R20, SRZ ;  /* 0x0000000000147805 */ /* 0x002fc8000001ff00 */
[----:B------:R-:W4:Y:S04]  /*8f50*/  @!P1 LDG.E R19, desc[UR10][R54.64] ;  /* 0x0000000a36139981 */ /* 0x000f28000c1e1900 */
[----:B---3--:R-:W3:Y:S04]  /*8f60*/  @!P2 LDG.E R21, desc[UR10][R34.64] ;  /* 0x0000000a2215a981 */ /* 0x008ee8000c1e1900 */
[----:B------:R-:W-:Y:S04]  /*8f70*/  STL [R1+0x150], R23 ;  /* 0x0001501701007387 */ /* 0x000fe80000100800 */
[----:B------:R-:W3:Y:S04]  /*8f80*/  LDL.LU.64 R54, [R1+0x248] ;  /* 0x0002480001367983 */ /* 0x000ee80000300a00 */
[----:B------:R-:W3:Y:S01]  /*8f90*/  LDL.LU.64 R34, [R1+0x4c0] ;  /* 0x0004c00001227983 */ /* 0x000ee20000300a00 */
[----:B--2---:R-:W-:-:S03]  /*8fa0*/  PRMT R51, RZ, 0x7610, R51 ;  /* 0x00007610ff337816 */ /* 0x004fc60000000033 */
[----:B------:R-:W-:Y:S01]  /*8fb0*/  STL [R1+0x58], R24 ;  /* 0x0000581801007387 */ /* 0x000fe20000100800 */
[----:B------:R-:W-:-:S03]  /*8fc0*/  @!P0 PRMT R51, R49, 0x7610, R51 ;  /* 0x0000761031338816 */ /* 0x000fc60000000033 */
[----:B------:R-:W-:Y:S04]  /*8fd0*/  STL [R1+0x54], R22 ;  /* 0x0000541601007387 */ /* 0x000fe80000100800 */
[----:B------:R0:W-:Y:S01]  /*8fe0*/  STL.S16 [R1+0x4c0], R51 ;  /* 0x0004c03301007387 */ /* 0x0001e20000100600 */
[----:B------:R-:W-:-:S03]  /*8ff0*/  LOP3.LUT R48, R48, 0xffffffdf, RZ, 0xc0, !PT ;  /* 0xffffffdf30307812 */ /* 0x000fc600078ec0ff */
[----:B------:R1:W2:Y:S04]  /*9000*/  @!P1 LDG.E R20, desc[UR10][R52.64] ;  /* 0x0000000a34149981 */ /* 0x0002a8000c1e1900 */
[----:B0-----:R-:W2:Y:S01]  /*9010*/  LDL.LU R51, [R1+0x8a4] ;  /* 0x0008a40001337983 */ /* 0x001ea20000300800 */
[----:B----4-:R-:W-:Y:S02]  /*9020*/  PRMT R58, RZ, 0x7610, R58 ;  /* 0x00007610ff3a7816 */ /* 0x010fe4000000003a */
[----:B------:R-:W-:Y:S01]  /*9030*/  PRMT R23, RZ, 0x7610, R23 ;  /* 0x00007610ff177816 */ /* 0x000fe20000000017 */
[----:B------:R-:W-:Y:S01]  /*9040*/  HFMA2 R24, -RZ, RZ, 0, 0 ;  /* 0x00000000ff187431 */ /* 0x000fe200000001ff */
[----:B------:R-:W-:Y:S01]  /*9050*/  @!P3 PRMT R58, R45, 0x7632, R58 ;  /* 0x000076322d3ab816 */ /* 0x000fe2000000003a */
[----:B------:R-:W-:Y:S01]  /*9060*/  HFMA2 R22, -RZ, RZ, 0, 0 ;  /* 0x00000000ff167431 */ /* 0x000fe200000001ff */
[----:B------:R-:W-:Y:S01]  /*9070*/  LOP3.LUT P3, RZ, R69, 0x400000, RZ, 0xc0, !PT ;  /* 0x0040000045ff7812 */ /* 0x000fe2000786c0ff */
[----:B------:R-:W1:Y:S01]  /*9080*/  LDL.LU R52, [R1+0x8c4] ;  /* 0x0008c40001347983 */ /* 0x000e620000300800 */
[----:B------:R-:W-:-:S05]  /*9090*/  @!P5 PRMT R23, R5, 0x7632, R23 ;  /* 0x000076320517d816 */ /* 0x000fca0000000017 */
[----:B------:R0:W-:Y:S04]  /*90a0*/  STL.S16 [R1+0x4d8], R23 ;  /* 0x0004d81701007387 */ /* 0x0001e80000100600 */
[----:B------:R4:W4:Y:S01]  /*90b0*/  @!P2 LDG.E R22, desc[UR10][R56.64] ;  /* 0x0000000a3816a981 */ /* 0x000922000c1e1900 */
[----:B0-----:R-:W-:Y:S02]  /*90c0*/  MOV R23, RZ ;  /* 0x000000ff00177202 */ /* 0x001fe40000000f00 */
[----:B------:R-:W-:Y:S01]  /*90d0*/  @P3 LOP3.LUT R48, R48, 0x20, RZ, 0xfc, !PT ;  /* 0x0000002030303812 */ /* 0x000fe200078efcff */
[----:B------:R-:W4:Y:S04]  /*90e0*/  LDL.LU R56, [R1+0x8b8] ;  /* 0x0008b80001387983 */ /* 0x000f280000300800 */
[----:B---3--:R0:W3:Y:S04]  /*90f0*/  @!P3 LDG.E R23, desc[UR10][R54.64] ;  /* 0x0000000a3617b981 */ /* 0x0080e8000c1e1900 */
[----:B------:R3:W3:Y:S01]  /*9100*/  @!P3 LDG.E R24, desc[UR10][R34.64] ;  /* 0x0000000a2218b981 */ /* 0x0006e2000c1e1900 */
[----:B------:R-:W-:-:S02]  /*9110*/  LOP3.LUT P3, RZ, R69, 0x4000000, RZ, 0xc0, !PT ;  /* 0x0400000045ff7812 */ /* 0x000fc4000786c0ff */
[----:B--2---:R-:W-:Y:S01]  /*9120*/  PRMT R51, RZ, 0x7610, R51 ;  /* 0x00007610ff337816 */ /* 0x004fe20000000033 */
[----:B------:R2:W-:Y:S10]  /*9130*/  STL.S16 [R1+0x270], R58 ;  /* 0x0002703a01007387 */ /* 0x0005f40000100600 */
[----:B------:R-:W-:Y:S01]  /*9140*/  @!P3 PRMT R51, R50, 0x7610, R51 ;  /* 0x000076103233b816 */ /* 0x000fe20000000033 */
[----:B------:R-:W0:Y:S04]  /*9150*/  LDL.LU.64 R54, [R1+0x8b0] ;  /* 0x0008b00001367983 */ /* 0x000e280000300a00 */
[----:B------:R1:W-:Y:S04]  /*9160*/  STL.S16 [R1+0x238], R51 ;  /* 0x0002383301007387 */ /* 0x0003e80000100600 */
[----:B--2---:R-:W2:Y:S01]  /*9170*/  LDL.LU R58, [R1+0x8d8] ;  /* 0x0008d800013a7983 */ /* 0x004ea20000300800 */
[----:B-1----:R-:W-:-:S03]  /*9180*/  PRMT R52, RZ, 0x7610, R52 ;  /* 0x00007610ff347816 */ /* 0x002fc60000000034 */
[----:B------:R-:W-:Y:S04]  /*9190*/  STL [R1+0x154], R25 ;  /* 0x0001541901007387 */ /* 0x000fe80000100800 */
[----:B------:R-:W3:Y:S01]  /*91a0*/  LDL.LU R51, [R1+0x8a0] ;  /* 0x0008a00001337983 */ /* 0x000ee20000300800 */
[----:B------:R-:W-:-:S03]  /*91b0*/  @!P5 PRMT R52, R4, 0x7610, R52 ;  /* 0x000076100434d816 */ /* 0x000fc60000000034 */
[----:B------:R-:W-:Y:S01]  /*91c0*/  STL [R1+0x5c], R26 ;  /* 0x00005c1a01007387 */ /* 0x000fe20000100800 */
[----:B----4-:R-:W-:-:S03]  /*91d0*/  PRMT R56, RZ, 0x7610, R56 ;  /* 0x00007610ff387816 */ /* 0x010fc60000000038 */
[----:B------:R-:W4:Y:S01]  /*91e0*/  LDL.LU R34, [R1+0x8ac] ;  /* 0x0008ac0001227983 */ /* 0x000f220000300800 */
[----:B------:R-:W-:-:S03]  /*91f0*/  @!P6 PRMT R56, R66, 0x7610, R56 ;  /* 0x000076104238e816 */ /* 0x000fc60000000038 */
[----:B------:R1:W-:Y:S04]  /*9200*/  STL.S16 [R1+0x258], R52 ;  /* 0x0002583401007387 */ /* 0x0003e80000100600 */
[----:B------:R1:W-:Y:S04]  /*9210*/  STL.S16 [R1+0x24c], R56 ;  /* 0x00024c3801007387 */ /* 0x0003e80000100600 */
[----:B-1----:R-:W4:Y:S04]  /*9220*/  LDL.LU.64 R52, [R1+0x240] ;  /* 0x0002400001347983 */ /* 0x002f280000300a00 */
[----:B------:R-:W4:Y:S01]  /*9230*/  LDL.LU.64 R56, [R1+0x4b8] ;  /* 0x0004b80001387983 */ /* 0x000f220000300a00 */
[----:B---3--:R-:W-:-:S04]  /*9240*/  PRMT R51, RZ, 0x7610, R51 ;  /* 0x00007610ff337816 */ /* 0x008fc80000000033 */
[----:B------:R-:W-:-:S05]  /*9250*/  @!P3 PRMT R51, R16, 0x7610, R51 ;  /* 0x000076101033b816 */ /* 0x000fca0000000033 */
[----:B------:R1:W-:Y:S04]  /*9260*/  STL.S16 [R1+0x4b8], R51 ;  /* 0x0004b83301007387 */ /* 0x0003e80000100600 */
[----:B-1----:R-:W3:Y:S01]  /*9270*/  LDL.LU R51, [R1+0x898] ;  /* 0x0008980001337983 */ /* 0x002ee20000300800 */
[----:B--2---:R-:W-:Y:S02]  /*9280*/  PRMT R58, RZ, 0x7610, R58 ;  /* 0x00007610ff3a7816 */ /* 0x004fe4000000003a */
[----:B------:R-:W-:Y:S02]  /*9290*/  PRMT R25, RZ, 0x7610, R25 ;  /* 0x00007610ff197816 */ /* 0x000fe40000000019 */
[----:B------:R-:W-:Y:S02]  /*92a0*/  @!P4 PRMT R58, R46, 0x7632, R58 ;  /* 0x000076322e3ac816 */ /* 0x000fe4000000003a */
[----:B------:R-:W-:-:S02]  /*92b0*/  LOP3.LUT P4, RZ, R69, 0x200000, RZ, 0xc0, !PT ;  /* 0x0020000045ff7812 */ /* 0x000fc4000788c0ff */
[----:B------:R-:W-:Y:S01]  /*92c0*/  @!P6 PRMT R25, R67, 0x7632, R25 ;  /* 0x000076324319e816 */ /* 0x000fe20000000019 */
[----:B------:R-:W-:Y:S01]  /*92d0*/  HFMA2 R26, -RZ, RZ, 0, 0 ;  /* 0x00000000ff1a7431 */ /* 0x000fe200000001ff */
[----:B------:R-:W-:-:S03]  /*92e0*/  LOP3.LUT R48, R48, 0xffffffef, RZ, 0xc0, !PT ;  /* 0xffffffef30307812 */ /* 0x000fc600078ec0ff */
[----:B------:R1:W-:Y:S06]  /*92f0*/  STL.S16 [R1+0x4cc], R25 ;  /* 0x0004cc1901007387 */ /* 0x0003ec0000100600 */
[----:B----4-:R-:W2:Y:S01]  /*9300*/  @!P4 LDG.E R26, desc[UR10][R56.64] ;  /* 0x0000000a381ac981 */ /* 0x010ea2000c1e1900 */
[----:B-1----:R-:W-:Y:S02]  /*9310*/  MOV R25, RZ ;  /* 0x000000ff00197202 */ /* 0x002fe40000000f00 */
[----:B------:R-:W-:-:S04]  /*9320*/  @P4 LOP3.LUT R48, R48, 0x10, RZ, 0xfc, !PT ;  /* 0x0000001030304812 */ /* 0x000fc800078efcff */
[----:B------:R-:W4:Y:S01]  /*9330*/  @!P4 LDG.E R25, desc[UR10][R52.64] ;  /* 0x0000000a3419c981 */ /* 0x000f22000c1e1900 */
[----:B------:R-:W-:Y:S02]  /*9340*/  LOP3.LUT P4, RZ, R69, 0x2000000, RZ, 0xc0, !PT ;  /* 0x0200000045ff7812 */ /* 0x000fe4000788c0ff */
[----:B0-----:R-:W-:Y:S02]  /*9350*/  PRMT R55, RZ, 0x7610, R55 ;  /* 0x00007610ff377816 */ /* 0x001fe40000000037 */
[----:B------:R-:W-:Y:S02]  /*9360*/  PRMT R54, RZ, 0x7610, R54 ;  /* 0x00007610ff367816 */ /* 0x000fe40000000036 */
[----:B---3--:R-:W-:Y:S01]  /*9370*/  PRMT R51, RZ, 0x7610, R51 ;  /* 0x00007610ff337816 */ /* 0x008fe20000000033 */
[----:B------:R0:W-:Y:S01]  /*9380*/  STL.S16 [R1+0x268], R58 ;  /* 0x0002683a01007387 */ /* 0x0001e20000100600 */
[----:B------:R-:W-:Y:S02]  /*9390*/  @!P6 PRMT R55, R66, 0x7632, R55 ;  /* 0x000076324237e816 */ /* 0x000fe40000000037 */
[----:B------:R-:W-:Y:S01]  /*93a0*/  @!P6 PRMT R54, R67, 0x7610, R54 ;  /* 0x000076104336e816 */ /* 0x000fe20000000036 */
[----:B------:R-:W3:Y:S02]  /*93b0*/  LDL.LU.64 R52, [R1+0x4a8] ;  /* 0x0004a80001347983 */ /* 0x000ee40000300a00 */
[----:B------:R-:W-:-:S02]  /*93c0*/  @!P4 PRMT R51, R17, 0x7610, R51 ;  /* 0x000076101133c816 */ /* 0x000fc40000000033 */
[----:B------:R-:W-:Y:S04]  /*93d0*/  STL.S16 [R1+0x4c8], R54 ;  /* 0x0004c83601007387 */ /* 0x000fe80000100600 */
[----:B------:R1:W-:Y:S04]  /*93e0*/  STL.S16 [R1+0x254], R55 ;  /* 0x0002543701007387 */ /* 0x0003e80000100600 */
[----:B0-----:R-:W2:Y:S04]  /*93f0*/  LDL.LU R58, [R1+0x8cc] ;  /* 0x0008cc00013a7983 */ /* 0x001ea80000300800 */
[----:B------:R-:W-:Y:S04]  /*9400*/  STL [R1+0x158], R27 ;  /* 0x0001581b01007387 */ /* 0x000fe80000100800 */
[----:B-1----:R-:W4:Y:S04]  /*9410*/  LDL.LU.64 R54, [R1+0x230] ;  /* 0x0002300001367983 */ /* 0x002f280000300a00 */
[----:B------:R0:W-:Y:S01]  /*9420*/  STL.S16 [R1+0x230], R51 ;  /* 0x0002303301007387 */ /* 0x0001e20000100600 */
[----:B------:R-:W-:-:S03]  /*9430*/  PRMT R34, RZ, 0x7610, R34 ;  /* 0x00007610ff227816 */ /* 0x000fc60000000022 */
[----:B------:R-:W3:Y:S04]  /*9440*/  LDL.LU.64 R56, [R1+0x220] ;  /* 0x0002200001387983 */ /* 0x000ee80000300a00 */
[----:B0-----:R-:W2:Y:S02]  /*9450*/  LDL.LU R51, [R1+0x894] ;  /* 0x0008940001337983 */ /* 0x001ea40000300800 */
[----:B--2---:R-:W-:-:S04]  /*9460*/  PRMT R51, RZ, 0x7610, R51 ;  /* 0x00007610ff337816 */ /* 0x004fc80000000033 */
[----:B------:R-:W-:-:S05]  /*9470*/  @!P4 PRMT R51, R18, 0x7610, R51 ;  /* 0x000076101233c816 */ /* 0x000fca0000000033 */
[----:B------:R0:W-:Y:S04]  /*9480*/  STL.S16 [R1+0x4a8], R51 ;  /* 0x0004a83301007387 */ /* 0x0001e80000100600 */
[----:B0-----:R-:W2:Y:S01]  /*9490*/  LDL.LU R51, [R1+0x88c] ;  /* 0x00088c0001337983 */ /* 0x001ea20000300800 */
[----:B------:R-:W-:-:S04]  /*94a0*/  PRMT R58, RZ, 0x7610, R58 ;  /* 0x00007610ff3a7816 */ /* 0x000fc8000000003a */
[----:B------:R-:W-:-:S05]  /*94b0*/  @!P5 PRMT R58, R4, 0x7632, R58 ;  /* 0x00007632043ad816 */ /* 0x000fca000000003a */
[----:B------:R0:W-:Y:S04]  /*94c0*/  STL.S16 [R1+0x25c], R58 ;  /* 0x00025c3a01007387 */ /* 0x0001e80000100600 */
[----:B0-----:R-:W3:Y:S01]  /*94d0*/  LDL.LU R58, [R1+0x8c0] ;  /* 0x0008c000013a7983 */ /* 0x001ee20000300800 */
[----:B------:R-:W-:Y:S02]  /*94e0*/  PRMT R27, RZ, 0x7610, R27 ;  /* 0x00007610ff1b7816 */ /* 0x000fe4000000001b */
[----:B------:R-:W-:Y:S02]  /*94f0*/  LOP3.LUT P5, RZ, R69, 0x100000, RZ, 0xc0, !PT ;  /* 0x0010000045ff7812 */ /* 0x000fe400078ac0ff */
[----:B------:R-:W-:Y:S02]  /*9500*/  @!P0 PRMT R27, R49, 0x7632, R27 ;  /* 0x00007632311b8816 */ /* 0x000fe4000000001b */
[----:B------:R-:W-:-:S03]  /*9510*/  @!P0 PRMT R34, R68, 0x7610, R34 ;  /* 0x0000761044228816 */ /* 0x000fc60000000022 */
[----:B------:R0:W-:Y:S04]  /*9520*/  STL.S16 [R1+0x4c4], R27 ;  /* 0x0004c41b01007387 */ /* 0x0001e80000100600 */
[----:B------:R1:W-:Y:S01]  /*9530*/  STL.S16 [R1+0x244], R34 ;  /* 0x0002442201007387 */ /* 0x0003e20000100600 */
[----:B0-----:R-:W-:-:S03]  /*9540*/  MOV R27, RZ ;  /* 0x000000ff001b7202 */ /* 0x001fc60000000f00 */
[----:B-1----:R-:W3:Y:S04]  /*9550*/  LDL.LU.64 R34, [R1+0x228] ;  /* 0x0002280001227983 */ /* 0x002ee80000300a00 */
[----:B----4-:R-:W4:Y:S04]  /*9560*/  @!P5 LDG.E R27, desc[UR10][R54.64] ;  /* 0x0000000a361bd981 */ /* 0x010f28000c1e1900 */
[----:B------:R-:W4:Y:S01]  /*9570*/  LDL.LU.64 R54, [R1+0x4a0] ;  /* 0x0004a00001367983 */ /* 0x000f220000300a00 */
[----:B--2---:R-:W-:-:S04]  /*9580*/  PRMT R51, RZ, 0x7610, R51 ;  /* 0x00007610ff337816 */ /* 0x004fc80000000033 */
[----:B------:R-:W-:-:S05]  /*9590*/  @!P1 PRMT R51, R20, 0x7610, R51 ;  /* 0x0000761014339816 */ /* 0x000fca0000000033 */
[----:B------:R0:W-:Y:S04]  /*95a0*/  STL.S16 [R1+0x228], R51 ;  /* 0x0002283301007387 */ /* 0x0001e80000100600 */
[----:B0-----:R-:W2:Y:S01]  /*95b0*/  LDL.LU R51, [R1+0x880] ;  /* 0x0008800001337983 */ /* 0x001ea20000300800 */
[----:B---3--:R-:W-:-:S04]  /*95c0*/  PRMT R58, RZ, 0x7610, R58 ;  /* 0x00007610ff3a7816 */ /* 0x008fc8000000003a */
[----:B------:R-:W-:Y:S01]  /*95d0*/  @!P0 PRMT R58, R68, 0x7632, R58 ;  /* 0x00007632443a8816 */ /* 0x000fe2000000003a */
[----:B------:R0:W-:Y:S04]  /*95e0*/  STL [R1+0x160], R31 ;  /* 0x0001601f01007387 */ /* 0x0001e80000100800 */
[----:B------:R1:W-:Y:S01]  /*95f0*/  STL.S16 [R1+0x248], R58 ;  /* 0x0002483a01007387 */ /* 0x0003e20000100600 */
[C---:B------:R-:W-:Y:S02]  /*9600*/  LOP3.LUT P6, RZ, R69.reuse, 0x80000, RZ, 0xc0, !PT ;  /* 0x0008000045ff7812 */ /* 0x040fe400078cc0ff */
[----:B------:R-:W-:Y:S02]  /*9610*/  LOP3.LUT P0, RZ, R69, 0x40000, RZ, 0xc0, !PT ;  /* 0x0004000045ff7812 */ /* 0x000fe4000780c0ff */
[----:B0-----:R-:W-:Y:S01]  /*9620*/  PRMT R31, RZ, 0x7610, R31 ;  /* 0x00007610ff1f7816 */ /* 0x001fe2000000001f */
[----:B-1----:R-:W3:Y:S03]  /*9630*/  LDL.LU R58, [R1+0x8a8] ;  /* 0x0008a800013a7983 */ /* 0x002ee60000300800 */
[----:B------:R-:W-:Y:S01]  /*9640*/  @!P4 PRMT R31, R18, 0x7632, R31 ;  /* 0x00007632121fc816 */ /* 0x000fe2000000001f */
[----:B------:R0:W-:Y:S04]  /*9650*/  STL [R1+0x60], R28 ;  /* 0x0000601c01007387 */ /* 0x0001e80000100800 */
[----:B------:R1:W-:Y:S01]  /*9660*/  STL [R1+0x64], R30 ;  /* 0x0000641e01007387 */ /* 0x0003e20000100800 */
[----:B0-----:R-:W-:-:S03]  /*9670*/  HFMA2 R28, -RZ, RZ, 0, 0 ;  /* 0x00000000ff1c7431 */ /* 0x001fc600000001ff */
[----:B------:R0:W-:Y:S01]  /*9680*/  STL.S16 [R1+0x4ac], R31 ;  /* 0x0004ac1f01007387 */ /* 0x0001e20000100600 */
[----:B-1----:R-:W-:-:S03]  /*9690*/  HFMA2 R30, -RZ, RZ, 0, 0 ;  /* 0x00000000ff1e7431 */ /* 0x002fc600000001ff */
[----:B------:R1:W-:Y:S04]  /*96a0*/  STL [R1+0x15c], R29 ;  /* 0x00015c1d01007387 */ /* 0x0003e80000100800 */
[----:B------:R-:W3:Y:S01]  /*96b0*/  @!P5 LDG.E R28, desc[UR10][R52.64] ;  /* 0x0000000a341cd981 */ /* 0x000ee2000c1e1900 */
[----:B0-----:R-:W-:-:S03]  /*96c0*/  MOV R31, RZ ;  /* 0x000000ff001f7202 */ /* 0x001fc60000000f00 */
[----:B----4-:R0:W4:Y:S01]  /*96d0*/  @!P6 LDG.E R30, desc[UR10][R54.64] ;  /* 0x0000000a361ee981 */ /* 0x010122000c1e1900 */
[----:B-1----:R-:W-:-:S03]  /*96e0*/  PRMT R29, RZ, 0x7610, R29 ;  /* 0x00007610ff1d7816 */ /* 0x002fc6000000001d */
[----:B------:R-:W4:Y:S04]  /*96f0*/  @!P0 LDG.E R31, desc[UR10][R56.64] ;  /* 0x0000000a381f8981 */ /* 0x000f28000c1e1900 */
[----:B------:R-:W4:Y:S04]  /*9700*/  LDL.LU.64 R52, [R1+0x478] ;  /* 0x0004780001347983 */ /* 0x000f280000300a00 */
[----:B------:R-:W0:Y:S04]  /*9710*/  LDL.LU R54, [R1+0x888] ;  /* 0x0008880001367983 */ /* 0x000e280000300800 */
[----:B------:R-:W4:Y:S01]  /*9720*/  LDL.LU.64 R56, [R1+0x488] ;  /* 0x0004880001387983 */ /* 0x000f220000300a00 */
[----:B------:R-:W-:-:S05]  /*9730*/  @!P3 PRMT R29, R16, 0x7632, R29 ;  /* 0x00007632101db816 */ /* 0x000fca000000001d */
[----:B------:R1:W-:Y:S02]  /*9740*/  STL.S16 [R1+0x4bc], R29 ;  /* 0x0004bc1d01007387 */ /* 0x0003e40000100600 */
[----:B-1----:R-:W-:-:S06]  /*9750*/  MOV R29, RZ ;  /* 0x000000ff001d7202 */ /* 0x002fcc0000000f00 */
[----:B------:R-:W4:Y:S04]  /*9760*/  @!P6 LDG.E R29, desc[UR10][R34.64] ;  /* 0x0000000a221de981 */ /* 0x000f28000c1e1900 */
[----:B------:R-:W4:Y:S01]  /*9770*/  LDL.LU.64 R34, [R1+0x498] ;  /* 0x0004980001227983 */ /* 0x000f220000300a00 */
[----:B--2---:R-:W-:-:S04]  /*9780*/  PRMT R51, RZ, 0x7610, R51 ;  /* 0x00007610ff337816 */ /* 0x004fc80000000033 */
[----:B------:R-:W-:-:S05]  /*9790*/  @!P2 PRMT R51, R22, 0x7610, R51 ;  /* 0x000076101633a816 */ /* 0x000fca0000000033 */
[----:B------:R1:W-:Y:S04]  /*97a0*/  STL.S16 [R1+0x21c], R51 ;  /* 0x00021c3301007387 */ /* 0x0003e80000100600 */
[----:B-1----:R-:W2:Y:S01]  /*97b0*/  LDL.LU R51, [R1+0x874] ;  /* 0x0008740001337983 */ /* 0x002ea20000300800 */
[----:B---3--:R-:W-:-:S03]  /*97c0*/  PRMT R58, RZ, 0x7610, R58 ;  /* 0x00007610ff3a7816 */ /* 0x008fc6000000003a */
[----:B------:R1:W-:Y:S01]  /*97d0*/  STL [R1+0x164], R33 ;  /* 0x0001642101007387 */ /* 0x0003e20000100800 */
[----:B------:R-:W-:Y:S02]  /*97e0*/  @!P3 PRMT R58, R50, 0x7632, R58 ;  /* 0x00007632323ab816 */ /* 0x000fe4000000003a */
[----:B------:R-:W-:Y:S01]  /*97f0*/  LOP3.LUT P3, RZ, R69, 0x20000, RZ, 0xc0, !PT ;  /* 0x0002000045ff7812 */ /* 0x000fe2000786c0ff */
[----:B------:R3:W-:Y:S01]  /*9800*/  STL [R1+0x6c], R38 ;  /* 0x00006c2601007387 */ /* 0x0007e20000100800 */
[----:B-1----:R-:W-:-:S03]  /*9810*/  PRMT R33, RZ, 0x7610, R33 ;  /* 0x00007610ff217816 */ /* 0x002fc60000000021 */
[----:B------:R1:W-:Y:S01]  /*9820*/  STL.S16 [R1+0x240], R58 ;  /* 0x0002403a01007387 */ /* 0x0003e20000100600 */
[----:B------:R-:W-:Y:S01]  /*9830*/  @!P1 PRMT R33, R20, 0x7632, R33 ;  /* 0x0000763214219816 */ /* 0x000fe20000000021 */
[----:B---3--:R-:W-:-:S04]  /*9840*/  HFMA2 R38, -RZ, RZ, 0, 0 ;  /* 0x00000000ff267431 */ /* 0x008fc800000001ff */
[----:B------:R3:W-:Y:S04]  /*9850*/  STL.S16 [R1+0x22c], R33 ;  /* 0x00022c2101007387 */ /* 0x0007e80000100600 */
[----:B-1----:R-:W2:Y:S01]  /*9860*/  LDL.LU R58, [R1+0x89c] ;  /* 0x00089c00013a7983 */ /* 0x002ea20000300800 */
[----:B---3--:R-:W-:-:S06]  /*9870*/  MOV R33, RZ ;  /* 0x000000ff00217202 */ /* 0x008fcc0000000f00 */
[----:B----4-:R-:W3:Y:S01]  /*9880*/  @!P3 LDG.E R33, desc[UR10][R52.64] ;  /* 0x0000000a3421b981 */ /* 0x010ee2000c1e1900 */
[----:B0-----:R-:W-:-:S03]  /*9890*/  PRMT R54, RZ, 0x7610, R54 ;  /* 0x00007610ff367816 */ /* 0x001fc60000000036 */
[----:B------:R-:W4:Y:S01]  /*98a0*/  @!P3 LDG.E R38, desc[UR10][R56.64] ;  /* 0x0000000a3826b981 */ /* 0x000f22000c1e1900 */
[----:B------:R-:W-:Y:S02]  /*98b0*/  LOP3.LUT P3, RZ, R48, 0x20, RZ, 0xc0, !PT ;  /* 0x0000002030ff7812 */ /* 0x000fe4000786c0ff */
[----:B------:R-:W-:Y:S01]  /*98c0*/  @!P1 PRMT R54, R19, 0x7610, R54 ;  /* 0x0000761013369816 */ /* 0x000fe20000000036 */
[----:B------:R0:W-:Y:S04]  /*98d0*/  STL [R1+0x68], R32 ;  /* 0x0000682001007387 */ /* 0x0001e80000100800 */
[----:B------:R1:W-:Y:S04]  /*98e0*/  STL.S16 [R1+0x220], R54 ;  /* 0x0002203601007387 */ /* 0x0003e80000100600 */
[----:B------:R-:W3:Y:S01]  /*98f0*/  LDL.LU.64 R52, [R1+0x468] ;  /* 0x0004680001347983 */ /* 0x000ee20000300a00 */
[----:B0-----:R-:W-:-:S03]  /*9900*/  HFMA2 R32, -RZ, RZ, 0, 0 ;  /* 0x00000000ff207431 */ /* 0x001fc600000001ff */
[----:B------:R-:W-:Y:S04]  /*9910*/  STL [R1+0x168], R39 ;  /* 0x0001682701007387 */ /* 0x000fe80000100800 */
[----:B-1----:R-:W4:Y:S04]  /*9920*/  LDL.LU.64 R54, [R1+0x470] ;  /* 0x0004700001367983 */ /* 0x002f280000300a00 */
[----:B------:R-:W-:Y:S01]  /*9930*/  STL [R1+0x70], R40 ;  /* 0x0000702801007387 */ /* 0x000fe20000100800 */
[----:B------:R-:W-:-:S03]  /*9940*/  PRMT R41, RZ, 0x7610, R41 ;  /* 0x00007610ff297816 */ /* 0x000fc60000000029 */
[----:B------:R-:W-:Y:S04]  /*9950*/  STL [R1+0x170], R42 ;  /* 0x0001702a01007387 */ /* 0x000fe80000100800 */
[----:B------:R0:W4:Y:S04]  /*9960*/  @!P0 LDG.E R32, desc[UR10][R34.64] ;  /* 0x0000000a22208981 */ /* 0x000128000c1e1900 */
[----:B------:R-:W-:Y:S04]  /*9970*/  STL [R1+0x74], R43 ;  /* 0x0000742b01007387 */ /* 0x000fe80000100800 */
[----:B------:R-:W4:Y:S04]  /*9980*/  LDL.LU.64 R56, [R1+0x450] ;  /* 0x0004500001387983 */ /* 0x000f280000300a00 */
[----:B------:R-:W0:Y:S01]  /*9990*/  LDL.LU R34, [R1+0x87c] ;  /* 0x00087c0001227983 */ /* 0x000e220000300800 */
[----:B--2---:R-:W-:-:S04]  /*99a0*/  PRMT R51, RZ, 0x7610, R51 ;  /* 0x00007610ff337816 */ /* 0x004fc80000000033 */
[----:B------:R-:W-:-:S05]  /*99b0*/  @!P3 PRMT R51, R24, 0x7610, R51 ;  /* 0x000076101833b816 */ /* 0x000fca0000000033 */
[----:B------:R1:W-:Y:S04]  /*99c0*/  STL.S16 [R1+0x470], R51 ;  /* 0x0004703301007387 */ /* 0x0003e80000100600 */
[----:B-1----:R-:W2:Y:S01]  /*99d0*/  LDL.LU R51, [R1+0x86c] ;  /* 0x00086c0001337983 */ /* 0x002ea20000300800 */
[----:B------:R-:W-:Y:S02]  /*99e0*/  PRMT R39, RZ, 0x7610, R39 ;  /* 0x00007610ff277816 */ /* 0x000fe40000000027 */
[----:B------:R-:W-:Y:S02]  /*99f0*/  PRMT R58, RZ, 0x7610, R58 ;  /* 0x00007610ff3a7816 */ /* 0x000fe4000000003a */
[----:B------:R-:W-:Y:S02]  /*9a00*/  @!P2 PRMT R39, R22, 0x7632, R39 ;  /* 0x000076321627a816 */ /* 0x000fe40000000027 */
[----:B------:R-:W-:-:S02]  /*9a10*/  @!P4 PRMT R58, R17, 0x7632, R58 ;  /* 0x00007632113ac816 */ /* 0x000fc4000000003a */
[----:B------:R-:W-:Y:S01]  /*9a20*/  LOP3.LUT P4, RZ, R69, 0x10000, RZ, 0xc0, !PT ;  /* 0x0001000045ff7812 */ /* 0x000fe2000788c0ff */
[----:B------:R-:W-:Y:S01]  /*9a30*/  HFMA2 R40, -RZ, RZ, 0, 0 ;  /* 0x00000000ff287431 */ /* 0x000fe200000001ff */
[----:B------:R1:W-:Y:S02]  /*9a40*/  STL.S16 [R1+0x478], R39 ;  /* 0x0004782701007387 */ /* 0x0003e40000100600 */
[----:B-1----:R-:W-:-:S09]  /*9a50*/  MOV R39, RZ ;  /* 0x000000ff00277202 */ /* 0x002fd20000000f00 */
[----:B---3--:R-:W3:Y:S04]  /*9a60*/  @!P4 LDG.E R40, desc[UR10][R52.64] ;  /* 0x0000000a3428c981 */ /* 0x008ee8000c1e1900 */
[----:B----4-:R-:W4:Y:S01]  /*9a70*/  @!P4 LDG.E R39, desc[UR10][R54.64] ;  /* 0x0000000a3627c981 */ /* 0x010f22000c1e1900 */
[----:B------:R-:W-:Y:S02]  /*9a80*/  LOP3.LUT P4, RZ, R48, 0x10, RZ, 0xc0, !PT ;  /* 0x0000001030ff7812 */ /* 0x000fe4000788c0ff */
[----:B0-----:R-:W-:Y:S02]  /*9a90*/  PRMT R34, RZ, 0x7610, R34 ;  /* 0x00007610ff227816 */ /* 0x001fe40000000022 */
[----:B--2---:R-:W-:Y:S01]  /*9aa0*/  PRMT R51, RZ, 0x7610, R51 ;  /* 0x00007610ff337816 */ /* 0x004fe20000000033 */
[----:B------:R0:W-:Y:S01]  /*9ab0*/  STL.S16 [R1+0x234], R58 ;  /* 0x0002343a01007387 */ /* 0x0001e20000100600 */
[----:B------:R-:W-:-:S07]  /*9ac0*/  @!P2 PRMT R34, R21, 0x7610, R34 ;  /* 0x000076101522a816 */ /* 0x000fce0000000022 */
[----:B------:R-:W-:Y:S01]  /*9ad0*/  @!P4 PRMT R51, R25, 0x7610, R51 ;  /* 0x000076101933c816 */ /* 0x000fe20000000033 */
[----:B------:R-:W2:Y:S04]  /*9ae0*/  LDL.LU.64 R54, [R1+0x448] ;  /* 0x0004480001367983 */ /* 0x000ea80000300a00 */
[----:B------:R1:W-:Y:S04]  /*9af0*/  STL.S16 [R1+0x214], R34 ;  /* 0x0002142201007387 */ /* 0x0003e80000100600 */
[----:B0-----:R-:W3:Y:S01]  /*9b00*/  LDL.LU R58, [R1+0x890] ;  /* 0x00089000013a7983 */ /* 0x001ee20000300800 */
[----:B------:R-:W-:-:S02]  /*9b10*/  PRMT R42, RZ, 0x7610, R42 ;  /* 0x00007610ff2a7816 */ /* 0x000fc4000000002a */
[----:B------:R-:W-:Y:S01]  /*9b20*/  @!P3 PRMT R41, R24, 0x7632, R41 ;  /* 0x000076321829b816 */ /* 0x000fe20000000029 */
[----:B------:R-:W4:Y:S04]  /*9b30*/  LDL.LU.64 R52, [R1+0x440] ;  /* 0x0004400001347983 */ /* 0x000f280000300a00 */
[----:B-1----:R-:W2:Y:S04]  /*9b40*/  LDL.LU.64 R34, [R1+0x460] ;  /* 0x0004600001227983 */ /* 0x002ea80000300a00 */
[----:B------:R0:W-:Y:S04]  /*9b50*/  STL.S16 [R1+0x460], R51 ;  /* 0x0004603301007387 */ /* 0x0001e80000100600 */
[----:B0-----:R-:W3:Y:S02]  /*9b60*/  LDL.LU R51, [R1+0x868] ;  /* 0x0008680001337983 */ /* 0x001ee40000300800 */
[----:B---3--:R-:W-:-:S04]  /*9b70*/  PRMT R51, RZ, 0x7610, R51 ;  /* 0x00007610ff337816 */ /* 0x008fc80000000033 */
[----:B------:R-:W-:-:S05]  /*9b80*/  @!P4 PRMT R51, R26, 0x7610, R51 ;  /* 0x000076101a33c816 */ /* 0x000fca0000000033 */
[----:B------:R0:W-:Y:S04]  /*9b90*/  STL.S16 [R1+0x464], R51 ;  /* 0x0004643301007387 */ /* 0x0001e80000100600 */
[----:B0-----:R-:W3:Y:S01]  /*9ba0*/  LDL.LU R51, [R1+0x860] ;  /* 0x0008600001337983 */ /* 0x001ee20000300800 */
[----:B------:R-:W-:-:S04]  /*9bb0*/  PRMT R58, RZ, 0x7610, R58 ;  /* 0x00007610ff3a7816 */ /* 0x000fc8000000003a */
        /* <DEDUP_REMOVED lines=9> */
[----:B------:R0:W-:Y:S01]  /*9c50*/  STL.S16 [R1+0x218], R58 ;  /* 0x0002183a01007387 */ /* 0x0001e20000100600 */
[C---:B------:R-:W-:Y:S02]  /*9c60*/  LOP3.LUT P1, RZ, R69.reuse, 0x8000, RZ, 0xc0, !PT ;  /* 0x0000800045ff7812 */ /* 0x040fe4000782c0ff */
[----:B------:R-:W-:Y:S02]  /*9c70*/  LOP3.LUT P2, RZ, R69, 0x4000, RZ, 0xc0, !PT ;  /* 0x0000400045ff7812 */ /* 0x000fe4000784c0ff */
[----:B------:R-:W-:Y:S01]  /*9c80*/  @!P4 PRMT R42, R26, 0x7632, R42 ;  /* 0x000076321a2ac816 */ /* 0x000fe2000000002a */
[----:B0-----:R-:W4:Y:S04]  /*9c90*/  LDL.LU R58, [R1+0x878] ;  /* 0x00087800013a7983 */ /* 0x001f280000300800 */
[----:B------:R0:W-:Y:S04]  /*9ca0*/  STL.S16 [R1+0x47c], R41 ;  /* 0x00047c2901007387 */ /* 0x0001e80000100600 */
[----:B------:R1:W-:Y:S01]  /*9cb0*/  STL.S16 [R1+0x46c], R42 ;  /* 0x00046c2a01007387 */ /* 0x0003e20000100600 */
[----:B0-----:R-:W-:-:S02]  /*9cc0*/  MOV R41, RZ ;  /* 0x000000ff00297202 */ /* 0x001fc40000000f00 */
[----:B-1----:R-:W-:-:S04]  /*9cd0*/  CS2R R42, SRZ ;  /* 0x00000000002a7805 */ /* 0x002fc8000001ff00 */
[----:B--2---:R-:W2:Y:S04]  /*9ce0*/  @!P1 LDG.E R41, desc[UR10][R34.64] ;  /* 0x0000000a22299981 */ /* 0x004ea8000c1e1900 */
[----:B------:R-:W2:Y:S04]  /*9cf0*/  @!P2 LDG.E R43, desc[UR10][R54.64] ;  /* 0x0000000a362ba981 */ /* 0x000ea8000c1e1900 */
[----:B------:R-:W-:Y:S04]  /*9d00*/  STL [R1+0x178], R3 ;  /* 0x0001780301007387 */ /* 0x000fe80000100800 */
[----:B------:R-:W2:Y:S04]  /*9d10*/  LDL.LU.64 R34, [R1+0x438] ;  /* 0x0004380001227983 */ /* 0x000ea80000300a00 */
[----:B------:R-:W2:Y:S01]  /*9d20*/  LDL.LU.64 R54, [R1+0x428] ;  /* 0x0004280001367983 */ /* 0x000ea20000300a00 */
[----:B---3--:R-:W-:-:S03]  /*9d30*/  PRMT R51, RZ, 0x7610, R51 ;  /* 0x00007610ff337816 */ /* 0x008fc60000000033 */
[----:B------:R-:W-:Y:S01]  /*9d40*/  STL [R1+0x16c], R15 ;  /* 0x00016c0f01007387 */ /* 0x000fe20000100800 */
[----:B------:R-:W-:-:S03]  /*9d50*/  @!P0 PRMT R51, R32, 0x7610, R51 ;  /* 0x0000761020338816 */ /* 0x000fc60000000033 */
[----:B------:R-:W-:Y:S04]  /*9d60*/  STL [R1+0x174], R44 ;  /* 0x0001742c01007387 */ /* 0x000fe80000100800 */
[----:B------:R0:W-:Y:S01]  /*9d70*/  STL.S16 [R1+0x4a4], R51 ;  /* 0x0004a43301007387 */ /* 0x0001e20000100600 */
[----:B------:R-:W-:-:S03]  /*9d80*/  LOP3.LUT R48, R48, 0xfffffff7, RZ, 0xc0, !PT ;  /* 0xfffffff730307812 */ /* 0x000fc600078ec0ff */
[----:B------:R-:W-:Y:S04]  /*9d90*/  STL [R1+0x78], R45 ;  /* 0x0000782d01007387 */ /* 0x000fe80000100800 */
[----:B------:R1:W3:Y:S04]  /*9da0*/  @!P1 LDG.E R42, desc[UR10][R56.64] ;  /* 0x0000000a382a9981 */ /* 0x0002e8000c1e1900 */
[----:B0-----:R-:W3:Y:S01]  /*9db0*/  LDL.LU R51, [R1+0x83c] ;  /* 0x00083c0001337983 */ /* 0x001ee20000300800 */
[----:B------:R-:W-:Y:S02]  /*9dc0*/  PRMT R3, RZ, 0x7610, R3 ;  /* 0x00007610ff037816 */ /* 0x000fe40000000003 */
[----:B------:R-:W-:-:S02]  /*9dd0*/  PRMT R15, RZ, 0x7610, R15 ;  /* 0x00007610ff0f7816 */ /* 0x000fc4000000000f */
[----:B----4-:R-:W-:Y:S01]  /*9de0*/  PRMT R58, RZ, 0x7610, R58 ;  /* 0x00007610ff3a7816 */ /* 0x010fe2000000003a */
[----:B------:R-:W1:Y:S01]  /*9df0*/  LDL.LU R56, [R1+0x85c] ;  /* 0x00085c0001387983 */ /* 0x000e620000300800 */
[----:B------:R-:W-:Y:S02]  /*9e00*/  PRMT R44, RZ, 0x7610, R44 ;  /* 0x00007610ff2c7816 */ /* 0x000fe4000000002c */
[----:B------:R-:W-:Y:S02]  /*9e10*/  @!P6 PRMT R3, R30, 0x7632, R3 ;  /* 0x000076321e03e816 */ /* 0x000fe40000000003 */
[C---:B------:R-:W-:Y:S02]  /*9e20*/  @!P3 PRMT R15, R23.reuse, 0x7610, R15 ;  /* 0x00007610170fb816 */ /* 0x040fe4000000000f */
[----:B------:R-:W-:Y:S02]  /*9e30*/  @!P3 PRMT R58, R23, 0x7632, R58 ;  /* 0x00007632173ab816 */ /* 0x000fe4000000003a */
[----:B------:R-:W-:Y:S01]  /*9e40*/  LOP3.LUT P3, RZ, R69, 0x2000, RZ, 0xc0, !PT ;  /* 0x0000200045ff7812 */ /* 0x000fe2000786c0ff */
[----:B------:R0:W-:Y:S01]  /*9e50*/  STL.S16 [R1+0x4a0], R3 ;  /* 0x0004a00301007387 */ /* 0x0001e20000100600 */
[----:B------:R-:W-:-:S05]  /*9e60*/  @!P5 PRMT R44, R28, 0x7632, R44 ;  /* 0x000076321c2cd816 */ /* 0x000fca000000002c */
[----:B------:R4:W-:Y:S01]  /*9e70*/  STL.S16 [R1+0x488], R44 ;  /* 0x0004882c01007387 */ /* 0x0009e20000100600 */
[----:B0-----:R-:W-:Y:S01]  /*9e80*/  HFMA2 R3, -RZ, RZ, 0, 0 ;  /* 0x00000000ff037431 */ /* 0x001fe200000001ff */
[----:B----4-:R-:W-:-:S04]  /*9e90*/  CS2R R44, SRZ ;  /* 0x00000000002c7805 */ /* 0x010fc8000001ff00 */
[----:B------:R-:W-:Y:S01]  /*9ea0*/  @P3 LOP3.LUT R48, R48, 0x8, RZ, 0xfc, !PT ;  /* 0x0000000830303812 */ /* 0x000fe200078efcff */
[----:B--2---:R-:W2:Y:S04]  /*9eb0*/  @!P3 LDG.E R3, desc[UR10][R54.64] ;  /* 0x0000000a3603b981 */ /* 0x004ea8000c1e1900 */
[----:B------:R-:W4:Y:S01]  /*9ec0*/  @!P3 LDG.E R45, desc[UR10][R34.64] ;  /* 0x0000000a222db981 */ /* 0x000f22000c1e1900 */
[----:B------:R-:W-:-:S03]  /*9ed0*/  LOP3.LUT P3, RZ, R69, 0x20000, RZ, 0xc0, !PT ;  /* 0x0002000045ff7812 */ /* 0x000fc6000786c0ff */
[----:B------:R0:W2:Y:S04]  /*9ee0*/  @!P2 LDG.E R44, desc[UR10][R52.64] ;  /* 0x0000000a342ca981 */ /* 0x0000a8000c1e1900 */
[----:B------:R0:W-:Y:S01]  /*9ef0*/  STL.S16 [R1+0x474], R58 ;  /* 0x0004743a01007387 */ /* 0x0001e20000100600 */
[----:B---3--:R-:W-:-:S03]  /*9f00*/  PRMT R51, RZ, 0x7610, R51 ;  /* 0x00007610ff337816 */ /* 0x008fc60000000033 */
[----:B------:R-:W3:Y:S02]  /*9f10*/  LDL.LU R52, [R1+0x850] ;  /* 0x0008500001347983 */ /* 0x000ee40000300800 */
[----:B------:R-:W-:Y:S02]  /*9f20*/  @!P3 PRMT R51, R33, 0x7610, R51 ;  /* 0x000076102133b816 */ /* 0x000fe40000000033 */
[----:B0-----:R-:W4:Y:S04]  /*9f30*/  LDL.LU R58, [R1+0x870] ;  /* 0x00087000013a7983 */ /* 0x001f280000300800 */
[----:B------:R0:W-:Y:S01]  /*9f40*/  STL.S16 [R1+0x4ec], R51 ;  /* 0x0004ec3301007387 */ /* 0x0001e20000100600 */
[----:B-1----:R-:W-:-:S03]  /*9f50*/  PRMT R56, RZ, 0x7610, R56 ;  /* 0x00007610ff387816 */ /* 0x002fc60000000038 */
[----:B------:R-:W-:Y:S01]  /*9f60*/  STL [R1+0x17c], R2 ;  /* 0x00017c0201007387 */ /* 0x000fe20000100800 */
[----:B------:R-:W-:-:S03]  /*9f70*/  LOP3.LUT R48, R48, 0xfffffffb, RZ, 0xc0, !PT ;  /* 0xfffffffb30307812 */ /* 0x000fc600078ec0ff */
[----:B------:R-:W-:Y:S04]  /*9f80*/  STL [R1+0x7c], R46 ;  /* 0x00007c2e01007387 */ /* 0x000fe80000100800 */
[----:B0-----:R-:W2:Y:S01]  /*9f90*/  LDL.LU R51, [R1+0x838] ;  /* 0x0008380001337983 */ /* 0x001ea20000300800 */
[----:B------:R-:W-:-:S03]  /*9fa0*/  @!P5 PRMT R56, R27, 0x7610, R56 ;  /* 0x000076101b38d816 */ /* 0x000fc60000000038 */
[----:B------:R-:W2:Y:S04]  /*9fb0*/  LDL.LU.64 R34, [R1+0x848] ;  /* 0x0008480001227983 */ /* 0x000ea80000300a00 */
[----:B------:R0:W-:Y:S04]  /*9fc0*/  STL.S16 [R1+0x448], R56 ;  /* 0x0004483801007387 */ /* 0x0001e80000100600 */
[----:B------:R-:W2:Y:S04]  /*9fd0*/  LDL.LU R54, [R1+0x844] ;  /* 0x0008440001367983 */ /* 0x000ea80000300800 */
[----:B0-----:R-:W2:Y:S01]  /*9fe0*/  LDL.LU.64 R56, [R1+0x420] ;  /* 0x0004200001387983 */ /* 0x001ea20000300a00 */
[----:B---3--:R-:W-:-:S04]  /*9ff0*/  PRMT R52, RZ, 0x7610, R52 ;  /* 0x00007610ff347816 */ /* 0x008fc80000000034 */
[----:B------:R-:W-:Y:S02]  /*a000*/  @!P6 PRMT R52, R29, 0x7610, R52 ;  /* 0x000076101d34e816 */ /* 0x000fe40000000034 */
[----:B----4-:R-:W-:-:S03]  /*a010*/  PRMT R58, RZ, 0x7610, R58 ;  /* 0x00007610ff3a7816 */ /* 0x010fc6000000003a */
[----:B------:R0:W-:Y:S01]  /*a020*/  STL.S16 [R1+0x454], R52 ;  /* 0x0004543401007387 */ /* 0x0001e20000100600 */
[----:B------:R-:W-:-:S03]  /*a030*/  @!P4 PRMT R58, R25, 0x7632, R58 ;  /* 0x00007632193ac816 */ /* 0x000fc6000000003a */
[----:B0-----:R-:W3:Y:S01]  /*a040*/  LDL.LU.64 R52, [R1+0x410] ;  /* 0x0004100001347983 */ /* 0x001ee20000300a00 */
[----:B--2---:R-:W-:-:S04]  /*a050*/  PRMT R51, RZ, 0x7610, R51 ;  /* 0x00007610ff337816 */ /* 0x004fc80000000033 */
[----:B------:R-:W-:Y:S01]  /*a060*/  @!P3 PRMT R51, R38, 0x7610, R51 ;  /* 0x000076102633b816 */ /* 0x000fe20000000033 */
[----:B------:R0:W-:Y:S04]  /*a070*/  STL.S16 [R1+0x468], R58 ;  /* 0x0004683a01007387 */ /* 0x0001e80000100600 */
[----:B------:R1:W-:Y:S04]  /*a080*/  STL.S16 [R1+0x524], R51 ;  /* 0x0005243301007387 */ /* 0x0003e80000100600 */
[----:B0-----:R-:W2:Y:S04]  /*a090*/  LDL.LU R58, [R1+0x864] ;  /* 0x00086400013a7983 */ /* 0x001ea80000300800 */
[----:B-1----:R-:W4:Y:S01]  /*a0a0*/  LDL.LU R51, [R1+0x830] ;  /* 0x0008300001337983 */ /* 0x002f220000300800 */
[----:B------:R-:W-:-:S04]  /*a0b0*/  PRMT R2, RZ, 0x7610, R2 ;  /* 0x00007610ff027816 */ /* 0x000fc80000000002 */
[----:B------:R-:W-:Y:S02]  /*a0c0*/  @!P0 PRMT R2, R32, 0x7632, R2 ;  /* 0x0000763220028816 */ /* 0x000fe40000000002 */
[----:B------:R-:W-:-:S03]  /*a0d0*/  LOP3.LUT P4, RZ, R69, 0x1000, RZ, 0xc0, !PT ;  /* 0x0000100045ff7812 */ /* 0x000fc6000788c0ff */
[----:B------:R0:W-:Y:S01]  /*a0e0*/  STL.S16 [R1+0x514], R2 ;  /* 0x0005140201007387 */ /* 0x0001e20000100600 */
[----:B------:R-:W-:Y:S01]  /*a0f0*/  MOV R46, RZ ;  /* 0x000000ff002e7202 */ /* 0x000fe20000000f00 */
[----:B0-----:R-:W-:-:S08]  /*a100*/  HFMA2 R2, -RZ, RZ, 0, 0 ;  /* 0x00000000ff027431 */ /* 0x001fd000000001ff */
[----:B------:R-:W4:Y:S01]  /*a110*/  @!P4 LDG.E R46, desc[UR10][R56.64] ;  /* 0x0000000a382ec981 */ /* 0x000f22000c1e1900 */
[----:B------:R-:W-:Y:S02]  /*a120*/  @P4 LOP3.LUT R48, R48, 0x4, RZ, 0xfc, !PT ;  /* 0x0000000430304812 */ /* 0x000fe400078efcff */
[----:B------:R-:W-:Y:S01]  /*a130*/  PRMT R35, RZ, 0x7610, R35 ;  /* 0x00007610ff237816 */ /* 0x000fe20000000023 */
[----:B---3--:R-:W3:Y:S01]  /*a140*/  @!P4 LDG.E R2, desc[UR10][R52.64] ;  /* 0x0000000a3402c981 */ /* 0x008ee2000c1e1900 */
[----:B------:R-:W-:Y:S02]  /*a150*/  LOP3.LUT P4, RZ, R69, 0x10000, RZ, 0xc0, !PT ;  /* 0x0001000045ff7812 */ /* 0x000fe4000788c0ff */
[----:B--2---:R-:W-:Y:S01]  /*a160*/  PRMT R58, RZ, 0x7610, R58 ;  /* 0x00007610ff3a7816 */ /* 0x004fe2000000003a */
[----:B------:R-:W-:Y:S01]  /*a170*/  STL [R1+0x80], R4 ;  /* 0x0000800401007387 */ /* 0x000fe20000100800 */
[----:B----4-:R-:W-:-:S03]  /*a180*/  PRMT R51, RZ, 0x7610, R51 ;  /* 0x00007610ff337816 */ /* 0x010fc60000000033 */
[----:B------:R-:W2:Y:S01]  /*a190*/  LDL.LU.64 R56, [R1+0x400] ;  /* 0x0004000001387983 */ /* 0x000ea20000300a00 */
[----:B------:R-:W-:-:S05]  /*a1a0*/  @!P5 PRMT R58, R27, 0x7632, R58 ;  /* 0x000076321b3ad816 */ /* 0x000fca000000003a */
[----:B------:R-:W-:Y:S01]  /*a1b0*/  @!P4 PRMT R51, R39, 0x7610, R51 ;  /* 0x000076102733c816 */ /* 0x000fe20000000033 */
[----:B------:R-:W4:Y:S04]  /*a1c0*/  LDL.LU.64 R52, [R1+0x3e0] ;  /* 0x0003e00001347983 */ /* 0x000f280000300a00 */
[----:B------:R0:W-:Y:S04]  /*a1d0*/  STL.S16 [R1+0x450], R58 ;  /* 0x0004503a01007387 */ /* 0x0001e80000100600 */
[----:B------:R1:W-:Y:S04]  /*a1e0*/  STL.S16 [R1+0x534], R51 ;  /* 0x0005343301007387 */ /* 0x0003e80000100600 */
[----:B0-----:R-:W3:Y:S04]  /*a1f0*/  LDL.LU R58, [R1+0x858] ;  /* 0x00085800013a7983 */ /* 0x001ee80000300800 */
[----:B-1----:R-:W2:Y:S01]  /*a200*/  LDL.LU R51, [R1+0x82c] ;  /* 0x00082c0001337983 */ /* 0x002ea20000300800 */
[----:B------:R-:W-:-:S02]  /*a210*/  PRMT R34, RZ, 0x7610, R34 ;  /* 0x00007610ff227816 */ /* 0x000fc40000000022 */
[----:B------:R-:W-:Y:S02]  /*a220*/  @!P6 PRMT R35, R29, 0x7632, R35 ;  /* 0x000076321d23e816 */ /* 0x000fe40000000023 */
[----:B------:R-:W-:-:S03]  /*a230*/  @!P6 PRMT R34, R30, 0x7610, R34 ;  /* 0x000076101e22e816 */ /* 0x000fc60000000022 */
[----:B------:R-:W-:Y:S04]  /*a240*/  STL.S16 [R1+0x498], R35 ;  /* 0x0004982301007387 */ /* 0x000fe80000100600 */
[----:B------:R0:W-:Y:S04]  /*a250*/  STL.S16 [R1+0x48c], R34 ;  /* 0x00048c2201007387 */ /* 0x0001e80000100600 */
[----:B0-----:R-:W4:Y:S01]  /*a260*/  LDL.LU.64 R34, [R1+0x408] ;  /* 0x0004080001227983 */ /* 0x001f220000300a00 */
[----:B------:R-:W-:-:S04]  /*a270*/  PRMT R54, RZ, 0x7610, R54 ;  /* 0x00007610ff367816 */ /* 0x000fc80000000036 */
[----:B------:R-:W-:-:S05]  /*a280*/  @!P0 PRMT R54, R31, 0x7610, R54 ;  /* 0x000076101f368816 */ /* 0x000fca0000000036 */
[----:B------:R0:W-:Y:S04]  /*a290*/  STL.S16 [R1+0x49c], R54 ;  /* 0x00049c3601007387 */ /* 0x0001e80000100600 */
[----:B0-----:R-:W4:Y:S01]  /*a2a0*/  LDL.LU.64 R54, [R1+0x3f0] ;  /* 0x0003f00001367983 */ /* 0x001f220000300a00 */
[----:B---3--:R-:W-:Y:S02]  /*a2b0*/  PRMT R58, RZ, 0x7610, R58 ;  /* 0x00007610ff3a7816 */ /* 0x008fe4000000003a */
[----:B--2---:R-:W-:Y:S02]  /*a2c0*/  PRMT R51, RZ, 0x7610, R51 ;  /* 0x00007610ff337816 */ /* 0x004fe40000000033 */
[----:B------:R-:W-:Y:S02]  /*a2d0*/  @!P0 PRMT R58, R31, 0x7632, R58 ;  /* 0x000076321f3a8816 */ /* 0x000fe4000000003a */
[----:B------:R-:W-:-:S03]  /*a2e0*/  @!P4 PRMT R51, R40, 0x7610, R51 ;  /* 0x000076102833c816 */ /* 0x000fc60000000033 */
[----:B------:R0:W-:Y:S04]  /*a2f0*/  STL.S16 [R1+0x4dc], R58 ;  /* 0x0004dc3a01007387 */ /* 0x0001e80000100600 */
[----:B------:R1:W-:Y:S04]  /*a300*/  STL.S16 [R1+0x544], R51 ;  /* 0x0005443301007387 */ /* 0x0003e80000100600 */
[----:B0-----:R-:W2:Y:S04]  /*a310*/  LDL.LU R58, [R1+0x840] ;  /* 0x00084000013a7983 */ /* 0x001ea80000300800 */
[----:B-1----:R-:W3:Y:S01]  /*a320*/  LDL.LU R51, [R1+0x824] ;  /* 0x0008240001337983 */ /* 0x002ee20000300800 */
[----:B------:R-:W-:-:S02]  /*a330*/  LOP3.LUT P5, RZ, R69, 0x800, RZ, 0xc0, !PT ;  /* 0x0000080045ff7812 */ /* 0x000fc400078ac0ff */
[----:B------:R-:W-:-:S11]  /*a340*/  MOV R4, RZ ;  /* 0x000000ff00047202 */ /* 0x000fd60000000f00 */
[----:B----4-:R-:W4:Y:S04]  /*a350*/  @!P5 LDG.E R4, desc[UR10][R34.64] ;  /* 0x0000000a2204d981 */ /* 0x010f28000c1e1900 */
[----:B------:R-:W4:Y:S01]  /*a360*/  LDL.LU.64 R34, [R1+0x3e8] ;  /* 0x0003e80001227983 */ /* 0x000f220000300a00 */
[----:B------:R-:W-:-:S03]  /*a370*/  LOP3.LUT P6, RZ, R69, 0x400, RZ, 0xc0, !PT ;  /* 0x0000040045ff7812 */ /* 0x000fc600078cc0ff */
[----:B------:R0:W-:Y:S02]  /*a380*/  STL [R1+0x84], R66 ;  /* 0x0000844201007387 */ /* 0x0001e40000100800 */
[----:B0-----:R-:W-:-:S08]  /*a390*/  MOV R66, RZ ;  /* 0x000000ff00427202 */ /* 0x001fd00000000f00 */
[----:B------:R-:W4:Y:S04]  /*a3a0*/  @!P6 LDG.E R66, desc[UR10][R54.64] ;  /* 0x0000000a3642e981 */ /* 0x000f28000c1e1900 */
[----:B------:R-:W4:Y:S01]  /*a3b0*/  LDL.LU.64 R54, [R1+0x3d0] ;  /* 0x0003d00001367983 */ /* 0x000f220000300a00 */
[----:B--2---:R-:W-:Y:S02]  /*a3c0*/  PRMT R58, RZ, 0x7610, R58 ;  /* 0x00007610ff3a7816 */ /* 0x004fe4000000003a */
[----:B---3--:R-:W-:Y:S02]  /*a3d0*/  PRMT R51, RZ, 0x7610, R51 ;  /* 0x00007610ff337816 */ /* 0x008fe40000000033 */
[----:B------:R-:W-:Y:S02]  /*a3e0*/  @!P3 PRMT R58, R33, 0x7632, R58 ;  /* 0x00007632213ab816 */ /* 0x000fe4000000003a */
[----:B------:R-:W-:-:S03]  /*a3f0*/  @!P1 PRMT R51, R42, 0x7610, R51 ;  /* 0x000076102a339816 */ /* 0x000fc60000000033 */
[----:B------:R0:W-:Y:S04]  /*a400*/  STL.S16 [R1+0x530], R58 ;  /* 0x0005303a01007387 */ /* 0x0001e80000100600 */
[----:B------:R1:W-:Y:S04]  /*a410*/  STL.S16 [R1+0x57c], R51 ;  /* 0x00057c3301007387 */ /* 0x0003e80000100600 */
[----:B0-----:R-:W2:Y:S04]  /*a420*/  LDL.LU R58, [R1+0x834] ;  /* 0x00083400013a7983 */ /* 0x001ea80000300800 */
[----:B-1----:R-:W3:Y:S04]  /*a430*/  LDL.LU R51, [R1+0x818] ;  /* 0x0008180001337983 */ /* 0x002ee80000300800 */
[----:B------:R0:W-:Y:S04]  /*a440*/  STL [R1+0x180], R5 ;  /* 0x0001800501007387 */ /* 0x0001e80000100800 */
[----:B------:R1:W-:Y:S01]  /*a450*/  STL [R1+0x184], R67 ;  /* 0x0001844301007387 */ /* 0x0003e20000100800 */
[----:B0-----:R-:W-:-:S02]  /*a460*/  PRMT R5, RZ, 0x7610, R5 ;  /* 0x00007610ff057816 */ /* 0x001fc40000000005 */
[----:B-1----:R-:W-:Y:S02]  /*a470*/  PRMT R67, RZ, 0x7610, R67 ;  /* 0x00007610ff437816 */ /* 0x002fe40000000043 */
[----:B------:R-:W-:Y:S02]  /*a480*/  @!P3 PRMT R5, R38, 0x7632, R5 ;  /* 0x000076322605b816 */ /* 0x000fe40000000005 */
[----:B------:R-:W-:Y:S02]  /*a490*/  @!P4 PRMT R67, R40, 0x7632, R67 ;  /* 0x000076322843c816 */ /* 0x000fe40000000043 */
[----:B------:R-:W-:Y:S01]  /*a4a0*/  LOP3.LUT P0, RZ, R69, 0x200, RZ, 0xc0, !PT ;  /* 0x0000020045ff7812 */ /* 0x000fe2000780c0ff */
[----:B------:R0:W-:Y:S04]  /*a4b0*/  STL.S16 [R1+0x540], R5 ;  /* 0x0005400501007387 */ /* 0x0001e80000100600 */
[----:B------:R1:W-:Y:S01]  /*a4c0*/  STL.S16 [R1+0x574], R67 ;  /* 0x0005744301007387 */ /* 0x0003e20000100600 */
[----:B0-----:R-:W-:-:S03]  /*a4d0*/  HFMA2 R5, -RZ, RZ, 0, 0 ;  /* 0x00000000ff057431 */ /* 0x001fc600000001ff */
[----:B------:R0:W-:Y:S01]  /*a4e0*/  STL [R1+0x88], R68 ;  /* 0x0000884401007387 */ /* 0x0001e20000100800 */
[----:B-1----:R-:W-:-:S03]  /*a4f0*/  HFMA2 R67, -RZ, RZ, 0, 0 ;  /* 0x00000000ff437431 */ /* 0x002fc600000001ff */
[----:B------:R1:W-:Y:S04]  /*a500*/  STL [R1+0x188], R49 ;  /* 0x0001883101007387 */ /* 0x0003e80000100800 */
[----:B------:R-:W3:Y:S01]  /*a510*/  @!P5 LDG.E R5, desc[UR10][R56.64] ;  /* 0x0000000a3805d981 */ /* 0x000ee2000c1e1900 */
[----:B0-----:R-:W-:-:S03]  /*a520*/  MOV R68, RZ ;  /* 0x000000ff00447202 */ /* 0x001fc60000000f00 */
[----:B----4-:R0:W4:Y:S04]  /*a530*/  @!P6 LDG.E R67, desc[UR10][R34.64] ;  /* 0x0000000a2243e981 */ /* 0x010128000c1e1900 */
[----:B------:R-:W4:Y:S04]  /*a540*/  @!P0 LDG.E R68, desc[UR10][R52.64] ;  /* 0x0000000a34448981 */ /* 0x000f28000c1e1900 */
[----:B------:R-:W4:Y:S04]  /*a550*/  LDL.LU.64 R56, [R1+0x3c8] ;  /* 0x0003c80001387983 */ /* 0x000f280000300a00 */
[----:B------:R-:W0:Y:S04]  /*a560*/  LDL.LU R34, [R1+0x820] ;  /* 0x0008200001227983 */ /* 0x000e280000300800 */
[----:B------:R-:W4:Y:S01]  /*a570*/  LDL.LU.64 R52, [R1+0x3b8] ;  /* 0x0003b80001347983 */ /* 0x000f220000300a00 */
[----:B-1----:R-:W-:-:S04]  /*a580*/  PRMT R49, RZ, 0x7610, R49 ;  /* 0x00007610ff317816 */ /* 0x002fc80000000031 */
[----:B------:R-:W-:-:S05]  /*a590*/  @!P1 PRMT R49, R42, 0x7632, R49 ;  /* 0x000076322a319816 */ /* 0x000fca0000000031 */
[----:B------:R1:W-:Y:S02]  /*a5a0*/  STL.S16 [R1+0x5a4], R49 ;  /* 0x0005a43101007387 */ /* 0x0003e40000100600 */
[----:B-1----:R-:W-:-:S06]  /*a5b0*/  HFMA2 R49, -RZ, RZ, 0, 0 ;  /* 0x00000000ff317431 */ /* 0x002fcc00000001ff */
[----:B------:R1:W4:Y:S04]  /*a5c0*/  @!P0 LDG.E R49, desc[UR10][R54.64] ;  /* 0x0000000a36318981 */ /* 0x000328000c1e1900 */
[----:B------:R-:W1:Y:S01]  /*a5d0*/  LDL.LU R54, [R1+0x814] ;  /* 0x0008140001367983 */ /* 0x000e620000300800 */
[----:B--2---:R-:W-:Y:S02]  /*a5e0*/  PRMT R58, RZ, 0x7610, R58 ;  /* 0x00007610ff3a7816 */ /* 0x004fe4000000003a */
[----:B---3--:R-:W-:Y:S02]  /*a5f0*/  PRMT R51, RZ, 0x7610, R51 ;  /* 0x00007610ff337816 */ /* 0x008fe40000000033 */
[----:B------:R-:W-:Y:S02]  /*a600*/  @!P4 PRMT R58, R39, 0x7632, R58 ;  /* 0x00007632273ac816 */ /* 0x000fe4000000003a */
[----:B------:R-:W-:-:S03]  /*a610*/  @!P2 PRMT R51, R44, 0x7610, R51 ;  /* 0x000076102c33a816 */ /* 0x000fc60000000033 */
[----:B------:R2:W-:Y:S04]  /*a620*/  STL.S16 [R1+0x554], R58 ;  /* 0x0005543a01007387 */ /* 0x0005e80000100600 */
[----:B------:R3:W-:Y:S04]  /*a630*/  STL.S16 [R1+0x5a8], R51 ;  /* 0x0005a83301007387 */ /* 0x0007e80000100600 */
[----:B--2---:R-:W2:Y:S04]  /*a640*/  LDL.LU R58, [R1+0x828] ;  /* 0x00082800013a7983 */ /* 0x004ea80000300800 */
[----:B---3--:R-:W3:Y:S04]  /*a650*/  LDL.LU R51, [R1+0x80c] ;  /* 0x00080c0001337983 */ /* 0x008ee80000300800 */
[----:B------:R4:W-:Y:S01]  /*a660*/  STL [R1+0x18c], R16 ;  /* 0x00018c1001007387 */ /* 0x0009e20000100800 */
[----:B------:R-:W-:-:S02]  /*a670*/  LOP3.LUT P3, RZ, R69, 0x100, RZ, 0xc0, !PT ;  /* 0x0000010045ff7812 */ /* 0x000fc4000786c0ff */
[----:B----4-:R-:W-:-:S04]  /*a680*/  PRMT R16, RZ, 0x7610, R16 ;  /* 0x00007610ff107816 */ /* 0x010fc80000000010 */
[----:B------:R-:W-:Y:S01]  /*a690*/  @!P2 PRMT R16, R44, 0x7632, R16 ;  /* 0x000076322c10a816 */ /* 0x000fe20000000010 */
[----:B------:R4:W-:Y:S04]  /*a6a0*/  STL [R1+0x8c], R50 ;  /* 0x00008c3201007387 */ /* 0x0009e80000100800 */
[----:B------:R-:W-:Y:S04]  /*a6b0*/  STL [R1+0x90], R17 ;  /* 0x0000901101007387 */ /* 0x000fe80000100800 */
[----:B------:R0:W-:Y:S01]  /*a6c0*/  STL.S16 [R1+0x5b4], R16 ;  /* 0x0005b41001007387 */ /* 0x0001e20000100600 */
[----:B----4-:R-:W-:-:S06]  /*a6d0*/  MOV R50, RZ ;  /* 0x000000ff00327202 */ /* 0x010fcc0000000f00 */
[----:B------:R-:W4:Y:S01]  /*a6e0*/  @!P3 LDG.E R50, desc[UR10][R56.64] ;  /* 0x0000000a3832b981 */ /* 0x000f22000c1e1900 */
[----:B0-----:R-:W-:Y:S02]  /*a6f0*/  CS2R R16, SRZ ;  /* 0x0000000000107805 */ /* 0x001fe4000001ff00 */
[----:B------:R-:W-:-:S04]  /*a700*/  PRMT R34, RZ, 0x7610, R34 ;  /* 0x00007610ff227816 */ /* 0x000fc80000000022 */
[----:B------:R0:W4:Y:S01]  /*a710*/  @!P3 LDG.E R16, desc[UR10][R52.64] ;  /* 0x0000000a3410b981 */ /* 0x000122000c1e1900 */
[----:B------:R-:W-:Y:S02]  /*a720*/  LOP3.LUT P3, RZ, R48, 0x8, RZ, 0xc0, !PT ;  /* 0x0000000830ff7812 */ /* 0x000fe4000786c0ff */
[----:B------:R-:W-:Y:S01]  /*a730*/  @!P1 PRMT R34, R41, 0x7610, R34 ;  /* 0x0000761029229816 */ /* 0x000fe20000000022 */
[----:B------:R-:W4:Y:S04]  /*a740*/  LDL.LU.64 R56, [R1+0x3a8] ;  /* 0x0003a80001387983 */ /* 0x000f280000300a00 */
[----:B------:R0:W-:Y:S01]  /*a750*/  STL.S16 [R1+0x55c], R34 ;  /* 0x00055c2201007387 */ /* 0x0001e20000100600 */
[----:B-1----:R-:W-:-:S03]  /*a760*/  PRMT R54, RZ, 0x7610, R54 ;  /* 0x00007610ff367816 */ /* 0x002fc60000000036 */
[----:B0-----:R-:W4:Y:S01]  /*a770*/  LDL.LU.64 R34, [R1+0x3b0] ;  /* 0x0003b00001227983 */ /* 0x001f220000300a00 */
[----:B------:R-:W-:-:S03]  /*a780*/  @!P2 PRMT R54, R43, 0x7610, R54 ;  /* 0x000076102b36a816 */ /* 0x000fc60000000036 */
[----:B------:R-:W-:Y:S04]  /*a790*/  STL [R1+0x190], R18 ;  /* 0x0001901201007387 */ /* 0x000fe80000100800 */
[----:B------:R0:W-:Y:S01]  /*a7a0*/  STL.S16 [R1+0x59c], R54 ;  /* 0x00059c3601007387 */ /* 0x0001e20000100600 */
[----:B------:R-:W-:-:S03]  /*a7b0*/  LOP3.LUT P4, RZ, R69, 0x80, RZ, 0xc0, !PT ;  /* 0x0000008045ff7812 */ /* 0x000fc6000788c0ff */
[----:B------:R-:W-:Y:S04]  /*a7c0*/  STL [R1+0x94], R19 ;  /* 0x0000941301007387 */ /* 0x000fe80000100800 */
[----:B------:R-:W4:Y:S04]  /*a7d0*/  LDL.LU R52, [R1+0x808] ;  /* 0x0008080001347983 */ /* 0x000f280000300800 */
[----:B0-----:R-:W4:Y:S01]  /*a7e0*/  LDL.LU.64 R54, [R1+0x398] ;  /* 0x0003980001367983 */ /* 0x001f220000300a00 */
[----:B--2---:R-:W-:Y:S02]  /*a7f0*/  PRMT R58, RZ, 0x7610, R58 ;  /* 0x00007610ff3a7816 */ /* 0x004fe4000000003a */
[----:B---3--:R-:W-:-:S02]  /*a800*/  PRMT R51, RZ, 0x7610, R51 ;  /* 0x00007610ff337816 */ /* 0x008fc40000000033 */
[----:B------:R-:W-:Y:S02]  /*a810*/  @!P1 PRMT R58, R41, 0x7632, R58 ;  /* 0x00007632293a9816 */ /* 0x000fe4000000003a */
[----:B------:R-:W-:-:S03]  /*a820*/  @!P3 PRMT R51, R3, 0x7610, R51 ;  /* 0x000076100333b816 */ /* 0x000fc60000000033 */
[----:B------:R0:W-:Y:S04]  /*a830*/  STL.S16 [R1+0x58c], R58 ;  /* 0x00058c3a01007387 */ /* 0x0001e80000100600 */
[----:B------:R1:W-:Y:S04]  /*a840*/  STL.S16 [R1+0x5b8], R51 ;  /* 0x0005b83301007387 */ /* 0x0003e80000100600 */
[----:B0-----:R-:W2:Y:S04]  /*a850*/  LDL.LU R58, [R1+0x81c] ;  /* 0x00081c00013a7983 */ /* 0x001ea80000300800 */
[----:B-1----:R-:W3:Y:S01]  /*a860*/  LDL.LU R51, [R1+0x800] ;  /* 0x0008000001337983 */ /* 0x002ee20000300800 */
[----:B------:R-:W-:-:S04]  /*a870*/  PRMT R18, RZ, 0x7610, R18 ;  /* 0x00007610ff127816 */ /* 0x000fc80000000012 */
[----:B------:R-:W-:-:S05]  /*a880*/  @!P3 PRMT R18, R3, 0x7632, R18 ;  /* 0x000076320312b816 */ /* 0x000fca0000000012 */
[----:B------:R0:W-:Y:S02]  /*a890*/  STL.S16 [R1+0x5c0], R18 ;  /* 0x0005c01201007387 */ /* 0x0001e40000100600 */
[----:B0-----:R-:W-:-:S06]  /*a8a0*/  CS2R R18, SRZ ;  /* 0x0000000000127805 */ /* 0x001fcc000001ff00 */
[----:B----4-:R-:W4:Y:S01]  /*a8b0*/  @!P4 LDG.E R18, desc[UR10][R56.64] ;  /* 0x0000000a3812c981 */ /* 0x010f22000c1e1900 */
[----:B------:R-:W-:-:S03]  /*a8c0*/  LOP3.LUT P1, RZ, R69, 0x40, RZ, 0xc0, !PT ;  /* 0x0000004045ff7812 */ /* 0x000fc6000782c0ff */
[----:B------:R-:W4:Y:S04]  /*a8d0*/  LDL.LU R56, [R1+0x7fc] ;  /* 0x0007fc0001387983 */ /* 0x000f280000300800 */
[----:B------:R-:W4:Y:S01]  /*a8e0*/  @!P4 LDG.E R17, desc[UR10][R34.64] ;  /* 0x0000000a2211c981 */ /* 0x000f22000c1e1900 */
[----:B------:R-:W-:-:S03]  /*a8f0*/  LOP3.LUT P4, RZ, R48, 0x4, RZ, 0xc0, !PT ;  /* 0x0000000430ff7812 */ /* 0x000fc6000788c0ff */
[----:B------:R-:W4:Y:S04]  /*a900*/  LDL.LU.64 R34, [R1+0x390] ;  /* 0x0003900001227983 */ /* 0x000f280000300a00 */
[----:B------:R0:W4:Y:S04]  /*a910*/  @!P1 LDG.E R19, desc[UR10][R54.64] ;  /* 0x0000000a36139981 */ /* 0x000128000c1e1900 */
[----:B------:R-:W0:Y:S01]  /*a920*/  LDL.LU R54, [R1+0x7f8] ;  /* 0x0007f80001367983 */ /* 0x000e220000300800 */
[----:B--2---:R-:W-:Y:S02]  /*a930*/  PRMT R58, RZ, 0x7610, R58 ;  /* 0x00007610ff3a7816 */ /* 0x004fe4000000003a */
[----:B---3--:R-:W-:-:S02]  /*a940*/  PRMT R51, RZ, 0x7610, R51 ;  /* 0x00007610ff337816 */ /* 0x008fc40000000033 */
[----:B------:R-:W-:Y:S02]  /*a950*/  @!P2 PRMT R58, R43, 0x7632, R58 ;  /* 0x000076322b3aa816 */ /* 0x000fe4000000003a */
[----:B------:R-:W-:-:S03]  /*a960*/  @!P4 PRMT R51, R2, 0x7610, R51 ;  /* 0x000076100233c816 */ /* 0x000fc60000000033 */
[----:B------:R1:W-:Y:S04]  /*a970*/  STL.S16 [R1+0x5ac], R58 ;  /* 0x0005ac3a01007387 */ /* 0x0003e80000100600 */
[----:B------:R2:W-:Y:S04]  /*a980*/  STL.S16 [R1+0x5c4], R51 ;  /* 0x0005c43301007387 */ /* 0x0005e80000100600 */
[----:B-1----:R-:W3:Y:S04]  /*a990*/  LDL.LU R58, [R1+0x810] ;  /* 0x00081000013a7983 */ /* 0x002ee80000300800 */
[----:B--2---:R-:W2:Y:S01]  /*a9a0*/  LDL.LU R51, [R1+0x7f4] ;  /* 0x0007f40001337983 */ /* 0x004ea20000300800 */
[----:B------:R-:W-:-:S04]  /*a9b0*/  PRMT R52, RZ, 0x7610, R52 ;  /* 0x00007610ff347816 */ /* 0x000fc80000000034 */
[----:B------:R-:W-:-:S05]  /*a9c0*/  @!P3 PRMT R52, R45, 0x7610, R52 ;  /* 0x000076102d34b816 */ /* 0x000fca0000000034 */
[----:B------:R1:W-:Y:S04]  /*a9d0*/  STL.S16 [R1+0x5b0], R52 ;  /* 0x0005b03401007387 */ /* 0x0003e80000100600 */
[----:B-1----:R-:W4:Y:S01]  /*a9e0*/  LDL.LU.64 R52, [R1+0x380] ;  /* 0x0003800001347983 */ /* 0x002f220000300a00 */
[----:B0-----:R-:W-:-:S04]  /*a9f0*/  PRMT R54, RZ, 0x7610, R54 ;  /* 0x00007610ff367816 */ /* 0x001fc80000000036 */
        /* <DEDUP_REMOVED lines=13> */
[----:B------:R-:W-:-:S02]  /*aad0*/  LOP3.LUT P2, RZ, R69, 0x20, RZ, 0xc0, !PT ;  /* 0x0000002045ff7812 */ /* 0x000fc4000784c0ff */
[----:B0-----:R-:W-:Y:S02]  /*aae0*/  PRMT R20, RZ, 0x7610, R20 ;  /* 0x00007610ff147816 */ /* 0x001fe40000000014 */
[----:B-1----:R-:W-:Y:S02]  /*aaf0*/  PRMT R22, RZ, 0x7610, R22 ;  /* 0x00007610ff167816 */ /* 0x002fe40000000016 */
[----:B------:R-:W-:Y:S02]  /*ab00*/  @!P4 PRMT R20, R2, 0x7632, R20 ;  /* 0x000076320214c816 */ /* 0x000fe40000000014 */
[----:B------:R-:W-:Y:S01]  /*ab10*/  @!P5 PRMT R22, R5, 0x7632, R22 ;  /* 0x000076320516d816 */ /* 0x000fe20000000016 */
[----:B------:R-:W-:Y:S01]  /*ab20*/  STL [R1+0x98], R21 ;  /* 0x0000981501007387 */ /* 0x000fe20000100800 */
[----:B----4-:R-:W-:-:S03]  /*ab30*/  PRMT R56, RZ, 0x7610, R56 ;  /* 0x00007610ff387816 */ /* 0x010fc60000000038 */
[----:B------:R0:W-:Y:S01]  /*ab40*/  STL.S16 [R1+0x5d0], R20 ;  /* 0x0005d01401007387 */ /* 0x0001e20000100600 */
[----:B------:R-:W-:-:S03]  /*ab50*/  @!P4 PRMT R56, R46, 0x7632, R56 ;  /* 0x000076322e38c816 */ /* 0x000fc60000000038 */
[----:B------:R-:W-:Y:S04]  /*ab60*/  STL [R1+0x9c], R23 ;  /* 0x00009c1701007387 */ /* 0x000fe80000100800 */
[----:B------:R1:W-:Y:S01]  /*ab70*/  STL.S16 [R1+0x5e4], R22 ;  /* 0x0005e41601007387 */ /* 0x0003e20000100600 */
[----:B0-----:R-:W-:-:S03]  /*ab80*/  CS2R R20, SRZ ;  /* 0x0000000000147805 */ /* 0x001fc6000001ff00 */
[----:B------:R0:W-:Y:S04]  /*ab90*/  STL.S16 [R1+0x5c8], R56 ;  /* 0x0005c83801007387 */ /* 0x0001e80000100600 */
[----:B------:R4:W4:Y:S01]  /*aba0*/  @!P1 LDG.E R20, desc[UR10][R34.64] ;  /* 0x0000000a22149981 */ /* 0x000922000c1e1900 */
[----:B-1----:R-:W-:Y:S02]  /*abb0*/  CS2R R22, SRZ ;  /* 0x0000000000167805 */ /* 0x002fe4000001ff00 */
[----:B------:R-:W-:Y:S01]  /*abc0*/  LOP3.LUT P3, RZ, R69, 0x10, RZ, 0xc0, !PT ;  /* 0x0000001045ff7812 */ /* 0x000fe2000786c0ff */
[----:B------:R-:W-:Y:S04]  /*abd0*/  STL [R1+0x19c], R24 ;  /* 0x00019c1801007387 */ /* 0x000fe80000100800 */
[----:B0-----:R-:W4:Y:S04]  /*abe0*/  LDL.LU.64 R56, [R1+0x370] ;  /* 0x0003700001387983 */ /* 0x001f280000300a00 */
[----:B------:R-:W4:Y:S04]  /*abf0*/  LDL.LU R34, [R1+0x7f0] ;  /* 0x0007f00001227983 */ /* 0x000f280000300800 */
[----:B------:R-:W4:Y:S04]  /*ac00*/  @!P2 LDG.E R21, desc[UR10][R52.64] ;  /* 0x0000000a3415a981 */ /* 0x000f28000c1e1900 */
[----:B------:R0:W4:Y:S01]  /*ac10*/  @!P2 LDG.E R22, desc[UR10][R54.64] ;  /* 0x0000000a3616a981 */ /* 0x000122000c1e1900 */
[----:B--2---:R-:W-:-:S03]  /*ac20*/  PRMT R58, RZ, 0x7610, R58 ;  /* 0x00007610ff3a7816 */ /* 0x004fc6000000003a */
[----:B------:R-:W0:Y:S01]  /*ac30*/  LDL.LU R54, [R1+0x7e4] ;  /* 0x0007e40001367983 */ /* 0x000e220000300800 */
[----:B---3--:R-:W-:-:S03]  /*ac40*/  PRMT R51, RZ, 0x7610, R51 ;  /* 0x00007610ff337816 */ /* 0x008fc60000000033 */
[----:B------:R-:W2:Y:S01]  /*ac50*/  LDL.LU.64 R52, [R1+0x360] ;  /* 0x0003600001347983 */ /* 0x000ea20000300a00 */
[----:B------:R-:W-:Y:S02]  /*ac60*/  @!P5 PRMT R58, R4, 0x7632, R58 ;  /* 0x00007632043ad816 */ /* 0x000fe4000000003a */
[----:B------:R-:W-:-:S03]  /*ac70*/  @!P6 PRMT R51, R67, 0x7610, R51 ;  /* 0x000076104333e816 */ /* 0x000fc60000000033 */
[----:B------:R1:W-:Y:S04]  /*ac80*/  STL.S16 [R1+0x5dc], R58 ;  /* 0x0005dc3a01007387 */ /* 0x0003e80000100600 */
[----:B------:R3:W-:Y:S04]  /*ac90*/  STL.S16 [R1+0x374], R51 ;  /* 0x0003743301007387 */ /* 0x0007e80000100600 */
[----:B-1----:R-:W2:Y:S04]  /*aca0*/  LDL.LU R58, [R1+0x7ec] ;  /* 0x0007ec00013a7983 */ /* 0x002ea80000300800 */
[----:B---3--:R-:W3:Y:S01]  /*acb0*/  LDL.LU R51, [R1+0x7dc] ;  /* 0x0007dc0001337983 */ /* 0x008ee20000300800 */
[----:B------:R-:W-:-:S04]  /*acc0*/  PRMT R24, RZ, 0x7610, R24 ;  /* 0x00007610ff187816 */ /* 0x000fc80000000018 */
[----:B------:R-:W-:Y:S01]  /*acd0*/  @!P6 PRMT R24, R67, 0x7632, R24 ;  /* 0x000076324318e816 */ /* 0x000fe20000000018 */
[----:B----4-:R-:W4:Y:S01]  /*ace0*/  @!P3 LDG.E R23, desc[UR10][R56.64] ;  /* 0x0000000a3817b981 */ /* 0x010f22000c1e1900 */
[----:B------:R-:W-:-:S04]  /*acf0*/  PRMT R34, RZ, 0x7610, R34 ;  /* 0x00007610ff227816 */ /* 0x000fc80000000022 */
[----:B------:R-:W-:Y:S01]  /*ad00*/  @!P5 PRMT R34, R4, 0x7610, R34 ;  /* 0x000076100422d816 */ /* 0x000fe20000000022 */
[----:B------:R-:W4:Y:S04]  /*ad10*/  LDL.LU.64 R56, [R1+0x350] ;  /* 0x0003500001387983 */ /* 0x000f280000300a00 */
[----:B------:R1:W-:Y:S04]  /*ad20*/  STL.S16 [R1+0x380], R34 ;  /* 0x0003802201007387 */ /* 0x0003e80000100600 */
[----:B-1----:R-:W4:Y:S01]  /*ad30*/  LDL.LU.64 R34, [R1+0x358] ;  /* 0x0003580001227983 */ /* 0x002f220000300a00 */
[----:B0-----:R-:W-:-:S04]  /*ad40*/  PRMT R54, RZ, 0x7610, R54 ;  /* 0x00007610ff367816 */ /* 0x001fc80000000036 */
[----:B------:R-:W-:-:S05]  /*ad50*/  @!P6 PRMT R54, R66, 0x7610, R54 ;  /* 0x000076104236e816 */ /* 0x000fca0000000036 */
[----:B------:R0:W-:Y:S04]  /*ad60*/  STL.S16 [R1+0x370], R54 ;  /* 0x0003703601007387 */ /* 0x0001e80000100600 */
[----:B0-----:R-:W4:Y:S01]  /*ad70*/  LDL.LU.64 R54, [R1+0x340] ;  /* 0x0003400001367983 */ /* 0x001f220000300a00 */
[----:B--2---:R-:W-:Y:S02]  /*ad80*/  PRMT R58, RZ, 0x7610, R58 ;  /* 0x00007610ff3a7816 */ /* 0x004fe4000000003a */
[----:B---3--:R-:W-:Y:S02]  /*ad90*/  PRMT R51, RZ, 0x7610, R51 ;  /* 0x00007610ff337816 */ /* 0x008fe40000000033 */
[----:B------:R-:W-:Y:S02]  /*ada0*/  @!P6 PRMT R58, R66, 0x7632, R58 ;  /* 0x00007632423ae816 */ /* 0x000fe4000000003a */
[----:B------:R-:W-:-:S03]  /*adb0*/  @!P0 PRMT R51, R68, 0x7610, R51 ;  /* 0x0000761044338816 */ /* 0x000fc60000000033 */
[----:B------:R0:W-:Y:S04]  /*adc0*/  STL.S16 [R1+0x378], R58 ;  /* 0x0003783a01007387 */ /* 0x0001e80000100600 */
[----:B0-----:R-:W2:Y:S04]  /*add0*/  LDL.LU R58, [R1+0x7e0] ;  /* 0x0007e000013a7983 */ /* 0x001ea80000300800 */
[----:B------:R-:W-:Y:S04]  /*ade0*/  STL.S16 [R1+0x37c], R24 ;  /* 0x00037c1801007387 */ /* 0x000fe80000100600 */
[----:B------:R0:W-:Y:S04]  /*adf0*/  STL.S16 [R1+0x358], R51 ;  /* 0x0003583301007387 */ /* 0x0001e80000100600 */
[----:B0-----:R-:W3:Y:S01]  /*ae00*/  LDL.LU R51, [R1+0x7d8] ;  /* 0x0007d80001337983 */ /* 0x001ee20000300800 */
[----:B------:R-:W-:-:S04]  /*ae10*/  LOP3.LUT R48, R48, 0xfffffffe, RZ, 0xc0, !PT ;  /* 0xfffffffe30307812 */ /* 0x000fc800078ec0ff */
[----:B------:R-:W-:Y:S02]  /*ae20*/  @P1 LOP3.LUT R48, R48, 0x1, RZ, 0xfc, !PT ;  /* 0x0000000130301812 */ /* 0x000fe400078efcff */
[----:B---3--:R-:W-:-:S04]  /*ae30*/  PRMT R51, RZ, 0x7610, R51 ;  /* 0x00007610ff337816 */ /* 0x008fc80000000033 */
[----:B------:R-:W-:-:S05]  /*ae40*/  @!P0 PRMT R51, R49, 0x7610, R51 ;  /* 0x0000761031338816 */ /* 0x000fca0000000033 */
[----:B------:R0:W-:Y:S04]  /*ae50*/  STL.S16 [R1+0x35c], R51 ;  /* 0x00035c3301007387 */ /* 0x0001e80000100600 */
[----:B0-----:R-:W3:Y:S01]  /*ae60*/  LDL.LU R51, [R1+0x7d0] ;  /* 0x0007d00001337983 */ /* 0x001ee20000300800 */
[----:B------:R-:W-:-:S04]  /*ae70*/  LOP3.LUT R48, R48, 0xfffffffd, RZ, 0xc0, !PT ;  /* 0xfffffffd30307812 */ /* 0x000fc800078ec0ff */
[----:B------:R-:W-:Y:S02]  /*ae80*/  @P2 LOP3.LUT R48, R48, 0x2, RZ, 0xfc, !PT ;  /* 0x0000000230302812 */ /* 0x000fe400078efcff */
[----:B------:R-:W-:Y:S02]  /*ae90*/  LOP3.LUT P2, RZ, R69, 0x100, RZ, 0xc0, !PT ;  /* 0x0000010045ff7812 */ /* 0x000fe4000784c0ff */
[----:B---3--:R-:W-:-:S11]  /*aea0*/  PRMT R51, RZ, 0x7610, R51 ;  /* 0x00007610ff337816 */ /* 0x008fd60000000033 */
[----:B------:R-:W-:-:S05]  /*aeb0*/  @!P2 PRMT R51, R50, 0x7610, R51 ;  /* 0x000076103233a816 */ /* 0x000fca0000000033 */
[----:B------:R0:W-:Y:S04]  /*aec0*/  STL.S16 [R1+0x344], R51 ;  /* 0x0003443301007387 */ /* 0x0001e80000100600 */
[----:B0-----:R-:W3:Y:S01]  /*aed0*/  LDL.LU R51, [R1+0x7cc] ;  /* 0x0007cc0001337983 */ /* 0x001ee20000300800 */
[----:B--2---:R-:W-:Y:S02]  /*aee0*/  PRMT R58, RZ, 0x7610, R58 ;  /* 0x00007610ff3a7816 */ /* 0x004fe4000000003a */
[----:B---3--:R-:W-:-:S04]  /*aef0*/  PRMT R51, RZ, 0x7610, R51 ;  /* 0x00007610ff337816 */ /* 0x008fc80000000033 */
[----:B------:R-:W-:-:S05]  /*af00*/  @!P2 PRMT R51, R16, 0x7610, R51 ;  /* 0x000076101033a816 */ /* 0x000fca0000000033 */
[----:B------:R0:W-:Y:S04]  /*af10*/  STL.S16 [R1+0x350], R51 ;  /* 0x0003503301007387 */ /* 0x0001e80000100600 */
[----:B0-----:R-:W2:Y:S01]  /*af20*/  LDL.LU R51, [R1+0x7c4] ;  /* 0x0007c40001337983 */ /* 0x001ea20000300800 */
[----:B------:R-:W-:Y:S02]  /*af30*/  @!P0 PRMT R58, R68, 0x7632, R58 ;  /* 0x00007632443a8816 */ /* 0x000fe4000000003a */
[C---:B------:R-:W-:Y:S02]  /*af40*/  LOP3.LUT P1, RZ, R69.reuse, 0x80, RZ, 0xc0, !PT ;  /* 0x0000008045ff7812 */ /* 0x040fe4000782c0ff */
[----:B------:R-:W-:Y:S01]  /*af50*/  LOP3.LUT P4, RZ, R69, 0x8, RZ, 0xc0, !PT ;  /* 0x0000000845ff7812 */ /* 0x000fe2000788c0ff */
[----:B------:R0:W-:Y:S04]  /*af60*/  STL.S16 [R1+0x360], R58 ;  /* 0x0003603a01007387 */ /* 0x0001e80000100600 */
[----:B------:R1:W-:Y:S04]  /*af70*/  STL [R1+0xa0], R25 ;  /* 0x0000a01901007387 */ /* 0x0003e80000100800 */
[----:B0-----:R-:W3:Y:S01]  /*af80*/  LDL.LU R58, [R1+0x7d4] ;  /* 0x0007d400013a7983 */ /* 0x001ee20000300800 */
[----:B-1----:R-:W-:-:S06]  /*af90*/  CS2R R24, SRZ ;  /* 0x0000000000187805 */ /* 0x002fcc000001ff00 */
[----:B----4-:R-:W4:Y:S01]  /*afa0*/  @!P4 LDG.E R25, desc[UR10][R34.64] ;  /* 0x0000000a2219c981 */ /* 0x010f22000c1e1900 */
[----:B--2---:R-:W-:-:S03]  /*afb0*/  PRMT R51, RZ, 0x7610, R51 ;  /* 0x00007610ff337816 */ /* 0x004fc60000000033 */
[----:B------:R-:W2:Y:S01]  /*afc0*/  LDL.LU.64 R34, [R1+0x330] ;  /* 0x0003300001227983 */ /* 0x000ea20000300a00 */
[----:B------:R-:W-:-:S03]  /*afd0*/  @!P1 PRMT R51, R17, 0x7610, R51 ;  /* 0x0000761011339816 */ /* 0x000fc60000000033 */
[----:B------:R-:W-:Y:S04]  /*afe0*/  STL [R1+0x1a8], R30 ;  /* 0x0001a81e01007387 */ /* 0x000fe80000100800 */
[----:B------:R0:W-:Y:S04]  /*aff0*/  STL.S16 [R1+0x330], R51 ;  /* 0x0003303301007387 */ /* 0x0001e80000100600 */
[----:B------:R-:W-:Y:S01]  /*b000*/  STL [R1+0x1a0], R26 ;  /* 0x0001a01a01007387 */ /* 0x000fe20000100800 */
[----:B---3--:R-:W-:-:S03]  /*b010*/  PRMT R58, RZ, 0x7610, R58 ;  /* 0x00007610ff3a7816 */ /* 0x008fc6000000003a */
[----:B------:R-:W-:Y:S04]  /*b020*/  STL [R1+0xa4], R27 ;  /* 0x0000a41b01007387 */ /* 0x000fe80000100800 */
[----:B0-----:R-:W3:Y:S01]  /*b030*/  LDL.LU R51, [R1+0x7c0] ;  /* 0x0007c00001337983 */ /* 0x001ee20000300800 */
[----:B------:R-:W-:-:S03]  /*b040*/  @!P2 PRMT R58, R50, 0x7632, R58 ;  /* 0x00007632323aa816 */ /* 0x000fc6000000003a */
[----:B------:R-:W-:Y:S04]  /*b050*/  STL [R1+0x1a4], R28 ;  /* 0x0001a41c01007387 */ /* 0x000fe80000100800 */
[----:B------:R0:W-:Y:S01]  /*b060*/  STL.S16 [R1+0x354], R58 ;  /* 0x0003543a01007387 */ /* 0x0001e20000100600 */
[----:B------:R-:W-:-:S03]  /*b070*/  LOP3.LUT P6, RZ, R69, 0x2, RZ, 0xc0, !PT ;  /* 0x0000000245ff7812 */ /* 0x000fc600078cc0ff */
[----:B------:R-:W-:Y:S04]  /*b080*/  STL [R1+0xa8], R29 ;  /* 0x0000a81d01007387 */ /* 0x000fe80000100800 */
[----:B------:R-:W4:Y:S04]  /*b090*/  @!P3 LDG.E R24, desc[UR10][R52.64] ;  /* 0x0000000a3418b981 */ /* 0x000f28000c1e1900 */
[----:B0-----:R-:W2:Y:S01]  /*b0a0*/  LDL.LU R58, [R1+0x7c8] ;  /* 0x0007c800013a7983 */ /* 0x001ea20000300800 */
[----:B---3--:R-:W-:-:S03]  /*b0b0*/  PRMT R51, RZ, 0x7610, R51 ;  /* 0x00007610ff337816 */ /* 0x008fc60000000033 */
[----:B------:R-:W-:Y:S01]  /*b0c0*/  STL [R1+0x1ac], R32 ;  /* 0x0001ac2001007387 */ /* 0x000fe20000100800 */
[----:B------:R-:W-:-:S03]  /*b0d0*/  @!P1 PRMT R51, R18, 0x7610, R51 ;  /* 0x0000761012339816 */ /* 0x000fc60000000033 */
[----:B------:R-:W-:Y:S04]  /*b0e0*/  STL [R1+0xb0], R33 ;  /* 0x0000b02101007387 */ /* 0x000fe80000100800 */
[----:B------:R0:W-:Y:S01]  /*b0f0*/  STL.S16 [R1+0x618], R51 ;  /* 0x0006183301007387 */ /* 0x0001e20000100600 */
[----:B------:R-:W-:Y:S02]  /*b100*/  PRMT R30, RZ, 0x7610, R30 ;  /* 0x00007610ff1e7816 */ /* 0x000fe4000000001e */
[----:B------:R-:W-:Y:S01]  /*b110*/  PRMT R26, RZ, 0x7610, R26 ;  /* 0x00007610ff1a7816 */ /* 0x000fe2000000001a */
[----:B------:R-:W3:Y:S04]  /*b120*/  LDL.LU.64 R52, [R1+0x338] ;  /* 0x0003380001347983 */ /* 0x000ee80000300a00 */
[----:B0-----:R-:W4:Y:S01]  /*b130*/  LDL.LU R51, [R1+0x7b8] ;  /* 0x0007b80001337983 */ /* 0x001f220000300800 */
[----:B--2---:R-:W-:-:S02]  /*b140*/  PRMT R58, RZ, 0x7610, R58 ;  /* 0x00007610ff3a7816 */ /* 0x004fc4000000003a */
[----:B------:R-:W-:Y:S02]  /*b150*/  @!P1 PRMT R30, R18, 0x7632, R30 ;  /* 0x00007632121e9816 */ /* 0x000fe4000000001e */
[----:B------:R-:W-:Y:S02]  /*b160*/  @!P1 PRMT R58, R17, 0x7632, R58 ;  /* 0x00007632113a9816 */ /* 0x000fe4000000003a */
[----:B------:R-:W-:Y:S02]  /*b170*/  LOP3.LUT P1, RZ, R48, 0x1, RZ, 0xc0, !PT ;  /* 0x0000000130ff7812 */ /* 0x000fe4000782c0ff */
[----:B------:R-:W-:-:S05]  /*b180*/  @!P0 PRMT R26, R49, 0x7632, R26 ;  /* 0x00007632311a8816 */ /* 0x000fca000000001a */
[----:B------:R0:W-:Y:S02]  /*b190*/  STL.S16 [R1+0x364], R26 ;  /* 0x0003641a01007387 */ /* 0x0001e40000100600 */
[----:B0-----:R-:W-:-:S06]  /*b1a0*/  CS2R R26, SRZ ;  /* 0x00000000001a7805 */ /* 0x001fcc000001ff00 */
[----:B------:R-:W2:Y:S04]  /*b1b0*/  @!P4 LDG.E R26, desc[UR10][R56.64] ;  /* 0x0000000a381ac981 */ /* 0x000ea8000c1e1900 */
[----:B------:R-:W2:Y:S01]  /*b1c0*/  LDL.LU.64 R56, [R1+0x320] ;  /* 0x0003200001387983 */ /* 0x000ea20000300a00 */
[----:B----4-:R-:W-:-:S04]  /*b1d0*/  PRMT R51, RZ, 0x7610, R51 ;  /* 0x00007610ff337816 */ /* 0x010fc80000000033 */
[----:B------:R-:W-:-:S05]  /*b1e0*/  @!P1 PRMT R51, R19, 0x7610, R51 ;  /* 0x0000761013339816 */ /* 0x000fca0000000033 */
[----:B------:R0:W-:Y:S04]  /*b1f0*/  STL.S16 [R1+0x320], R51 ;  /* 0x0003203301007387 */ /* 0x0001e80000100600 */
[----:B0-----:R-:W4:Y:S01]  /*b200*/  LDL.LU R51, [R1+0x7b4] ;  /* 0x0007b40001337983 */ /* 0x001f220000300800 */
[----:B------:R-:W-:Y:S02]  /*b210*/  PRMT R28, RZ, 0x7610, R28 ;  /* 0x00007610ff1c7816 */ /* 0x000fe4000000001c */
[----:B----4-:R-:W-:-:S04]  /*b220*/  PRMT R51, RZ, 0x7610, R51 ;  /* 0x00007610ff337816 */ /* 0x010fc80000000033 */
[----:B------:R-:W-:-:S05]  /*b230*/  @!P1 PRMT R51, R20, 0x7610, R51 ;  /* 0x0000761014339816 */ /* 0x000fca0000000033 */
[----:B------:R0:W-:Y:S04]  /*b240*/  STL.S16 [R1+0x630], R51 ;  /* 0x0006303301007387 */ /* 0x0001e80000100600 */
[----:B0-----:R-:W4:Y:S01]  /*b250*/  LDL.LU R51, [R1+0x7ac] ;  /* 0x0007ac0001337983 */ /* 0x001f220000300800 */
[----:B------:R-:W-:Y:S02]  /*b260*/  @!P2 PRMT R28, R16, 0x7632, R28 ;  /* 0x00007632101ca816 */ /* 0x000fe4000000001c */
[----:B------:R-:W-:Y:S02]  /*b270*/  LOP3.LUT P2, RZ, R48, 0x2, RZ, 0xc0, !PT ;  /* 0x0000000230ff7812 */ /* 0x000fe4000784c0ff */
[----:B----4-:R-:W-:-:S11]  /*b280*/  PRMT R51, RZ, 0x7610, R51 ;  /* 0x00007610ff337816 */ /* 0x010fd60000000033 */
[----:B------:R-:W-:-:S05]  /*b290*/  @!P2 PRMT R51, R22, 0x7610, R51 ;  /* 0x000076101633a816 */ /* 0x000fca0000000033 */
[----:B------:R0:W-:Y:S04]  /*b2a0*/  STL.S16 [R1+0x64c], R51 ;  /* 0x00064c3301007387 */ /* 0x0001e80000100600 */
[----:B0-----:R-:W4:Y:S04]  /*b2b0*/  LDL.LU R51, [R1+0x7a0] ;  /* 0x0007a00001337983 */ /* 0x001f280000300800 */
[----:B------:R0:W-:Y:S02]  /*b2c0*/  STL.S16 [R1+0x610], R28 ;  /* 0x0006101c01007387 */ /* 0x0001e40000100600 */
[----:B0-----:R-:W-:-:S06]  /*b2d0*/  CS2R R28, SRZ ;  /* 0x00000000001c7805 */ /* 0x001fcc000001ff00 */
[----:B------:R-:W2:Y:S04]  /*b2e0*/  @!P6 LDG.E R29, desc[UR10][R34.64] ;  /* 0x0000000a221de981 */ /* 0x000ea8000c1e1900 */
[----:B------:R-:W3:Y:S01]  /*b2f0*/  LDL.LU.64 R34, [R1+0x310] ;  /* 0x0003100001227983 */ /* 0x000ee20000300a00 */
[----:B----4-:R-:W-:-:S04]  /*b300*/  PRMT R51, RZ, 0x7610, R51 ;  /* 0x00007610ff337816 */ /* 0x010fc80000000033 */
[----:B------:R-:W-:-:S05]  /*b310*/  @!P3 PRMT R51, R23, 0x7610, R51 ;  /* 0x000076101733b816 */ /* 0x000fca0000000033 */
[----:B------:R0:W-:Y:S04]  /*b320*/  STL.S16 [R1+0x65c], R51 ;  /* 0x00065c3301007387 */ /* 0x0001e80000100600 */
[----:B0-----:R-:W4:Y:S01]  /*b330*/  LDL.LU R51, [R1+0x79c] ;  /* 0x00079c0001337983 */ /* 0x001f220000300800 */
[----:B------:R-:W-:Y:S02]  /*b340*/  PRMT R32, RZ, 0x7610, R32 ;  /* 0x00007610ff207816 */ /* 0x000fe40000000020 */
[----:B------:R-:W-:Y:S02]  /*b350*/  LOP3.LUT P0, RZ, R69, 0x1, RZ, 0xc0, !PT ;  /* 0x0000000145ff7812 */ /* 0x000fe4000780c0ff */
[----:B------:R-:W-:-:S05]  /*b360*/  @!P1 PRMT R32, R20, 0x7632, R32 ;  /* 0x0000763214209816 */ /* 0x000fca0000000020 */
[----:B------:R0:W-:Y:S02]  /*b370*/  STL.S16 [R1+0x644], R32 ;  /* 0x0006442001007387 */ /* 0x0001e40000100600 */
[----:B0-----:R-:W-:-:S06]  /*b380*/  CS2R R32, SRZ ;  /* 0x0000000000207805 */ /* 0x001fcc000001ff00 */
[----:B---3--:R0:W3:Y:S04]  /*b390*/  @!P0 LDG.E R32, desc[UR10][R34.64] ;  /* 0x0000000a22208981 */ /* 0x0080e8000c1e1900 */
[----:B------:R-:W0:Y:S01]  /*b3a0*/  LDL.LU R34, [R1+0x7a8] ;  /* 0x0007a80001227983 */ /* 0x000e220000300800 */
[----:B----4-:R-:W-:-:S04]  /*b3b0*/  PRMT R51, RZ, 0x7610, R51 ;  /* 0x00007610ff337816 */ /* 0x010fc80000000033 */
[----:B------:R-:W-:-:S05]  /*b3c0*/  @!P3 PRMT R51, R24, 0x7610, R51 ;  /* 0x000076101833b816 */ /* 0x000fca0000000033 */
[----:B------:R1:W-:Y:S04]  /*b3d0*/  STL.S16 [R1+0x66c], R51 ;  /* 0x00066c3301007387 */ /* 0x0003e80000100600 */
[----:B-1----:R-:W4:Y:S01]  /*b3e0*/  LDL.LU R51, [R1+0x794] ;  /* 0x0007940001337983 */ /* 0x002f220000300800 */
[----:B0-----:R-:W-:-:S04]  /*b3f0*/  PRMT R34, RZ, 0x7610, R34 ;  /* 0x00007610ff227816 */ /* 0x001fc80000000022 */
[----:B------:R-:W-:-:S05]  /*b400*/  @!P2 PRMT R34, R21, 0x7610, R34 ;  /* 0x000076101522a816 */ /* 0x000fca0000000022 */
[----:B------:R0:W-:Y:S04]  /*b410*/  STL.S16 [R1+0x640], R34 ;  /* 0x0006402201007387 */ /* 0x0001e80000100600 */
[----:B0-----:R-:W3:Y:S01]  /*b420*/  LDL.LU.64 R34, [R1+0x2c8] ;  /* 0x0002c80001227983 */ /* 0x001ee20000300a00 */
[----:B----4-:R-:W-:-:S04]  /*b430*/  PRMT R51, RZ, 0x7610, R51 ;  /* 0x00007610ff337816 */ /* 0x010fc80000000033 */
[----:B------:R-:W-:-:S05]  /*b440*/  @!P4 PRMT R51, R25, 0x7610, R51 ;  /* 0x000076101933c816 */ /* 0x000fca0000000033 */
[----:B------:R0:W-:Y:S04]  /*b450*/  STL.S16 [R1+0x2cc], R51 ;  /* 0x0002cc3301007387 */ /* 0x0001e80000100600 */
[----:B0-----:R-:W4:Y:S01]  /*b460*/  LDL.LU R51, [R1+0x790] ;  /* 0x0007900001337983 */ /* 0x001f220000300800 */
[----:B------:R-:W-:-:S03]  /*b470*/  LOP3.LUT P5, RZ, R69, 0x4, RZ, 0xc0, !PT ;  /* 0x0000000445ff7812 */ /* 0x000fc600078ac0ff */
[----:B------:R0:W-:Y:S04]  /*b480*/  STL.S16 [R1+0x61c], R58 ;  /* 0x00061c3a01007387 */ /* 0x0001e80000100600 */
[----:B0-----:R-:W3:Y:S06]  /*b490*/  LDL.LU R58, [R1+0x7bc] ;  /* 0x0007bc00013a7983 */ /* 0x001eec0000300800 */
[----:B------:R-:W3:Y:S04]  /*b4a0*/  @!P5 LDG.E R27, desc[UR10][R54.64] ;  /* 0x0000000a361bd981 */ /* 0x000ee8000c1e1900 */
[----:B------:R-:W3:Y:S04]  /*b4b0*/  @!P5 LDG.E R28, desc[UR10][R52.64] ;  /* 0x0000000a341cd981 */ /* 0x000ee8000c1e1900 */
[----:B------:R-:W3:Y:S04]  /*b4c0*/  LDL.LU.64 R54, [R1+0x318] ;  /* 0x0003180001367983 */ /* 0x000ee80000300a00 */
[----:B------:R-:W-:Y:S04]  /*b4d0*/  STL [R1+0xac], R31 ;  /* 0x0000ac1f01007387 */ /* 0x000fe80000100800 */
[----:B------:R-:W-:Y:S04]  /*b4e0*/  STL.S16 [R1+0x62c], R30 ;  /* 0x00062c1e01007387 */ /* 0x000fe80000100600 */
[----:B------:R-:W3:Y:S01]  /*b4f0*/  LDL.LU.64 R52, [R1+0x300] ;  /* 0x0003000001347983 */ /* 0x000ee20000300a00 */
[----:B----4-:R-:W-:-:S04]  /*b500*/  PRMT R51, RZ, 0x7610, R51 ;  /* 0x00007610ff337816 */ /* 0x010fc80000000033 */
[----:B--2---:R-:W-:-:S05]  /*b510*/  @!P4 PRMT R51, R26, 0x7610, R51 ;  /* 0x000076101a33c816 */ /* 0x004fca0000000033 */
        /* <DEDUP_REMOVED lines=14> */
[----:B------:R-:W-:-:S06]  /*b600*/  CS2R R30, SRZ ;  /* 0x00000000001e7805 */ /* 0x000fcc000001ff00 */
[----:B------:R-:W4:Y:S04]  /*b610*/  @!P0 LDG.E R31, desc[UR10][R54.64] ;  /* 0x0000000a361f8981 */ /* 0x000f28000c1e1900 */
[----:B------:R0:W-:Y:S01]  /*b620*/  STL [R1+0x1b0], R38 ;  /* 0x0001b02601007387 */ /* 0x0001e20000100800 */
[----:B------:R-:W-:-:S03]  /*b630*/  LOP3.LUT P1, RZ, R47, 0x80000000, RZ, 0xc0, !PT ;  /* 0x800000002fff7812 */ /* 0x000fc6000782c0ff */
[----:B------:R-:W-:Y:S04]  /*b640*/  STL [R1+0xb4], R39 ;  /* 0x0000b42701007387 */ /* 0x000fe80000100800 */
[----:B------:R-:W4:Y:S01]  /*b650*/  LDL.LU.64 R54, [R1+0x2e0] ;  /* 0x0002e00001367983 */ /* 0x000f220000300a00 */
[----:B--2---:R-:W-:-:S05]  /*b660*/  PRMT R51, RZ, 0x7610, R51 ;  /* 0x00007610ff337816 */ /* 0x004fca0000000033 */
[----:B------:R-:W2:Y:S01]  /*b670*/  @!P1 LDG.E R33, desc[UR10][R52.64] ;  /* 0x0000000a34219981 */ /* 0x000ea2000c1e1900 */
[----:B------:R-:W-:-:S03]  /*b680*/  @!P5 PRMT R51, R28, 0x7610, R51 ;  /* 0x000076101c33d816 */ /* 0x000fc60000000033 */
[----:B------:R-:W-:Y:S04]  /*b690*/  STL [R1+0x1b8], R42 ;  /* 0x0001b82a01007387 */ /* 0x000fe80000100800 */
[----:B------:R1:W-:Y:S01]  /*b6a0*/  STL.S16 [R1+0x690], R51 ;  /* 0x0006903301007387 */ /* 0x0003e20000100600 */
[----:B0-----:R-:W-:-:S03]  /*b6b0*/  PRMT R38, RZ, 0x7610, R38 ;  /* 0x00007610ff267816 */ /* 0x001fc60000000026 */
[----:B------:R-:W2:Y:S04]  /*b6c0*/  LDL.LU.64 R52, [R1+0x2e8] ;  /* 0x0002e80001347983 */ /* 0x000ea80000300a00 */
[----:B------:R-:W-:Y:S04]  /*b6d0*/  STL [R1+0x1b4], R40 ;  /* 0x0001b42801007387 */ /* 0x000fe80000100800 */
[----:B-1----:R-:W2:Y:S01]  /*b6e0*/  LDL.LU R51, [R1+0x768] ;  /* 0x0007680001337983 */ /* 0x002ea20000300800 */
[----:B---3--:R-:W-:-:S03]  /*b6f0*/  PRMT R58, RZ, 0x7610, R58 ;  /* 0x00007610ff3a7816 */ /* 0x008fc6000000003a */
[----:B------:R-:W-:Y:S01]  /*b700*/  STL [R1+0xbc], R43 ;  /* 0x0000bc2b01007387 */ /* 0x000fe20000100800 */
[----:B------:R-:W-:-:S03]  /*b710*/  @!P3 PRMT R58, R23, 0x7632, R58 ;  /* 0x00007632173ab816 */ /* 0x000fc6000000003a */
[----:B------:R-:W-:Y:S04]  /*b720*/  STL [R1+0xb8], R41 ;  /* 0x0000b82901007387 */ /* 0x000fe80000100800 */
[----:B------:R0:W-:Y:S01]  /*b730*/  STL.S16 [R1+0x670], R58 ;  /* 0x0006703a01007387 */ /* 0x0001e20000100600 */
[----:B------:R-:W-:Y:S02]  /*b740*/  @!P2 PRMT R38, R22, 0x7632, R38 ;  /* 0x000076321626a816 */ /* 0x000fe40000000026 */
[----:B------:R-:W-:Y:S01]  /*b750*/  LOP3.LUT P2, RZ, R47, 0x40000000, RZ, 0xc0, !PT ;  /* 0x400000002fff7812 */ /* 0x000fe2000784c0ff */
[----:B------:R-:W3:Y:S04]  /*b760*/  @!P6 LDG.E R30, desc[UR10][R56.64] ;  /* 0x0000000a381ee981 */ /* 0x000ee8000c1e1900 */
[----:B0-----:R-:W3:Y:S04]  /*b770*/  LDL.LU R58, [R1+0x798] ;  /* 0x00079800013a7983 */ /* 0x001ee80000300800 */
[----:B------:R0:W-:Y:S01]  /*b780*/  STL.S16 [R1+0x664], R38 ;  /* 0x0006642601007387 */ /* 0x0001e20000100600 */
[----:B------:R-:W-:-:S02]  /*b790*/  PRMT R42, RZ, 0x7610, R42 ;  /* 0x00007610ff2a7816 */ /* 0x000fc4000000002a */
[----:B------:R-:W-:Y:S01]  /*b7a0*/  PRMT R40, RZ, 0x7610, R40 ;  /* 0x00007610ff287816 */ /* 0x000fe20000000028 */
[----:B------:R-:W3:Y:S01]  /*b7b0*/  LDL.LU.64 R56, [R1+0x2f0] ;  /* 0x0002f00001387983 */ /* 0x000ee20000300a00 */
[----:B0-----:R-:W-:-:S06]  /*b7c0*/  CS2R R38, SRZ ;  /* 0x0000000000267805 */ /* 0x001fcc000001ff00 */
[----:B----4-:R-:W4:Y:S04]  /*b7d0*/  @!P2 LDG.E R39, desc[UR10][R54.64] ;  /* 0x0000000a3627a981 */ /* 0x010f28000c1e1900 */
[----:B------:R-:W4:Y:S01]  /*b7e0*/  LDL.LU.64 R54, [R1+0x2b8] ;  /* 0x0002b80001367983 */ /* 0x000f220000300a00 */
[----:B--2---:R-:W-:-:S04]  /*b7f0*/  PRMT R51, RZ, 0x7610, R51 ;  /* 0x00007610ff337816 */ /* 0x004fc80000000033 */
[----:B------:R-:W-:-:S05]  /*b800*/  @!P6 PRMT R51, R29, 0x7610, R51 ;  /* 0x000076101d33e816 */ /* 0x000fca0000000033 */
[----:B------:R0:W-:Y:S04]  /*b810*/  STL.S16 [R1+0x69c], R51 ;  /* 0x00069c3301007387 */ /* 0x0001e80000100600 */
[----:B0-----:R-:W2:Y:S01]  /*b820*/  LDL.LU R51, [R1+0x750] ;  /* 0x0007500001337983 */ /* 0x001ea20000300800 */
[----:B---3--:R-:W-:Y:S02]  /*b830*/  PRMT R58, RZ, 0x7610, R58 ;  /* 0x00007610ff3a7816 */ /* 0x008fe4000000003a */
[----:B------:R-:W-:Y:S02]  /*b840*/  @!P4 PRMT R42, R26, 0x7632, R42 ;  /* 0x000076321a2ac816 */ /* 0x000fe4000000002a */
[----:B------:R-:W-:Y:S02]  /*b850*/  @!P4 PRMT R58, R25, 0x7632, R58 ;  /* 0x00007632193ac816 */ /* 0x000fe4000000003a */
[----:B------:R-:W-:Y:S01]  /*b860*/  LOP3.LUT P4, RZ, R47, 0x10000000, RZ, 0xc0, !PT ;  /* 0x100000002fff7812 */ /* 0x000fe2000788c0ff */
[----:B------:R0:W-:Y:S01]  /*b870*/  STL.S16 [R1+0x68c], R42 ;  /* 0x00068c2a01007387 */ /* 0x0001e20000100600 */
[----:B------:R-:W-:-:S03]  /*b880*/  @!P3 PRMT R40, R24, 0x7632, R40 ;  /* 0x000076321828b816 */ /* 0x000fc60000000028 */
[----:B------:R-:W-:Y:S01]  /*b890*/  STL [R1+0x1bc], R44 ;  /* 0x0001bc2c01007387 */ /* 0x000fe20000100800 */
[----:B------:R-:W-:Y:S02]  /*b8a0*/  PRMT R69, RZ, 0x7610, R69 ;  /* 0x00007610ff457816 */ /* 0x000fe40000000045 */
[----:B------:R-:W-:Y:S01]  /*b8b0*/  PRMT R48, RZ, 0x7610, R48 ;  /* 0x00007610ff307816 */ /* 0x000fe20000000030 */
[----:B------:R-:W-:Y:S01]  /*b8c0*/  STL [R1+0x1c0], R3 ;  /* 0x0001c00301007387 */ /* 0x000fe20000100800 */
[----:B0-----:R-:W-:-:S03]  /*b8d0*/  CS2R R42, SRZ ;  /* 0x00000000002a7805 */ /* 0x001fc6000001ff00 */
[----:B------:R0:W-:Y:S01]  /*b8e0*/  STL.S16 [R1+0x67c], R40 ;  /* 0x00067c2801007387 */ /* 0x0001e20000100600 */
[----:B------:R-:W-:-:S03]  /*b8f0*/  LOP3.LUT P3, RZ, R47, 0x20000000, RZ, 0xc0, !PT ;  /* 0x200000002fff7812 */ /* 0x000fc6000786c0ff */
[----:B------:R-:W-:Y:S04]  /*b900*/  STL [R1+0xc4], R46 ;  /* 0x0000c42e01007387 */ /* 0x000fe80000100800 */
[----:B------:R-:W-:Y:S01]  /*b910*/  STL [R1+0xc0], R45 ;  /* 0x0000c02d01007387 */ /* 0x000fe20000100800 */
[----:B0-----:R-:W-:-:S03]  /*b920*/  CS2R R40, SRZ ;  /* 0x0000000000287805 */ /* 0x001fc6000001ff00 */
[----:B----4-:R0:W3:Y:S04]  /*b930*/  @!P4 LDG.E R43, desc[UR10][R54.64] ;  /* 0x0000000a362bc981 */ /* 0x0100e8000c1e1900 */
[----:B------:R-:W4:Y:S04]  /*b940*/  @!P2 LDG.E R40, desc[UR10][R52.64] ;  /* 0x0000000a3428a981 */ /* 0x000f28000c1e1900 */
[----:B------:R-:W3:Y:S04]  /*b950*/  @!P3 LDG.E R41, desc[UR10][R34.64] ;  /* 0x0000000a2229b981 */ /* 0x000ee8000c1e1900 */
[----:B------:R-:W0:Y:S04]  /*b960*/  LDL.LU.64 R54, [R1+0x778] ;  /* 0x0007780001367983 */ /* 0x000e280000300a00 */
[----:B------:R-:W3:Y:S04]  /*b970*/  @!P1 LDG.E R38, desc[UR10][R56.64] ;  /* 0x0000000a38269981 */ /* 0x000ee8000c1e1900 */
[----:B------:R-:W4:Y:S01]  /*b980*/  LDL.LU.64 R34, [R1+0x2a8] ;  /* 0x0002a80001227983 */ /* 0x000f220000300a00 */
[----:B--2---:R-:W-:-:S03]  /*b990*/  PRMT R51, RZ, 0x7610, R51 ;  /* 0x00007610ff337816 */ /* 0x004fc60000000033 */
[----:B------:R-:W2:Y:S01]  /*b9a0*/  LDL.LU.64 R56, [R1+0x2d0] ;  /* 0x0002d00001387983 */ /* 0x000ea20000300a00 */
[----:B------:R-:W-:-:S03]  /*b9b0*/  @!P0 PRMT R51, R31, 0x7610, R51 ;  /* 0x000076101f338816 */ /* 0x000fc60000000033 */
[----:B------:R-:W3:Y:S04]  /*b9c0*/  LDL.LU.64 R52, [R1+0x2c0] ;  /* 0x0002c00001347983 */ /* 0x000ee80000300a00 */
[----:B------:R1:W-:Y:S04]  /*b9d0*/  STL.S16 [R1+0x6a4], R51 ;  /* 0x0006a43301007387 */ /* 0x0003e80000100600 */
[----:B-1----:R-:W3:Y:S01]  /*b9e0*/  LDL.LU R51, [R1+0x734] ;  /* 0x0007340001337983 */ /* 0x002ee20000300800 */
[----:B------:R-:W-:Y:S02]  /*b9f0*/  PRMT R44, RZ, 0x7610, R44 ;  /* 0x00007610ff2c7816 */ /* 0x000fe4000000002c */
[----:B------:R-:W-:-:S02]  /*ba00*/  PRMT R3, RZ, 0x7610, R3 ;  /* 0x00007610ff037816 */ /* 0x000fc40000000003 */
[----:B------:R-:W-:Y:S02]  /*ba10*/  @!P5 PRMT R44, R28, 0x7632, R44 ;  /* 0x000076321c2cd816 */ /* 0x000fe4000000002c */
[----:B------:R-:W-:Y:S02]  /*ba20*/  @!P6 PRMT R69, R29, 0x7632, R69 ;  /* 0x000076321d45e816 */ /* 0x000fe40000000045 */
[C---:B------:R-:W-:Y:S02]  /*ba30*/  @!P6 PRMT R48, R30.reuse, 0x7610, R48 ;  /* 0x000076101e30e816 */ /* 0x040fe40000000030 */
[----:B------:R-:W-:Y:S02]  /*ba40*/  @!P6 PRMT R3, R30, 0x7632, R3 ;  /* 0x000076321e03e816 */ /* 0x000fe40000000003 */
[----:B------:R-:W-:Y:S02]  /*ba50*/  LOP3.LUT P6, RZ, R47, 0x4000000, RZ, 0xc0, !PT ;  /* 0x040000002fff7812 */ /* 0x000fe400078cc0ff */
[----:B0-----:R-:W-:-:S04]  /*ba60*/  PRMT R54, RZ, 0x7610, R54 ;  /* 0x00007610ff367816 */ /* 0x001fc80000000036 */
[----:B------:R-:W-:Y:S02]  /*ba70*/  @!P5 PRMT R54, R27, 0x7632, R54 ;  /* 0x000076321b36d816 */ /* 0x000fe40000000036 */
[----:B------:R-:W-:Y:S02]  /*ba80*/  LOP3.LUT P5, RZ, R47, 0x8000000, RZ, 0xc0, !PT ;  /* 0x080000002fff7812 */ /* 0x000fe400078ac0ff */
[----:B------:R-:W-:Y:S01]  /*ba90*/  CS2R R46, SRZ ;  /* 0x00000000002e7805 */ /* 0x000fe2000001ff00 */
[----:B------:R0:W-:Y:S02]  /*baa0*/  STL.S16 [R1+0x6a0], R44 ;  /* 0x0006a02c01007387 */ /* 0x0001e40000100600 */
[----:B0-----:R-:W-:-:S08]  /*bab0*/  CS2R R44, SRZ ;  /* 0x00000000002c7805 */ /* 0x001fd0000001ff00 */
[----:B------:R-:W3:Y:S04]  /*bac0*/  @!P5 LDG.E R46, desc[UR10][R36.64] ;  /* 0x0000000a242ed981 */ /* 0x000ee8000c1e1900 */
[----:B----4-:R-:W4:Y:S04]  /*bad0*/  @!P5 LDG.E R45, desc[UR10][R34.64] ;  /* 0x0000000a222dd981 */ /* 0x010f28000c1e1900 */
[----:B------:R-:W4:Y:S04]  /*bae0*/  LDL.LU.64 R36, [R1+0x748] ;  /* 0x0007480001247983 */ /* 0x000f280000300a00 */
[----:B------:R-:W4:Y:S04]  /*baf0*/  LDL.LU.64 R34, [R1+0x758] ;  /* 0x0007580001227983 */ /* 0x000f280000300a00 */
[----:B------:R0:W-:Y:S02]  /*bb00*/  STL.S16 [R1+0x6ac], R69 ;  /* 0x0006ac4501007387 */ /* 0x0001e40000100600 */
[----:B0-----:R-:W0:Y:S01]  /*bb10*/  S2R R69, SR_TID.X ;  /* 0x0000000000457919 */ /* 0x001e220000002100 */
[----:B------:R-:W-:Y:S01]  /*bb20*/  UIMAD.WIDE UR6, UR8, 0x8, UR6 ;  /* 0x00000008080678a5 */ /* 0x000fe2000f8e0206 */
[----:B------:R1:W-:Y:S04]  /*bb30*/  STL [R1+0x1c4], R2 ;  /* 0x0001c40201007387 */ /* 0x0003e80000100800 */
[----:B------:R0:W-:Y:S04]  /*bb40*/  STL [R1+0x1c8], R5 ;  /* 0x0001c80501007387 */ /* 0x0001e80000100800 */
[----:B------:R-:W-:Y:S04]  /*bb50*/  STL [R1+0xc8], R4 ;  /* 0x0000c80401007387 */ /* 0x000fe80000100800 */
[----:B------:R0:W-:Y:S04]  /*bb60*/  STL [R1+0xcc], R66 ;  /* 0x0000cc4201007387 */ /* 0x0001e80000100800 */
[----:B------:R-:W-:Y:S04]  /*bb70*/  STL [R1+0x1cc], R67 ;  /* 0x0001cc4301007387 */ /* 0x000fe80000100800 */
[----:B------:R-:W-:Y:S04]  /*bb80*/  STL [R1+0xd0], R68 ;  /* 0x0000d04401007387 */ /* 0x000fe80000100800 */
[----:B------:R-:W-:Y:S04]  /*bb90*/  STL [R1+0x1d0], R49 ;  /* 0x0001d03101007387 */ /* 0x000fe80000100800 */
[----:B------:R-:W-:Y:S04]  /*bba0*/  STL [R1+0xd4], R50 ;  /* 0x0000d43201007387 */ /* 0x000fe80000100800 */
[----:B--2---:R-:W2:Y:S01]  /*bbb0*/  @!P3 LDG.E R42, desc[UR10][R56.64] ;  /* 0x0000000a382ab981 */ /* 0x004ea2000c1e1900 */
[----:B---3--:R-:W-:-:S03]  /*bbc0*/  PRMT R51, RZ, 0x7610, R51 ;  /* 0x00007610ff337816 */ /* 0x008fc60000000033 */
[----:B------:R-:W-:Y:S01]  /*bbd0*/  STL.S16 [R1+0x6b8], R3 ;  /* 0x0006b80301007387 */ /* 0x000fe20000100600 */
[----:B------:R-:W-:-:S03]  /*bbe0*/  @!P2 PRMT R51, R40, 0x7632, R51 ;  /* 0x000076322833a816 */ /* 0x000fc60000000033 */
[----:B------:R-:W-:Y:S04]  /*bbf0*/  STL.S16 [R1+0x6a8], R48 ;  /* 0x0006a83001007387 */ /* 0x000fe80000100600 */
[----:B------:R3:W-:Y:S01]  /*bc00*/  STL.S16 [R1+0x6c8], R51 ;  /* 0x0006c83301007387 */ /* 0x0007e20000100600 */
[----:B-1----:R-:W-:Y:S01]  /*bc10*/  MOV R2, UR6 ;  /* 0x0000000600027c02 */ /* 0x002fe20008000f00 */
[----:B------:R-:W1:Y:S01]  /*bc20*/  LDCU.U8 UR6, c[0x0][0x414] ;  /* 0x00008280ff0677ac */ /* 0x000e620008000000 */
[----:B0-----:R-:W-:Y:S01]  /*bc30*/  LOP3.LUT R69, R69, 0xffff, RZ, 0xc0, !PT ;  /* 0x0000ffff45457812 */ /* 0x001fe200078ec0ff */
[----:B------:R-:W2:Y:S01]  /*bc40*/  @!P4 LDG.E R44, desc[UR10][R52.64] ;  /* 0x0000000a342cc981 */ /* 0x000ea2000c1e1900 */
[----:B------:R-:W-:Y:S02]  /*bc50*/  PRMT R5, RZ, 0x7610, R5 ;  /* 0x00007610ff057816 */ /* 0x000fe40000000005 */
[----:B------:R-:W-:Y:S01]  /*bc60*/  PRMT R66, RZ, 0x7610, R66 ;  /* 0x00007610ff427816 */ /* 0x000fe20000000042 */
[----:B------:R-:W-:Y:S04]  /*bc70*/  STL [R1+0x1e8], R26 ;  /* 0x0001e81a01007387 */ /* 0x000fe80000100800 */
[----:B---3--:R-:W3:Y:S01]  /*bc80*/  LDL.LU R51, [R1+0x730] ;  /* 0x0007300001337983 */ /* 0x008ee20000300800 */
[----:B------:R-:W-:Y:S01]  /*bc90*/  MOV R3, UR7 ;  /* 0x0000000700037c02 */ /* 0x000fe20008000f00 */
[----:B------:R-:W-:Y:S01]  /*bca0*/  IMAD R69, R69, 0x493, RZ ;  /* 0x0000049345457824 */ /* 0x000fe200078e02ff */
[----:B------:R-:W-:Y:S01]  /*bcb0*/  @!P0 PRMT R5, R32, 0x7632, R5 ;  /* 0x0000763220058816 */ /* 0x000fe20000000005 */
[----:B------:R-:W-:Y:S01]  /*bcc0*/  HFMA2 R48, -RZ, RZ, 0, 0 ;  /* 0x00000000ff307431 */ /* 0x000fe200000001ff */
[----:B------:R-:W-:Y:S04]  /*bcd0*/  STL [R1+0xf0], R29 ;  /* 0x0000f01d01007387 */ /* 0x000fe80000100800 */
[----:B------:R-:W2:Y:S01]  /*bce0*/  LDG.E.64 R2, desc[UR10][R2.64] ;  /* 0x0000000a02027981 */ /* 0x000ea2000c1e1b00 */
[----:B------:R-:W-:-:S02]  /*bcf0*/  SHF.R.U32.HI R4, RZ, 0x10, R69 ;  /* 0x00000010ff047819 */ /* 0x000fc40000011645 */
[----:B------:R-:W-:Y:S01]  /*bd00*/  PRMT R69, RZ, 0x7610, R69 ;  /* 0x00007610ff457816 */ /* 0x000fe20000000045 */
[----:B------:R0:W-:Y:S01]  /*bd10*/  STL.S16 [R1+0x6bc], R5 ;  /* 0x0006bc0501007387 */ /* 0x0001e20000100600 */
[----:B------:R-:W-:Y:S02]  /*bd20*/  @!P0 PRMT R66, R32, 0x7610, R66 ;  /* 0x0000761020428816 */ /* 0x000fe40000000042 */
[----:B------:R-:W-:Y:S01]  /*bd30*/  @!P0 PRMT R69, R31, 0x7632, R69 ;  /* 0x000076321f458816 */ /* 0x000fe20000000045 */
[----:B------:R-:W-:Y:S01]  /*bd40*/  STL [R1+0xec], R27 ;  /* 0x0000ec1b01007387 */ /* 0x000fe20000100800 */
[----:B-1----:R-:W-:-:S03]  /*bd50*/  ISETP.NE.AND P0, PT, RZ, UR6, PT ;  /* 0x00000006ff007c0c */ /* 0x002fc6000bf05270 */
[----:B------:R-:W-:Y:S01]  /*bd60*/  STL [R1+0xf8], R33 ;  /* 0x0000f82101007387 */ /* 0x000fe20000100800 */
[----:B0-----:R-:W0:Y:S01]  /*bd70*/  S2R R5, SR_TID.X ;  /* 0x0000000000057919 */ /* 0x001e220000002100 */
[----:B------:R-:W-:Y:S02]  /*bd80*/  PRMT R4, R4, 0x9910, RZ ;  /* 0x0000991004047816 */ /* 0x000fe400000000ff */
[----:B------:R1:W-:Y:S03]  /*bd90*/  STL.S16 [R1+0x6b0], R66 ;  /* 0x0006b04201007387 */ /* 0x0003e60000100600 */
[----:B------:R-:W-:Y:S01]  /*bda0*/  IMAD R4, R4, 0x38, RZ ;  /* 0x0000003804047824 */ /* 0x000fe200078e02ff */
[----:B------:R-:W-:Y:S04]  /*bdb0*/  STL [R1+0x1f0], R30 ;  /* 0x0001f01e01007387 */ /* 0x000fe80000100800 */
[----:B----4-:R-:W4:Y:S01]  /*bdc0*/  @!P6 LDG.E R47, desc[UR10][R36.64] ;  /* 0x0000000a242fe981 */ /* 0x010f22000c1e1900 */
[----:B-1----:R-:W1:Y:S01]  /*bdd0*/  @P0 LDC.64 R66, c[0x0][0x3b0] ;  /* 0x0000ec00ff420b82 */ /* 0x002e620000000a00 */
[----:B------:R-:W-:-:S02]  /*bde0*/  IADD3 R4, PT, PT, RZ, -R4, RZ ;  /* 0x80000004ff047210 */ /* 0x000fc40007ffe0ff */
[----:B------:R-:W4:Y:S02]  /*bdf0*/  @!P6 LDG.E R48, desc[UR10][R34.64] ;  /* 0x0000000a2230e981 */ /* 0x000f24000c1e1900 */
[----:B------:R-:W-:Y:S02]  /*be00*/  PRMT R4, R4, 0x7710, RZ ;  /* 0x0000771004047816 */ /* 0x000fe400000000ff */
[----:B------:R1:W-:Y:S04]  /*be10*/  STL.S16 [R1+0x6b4], R69 ;  /* 0x0006b44501007387 */ /* 0x0003e80000100600 */
[----:B------:R-:W4:Y:S01]  /*be20*/  LDL.LU.64 R36, [R1+0x740] ;  /* 0x0007400001247983 */ /* 0x000f220000300a00 */
[----:B------:R-:W-:Y:S02]  /*be30*/  PRMT R26, RZ, 0x7610, R26 ;  /* 0x00007610ff1a7816 */ /* 0x000fe4000000001a */
[----:B------:R-:W-:Y:S01]  /*be40*/  PRMT R29, RZ, 0x7610, R29 ;  /* 0x00007610ff1d7816 */ /* 0x000fe2000000001d */
[----:B------:R-:W-:Y:S01]  /*be50*/  STL [R1+0x1d4], R16 ;  /* 0x0001d41001007387 */ /* 0x000fe20000100800 */
[----:B0-----:R-:W-:-:S03]  /*be60*/  IADD3 R4, PT, PT, R4, R5, RZ ;  /* 0x0000000504047210 */ /* 0x001fc60007ffe0ff */
[----:B------:R-:W-:Y:S01]  /*be70*/  STL [R1+0xd8], R17 ;  /* 0x0000d81101007387 */ /* 0x000fe20000100800 */
[----:B------:R-:W-:-:S03]  /*be80*/  SHF.L.U32 R4, R4, 0x1, RZ ;  /* 0x0000000104047819 */ /* 0x000fc600000006ff */
[----:B------:R-:W-:Y:S01]  /*be90*/  STL [R1+0x1d8], R18 ;  /* 0x0001d81201007387 */ /* 0x000fe20000100800 */
[----:B-1----:R-:W-:Y:S02]  /*bea0*/  MOV R68, R66 ;  /* 0x0000004200447202 */ /* 0x002fe40000000f00 */
[----:B------:R-:W-:Y:S01]  /*beb0*/  LOP3.LUT R4, R4, 0xffff, RZ, 0xc0, !PT ;  /* 0x0000ffff04047812 */ /* 0x000fe200078ec0ff */
[----:B------:R-:W-:Y:S01]  /*bec0*/  STL [R1+0xdc], R19 ;  /* 0x0000dc1301007387 */ /* 0x000fe20000100800 */
[----:B------:R-:W-:Y:S02]  /*bed0*/  MOV R66, UR13 ;  /* 0x0000000d00427c02 */ /* 0x000fe40008000f00 */
[----:B------:R-:W-:Y:S01]  /*bee0*/  MOV R69, R67 ;  /* 0x0000004300457202 */ /* 0x000fe20000000f00 */
[----:B------:R0:W-:Y:S02]  /*bef0*/  STL [R1+0x718], R4 ;  /* 0x0007180401007387 */ /* 0x0001e40000100800 */
[----:B------:R-:W-:-:S02]  /*bf00*/  IMAD R66, R66, 0x70, R4 ;  /* 0x0000007042427824 */ /* 0x000fc400078e0204 */
[----:B------:R-:W-:Y:S04]  /*bf10*/  STL [R1+0x1dc], R20 ;  /* 0x0001dc1401007387 */ /* 0x000fe80000100800 */
[----:B------:R-:W-:Y:S01]  /*bf20*/  STL [R1+0xe0], R21 ;  /* 0x0000e01501007387 */ /* 0x000fe20000100800 */
[C---:B0-----:R-:W-:Y:S02]  /*bf30*/  @P0 IMAD.WIDE R4, R66.reuse, 0x2, R68 ;  /* 0x0000000242040825 */ /* 0x041fe400078e0244 */
[----:B------:R-:W0:Y:S01]  /*bf40*/  LDC.64 R68, c[0x0][0x3a8] ;  /* 0x0000ea00ff447b82 */ /* 0x000e220000000a00 */
[----:B------:R-:W-:Y:S04]  /*bf50*/  STL [R1+0x1e0], R22 ;  /* 0x0001e01601007387 */ /* 0x000fe80000100800 */
[----:B------:R-:W4:Y:S04]  /*bf60*/  @P0 LDG.E.U16 R49, desc[UR10][R4.64] ;  /* 0x0000000a04310981 */ /* 0x000f28000c1e1500 */
[----:B------:R0:W4:Y:S04]  /*bf70*/  @P0 LDG.E.U16 R50, desc[UR10][R4.64+0x2] ;  /* 0x0000020a04320981 */ /* 0x000128000c1e1500 */
[----:B------:R-:W-:Y:S04]  /*bf80*/  STL [R1+0xe4], R23 ;  /* 0x0000e41701007387 */ /* 0x000fe80000100800 */
[----:B------:R-:W-:Y:S04]  /*bf90*/  STL [R1+0x1e4], R24 ;  /* 0x0001e41801007387 */ /* 0x000fe80000100800 */
[----:B------:R-:W-:Y:S01]  /*bfa0*/  STL [R1+0xe8], R25 ;  /* 0x0000e81901007387 */ /* 0x000fe20000100800 */
[----:B0-----:R-:W-:-:S03]  /*bfb0*/  IMAD.WIDE R4, R66, 0x2, R68 ;  /* 0x0000000242047825 */ /* 0x001fc600078e0244 */
[----:B------:R-:W-:Y:S04]  /*bfc0*/  STL [R1+0xfc], R39 ;  /* 0x0000fc2701007387 */ /* 0x000fe80000100800 */
[----:B------:R-:W4:Y:S04]  /*bfd0*/  LDG.E.U16 R66, desc[UR10][R4.64] ;  /* 0x0000000a04427981 */ /* 0x000f28000c1e1500 */
[----:B------:R0:W-:Y:S04]  /*bfe0*/  STL.S16 [R1+0x684], R58 ;  /* 0x0006843a01007387 */ /* 0x0001e80000100600 */
        /* <DEDUP_REMOVED lines=10> */
[----:B------:R-:W5:Y:S04]  /*c090*/  LDL.LU.64 R56, [R1+0x780] ;  /* 0x0007800001387983 */ /* 0x000f680000300a00 */
[----:B------:R-:W5:Y:S01]  /*c0a0*/  LDL.LU.64 R52, [R1+0x760] ;  /* 0x0007600001347983 */ /* 0x000f620000300a00 */
[----:B---3--:R-:W-:-:S03]  /*c0b0*/  PRMT R51, RZ, 0x7610, R51 ;  /* 0x00007610ff337816 */ /* 0x008fc60000000033 */
[----:B------:R1:W3:Y:S01]  /*c0c0*/  LDG.E.U16 R4, desc[UR10][R4.64+0x2] ;  /* 0x0000020a04047981 */ /* 0x0002e2000c1e1500 */
[----:B------:R-:W-:-:S03]  /*c0d0*/  @!P3 PRMT R51, R41, 0x7632, R51 ;  /* 0x000076322933b816 */ /* 0x000fc60000000033 */
[----:B--2---:R-:W-:Y:S04]  /*c0e0*/  STL [R1+0x200], R42 ;  /* 0x0002002a01007387 */ /* 0x004fe80000100800 */
[----:B------:R2:W-:Y:S01]  /*c0f0*/  STL.S16 [R1+0x6d0], R51 ;  /* 0x0006d03301007387 */ /* 0x0005e20000100600 */
[----:B------:R-:W-:Y:S02]  /*c100*/  R2UR UR28, R2 ;  /* 0x00000000021c72ca */ /* 0x000fe400000e0000 */
[C---:B------:R-:W-:Y:S01]  /*c110*/  @!P1 PRMT R26, R33.reuse, 0x7610, R26 ;  /* 0x00007610211a9816 */ /* 0x040fe2000000001a */
[----:B------:R-:W-:Y:S01]  /*c120*/  STL [R1+0x204], R44 ;  /* 0x0002042c01007387 */ /* 0x000fe20000100800 */
[----:B------:R-:W-:Y:S02]  /*c130*/  @!P1 PRMT R29, R33, 0x7632, R29 ;  /* 0x00007632211d9816 */ /* 0x000fe4000000001d */
[----:B------:R-:W-:Y:S01]  /*c140*/  PRMT R27, RZ, 0x7610, R27 ;  /* 0x00007610ff1b7816 */ /* 0x000fe2000000001b */
[----:B0-----:R0:W5:Y:S04]  /*c150*/  LDL.LU R58, [R1+0x78c] ;  /* 0x00078c00013a7983 */ /* 0x0011680000300800 */
[----:B--2---:R-:W2:Y:S01]  /*c160*/  LDL.LU R51, [R1+0x728] ;  /* 0x0007280001337983 */ /* 0x004ea20000300800 */
[----:B------:R-:W-:-:S02]  /*c170*/  PRMT R2, RZ, 0x7610, R2 ;  /* 0x00007610ff027816 */ /* 0x000fc40000000002 */
[----:B------:R-:W-:Y:S01]  /*c180*/  PRMT R30, RZ, 0x7610, R30 ;  /* 0x00007610ff1e7816 */ /* 0x000fe2000000001e */
[----:B------:R0:W5:Y:S01]  /*c190*/  LDL.LU R54, [R1+0x76c] ;  /* 0x00076c0001367983 */ /* 0x0001620000300800 */
[----:B------:R-:W-:Y:S02]  /*c1a0*/  @!P2 PRMT R2, R39, 0x7632, R2 ;  /* 0x000076322702a816 */ /* 0x000fe40000000002 */
[----:B------:R-:W-:Y:S01]  /*c1b0*/  PRMT R25, RZ, 0x7610, R25 ;  /* 0x00007610ff197816 */ /* 0x000fe20000000019 */
[----:B------:R0:W5:Y:S04]  /*c1c0*/  LDL.LU.64 R34, [R1+0x738] ;  /* 0x0007380001227983 */ /* 0x0001680000300a00 */
[----:B------:R1:W-:Y:S01]  /*c1d0*/  STL.S16 [R1+0x6c0], R2 ;  /* 0x0006c00201007387 */ /* 0x0003e20000100600 */
[----:B------:R-:W-:-:S02]  /*c1e0*/  PRMT R33, RZ, 0x7610, R33 ;  /* 0x00007610ff217816 */ /* 0x000fc40000000021 */
[----:B------:R-:W-:Y:S01]  /*c1f0*/  PRMT R24, RZ, 0x7610, R24 ;  /* 0x00007610ff187816 */ /* 0x000fe20000000018 */
[----:B----4-:R-:W-:Y:S01]  /*c200*/  STL [R1+0x10c], R47 ;  /* 0x00010c2f01007387 */ /* 0x010fe20000100800 */
[----:B------:R-:W-:Y:S02]  /*c210*/  PRMT R23, RZ, 0x7610, R23 ;  /* 0x00007610ff177816 */ /* 0x000fe40000000017 */
[----:B------:R-:W-:Y:S01]  /*c220*/  PRMT R22, RZ, 0x7610, R22 ;  /* 0x00007610ff167816 */ /* 0x000fe20000000016 */
[----:B------:R-:W-:Y:S01]  /*c230*/  STL [R1+0x20c], R48 ;  /* 0x00020c3001007387 */ /* 0x000fe20000100800 */
[----:B-1----:R-:W-:Y:S02]  /*c240*/  MOV R2, UR28 ;  /* 0x0000001c00027c02 */ /* 0x002fe40008000f00 */
[----:B------:R-:W-:-:S03]  /*c250*/  PRMT R36, RZ, 0x7610, R36 ;  /* 0x00007610ff247816 */ /* 0x000fc60000000024 */
[----:B------:R-:W-:Y:S01]  /*c260*/  FFMA.FTZ R2, -R2, UR28, R3 ;  /* 0x0000001c02027c23 */ /* 0x000fe20008010103 */
[C---:B------:R-:W-:Y:S01]  /*c270*/  @!P1 PRMT R27, R38.reuse, 0x7610, R27 ;  /* 0x00007610261b9816 */ /* 0x040fe2000000001b */
[----:B------:R0:W5:Y:S01]  /*c280*/  LDL R67, [R1+0x28c] ;  /* 0x00028c0001437983 */ /* 0x0001620000100800 */
[----:B------:R-:W-:Y:S02]  /*c290*/  @!P1 PRMT R33, R38, 0x7632, R33 ;  /* 0x0000763226219816 */ /* 0x000fe40000000021 */
[----:B------:R-:W-:Y:S01]  /*c2a0*/  FSETP.GTU.FTZ.AND P1, PT, R2, RZ, PT ;  /* 0x000000ff0200720b */ /* 0x000fe20003f3c000 */
[----:B------:R0:W5:Y:S01]  /*c2b0*/  LDL R68, [R1+0x294] ;  /* 0x0002940001447983 */ /* 0x0001620000100800 */
[----:B------:R-:W-:Y:S02]  /*c2c0*/  PRMT R3, RZ, 0x7610, R3 ;  /* 0x00007610ff037816 */ /* 0x000fe40000000003 */
[----:B------:R-:W-:Y:S01]  /*c2d0*/  PRMT R5, RZ, 0x7610, R5 ;  /* 0x00007610ff057816 */ /* 0x000fe20000000005 */
[----:B------:R0:W5:Y:S01]  /*c2e0*/  LDL R69, [R1+0x2f8] ;  /* 0x0002f80001457983 */ /* 0x0001620000100800 */
[----:B------:R-:W-:-:S02]  /*c2f0*/  PRMT R37, RZ, 0x7610, R37 ;  /* 0x00007610ff257816 */ /* 0x000fc40000000025 */
[----:B------:R-:W-:Y:S01]  /*c300*/  @!P2 PRMT R30, R39, 0x7610, R30 ;  /* 0x00007610271ea816 */ /* 0x000fe2000000001e */
[----:B------:R0:W5:Y:S04]  /*c310*/  LDL R28, [R1+0x6b8] ;  /* 0x0006b800011c7983 */ /* 0x0001680000100800 */
[----:B------:R-:W-:Y:S01]  /*c320*/  VOTEU.ANY UP0, P1 ;  /* 0x0000000000ff7886 */ /* 0x000fe20000800100 */
[----:B------:R-:W-:Y:S01]  /*c330*/  @!P3 PRMT R36, R41, 0x7610, R36 ;  /* 0x000076102924b816 */ /* 0x000fe20000000024 */
[----:B------:R0:W5:Y:S03]  /*c340*/  LDL R31, [R1+0x6bc] ;  /* 0x0006bc00011f7983 */ /* 0x0001660000100800 */
[----:B------:R-:W1:Y:S01]  /*c350*/  @UP0 LDCU UR5, c[0x0][0x3c0] ;  /* 0x00007800ff0507ac */ /* 0x000e620008000800 */
[----:B------:R-:W-:Y:S01]  /*c360*/  PLOP3.LUT P1, PT, PT, PT, UP0, 0x80, 0x8 ;  /* 0x000000000008781c */ /* 0x000fe20003f2f008 */
[----:B------:R0:W5:Y:S01]  /*c370*/  LDL R32, [R1+0x6a0] ;  /* 0x0006a00001207983 */ /* 0x0001620000100800 */
[----:B------:R-:W-:-:S02]  /*c380*/  @!P6 PRMT R3, R48, 0x7632, R3 ;  /* 0x000076323003e816 */ /* 0x000fc40000000003 */
[----:B------:R-:W-:Y:S01]  /*c390*/  @!P6 PRMT R5, R48, 0x7610, R5 ;  /* 0x000076103005e816 */ /* 0x000fe20000000005 */
[----:B------:R0:W5:Y:S01]  /*c3a0*/  LDL R38, [R1+0x68c] ;  /* 0x00068c0001267983 */ /* 0x0001620000100800 */
[----:B------:R-:W-:Y:S02]  /*c3b0*/  @!P3 PRMT R37, R42, 0x7610, R37 ;  /* 0x000076102a25b816 */ /* 0x000fe40000000025 */
[----:B------:R-:W-:Y:S01]  /*c3c0*/  PRMT R39, RZ, 0x7610, R39 ;  /* 0x00007610ff277816 */ /* 0x000fe20000000027 */
[----:B------:R0:W5:Y:S04]  /*c3d0*/  LDL R41, [R1+0x6b4] ;  /* 0x0006b40001297983 */ /* 0x0001680000100800 */
[----:B-1----:R-:W-:Y:S01]  /*c3e0*/  @P1 FADD.FTZ R2, R2, UR5 ;  /* 0x0000000502021e21 */ /* 0x002fe20008010000 */
[----:B------:R-:W-:-:S02]  /*c3f0*/  PRMT R21, RZ, 0x7610, R21 ;  /* 0x00007610ff157816 */ /* 0x000fc40000000015 */
[----:B------:R-:W-:Y:S02]  /*c400*/  PRMT R20, RZ, 0x7610, R20 ;  /* 0x00007610ff147816 */ /* 0x000fe40000000014 */
[----:B------:R-:W-:Y:S01]  /*c410*/  PRMT R19, RZ, 0x7610, R19 ;  /* 0x00007610ff137816 */ /* 0x000fe20000000013 */
[----:B------:R-:W1:Y:S01]  /*c420*/  @P1 MUFU.RSQ R2, R2 ;  /* 0x0000000200021308 */ /* 0x000e620000001400 */
[----:B------:R-:W-:Y:S02]  /*c430*/  PRMT R18, RZ, 0x7610, R18 ;  /* 0x00007610ff127816 */ /* 0x000fe40000000012 */
[----:B------:R-:W-:Y:S02]  /*c440*/  PRMT R17, RZ, 0x7610, R17 ;  /* 0x00007610ff117816 */ /* 0x000fe40000000011 */
[----:B------:R-:W-:Y:S01]  /*c450*/  PRMT R16, RZ, 0x7610, R16 ;  /* 0x00007610ff107816 */ /* 0x000fe20000000010 */
[----:B------:R4:W-:Y:S01]  /*c460*/  STL.S16 [R1+0x704], R3 ;  /* 0x0007040301007387 */ /* 0x0009e20000100600 */
[----:B------:R-:W-:-:S02]  /*c470*/  @!P2 PRMT R39, R40, 0x7610, R39 ;  /* 0x000076102827a816 */ /* 0x000fc40000000027 */
[C---:B------:R-:W-:Y:S01]  /*c480*/  @!P4 PRMT R25, R43.reuse, 0x7610, R25 ;  /* 0x000076102b19c816 */ /* 0x040fe20000000019 */
[----:B------:R-:W-:Y:S01]  /*c490*/  STL.S16 [R1+0x6fc], R5 ;  /* 0x0006fc0501007387 */ /* 0x000fe20000100600 */
[----:B------:R-:W-:Y:S02]  /*c4a0*/  @!P4 PRMT R24, R43, 0x7632, R24 ;  /* 0x000076322b18c816 */ /* 0x000fe40000000018 */
[----:B------:R-:W-:Y:S01]  /*c4b0*/  @!P4 PRMT R23, R44, 0x7610, R23 ;  /* 0x000076102c17c816 */ /* 0x000fe20000000017 */
[----:B------:R0:W-:Y:S01]  /*c4c0*/  STL.S16 [R1+0x6c4], R36 ;  /* 0x0006c42401007387 */ /* 0x0001e20000100600 */
[----:B-1----:R-:W-:Y:S01]  /*c4d0*/  @P1 R2UR UR5, R2 ;  /* 0x00000000020512ca */ /* 0x002fe200000e0000 */
[----:B------:R-:W-:Y:S01]  /*c4e0*/  HFMA2 R2, -RZ, RZ, 0, 0 ;  /* 0x00000000ff027431 */ /* 0x000fe200000001ff */
[----:B----4-:R-:W-:Y:S01]  /*c4f0*/  MOV R3, RZ ;  /* 0x000000ff00037202 */ /* 0x010fe20000000f00 */
[----:B------:R1:W-:Y:S01]  /*c500*/  STL.S16 [R1+0x6cc], R37 ;  /* 0x0006cc2501007387 */ /* 0x0003e20000100600 */
[----:B------:R-:W-:-:S02]  /*c510*/  @!P4 PRMT R22, R44, 0x7632, R22 ;  /* 0x000076322c16c816 */ /* 0x000fc40000000016 */
[C---:B------:R-:W-:Y:S01]  /*c520*/  @!P5 PRMT R21, R45.reuse, 0x7610, R21 ;  /* 0x000076102d15d816 */ /* 0x040fe20000000015 */
[----:B------:R4:W5:Y:S01]  /*c530*/  LDL R40, [R1+0x67c] ;  /* 0x00067c0001287983 */ /* 0x0009620000100800 */
[----:B------:R-:W-:Y:S02]  /*c540*/  @!P5 PRMT R20, R45, 0x7632, R20 ;  /* 0x000076322d14d816 */ /* 0x000fe40000000014 */
[C---:B------:R-:W-:Y:S01]  /*c550*/  @!P5 PRMT R19, R46.reuse, 0x7610, R19 ;  /* 0x000076102e13d816 */ /* 0x040fe20000000013 */
[----:B0-----:R4:W5:Y:S01]  /*c560*/  LDL.LU R36, [R1+0x72c] ;  /* 0x00072c0001247983 */ /* 0x0019620000300800 */
[----:B------:R-:W-:Y:S02]  /*c570*/  @!P5 PRMT R18, R46, 0x7632, R18 ;  /* 0x000076322e12d816 */ /* 0x000fe40000000012 */
[C---:B------:R-:W-:Y:S01]  /*c580*/  @!P6 PRMT R17, R47.reuse, 0x7610, R17 ;  /* 0x000076102f11e816 */ /* 0x040fe20000000011 */
[----:B-1----:R4:W5:Y:S01]  /*c590*/  LDL.LU R37, [R1+0x724] ;  /* 0x0007240001257983 */ /* 0x0029620000300800 */
[----:B------:R-:W-:-:S02]  /*c5a0*/  @!P6 PRMT R16, R47, 0x7632, R16 ;  /* 0x000076322f10e816 */ /* 0x000fc40000000010 */
[----:B------:R-:W-:Y:S01]  /*c5b0*/  @P0 SHF.L.U32 R2, R49, 0x10, RZ ;  /* 0x0000001031020819 */ /* 0x000fe200000006ff */
[----:B------:R4:W5:Y:S01]  /*c5c0*/  LDL R43, [R1+0x6b0] ;  /* 0x0006b000012b7983 */ /* 0x0009620000100800 */
[----:B------:R-:W-:Y:S02]  /*c5d0*/  @P0 SHF.L.U32 R3, R50, 0x10, RZ ;  /* 0x0000001032030819 */ /* 0x000fe400000006ff */
[----:B------:R-:W-:Y:S01]  /*c5e0*/  SHF.L.U32 R5, R66, 0x10, RZ ;  /* 0x0000001042057819 */ /* 0x000fe200000006ff */
[----:B------:R4:W5:Y:S04]  /*c5f0*/  LDL R44, [R1+0x644] ;  /* 0x00064400012c7983 */ /* 0x0009680000100800 */
[----:B------:R4:W5:Y:S04]  /*c600*/  LDL R45, [R1+0x6a8] ;  /* 0x0006a800012d7983 */ /* 0x0009680000100800 */
        /* <DEDUP_REMOVED lines=22> */
[----:B---3--:R-:W-:Y:S01]  /*c770*/  SHF.L.U32 R4, R4, 0x10, RZ ;  /* 0x0000001004047819 */ /* 0x008fe200000006ff */
[----:B------:R-:W-:Y:S01]  /*c780*/  UMOV UR16, 0x3f800000 ;  /* 0x3f80000000107882 */ /* 0x000fe20000000000 */
[----:B------:R-:W-:-:S06]  /*c790*/  @UP0 UMOV UR16, UR5 ;  /* 0x0000000500100c82 */ /* 0x000fcc0008000000 */
[----:B----4-:R-:W-:Y:S05]  /*c7a0*/  BRA.U UP1, `(.L_x_370) ;  /* 0x0000005501447547 */ /* 0x010fea000b800000 */
[----:B------:R-:W2:Y:S04]  /*c7b0*/  LDL.LU R17, [R1+0x250] ;  /* 0x0002500001117983 */ /* 0x000ea80000300800 */
[----:B------:R-:W3:Y:S04]  /*c7c0*/  LDL.LU R16, [R1+0x284] ;  /* 0x0002840001107983 */ /* 0x000ee80000300800 */
[----:B------:R-:W4:Y:S04]  /*c7d0*/  LDL.LU R20, [R1+0x210] ;  /* 0x0002100001147983 */ /* 0x000f280000300800 */
[----:B------:R-:W4:Y:S04]  /*c7e0*/  LDL.LU R18, [R1+0x264] ;  /* 0x0002640001127983 */ /* 0x000f280000300800 */
[----:B------:R-:W4:Y:S04]  /*c7f0*/  LDL.LU R19, [R1+0x290] ;  /* 0x0002900001137983 */ /* 0x000f280000300800 */
[----:B------:R-:W4:Y:S01]  /*c800*/  LDL.LU R25, [R1+0x2d8] ;  /* 0x0002d80001197983 */ /* 0x000f220000300800 */
[----:B--2---:R-:W-:-:S02]  /*c810*/  SHF.L.U32 R17, R17, 0x10, RZ ;  /* 0x0000001011117819 */ /* 0x004fc400000006ff */
[----:B---3--:R-:W-:-:S03]  /*c820*/  SHF.L.U32 R16, R16, 0x10, RZ ;  /* 0x0000001010107819 */ /* 0x008fc600000006ff */
[----:B------:R-:W-:Y:S01]  /*c830*/  FADD.FTZ R17, R17, -UR28 ;  /* 0x8000001c11117e21 */ /* 0x000fe20008010000 */
[----:B----4-:R-:W-:Y:S02]  /*c840*/  MOV R21, R20 ;  /* 0x0000001400157202 */ /* 0x010fe40000000f00 */
[----:B------:R-:W-:Y:S01]  /*c850*/  SHF.L.U32 R20, R18, 0x10, RZ ;  /* 0x0000001012147819 */ /* 0x000fe200000006ff */
[----:B------:R-:W-:Y:S01]  /*c860*/  FMUL.FTZ R17, R17, UR16 ;  /* 0x0000001011117c20 */ /* 0x000fe20008410000 */
[----:B-----5:R-:W-:Y:S02]  /*c870*/  SHF.L.U32 R18, R67, 0x10, RZ ;  /* 0x0000001043127819 */ /* 0x020fe400000006ff */
[----:B------:R-:W-:Y:S01]  /*c880*/  MOV R24, R19 ;  /* 0x0000001300187202 */ /* 0x000fe20000000f00 */
[----:B------:R-:W-:Y:S01]  /*c890*/  FMUL.FTZ R19, R5, R16 ;  /* 0x0000001005137220 */ /* 0x000fe20000410000 */
[----:B------:R-:W-:Y:S01]  /*c8a0*/  FADD.FTZ R20, R20, -UR28 ;  /* 0x8000001c14147e21 */ /* 0x000fe20008010000 */
[----:B------:R-:W-:Y:S01]  /*c8b0*/  SHF.L.U32 R22, R21, 0x10, RZ ;  /* 0x0000001015167819 */ /* 0x000fe200000006ff */
[----:B------:R-:W2:Y:S01]  /*c8c0*/  LDL.LU R67, [R1+0x308] ;  /* 0x0003080001437983 */ /* 0x000ea20000300800 */
[----:B------:R-:W-:Y:S01]  /*c8d0*/  FADD.FTZ R21, RZ, R19 ;  /* 0x00000013ff157221 */ /* 0x000fe20000010000 */
[----:B------:R-:W-:Y:S01]  /*c8e0*/  FFMA.FTZ R23, R17, R19, RZ ;  /* 0x0000001311177223 */ /* 0x000fe200000100ff */
[----:B------:R-:W-:Y:S01]  /*c8f0*/  FMUL.FTZ R20, R20, UR16 ;  /* 0x0000001014147c20 */ /* 0x000fe20008410000 */
[----:B------:R-:W-:Y:S01]  /*c900*/  FMUL.FTZ R19, R4, R18 ;  /* 0x0000001204137220 */ /* 0x000fe20000410000 */
[----:B------:R-:W-:Y:S01]  /*c910*/  FADD.FTZ R22, R22, -UR28 ;  /* 0x8000001c16167e21 */ /* 0x000fe20008010000 */
[----:B------:R-:W-:-:S02]  /*c920*/  FFMA.FTZ R17, R16, R17, RZ ;  /* 0x0000001110117223 */ /* 0x000fc400000100ff */
        /* <DEDUP_REMOVED lines=8> */
[----:B------:R-:W-:Y:S01]  /*c9b0*/  FFMA.FTZ R23, R22, R19, R23 ;  /* 0x0000001316177223 */ /* 0x000fe20000010017 */
[----:B------:R-:W-:Y:S02]  /*c9c0*/  SHF.L.U32 R22, R68, 0x10, RZ ;  /* 0x0000001044167819 */ /* 0x000fe400000006ff */
[----:B------:R-:W3:Y:S01]  /*c9d0*/  LDL.LU R68, [R1+0x2fc] ;  /* 0x0002fc0001447983 */ /* 0x000ee20000300800 */
[----:B------:R-:W-:Y:S01]  /*c9e0*/  SHF.L.U32 R24, R66, 0x10, RZ ;  /* 0x0000001042187819 */ /* 0x000fe200000006ff */
[----:B------:R-:W-:Y:S01]  /*c9f0*/  FFMA.FTZ R20, R18, R20, RZ ;  /* 0x0000001412147223 */ /* 0x000fe200000100ff */
[----:B------:R-:W-:Y:S01]  /*ca00*/  SHF.L.U32 R52, R52, 0x10, RZ ;  /* 0x0000001034347819 */ /* 0x000fe200000006ff */
[----:B------:R-:W-:Y:S01]  /*ca10*/  FADD.FTZ R21, R21, R19 ;  /* 0x0000001315157221 */ /* 0x000fe20000010000 */
[----:B------:R-:W4:Y:S01]  /*ca20*/  LDL.LU R66, [R1+0x2dc] ;  /* 0x0002dc0001427983 */ /* 0x000f220000300800 */
[----:B------:R-:W-:Y:S01]  /*ca30*/  FADD.FTZ R24, R24, -UR28 ;  /* 0x8000001c18187e21 */ /* 0x000fe20008010000 */
[----:B------:R-:W-:-:S03]  /*ca40*/  FADD.FTZ R18, RZ, R18 ;  /* 0x00000012ff127221 */ /* 0x000fc60000010000 */
[----:B------:R-:W-:Y:S01]  /*ca50*/  FMUL.FTZ R24, R24, UR16 ;  /* 0x0000001018187c20 */ /* 0x000fe20008410000 */
[----:B------:R-:W-:-:S03]  /*ca60*/  FADD.FTZ R18, R22, R18 ;  /* 0x0000001216127221 */ /* 0x000fc60000010000 */
[----:B------:R-:W-:Y:S01]  /*ca70*/  FFMA.FTZ R20, R22, R24, R20 ;  /* 0x0000001816147223 */ /* 0x000fe20000010014 */
[----:B------:R-:W-:Y:S01]  /*ca80*/  FMUL.FTZ R22, R4, R22 ;  /* 0x0000001604167220 */ /* 0x000fe20000410000 */
[----:B------:R-:W-:Y:S01]  /*ca90*/  SHF.L.U32 R19, R25, 0x10, RZ ;  /* 0x0000001019137819 */ /* 0x000fe200000006ff */
[----:B------:R-:W-:Y:S02]  /*caa0*/  FADD.FTZ R25, R52, -UR28 ;  /* 0x8000001c34197e21 */ /* 0x000fe40008010000 */
[----:B------:R-:W-:Y:S01]  /*cab0*/  FFMA.FTZ R23, R24, R22, R23 ;  /* 0x0000001618177223 */ /* 0x000fe20000010017 */
[----:B------:R-:W-:Y:S01]  /*cac0*/  FADD.FTZ R21, R22, R21 ;  /* 0x0000001516157221 */ /* 0x000fe20000010000 */
[----:B------:R-:W-:Y:S01]  /*cad0*/  SHF.L.U32 R22, R69, 0x10, RZ ;  /* 0x0000001045167819 */ /* 0x000fe200000006ff */
[----:B------:R-:W-:Y:S01]  /*cae0*/  FMUL.FTZ R25, R25, UR16 ;  /* 0x0000001019197c20 */ /* 0x000fe20008410000 */
[----:B------:R-:W-:Y:S01]  /*caf0*/  FMUL.FTZ R24, R5, R19 ;  /* 0x0000001305187220 */ /* 0x000fe20000410000 */
[----:B------:R-:W-:Y:S01]  /*cb00*/  FADD.FTZ R16, R16, R19 ;  /* 0x0000001310107221 */ /* 0x000fe20000010000 */
[----:B------:R-:W2:Y:S01]  /*cb10*/  LDL.LU R52, [R1+0x30c] ;  /* 0x00030c0001347983 */ /* 0x000ea20000300800 */
[----:B------:R-:W-:Y:S01]  /*cb20*/  FADD.FTZ R22, R22, -UR28 ;  /* 0x8000001c16167e21 */ /* 0x000fe20008010000 */
[----:B------:R-:W-:Y:S01]  /*cb30*/  FFMA.FTZ R17, R19, R25, R17 ;  /* 0x0000001913117223 */ /* 0x000fe20000010011 */
[----:B------:R-:W-:Y:S01]  /*cb40*/  FFMA.FTZ R23, R25, R24, R23 ;  /* 0x0000001819177223 */ /* 0x000fe20000010017 */
[----:B------:R-:W2:Y:S01]  /*cb50*/  LDL.LU R69, [R1+0x36c] ;  /* 0x00036c0001457983 */ /* 0x000ea20000300800 */
[----:B------:R-:W-:Y:S01]  /*cb60*/  FMUL.FTZ R22, R22, UR16 ;  /* 0x0000001016167c20 */ /* 0x000fe20008410000 */
[----:B------:R-:W-:-:S02]  /*cb70*/  FADD.FTZ R21, R21, R24 ;  /* 0x0000001815157221 */ /* 0x000fc40000010000 */
[----:B------:R-:W2:Y:S01]  /*cb80*/  LDL.LU R24, [R1+0x328] ;  /* 0x0003280001187983 */ /* 0x000ea20000300800 */
[----:B---3--:R-:W-:-:S03]  /*cb90*/  SHF.L.U32 R19, R68, 0x10, RZ ;  /* 0x0000001044137819 */ /* 0x008fc600000006ff */
[----:B------:R-:W3:Y:S02]  /*cba0*/  LDL.LU R68, [R1+0x348] ;  /* 0x0003480001447983 */ /* 0x000ee40000300800 */
[----:B------:R-:W-:Y:S01]  /*cbb0*/  FADD.FTZ R18, R18, R19 ;  /* 0x0000001312127221 */ /* 0x000fe20000010000 */
[----:B------:R-:W-:Y:S01]  /*cbc0*/  FFMA.FTZ R20, R19, R22, R20 ;  /* 0x0000001613147223 */ /* 0x000fe20000010014 */
[----:B------:R-:W-:-:S04]  /*cbd0*/  FMUL.FTZ R19, R4, R19 ;  /* 0x0000001304137220 */ /* 0x000fc80000410000 */
[----:B------:R-:W-:Y:S01]  /*cbe0*/  FFMA.FTZ R23, R22, R19, R23 ;  /* 0x0000001316177223 */ /* 0x000fe20000010017 */
[----:B------:R-:W-:Y:S02]  /*cbf0*/  FADD.FTZ R21, R19, R21 ;  /* 0x0000001513157221 */ /* 0x000fe40000010000 */
[----:B------:R-:W3:Y:S01]  /*cc00*/  LDL.LU R19, [R1+0x32c] ;  /* 0x00032c0001137983 */ /* 0x000ee20000300800 */
[----:B----4-:R-:W-:Y:S02]  /*cc10*/  SHF.L.U32 R25, R66, 0x10, RZ ;  /* 0x0000001042197819 */ /* 0x010fe400000006ff */
[----:B--2---:R-:W-:Y:S01]  /*cc20*/  SHF.L.U32 R22, R67, 0x10, RZ ;  /* 0x0000001043167819 */ /* 0x004fe200000006ff */
[----:B------:R-:W2:Y:S02]  /*cc30*/  LDL.LU R66, [R1+0x368] ;  /* 0x0003680001427983 */ /* 0x000ea40000300800 */
[----:B------:R-:W-:Y:S02]  /*cc40*/  FADD.FTZ R25, R25, -UR28 ;  /* 0x8000001c19197e21 */ /* 0x000fe40008010000 */
[----:B------:R-:W4:Y:S02]  /*cc50*/  LDL.LU R67, [R1+0x34c] ;  /* 0x00034c0001437983 */ /* 0x000f240000300800 */
[----:B------:R-:W-:Y:S01]  /*cc60*/  FMUL.FTZ R25, R25, UR16 ;  /* 0x0000001019197c20 */ /* 0x000fe20008410000 */
[----:B------:R-:W-:-:S03]  /*cc70*/  FADD.FTZ R16, R16, R22 ;  /* 0x0000001610107221 */ /* 0x000fc60000010000 */
[----:B------:R-:W-:Y:S01]  /*cc80*/  FFMA.FTZ R17, R22, R25, R17 ;  /* 0x0000001916117223 */ /* 0x000fe20000010011 */
[----:B------:R-:W-:Y:S01]  /*cc90*/  SHF.L.U32 R24, R24, 0x10, RZ ;  /* 0x0000001018187819 */ /* 0x000fe200000006ff */
[----:B------:R-:W-:-:S04]  /*cca0*/  FMUL.FTZ R22, R5, R22 ;  /* 0x0000001605167220 */ /* 0x000fc80000410000 */
[----:B------:R-:W-:Y:S01]  /*ccb0*/  FADD.FTZ R24, R24, -UR28 ;  /* 0x8000001c18187e21 */ /* 0x000fe20008010000 */
[----:B------:R-:W-:Y:S01]  /*ccc0*/  FFMA.FTZ R23, R25, R22, R23 ;  /* 0x0000001619177223 */ /* 0x000fe20000010017 */
[----:B------:R-:W-:Y:S02]  /*ccd0*/  SHF.L.U32 R25, R52, 0x10, RZ ;  /* 0x0000001034197819 */ /* 0x000fe400000006ff */
[----:B------:R-:W-:Y:S01]  /*cce0*/  FMUL.FTZ R24, R24, UR16 ;  /* 0x0000001018187c20 */ /* 0x000fe20008410000 */
[----:B------:R-:W-:Y:S01]  /*ccf0*/  FADD.FTZ R21, R21, R22 ;  /* 0x0000001615157221 */ /* 0x000fe20000010000 */
[----:B------:R-:W4:Y:S01]  /*cd00*/  LDL.LU R52, [R1+0x3a0] ;  /* 0x0003a00001347983 */ /* 0x000f220000300800 */
[----:B------:R-:W-:-:S04]  /*cd10*/  FADD.FTZ R25, R25, -UR28 ;  /* 0x8000001c19197e21 */ /* 0x000fc80008010000 */
[----:B------:R-:W-:Y:S01]  /*cd20*/  FMUL.FTZ R25, R25, UR16 ;  /* 0x0000001019197c20 */ /* 0x000fe20008410000 */
[----:B---3--:R-:W-:-:S05]  /*cd30*/  SHF.L.U32 R19, R19, 0x10, RZ ;  /* 0x0000001013137819 */ /* 0x008fca00000006ff */
[----:B------:R-:W-:Y:S01]  /*cd40*/  FADD.FTZ R18, R18, R19 ;  /* 0x0000001312127221 */ /* 0x000fe20000010000 */
[----:B------:R-:W-:Y:S01]  /*cd50*/  FFMA.FTZ R20, R19, R24, R20 ;  /* 0x0000001813147223 */ /* 0x000fe20000010014 */
[----:B------:R-:W-:-:S04]  /*cd60*/  FMUL.FTZ R19, R4, R19 ;  /* 0x0000001304137220 */ /* 0x000fc80000410000 */
[----:B------:R-:W-:Y:S01]  /*cd70*/  FFMA.FTZ R23, R24, R19, R23 ;  /* 0x0000001318177223 */ /* 0x000fe20000010017 */
[----:B------:R-:W-:Y:S01]  /*cd80*/  SHF.L.U32 R24, R68, 0x10, RZ ;  /* 0x0000001044187819 */ /* 0x000fe200000006ff */
[----:B------:R-:W-:Y:S01]  /*cd90*/  FADD.FTZ R21, R19, R21 ;  /* 0x0000001513157221 */ /* 0x000fe20000010000 */
[----:B--2---:R-:W-:Y:S01]  /*cda0*/  SHF.L.U32 R22, R66, 0x10, RZ ;  /* 0x0000001042167819 */ /* 0x004fe200000006ff */
[----:B------:R-:W2:Y:S02]  /*cdb0*/  LDL.LU R68, [R1+0x3c0] ;  /* 0x0003c00001447983 */ /* 0x000ea40000300800 */
[----:B------:R-:W-:Y:S01]  /*cdc0*/  FADD.FTZ R16, R16, R24 ;  /* 0x0000001810107221 */ /* 0x000fe20000010000 */
[----:B------:R-:W-:Y:S01]  /*cdd0*/  FFMA.FTZ R17, R24, R25, R17 ;  /* 0x0000001918117223 */ /* 0x000fe20000010011 */
[----:B------:R-:W-:Y:S01]  /*cde0*/  FMUL.FTZ R24, R5, R24 ;  /* 0x0000001805187220 */ /* 0x000fe20000410000 */
[----:B------:R-:W-:Y:S01]  /*cdf0*/  SHF.L.U32 R19, R69, 0x10, RZ ;  /* 0x0000001045137819 */ /* 0x000fe200000006ff */
[----:B------:R-:W-:Y:S01]  /*ce00*/  FADD.FTZ R22, R22, -UR28 ;  /* 0x8000001c16167e21 */ /* 0x000fe20008010000 */
[----:B------:R-:W3:Y:S01]  /*ce10*/  LDL.LU R66, [R1+0x3a4] ;  /* 0x0003a40001427983 */ /* 0x000ee20000300800 */
[----:B------:R-:W-:Y:S01]  /*ce20*/  FFMA.FTZ R23, R25, R24, R23 ;  /* 0x0000001819177223 */ /* 0x000fe20000010017 */
[----:B------:R-:W-:-:S02]  /*ce30*/  FADD.FTZ R21, R21, R24 ;  /* 0x0000001815157221 */ /* 0x000fc40000010000 */
[----:B------:R-:W2:Y:S01]  /*ce40*/  LDL.LU R24, [R1+0x38c] ;  /* 0x00038c0001187983 */ /* 0x000ea20000300800 */
[----:B------:R-:W-:Y:S01]  /*ce50*/  FMUL.FTZ R22, R22, UR16 ;  /* 0x0000001016167c20 */ /* 0x000fe20008410000 */
[----:B----4-:R-:W-:Y:S01]  /*ce60*/  SHF.L.U32 R25, R67, 0x10, RZ ;  /* 0x0000001043197819 */ /* 0x010fe200000006ff */
[----:B------:R-:W-:Y:S01]  /*ce70*/  FADD.FTZ R18, R18, R19 ;  /* 0x0000001312127221 */ /* 0x000fe20000010000 */
[----:B------:R-:W4:Y:S01]  /*ce80*/  LDL.LU R67, [R1+0x3dc] ;  /* 0x0003dc0001437983 */ /* 0x000f220000300800 */
[----:B------:R-:W-:Y:S01]  /*ce90*/  FFMA.FTZ R20, R19, R22, R20 ;  /* 0x0000001613147223 */ /* 0x000fe20000010014 */
[----:B------:R-:W-:Y:S01]  /*cea0*/  FMUL.FTZ R19, R4, R19 ;  /* 0x0000001304137220 */ /* 0x000fe20000410000 */
[----:B------:R-:W-:Y:S01]  /*ceb0*/  FADD.FTZ R25, R25, -UR28 ;  /* 0x8000001c19197e21 */ /* 0x000fe20008010000 */
[----:B------:R-:W4:Y:S02]  /*cec0*/  LDL.LU R69, [R1+0x3d8] ;  /* 0x0003d80001457983 */ /* 0x000f240000300800 */
[----:B------:R-:W-:Y:S01]  /*ced0*/  FFMA.FTZ R23, R22, R19, R23 ;  /* 0x0000001316177223 */ /* 0x000fe20000010017 */
[----:B------:R-:W-:Y:S01]  /*cee0*/  FMUL.FTZ R25, R25, UR16 ;  /* 0x0000001019197c20 */ /* 0x000fe20008410000 */
[----:B--2---:R-:W-:-:S05]  /*cef0*/  SHF.L.U32 R22, R24, 0x10, RZ ;  /* 0x0000001018167819 */ /* 0x004fca00000006ff */
[----:B------:R-:W-:Y:S01]  /*cf00*/  FADD.FTZ R16, R16, R22 ;  /* 0x0000001610107221 */ /* 0x000fe20000010000 */
[----:B------:R-:W-:Y:S01]  /*cf10*/  FFMA.FTZ R17, R22, R25, R17 ;  /* 0x0000001916117223 */ /* 0x000fe20000010011 */
[----:B------:R-:W-:-:S04]  /*cf20*/  FMUL.FTZ R22, R5, R22 ;  /* 0x0000001605167220 */ /* 0x000fc80000410000 */
[----:B------:R-:W-:Y:S02]  /*cf30*/  FFMA.FTZ R23, R25, R22, R23 ;  /* 0x0000001619177223 */ /* 0x000fe40000010017 */
[----:B------:R-:W2:Y:S01]  /*cf40*/  LDL.LU R25, [R1+0x388] ;  /* 0x0003880001197983 */ /* 0x000ea20000300800 */
[----:B------:R-:W-:Y:S01]  /*cf50*/  SHF.L.U32 R24, R52, 0x10, RZ ;  /* 0x0000001034187819 */ /* 0x000fe200000006ff */
[----:B------:R-:W-:Y:S01]  /*cf60*/  FADD.FTZ R21, R19, R21 ;  /* 0x0000001513157221 */ /* 0x000fe20000010000 */
[----:B------:R-:W-:Y:S01]  /*cf70*/  SHF.L.U32 R19, R68, 0x10, RZ ;  /* 0x0000001044137819 */ /* 0x000fe200000006ff */
[----:B------:R-:W4:Y:S02]  /*cf80*/  LDL.LU R52, [R1+0x3f8] ;  /* 0x0003f80001347983 */ /* 0x000f240000300800 */
[----:B------:R-:W-:Y:S02]  /*cf90*/  FADD.FTZ R24, R24, -UR28 ;  /* 0x8000001c18187e21 */ /* 0x000fe40008010000 */
[----:B------:R-:W4:Y:S02]  /*cfa0*/  LDL.LU R68, [R1+0x41c] ;  /* 0x00041c0001447983 */ /* 0x000f240000300800 */
[----:B------:R-:W-:Y:S01]  /*cfb0*/  FMUL.FTZ R24, R24, UR16 ;  /* 0x0000001018187c20 */ /* 0x000fe20008410000 */
[----:B------:R-:W-:Y:S01]  /*cfc0*/  FADD.FTZ R21, R21, R22 ;  /* 0x0000001615157221 */ /* 0x000fe20000010000 */
[----:B------:R-:W-:-:S02]  /*cfd0*/  FADD.FTZ R18, R18, R19 ;  /* 0x0000001312127221 */ /* 0x000fc40000010000 */
[----:B------:R-:W-:Y:S01]  /*cfe0*/  FFMA.FTZ R20, R19, R24, R20 ;  /* 0x0000001813147223 */ /* 0x000fe20000010014 */
[----:B--2---:R-:W-:Y:S01]  /*cff0*/  SHF.L.U32 R22, R25, 0x10, RZ ;  /* 0x0000001019167819 */ /* 0x004fe200000006ff */
[----:B------:R-:W-:Y:S01]  /*d000*/  FMUL.FTZ R25, R4, R19 ;  /* 0x0000001304197220 */ /* 0x000fe20000410000 */
[----:B---3--:R-:W-:Y:S02]  /*d010*/  SHF.L.U32 R19, R66, 0x10, RZ ;  /* 0x0000001042137819 */ /* 0x008fe400000006ff */
[----:B------:R-:W2:Y:S01]  /*d020*/  LDL.LU R66, [R1+0x430] ;  /* 0x0004300001427983 */ /* 0x000ea20000300800 */
[----:B------:R-:W-:Y:S01]  /*d030*/  FADD.FTZ R21, R25, R21 ;  /* 0x0000001519157221 */ /* 0x000fe20000010000 */
[----:B------:R-:W-:Y:S01]  /*d040*/  FFMA.FTZ R23, R24, R25, R23 ;  /* 0x0000001918177223 */ /* 0x000fe20000010017 */
[----:B----4-:R-:W-:Y:S02]  /*d050*/  SHF.L.U32 R25, R67, 0x10, RZ ;  /* 0x0000001043197819 */ /* 0x010fe400000006ff */
[----:B------:R-:W3:Y:S01]  /*d060*/  LDL.LU R67, [R1+0x3c4] ;  /* 0x0003c40001437983 */ /* 0x000ee20000300800 */
[----:B------:R-:W-:Y:S01]  /*d070*/  FADD.FTZ R24, R22, -UR28 ;  /* 0x8000001c16187e21 */ /* 0x000fe20008010000 */
[----:B------:R-:W-:Y:S01]  /*d080*/  SHF.L.U32 R22, R69, 0x10, RZ ;  /* 0x0000001045167819 */ /* 0x000fe200000006ff */
[----:B------:R-:W-:Y:S01]  /*d090*/  FADD.FTZ R19, R19, -UR28 ;  /* 0x8000001c13137e21 */ /* 0x000fe20008010000 */
[----:B------:R-:W-:Y:S01]  /*d0a0*/  SHF.L.U32 R53, R53, 0x10, RZ ;  /* 0x0000001035357819 */ /* 0x000fe200000006ff */
[----:B------:R-:W-:Y:S01]  /*d0b0*/  FMUL.FTZ R24, R24, UR16 ;  /* 0x0000001018187c20 */ /* 0x000fe20008410000 */
[----:B------:R-:W-:Y:S01]  /*d0c0*/  FADD.FTZ R18, R18, R25 ;  /* 0x0000001912127221 */ /* 0x000fe20000010000 */
[----:B------:R-:W-:Y:S01]  /*d0d0*/  FMUL.FTZ R19, R19, UR16 ;  /* 0x0000001013137c20 */ /* 0x000fe20008410000 */
[----:B------:R-:W-:Y:S01]  /*d0e0*/  FADD.FTZ R16, R16, R22 ;  /* 0x0000001610107221 */ /* 0x000fe20000010000 */
[----:B------:R-:W-:Y:S01]  /*d0f0*/  FFMA.FTZ R17, R22, R24, R17 ;  /* 0x0000001816117223 */ /* 0x000fe20000010011 */
[----:B------:R-:W-:Y:S01]  /*d100*/  FMUL.FTZ R22, R5, R22 ;  /* 0x0000001605167220 */ /* 0x000fe20000410000 */
[----:B------:R-:W-:Y:S01]  /*d110*/  FFMA.FTZ R20, R25, R19, R20 ;  /* 0x0000001319147223 */ /* 0x000fe20000010014 */
[----:B------:R-:W-:Y:S01]  /*d120*/  FMUL.FTZ R25, R4, R25 ;  /* 0x0000001904197220 */ /* 0x000fe20000410000 */
[----:B------:R-:W-:Y:S01]  /*d130*/  SHF.L.U32 R54, R54, 0x10, RZ ;  /* 0x0000001036367819 */ /* 0x000fe200000006ff */
[----:B------:R-:W-:Y:S01]  /*d140*/  FFMA.FTZ R23, R24, R22, R23 ;  /* 0x0000001618177223 */ /* 0x000fe20000010017 */
[----:B------:R-:W-:Y:S01]  /*d150*/  FADD.FTZ R53, R53, -UR28 ;  /* 0x8000001c35357e21 */ /* 0x000fe20008010000 */
[----:B------:R-:W-:Y:S01]  /*d160*/  FADD.FTZ R21, R21, R22 ;  /* 0x0000001615157221 */ /* 0x000fe20000010000 */
[----:B------:R-:W-:Y:S01]  /*d170*/  SHF.L.U32 R55, R55, 0x10, RZ ;  /* 0x0000001037377819 */ /* 0x000fe200000006ff */
[----:B------:R-:W-:Y:S01]  /*d180*/  FFMA.FTZ R23, R19, R25, R23 ;  /* 0x0000001913177223 */ /* 0x000fe20000010017 */
[----:B------:R-:W-:Y:S01]  /*d190*/  SHF.L.U32 R19, R68, 0x10, RZ ;  /* 0x0000001044137819 */ /* 0x000fe200000006ff */
[----:B------:R-:W-:Y:S01]  /*d1a0*/  FMUL.FTZ R53, R53, UR16 ;  /* 0x0000001035357c20 */ /* 0x000fe20008410000 */
[----:B------:R-:W-:Y:S01]  /*d1b0*/  SHF.L.U32 R22, R52, 0x10, RZ ;  /* 0x0000001034167819 */ /* 0x000fe200000006ff */
[----:B------:R-:W-:Y:S01]  /*d1c0*/  FADD.FTZ R21, R25, R21 ;  /* 0x0000001519157221 */ /* 0x000fe20000010000 */
[----:B------:R-:W4:Y:S01]  /*d1d0*/  LDL.LU R52, [R1+0x4f8] ;  /* 0x0004f80001347983 */ /* 0x000f220000300800 */
[----:B------:R-:W-:-:S02]  /*d1e0*/  FADD.FTZ R19, R19, -UR28 ;  /* 0x8000001c13137e21 */ /* 0x000fc40008010000 */
[----:B------:R-:W-:Y:S01]  /*d1f0*/  FMUL.FTZ R24, R5, R22 ;  /* 0x0000001605187220 */ /* 0x000fe20000410000 */
[----:B------:R-:W4:Y:S01]  /*d200*/  LDL.LU R25, [R1+0x4e4] ;  /* 0x0004e40001197983 */ /* 0x000f220000300800 */
[----:B------:R-:W-:Y:S01]  /*d210*/  FADD.FTZ R16, R16, R22 ;  /* 0x0000001610107221 */ /* 0x000fe20000010000 */
[----:B------:R-:W-:Y:S01]  /*d220*/  FFMA.FTZ R17, R22, R53, R17 ;  /* 0x0000003516117223 */ /* 0x000fe20000010011 */
[----:B------:R-:W-:Y:S01]  /*d230*/  FMUL.FTZ R19, R19, UR16 ;  /* 0x0000001013137c20 */ /* 0x000fe20008410000 */
[----:B------:R-:W-:Y:S01]  /*d240*/  FFMA.FTZ R23, R53, R24, R23 ;  /* 0x0000001835177223 */ /* 0x000fe20000010017 */
[----:B------:R-:W-:Y:S01]  /*d250*/  FADD.FTZ R54, R54, -UR28 ;  /* 0x8000001c36367e21 */ /* 0x000fe20008010000 */
[----:B------:R-:W-:Y:S02]  /*d260*/  SHF.L.U32 R56, R56, 0x10, RZ ;  /* 0x0000001038387819 */ /* 0x000fe400000006ff */
[----:B------:R-:W-:Y:S01]  /*d270*/  SHF.L.U32 R57, R57, 0x10, RZ ;  /* 0x0000001039397819 */ /* 0x000fe200000006ff */
[----:B------:R-:W-:Y:S01]  /*d280*/  FADD.FTZ R55, R55, -UR28 ;  /* 0x8000001c37377e21 */ /* 0x000fe20008010000 */
[----:B------:R-:W-:Y:S01]  /*d290*/  SHF.L.U32 R58, R58, 0x10, RZ ;  /* 0x000000103a3a7819 */ /* 0x000fe200000006ff */
[----:B------:R-:W4:Y:S01]  /*d2a0*/  LDL.LU R69, [R1+0x4fc] ;  /* 0x0004fc0001457983 */ /* 0x000f220000300800 */
[----:B------:R-:W-:-:S02]  /*d2b0*/  SHF.L.U32 R59, R59, 0x10, RZ ;  /* 0x000000103b3b7819 */ /* 0x000fc400000006ff */
[----:B------:R-:W-:Y:S01]  /*d2c0*/  SHF.L.U32 R60, R60, 0x10, RZ ;  /* 0x000000103c3c7819 */ /* 0x000fe200000006ff */
[----:B------:R-:W4:Y:S01]  /*d2d0*/  LDL.LU R68, [R1+0x568] ;  /* 0x0005680001447983 */ /* 0x000f220000300800 */
[----:B--2---:R-:W-:Y:S01]  /*d2e0*/  SHF.L.U32 R22, R66, 0x10, RZ ;  /* 0x0000001042167819 */ /* 0x004fe200000006ff */
[----:B------:R-:W-:Y:S02]  /*d2f0*/  FADD.FTZ R21, R21, R24 ;  /* 0x0000001815157221 */ /* 0x000fe40000010000 */
[----:B------:R-:W2:Y:S02]  /*d300*/  LDL.LU R66, [R1+0x538] ;  /* 0x0005380001427983 */ /* 0x000ea40000300800 */
[----:B------:R-:W-:Y:S01]  /*d310*/  FADD.FTZ R18, R18, R22 ;  /* 0x0000001612127221 */ /* 0x000fe20000010000 */
[----:B------:R-:W-:Y:S01]  /*d320*/  FFMA.FTZ R20, R22, R19, R20 ;  /* 0x0000001316147223 */ /* 0x000fe20000010014 */
[----:B------:R-:W-:Y:S01]  /*d330*/  FMUL.FTZ R22, R4, R22 ;  /* 0x0000001604167220 */ /* 0x000fe20000410000 */
[----:B------:R-:W-:Y:S01]  /*d340*/  SHF.L.U32 R61, R61, 0x10, RZ ;  /* 0x000000103d3d7819 */ /* 0x000fe200000006ff */
[----:B------:R-:W2:Y:S02]  /*d350*/  LDL.LU R53, [R1+0x6ec] ;  /* 0x0006ec0001357983 */ /* 0x000ea40000300800 */
[----:B------:R-:W-:Y:S01]  /*d360*/  FFMA.FTZ R23, R19, R22, R23 ;  /* 0x0000001613177223 */ /* 0x000fe20000010017 */
[----:B---3--:R-:W-:-:S02]  /*d370*/  SHF.L.U32 R19, R67, 0x10, RZ ;  /* 0x0000001043137819 */ /* 0x008fc400000006ff */
[----:B------:R-:W3:Y:S01]  /*d380*/  LDL.LU R67, [R1+0x53c] ;  /* 0x00053c0001437983 */ /* 0x000ee20000300800 */
[----:B------:R-:W-:Y:S01]  /*d390*/  FMUL.FTZ R54, R54, UR16 ;  /* 0x0000001036367c20 */ /* 0x000fe20008410000 */
[----:B------:R-:W-:Y:S01]  /*d3a0*/  FADD.FTZ R16, R16, R56 ;  /* 0x0000003810107221 */ /* 0x000fe20000010000 */
[----:B------:R-:W-:Y:S01]  /*d3b0*/  FADD.FTZ R57, R57, -UR28 ;  /* 0x8000001c39397e21 */ /* 0x000fe20008010000 */
[----:B------:R-:W-:Y:S01]  /*d3c0*/  FADD.FTZ R21, R22, R21 ;  /* 0x0000001516157221 */ /* 0x000fe20000010000 */
[----:B------:R-:W-:Y:S01]  /*d3d0*/  FFMA.FTZ R17, R56, R54, R17 ;  /* 0x0000003638117223 */ /* 0x000fe20000010011 */
[----:B------:R-:W-:Y:S01]  /*d3e0*/  FMUL.FTZ R56, R5, R56 ;  /* 0x0000003805387220 */ /* 0x000fe20000410000 */
[----:B------:R-:W-:Y:S01]  /*d3f0*/  FMUL.FTZ R55, R55, UR16 ;  /* 0x0000001037377c20 */ /* 0x000fe20008410000 */
[----:B------:R-:W-:Y:S01]  /*d400*/  FADD.FTZ R58, R58, -UR28 ;  /* 0x8000001c3a3a7e21 */ /* 0x000fe20008010000 */
[----:B------:R-:W-:Y:S01]  /*d410*/  FMUL.FTZ R57, R57, UR16 ;  /* 0x0000001039397c20 */ /* 0x000fe20008410000 */
[----:B------:R-:W-:Y:S01]  /*d420*/  FADD.FTZ R21, R21, R56 ;  /* 0x0000003815157221 */ /* 0x000fe20000010000 */
[----:B------:R-:W-:Y:S01]  /*d430*/  FFMA.FTZ R23, R54, R56, R23 ;  /* 0x0000003836177223 */ /* 0x000fe20000010017 */
[----:B------:R-:W-:Y:S01]  /*d440*/  FMUL.FTZ R22, R4, R19 ;  /* 0x0000001304167220 */ /* 0x000fe20000410000 */
[----:B------:R-:W-:Y:S01]  /*d450*/  FADD.FTZ R18, R18, R19 ;  /* 0x0000001312127221 */ /* 0x000fe20000010000 */
[----:B------:R-:W-:Y:S01]  /*d460*/  FFMA.FTZ R20, R19, R55, R20 ;  /* 0x0000003713147223 */ /* 0x000fe20000010014 */
[----:B------:R-:W-:Y:S01]  /*d470*/  FMUL.FTZ R58, R58, UR16 ;  /* 0x000000103a3a7c20 */ /* 0x000fe20008410000 */
[----:B------:R-:W-:Y:S01]  /*d480*/  FADD.FTZ R16, R16, R59 ;  /* 0x0000003b10107221 */ /* 0x000fe20000010000 */
[----:B------:R-:W-:Y:S01]  /*d490*/  FFMA.FTZ R17, R59, R57, R17 ;  /* 0x000000393b117223 */ /* 0x000fe20000010011 */
[----:B------:R-:W-:Y:S01]  /*d4a0*/  SHF.L.U32 R62, R62, 0x10, RZ ;  /* 0x000000103e3e7819 */ /* 0x000fe200000006ff */
[----:B------:R-:W-:Y:S01]  /*d4b0*/  FADD.FTZ R21, R22, R21 ;  /* 0x0000001516157221 */ /* 0x000fe20000010000 */
[----:B------:R-:W-:Y:S01]  /*d4c0*/  FFMA.FTZ R23, R55, R22, R23 ;  /* 0x0000001637177223 */ /* 0x000fe20000010017 */
[----:B------:R-:W-:Y:S01]  /*d4d0*/  FMUL.FTZ R59, R5, R59 ;  /* 0x0000003b053b7220 */ /* 0x000fe20000410000 */
[----:B------:R-:W-:Y:S01]  /*d4e0*/  FADD.FTZ R18, R18, R60 ;  /* 0x0000003c12127221 */ /* 0x000fe20000010000 */
[----:B------:R-:W-:Y:S01]  /*d4f0*/  FFMA.FTZ R20, R60, R58, R20 ;  /* 0x0000003a3c147223 */ /* 0x000fe20000010014 */
[----:B------:R-:W-:Y:S01]  /*d500*/  SHF.L.U32 R63, R63, 0x10, RZ ;  /* 0x000000103f3f7819 */ /* 0x000fe200000006ff */
[----:B------:R-:W-:Y:S01]  /*d510*/  FMUL.FTZ R60, R4, R60 ;  /* 0x0000003c043c7220 */ /* 0x000fe20000410000 */
[----:B------:R-:W-:Y:S01]  /*d520*/  SHF.L.U32 R65, R65, 0x10, RZ ;  /* 0x0000001041417819 */ /* 0x000fe200000006ff */
[----:B------:R-:W-:Y:S01]  /*d530*/  FADD.FTZ R21, R21, R59 ;  /* 0x0000003b15157221 */ /* 0x000fe20000010000 */
[----:B------:R-:W-:Y:S01]  /*d540*/  FFMA.FTZ R23, R57, R59, R23 ;  /* 0x0000003b39177223 */ /* 0x000fe20000010017 */
[----:B------:R-:W-:Y:S01]  /*d550*/  FADD.FTZ R61, R61, -UR28 ;  /* 0x8000001c3d3d7e21 */ /* 0x000fe20008010000 */
[----:B------:R-:W-:Y:S01]  /*d560*/  FADD.FTZ R62, R62, -UR28 ;  /* 0x8000001c3e3e7e21 */ /* 0x000fe20008010000 */
[----:B------:R-:W-:Y:S01]  /*d570*/  SHF.L.U32 R64, R64, 0x10, RZ ;  /* 0x0000001040407819 */ /* 0x000fe200000006ff */
[----:B------:R-:W-:Y:S01]  /*d580*/  FADD.FTZ R21, R60, R21 ;  /* 0x000000153c157221 */ /* 0x000fe20000010000 */
[----:B------:R-:W-:Y:S01]  /*d590*/  FFMA.FTZ R23, R58, R60, R23 ;  /* 0x0000003c3a177223 */ /* 0x000fe20000010017 */
[----:B------:R-:W-:Y:S01]  /*d5a0*/  FMUL.FTZ R61, R61, UR16 ;  /* 0x000000103d3d7c20 */ /* 0x000fe20008410000 */
[----:B------:R-:W-:Y:S01]  /*d5b0*/  FMUL.FTZ R19, R5, R63 ;  /* 0x0000003f05137220 */ /* 0x000fe20000410000 */
[----:B------:R-:W-:Y:S01]  /*d5c0*/  FADD.FTZ R65, R65, -UR28 ;  /* 0x8000001c41417e21 */ /* 0x000fe20008010000 */
[----:B------:R-:W-:Y:S01]  /*d5d0*/  FMUL.FTZ R62, R62, UR16 ;  /* 0x000000103e3e7c20 */ /* 0x000fe20008410000 */
[----:B----4-:R-:W-:Y:S01]  /*d5e0*/  SHF.L.U32 R22, R52, 0x10, RZ ;  /* 0x0000001034167819 */ /* 0x010fe200000006ff */
[----:B------:R-:W-:Y:S01]  /*d5f0*/  FADD.FTZ R16, R16, R63 ;  /* 0x0000003f10107221 */ /* 0x000fe20000010000 */
[----:B------:R-:W-:Y:S01]  /*d600*/  FFMA.FTZ R17, R63, R61, R17 ;  /* 0x0000003d3f117223 */ /* 0x000fe20000010011 */
[----:B------:R-:W-:Y:S01]  /*d610*/  FADD.FTZ R21, R21, R19 ;  /* 0x0000001315157221 */ /* 0x000fe20000010000 */
[----:B------:R-:W-:Y:S01]  /*d620*/  FFMA.FTZ R23, R61, R19, R23 ;  /* 0x000000133d177223 */ /* 0x000fe20000010017 */
[----:B------:R-:W-:Y:S01]  /*d630*/  FMUL.FTZ R65, R65, UR16 ;  /* 0x0000001041417c20 */ /* 0x000fe20008410000 */
[----:B------:R-:W-:Y:S01]  /*d640*/  FADD.FTZ R18, R18, R64 ;  /* 0x0000004012127221 */ /* 0x000fe20000010000 */
        /* <DEDUP_REMOVED lines=8> */
[----:B------:R-:W4:Y:S01]  /*d6d0*/  LDL.LU R52, [R1+0x56c] ;  /* 0x00056c0001347983 */ /* 0x000f220000300800 */
[----:B------:R-:W-:Y:S01]  /*d6e0*/  FADD.FTZ R19, R19, -UR28 ;  /* 0x8000001c13137e21 */ /* 0x000fe20008010000 */
[----:B------:R-:W-:Y:S01]  /*d6f0*/  FADD.FTZ R21, R21, R22 ;  /* 0x0000001615157221 */ /* 0x000fe20000010000 */
[----:B------:R-:W-:Y:S01]  /*d700*/  FFMA.FTZ R23, R65, R22, R23 ;  /* 0x0000001641177223 */ /* 0x000fe20000010017 */
[----:B------:R-:W-:Y:S01]  /*d710*/  SHF.L.U32 R0, R0, 0x10, RZ ;  /* 0x0000001000007819 */ /* 0x000fe200000006ff */
[----:B------:R-:W-:Y:S01]  /*d720*/  FMUL.FTZ R19, R19, UR16 ;  /* 0x0000001013137c20 */ /* 0x000fe20008410000 */
[----:B------:R-:W4:Y:S01]  /*d730*/  LDL.LU R25, [R1+0x4b4] ;  /* 0x0004b40001197983 */ /* 0x000f220000300800 */
[----:B--2---:R-:W-:-:S03]  /*d740*/  SHF.L.U32 R24, R66, 0x10, RZ ;  /* 0x0000001042187819 */ /* 0x004fc600000006ff */
[----:B------:R-:W2:Y:S04]  /*d750*/  LDL.LU R54, [R1+0x6e8] ;  /* 0x0006e80001367983 */ /* 0x000ea80000300800 */
[----:B------:R-:W2:Y:S01]  /*d760*/  LDL.LU R66, [R1+0x4e0] ;  /* 0x0004e00001427983 */ /* 0x000ea20000300800 */
[----:B------:R-:W-:Y:S01]  /*d770*/  FMUL.FTZ R22, R4, R24 ;  /* 0x0000001804167220 */ /* 0x000fe20000410000 */
[----:B------:R-:W-:Y:S01]  /*d780*/  FFMA.FTZ R20, R24, R19, R20 ;  /* 0x0000001318147223 */ /* 0x000fe20000010014 */
[----:B------:R-:W-:Y:S01]  /*d790*/  SHF.L.U32 R6, R6, 0x10, RZ ;  /* 0x0000001006067819 */ /* 0x000fe200000006ff */
[----:B------:R-:W2:Y:S01]  /*d7a0*/  LDL.LU R56, [R1+0x6e4] ;  /* 0x0006e40001387983 */ /* 0x000ea20000300800 */
[----:B------:R-:W-:Y:S01]  /*d7b0*/  FFMA.FTZ R23, R19, R22, R23 ;  /* 0x0000001613177223 */ /* 0x000fe20000010017 */
[----:B---3--:R-:W-:-:S02]  /*d7c0*/  SHF.L.U32 R19, R67, 0x10, RZ ;  /* 0x0000001043137819 */ /* 0x008fc400000006ff */
[----:B------:R-:W3:Y:S01]  /*d7d0*/  LDL.LU R67, [R1+0x594] ;  /* 0x0005940001437983 */ /* 0x000ee20000300800 */
[----:B------:R-:W-:Y:S01]  /*d7e0*/  FADD.FTZ R0, R0, -UR28 ;  /* 0x8000001c00007e21 */ /* 0x000fe20008010000 */
[----:B------:R-:W-:Y:S01]  /*d7f0*/  FADD.FTZ R18, R18, R24 ;  /* 0x0000001812127221 */ /* 0x000fe20000010000 */
[----:B------:R-:W-:Y:S01]  /*d800*/  SHF.L.U32 R24, R69, 0x10, RZ ;  /* 0x0000001045187819 */ /* 0x000fe200000006ff */
[----:B------:R-:W-:Y:S01]  /*d810*/  FADD.FTZ R21, R22, R21 ;  /* 0x0000001516157221 */ /* 0x000fe20000010000 */
[----:B------:R-:W3:Y:S01]  /*d820*/  LDL.LU R69, [R1+0x590] ;  /* 0x0005900001457983 */ /* 0x000ee20000300800 */
[----:B------:R-:W-:Y:S01]  /*d830*/  SHF.L.U32 R22, R68, 0x10, RZ ;  /* 0x0000001044167819 */ /* 0x000fe200000006ff */
[----:B------:R-:W-:Y:S02]  /*d840*/  FMUL.FTZ R0, R0, UR16 ;  /* 0x0000001000007c20 */ /* 0x000fe40008410000 */
[----:B------:R-:W3:Y:S01]  /*d850*/  LDL.LU R68, [R1+0x5a0] ;  /* 0x0005a00001447983 */ /* 0x000ee20000300800 */
[----:B------:R-:W-:Y:S01]  /*d860*/  FADD.FTZ R16, R16, R19 ;  /* 0x0000001310107221 */ /* 0x000fe20000010000 */
[----:B------:R-:W-:Y:S01]  /*d870*/  FFMA.FTZ R17, R19, R0, R17 ;  /* 0x0000000013117223 */ /* 0x000fe20000010011 */
[----:B------:R-:W-:Y:S01]  /*d880*/  FMUL.FTZ R19, R5, R19 ;  /* 0x0000001305137220 */ /* 0x000fe20000410000 */
[----:B------:R-:W-:-:S03]  /*d890*/  FADD.FTZ R24, R24, -UR28 ;  /* 0x8000001c18187e21 */ /* 0x000fc60008010000 */
[----:B------:R-:W-:Y:S01]  /*d8a0*/  FFMA.FTZ R23, R0, R19, R23 ;  /* 0x0000001300177223 */ /* 0x000fe20000010017 */
[----:B------:R-:W-:Y:S01]  /*d8b0*/  FMUL.FTZ R24, R24, UR16 ;  /* 0x0000001018187c20 */ /* 0x000fe20008410000 */
[----:B------:R-:W-:Y:S01]  /*d8c0*/  FADD.FTZ R6, R6, -UR28 ;  /* 0x8000001c06067e21 */ /* 0x000fe20008010000 */
[----:B------:R-:W-:Y:S01]  /*d8d0*/  FADD.FTZ R18, R18, R22 ;  /* 0x0000001612127221 */ /* 0x000fe20000010000 */
[----:B------:R-:W-:Y:S01]  /*d8e0*/  FADD.FTZ R21, R21, R19 ;  /* 0x0000001315157221 */ /* 0x000fe20000010000 */
[----:B------:R-:W-:Y:S01]  /*d8f0*/  FFMA.FTZ R20, R22, R24, R20 ;  /* 0x0000001816147223 */ /* 0x000fe20000010014 */
[----:B------:R-:W-:Y:S01]  /*d900*/  FMUL.FTZ R22, R4, R22 ;  /* 0x0000001604167220 */ /* 0x000fe20000410000 */
[----:B------:R-:W-:-:S03]  /*d910*/  FMUL.FTZ R6, R6, UR16 ;  /* 0x0000001006067c20 */ /* 0x000fc60008410000 */
[----:B------:R-:W-:Y:S01]  /*d920*/  FADD.FTZ R21, R22, R21 ;  /* 0x0000001516157221 */ /* 0x000fe20000010000 */
[----:B------:R-:W-:Y:S01]  /*d930*/  FFMA.FTZ R23, R24, R22, R23 ;  /* 0x0000001618177223 */ /* 0x000fe20000010017 */
[----:B----4-:R-:W-:Y:S02]  /*d940*/  SHF.L.U32 R0, R52, 0x10, RZ ;  /* 0x0000001034007819 */ /* 0x010fe400000006ff */
[----:B------:R-:W4:Y:S03]  /*d950*/  LDL.LU R52, [R1+0x4b0] ;  /* 0x0004b00001347983 */ /* 0x000f260000300800 */
[----:B------:R-:W-:Y:S01]  /*d960*/  FMUL.FTZ R22, R5, R0 ;  /* 0x0000000005167220 */ /* 0x000fe20000410000 */
[----:B------:R-:W-:Y:S01]  /*d970*/  FADD.FTZ R16, R16, R0 ;  /* 0x0000000010107221 */ /* 0x000fe20000010000 */
[----:B------:R-:W-:Y:S01]  /*d980*/  FFMA.FTZ R17, R0, R6, R17 ;  /* 0x0000000600117223 */ /* 0x000fe20000010011 */
[----:B--2---:R-:W-:-:S02]  /*d990*/  SHF.L.U32 R19, R66, 0x10, RZ ;  /* 0x0000001042137819 */ /* 0x004fc400000006ff */
[----:B------:R-:W2:Y:S01]  /*d9a0*/  LDL.LU R66, [R1+0x580] ;  /* 0x0005800001427983 */ /* 0x000ea20000300800 */
[----:B---3--:R-:W-:-:S03]  /*d9b0*/  SHF.L.U32 R0, R67, 0x10, RZ ;  /* 0x0000001043007819 */ /* 0x008fc600000006ff */
[----:B------:R-:W3:Y:S01]  /*d9c0*/  LDL.LU R67, [R1+0x598] ;  /* 0x0005980001437983 */ /* 0x000ee20000300800 */
[----:B------:R-:W-:Y:S01]  /*d9d0*/  FADD.FTZ R19, R19, -UR28 ;  /* 0x8000001c13137e21 */ /* 0x000fe20008010000 */
[----:B------:R-:W-:-:S03]  /*d9e0*/  SHF.L.U32 R7, R7, 0x10, RZ ;  /* 0x0000001007077819 */ /* 0x000fc600000006ff */
[----:B------:R-:W-:Y:S01]  /*d9f0*/  FMUL.FTZ R19, R19, UR16 ;  /* 0x0000001013137c20 */ /* 0x000fe20008410000 */
[----:B------:R-:W-:Y:S01]  /*da00*/  FADD.FTZ R18, R18, R0 ;  /* 0x0000000012127221 */ /* 0x000fe20000010000 */
[----:B------:R-:W-:Y:S01]  /*da10*/  FADD.FTZ R21, R21, R22 ;  /* 0x0000001615157221 */ /* 0x000fe20000010000 */
[----:B------:R-:W-:Y:S01]  /*da20*/  FFMA.FTZ R23, R6, R22, R23 ;  /* 0x0000001606177223 */ /* 0x000fe20000010017 */
[----:B------:R-:W-:Y:S01]  /*da30*/  FFMA.FTZ R20, R0, R19, R20 ;  /* 0x0000001300147223 */ /* 0x000fe20000010014 */
[----:B------:R-:W-:Y:S01]  /*da40*/  FADD.FTZ R7, R7, -UR28 ;  /* 0x8000001c07077e21 */ /* 0x000fe20008010000 */
        /* <DEDUP_REMOVED lines=8> */
[----:B------:R-:W3:Y:S01]  /*dad0*/  LDL.LU R68, [R1+0x494] ;  /* 0x0004940001447983 */ /* 0x000ee20000300800 */
[----:B------:R-:W-:Y:S01]  /*dae0*/  FADD.FTZ R16, R16, R22 ;  /* 0x0000001610107221 */ /* 0x000fe20000010000 */
[----:B------:R-:W-:Y:S01]  /*daf0*/  FFMA.FTZ R17, R22, R7, R17 ;  /* 0x0000000716117223 */ /* 0x000fe20000010011 */
[----:B------:R-:W-:Y:S01]  /*db00*/  FMUL.FTZ R22, R5, R22 ;  /* 0x0000001605167220 */ /* 0x000fe20000410000 */
[----:B------:R-:W3:Y:S01]  /*db10*/  LDL.LU R69, [R1+0x584] ;  /* 0x0005840001457983 */ /* 0x000ee20000300800 */
[----:B------:R-:W-:Y:S01]  /*db20*/  FMUL.FTZ R6, R6, UR16 ;  /* 0x0000001006067c20 */ /* 0x000fe20008410000 */
[----:B------:R-:W-:Y:S01]  /*db30*/  FADD.FTZ R18, R18, R0 ;  /* 0x0000000012127221 */ /* 0x000fe20000010000 */
[----:B------:R-:W-:Y:S01]  /*db40*/  FFMA.FTZ R23, R7, R22, R23 ;  /* 0x0000001607177223 */ /* 0x000fe20000010017 */
[----:B------:R-:W-:Y:S01]  /*db50*/  FMUL.FTZ R7, R4, R0 ;  /* 0x0000000004077220 */ /* 0x000fe20000410000 */
[----:B------:R-:W-:Y:S01]  /*db60*/  FFMA.FTZ R20, R0, R6, R20 ;  /* 0x0000000600147223 */ /* 0x000fe20000010014 */
[----:B------:R-:W-:Y:S01]  /*db70*/  FADD.FTZ R21, R21, R22 ;  /* 0x0000001615157221 */ /* 0x000fe20000010000 */
[----:B------:R-:W-:Y:S01]  /*db80*/  SHF.L.U32 R8, R8, 0x10, RZ ;  /* 0x0000001008087819 */ /* 0x000fe200000006ff */
[----:B------:R-:W-:Y:S01]  /*db90*/  FFMA.FTZ R23, R6, R7, R23 ;  /* 0x0000000706177223 */ /* 0x000fe20000010017 */
[----:B------:R-:W3:Y:S01]  /*dba0*/  LDL.LU R25, [R1+0x490] ;  /* 0x0004900001197983 */ /* 0x000ee20000300800 */
[----:B------:R-:W-:Y:S01]  /*dbb0*/  FADD.FTZ R21, R7, R21 ;  /* 0x0000001507157221 */ /* 0x000fe20000010000 */
[----:B----4-:R-:W-:-:S02]  /*dbc0*/  SHF.L.U32 R0, R52, 0x10, RZ ;  /* 0x0000001034007819 */ /* 0x010fc400000006ff */
[----:B------:R-:W4:Y:S01]  /*dbd0*/  LDL.LU R52, [R1+0x588] ;  /* 0x0005880001347983 */ /* 0x000f220000300800 */
[----:B--2---:R-:W-:-:S03]  /*dbe0*/  SHF.L.U32 R6, R66, 0x10, RZ ;  /* 0x0000001042067819 */ /* 0x004fc600000006ff */
        /* <DEDUP_REMOVED lines=14> */
[----:B------:R-:W-:Y:S01]  /*dcd0*/  SHF.L.U32 R9, R9, 0x10, RZ ;  /* 0x0000001009097819 */ /* 0x000fe200000006ff */
[----:B------:R-:W-:-:S02]  /*dce0*/  FADD.FTZ R21, R21, R6 ;  /* 0x0000000615157221 */ /* 0x000fc40000010000 */
[----:B------:R-:W-:Y:S01]  /*dcf0*/  FFMA.FTZ R23, R0, R7, R23 ;  /* 0x0000000700177223 */ /* 0x000fe20000010017 */
[----:B------:R-:W-:Y:S01]  /*dd00*/  SHF.L.U32 R0, R68, 0x10, RZ ;  /* 0x0000001044007819 */ /* 0x000fe200000006ff */
[----:B------:R-:W-:Y:S01]  /*dd10*/  FADD.FTZ R9, R9, -UR28 ;  /* 0x8000001c09097e21 */ /* 0x000fe20008010000 */
[----:B------:R-:W3:Y:S01]  /*dd20*/  LDL.LU R68, [R1+0x564] ;  /* 0x0005640001447983 */ /* 0x000ee20000300800 */
[----:B------:R-:W-:-:S03]  /*dd30*/  SHF.L.U32 R6, R69, 0x10, RZ ;  /* 0x0000001045067819 */ /* 0x000fc600000006ff */
[----:B------:R-:W3:Y:S01]  /*dd40*/  LDL.LU R69, [R1+0x484] ;  /* 0x0004840001457983 */ /* 0x000ee20000300800 */
[----:B------:R-:W-:Y:S01]  /*dd50*/  FMUL.FTZ R9, R9, UR16 ;  /* 0x0000001009097c20 */ /* 0x000fe20008410000 */
[----:B------:R-:W-:Y:S01]  /*dd60*/  FADD.FTZ R0, R0, -UR28 ;  /* 0x8000001c00007e21 */ /* 0x000fe20008010000 */
[----:B------:R-:W-:Y:S01]  /*dd70*/  FADD.FTZ R21, R7, R21 ;  /* 0x0000001507157221 */ /* 0x000fe20000010000 */
[----:B------:R-:W-:Y:S01]  /*dd80*/  FMUL.FTZ R7, R5, R6 ;  /* 0x0000000605077220 */ /* 0x000fe20000410000 */
[----:B------:R-:W-:Y:S01]  /*dd90*/  FADD.FTZ R16, R16, R6 ;  /* 0x0000000610107221 */ /* 0x000fe20000010000 */
[----:B------:R-:W-:Y:S01]  /*dda0*/  FFMA.FTZ R17, R6, R9, R17 ;  /* 0x0000000906117223 */ /* 0x000fe20000010011 */
[----:B------:R-:W-:Y:S01]  /*ddb0*/  FMUL.FTZ R0, R0, UR16 ;  /* 0x0000001000007c20 */ /* 0x000fe20008410000 */
[----:B------:R-:W-:Y:S01]  /*ddc0*/  FFMA.FTZ R23, R9, R7, R23 ;  /* 0x0000000709177223 */ /* 0x000fe20000010017 */
[----:B----4-:R-:W-:Y:S02]  /*ddd0*/  SHF.L.U32 R6, R52, 0x10, RZ ;  /* 0x0000001034067819 */ /* 0x010fe400000006ff */
[----:B------:R-:W4:Y:S03]  /*dde0*/  LDL.LU R52, [R1+0x570] ;  /* 0x0005700001347983 */ /* 0x000f260000300800 */
[----:B------:R-:W-:Y:S01]  /*ddf0*/  FADD.FTZ R18, R18, R6 ;  /* 0x0000000612127221 */ /* 0x000fe20000010000 */
[----:B------:R-:W-:Y:S01]  /*de00*/  FFMA.FTZ R20, R6, R0, R20 ;  /* 0x0000000006147223 */ /* 0x000fe20000010014 */
[----:B------:R-:W-:-:S04]  /*de10*/  FMUL.FTZ R6, R4, R6 ;  /* 0x0000000604067220 */ /* 0x000fc80000410000 */
[----:B------:R-:W-:Y:S01]  /*de20*/  FFMA.FTZ R23, R0, R6, R23 ;  /* 0x0000000600177223 */ /* 0x000fe20000010017 */
[----:B--2---:R-:W-:Y:S02]  /*de30*/  SHF.L.U32 R8, R66, 0x10, RZ ;  /* 0x0000001042087819 */ /* 0x004fe400000006ff */
[----:B------:R-:W2:Y:S01]  /*de40*/  LDL.LU R66, [R1+0x548] ;  /* 0x0005480001427983 */ /* 0x000ea20000300800 */
[----:B---3--:R-:W-:-:S03]  /*de50*/  SHF.L.U32 R0, R67, 0x10, RZ ;  /* 0x0000001043007819 */ /* 0x008fc600000006ff */
[----:B------:R-:W3:Y:S01]  /*de60*/  LDL.LU R67, [R1+0x480] ;  /* 0x0004800001437983 */ /* 0x000ee20000300800 */
[----:B------:R-:W-:Y:S01]  /*de70*/  SHF.L.U32 R10, R10, 0x10, RZ ;  /* 0x000000100a0a7819 */ /* 0x000fe200000006ff */
[----:B------:R-:W-:-:S04]  /*de80*/  FADD.FTZ R21, R21, R7 ;  /* 0x0000000715157221 */ /* 0x000fc80000010000 */
[----:B------:R-:W-:Y:S01]  /*de90*/  FADD.FTZ R10, R10, -UR28 ;  /* 0x8000001c0a0a7e21 */ /* 0x000fe20008010000 */
[----:B------:R-:W-:Y:S01]  /*dea0*/  SHF.L.U32 R7, R25, 0x10, RZ ;  /* 0x0000001019077819 */ /* 0x000fe200000006ff */
[----:B------:R-:W-:Y:S01]  /*deb0*/  FADD.FTZ R16, R16, R8 ;  /* 0x0000000810107221 */ /* 0x000fe20000010000 */
[----:B------:R-:W-:Y:S01]  /*dec0*/  FADD.FTZ R21, R6, R21 ;  /* 0x0000001506157221 */ /* 0x000fe20000010000 */
[----:B------:R-:W-:Y:S01]  /*ded0*/  FMUL.FTZ R10, R10, UR16 ;  /* 0x000000100a0a7c20 */ /* 0x000fe20008410000 */
[----:B------:R-:W-:Y:S01]  /*dee0*/  SHF.L.U32 R11, R11, 0x10, RZ ;  /* 0x000000100b0b7819 */ /* 0x000fe200000006ff */
[----:B------:R-:W-:Y:S01]  /*def0*/  FADD.FTZ R7, R7, -UR28 ;  /* 0x8000001c07077e21 */ /* 0x000fe20008010000 */
[----:B------:R-:W-:Y:S01]  /*df00*/  FADD.FTZ R18, R18, R0 ;  /* 0x0000000012127221 */ /* 0x000fe20000010000 */
[----:B------:R-:W-:Y:S01]  /*df10*/  FFMA.FTZ R17, R8, R10, R17 ;  /* 0x0000000a08117223 */ /* 0x000fe20000010011 */
[----:B------:R-:W-:Y:S01]  /*df20*/  FMUL.FTZ R8, R5, R8 ;  /* 0x0000000805087220 */ /* 0x000fe20000410000 */
[----:B------:R-:W-:Y:S01]  /*df30*/  FMUL.FTZ R7, R7, UR16 ;  /* 0x0000001007077c20 */ /* 0x000fe20008410000 */
[----:B------:R-:W-:Y:S01]  /*df40*/  FMUL.FTZ R6, R4, R0 ;  /* 0x0000000004067220 */ /* 0x000fe20000410000 */
[----:B------:R-:W3:Y:S01]  /*df50*/  LDL.LU R25, [R1+0x54c] ;  /* 0x00054c0001197983 */ /* 0x000ee20000300800 */
[----:B------:R-:W-:Y:S01]  /*df60*/  FADD.FTZ R21, R21, R8 ;  /* 0x0000000815157221 */ /* 0x000fe20000010000 */
[----:B------:R-:W-:Y:S01]  /*df70*/  FFMA.FTZ R23, R10, R8, R23 ;  /* 0x000000080a177223 */ /* 0x000fe20000010017 */
[----:B------:R-:W-:-:S02]  /*df80*/  FFMA.FTZ R20, R0, R7, R20 ;  /* 0x0000000700147223 */ /* 0x000fc40000010014 */
[----:B------:R-:W-:Y:S01]  /*df90*/  FADD.FTZ R21, R6, R21 ;  /* 0x0000001506157221 */ /* 0x000fe20000010000 */
[----:B------:R-:W-:Y:S01]  /*dfa0*/  FFMA.FTZ R23, R7, R6, R23 ;  /* 0x0000000607177223 */ /* 0x000fe20000010017 */
[----:B------:R-:W-:Y:S01]  /*dfb0*/  SHF.L.U32 R6, R68, 0x10, RZ ;  /* 0x0000001044067819 */ /* 0x000fe200000006ff */
[----:B------:R-:W-:Y:S01]  /*dfc0*/  FADD.FTZ R11, R11, -UR28 ;  /* 0x8000001c0b0b7e21 */ /* 0x000fe20008010000 */
[----:B------:R-:W3:Y:S01]  /*dfd0*/  LDL.LU R68, [R1+0x558] ;  /* 0x0005580001447983 */ /* 0x000ee20000300800 */
[----:B------:R-:W-:Y:S02]  /*dfe0*/  SHF.L.U32 R0, R69, 0x10, RZ ;  /* 0x0000001045007819 */ /* 0x000fe400000006ff */
[----:B------:R-:W-:Y:S01]  /*dff0*/  FMUL.FTZ R11, R11, UR16 ;  /* 0x000000100b0b7c20 */ /* 0x000fe20008410000 */
[----:B------:R-:W-:Y:S01]  /*e000*/  FADD.FTZ R16, R16, R6 ;  /* 0x0000000610107221 */ /* 0x000fe20000010000 */
[----:B------:R-:W-:Y:S01]  /*e010*/  SHF.L.U32 R12, R12, 0x10, RZ ;  /* 0x000000100c0c7819 */ /* 0x000fe200000006ff */
[----:B------:R-:W-:Y:S01]  /*e020*/  FADD.FTZ R0, R0, -UR28 ;  /* 0x8000001c00007e21 */ /* 0x000fe20008010000 */
[----:B------:R-:W-:Y:S01]  /*e030*/  FFMA.FTZ R17, R6, R11, R17 ;  /* 0x0000000b06117223 */ /* 0x000fe20000010011 */
[----:B------:R-:W-:Y:S01]  /*e040*/  FMUL.FTZ R6, R5, R6 ;  /* 0x0000000605067220 */ /* 0x000fe20000410000 */
[----:B------:R-:W3:Y:S01]  /*e050*/  LDL.LU R69, [R1+0x458] ;  /* 0x0004580001457983 */ /* 0x000ee20000300800 */
[----:B------:R-:W-:-:S02]  /*e060*/  FMUL.FTZ R0, R0, UR16 ;  /* 0x0000001000007c20 */ /* 0x000fc40008410000 */
[----:B------:R-:W-:Y:S01]  /*e070*/  FADD.FTZ R21, R21, R6 ;  /* 0x0000000615157221 */ /* 0x000fe20000010000 */
        /* <DEDUP_REMOVED lines=11> */
[----:B------:R-:W-:Y:S01]  /*e130*/  FADD.FTZ R12, R12, -UR28 ;  /* 0x8000001c0c0c7e21 */ /* 0x000fe20008010000 */
[----:B------:R-:W-:-:S03]  /*e140*/  FADD.FTZ R21, R7, R21 ;  /* 0x0000001507157221 */ /* 0x000fc60000010000 */
[----:B------:R-:W-:Y:S01]  /*e150*/  FMUL.FTZ R12, R12, UR16 ;  /* 0x000000100c0c7c20 */ /* 0x000fe20008410000 */
[----:B------:R-:W-:Y:S01]  /*e160*/  FMUL.FTZ R7, R5, R6 ;  /* 0x0000000605077220 */ /* 0x000fe20000410000 */
[----:B------:R-:W-:Y:S02]  /*e170*/  FADD.FTZ R16, R16, R6 ;  /* 0x0000000610107221 */ /* 0x000fe40000010000 */
[----:B------:R-:W-:Y:S01]  /*e180*/  FFMA.FTZ R17, R6, R12, R17 ;  /* 0x0000000c06117223 */ /* 0x000fe20000010011 */
[----:B------:R-:W-:-:S04]  /*e190*/  FADD.FTZ R0, R0, -UR28 ;  /* 0x8000001c00007e21 */ /* 0x000fc80008010000 */
[----:B------:R-:W-:Y:S01]  /*e1a0*/  FMUL.FTZ R0, R0, UR16 ;  /* 0x0000001000007c20 */ /* 0x000fe20008410000 */
[----:B------:R-:W-:Y:S01]  /*e1b0*/  FADD.FTZ R21, R21, R7 ;  /* 0x0000000715157221 */ /* 0x000fe20000010000 */
[----:B------:R-:W-:Y:S01]  /*e1c0*/  FFMA.FTZ R23, R12, R7, R23 ;  /* 0x000000070c177223 */ /* 0x000fe20000010017 */
[----:B------:R-:W-:Y:S02]  /*e1d0*/  SHF.L.U32 R6, R68, 0x10, RZ ;  /* 0x0000001044067819 */ /* 0x000fe400000006ff */
[----:B------:R-:W3:Y:S03]  /*e1e0*/  LDL.LU R68, [R1+0x528] ;  /* 0x0005280001447983 */ /* 0x000ee60000300800 */
[----:B------:R-:W-:Y:S01]  /*e1f0*/  FADD.FTZ R18, R18, R6 ;  /* 0x0000000612127221 */ /* 0x000fe20000010000 */
[----:B------:R-:W-:Y:S01]  /*e200*/  FFMA.FTZ R20, R6, R0, R20 ;  /* 0x0000000006147223 */ /* 0x000fe20000010014 */
[----:B------:R-:W-:-:S04]  /*e210*/  FMUL.FTZ R6, R4, R6 ;  /* 0x0000000604067220 */ /* 0x000fc80000410000 */
[----:B------:R-:W-:Y:S01]  /*e220*/  FFMA.FTZ R23, R0, R6, R23 ;  /* 0x0000000600177223 */ /* 0x000fe20000010017 */
[----:B------:R-:W-:Y:S01]  /*e230*/  FADD.FTZ R21, R6, R21 ;  /* 0x0000001506157221 */ /* 0x000fe20000010000 */
[----:B----4-:R-:W-:Y:S02]  /*e240*/  SHF.L.U32 R7, R52, 0x10, RZ ;  /* 0x0000001034077819 */ /* 0x010fe400000006ff */
[----:B------:R-:W4:Y:S01]  /*e250*/  LDL.LU R52, [R1+0x52c] ;  /* 0x00052c0001347983 */ /* 0x000f220000300800 */
[----:B--2---:R-:W-:-:S03]  /*e260*/  SHF.L.U32 R0, R66, 0x10, RZ ;  /* 0x0000001042007819 */ /* 0x004fc600000006ff */
[----:B------:R-:W2:Y:S01]  /*e270*/  LDL.LU R66, [R1+0x518] ;  /* 0x0005180001427983 */ /* 0x000ea20000300800 */
[----:B---3--:R-:W-:-:S03]  /*e280*/  SHF.L.U32 R6, R67, 0x10, RZ ;  /* 0x0000001043067819 */ /* 0x008fc600000006ff */
[----:B------:R-:W3:Y:S01]  /*e290*/  LDL.LU R67, [R1+0x434] ;  /* 0x0004340001437983 */ /* 0x000ee20000300800 */
[----:B------:R-:W-:Y:S02]  /*e2a0*/  SHF.L.U32 R13, R13, 0x10, RZ ;  /* 0x000000100d0d7819 */ /* 0x000fe400000006ff */
[----:B------:R-:W-:Y:S01]  /*e2b0*/  SHF.L.U32 R8, R25, 0x10, RZ ;  /* 0x0000001019087819 */ /* 0x000fe200000006ff */
[----:B------:R-:W-:Y:S01]  /*e2c0*/  FADD.FTZ R7, R7, -UR28 ;  /* 0x8000001c07077e21 */ /* 0x000fe20008010000 */
[----:B------:R-:W-:Y:S01]  /*e2d0*/  FADD.FTZ R18, R18, R0 ;  /* 0x0000000012127221 */ /* 0x000fe20000010000 */
[----:B------:R-:W-:Y:S01]  /*e2e0*/  FADD.FTZ R13, R13, -UR28 ;  /* 0x8000001c0d0d7e21 */ /* 0x000fe20008010000 */
[----:B------:R-:W-:Y:S01]  /*e2f0*/  FADD.FTZ R6, R6, -UR28 ;  /* 0x8000001c06067e21 */ /* 0x000fe20008010000 */
[----:B------:R-:W3:Y:S02]  /*e300*/  LDL.LU R25, [R1+0x280] ;  /* 0x0002800001197983 */ /* 0x000ee40000300800 */
[----:B------:R-:W-:Y:S01]  /*e310*/  FMUL.FTZ R13, R13, UR16 ;  /* 0x000000100d0d7c20 */ /* 0x000fe20008410000 */
[----:B------:R-:W-:-:S03]  /*e320*/  FADD.FTZ R16, R16, R8 ;  /* 0x0000000810107221 */ /* 0x000fc60000010000 */
[----:B------:R-:W-:Y:S01]  /*e330*/  FFMA.FTZ R17, R8, R13, R17 ;  /* 0x0000000d08117223 */ /* 0x000fe20000010011 */
[----:B------:R-:W-:Y:S01]  /*e340*/  FMUL.FTZ R8, R5, R8 ;  /* 0x0000000805087220 */ /* 0x000fe20000410000 */
[----:B------:R-:W-:-:S03]  /*e350*/  FMUL.FTZ R7, R7, UR16 ;  /* 0x0000001007077c20 */ /* 0x000fc60008410000 */
[----:B------:R-:W-:Y:S01]  /*e360*/  FADD.FTZ R21, R21, R8 ;  /* 0x0000000815157221 */ /* 0x000fe20000010000 */
[----:B------:R-:W-:Y:S01]  /*e370*/  FFMA.FTZ R23, R13, R8, R23 ;  /* 0x000000080d177223 */ /* 0x000fe20000010017 */
[----:B------:R-:W-:Y:S01]  /*e380*/  FMUL.FTZ R8, R4, R0 ;  /* 0x0000000004087220 */ /* 0x000fe20000410000 */
[----:B------:R-:W-:-:S03]  /*e390*/  FFMA.FTZ R20, R0, R7, R20 ;  /* 0x0000000700147223 */ /* 0x000fc60000010014 */
[----:B------:R-:W-:Y:S01]  /*e3a0*/  FFMA.FTZ R23, R7, R8, R23 ;  /* 0x0000000807177223 */ /* 0x000fe20000010017 */
[----:B------:R-:W-:Y:S02]  /*e3b0*/  SHF.L.U32 R7, R68, 0x10, RZ ;  /* 0x0000001044077819 */ /* 0x000fe400000006ff */
[----:B------:R-:W3:Y:S01]  /*e3c0*/  LDL.LU R68, [R1+0x51c] ;  /* 0x00051c0001447983 */ /* 0x000ee20000300800 */
[----:B------:R-:W-:Y:S01]  /*e3d0*/  SHF.L.U32 R0, R69, 0x10, RZ ;  /* 0x0000001045007819 */ /* 0x000fe200000006ff */
[----:B------:R-:W-:Y:S01]  /*e3e0*/  FMUL.FTZ R6, R6, UR16 ;  /* 0x0000001006067c20 */ /* 0x000fe20008410000 */
[----:B------:R-:W-:Y:S01]  /*e3f0*/  FADD.FTZ R21, R8, R21 ;  /* 0x0000001508157221 */ /* 0x000fe20000010000 */
[----:B------:R-:W-:Y:S01]  /*e400*/  FADD.FTZ R16, R16, R7 ;  /* 0x0000000710107221 */ /* 0x000fe20000010000 */
[----:B------:R-:W3:Y:S01]  /*e410*/  LDL.LU R69, [R1+0x418] ;  /* 0x0004180001457983 */ /* 0x000ee20000300800 */
[----:B------:R-:W-:Y:S01]  /*e420*/  FADD.FTZ R0, R0, -UR28 ;  /* 0x8000001c00007e21 */ /* 0x000fe20008010000 */
[----:B------:R-:W-:Y:S01]  /*e430*/  FFMA.FTZ R17, R7, R6, R17 ;  /* 0x0000000607117223 */ /* 0x000fe20000010011 */
[----:B------:R-:W-:-:S02]  /*e440*/  FMUL.FTZ R7, R5, R7 ;  /* 0x0000000705077220 */ /* 0x000fc40000410000 */
[----:B------:R-:W-:Y:S02]  /*e450*/  FMUL.FTZ R0, R0, UR16 ;  /* 0x0000001000007c20 */ /* 0x000fe40008410000 */
        /* <DEDUP_REMOVED lines=14> */
[----:B------:R-:W-:Y:S01]  /*e540*/  FADD.FTZ R21, R8, R21 ;  /* 0x0000001508157221 */ /* 0x000fe20000010000 */
[----:B------:R-:W-:Y:S02]  /*e550*/  FMUL.FTZ R7, R5, R6 ;  /* 0x0000000605077220 */ /* 0x000fe40000410000 */
[----:B------:R-:W-:Y:S02]  /*e560*/  FMUL.FTZ R14, R14, UR16 ;  /* 0x000000100e0e7c20 */ /* 0x000fe40008410000 */
[----:B------:R-:W-:Y:S02]  /*e570*/  FADD.FTZ R21, R21, R7 ;  /* 0x0000000715157221 */ /* 0x000fe40000010000 */
[----:B------:R-:W-:Y:S01]  /*e580*/  FFMA.FTZ R23, R14, R7, R23 ;  /* 0x000000070e177223 */ /* 0x000fe20000010017 */
[----:B------:R-:W-:Y:S01]  /*e590*/  FADD.FTZ R16, R16, R6 ;  /* 0x0000000610107221 */ /* 0x000fe20000010000 */
[----:B------:R-:W-:Y:S01]  /*e5a0*/  FFMA.FTZ R17, R6, R14, R17 ;  /* 0x0000000e06117223 */ /* 0x000fe20000010011 */
[----:B------:R-:W-:Y:S01]  /*e5b0*/  FADD.FTZ R0, R0, -UR28 ;  /* 0x8000001c00007e21 */ /* 0x000fe20008010000 */
[----:B------:R-:W-:-:S02]  /*e5c0*/  SHF.L.U32 R6, R25, 0x10, RZ ;  /* 0x0000001019067819 */ /* 0x000fc400000006ff */
[----:B------:R-:W3:Y:S01]  /*e5d0*/  LDL.LU R25, [R1+0x3fc] ;  /* 0x0003fc0001197983 */ /* 0x000ee20000300800 */
[----:B------:R-:W-:Y:S01]  /*e5e0*/  FMUL.FTZ R0, R0, UR16 ;  /* 0x0000001000007c20 */ /* 0x000fe20008410000 */
[----:B------:R-:W-:Y:S02]  /*e5f0*/  SHF.L.U32 R7, R68, 0x10, RZ ;  /* 0x0000001044077819 */ /* 0x000fe400000006ff */
[----:B------:R-:W3:Y:S01]  /*e600*/  LDL.LU R68, [R1+0x50c] ;  /* 0x00050c0001447983 */ /* 0x000ee20000300800 */
[----:B------:R-:W-:Y:S02]  /*e610*/  FADD.FTZ R6, R6, -UR28 ;  /* 0x8000001c06067e21 */ /* 0x000fe40008010000 */
[----:B------:R-:W-:Y:S01]  /*e620*/  FADD.FTZ R18, R18, R7 ;  /* 0x0000000712127221 */ /* 0x000fe20000010000 */
[----:B------:R-:W-:Y:S01]  /*e630*/  FFMA.FTZ R20, R7, R0, R20 ;  /* 0x0000000007147223 */ /* 0x000fe20000010014 */
[----:B------:R-:W-:Y:S01]  /*e640*/  SHF.L.U32 R8, R69, 0x10, RZ ;  /* 0x0000001045087819 */ /* 0x000fe200000006ff */
[----:B------:R-:W-:Y:S01]  /*e650*/  FMUL.FTZ R7, R4, R7 ;  /* 0x0000000704077220 */ /* 0x000fe20000410000 */
[----:B------:R-:W3:Y:S01]  /*e660*/  LDL.LU R69, [R1+0x510] ;  /* 0x0005100001457983 */ /* 0x000ee20000300800 */
[----:B------:R-:W-:-:S02]  /*e670*/  FMUL.FTZ R6, R6, UR16 ;  /* 0x0000001006067c20 */ /* 0x000fc40008410000 */
        /* <DEDUP_REMOVED lines=11> */
[----:B------:R-:W-:Y:S01]  /*e730*/  FADD.FTZ R21, R7, R21 ;  /* 0x0000001507157221 */ /* 0x000fe20000010000 */
[----:B------:R-:W-:Y:S01]  /*e740*/  FADD.FTZ R8, R8, -UR28 ;  /* 0x8000001c08087e21 */ /* 0x000fe20008010000 */
[----:B------:R-:W-:Y:S02]  /*e750*/  FMUL.FTZ R7, R4, R0 ;  /* 0x0000000004077220 */ /* 0x000fe40000410000 */
[----:B------:R-:W-:Y:S01]  /*e760*/  FADD.FTZ R21, R21, R9 ;  /* 0x0000000915157221 */ /* 0x000fe20000010000 */
[----:B------:R-:W-:Y:S01]  /*e770*/  FMUL.FTZ R8, R8, UR16 ;  /* 0x0000001008087c20 */ /* 0x000fe20008410000 */
[----:B------:R-:W-:Y:S02]  /*e780*/  FADD.FTZ R18, R18, R0 ;  /* 0x0000000012127221 */ /* 0x000fe40000010000 */
[----:B------:R-:W-:Y:S01]  /*e790*/  FADD.FTZ R21, R7, R21 ;  /* 0x0000001507157221 */ /* 0x000fe20000010000 */
[----:B------:R-:W-:Y:S01]  /*e7a0*/  FFMA.FTZ R23, R8, R7, R23 ;  /* 0x0000000708177223 */ /* 0x000fe20000010017 */
        /* <DEDUP_REMOVED lines=15> */
[----:B------:R-:W-:Y:S01]  /*e8a0*/  FADD.FTZ R18, R18, R8 ;  /* 0x0000000812127221 */ /* 0x000fe20000010000 */
[----:B------:R-:W-:Y:S01]  /*e8b0*/  FFMA.FTZ R20, R8, R0, R20 ;  /* 0x0000000008147223 */ /* 0x000fe20000010014 */
[----:B------:R-:W-:Y:S01]  /*e8c0*/  FMUL.FTZ R8, R4, R8 ;  /* 0x0000000804087220 */ /* 0x000fe20000410000 */
[----:B----4-:R-:W-:Y:S02]  /*e8d0*/  SHF.L.U32 R9, R52, 0x10, RZ ;  /* 0x0000001034097819 */ /* 0x010fe400000006ff */
[----:B------:R-:W4:Y:S01]  /*e8e0*/  LDL.LU R52, [R1+0x4f0] ;  /* 0x0004f00001347983 */ /* 0x000f220000300800 */
        /* <DEDUP_REMOVED lines=180> */
[----:B------:R-:W-:-:S03]  /*f430*/  SHF.L.U32 R0, R25, 0x10, RZ ;  /* 0x0000001019007819 */ /* 0x000fc600000006ff */
[----:B------:R-:W-:Y:S01]  /*f440*/  FMUL.FTZ R6, R6, UR16 ;  /* 0x0000001006067c20 */ /* 0x000fe20008410000 */
[----:B------:R-:W3:Y:S01]  /*f450*/  LDL.LU R25, [R1+0x474] ;  /* 0x0004740001197983 */ /* 0x000ee20000300800 */
[----:B------:R-:W-:-:S03]  /*f460*/  SHF.L.U32 R7, R68, 0x10, RZ ;  /* 0x0000001044077819 */ /* 0x000fc600000006ff */
[----:B------:R-:W3:Y:S01]  /*f470*/  LDL.LU R68, [R1+0x478] ;  /* 0x0004780001447983 */ /* 0x000ee20000300800 */
[----:B------:R-:W-:Y:S01]  /*f480*/  FADD.FTZ R0, R0, -UR28 ;  /* 0x8000001c00007e21 */ /* 0x000fe20008010000 */
[----:B------:R-:W-:Y:S01]  /*f490*/  FADD.FTZ R16, R16, R7 ;  /* 0x0000000710107221 */ /* 0x000fe20000010000 */
[----:B------:R-:W-:Y:S01]  /*f4a0*/  FFMA.FTZ R17, R7, R6, R17 ;  /* 0x0000000607117223 */ /* 0x000fe20000010011 */
[----:B------:R-:W-:Y:S01]  /*f4b0*/  SHF.L.U32 R8, R69, 0x10, RZ ;  /* 0x0000001045087819 */ /* 0x000fe200000006ff */
[----:B------:R-:W-:Y:S01]  /*f4c0*/  FMUL.FTZ R7, R5, R7 ;  /* 0x0000000705077220 */ /* 0x000fe20000410000 */
[----:B------:R-:W-:Y:S01]  /*f4d0*/  FMUL.FTZ R0, R0, UR16 ;  /* 0x0000001000007c20 */ /* 0x000fe20008410000 */
[----:B------:R-:W3:Y:S02]  /*f4e0*/  LDL.LU R69, [R1+0x468] ;  /* 0x0004680001457983 */ /* 0x000ee40000300800 */
[----:B------:R-:W-:Y:S01]  /*f4f0*/  FFMA.FTZ R23, R6, R7, R23 ;  /* 0x0000000706177223 */ /* 0x000fe20000010017 */
[----:B------:R-:W-:Y:S01]  /*f500*/  FADD.FTZ R18, R18, R8 ;  /* 0x0000000812127221 */ /* 0x000fe20000010000 */
[----:B------:R-:W-:Y:S01]  /*f510*/  FFMA.FTZ R20, R8, R0, R20 ;  /* 0x0000000008147223 */ /* 0x000fe20000010014 */
[----:B------:R-:W-:Y:S01]  /*f520*/  FMUL.FTZ R8, R4, R8 ;  /* 0x0000000804087220 */ /* 0x000fe20000410000 */
[----:B----4-:R-:W-:-:S02]  /*f530*/  SHF.L.U32 R9, R52, 0x10, RZ ;  /* 0x0000001034097819 */ /* 0x010fc400000006ff */
[----:B------:R-:W4:Y:S01]  /*f540*/  LDL.LU R52, [R1+0x470] ;  /* 0x0004700001347983 */ /* 0x000f220000300800 */
        /* <DEDUP_REMOVED lines=11> */
[----:B------:R-:W-:Y:S01]  /*f600*/  FADD.FTZ R0, R0, -UR28 ;  /* 0x8000001c00007e21 */ /* 0x000fe20008010000 */
[----:B------:R-:W-:Y:S01]  /*f610*/  FADD.FTZ R21, R8, R21 ;  /* 0x0000001508157221 */ /* 0x000fe20000010000 */
[----:B------:R-:W-:Y:S02]  /*f620*/  FFMA.FTZ R23, R9, R7, R23 ;  /* 0x0000000709177223 */ /* 0x000fe40000010017 */
[----:B------:R-:W-:Y:S01]  /*f630*/  FMUL.FTZ R0, R0, UR16 ;  /* 0x0000001000007c20 */ /* 0x000fe20008410000 */
[----:B------:R-:W-:Y:S01]  /*f640*/  FADD.FTZ R21, R21, R7 ;  /* 0x0000000715157221 */ /* 0x000fe20000010000 */
[----:B------:R-:W-:-:S02]  /*f650*/  SHF.L.U32 R7, R25, 0x10, RZ ;  /* 0x0000001019077819 */ /* 0x000fc400000006ff */
[----:B------:R-:W3:Y:S01]  /*f660*/  LDL.LU R25, [R1+0x46c] ;  /* 0x00046c0001197983 */ /* 0x000ee20000300800 */
[----:B------:R-:W-:-:S03]  /*f670*/  SHF.L.U32 R6, R68, 0x10, RZ ;  /* 0x0000001044067819 */ /* 0x000fc600000006ff */
[----:B------:R-:W3:Y:S02]  /*f680*/  LDL.LU R68, [R1+0x464] ;  /* 0x0004640001447983 */ /* 0x000ee40000300800 */
        /* <DEDUP_REMOVED lines=11> */
[----:B------:R-:W-:-:S05]  /*f740*/  SHF.L.U32 R15, R15, 0x10, RZ ;  /* 0x000000100f0f7819 */ /* 0x000fca00000006ff */
[----:B------:R-:W-:Y:S01]  /*f750*/  FADD.FTZ R15, R15, -UR28 ;  /* 0x8000001c0f0f7e21 */ /* 0x000fe20008010000 */
[----:B------:R-:W-:-:S03]  /*f760*/  FADD.FTZ R7, R7, -UR28 ;  /* 0x8000001c07077e21 */ /* 0x000fc60008010000 */
[----:B------:R-:W-:Y:S01]  /*f770*/  FMUL.FTZ R15, R15, UR16 ;  /* 0x000000100f0f7c20 */ /* 0x000fe20008410000 */
[----:B------:R-:W-:Y:S01]  /*f780*/  FADD.FTZ R16, R16, R8 ;  /* 0x0000000810107221 */ /* 0x000fe20000010000 */
[----:B------:R-:W-:Y:S02]  /*f790*/  FMUL.FTZ R7, R7, UR16 ;  /* 0x0000001007077c20 */ /* 0x000fe40008410000 */
[----:B------:R-:W-:Y:S01]  /*f7a0*/  FFMA.FTZ R17, R8, R15, R17 ;  /* 0x0000000f08117223 */ /* 0x000fe20000010011 */
[----:B------:R-:W-:Y:S01]  /*f7b0*/  FMUL.FTZ R8, R5, R8 ;  /* 0x0000000805087220 */ /* 0x000fe20000410000 */
[----:B------:R-:W-:Y:S01]  /*f7c0*/  FADD.FTZ R18, R18, R0 ;  /* 0x0000000012127221 */ /* 0x000fe20000010000 */
[----:B------:R-:W-:Y:S02]  /*f7d0*/  FFMA.FTZ R20, R0, R7, R20 ;  /* 0x0000000700147223 */ /* 0x000fe40000010014 */
[----:B------:R-:W-:Y:S01]  /*f7e0*/  FADD.FTZ R21, R21, R8 ;  /* 0x0000000815157221 */ /* 0x000fe20000010000 */
[----:B------:R-:W-:Y:S01]  /*f7f0*/  FFMA.FTZ R23, R15, R8, R23 ;  /* 0x000000080f177223 */ /* 0x000fe20000010017 */
[----:B------:R-:W-:Y:S01]  /*f800*/  FMUL.FTZ R8, R4, R0 ;  /* 0x0000000004087220 */ /* 0x000fe20000410000 */
[----:B------:R-:W-:-:S02]  /*f810*/  SHF.L.U32 R0, R69, 0x10, RZ ;  /* 0x0000001045007819 */ /* 0x000fc400000006ff */
[----:B------:R-:W3:Y:S01]  /*f820*/  LDL.LU R69, [R1+0x454] ;  /* 0x0004540001457983 */ /* 0x000ee20000300800 */
[----:B------:R-:W-:Y:S01]  /*f830*/  FFMA.FTZ R23, R7, R8, R23 ;  /* 0x0000000807177223 */ /* 0x000fe20000010017 */
[----:B------:R-:W-:Y:S01]  /*f840*/  SHF.L.U32 R7, R68, 0x10, RZ ;  /* 0x0000001044077819 */ /* 0x000fe200000006ff */
[----:B------:R-:W-:Y:S01]  /*f850*/  FADD.FTZ R6, R6, -UR28 ;  /* 0x8000001c06067e21 */ /* 0x000fe20008010000 */
[----:B------:R-:W3:Y:S01]  /*f860*/  LDL.LU R68, [R1+0x488] ;  /* 0x0004880001447983 */ /* 0x000ee20000300800 */
[----:B------:R-:W-:Y:S02]  /*f870*/  FADD.FTZ R21, R8, R21 ;  /* 0x0000001508157221 */ /* 0x000fe40000010000 */
[----:B------:R-:W-:Y:S01]  /*f880*/  FMUL.FTZ R6, R6, UR16 ;  /* 0x0000001006067c20 */ /* 0x000fe20008410000 */
[----:B------:R-:W-:Y:S01]  /*f890*/  FADD.FTZ R0, R0, -UR28 ;  /* 0x8000001c00007e21 */ /* 0x000fe20008010000 */
[----:B------:R-:W-:Y:S01]  /*f8a0*/  SHF.L.U32 R8, R25, 0x10, RZ ;  /* 0x0000001019087819 */ /* 0x000fe200000006ff */
[----:B------:R-:W-:Y:S01]  /*f8b0*/  FADD.FTZ R16, R16, R7 ;  /* 0x0000000710107221 */ /* 0x000fe20000010000 */
[----:B------:R-:W3:Y:S01]  /*f8c0*/  LDL.LU R25, [R1+0x498] ;  /* 0x0004980001197983 */ /* 0x000ee20000300800 */
[----:B------:R-:W-:Y:S01]  /*f8d0*/  FFMA.FTZ R17, R7, R6, R17 ;  /* 0x0000000607117223 */ /* 0x000fe20000010011 */
[----:B------:R-:W-:Y:S01]  /*f8e0*/  FMUL.FTZ R7, R5, R7 ;  /* 0x0000000705077220 */ /* 0x000fe20000410000 */
[----:B------:R-:W-:Y:S01]  /*f8f0*/  FMUL.FTZ R0, R0, UR16 ;  /* 0x0000001000007c20 */ /* 0x000fe20008410000 */
[----:B------:R-:W-:-:S02]  /*f900*/  FADD.FTZ R18, R18, R8 ;  /* 0x0000000812127221 */ /* 0x000fc40000010000 */
[----:B------:R-:W-:Y:S01]  /*f910*/  FFMA.FTZ R23, R6, R7, R23 ;  /* 0x0000000706177223 */ /* 0x000fe20000010017 */
        /* <DEDUP_REMOVED lines=12> */
[----:B------:R-:W-:Y:S01]  /*f9e0*/  FADD.FTZ R21, R8, R21 ;  /* 0x0000001508157221 */ /* 0x000fe20000010000 */
[----:B------:R-:W-:Y:S01]  /*f9f0*/  FMUL.FTZ R7, R5, R6 ;  /* 0x0000000605077220 */ /* 0x000fe20000410000 */
[----:B------:R-:W-:Y:S01]  /*fa00*/  FADD.FTZ R16, R16, R6 ;  /* 0x0000000610107221 */ /* 0x000fe20000010000 */
[----:B------:R-:W-:Y:S02]  /*fa10*/  FFMA.FTZ R17, R6, R9, R17 ;  /* 0x0000000906117223 */ /* 0x000fe40000010011 */
[----:B------:R-:W-:Y:S01]  /*fa20*/  FADD.FTZ R21, R21, R7 ;  /* 0x0000000715157221 */ /* 0x000fe20000010000 */
[----:B------:R-:W-:Y:S01]  /*fa30*/  FFMA.FTZ R23, R9, R7, R23 ;  /* 0x0000000709177223 */ /* 0x000fe20000010017 */
[----:B------:R-:W-:Y:S01]  /*fa40*/  FADD.FTZ R0, R0, -UR28 ;  /* 0x8000001c00007e21 */ /* 0x000fe20008010000 */
[----:B------:R-:W-:Y:S02]  /*fa50*/  SHF.L.U32 R6, R69, 0x10, RZ ;  /* 0x0000001045067819 */ /* 0x000fe400000006ff */
[----:B------:R-:W3:Y:S01]  /*fa60*/  LDL.LU R69, [R1+0x4dc] ;  /* 0x0004dc0001457983 */ /* 0x000ee20000300800 */
[----:B------:R-:W-:-:S03]  /*fa70*/  SHF.L.U32 R7, R68, 0x10, RZ ;  /* 0x0000001044077819 */ /* 0x000fc600000006ff */
[----:B------:R-:W3:Y:S01]  /*fa80*/  LDL.LU R68, [R1+0x4a4] ;  /* 0x0004a40001447983 */ /* 0x000ee20000300800 */
[----:B------:R-:W-:Y:S01]  /*fa90*/  FMUL.FTZ R0, R0, UR16 ;  /* 0x0000001000007c20 */ /* 0x000fe20008410000 */
[----:B------:R-:W-:Y:S01]  /*faa0*/  FADD.FTZ R6, R6, -UR28 ;  /* 0x8000001c06067e21 */ /* 0x000fe20008010000 */
[----:B------:R-:W-:Y:S01]  /*fab0*/  FADD.FTZ R18, R18, R7 ;  /* 0x0000000712127221 */ /* 0x000fe20000010000 */
[----:B------:R-:W-:Y:S01]  /*fac0*/  SHF.L.U32 R8, R25, 0x10, RZ ;  /* 0x0000001019087819 */ /* 0x000fe200000006ff */
[----:B------:R-:W-:Y:S01]  /*fad0*/  FFMA.FTZ R20, R7, R0, R20 ;  /* 0x0000000007147223 */ /* 0x000fe20000010014 */
[----:B------:R-:W3:Y:S01]  /*fae0*/  LDL.LU R25, [R1+0x514] ;  /* 0x0005140001197983 */ /* 0x000ee20000300800 */
[----:B------:R-:W-:Y:S01]  /*faf0*/  FMUL.FTZ R7, R4, R7 ;  /* 0x0000000704077220 */ /* 0x000fe20000410000 */
[----:B------:R-:W-:-:S03]  /*fb00*/  FMUL.FTZ R6, R6, UR16 ;  /* 0x0000001006067c20 */ /* 0x000fc60008410000 */
        /* <DEDUP_REMOVED lines=32> */
[----:B------:R-:W-:Y:S01]  /*fd10*/  FMUL.FTZ R0, R0, UR16 ;  /* 0x0000001000007c20 */ /* 0x000fe20008410000 */
[----:B------:R-:W-:Y:S02]  /*fd20*/  FADD.FTZ R18, R18, R8 ;  /* 0x0000000812127221 */ /* 0x000fe40000010000 */
[----:B------:R-:W-:Y:S01]  /*fd30*/  FFMA.FTZ R23, R6, R7, R23 ;  /* 0x0000000706177223 */ /* 0x000fe20000010017 */
        /* <DEDUP_REMOVED lines=180> */
[----:B------:R-:W-:Y:S01]  /*10880*/  FFMA.FTZ R20, R0, R8, R20 ;  /* 0x0000000800147223 */ /* 0x000fe20000010014 */
[----:B------:R-:W-:Y:S01]  /*10890*/  FADD.FTZ R6, R6, -UR28 ;  /* 0x8000001c06067e21 */ /* 0x000fe20008010000 */
[----:B------:R-:W-:Y:S01]  /*108a0*/  FADD.FTZ R21, R7, R21 ;  /* 0x0000001507157221 */ /* 0x000fe20000010000 */
[----:B------:R-:W-:Y:S02]  /*108b0*/  FFMA.FTZ R23, R8, R7, R23 ;  /* 0x0000000708177223 */ /* 0x000fe40000010017 */
[----:B------:R-:W-:Y:S01]  /*108c0*/  FMUL.FTZ R6, R6, UR16 ;  /* 0x0000001006067c20 */ /* 0x000fe20008410000 */
[----:B------:R-:W-:-:S02]  /*108d0*/  SHF.L.U32 R0, R69, 0x10, RZ ;  /* 0x0000001045007819 */ /* 0x000fc400000006ff */
[----:B------:R-:W-:Y:S01]  /*108e0*/  SHF.L.U32 R8, R50, 0x10, RZ ;  /* 0x0000001032087819 */ /* 0x000fe200000006ff */
[----:B------:R-:W3:Y:S01]  /*108f0*/  LDL.LU R69, [R1+0x61c] ;  /* 0x00061c0001457983 */ /* 0x000ee20000300800 */
[----:B------:R-:W-:Y:S01]  /*10900*/  SHF.L.U32 R7, R68, 0x10, RZ ;  /* 0x0000001044077819 */ /* 0x000fe200000006ff */
[----:B------:R-:W-:Y:S02]  /*10910*/  FADD.FTZ R0, R0, -UR28 ;  /* 0x8000001c00007e21 */ /* 0x000fe40008010000 */
[----:B------:R-:W3:Y:S02]  /*10920*/  LDL.LU R68, [R1+0x618] ;  /* 0x0006180001447983 */ /* 0x000ee40000300800 */
[----:B------:R-:W-:Y:S01]  /*10930*/  FMUL.FTZ R0, R0, UR16 ;  /* 0x0000001000007c20 */ /* 0x000fe20008410000 */
[----:B------:R-:W-:Y:S01]  /*10940*/  FADD.FTZ R16, R16, R7 ;  /* 0x0000000710107221 */ /* 0x000fe20000010000 */
[----:B------:R-:W-:Y:S01]  /*10950*/  FFMA.FTZ R17, R7, R6, R17 ;  /* 0x0000000607117223 */ /* 0x000fe20000010011 */
[----:B------:R-:W-:Y:S01]  /*10960*/  FMUL.FTZ R7, R5, R7 ;  /* 0x0000000705077220 */ /* 0x000fe20000410000 */
[----:B------:R-:W-:Y:S01]  /*10970*/  SHF.L.U32 R9, R25, 0x10, RZ ;  /* 0x0000001019097819 */ /* 0x000fe200000006ff */
[----:B------:R-:W-:Y:S01]  /*10980*/  FADD.FTZ R18, R18, R8 ;  /* 0x0000000812127221 */ /* 0x000fe20000010000 */
[----:B------:R-:W-:Y:S01]  /*10990*/  FFMA.FTZ R20, R8, R0, R20 ;  /* 0x0000000008147223 */ /* 0x000fe20000010014 */
[----:B------:R-:W-:Y:S01]  /*109a0*/  FMUL.FTZ R8, R4, R8 ;  /* 0x0000000804087220 */ /* 0x000fe20000410000 */
[----:B------:R-:W-:Y:S01]  /*109b0*/  FFMA.FTZ R23, R6, R7, R23 ;  /* 0x0000000706177223 */ /* 0x000fe20000010017 */
[----:B------:R-:W-:Y:S01]  /*109c0*/  FADD.FTZ R9, R9, -UR28 ;  /* 0x8000001c09097e21 */ /* 0x000fe20008010000 */
[----:B------:R-:W-:Y:S01]  /*109d0*/  FADD.FTZ R21, R21, R7 ;  /* 0x0000000715157221 */ /* 0x000fe20000010000 */
[----:B------:R-:W3:Y:S01]  /*109e0*/  LDL.LU R25, [R1+0x640] ;  /* 0x0006400001197983 */ /* 0x000ee20000300800 */
[----:B------:R-:W-:Y:S01]  /*109f0*/  FFMA.FTZ R23, R0, R8, R23 ;  /* 0x0000000800177223 */ /* 0x000fe20000010017 */
[----:B------:R-:W-:Y:S01]  /*10a00*/  FMUL.FTZ R9, R9, UR16 ;  /* 0x0000001009097c20 */ /* 0x000fe20008410000 */
[----:B----4-:R-:W-:-:S02]  /*10a10*/  SHF.L.U32 R6, R52, 0x10, RZ ;  /* 0x0000001034067819 */ /* 0x010fc400000006ff */
[----:B------:R-:W4:Y:S03]  /*10a20*/  LDL.LU R52, [R1+0x638] ;  /* 0x0006380001347983 */ /* 0x000f260000300800 */
        /* <DEDUP_REMOVED lines=12> */
[----:B------:R-:W-:Y:S01]  /*10af0*/  FADD.FTZ R6, R6, -UR28 ;  /* 0x8000001c06067e21 */ /* 0x000fe20008010000 */
[----:B------:R-:W-:-:S03]  /*10b00*/  FMUL.FTZ R0, R0, UR16 ;  /* 0x0000001000007c20 */ /* 0x000fc60008410000 */
[----:B------:R-:W-:Y:S01]  /*10b10*/  FMUL.FTZ R6, R6, UR16 ;  /* 0x0000001006067c20 */ /* 0x000fe20008410000 */
[----:B------:R-:W-:Y:S01]  /*10b20*/  FADD.FTZ R18, R18, R7 ;  /* 0x0000000712127221 */ /* 0x000fe20000010000 */
[----:B------:R-:W-:Y:S01]  /*10b30*/  FFMA.FTZ R20, R7, R0, R20 ;  /* 0x0000000007147223 */ /* 0x000fe20000010014 */
[----:B------:R-:W-:-:S04]  /*10b40*/  FMUL.FTZ R7, R4, R7 ;  /* 0x0000000704077220 */ /* 0x000fc80000410000 */
[----:B------:R-:W-:Y:S01]  /*10b50*/  FFMA.FTZ R23, R0, R7, R23 ;  /* 0x0000000700177223 */ /* 0x000fe20000010017 */
[----:B------:R-:W-:Y:S02]  /*10b60*/  SHF.L.U32 R9, R68, 0x10, RZ ;  /* 0x0000001044097819 */ /* 0x000fe400000006ff */
[----:B------:R-:W4:Y:S01]  /*10b70*/  LDL.LU R68, [R1+0x64c] ;  /* 0x00064c0001447983 */ /* 0x000f220000300800 */
[----:B------:R-:W-:Y:S02]  /*10b80*/  SHF.L.U32 R8, R69, 0x10, RZ ;  /* 0x0000001045087819 */ /* 0x000fe400000006ff */
[----:B------:R-:W-:Y:S01]  /*10b90*/  FADD.FTZ R16, R16, R9 ;  /* 0x0000000910107221 */ /* 0x000fe20000010000 */
[----:B------:R-:W-:Y:S01]  /*10ba0*/  FFMA.FTZ R17, R9, R6, R17 ;  /* 0x0000000609117223 */ /* 0x000fe20000010011 */
[----:B------:R-:W-:Y:S01]  /*10bb0*/  FMUL.FTZ R9, R5, R9 ;  /* 0x0000000905097220 */ /* 0x000fe20000410000 */
[----:B------:R-:W-:Y:S01]  /*10bc0*/  SHF.L.U32 R0, R46, 0x10, RZ ;  /* 0x000000102e007819 */ /* 0x000fe200000006ff */
[----:B------:R-:W-:Y:S01]  /*10bd0*/  FADD.FTZ R8, R8, -UR28 ;  /* 0x8000001c08087e21 */ /* 0x000fe20008010000 */
[----:B------:R-:W-:Y:S01]  /*10be0*/  FADD.FTZ R21, R7, R21 ;  /* 0x0000001507157221 */ /* 0x000fe20000010000 */
[----:B------:R-:W-:Y:S01]  /*10bf0*/  FFMA.FTZ R23, R6, R9, R23 ;  /* 0x0000000906177223 */ /* 0x000fe20000010017 */
[----:B------:R-:W4:Y:S01]  /*10c00*/  LDL.LU R69, [R1+0x65c] ;  /* 0x00065c0001457983 */ /* 0x000f220000300800 */
[----:B------:R-:W-:Y:S01]  /*10c10*/  FMUL.FTZ R8, R8, UR16 ;  /* 0x0000001008087c20 */ /* 0x000fe20008410000 */
[----:B------:R-:W-:-:S03]  /*10c20*/  FMUL.FTZ R7, R4, R0 ;  /* 0x0000000004077220 */ /* 0x000fc60000410000 */
[----:B------:R-:W-:Y:S01]  /*10c30*/  FFMA.FTZ R20, R0, R8, R20 ;  /* 0x0000000800147223 */ /* 0x000fe20000010014 */
[----:B------:R-:W-:Y:S01]  /*10c40*/  FFMA.FTZ R23, R8, R7, R23 ;  /* 0x0000000708177223 */ /* 0x000fe20000010017 */
[----:B--2---:R-:W-:Y:S02]  /*10c50*/  SHF.L.U32 R6, R66, 0x10, RZ ;  /* 0x0000001042067819 */ /* 0x004fe400000006ff */
[----:B------:R-:W2:Y:S01]  /*10c60*/  LDL.LU R66, [R1+0x654] ;  /* 0x0006540001427983 */ /* 0x000ea20000300800 */
[----:B---3--:R-:W-:-:S03]  /*10c70*/  SHF.L.U32 R8, R67, 0x10, RZ ;  /* 0x0000001043087819 */ /* 0x008fc600000006ff */
[----:B------:R-:W3:Y:S01]  /*10c80*/  LDL.LU R67, [R1+0x670] ;  /* 0x0006700001437983 */ /* 0x000ee20000300800 */
[----:B------:R-:W-:Y:S01]  /*10c90*/  FADD.FTZ R6, R6, -UR28 ;  /* 0x8000001c06067e21 */ /* 0x000fe20008010000 */
[----:B------:R-:W-:Y:S01]  /*10ca0*/  FADD.FTZ R18, R18, R0 ;  /* 0x0000000012127221 */ /* 0x000fe20000010000 */
[----:B----4-:R-:W-:Y:S02]  /*10cb0*/  SHF.L.U32 R0, R52, 0x10, RZ ;  /* 0x0000001034007819 */ /* 0x010fe400000006ff */
[----:B------:R-:W-:Y:S01]  /*10cc0*/  FMUL.FTZ R6, R6, UR16 ;  /* 0x0000001006067c20 */ /* 0x000fe20008410000 */
[----:B------:R-:W4:Y:S01]  /*10cd0*/  LDL.LU R52, [R1+0x66c] ;  /* 0x00066c0001347983 */ /* 0x000f220000300800 */
[----:B------:R-:W-:Y:S02]  /*10ce0*/  FADD.FTZ R16, R16, R8 ;  /* 0x0000000810107221 */ /* 0x000fe40000010000 */
[----:B------:R-:W-:Y:S01]  /*10cf0*/  FFMA.FTZ R17, R8, R6, R17 ;  /* 0x0000000608117223 */ /* 0x000fe20000010011 */
[----:B------:R-:W-:Y:S01]  /*10d00*/  FMUL.FTZ R8, R5, R8 ;  /* 0x0000000805087220 */ /* 0x000fe20000410000 */
[----:B------:R-:W-:Y:S01]  /*10d10*/  FADD.FTZ R21, R21, R9 ;  /* 0x0000000915157221 */ /* 0x000fe20000010000 */
[----:B------:R-:W-:-:S02]  /*10d20*/  FADD.FTZ R0, R0, -UR28 ;  /* 0x8000001c00007e21 */ /* 0x000fc40008010000 */
[----:B------:R-:W-:Y:S01]  /*10d30*/  FFMA.FTZ R23, R6, R8, R23 ;  /* 0x0000000806177223 */ /* 0x000fe20000010017 */
[----:B------:R-:W-:Y:S01]  /*10d40*/  FADD.FTZ R21, R7, R21 ;  /* 0x0000001507157221 */ /* 0x000fe20000010000 */
[----:B------:R-:W-:Y:S01]  /*10d50*/  SHF.L.U32 R7, R44, 0x10, RZ ;  /* 0x000000102c077819 */ /* 0x000fe200000006ff */
[----:B------:R-:W-:Y:S01]  /*10d60*/  FMUL.FTZ R0, R0, UR16 ;  /* 0x0000001000007c20 */ /* 0x000fe20008410000 */
[----:B------:R-:W-:Y:S02]  /*10d70*/  SHF.L.U32 R9, R25, 0x10, RZ ;  /* 0x0000001019097819 */ /* 0x000fe400000006ff */
[----:B------:R-:W-:Y:S01]  /*10d80*/  SHF.L.U32 R6, R68, 0x10, RZ ;  /* 0x0000001044067819 */ /* 0x000fe200000006ff */
[----:B------:R-:W-:Y:S01]  /*10d90*/  FADD.FTZ R18, R18, R7 ;  /* 0x0000000712127221 */ /* 0x000fe20000010000 */
[----:B------:R-:W4:Y:S01]  /*10da0*/  LDL.LU R68, [R1+0x2cc] ;  /* 0x0002cc0001447983 */ /* 0x000f220000300800 */
[----:B------:R-:W-:Y:S01]  /*10db0*/  FFMA.FTZ R20, R7, R0, R20 ;  /* 0x0000000007147223 */ /* 0x000fe20000010014 */
[----:B------:R-:W-:Y:S01]  /*10dc0*/  FMUL.FTZ R7, R4, R7 ;  /* 0x0000000704077220 */ /* 0x000fe20000410000 */
[----:B------:R-:W-:Y:S01]  /*10dd0*/  FADD.FTZ R9, R9, -UR28 ;  /* 0x8000001c09097e21 */ /* 0x000fe20008010000 */
[----:B------:R-:W-:Y:S01]  /*10de0*/  FADD.FTZ R10, R21, R8 ;  /* 0x00000008150a7221 */ /* 0x000fe20000010000 */
[----:B------:R-:W-:Y:S01]  /*10df0*/  SHF.L.U32 R26, R26, 0x10, RZ ;  /* 0x000000101a1a7819 */ /* 0x000fe200000006ff */
[----:B------:R-:W-:Y:S01]  /*10e00*/  FFMA.FTZ R23, R0, R7, R23 ;  /* 0x0000000700177223 */ /* 0x000fe20000010017 */
[----:B------:R-:W-:Y:S01]  /*10e10*/  FMUL.FTZ R8, R9, UR16 ;  /* 0x0000001009087c20 */ /* 0x000fe20008410000 */
[----:B------:R-:W-:Y:S01]  /*10e20*/  FADD.FTZ R10, R7, R10 ;  /* 0x0000000a070a7221 */ /* 0x000fe20000010000 */
[----:B------:R-:W-:Y:S01]  /*10e30*/  FMUL.FTZ R7, R5, R6 ;  /* 0x0000000605077220 */ /* 0x000fe20000410000 */
[----:B------:R-:W-:Y:S01]  /*10e40*/  FADD.FTZ R16, R16, R6 ;  /* 0x0000000610107221 */ /* 0x000fe20000010000 */
[----:B------:R-:W-:Y:S01]  /*10e50*/  FFMA.FTZ R17, R6, R8, R17 ;  /* 0x0000000806117223 */ /* 0x000fe20000010011 */
[----:B------:R-:W-:Y:S01]  /*10e60*/  SHF.L.U32 R27, R27, 0x10, RZ ;  /* 0x000000101b1b7819 */ /* 0x000fe200000006ff */
[----:B------:R-:W4:Y:S01]  /*10e70*/  LDL.LU R25, [R1+0x6d0] ;  /* 0x0006d00001197983 */ /* 0x000f220000300800 */
[----:B--2---:R-:W-:-:S03]  /*10e80*/  SHF.L.U32 R0, R66, 0x10, RZ ;  /* 0x0000001042007819 */ /* 0x004fc600000006ff */
[----:B------:R-:W2:Y:S02]  /*10e90*/  LDL.LU R66, [R1+0x684] ;  /* 0x0006840001427983 */ /* 0x000ea40000300800 */
[----:B------:R-:W-:Y:S01]  /*10ea0*/  FADD.FTZ R6, R0, -UR28 ;  /* 0x8000001c00067e21 */ /* 0x000fe20008010000 */
[----:B---3--:R-:W-:Y:S02]  /*10eb0*/  SHF.L.U32 R0, R67, 0x10, RZ ;  /* 0x0000001043007819 */ /* 0x008fe400000006ff */
[----:B------:R-:W3:Y:S01]  /*10ec0*/  LDL.LU R67, [R1+0x688] ;  /* 0x0006880001437983 */ /* 0x000ee20000300800 */
[----:B------:R-:W-:Y:S01]  /*10ed0*/  FADD.FTZ R10, R10, R7 ;  /* 0x000000070a0a7221 */ /* 0x000fe20000010000 */
[----:B------:R-:W-:Y:S01]  /*10ee0*/  FFMA.FTZ R23, R8, R7, R23 ;  /* 0x0000000708177223 */ /* 0x000fe20000010017 */
[----:B------:R-:W-:Y:S01]  /*10ef0*/  SHF.L.U32 R7, R42, 0x10, RZ ;  /* 0x000000102a077819 */ /* 0x000fe200000006ff */
[----:B------:R-:W-:Y:S01]  /*10f00*/  FMUL.FTZ R6, R6, UR16 ;  /* 0x0000001006067c20 */ /* 0x000fe20008410000 */
[----:B------:R-:W-:-:S02]  /*10f10*/  SHF.L.U32 R9, R69, 0x10, RZ ;  /* 0x0000001045097819 */ /* 0x000fc400000006ff */
[----:B----4-:R-:W-:Y:S01]  /*10f20*/  SHF.L.U32 R12, R52, 0x10, RZ ;  /* 0x00000010340c7819 */ /* 0x010fe200000006ff */
[----:B------:R-:W-:Y:S01]  /*10f30*/  FADD.FTZ R18, R18, R7 ;  /* 0x0000000712127221 */ /* 0x000fe20000010000 */
[----:B------:R-:W-:Y:S01]  /*10f40*/  FFMA.FTZ R20, R7, R6, R20 ;  /* 0x0000000607147223 */ /* 0x000fe20000010014 */
[----:B------:R-:W-:Y:S01]  /*10f50*/  FADD.FTZ R8, R9, -UR28 ;  /* 0x8000001c09087e21 */ /* 0x000fe20008010000 */
[----:B------:R-:W-:Y:S01]  /*10f60*/  FMUL.FTZ R7, R4, R7 ;  /* 0x0000000704077220 */ /* 0x000fe20000410000 */
[----:B------:R-:W-:Y:S01]  /*10f70*/  FMUL.FTZ R9, R5, R12 ;  /* 0x0000000c05097220 */ /* 0x000fe20000410000 */
[----:B------:R-:W4:Y:S01]  /*10f80*/  LDL.LU R52, [R1+0x698] ;  /* 0x0006980001347983 */ /* 0x000f220000300800 */
[----:B------:R-:W-:Y:S01]  /*10f90*/  FMUL.FTZ R8, R8, UR16 ;  /* 0x0000001008087c20 */ /* 0x000fe20008410000 */
[----:B------:R-:W-:Y:S01]  /*10fa0*/  FFMA.FTZ R23, R6, R7, R23 ;  /* 0x0000000706177223 */ /* 0x000fe20000010017 */
[----:B------:R-:W-:Y:S01]  /*10fb0*/  FADD.FTZ R0, R0, -UR28 ;  /* 0x8000001c00007e21 */ /* 0x000fe20008010000 */
[----:B------:R-:W-:Y:S01]  /*10fc0*/  FADD.FTZ R26, R26, -UR28 ;  /* 0x8000001c1a1a7e21 */ /* 0x000fe20008010000 */
[----:B------:R-:W-:Y:S01]  /*10fd0*/  FFMA.FTZ R17, R12, R8, R17 ;  /* 0x000000080c117223 */ /* 0x000fe20000010011 */
[----:B------:R-:W-:Y:S01]  /*10fe0*/  FFMA.FTZ R23, R8, R9, R23 ;  /* 0x0000000908177223 */ /* 0x000fe20000010017 */
[----:B------:R-:W-:Y:S01]  /*10ff0*/  SHF.L.U32 R29, R29, 0x10, RZ ;  /* 0x000000101d1d7819 */ /* 0x000fe200000006ff */
[----:B------:R-:W4:Y:S01]  /*11000*/  LDL.LU R69, [R1+0x6cc] ;  /* 0x0006cc0001457983 */ /* 0x000f220000300800 */
[----:B------:R-:W-:-:S03]  /*11010*/  SHF.L.U32 R8, R68, 0x10, RZ ;  /* 0x0000001044087819 */ /* 0x000fc600000006ff */
[----:B------:R-:W4:Y:S01]  /*11020*/  LDL.LU R68, [R1+0x69c] ;  /* 0x00069c0001447983 */ /* 0x000f220000300800 */
[----:B------:R-:W-:Y:S01]  /*11030*/  FADD.FTZ R10, R7, R10 ;  /* 0x0000000a070a7221 */ /* 0x000fe20000010000 */
[----:B------:R-:W-:Y:S01]  /*11040*/  SHF.L.U32 R7, R40, 0x10, RZ ;  /* 0x0000001028077819 */ /* 0x000fe200000006ff */
[----:B------:R-:W-:Y:S02]  /*11050*/  FMUL.FTZ R6, R0, UR16 ;  /* 0x0000001000067c20 */ /* 0x000fe40008410000 */
[----:B------:R-:W-:Y:S02]  /*11060*/  FADD.FTZ R10, R10, R9 ;  /* 0x000000090a0a7221 */ /* 0x000fe40000010000 */
[----:B------:R-:W-:Y:S01]  /*11070*/  FMUL.FTZ R9, R4, R7 ;  /* 0x0000000704097220 */ /* 0x000fe20000410000 */
[----:B------:R-:W-:Y:S01]  /*11080*/  FADD.FTZ R18, R18, R7 ;  /* 0x0000000712127221 */ /* 0x000fe20000010000 */
[----:B------:R-:W-:Y:S01]  /*11090*/  FFMA.FTZ R20, R7, R6, R20 ;  /* 0x0000000607147223 */ /* 0x000fe20000010014 */
[----:B------:R-:W-:Y:S01]  /*110a0*/  FADD.FTZ R16, R16, R12 ;  /* 0x0000000c10107221 */ /* 0x000fe20000010000 */
[----:B--2---:R-:W-:-:S02]  /*110b0*/  SHF.L.U32 R7, R66, 0x10, RZ ;  /* 0x0000001042077819 */ /* 0x004fc400000006ff */
[----:B------:R-:W2:Y:S01]  /*110c0*/  LDL.LU R66, [R1+0x6ac] ;  /* 0x0006ac0001427983 */ /* 0x000ea20000300800 */
[----:B---3--:R-:W-:-:S03]  /*110d0*/  SHF.L.U32 R12, R67, 0x10, RZ ;  /* 0x00000010430c7819 */ /* 0x008fc600000006ff */
[----:B------:R-:W3:Y:S01]  /*110e0*/  LDL.LU R67, [R1+0x6a4] ;  /* 0x0006a40001437983 */ /* 0x000ee20000300800 */
[----:B------:R-:W-:Y:S01]  /*110f0*/  FADD.FTZ R0, R9, R10 ;  /* 0x0000000a09007221 */ /* 0x000fe20000010000 */
[----:B------:R-:W-:Y:S01]  /*11100*/  FFMA.FTZ R6, R6, R9, R23 ;  /* 0x0000000906067223 */ /* 0x000fe20000010017 */
[----:B------:R-:W-:Y:S01]  /*11110*/  FADD.FTZ R9, R8, -UR28 ;  /* 0x8000001c08097e21 */ /* 0x000fe20008010000 */
[----:B------:R-:W-:Y:S01]  /*11120*/  SHF.L.U32 R8, R49, 0x10, RZ ;  /* 0x0000001031087819 */ /* 0x000fe200000006ff */
[----:B------:R-:W-:Y:S01]  /*11130*/  FADD.FTZ R10, R7, -UR28 ;  /* 0x8000001c070a7e21 */ /* 0x000fe20008010000 */
[----:B------:R-:W-:Y:S01]  /*11140*/  SHF.L.U32 R7, R38, 0x10, RZ ;  /* 0x0000001026077819 */ /* 0x000fe200000006ff */
[----:B------:R-:W-:Y:S02]  /*11150*/  FMUL.FTZ R9, R9, UR16 ;  /* 0x0000001009097c20 */ /* 0x000fe40008410000 */
[----:B------:R-:W-:Y:S01]  /*11160*/  FMUL.FTZ R10, R10, UR16 ;  /* 0x000000100a0a7c20 */ /* 0x000fe20008410000 */
[----:B------:R-:W-:Y:S01]  /*11170*/  FMUL.FTZ R11, R5, R8 ;  /* 0x00000008050b7220 */ /* 0x000fe20000410000 */
[----:B------:R-:W-:Y:S01]  /*11180*/  FADD.FTZ R12, R12, -UR28 ;  /* 0x8000001c0c0c7e21 */ /* 0x000fe20008010000 */
        /* <DEDUP_REMOVED lines=8> */
[----:B------:R-:W-:Y:S01]  /*11210*/  FMUL.FTZ R12, R12, UR16 ;  /* 0x000000100c0c7c20 */ /* 0x000fe20008410000 */
[----:B----4-:R-:W-:Y:S01]  /*11220*/  SHF.L.U32 R6, R52, 0x10, RZ ;  /* 0x0000001034067819 */ /* 0x010fe200000006ff */
        /* <DEDUP_REMOVED lines=10> */
[----:B------:R-:W-:Y:S01]  /*112d0*/  FADD.FTZ R0, R8, -UR28 ;  /* 0x8000001c08007e21 */ /* 0x000fe20008010000 */
[----:B------:R-:W-:Y:S01]  /*112e0*/  FMUL.FTZ R8, R6, UR16 ;  /* 0x0000001006087c20 */ /* 0x000fe20008410000 */
[----:B------:R-:W-:Y:S01]  /*112f0*/  SHF.L.U32 R12, R45, 0x10, RZ ;  /* 0x000000102d0c7819 */ /* 0x000fe200000006ff */
[----:B------:R-:W4:Y:S01]  /*11300*/  LDL.LU R68, [R1+0x6c0] ;  /* 0x0006c00001447983 */ /* 0x000f220000300800 */
[----:B------:R-:W-:Y:S01]  /*11310*/  FADD.FTZ R18, R18, R7 ;  /* 0x0000000712127221 */ /* 0x000fe20000010000 */
[----:B------:R-:W-:Y:S01]  /*11320*/  FFMA.FTZ R20, R7, R8, R20 ;  /* 0x0000000807147223 */ /* 0x000fe20000010014 */
[----:B------:R-:W-:Y:S01]  /*11330*/  FMUL.FTZ R7, R4, R7 ;  /* 0x0000000704077220 */ /* 0x000fe20000410000 */
[----:B------:R-:W-:Y:S01]  /*11340*/  FMUL.FTZ R14, R0, UR16 ;  /* 0x00000010000e7c20 */ /* 0x000fe20008410000 */
[----:B------:R-:W-:Y:S01]  /*11350*/  FMUL.FTZ R13, R5, R12 ;  /* 0x0000000c050d7220 */ /* 0x000fe20000410000 */
[----:B------:R-:W-:Y:S01]  /*11360*/  FMUL.FTZ R26, R26, UR16 ;  /* 0x000000101a1a7c20 */ /* 0x000fe20008410000 */
[----:B------:R-:W-:Y:S01]  /*11370*/  FFMA.FTZ R9, R8, R7, R9 ;  /* 0x0000000708097223 */ /* 0x000fe20000010009 */
[----:B------:R-:W-:Y:S01]  /*11380*/  FFMA.FTZ R6, R12, R14, R17 ;  /* 0x0000000e0c067223 */ /* 0x000fe20000010011 */
[----:B------:R-:W-:Y:S01]  /*11390*/  SHF.L.U32 R30, R30, 0x10, RZ ;  /* 0x000000101e1e7819 */ /* 0x000fe200000006ff */
[----:B------:R-:W-:Y:S01]  /*113a0*/  FADD.FTZ R29, R29, -UR28 ;  /* 0x8000001c1d1d7e21 */ /* 0x000fe20008010000 */
[----:B------:R-:W-:Y:S01]  /*113b0*/  FFMA.FTZ R14, R14, R13, R9 ;  /* 0x0000000d0e0e7223 */ /* 0x000fe20000010009 */
[----:B------:R-:W-:Y:S01]  /*113c0*/  SHF.L.U32 R33, R33, 0x10, RZ ;  /* 0x0000001021217819 */ /* 0x000fe200000006ff */
[----:B------:R-:W4:Y:S01]  /*113d0*/  LDL.LU R52, [R1+0x6d8] ;  /* 0x0006d80001347983 */ /* 0x000f220000300800 */
[----:B--2---:R-:W-:-:S03]  /*113e0*/  SHF.L.U32 R11, R66, 0x10, RZ ;  /* 0x00000010420b7819 */ /* 0x004fc600000006ff */
[----:B------:R-:W2:Y:S01]  /*113f0*/  LDL.LU R66, [R1+0x6c8] ;  /* 0x0006c80001427983 */ /* 0x000ea20000300800 */
[----:B---3--:R-:W-:-:S03]  /*11400*/  SHF.L.U32 R9, R67, 0x10, RZ ;  /* 0x0000001043097819 */ /* 0x008fc600000006ff */
[----:B------:R-:W3:Y:S01]  /*11410*/  LDL.LU R67, [R1+0x6c4] ;  /* 0x0006c40001437983 */ /* 0x000ee20000300800 */
[----:B------:R-:W-:Y:S01]  /*11420*/  FADD.FTZ R11, R11, -UR28 ;  /* 0x8000001c0b0b7e21 */ /* 0x000fe20008010000 */
[----:B------:R-:W-:Y:S01]  /*11430*/  FADD.FTZ R10, R7, R10 ;  /* 0x0000000a070a7221 */ /* 0x000fe20000010000 */
[----:B------:R-:W-:Y:S02]  /*11440*/  SHF.L.U32 R7, R28, 0x10, RZ ;  /* 0x000000101c077819 */ /* 0x000fe400000006ff */
[----:B------:R-:W-:Y:S01]  /*11450*/  FMUL.FTZ R11, R11, UR16 ;  /* 0x000000100b0b7c20 */ /* 0x000fe20008410000 */
[----:B------:R-:W-:Y:S02]  /*11460*/  FADD.FTZ R15, R10, R13 ;  /* 0x0000000d0a0f7221 */ /* 0x000fe40000010000 */
        /* <DEDUP_REMOVED lines=9> */
[----:B------:R-:W-:Y:S01]  /*11500*/  SHF.L.U32 R7, R31, 0x10, RZ ;  /* 0x000000101f077819 */ /* 0x000fe200000006ff */
[----:B------:R-:W-:-:S02]  /*11510*/  FMUL.FTZ R11, R8, UR16 ;  /* 0x00000010080b7c20 */ /* 0x000fc40008410000 */
[----:B------:R-:W-:Y:S01]  /*11520*/  FMUL.FTZ R10, R10, UR16 ;  /* 0x000000100a0a7c20 */ /* 0x000fe20008410000 */
        /* <DEDUP_REMOVED lines=8> */
[----:B------:R-:W-:Y:S02]  /*115b0*/  FADD.FTZ R0, R0, R9 ;  /* 0x0000000900007221 */ /* 0x000fe40000010000 */
[----:B------:R-:W-:Y:S01]  /*115c0*/  FADD.FTZ R12, R7, R12 ;  /* 0x0000000c070c7221 */ /* 0x000fe20000010000 */
[----:B------:R-:W-:Y:S01]  /*115d0*/  FFMA.FTZ R11, R10, R7, R11 ;  /* 0x000000070a0b7223 */ /* 0x000fe2000001000b */
[----:B------:R-:W-:Y:S01]  /*115e0*/  FMUL.FTZ R7, R5, R27 ;  /* 0x0000001b05077220 */ /* 0x000fe20000410000 */
[----:B------:R-:W-:Y:S01]  /*115f0*/  FFMA.FTZ R6, R27, R26, R6 ;  /* 0x0000001a1b067223 */ /* 0x000fe20000010006 */
[----:B------:R-:W-:Y:S01]  /*11600*/  FADD.FTZ R30, R30, -UR28 ;  /* 0x8000001c1e1e7e21 */ /* 0x000fe20008010000 */
[----:B------:R-:W-:Y:S01]  /*11610*/  SHF.L.U32 R39, R39, 0x10, RZ ;  /* 0x0000001027277819 */ /* 0x000fe200000006ff */
[----:B------:R-:W-:Y:S01]  /*11620*/  FADD.FTZ R9, R12, R7 ;  /* 0x000000070c097221 */ /* 0x000fe20000010000 */
[----:B------:R-:W-:Y:S01]  /*11630*/  FFMA.FTZ R26, R26, R7, R11 ;  /* 0x000000071a1a7223 */ /* 0x000fe2000001000b */
[----:B------:R-:W-:Y:S01]  /*11640*/  FADD.FTZ R0, R0, R27 ;  /* 0x0000001b00007221 */ /* 0x000fe20000010000 */
[----:B----4-:R-:W-:Y:S01]  /*11650*/  SHF.L.U32 R7, R68, 0x10, RZ ;  /* 0x0000001044077819 */ /* 0x010fe200000006ff */
[----:B------:R-:W-:Y:S01]  /*11660*/  FMUL.FTZ R29, R29, UR16 ;  /* 0x000000101d1d7c20 */ /* 0x000fe20008410000 */
[----:B------:R-:W-:Y:S01]  /*11670*/  FMUL.FTZ R8, R4, R33 ;  /* 0x0000002104087220 */ /* 0x000fe20000410000 */
[----:B------:R-:W-:Y:S01]  /*11680*/  FMUL.FTZ R11, R30, UR16 ;  /* 0x000000101e0b7c20 */ /* 0x000fe20008410000 */
[----:B------:R-:W-:Y:S01]  /*11690*/  FADD.FTZ R10, R0, R39 ;  /* 0x00000027000a7221 */ /* 0x000fe20000010000 */
[----:B------:R-:W-:Y:S01]  /*116a0*/  FMUL.FTZ R12, R5, R39 ;  /* 0x00000027050c7220 */ /* 0x000fe20000410000 */
[----:B------:R-:W-:Y:S01]  /*116b0*/  FADD.FTZ R9, R8, R9 ;  /* 0x0000000908097221 */ /* 0x000fe20000010000 */
[----:B------:R-:W-:Y:S01]  /*116c0*/  FFMA.FTZ R26, R29, R8, R26 ;  /* 0x000000081d1a7223 */ /* 0x000fe2000001001a */
[----:B------:R-:W-:Y:S01]  /*116d0*/  FADD.FTZ R0, R7, -UR28 ;  /* 0x8000001c07007e21 */ /* 0x000fe20008010000 */
[----:B------:R-:W4:Y:S01]  /*116e0*/  LDL.LU R68, [R1+0x6d4] ;  /* 0x0006d40001447983 */ /* 0x000f220000300800 */
[----:B------:R-:W-:Y:S01]  /*116f0*/  FFMA.FTZ R6, R39, R11, R6 ;  /* 0x0000000b27067223 */ /* 0x000fe20000010006 */
[----:B------:R-:W-:Y:S01]  /*11700*/  FADD.FTZ R8, R9, R12 ;  /* 0x0000000c09087221 */ /* 0x000fe20000010000 */
[----:B------:R-:W-:Y:S01]  /*11710*/  FFMA.FTZ R11, R11, R12, R26 ;  /* 0x0000000c0b0b7223 */ /* 0x000fe2000001001a */
[----:B--2---:R-:W-:-:S02]  /*11720*/  SHF.L.U32 R7, R66, 0x10, RZ ;  /* 0x0000001042077819 */ /* 0x004fc400000006ff */
[----:B------:R-:W2:Y:S01]  /*11730*/  LDL.LU R66, [R1+0x6dc] ;  /* 0x0006dc0001427983 */ /* 0x000ea20000300800 */
[----:B---3--:R-:W-:-:S03]  /*11740*/  SHF.L.U32 R12, R67, 0x10, RZ ;  /* 0x00000010430c7819 */ /* 0x008fc600000006ff */
[----:B------:R-:W3:Y:S01]  /*11750*/  LDL.LU R67, [R1+0x6e0] ;  /* 0x0006e00001437983 */ /* 0x000ee20000300800 */
[----:B------:R-:W-:Y:S01]  /*11760*/  FADD.FTZ R18, R18, R33 ;  /* 0x0000002112127221 */ /* 0x000fe20000010000 */
[----:B------:R-:W-:Y:S01]  /*11770*/  FFMA.FTZ R20, R33, R29, R20 ;  /* 0x0000001d21147223 */ /* 0x000fe20000010014 */
[----:B------:R-:W-:Y:S01]  /*11780*/  FMUL.FTZ R0, R0, UR16 ;  /* 0x0000001000007c20 */ /* 0x000fe20008410000 */
[----:B------:R-:W-:Y:S01]  /*11790*/  FMUL.FTZ R9, R4, R7 ;  /* 0x0000000704097220 */ /* 0x000fe20000410000 */
[----:B------:R-:W-:Y:S02]  /*117a0*/  FADD.FTZ R18, R18, R7 ;  /* 0x0000000712127221 */ /* 0x000fe40000010000 */
        /* <DEDUP_REMOVED lines=8> */
[----:B------:R-:W3:Y:S01]  /*11830*/  LDL.LU R25, [R1+0x6f0] ;  /* 0x0006f00001197983 */ /* 0x000ee20000300800 */
[----:B------:R-:W-:Y:S01]  /*11840*/  SHF.L.U32 R7, R52, 0x10, RZ ;  /* 0x0000001034077819 */ /* 0x000fe200000006ff */
[----:B------:R-:W-:Y:S01]  /*11850*/  FMUL.FTZ R0, R0, UR16 ;  /* 0x0000001000007c20 */ /* 0x000fe20008410000 */
[----:B------:R-:W-:Y:S01]  /*11860*/  FADD.FTZ R10, R10, R9 ;  /* 0x000000090a0a7221 */ /* 0x000fe20000010000 */
[----:B------:R-:W-:Y:S01]  /*11870*/  FFMA.FTZ R6, R9, R12, R6 ;  /* 0x0000000c09067223 */ /* 0x000fe20000010006 */
[----:B------:R-:W-:Y:S01]  /*11880*/  FMUL.FTZ R9, R5, R9 ;  /* 0x0000000905097220 */ /* 0x000fe20000410000 */
[----:B------:R-:W3:Y:S01]  /*11890*/  LDL.LU R69, [R1+0x6f8] ;  /* 0x0006f80001457983 */ /* 0x000ee20000300800 */
[----:B------:R-:W-:Y:S01]  /*118a0*/  FADD.FTZ R18, R18, R7 ;  /* 0x0000000712127221 */ /* 0x000fe20000010000 */
[----:B------:R-:W-:Y:S01]  /*118b0*/  FFMA.FTZ R20, R7, R0, R20 ;  /* 0x0000000007147223 */ /* 0x000fe20000010014 */
[----:B------:R-:W-:Y:S01]  /*118c0*/  FMUL.FTZ R7, R4, R7 ;  /* 0x0000000704077220 */ /* 0x000fe20000410000 */
[----:B------:R-:W3:Y:S01]  /*118d0*/  LDL.LU R52, [R1+0x6f4] ;  /* 0x0006f40001347983 */ /* 0x000ee20000300800 */
[----:B------:R-:W-:Y:S01]  /*118e0*/  FFMA.FTZ R11, R12, R9, R11 ;  /* 0x000000090c0b7223 */ /* 0x000fe2000001000b */
[----:B------:R-:W-:-:S03]  /*118f0*/  FADD.FTZ R8, R8, R9 ;  /* 0x0000000908087221 */ /* 0x000fc60000010000 */
[----:B------:R-:W-:Y:S01]  /*11900*/  FFMA.FTZ R11, R0, R7, R11 ;  /* 0x00000007000b7223 */ /* 0x000fe2000001000b */
[----:B----4-:R-:W-:Y:S02]  /*11910*/  SHF.L.U32 R13, R68, 0x10, RZ ;  /* 0x00000010440d7819 */ /* 0x010fe400000006ff */
[----:B------:R-:W4:Y:S01]  /*11920*/  LDL.LU R68, [R1+0x6fc] ;  /* 0x0006fc0001447983 */ /* 0x000f220000300800 */
[----:B--2---:R-:W-:-:S03]  /*11930*/  SHF.L.U32 R9, R66, 0x10, RZ ;  /* 0x0000001042097819 */ /* 0x004fc600000006ff */
[----:B------:R-:W2:Y:S01]  /*11940*/  LDL.LU R66, [R1+0x700] ;  /* 0x0007000001427983 */ /* 0x000ea20000300800 */
[----:B---3--:R-:W-:-:S03]  /*11950*/  SHF.L.U32 R0, R67, 0x10, RZ ;  /* 0x0000001043007819 */ /* 0x008fc600000006ff */
[----:B------:R-:W3:Y:S01]  /*11960*/  LDL.LU R67, [R1+0x704] ;  /* 0x0007040001437983 */ /* 0x000ee20000300800 */
[----:B------:R-:W-:-:S04]  /*11970*/  FADD.FTZ R13, R13, -UR28 ;  /* 0x8000001c0d0d7e21 */ /* 0x000fc80008010000 */
[----:B------:R-:W-:Y:S01]  /*11980*/  FMUL.FTZ R12, R13, UR16 ;  /* 0x000000100d0c7c20 */ /* 0x000fe20008410000 */
[----:B------:R-:W-:Y:S01]  /*11990*/  FMUL.FTZ R13, R5, R9 ;  /* 0x00000009050d7220 */ /* 0x000fe20000410000 */
[----:B------:R-:W-:Y:S01]  /*119a0*/  FADD.FTZ R8, R7, R8 ;  /* 0x0000000807087221 */ /* 0x000fe20000010000 */
[----:B------:R-:W-:Y:S01]  /*119b0*/  SHF.L.U32 R7, R54, 0x10, RZ ;  /* 0x0000001036077819 */ /* 0x000fe200000006ff */
[----:B------:R-:W-:Y:S01]  /*119c0*/  FFMA.FTZ R6, R9, R12, R6 ;  /* 0x0000000c09067223 */ /* 0x000fe20000010006 */
[----:B------:R-:W-:Y:S01]  /*119d0*/  FFMA.FTZ R11, R12, R13, R11 ;  /* 0x0000000d0c0b7223 */ /* 0x000fe2000001000b */
[----:B------:R-:W-:Y:S01]  /*119e0*/  SHF.L.U32 R12, R56, 0x10, RZ ;  /* 0x00000010380c7819 */ /* 0x000fe200000006ff */
[----:B------:R-:W-:Y:S01]  /*119f0*/  FADD.FTZ R0, R0, -UR28 ;  /* 0x8000001c00007e21 */ /* 0x000fe20008010000 */
[----:B------:R-:W-:Y:S01]  /*11a00*/  FADD.FTZ R10, R10, R9 ;  /* 0x000000090a0a7221 */ /* 0x000fe20000010000 */
[----:B------:R-:W-:Y:S01]  /*11a10*/  SHF.L.U32 R15, R53, 0x10, RZ ;  /* 0x00000010350f7819 */ /* 0x000fe200000006ff */
[----:B------:R-:W-:Y:S01]  /*11a20*/  FMUL.FTZ R9, R4, R7 ;  /* 0x0000000704097220 */ /* 0x000fe20000410000 */
[----:B------:R-:W-:Y:S01]  /*11a30*/  FMUL.FTZ R0, R0, UR16 ;  /* 0x0000001000007c20 */ /* 0x000fe20008410000 */
[----:B------:R-:W-:Y:S01]  /*11a40*/  FADD.FTZ R12, R12, -UR28 ;  /* 0x8000001c0c0c7e21 */ /* 0x000fe20008010000 */
[----:B------:R-:W-:Y:S01]  /*11a50*/  FADD.FTZ R8, R8, R13 ;  /* 0x0000000d08087221 */ /* 0x000fe20000010000 */
[----:B------:R-:W-:Y:S01]  /*11a60*/  SHF.L.U32 R13, R25, 0x10, RZ ;  /* 0x00000010190d7819 */ /* 0x000fe200000006ff */
[----:B------:R-:W-:Y:S01]  /*11a70*/  FFMA.FTZ R11, R0, R9, R11 ;  /* 0x00000009000b7223 */ /* 0x000fe2000001000b */
[----:B------:R-:W-:Y:S01]  /*11a80*/  FMUL.FTZ R17, R5, R15 ;  /* 0x0000000f05117220 */ /* 0x000fe20000410000 */
[----:B------:R-:W-:Y:S01]  /*11a90*/  FMUL.FTZ R12, R12, UR16 ;  /* 0x000000100c0c7c20 */ /* 0x000fe20008410000 */
[----:B------:R-:W-:Y:S01]  /*11aa0*/  FADD.FTZ R8, R9, R8 ;  /* 0x0000000809087221 */ /* 0x000fe20000010000 */
[----:B------:R-:W-:Y:S01]  /*11ab0*/  SHF.L.U32 R9, R69, 0x10, RZ ;  /* 0x0000001045097819 */ /* 0x000fe200000006ff */
[----:B------:R-:W-:Y:S01]  /*11ac0*/  FADD.FTZ R13, R13, -UR28 ;  /* 0x8000001c0d0d7e21 */ /* 0x000fe20008010000 */
[----:B------:R-:W-:Y:S01]  /*11ad0*/  FFMA.FTZ R14, R12, R17, R11 ;  /* 0x000000110c0e7223 */ /* 0x000fe2000001000b */
[----:B------:R-:W-:Y:S01]  /*11ae0*/  SHF.L.U32 R11, R52, 0x10, RZ ;  /* 0x00000010340b7819 */ /* 0x000fe200000006ff */
[----:B------:R-:W-:Y:S01]  /*11af0*/  FADD.FTZ R19, R8, R17 ;  /* 0x0000001108137221 */ /* 0x000fe20000010000 */
[----:B------:R-:W-:Y:S01]  /*11b00*/  FADD.FTZ R18, R18, R7 ;  /* 0x0000000712127221 */ /* 0x000fe20000010000 */
[----:B------:R-:W-:Y:S01]  /*11b10*/  FFMA.FTZ R20, R7, R0, R20 ;  /* 0x0000000007147223 */ /* 0x000fe20000010014 */
[----:B------:R-:W-:Y:S01]  /*11b20*/  FMUL.FTZ R8, R4, R9 ;  /* 0x0000000904087220 */ /* 0x000fe20000410000 */
[----:B------:R-:W-:Y:S01]  /*11b30*/  FMUL.FTZ R13, R13, UR16 ;  /* 0x000000100d0d7c20 */ /* 0x000fe20008410000 */
[----:B------:R-:W-:-:S02]  /*11b40*/  FADD.FTZ R11, R11, -UR28 ;  /* 0x8000001c0b0b7e21 */ /* 0x000fc40008010000 */
[----:B------:R-:W-:Y:S01]  /*11b50*/  FADD.FTZ R19, R8, R19 ;  /* 0x0000001308137221 */ /* 0x000fe20000010000 */
[----:B------:R-:W-:Y:S01]  /*11b60*/  FFMA.FTZ R14, R13, R8, R14 ;  /* 0x000000080d0e7223 */ /* 0x000fe2000001000e */
[----:B------:R-:W-:Y:S01]  /*11b70*/  FMUL.FTZ R11, R11, UR16 ;  /* 0x000000100b0b7c20 */ /* 0x000fe20008410000 */
[----:B------:R-:W-:Y:S01]  /*11b80*/  FADD.FTZ R10, R10, R15 ;  /* 0x0000000f0a0a7221 */ /* 0x000fe20000010000 */
[----:B------:R-:W-:Y:S01]  /*11b90*/  FFMA.FTZ R6, R15, R12, R6 ;  /* 0x0000000c0f067223 */ /* 0x000fe20000010006 */
[----:B----4-:R-:W-:Y:S01]  /*11ba0*/  SHF.L.U32 R7, R68, 0x10, RZ ;  /* 0x0000001044077819 */ /* 0x010fe200000006ff */
[----:B------:R-:W-:-:S04]  /*11bb0*/  FADD.FTZ R18, R18, R9 ;  /* 0x0000000912127221 */ /* 0x000fc80000010000 */
[----:B------:R-:W-:Y:S01]  /*11bc0*/  FMUL.FTZ R8, R5, R7 ;  /* 0x0000000705087220 */ /* 0x000fe20000410000 */
[----:B------:R-:W-:-:S03]  /*11bd0*/  FFMA.FTZ R9, R9, R13, R20 ;  /* 0x0000000d09097223 */ /* 0x000fc60000010014 */
[----:B------:R-:W-:Y:S01]  /*11be0*/  FADD.FTZ R12, R19, R8 ;  /* 0x00000008130c7221 */ /* 0x000fe20000010000 */
[----:B------:R-:W-:Y:S01]  /*11bf0*/  FFMA.FTZ R17, R11, R8, R14 ;  /* 0x000000080b117223 */ /* 0x000fe2000001000e */
[----:B------:R-:W-:Y:S01]  /*11c00*/  FFMA.FTZ R8, R7, R11, R6 ;  /* 0x0000000b07087223 */ /* 0x000fe20000010006 */
[----:B------:R-:W-:Y:S01]  /*11c10*/  FADD.FTZ R10, R10, R7 ;  /* 0x000000070a0a7221 */ /* 0x000fe20000010000 */
[----:B--2---:R-:W-:-:S05]  /*11c20*/  SHF.L.U32 R0, R66, 0x10, RZ ;  /* 0x0000001042007819 */ /* 0x004fca00000006ff */
[----:B------:R-:W-:Y:S01]  /*11c30*/  FADD.FTZ R0, R0, -UR28 ;  /* 0x8000001c00007e21 */ /* 0x000fe20008010000 */
[----:B---3--:R-:W-:-:S03]  /*11c40*/  SHF.L.U32 R16, R67, 0x10, RZ ;  /* 0x0000001043107819 */ /* 0x008fc600000006ff */
[----:B------:R-:W-:Y:S02]  /*11c50*/  FMUL.FTZ R0, R0, UR16 ;  /* 0x0000001000007c20 */ /* 0x000fe40008410000 */
[----:B------:R-:W-:Y:S01]  /*11c60*/  FMUL.FTZ R15, R4, R16 ;  /* 0x00000010040f7220 */ /* 0x000fe20000410000 */
[----:B------:R-:W-:Y:S01]  /*11c70*/  FADD.FTZ R11, R18, R16 ;  /* 0x00000010120b7221 */ /* 0x000fe20000010000 */
[----:B------:R-:W-:Y:S02]  /*11c80*/  FFMA.FTZ R9, R16, R0, R9 ;  /* 0x0000000010097223 */ /* 0x000fe40000010009 */
[----:B------:R-:W-:Y:S01]  /*11c90*/  FADD.FTZ R12, R15, R12 ;  /* 0x0000000c0f0c7221 */ /* 0x000fe20000010000 */
[----:B------:R-:W-:Y:S01]  /*11ca0*/  FFMA.FTZ R15, R0, R15, R17 ;  /* 0x0000000f000f7223 */ /* 0x000fe20000010011 */
[----:B------:R-:W-:Y:S06]  /*11cb0*/  BRA `(.L_x_371) ;  /* 0x000000b400d07947 */ /* 0x000fec0003800000 */
.L_x_370:
        /* <DEDUP_REMOVED lines=8> */
[----:B------:R1:W-:Y:S04]  /*11d40*/  STL [R1+0x72c], R37 ;  /* 0x00072c2501007387 */ /* 0x0003e80000100800 */
[----:B0-----:R-:W4:Y:S01]  /*11d50*/  LDL.LU R51, [R1+0x2fc] ;  /* 0x0002fc0001337983 */ /* 0x001f220000300800 */
[----:B------:R-:W-:-:S03]  /*11d60*/  SHF.L.U32 R52, R52, 0x10, RZ ;  /* 0x0000001034347819 */ /* 0x000fc600000006ff */
[----:B------:R0:W-:Y:S04]  /*11d70*/  STL [R1+0x728], R36 ;  /* 0x0007282401007387 */ /* 0x0001e80000100800 */
[----:B------:R0:W-:Y:S04]  /*11d80*/  STL [R1+0x724], R35 ;  /* 0x0007242301007387 */ /* 0x0001e80000100800 */
[----:B------:R0:W-:Y:S01]  /*11d90*/  STL [R1+0x720], R34 ;  /* 0x0007202201007387 */ /* 0x0001e20000100800 */
[----:B--2---:R-:W-:Y:S02]  /*11da0*/  SHF.L.U32 R16, R16, 0x10, RZ ;  /* 0x0000001010107819 */ /* 0x004fe400000006ff */
[----:B---3--:R-:W-:-:S03]  /*11db0*/  SHF.L.U32 R19, R19, 0x10, RZ ;  /* 0x0000001013137819 */ /* 0x008fc600000006ff */
[----:B------:R-:W-:Y:S01]  /*11dc0*/  FADD.FTZ R16, R16, -UR28 ;  /* 0x8000001c10107e21 */ /* 0x000fe20008010000 */
[----:B----4-:R-:W-:-:S03]  /*11dd0*/  SHF.L.U32 R20, R20, 0x10, RZ ;  /* 0x0000001014147819 */ /* 0x010fc600000006ff */
[----:B------:R-:W-:Y:S01]  /*11de0*/  FMUL.FTZ R16, R16, UR16 ;  /* 0x0000001010107c20 */ /* 0x000fe20008410000 */
[----:B------:R-:W-:-:S03]  /*11df0*/  SHF.L.U32 R22, R22, 0x10, RZ ;  /* 0x0000001016167819 */ /* 0x000fc600000006ff */
[----:B------:R-:W-:Y:S01]  /*11e00*/  FFMA.FTZ R18, R5, R16, R2 ;  /* 0x0000001005127223 */ /* 0x000fe20000010002 */
[----:B------:R-:W-:Y:S01]  /*11e10*/  FADD.FTZ R52, R52, -UR28 ;  /* 0x8000001c34347e21 */ /* 0x000fe20008010000 */
[----:B-1----:R-:W2:Y:S02]  /*11e20*/  LDL.LU R37, [R1+0x328] ;  /* 0x0003280001257983 */ /* 0x002ea40000300800 */
[----:B------:R-:W-:Y:S02]  /*11e30*/  FMUL.FTZ R17, R18, -1.4426950216293334961 ;  /* 0xbfb8aa3b12117820 */ /* 0x000fe40000410000 */
[----:B0-----:R-:W3:Y:S04]  /*11e40*/  LDL.LU R36, [R1+0x38c] ;  /* 0x00038c0001247983 */ /* 0x001ee80000300800 */
[----:B------:R-:W0:Y:S01]  /*11e50*/  MUFU.EX2 R17, R17 ;  /* 0x0000001100117308 */ /* 0x000e220000000800 */
[----:B------:R-:W-:Y:S01]  /*11e60*/  SHF.L.U32 R53, R53, 0x10, RZ ;  /* 0x0000001035357819 */ /* 0x000fe200000006ff */
[----:B------:R-:W4:Y:S01]  /*11e70*/  LDL.LU R35, [R1+0x4ac] ;  /* 0x0004ac0001237983 */ /* 0x000f220000300800 */
[----:B------:R-:W-:-:S02]  /*11e80*/  SHF.L.U32 R54, R54, 0x10, RZ ;  /* 0x0000001036367819 */ /* 0x000fc400000006ff */
[----:B------:R-:W-:Y:S01]  /*11e90*/  SHF.L.U32 R55, R55, 0x10, RZ ;  /* 0x0000001037377819 */ /* 0x000fe200000006ff */
[----:B------:R-:W4:Y:S01]  /*11ea0*/  LDL.LU R34, [R1+0x228] ;  /* 0x0002280001227983 */ /* 0x000f220000300800 */
        /* <DEDUP_REMOVED lines=39> */
[----:B------:R-:W-:Y:S01]  /*12120*/  FFMA.FTZ R21, R20, R21, 1 ;  /* 0x3f80000014157423 */ /* 0x000fe20000010015 */
[----:B------:R-:W-:-:S03]  /*12130*/  SHF.L.U32 R20, R66, 0x10, RZ ;  /* 0x0000001042147819 */ /* 0x000fc600000006ff */
[----:B------:R-:W-:Y:S02]  /*12140*/  FMUL.FTZ R21, R22, R21 ;  /* 0x0000001516157220 */ /* 0x000fe40000410000 */
[----:B------:R-:W-:Y:S02]  /*12150*/  FADD.FTZ R20, R20, -UR28 ;  /* 0x8000001c14147e21 */ /* 0x000fe40008010000 */
[-C--:B------:R-:W-:Y:S01]  /*12160*/  FFMA.FTZ R16, R19, R21.reuse, R16 ;  /* 0x0000001513107223 */ /* 0x080fe20000010010 */
[----:B------:R-:W-:Y:S01]  /*12170*/  FADD.FTZ R22, R18, R21 ;  /* 0x0000001512167221 */ /* 0x000fe20000010000 */
[----:B------:R-:W-:Y:S01]  /*12180*/  FMUL.FTZ R18, R5, R21 ;  /* 0x0000001505127220 */ /* 0x000fe20000410000 */
[----:B------:R-:W-:Y:S02]  /*12190*/  FMUL.FTZ R66, R20, UR16 ;  /* 0x0000001014427c20 */ /* 0x000fe40008410000 */
[----:B------:R0:W-:Y:S02]  /*121a0*/  STL [R1+0x70c], R16 ;  /* 0x00070c1001007387 */ /* 0x0001e40000100800 */
[----:B0-----:R-:W-:Y:S01]  /*121b0*/  FFMA.FTZ R16, R19, R18, R17 ;  /* 0x0000001213107223 */ /* 0x001fe20000010011 */
[----:B------:R-:W-:-:S04]  /*121c0*/  FFMA.FTZ R17, R4, R66, R3 ;  /* 0x0000004204117223 */ /* 0x000fc80000010003 */
[----:B------:R0:W-:Y:S02]  /*121d0*/  STL [R1+0x708], R16 ;  /* 0x0007081001007387 */ /* 0x0001e40000100800 */
[----:B0-----:R-:W-:-:S06]  /*121e0*/  FMUL.FTZ R16, R17, -1.4426950216293334961 ;  /* 0xbfb8aa3b11107820 */ /* 0x001fcc0000410000 */
[----:B------:R-:W0:Y:S02]  /*121f0*/  MUFU.EX2 R16, R16 ;  /* 0x0000001000107308 */ /* 0x000e240000000800 */
[----:B0-----:R-:W-:-:S06]  /*12200*/  FADD.FTZ R16, R16, 1 ;  /* 0x3f80000010107421 */ /* 0x001fcc0000010000 */
[----:B------:R-:W0:Y:S01]  /*12210*/  MUFU.RCP R16, R16 ;  /* 0x0000001000107308 */ /* 0x000e220000001000 */
[----:B------:R1:W-:Y:S01]  /*12220*/  STL [R1+0x210], R18 ;  /* 0x0002101201007387 */ /* 0x0003e20000100800 */
[----:B------:R-:W-:Y:S01]  /*12230*/  FMUL.FTZ R19, R52, UR16 ;  /* 0x0000001034137c20 */ /* 0x000fe20008410000 */
[----:B-1----:R-:W-:-:S05]  /*12240*/  SHF.L.U32 R18, R68, 0x10, RZ ;  /* 0x0000001044127819 */ /* 0x002fca00000006ff */
[----:B0-----:R-:W-:Y:S01]  /*12250*/  FMUL.FTZ R18, R18, R16 ;  /* 0x0000001012127220 */ /* 0x001fe20000410000 */
[----:B------:R-:W-:-:S04]  /*12260*/  FADD.FTZ R16, -R16, 1 ;  /* 0x3f80000010107421 */ /* 0x000fc80000010100 */
[----:B------:R-:W-:Y:S01]  /*12270*/  FFMA.FTZ R16, R17, R16, 1 ;  /* 0x3f80000011107423 */ /* 0x000fe20000010010 */
[----:B------:R-:W-:-:S03]  /*12280*/  FFMA.FTZ R17, R5, R19, R2 ;  /* 0x0000001305117223 */ /* 0x000fc60000010002 */
[----:B------:R-:W-:Y:S01]  /*12290*/  FMUL.FTZ R68, R18, R16 ;  /* 0x0000001012447220 */ /* 0x000fe20000410000 */
[----:B------:R-:W-:-:S06]  /*122a0*/  FMUL.FTZ R16, R17, -1.4426950216293334961 ;  /* 0xbfb8aa3b11107820 */ /* 0x000fcc0000410000 */
[----:B------:R-:W0:Y:S01]  /*122b0*/  MUFU.EX2 R16, R16 ;  /* 0x0000001000107308 */ /* 0x000e220000000800 */
[----:B------:R1:W-:Y:S01]  /*122c0*/  STL [R1+0x678], R19 ;  /* 0x0006781301007387 */ /* 0x0003e20000100800 */
[----:B0-----:R-:W-:-:S06]  /*122d0*/  FADD.FTZ R16, R16, 1 ;  /* 0x3f80000010107421 */ /* 0x001fcc0000010000 */
[----:B------:R-:W0:Y:S01]  /*122e0*/  MUFU.RCP R16, R16 ;  /* 0x0000001000107308 */ /* 0x000e220000001000 */
[----:B-1----:R-:W-:-:S05]  /*122f0*/  SHF.L.U32 R19, R69, 0x10, RZ ;  /* 0x0000001045137819 */ /* 0x002fca00000006ff */
[----:B------:R-:W-:-:S04]  /*12300*/  FADD.FTZ R19, R19, -UR28 ;  /* 0x8000001c13137e21 */ /* 0x000fc80008010000 */
[----:B------:R-:W-:Y:S01]  /*12310*/  FMUL.FTZ R20, R19, UR16 ;  /* 0x0000001013147c20 */ /* 0x000fe20008410000 */
[----:B--2---:R-:W-:Y:S02]  /*12320*/  SHF.L.U32 R18, R24, 0x10, RZ ;  /* 0x0000001018127819 */ /* 0x004fe400000006ff */
[----:B------:R-:W2:Y:S03]  /*12330*/  LDL.LU R24, [R1+0x32c] ;  /* 0x00032c0001187983 */ /* 0x000ea60000300800 */
        /* <DEDUP_REMOVED lines=15> */
[----:B---3--:R-:W-:Y:S02]  /*12430*/  SHF.L.U32 R18, R23, 0x10, RZ ;  /* 0x0000001017127819 */ /* 0x008fe400000006ff */
[----:B------:R-:W3:Y:S01]  /*12440*/  LDL.LU R23, [R1+0x368] ;  /* 0x0003680001177983 */ /* 0x000ee20000300800 */
[----:B------:R-:W-:-:S03]  /*12450*/  SHF.L.U32 R19, R25, 0x10, RZ ;  /* 0x0000001019137819 */ /* 0x000fc600000006ff */
[----:B------:R0:W-:Y:S02]  /*12460*/  STL [R1+0x674], R20 ;  /* 0x0006741401007387 */ /* 0x0001e40000100800 */
[----:B------:R-:W-:Y:S02]  /*12470*/  FADD.FTZ R19, R19, -UR28 ;  /* 0x8000001c13137e21 */ /* 0x000fe40008010000 */
[----:B------:R-:W3:Y:S02]  /*12480*/  LDL.LU R25, [R1+0x348] ;  /* 0x0003480001197983 */ /* 0x000ee40000300800 */
        /* <DEDUP_REMOVED lines=12> */
[----:B------:R-:W3:Y:S03]  /*12550*/  LDL.LU R37, [R1+0x36c] ;  /* 0x00036c0001257983 */ /* 0x000ee60000300800 */
[----:B------:R-:W-:Y:S01]  /*12560*/  FADD.FTZ R19, R19, -UR28 ;  /* 0x8000001c13137e21 */ /* 0x000fe20008010000 */
[----:B------:R0:W-:Y:S03]  /*12570*/  STL [R1+0x668], R20 ;  /* 0x0006681401007387 */ /* 0x0001e60000100800 */
[----:B0-----:R-:W-:-:S04]  /*12580*/  FMUL.FTZ R20, R19, UR16 ;  /* 0x0000001013147c20 */ /* 0x001fc80008410000 */
[----:B------:R-:W-:Y:S01]  /*12590*/  FFMA.FTZ R17, R4, R20, R3 ;  /* 0x0000001404117223 */ /* 0x000fe20000010003 */
[----:B------:R0:W-:Y:S01]  /*125a0*/  STL [R1+0x660], R20 ;  /* 0x0006601401007387 */ /* 0x0001e20000100800 */
[----:B--2---:R-:W-:-:S03]  /*125b0*/  SHF.L.U32 R18, R24, 0x10, RZ ;  /* 0x0000001018127819 */ /* 0x004fc600000006ff */
[----:B------:R-:W2:Y:S01]  /*125c0*/  LDL.LU R24, [R1+0x34c] ;  /* 0x00034c0001187983 */ /* 0x000ea20000300800 */
[----:B----4-:R-:W-:-:S03]  /*125d0*/  SHF.L.U32 R19, R51, 0x10, RZ ;  /* 0x0000001033137819 */ /* 0x010fc600000006ff */
[----:B------:R-:W4:Y:S02]  /*125e0*/  LDL.LU R51, [R1+0x3a0] ;  /* 0x0003a00001337983 */ /* 0x000f240000300800 */
[----:B------:R-:W-:-:S04]  /*125f0*/  FADD.FTZ R19, R19, -UR28 ;  /* 0x8000001c13137e21 */ /* 0x000fc80008010000 */
[----:B0-----:R-:W-:Y:S01]  /*12600*/  FMUL.FTZ R20, R19, UR16 ;  /* 0x0000001013147c20 */ /* 0x001fe20008410000 */
[----:B---3--:R-:W-:Y:S02]  /*12610*/  SHF.L.U32 R19, R23, 0x10, RZ ;  /* 0x0000001017137819 */ /* 0x008fe400000006ff */
[----:B------:R-:W3:Y:S04]  /*12620*/  LDL.LU R23, [R1+0x388] ;  /* 0x0003880001177983 */ /* 0x000ee80000300800 */
        /* <DEDUP_REMOVED lines=10> */
[----:B------:R-:W3:Y:S01]  /*126d0*/  LDL.LU R25, [R1+0x3c0] ;  /* 0x0003c00001197983 */ /* 0x000ee20000300800 */
[----:B------:R-:W-:-:S03]  /*126e0*/  FFMA.FTZ R17, R5, R20, R2 ;  /* 0x0000001405117223 */ /* 0x000fc60000010002 */
[----:B------:R0:W-:Y:S02]  /*126f0*/  STL [R1+0x42c], R16 ;  /* 0x00042c1001007387 */ /* 0x0001e40000100800 */
[----:B0-----:R-:W-:Y:S01]  /*12700*/  FMUL.FTZ R16, R17, -1.4426950216293334961 ;  /* 0xbfb8aa3b11107820 */ /* 0x001fe20000410000 */
[----:B------:R-:W-:-:S05]  /*12710*/  FADD.FTZ R19, R19, -UR28 ;  /* 0x8000001c13137e21 */ /* 0x000fca0008010000 */
[----:B------:R-:W0:Y:S01]  /*12720*/  MUFU.EX2 R16, R16 ;  /* 0x0000001000107308 */ /* 0x000e220000000800 */
[----:B------:R1:W-:Y:S02]  /*12730*/  STL [R1+0x658], R20 ;  /* 0x0006581401007387 */ /* 0x0003e40000100800 */
[----:B-1----:R-:W-:Y:S01]  /*12740*/  FMUL.FTZ R20, R19, UR16 ;  /* 0x0000001013147c20 */ /* 0x002fe20008410000 */
        /* <DEDUP_REMOVED lines=10> */
[----:B0-----:R-:W-:-:S06]  /*127f0*/  FMUL.FTZ R16, R17, -1.4426950216293334961 ;  /* 0xbfb8aa3b11107820 */ /* 0x001fcc0000410000 */
[----:B------:R-:W0:Y:S01]  /*12800*/  MUFU.EX2 R16, R16 ;  /* 0x0000001000107308 */ /* 0x000e220000000800 */
[----:B--2---:R-:W-:Y:S02]  /*12810*/  SHF.L.U32 R19, R24, 0x10, RZ ;  /* 0x0000001018137819 */ /* 0x004fe400000006ff */
[----:B------:R-:W2:Y:S01]  /*12820*/  LDL.LU R24, [R1+0x3a4] ;  /* 0x0003a40001187983 */ /* 0x000ea20000300800 */
[----:B0-----:R-:W-:-:S06]  /*12830*/  FADD.FTZ R16, R16, 1 ;  /* 0x3f80000010107421 */ /* 0x001fcc0000010000 */
[----:B------:R-:W0:Y:S01]  /*12840*/  MUFU.RCP R16, R16 ;  /* 0x0000001000107308 */ /* 0x000e220000001000 */
[----:B------:R-:W-:Y:S01]  /*12850*/  FADD.FTZ R19, R19, -UR28 ;  /* 0x8000001c13137e21 */ /* 0x000fe20008010000 */
[----:B------:R1:W-:Y:S03]  /*12860*/  STL [R1+0x650], R20 ;  /* 0x0006501401007387 */ /* 0x0003e60000100800 */
[----:B-1----:R-:W-:Y:S01]  /*12870*/  FMUL.FTZ R20, R19, UR16 ;  /* 0x0000001013147c20 */ /* 0x002fe20008410000 */
[----:B0-----:R-:W-:Y:S01]  /*12880*/  FMUL.FTZ R18, R18, R16 ;  /* 0x0000001012127220 */ /* 0x001fe20000410000 */
[----:B------:R-:W-:-:S03]  /*12890*/  FADD.FTZ R16, -R16, 1 ;  /* 0x3f80000010107421 */ /* 0x000fc60000010100 */
[----:B------:R0:W-:Y:S01]  /*128a0*/  STL [R1+0x648], R20 ;  /* 0x0006481401007387 */ /* 0x0001e20000100800 */
[----:B------:R-:W-:Y:S01]  /*128b0*/  FFMA.FTZ R16, R17, R16, 1 ;  /* 0x3f80000011107423 */ /* 0x000fe20000010010 */
[----:B------:R-:W-:Y:S01]  /*128c0*/  FFMA.FTZ R17, R5, R20, R2 ;  /* 0x0000001405117223 */ /* 0x000fe20000010002 */
[----:B----4-:R-:W-:Y:S02]  /*128d0*/  SHF.L.U32 R19, R51, 0x10, RZ ;  /* 0x0000001033137819 */ /* 0x010fe400000006ff */
[----:B------:R-:W4:Y:S03]  /*128e0*/  LDL.LU R51, [R1+0x3dc] ;  /* 0x0003dc0001337983 */ /* 0x000f260000300800 */
[----:B------:R-:W-:-:S04]  /*128f0*/  FADD.FTZ R19, R19, -UR28 ;  /* 0x8000001c13137e21 */ /* 0x000fc80008010000 */
[----:B0-----:R-:W-:Y:S01]  /*12900*/  FMUL.FTZ R20, R19, UR16 ;  /* 0x0000001013147c20 */ /* 0x001fe20008410000 */
[----:B---3--:R-:W-:Y:S02]  /*12910*/  SHF.L.U32 R19, R23, 0x10, RZ ;  /* 0x0000001017137819 */ /* 0x008fe400000006ff */
[----:B------:R-:W3:Y:S01]  /*12920*/  LDL.LU R23, [R1+0x41c] ;  /* 0x00041c0001177983 */ /* 0x000ee20000300800 */
[----:B------:R-:W-:-:S05]  /*12930*/  FMUL.FTZ R16, R18, R16 ;  /* 0x0000001012107220 */ /* 0x000fca0000410000 */
[----:B------:R0:W-:Y:S02]  /*12940*/  STL [R1+0x424], R16 ;  /* 0x0004241001007387 */ /* 0x0001e40000100800 */
[----:B0-----:R-:W-:-:S06]  /*12950*/  FMUL.FTZ R16, R17, -1.4426950216293334961 ;  /* 0xbfb8aa3b11107820 */ /* 0x001fcc0000410000 */
[----:B------:R-:W0:Y:S02]  /*12960*/  MUFU.EX2 R16, R16 ;  /* 0x0000001000107308 */ /* 0x000e240000000800 */
[----:B0-----:R-:W-:-:S06]  /*12970*/  FADD.FTZ R16, R16, 1 ;  /* 0x3f80000010107421 */ /* 0x001fcc0000010000 */
[----:B------:R-:W0:Y:S01]  /*12980*/  MUFU.RCP R16, R16 ;  /* 0x0000001000107308 */ /* 0x000e220000001000 */
[----:B------:R-:W-:Y:S01]  /*12990*/  SHF.L.U32 R18, R36, 0x10, RZ ;  /* 0x0000001024127819 */ /* 0x000fe200000006ff */
[----:B------:R-:W-:Y:S01]  /*129a0*/  FADD.FTZ R19, R19, -UR28 ;  /* 0x8000001c13137e21 */ /* 0x000fe20008010000 */
[----:B------:R-:W-:Y:S01]  /*129b0*/  STL [R1+0x63c], R20 ;  /* 0x00063c1401007387 */ /* 0x000fe20000100800 */
[----:B------:R-:W-:Y:S01]  /*129c0*/  FADD.FTZ R53, R53, -UR28 ;  /* 0x8000001c35357e21 */ /* 0x000fe20008010000 */
[----:B------:R-:W-:Y:S01]  /*129d0*/  FADD.FTZ R54, R54, -UR28 ;  /* 0x8000001c36367e21 */ /* 0x000fe20008010000 */
[----:B------:R-:W-:Y:S01]  /*129e0*/  FADD.FTZ R55, R55, -UR28 ;  /* 0x8000001c37377e21 */ /* 0x000fe20008010000 */
[----:B------:R-:W-:Y:S01]  /*129f0*/  SHF.L.U32 R56, R56, 0x10, RZ ;  /* 0x0000001038387819 */ /* 0x000fe200000006ff */
[----:B------:R-:W3:Y:S01]  /*12a00*/  LDL.LU R36, [R1+0x518] ;  /* 0x0005180001247983 */ /* 0x000ee20000300800 */
[----:B0-----:R-:W-:Y:S01]  /*12a10*/  FMUL.FTZ R18, R18, R16 ;  /* 0x0000001012127220 */ /* 0x001fe20000410000 */
[----:B------:R-:W-:-:S04]  /*12a20*/  FADD.FTZ R16, -R16, 1 ;  /* 0x3f80000010107421 */ /* 0x000fc80000010100 */
[----:B------:R-:W-:Y:S01]  /*12a30*/  FFMA.FTZ R16, R17, R16, 1 ;  /* 0x3f80000011107423 */ /* 0x000fe20000010010 */
[----:B------:R-:W-:-:S03]  /*12a40*/  FFMA.FTZ R17, R4, R20, R3 ;  /* 0x0000001404117223 */ /* 0x000fc60000010003 */
[----:B------:R-:W-:Y:S01]  /*12a50*/  FMUL.FTZ R16, R18, R16 ;  /* 0x0000001012107220 */ /* 0x000fe20000410000 */
[----:B------:R-:W-:Y:S02]  /*12a60*/  SHF.L.U32 R18, R25, 0x10, RZ ;  /* 0x0000001019127819 */ /* 0x000fe400000006ff */
[----:B------:R-:W3:Y:S04]  /*12a70*/  LDL.LU R25, [R1+0x3f8] ;  /* 0x0003f80001197983 */ /* 0x000ee80000300800 */
[----:B------:R0:W-:Y:S02]  /*12a80*/  STL [R1+0x420], R16 ;  /* 0x0004201001007387 */ /* 0x0001e40000100800 */
[----:B0-----:R-:W-:-:S06]  /*12a90*/  FMUL.FTZ R16, R17, -1.4426950216293334961 ;  /* 0xbfb8aa3b11107820 */ /* 0x001fcc0000410000 */
        /* <DEDUP_REMOVED lines=15> */
[----:B--2---:R-:W-:Y:S01]  /*12b90*/  SHF.L.U32 R19, R24, 0x10, RZ ;  /* 0x0000001018137819 */ /* 0x004fe200000006ff */
[----:B------:R1:W-:Y:S04]  /*12ba0*/  STL [R1+0x634], R20 ;  /* 0x0006341401007387 */ /* 0x0003e80000100800 */
[----:B------:R-:W2:Y:S01]  /*12bb0*/  LDL.LU R24, [R1+0x430] ;  /* 0x0004300001187983 */ /* 0x000ea20000300800 */
[----:B0-----:R-:W-:Y:S01]  /*12bc0*/  FMUL.FTZ R18, R18, R16 ;  /* 0x0000001012127220 */ /* 0x001fe20000410000 */
[----:B------:R-:W-:Y:S01]  /*12bd0*/  FADD.FTZ R16, -R16, 1 ;  /* 0x3f80000010107421 */ /* 0x000fe20000010100 */
[----:B------:R-:W-:Y:S01]  /*12be0*/  FADD.FTZ R19, R19, -UR28 ;  /* 0x8000001c13137e21 */ /* 0x000fe20008010000 */
[----:B------:R-:W2:Y:S02]  /*12bf0*/  LDL.LU R37, [R1+0x4f8] ;  /* 0x0004f80001257983 */ /* 0x000ea40000300800 */
[----:B------:R-:W-:Y:S01]  /*12c00*/  FFMA.FTZ R16, R17, R16, 1 ;  /* 0x3f80000011107423 */ /* 0x000fe20000010010 */
[----:B-1----:R-:W-:-:S03]  /*12c10*/  FMUL.FTZ R20, R19, UR16 ;  /* 0x0000001013147c20 */ /* 0x002fc60008410000 */
[----:B------:R-:W-:Y:S01]  /*12c20*/  FMUL.FTZ R16, R18, R16 ;  /* 0x0000001012107220 */ /* 0x000fe20000410000 */
[----:B------:R-:W-:-:S04]  /*12c30*/  FFMA.FTZ R17, R4, R20, R3 ;  /* 0x0000001404117223 */ /* 0x000fc80000010003 */
[----:B------:R0:W-:Y:S02]  /*12c40*/  STL [R1+0x40c], R16 ;  /* 0x00040c1001007387 */ /* 0x0001e40000100800 */
[----:B0-----:R-:W-:-:S06]  /*12c50*/  FMUL.FTZ R16, R17, -1.4426950216293334961 ;  /* 0xbfb8aa3b11107820 */ /* 0x001fcc0000410000 */
[----:B------:R-:W0:Y:S02]  /*12c60*/  MUFU.EX2 R16, R16 ;  /* 0x0000001000107308 */ /* 0x000e240000000800 */
[----:B0-----:R-:W-:-:S06]  /*12c70*/  FADD.FTZ R16, R16, 1 ;  /* 0x3f80000010107421 */ /* 0x001fcc0000010000 */
[----:B------:R-:W0:Y:S01]  /*12c80*/  MUFU.RCP R16, R16 ;  /* 0x0000001000107308 */ /* 0x000e220000001000 */
[----:B----4-:R-:W-:Y:S01]  /*12c90*/  SHF.L.U32 R18, R51, 0x10, RZ ;  /* 0x0000001033127819 */ /* 0x010fe200000006ff */
[----:B------:R-:W-:Y:S01]  /*12ca0*/  FMUL.FTZ R19, R53, UR16 ;  /* 0x0000001035137c20 */ /* 0x000fe20008410000 */
[----:B------:R-:W-:Y:S04]  /*12cb0*/  STL [R1+0x628], R20 ;  /* 0x0006281401007387 */ /* 0x000fe80000100800 */
[----:B------:R3:W-:Y:S01]  /*12cc0*/  STL [R1+0x624], R19 ;  /* 0x0006241301007387 */ /* 0x0007e20000100800 */
[----:B------:R-:W-:-:S03]  /*12cd0*/  SHF.L.U32 R57, R57, 0x10, RZ ;  /* 0x0000001039397819 */ /* 0x000fc600000006ff */
[----:B------:R-:W4:Y:S01]  /*12ce0*/  LDL.LU R51, [R1+0x538] ;  /* 0x0005380001337983 */ /* 0x000f220000300800 */
[----:B0-----:R-:W-:Y:S01]  /*12cf0*/  FMUL.FTZ R18, R18, R16 ;  /* 0x0000001012127220 */ /* 0x001fe20000410000 */
[----:B------:R-:W-:-:S04]  /*12d00*/  FADD.FTZ R16, -R16, 1 ;  /* 0x3f80000010107421 */ /* 0x000fc80000010100 */
[----:B------:R-:W-:Y:S01]  /*12d10*/  FFMA.FTZ R16, R17, R16, 1 ;  /* 0x3f80000011107423 */ /* 0x000fe20000010010 */
[----:B------:R-:W-:Y:S01]  /*12d20*/  FFMA.FTZ R17, R5, R19, R2 ;  /* 0x0000001305117223 */ /* 0x000fe20000010002 */
        /* <DEDUP_REMOVED lines=8> */
[----:B------:R-:W-:Y:S01]  /*12db0*/  FADD.FTZ R19, R19, -UR28 ;  /* 0x8000001c13137e21 */ /* 0x000fe20008010000 */
[----:B------:R-:W-:-:S03]  /*12dc0*/  SHF.L.U32 R18, R25, 0x10, RZ ;  /* 0x0000001019127819 */ /* 0x000fc600000006ff */
[----:B------:R-:W-:Y:S01]  /*12dd0*/  FMUL.FTZ R20, R19, UR16 ;  /* 0x0000001013147c20 */ /* 0x000fe20008410000 */
[----:B------:R-:W-:Y:S01]  /*12de0*/  FADD.FTZ R57, R57, -UR28 ;  /* 0x8000001c39397e21 */ /* 0x000fe20008010000 */
[----:B------:R-:W-:Y:S01]  /*12df0*/  SHF.L.U32 R58, R58, 0x10, RZ ;  /* 0x000000103a3a7819 */ /* 0x000fe200000006ff */
[----:B------:R-:W4:Y:S01]  /*12e00*/  LDL.LU R25, [R1+0x53c] ;  /* 0x00053c0001197983 */ /* 0x000f220000300800 */
        /* <DEDUP_REMOVED lines=10> */
[----:B------:R-:W-:Y:S01]  /*12eb0*/  FMUL.FTZ R19, R54, UR16 ;  /* 0x0000001036137c20 */ /* 0x000fe20008410000 */
        /* <DEDUP_REMOVED lines=12> */
[----:B------:R-:W-:-:S05]  /*12f80*/  FMUL.FTZ R18, R55, UR16 ;  /* 0x0000001037127c20 */ /* 0x000fca0008410000 */
[----:B------:R1:W-:Y:S01]  /*12f90*/  STL [R1+0x60c], R18 ;  /* 0x00060c1201007387 */ /* 0x0003e20000100800 */
[----:B0-----:R-:W-:Y:S01]  /*12fa0*/  FMUL.FTZ R56, R56, R16 ;  /* 0x0000001038387220 */ /* 0x001fe20000410000 */
[----:B------:R-:W-:Y:S01]  /*12fb0*/  FADD.FTZ R16, -R16, 1 ;  /* 0x3f80000010107421 */ /* 0x000fe20000010100 */
[----:B-1----:R-:W-:-:S03]  /*12fc0*/  FFMA.FTZ R18, R4, R18, R3 ;  /* 0x0000001204127223 */ /* 0x002fc60000010003 */
[----:B------:R-:W-:Y:S01]  /*12fd0*/  FFMA.FTZ R16, R17, R16, 1 ;  /* 0x3f80000011107423 */ /* 0x000fe20000010010 */
[----:B------:R-:W-:-:S06]  /*12fe0*/  FMUL.FTZ R17, R18, -1.4426950216293334961 ;  /* 0xbfb8aa3b12117820 */ /* 0x000fcc0000410000 */
[----:B------:R-:W0:Y:S02]  /*12ff0*/  MUFU.EX2 R17, R17 ;  /* 0x0000001100117308 */ /* 0x000e240000000800 */
[----:B0-----:R-:W-:-:S06]  /*13000*/  FADD.FTZ R17, R17, 1 ;  /* 0x3f80000011117421 */ /* 0x001fcc0000010000 */
[----:B------:R-:W0:Y:S01]  /*13010*/  MUFU.RCP R17, R17 ;  /* 0x0000001100117308 */ /* 0x000e220000001000 */
[----:B------:R3:W-:Y:S01]  /*13020*/  STL [R1+0x614], R19 ;  /* 0x0006141301007387 */ /* 0x0007e20000100800 */
[----:B------:R-:W-:Y:S01]  /*13030*/  FMUL.FTZ R16, R56, R16 ;  /* 0x0000001038107220 */ /* 0x000fe20000410000 */
[----:B---3--:R-:W-:-:S04]  /*13040*/  SHF.L.U32 R19, R23, 0x10, RZ ;  /* 0x0000001017137819 */ /* 0x008fc800000006ff */
[----:B------:R1:W-:Y:S04]  /*13050*/  STL [R1+0x75c], R16 ;  /* 0x00075c1001007387 */ /* 0x0003e80000100800 */
[----:B------:R-:W3:Y:S01]  /*13060*/  LDL.LU R23, [R1+0x4fc] ;  /* 0x0004fc0001177983 */ /* 0x000ee20000300800 */
[----:B0-----:R-:W-:Y:S01]  /*13070*/  FMUL.FTZ R19, R19, R17 ;  /* 0x0000001113137220 */ /* 0x001fe20000410000 */
[----:B------:R-:W-:-:S04]  /*13080*/  FADD.FTZ R17, -R17, 1 ;  /* 0x3f80000011117421 */ /* 0x000fc80000010100 */
[----:B------:R-:W-:Y:S01]  /*13090*/  FFMA.FTZ R17, R18, R17, 1 ;  /* 0x3f80000012117423 */ /* 0x000fe20000010011 */
[----:B-1----:R-:W-:-:S03]  /*130a0*/  FMUL.FTZ R16, R57, UR16 ;  /* 0x0000001039107c20 */ /* 0x002fc60008410000 */
        /* <DEDUP_REMOVED lines=15> */
[----:B----4-:R-:W-:Y:S01]  /*131a0*/  FMUL.FTZ R17, R59, R18 ;  /* 0x000000123b117220 */ /* 0x010fe20000410000 */
[----:B------:R-:W-:-:S06]  /*131b0*/  FMUL.FTZ R18, R19, -1.4426950216293334961 ;  /* 0xbfb8aa3b13127820 */ /* 0x000fcc0000410000 */
[----:B------:R-:W0:Y:S01]  /*131c0*/  MUFU.EX2 R18, R18 ;  /* 0x0000001200127308 */ /* 0x000e220000000800 */
[----:B------:R-:W-:Y:S01]  /*131d0*/  SHF.L.U32 R61, R61, 0x10, RZ ;  /* 0x000000103d3d7819 */ /* 0x000fe200000006ff */
        /* <DEDUP_REMOVED lines=44> */
[----:B--2---:R-:W-:Y:S01]  /*134a0*/  SHF.L.U32 R21, R24, 0x10, RZ ;  /* 0x0000001018157819 */ /* 0x004fe200000006ff */
[----:B------:R1:W-:Y:S04]  /*134b0*/  STL [R1+0x620], R20 ;  /* 0x0006201401007387 */ /* 0x0003e80000100800 */
[----:B------:R-:W2:Y:S01]  /*134c0*/  LDL.LU R24, [R1+0x568] ;  /* 0x0005680001187983 */ /* 0x000ea20000300800 */
[----:B0-----:R-:W-:-:S06]  /*134d0*/  FADD.FTZ R18, R18, 1 ;  /* 0x3f80000012127421 */ /* 0x001fcc0000010000 */
[----:B------:R-:W0:Y:S01]  /*134e0*/  MUFU.RCP R18, R18 ;  /* 0x0000001200127308 */ /* 0x000e220000001000 */
[----:B-1----:R-:W-:Y:S01]  /*134f0*/  SHF.L.U32 R20, R37, 0x10, RZ ;  /* 0x0000001025147819 */ /* 0x002fe200000006ff */
[----:B------:R-:W-:Y:S01]  /*13500*/  FADD.FTZ R21, R21, -UR28 ;  /* 0x8000001c15157e21 */ /* 0x000fe20008010000 */
[----:B------:R1:W-:Y:S04]  /*13510*/  STL [R1+0x5f8], R16 ;  /* 0x0005f81001007387 */ /* 0x0003e80000100800 */
[----:B------:R4:W-:Y:S01]  /*13520*/  STL [R1+0x284], R17 ;  /* 0x0002841101007387 */ /* 0x0009e20000100800 */
[----:B------:R-:W-:-:S03]  /*13530*/  SHF.L.U32 R0, R0, 0x10, RZ ;  /* 0x0000001000007819 */ /* 0x000fc600000006ff */
[----:B------:R-:W2:Y:S01]  /*13540*/  LDL.LU R37, [R1+0x56c] ;  /* 0x00056c0001257983 */ /* 0x000ea20000300800 */
[----:B-1----:R-:W-:Y:S01]  /*13550*/  FMUL.FTZ R16, R21, UR16 ;  /* 0x0000001015107c20 */ /* 0x002fe20008410000 */
[----:B0-----:R-:W-:Y:S01]  /*13560*/  FMUL.FTZ R20, R20, R18 ;  /* 0x0000001214147220 */ /* 0x001fe20000410000 */
[----:B------:R-:W-:-:S04]  /*13570*/  FADD.FTZ R18, -R18, 1 ;  /* 0x3f80000012127421 */ /* 0x000fc80000010100 */
[----:B------:R-:W-:Y:S01]  /*13580*/  FFMA.FTZ R18, R19, R18, 1 ;  /* 0x3f80000013127423 */ /* 0x000fe20000010012 */
[----:B------:R-:W-:-:S03]  /*13590*/  FFMA.FTZ R19, R4, R16, R3 ;  /* 0x0000001004137223 */ /* 0x000fc60000010003 */
[----:B----4-:R-:W-:Y:S01]  /*135a0*/  FMUL.FTZ R17, R20, R18 ;  /* 0x0000001214117220 */ /* 0x010fe20000410000 */
        /* <DEDUP_REMOVED lines=11> */
[----:B------:R-:W-:-:S04]  /*13660*/  FFMA.FTZ R18, R19, R18, 1 ;  /* 0x3f80000013127423 */ /* 0x000fc80000010012 */
[----:B------:R-:W-:Y:S01]  /*13670*/  FMUL.FTZ R0, R20, R18 ;  /* 0x0000001214007220 */ /* 0x000fe20000410000 */
[----:B---3--:R-:W-:Y:S02]  /*13680*/  SHF.L.U32 R20, R23, 0x10, RZ ;  /* 0x0000001017147819 */ /* 0x008fe400000006ff */
[----:B------:R-:W3:Y:S01]  /*13690*/  LDL.LU R23, [R1+0x594] ;  /* 0x0005940001177983 */ /* 0x000ee20000300800 */
[----:B------:R-:W-:-:S03]  /*136a0*/  FFMA.FTZ R18, R5, R16, R2 ;  /* 0x0000001005127223 */ /* 0x000fc60000010002 */
[----:B------:R0:W-:Y:S02]  /*136b0*/  STL [R1+0x290], R0 ;  /* 0x0002900001007387 */ /* 0x0001e40000100800 */
[----:B0-----:R-:W-:-:S06]  /*136c0*/  FMUL.FTZ R0, R18, -1.4426950216293334961 ;  /* 0xbfb8aa3b12007820 */ /* 0x001fcc0000410000 */
[----:B------:R-:W0:Y:S02]  /*136d0*/  MUFU.EX2 R0, R0 ;  /* 0x0000000000007308 */ /* 0x000e240000000800 */
[----:B0-----:R-:W-:-:S06]  /*136e0*/  FADD.FTZ R0, R0, 1 ;  /* 0x3f80000000007421 */ /* 0x001fcc0000010000 */
[----:B------:R-:W0:Y:S01]  /*136f0*/  MUFU.RCP R0, R0 ;  /* 0x0000000000007308 */ /* 0x000e220000001000 */
[----:B------:R-:W-:Y:S01]  /*13700*/  SHF.L.U32 R19, R25, 0x10, RZ ;  /* 0x0000001019137819 */ /* 0x000fe200000006ff */
[----:B------:R-:W-:Y:S01]  /*13710*/  FADD.FTZ R20, R20, -UR28 ;  /* 0x8000001c14147e21 */ /* 0x000fe20008010000 */
[----:B------:R1:W-:Y:S01]  /*13720*/  STL [R1+0x5f0], R16 ;  /* 0x0005f01001007387 */ /* 0x0003e20000100800 */
[----:B------:R-:W-:-:S03]  /*13730*/  SHF.L.U32 R6, R6, 0x10, RZ ;  /* 0x0000001006067819 */ /* 0x000fc600000006ff */
        /* <DEDUP_REMOVED lines=13> */
[----:B------:R1:W-:Y:S03]  /*13810*/  STL [R1+0x5ec], R16 ;  /* 0x0005ec1001007387 */ /* 0x0003e60000100800 */
[----:B-1----:R-:W-:Y:S01]  /*13820*/  FMUL.FTZ R16, R6, UR16 ;  /* 0x0000001006107c20 */ /* 0x002fe20008410000 */
[----:B--2---:R-:W-:Y:S02]  /*13830*/  SHF.L.U32 R19, R24, 0x10, RZ ;  /* 0x0000001018137819 */ /* 0x004fe400000006ff */
[----:B------:R-:W2:Y:S03]  /*13840*/  LDL.LU R24, [R1+0x4b4] ;  /* 0x0004b40001187983 */ /* 0x000ea60000300800 */
[----:B0-----:R-:W-:Y:S01]  /*13850*/  FMUL.FTZ R19, R19, R0 ;  /* 0x0000000013137220 */ /* 0x001fe20000410000 */
[----:B------:R-:W-:-:S04]  /*13860*/  FADD.FTZ R0, -R0, 1 ;  /* 0x3f80000000007421 */ /* 0x000fc80000010100 */
[----:B------:R-:W-:Y:S01]  /*13870*/  FFMA.FTZ R0, R18, R0, 1 ;  /* 0x3f80000012007423 */ /* 0x000fe20000010000 */
[----:B------:R-:W-:-:S04]  /*13880*/  FFMA.FTZ R18, R5, R16, R2 ;  /* 0x0000001005127223 */ /* 0x000fc80000010002 */
[----:B------:R-:W-:-:S06]  /*13890*/  FMUL.FTZ R6, R18, -1.4426950216293334961 ;  /* 0xbfb8aa3b12067820 */ /* 0x000fcc0000410000 */
[----:B------:R-:W0:Y:S02]  /*138a0*/  MUFU.EX2 R6, R6 ;  /* 0x0000000600067308 */ /* 0x000e240000000800 */
[----:B0-----:R-:W-:-:S06]  /*138b0*/  FADD.FTZ R6, R6, 1 ;  /* 0x3f80000006067421 */ /* 0x001fcc0000010000 */
[----:B------:R-:W0:Y:S01]  /*138c0*/  MUFU.RCP R6, R6 ;  /* 0x0000000600067308 */ /* 0x000e220000001000 */
[----:B------:R-:W-:Y:S01]  /*138d0*/  FMUL.FTZ R0, R19, R0 ;  /* 0x0000000013007220 */ /* 0x000fe20000410000 */
[----:B------:R-:W-:Y:S02]  /*138e0*/  SHF.L.U32 R19, R37, 0x10, RZ ;  /* 0x0000001025137819 */ /* 0x000fe400000006ff */
[----:B------:R-:W-:Y:S01]  /*138f0*/  SHF.L.U32 R7, R7, 0x10, RZ ;  /* 0x0000001007077819 */ /* 0x000fe200000006ff */
[----:B------:R-:W2:Y:S02]  /*13900*/  LDL.LU R37, [R1+0x584] ;  /* 0x0005840001257983 */ /* 0x000ea40000300800 */
[----:B0-----:R-:W-:Y:S01]  /*13910*/  FMUL.FTZ R19, R19, R6 ;  /* 0x0000000613137220 */ /* 0x001fe20000410000 */
[----:B------:R-:W-:-:S04]  /*13920*/  FADD.FTZ R6, -R6, 1 ;  /* 0x3f80000006067421 */ /* 0x000fc80000010100 */
[----:B------:R-:W-:Y:S01]  /*13930*/  FFMA.FTZ R6, R18, R6, 1 ;  /* 0x3f80000012067423 */ /* 0x000fe20000010006 */
[----:B----4-:R-:W-:Y:S02]  /*13940*/  SHF.L.U32 R20, R51, 0x10, RZ ;  /* 0x0000001033147819 */ /* 0x010fe400000006ff */
[----:B------:R-:W4:Y:S01]  /*13950*/  LDL.LU R51, [R1+0x5a0] ;  /* 0x0005a00001337983 */ /* 0x000f220000300800 */
[----:B------:R-:W-:Y:S01]  /*13960*/  FMUL.FTZ R6, R19, R6 ;  /* 0x0000000613067220 */ /* 0x000fe20000410000 */
[----:B---3--:R-:W-:Y:S02]  /*13970*/  SHF.L.U32 R19, R23, 0x10, RZ ;  /* 0x0000001017137819 */ /* 0x008fe400000006ff */
[----:B------:R-:W3:Y:S01]  /*13980*/  LDL.LU R23, [R1+0x580] ;  /* 0x0005800001177983 */ /* 0x000ee20000300800 */
[----:B------:R-:W-:-:S03]  /*13990*/  FADD.FTZ R20, R20, -UR28 ;  /* 0x8000001c14147e21 */ /* 0x000fc60008010000 */
[----:B------:R0:W-:Y:S02]  /*139a0*/  STL [R1+0x750], R0 ;  /* 0x0007500001007387 */ /* 0x0001e40000100800 */
[----:B0-----:R-:W-:Y:S02]  /*139b0*/  FMUL.FTZ R0, R20, UR16 ;  /* 0x0000001014007c20 */ /* 0x001fe40008410000 */
[----:B------:R0:W-:Y:S02]  /*139c0*/  STL [R1+0x298], R6 ;  /* 0x0002980601007387 */ /* 0x0001e40000100800 */
[----:B------:R-:W-:-:S04]  /*139d0*/  FFMA.FTZ R18, R4, R0, R3 ;  /* 0x0000000004127223 */ /* 0x000fc80000010003 */
        /* <DEDUP_REMOVED lines=17> */
[----:B------:R-:W-:Y:S01]  /*13af0*/  SHF.L.U32 R18, R25, 0x10, RZ ;  /* 0x0000001019127819 */ /* 0x000fe200000006ff */
[----:B------:R1:W-:Y:S04]  /*13b00*/  STL [R1+0x5d8], R0 ;  /* 0x0005d80001007387 */ /* 0x0003e80000100800 */
[----:B------:R-:W3:Y:S01]  /*13b10*/  LDL.LU R25, [R1+0x4b0] ;  /* 0x0004b00001197983 */ /* 0x000ee20000300800 */
[----:B0-----:R-:W-:Y:S01]  /*13b20*/  FMUL.FTZ R18, R18, R6 ;  /* 0x0000000612127220 */ /* 0x001fe20000410000 */
[----:B------:R-:W-:-:S04]  /*13b30*/  FADD.FTZ R6, -R6, 1 ;  /* 0x3f80000006067421 */ /* 0x000fc80000010100 */
[----:B------:R-:W-:-:S04]  /*13b40*/  FFMA.FTZ R6, R7, R6, 1 ;  /* 0x3f80000007067423 */ /* 0x000fc80000010006 */
[----:B------:R-:W-:Y:S01]  /*13b50*/  FMUL.FTZ R6, R18, R6 ;  /* 0x0000000612067220 */ /* 0x000fe20000410000 */
        /* <DEDUP_REMOVED lines=8> */
[----:B------:R-:W0:Y:S01]  /*13be0*/  MUFU.RCP R7, R7 ;  /* 0x0000000700077308 */ /* 0x000e220000001000 */
[----:B----4-:R-:W-:Y:S02]  /*13bf0*/  SHF.L.U32 R19, R51, 0x10, RZ ;  /* 0x0000001033137819 */ /* 0x010fe400000006ff */
[----:B------:R-:W-:Y:S01]  /*13c00*/  SHF.L.U32 R8, R8, 0x10, RZ ;  /* 0x0000001008087819 */ /* 0x000fe200000006ff */
[----:B------:R-:W4:Y:S02]  /*13c10*/  LDL.LU R51, [R1+0x588] ;  /* 0x0005880001337983 */ /* 0x000f240000300800 */
[----:B0-----:R-:W-:Y:S01]  /*13c20*/  FMUL.FTZ R19, R19, R7 ;  /* 0x0000000713137220 */ /* 0x001fe20000410000 */
[----:B------:R-:W-:-:S04]  /*13c30*/  FADD.FTZ R7, -R7, 1 ;  /* 0x3f80000007077421 */ /* 0x000fc80000010100 */
[----:B------:R-:W-:Y:S01]  /*13c40*/  FFMA.FTZ R7, R18, R7, 1 ;  /* 0x3f80000012077423 */ /* 0x000fe20000010007 */
[----:B---3--:R-:W-:Y:S02]  /*13c50*/  SHF.L.U32 R18, R23, 0x10, RZ ;  /* 0x0000001017127819 */ /* 0x008fe400000006ff */
[----:B------:R-:W3:Y:S01]  /*13c60*/  LDL.LU R23, [R1+0x494] ;  /* 0x0004940001177983 */ /* 0x000ee20000300800 */
[----:B------:R-:W-:-:S03]  /*13c70*/  FADD.FTZ R8, R8, -UR28 ;  /* 0x8000001c08087e21 */ /* 0x000fc60008010000 */
[----:B------:R0:W-:Y:S04]  /*13c80*/  STL [R1+0x5d4], R0 ;  /* 0x0005d40001007387 */ /* 0x0001e80000100800 */
[----:B------:R1:W-:Y:S01]  /*13c90*/  STL [R1+0x74c], R6 ;  /* 0x00074c0601007387 */ /* 0x0003e20000100800 */
[----:B0-----:R-:W-:-:S04]  /*13ca0*/  FMUL.FTZ R0, R8, UR16 ;  /* 0x0000001008007c20 */ /* 0x001fc80008410000 */
[----:B------:R-:W-:Y:S01]  /*13cb0*/  FFMA.FTZ R8, R5, R0, R2 ;  /* 0x0000000005087223 */ /* 0x000fe20000010002 */
[----:B-1----:R-:W-:-:S03]  /*13cc0*/  FMUL.FTZ R6, R19, R7 ;  /* 0x0000000713067220 */ /* 0x002fc60000410000 */
        /* <DEDUP_REMOVED lines=9> */
[----:B------:R0:W-:Y:S01]  /*13d60*/  STL [R1+0x5cc], R0 ;  /* 0x0005cc0001007387 */ /* 0x0001e20000100800 */
[----:B------:R-:W-:-:S03]  /*13d70*/  SHF.L.U32 R19, R25, 0x10, RZ ;  /* 0x0000001019137819 */ /* 0x000fc600000006ff */
[----:B------:R-:W4:Y:S02]  /*13d80*/  LDL.LU R25, [R1+0x560] ;  /* 0x0005600001197983 */ /* 0x000f240000300800 */
[----:B------:R-:W-:-:S04]  /*13d90*/  FADD.FTZ R19, R19, -UR28 ;  /* 0x8000001c13137e21 */ /* 0x000fc80008010000 */
[----:B0-----:R-:W-:Y:S01]  /*13da0*/  FMUL.FTZ R0, R19, UR16 ;  /* 0x0000001013007c20 */ /* 0x001fe20008410000 */
[----:B--2---:R-:W-:Y:S02]  /*13db0*/  SHF.L.U32 R18, R24, 0x10, RZ ;  /* 0x0000001018127819 */ /* 0x004fe400000006ff */
[----:B------:R-:W2:Y:S01]  /*13dc0*/  LDL.LU R24, [R1+0x490] ;  /* 0x0004900001187983 */ /* 0x000ea20000300800 */
[----:B---3--:R-:W-:-:S03]  /*13dd0*/  SHF.L.U32 R19, R23, 0x10, RZ ;  /* 0x0000001017137819 */ /* 0x008fc600000006ff */
[----:B------:R-:W3:Y:S01]  /*13de0*/  LDL.LU R23, [R1+0x578] ;  /* 0x0005780001177983 */ /* 0x000ee20000300800 */
[----:B------:R-:W-:-:S04]  /*13df0*/  FFMA.FTZ R8, R4, R0, R3 ;  /* 0x0000000004087223 */ /* 0x000fc80000010003 */
[----:B------:R-:W-:-:S06]  /*13e00*/  FMUL.FTZ R7, R8, -1.4426950216293334961 ;  /* 0xbfb8aa3b08077820 */ /* 0x000fcc0000410000 */
[----:B------:R-:W0:Y:S01]  /*13e10*/  MUFU.EX2 R7, R7 ;  /* 0x0000000700077308 */ /* 0x000e220000000800 */
[----:B------:R-:W-:Y:S01]  /*13e20*/  SHF.L.U32 R9, R9, 0x10, RZ ;  /* 0x0000001009097819 */ /* 0x000fe200000006ff */
        /* <DEDUP_REMOVED lines=14> */
[----:B------:R-:W-:Y:S01]  /*13f10*/  SHF.L.U32 R18, R37, 0x10, RZ ;  /* 0x0000001025127819 */ /* 0x000fe200000006ff */
[----:B------:R1:W-:Y:S01]  /*13f20*/  STL [R1+0x2a4], R6 ;  /* 0x0002a40601007387 */ /* 0x0003e20000100800 */
[----:B------:R-:W-:-:S03]  /*13f30*/  FADD.FTZ R19, R19, -UR28 ;  /* 0x8000001c13137e21 */ /* 0x000fc60008010000 */
[----:B------:R4:W-:Y:S01]  /*13f40*/  STL [R1+0x594], R0 ;  /* 0x0005940001007387 */ /* 0x0009e20000100800 */
[----:B------:R-:W-:Y:S02]  /*13f50*/  SHF.L.U32 R10, R10, 0x10, RZ ;  /* 0x000000100a0a7819 */ /* 0x000fe400000006ff */
[----:B------:R-:W-:Y:S01]  /*13f60*/  SHF.L.U32 R11, R11, 0x10, RZ ;  /* 0x000000100b0b7819 */ /* 0x000fe200000006ff */
[----:B------:R-:W3:Y:S01]  /*13f70*/  LDL.LU R37, [R1+0x550] ;  /* 0x0005500001257983 */ /* 0x000ee20000300800 */
[----:B0-----:R-:W-:Y:S01]  /*13f80*/  FMUL.FTZ R18, R18, R8 ;  /* 0x0000000812127220 */ /* 0x001fe20000410000 */
[----:B------:R-:W-:-:S04]  /*13f90*/  FADD.FTZ R8, -R8, 1 ;  /* 0x3f80000008087421 */ /* 0x000fc80000010100 */
[----:B------:R-:W-:-:S04]  /*13fa0*/  FFMA.FTZ R8, R9, R8, 1 ;  /* 0x3f80000009087423 */ /* 0x000fc80000010008 */
[----:B-1----:R-:W-:Y:S01]  /*13fb0*/  FMUL.FTZ R6, R18, R8 ;  /* 0x0000000812067220 */ /* 0x002fe20000410000 */
[----:B----4-:R-:W-:Y:S02]  /*13fc0*/  SHF.L.U32 R18, R51, 0x10, RZ ;  /* 0x0000001033127819 */ /* 0x010fe400000006ff */
[----:B------:R-:W4:Y:S01]  /*13fd0*/  LDL.LU R51, [R1+0x564] ;  /* 0x0005640001337983 */ /* 0x000f220000300800 */
[----:B------:R-:W-:-:S04]  /*13fe0*/  FMUL.FTZ R0, R19, UR16 ;  /* 0x0000001013007c20 */ /* 0x000fc80008410000 */
[----:B------:R-:W-:-:S04]  /*13ff0*/  FFMA.FTZ R9, R4, R0, R3 ;  /* 0x0000000004097223 */ /* 0x000fc80000010003 */
[----:B------:R-:W-:-:S06]  /*14000*/  FMUL.FTZ R8, R9, -1.4426950216293334961 ;  /* 0xbfb8aa3b09087820 */ /* 0x000fcc0000410000 */
[----:B------:R-:W0:Y:S01]  /*14010*/  MUFU.EX2 R8, R8 ;  /* 0x0000000800087308 */ /* 0x000e220000000800 */
[----:B------:R-:W-:Y:S01]  /*14020*/  FADD.FTZ R10, R10, -UR28 ;  /* 0x8000001c0a0a7e21 */ /* 0x000fe20008010000 */
[----:B0-----:R-:W-:-:S06]  /*14030*/  FADD.FTZ R8, R8, 1 ;  /* 0x3f80000008087421 */ /* 0x001fcc0000010000 */
[----:B------:R-:W0:Y:S01]  /*14040*/  MUFU.RCP R8, R8 ;  /* 0x0000000800087308 */ /* 0x000e220000001000 */
[----:B------:R1:W-:Y:S02]  /*14050*/  STL [R1+0x590], R0 ;  /* 0x0005900001007387 */ /* 0x0003e40000100800 */
[----:B-1----:R-:W-:Y:S01]  /*14060*/  FMUL.FTZ R0, R10, UR16 ;  /* 0x000000100a007c20 */ /* 0x002fe20008410000 */
[----:B------:R-:W-:Y:S02]  /*14070*/  SHF.L.U32 R10, R25, 0x10, RZ ;  /* 0x00000010190a7819 */ /* 0x000fe400000006ff */
[----:B------:R-:W4:Y:S01]  /*14080*/  LDL.LU R25, [R1+0x484] ;  /* 0x0004840001197983 */ /* 0x000f220000300800 */
[----:B0-----:R-:W-:Y:S01]  /*14090*/  FMUL.FTZ R18, R18, R8 ;  /* 0x0000000812127220 */ /* 0x001fe20000410000 */
[----:B------:R-:W-:Y:S02]  /*140a0*/  FADD.FTZ R8, -R8, 1 ;  /* 0x3f80000008087421 */ /* 0x000fe40000010100 */
[----:B------:R0:W-:Y:S02]  /*140b0*/  STL [R1+0x2a8], R6 ;  /* 0x0002a80601007387 */ /* 0x0001e40000100800 */
[----:B------:R-:W-:-:S04]  /*140c0*/  FFMA.FTZ R8, R9, R8, 1 ;  /* 0x3f80000009087423 */ /* 0x000fc80000010008 */
[----:B0-----:R-:W-:Y:S01]  /*140d0*/  FMUL.FTZ R6, R18, R8 ;  /* 0x0000000812067220 */ /* 0x001fe20000410000 */
[----:B------:R0:W-:Y:S01]  /*140e0*/  STL [R1+0x584], R0 ;  /* 0x0005840001007387 */ /* 0x0001e20000100800 */
[----:B------:R-:W-:Y:S01]  /*140f0*/  FFMA.FTZ R9, R5, R0, R2 ;  /* 0x0000000005097223 */ /* 0x000fe20000010002 */
[----:B--2---:R-:W-:Y:S02]  /*14100*/  SHF.L.U32 R18, R24, 0x10, RZ ;  /* 0x0000001018127819 */ /* 0x004fe400000006ff */
[----:B------:R-:W2:Y:S03]  /*14110*/  LDL.LU R24, [R1+0x570] ;  /* 0x0005700001187983 */ /* 0x000ea60000300800 */
[----:B------:R-:W-:-:S04]  /*14120*/  FADD.FTZ R18, R18, -UR28 ;  /* 0x8000001c12127e21 */ /* 0x000fc80008010000 */
[----:B0-----:R-:W-:Y:S01]  /*14130*/  FMUL.FTZ R0, R18, UR16 ;  /* 0x0000001012007c20 */ /* 0x001fe20008410000 */
[----:B---3--:R-:W-:Y:S02]  /*14140*/  SHF.L.U32 R18, R23, 0x10, RZ ;  /* 0x0000001017127819 */ /* 0x008fe400000006ff */
[----:B------:R-:W3:Y:S01]  /*14150*/  LDL.LU R23, [R1+0x548] ;  /* 0x0005480001177983 */ /* 0x000ee20000300800 */
        /* <DEDUP_REMOVED lines=8> */
[----:B------:R-:W-:-:S04]  /*141e0*/  FFMA.FTZ R10, R4, R0, R3 ;  /* 0x00000000040a7223 */ /* 0x000fc80000010003 */
[----:B------:R-:W-:-:S06]  /*141f0*/  FMUL.FTZ R9, R10, -1.4426950216293334961 ;  /* 0xbfb8aa3b0a097820 */ /* 0x000fcc0000410000 */
[----:B------:R-:W0:Y:S01]  /*14200*/  MUFU.EX2 R9, R9 ;  /* 0x0000000900097308 */ /* 0x000e220000000800 */
[----:B------:R-:W-:Y:S01]  /*14210*/  FADD.FTZ R11, R11, -UR28 ;  /* 0x8000001c0b0b7e21 */ /* 0x000fe20008010000 */
[----:B------:R1:W-:Y:S01]  /*14220*/  STL [R1+0x580], R0 ;  /* 0x0005800001007387 */ /* 0x0003e20000100800 */
[----:B0-----:R-:W-:-:S06]  /*14230*/  FADD.FTZ R9, R9, 1 ;  /* 0x3f80000009097421 */ /* 0x001fcc0000010000 */
[----:B------:R-:W0:Y:S01]  /*14240*/  MUFU.RCP R9, R9 ;  /* 0x0000000900097308 */ /* 0x000e220000001000 */
[----:B-1----:R-:W-:Y:S01]  /*14250*/  FMUL.FTZ R0, R11, UR16 ;  /* 0x000000100b007c20 */ /* 0x002fe20008410000 */
[----:B------:R1:W-:Y:S01]  /*14260*/  STL [R1+0x2ac], R6 ;  /* 0x0002ac0601007387 */ /* 0x0003e20000100800 */
[----:B----4-:R-:W-:-:S03]  /*14270*/  SHF.L.U32 R11, R51, 0x10, RZ ;  /* 0x00000010330b7819 */ /* 0x010fc600000006ff */
[----:B------:R-:W4:Y:S01]  /*14280*/  LDL.LU R51, [R1+0x480] ;  /* 0x0004800001337983 */ /* 0x000f220000300800 */
        /* <DEDUP_REMOVED lines=9> */
[----:B------:R-:W-:Y:S02]  /*14320*/  SHF.L.U32 R18, R25, 0x10, RZ ;  /* 0x0000001019127819 */ /* 0x000fe400000006ff */
[----:B------:R-:W4:Y:S01]  /*14330*/  LDL.LU R25, [R1+0x558] ;  /* 0x0005580001197983 */ /* 0x000f220000300800 */
[----:B0-----:R-:W-:Y:S01]  /*14340*/  FMUL.FTZ R11, R11, R9 ;  /* 0x000000090b0b7220 */ /* 0x001fe20000410000 */
[----:B------:R-:W-:Y:S02]  /*14350*/  FADD.FTZ R9, -R9, 1 ;  /* 0x3f80000009097421 */ /* 0x000fe40000010100 */
[----:B------:R0:W-:Y:S02]  /*14360*/  STL [R1+0x2b0], R6 ;  /* 0x0002b00601007387 */ /* 0x0001e40000100800 */
[----:B------:R-:W-:Y:S01]  /*14370*/  FFMA.FTZ R9, R10, R9, 1 ;  /* 0x3f8000000a097423 */ /* 0x000fe20000010009 */
[----:B------:R-:W-:-:S03]  /*14380*/  FADD.FTZ R18, R18, -UR28 ;  /* 0x8000001c12127e21 */ /* 0x000fc60008010000 */
[----:B0-----:R-:W-:Y:S01]  /*14390*/  FMUL.FTZ R6, R11, R9 ;  /* 0x000000090b067220 */ /* 0x001fe20000410000 */
[----:B------:R-:W-:Y:S01]  /*143a0*/  SHF.L.U32 R12, R12, 0x10, RZ ;  /* 0x000000100c0c7819 */ /* 0x000fe200000006ff */
[----:B------:R0:W-:Y:S01]  /*143b0*/  STL [R1+0x56c], R0 ;  /* 0x00056c0001007387 */ /* 0x0001e20000100800 */
[----:B--2---:R-:W-:-:S03]  /*143c0*/  SHF.L.U32 R11, R24, 0x10, RZ ;  /* 0x00000010180b7819 */ /* 0x004fc600000006ff */
[----:B------:R-:W2:Y:S01]  /*143d0*/  LDL.LU R24, [R1+0x54c] ;  /* 0x00054c0001187983 */ /* 0x000ea20000300800 */
[----:B0-----:R-:W-:Y:S01]  /*143e0*/  FMUL.FTZ R0, R18, UR16 ;  /* 0x0000001012007c20 */ /* 0x001fe20008410000 */
[----:B------:R-:W-:-:S03]  /*143f0*/  FADD.FTZ R12, R12, -UR28 ;  /* 0x8000001c0c0c7e21 */ /* 0x000fc60008010000 */
[----:B------:R-:W-:Y:S01]  /*14400*/  FFMA.FTZ R10, R4, R0, R3 ;  /* 0x00000000040a7223 */ /* 0x000fe20000010003 */
[----:B------:R0:W-:Y:S02]  /*14410*/  STL [R1+0x568], R0 ;  /* 0x0005680001007387 */ /* 0x0001e40000100800 */
        /* <DEDUP_REMOVED lines=16> */
[----:B------:R1:W-:Y:S04]  /*14520*/  STL [R1+0x564], R0 ;  /* 0x0005640001007387 */ /* 0x0003e80000100800 */
[----:B------:R1:W-:Y:S01]  /*14530*/  STL [R1+0x2b4], R6 ;  /* 0x0002b40601007387 */ /* 0x0003e20000100800 */
[----:B----4-:R-:W-:Y:S01]  /*14540*/  SHF.L.U32 R18, R51, 0x10, RZ ;  /* 0x0000001033127819 */ /* 0x010fe200000006ff */
[----:B0-----:R-:W-:Y:S01]  /*14550*/  FMUL.FTZ R12, R12, R10 ;  /* 0x0000000a0c0c7220 */ /* 0x001fe20000410000 */
[----:B------:R-:W-:Y:S01]  /*14560*/  FADD.FTZ R10, -R10, 1 ;  /* 0x3f8000000a0a7421 */ /* 0x000fe20000010100 */
[----:B------:R-:W4:Y:S02]  /*14570*/  LDL.LU R51, [R1+0x288] ;  /* 0x0002880001337983 */ /* 0x000f240000300800 */
[----:B------:R-:W-:Y:S01]  /*14580*/  FADD.FTZ R18, R18, -UR28 ;  /* 0x8000001c12127e21 */ /* 0x000fe20008010000 */
[----:B------:R-:W-:-:S03]  /*14590*/  FFMA.FTZ R10, R11, R10, 1 ;  /* 0x3f8000000b0a7423 */ /* 0x000fc6000001000a */
[----:B-1----:R-:W-:Y:S01]  /*145a0*/  FMUL.FTZ R0, R18, UR16 ;  /* 0x0000001012007c20 */ /* 0x002fe20008410000 */
[----:B------:R-:W-:-:S03]  /*145b0*/  FMUL.FTZ R6, R12, R10 ;  /* 0x0000000a0c067220 */ /* 0x000fc60000410000 */
[----:B------:R-:W-:-:S04]  /*145c0*/  FFMA.FTZ R11, R4, R0, R3 ;  /* 0x00000000040b7223 */ /* 0x000fc80000010003 */
[----:B------:R-:W-:-:S06]  /*145d0*/  FMUL.FTZ R10, R11, -1.4426950216293334961 ;  /* 0xbfb8aa3b0b0a7820 */ /* 0x000fcc0000410000 */
[----:B------:R-:W0:Y:S02]  /*145e0*/  MUFU.EX2 R10, R10 ;  /* 0x0000000a000a7308 */ /* 0x000e240000000800 */
[----:B0-----:R-:W-:-:S06]  /*145f0*/  FADD.FTZ R10, R10, 1 ;  /* 0x3f8000000a0a7421 */ /* 0x001fcc0000010000 */
[----:B------:R-:W0:Y:S01]  /*14600*/  MUFU.RCP R10, R10 ;  /* 0x0000000a000a7308 */ /* 0x000e220000001000 */
[----:B------:R-:W-:Y:S01]  /*14610*/  SHF.L.U32 R12, R25, 0x10, RZ ;  /* 0x00000010190c7819 */ /* 0x000fe200000006ff */
[----:B------:R1:W-:Y:S04]  /*14620*/  STL [R1+0x2b8], R6 ;  /* 0x0002b80601007387 */ /* 0x0003e80000100800 */
[----:B------:R-:W4:Y:S01]  /*14630*/  LDL.LU R25, [R1+0x528] ;  /* 0x0005280001197983 */ /* 0x000f220000300800 */
[----:B0-----:R-:W-:Y:S01]  /*14640*/  FMUL.FTZ R12, R12, R10 ;  /* 0x0000000a0c0c7220 */ /* 0x001fe20000410000 */
[----:B------:R-:W-:-:S04]  /*14650*/  FADD.FTZ R10, -R10, 1 ;  /* 0x3f8000000a0a7421 */ /* 0x000fc80000010100 */
[----:B------:R-:W-:-:S04]  /*14660*/  FFMA.FTZ R10, R11, R10, 1 ;  /* 0x3f8000000b0a7423 */ /* 0x000fc8000001000a */
[----:B-1----:R-:W-:Y:S01]  /*14670*/  FMUL.FTZ R6, R12, R10 ;  /* 0x0000000a0c067220 */ /* 0x002fe20000410000 */
[----:B------:R-:W-:Y:S02]  /*14680*/  SHF.L.U32 R13, R13, 0x10, RZ ;  /* 0x000000100d0d7819 */ /* 0x000fe400000006ff */
[----:B--2---:R-:W-:Y:S02]  /*14690*/  SHF.L.U32 R12, R24, 0x10, RZ ;  /* 0x00000010180c7819 */ /* 0x004fe400000006ff */
[----:B------:R-:W2:Y:S01]  /*146a0*/  LDL.LU R24, [R1+0x458] ;  /* 0x0004580001187983 */ /* 0x000ea20000300800 */
[----:B------:R-:W-:-:S03]  /*146b0*/  FADD.FTZ R13, R13, -UR28 ;  /* 0x8000001c0d0d7e21 */ /* 0x000fc60008010000 */
[----:B------:R0:W-:Y:S02]  /*146c0*/  STL [R1+0x560], R0 ;  /* 0x0005600001007387 */ /* 0x0001e40000100800 */
        /* <DEDUP_REMOVED lines=17> */
[----:B------:R-:W0:Y:S01]  /*147e0*/  MUFU.EX2 R11, R11 ;  /* 0x0000000b000b7308 */ /* 0x000e220000000800 */
[----:B------:R-:W-:Y:S02]  /*147f0*/  SHF.L.U32 R13, R37, 0x10, RZ ;  /* 0x00000010250d7819 */ /* 0x000fe400000006ff */
[----:B------:R-:W3:Y:S01]  /*14800*/  LDL.LU R37, [R1+0x434] ;  /* 0x0004340001257983 */ /* 0x000ee20000300800 */
        /* <DEDUP_REMOVED lines=22> */
[----:B------:R-:W-:Y:S01]  /*14970*/  FFMA.FTZ R11, R12, R11, 1 ;  /* 0x3f8000000c0b7423 */ /* 0x000fe2000001000b */
[----:B--2---:R-:W-:Y:S02]  /*14980*/  SHF.L.U32 R18, R24, 0x10, RZ ;  /* 0x0000001018127819 */ /* 0x004fe400000006ff */
[----:B------:R-:W2:Y:S01]  /*14990*/  LDL.LU R24, [R1+0x280] ;  /* 0x0002800001187983 */ /* 0x000ea20000300800 */
[----:B-1----:R-:W-:Y:S01]  /*149a0*/  FMUL.FTZ R6, R13, R11 ;  /* 0x0000000b0d067220 */ /* 0x002fe20000410000 */
[----:B---3--:R-:W-:Y:S02]  /*149b0*/  SHF.L.U32 R13, R23, 0x10, RZ ;  /* 0x00000010170d7819 */ /* 0x008fe400000006ff */
[----:B------:R-:W3:Y:S01]  /*149c0*/  LDL.LU R23, [R1+0x418] ;  /* 0x0004180001177983 */ /* 0x000ee20000300800 */
        /* <DEDUP_REMOVED lines=9> */
[----:B------:R1:W-:Y:S04]  /*14a60*/  STL [R1+0x538], R0 ;  /* 0x0005380001007387 */ /* 0x0003e80000100800 */
[----:B------:R-:W-:Y:S01]  /*14a70*/  FADD.FTZ R14, R14, -UR28 ;  /* 0x8000001c0e0e7e21 */ /* 0x000fe20008010000 */
[----:B0-----:R-:W-:Y:S01]  /*14a80*/  FMUL.FTZ R13, R13, R11 ;  /* 0x0000000b0d0d7220 */ /* 0x001fe20000410000 */
[----:B------:R-:W-:Y:S02]  /*14a90*/  FADD.FTZ R11, -R11, 1 ;  /* 0x3f8000000b0b7421 */ /* 0x000fe40000010100 */
[----:B-1----:R-:W-:-:S02]  /*14aa0*/  FMUL.FTZ R0, R14, UR16 ;  /* 0x000000100e007c20 */ /* 0x002fc40008410000 */
[----:B------:R-:W-:Y:S01]  /*14ab0*/  FFMA.FTZ R11, R12, R11, 1 ;  /* 0x3f8000000c0b7423 */ /* 0x000fe2000001000b */
[----:B------:R-:W-:Y:S02]  /*14ac0*/  SHF.L.U32 R14, R37, 0x10, RZ ;  /* 0x00000010250e7819 */ /* 0x000fe400000006ff */
[----:B------:R-:W4:Y:S01]  /*14ad0*/  LDL.LU R37, [R1+0x27c] ;  /* 0x00027c0001257983 */ /* 0x000f220000300800 */
[----:B------:R-:W-:Y:S01]  /*14ae0*/  FMUL.FTZ R19, R13, R11 ;  /* 0x0000000b0d137220 */ /* 0x000fe20000410000 */
[----:B------:R-:W-:Y:S02]  /*14af0*/  SHF.L.U32 R13, R36, 0x10, RZ ;  /* 0x00000010240d7819 */ /* 0x000fe400000006ff */
[----:B------:R-:W4:Y:S01]  /*14b00*/  LDL.LU R36, [R1+0x520] ;  /* 0x0005200001247983 */ /* 0x000f220000300800 */
[----:B------:R-:W-:-:S04]  /*14b10*/  FFMA.FTZ R12, R5, R0, R2 ;  /* 0x00000000050c7223 */ /* 0x000fc80000010002 */
[----:B------:R-:W-:-:S06]  /*14b20*/  FMUL.FTZ R11, R12, -1.4426950216293334961 ;  /* 0xbfb8aa3b0c0b7820 */ /* 0x000fcc0000410000 */
[----:B------:R-:W0:Y:S01]  /*14b30*/  MUFU.EX2 R11, R11 ;  /* 0x0000000b000b7308 */ /* 0x000e220000000800 */
[----:B------:R-:W-:Y:S01]  /*14b40*/  FADD.FTZ R14, R14, -UR28 ;  /* 0x8000001c0e0e7e21 */ /* 0x000fe20008010000 */
[----:B------:R1:W-:Y:S01]  /*14b50*/  STL [R1+0x528], R0 ;  /* 0x0005280001007387 */ /* 0x0003e20000100800 */
[----:B0-----:R-:W-:-:S06]  /*14b60*/  FADD.FTZ R11, R11, 1 ;  /* 0x3f8000000b0b7421 */ /* 0x001fcc0000010000 */
[----:B------:R-:W0:Y:S01]  /*14b70*/  MUFU.RCP R11, R11 ;  /* 0x0000000b000b7308 */ /* 0x000e220000001000 */
[----:B-1----:R-:W-:-:S05]  /*14b80*/  FMUL.FTZ R0, R14, UR16 ;  /* 0x000000100e007c20 */ /* 0x002fca0008410000 */
[----:B------:R1:W-:Y:S01]  /*14b90*/  STL [R1+0x518], R0 ;  /* 0x0005180001007387 */ /* 0x0003e20000100800 */
[----:B0-----:R-:W-:Y:S01]  /*14ba0*/  FMUL.FTZ R13, R13, R11 ;  /* 0x0000000b0d0d7220 */ /* 0x001fe20000410000 */
[----:B------:R-:W-:-:S04]  /*14bb0*/  FADD.FTZ R11, -R11, 1 ;  /* 0x3f8000000b0b7421 */ /* 0x000fc80000010100 */
[----:B------:R-:W-:Y:S01]  /*14bc0*/  FFMA.FTZ R11, R12, R11, 1 ;  /* 0x3f8000000c0b7423 */ /* 0x000fe2000001000b */
[----:B------:R-:W-:Y:S01]  /*14bd0*/  FFMA.FTZ R12, R4, R0, R3 ;  /* 0x00000000040c7223 */ /* 0x000fe20000010003 */
[----:B--2---:R-:W-:Y:S02]  /*14be0*/  SHF.L.U32 R14, R24, 0x10, RZ ;  /* 0x00000010180e7819 */ /* 0x004fe400000006ff */
[----:B------:R-:W2:Y:S03]  /*14bf0*/  LDL.LU R24, [R1+0x50c] ;  /* 0x00050c0001187983 */ /* 0x000ea60000300800 */
[----:B------:R-:W-:-:S04]  /*14c00*/  FADD.FTZ R14, R14, -UR28 ;  /* 0x8000001c0e0e7e21 */ /* 0x000fc80008010000 */
[----:B-1----:R-:W-:Y:S01]  /*14c10*/  FMUL.FTZ R0, R14, UR16 ;  /* 0x000000100e007c20 */ /* 0x002fe20008410000 */
[----:B------:R0:W-:Y:S02]  /*14c20*/  STL [R1+0x2c0], R6 ;  /* 0x0002c00601007387 */ /* 0x0001e40000100800 */
[----:B0-----:R-:W-:Y:S01]  /*14c30*/  FMUL.FTZ R6, R13, R11 ;  /* 0x0000000b0d067220 */ /* 0x001fe20000410000 */
[----:B------:R-:W-:Y:S01]  /*14c40*/  FMUL.FTZ R11, R12, -1.4426950216293334961 ;  /* 0xbfb8aa3b0c0b7820 */ /* 0x000fe20000410000 */
[----:B---3--:R-:W-:Y:S02]  /*14c50*/  SHF.L.U32 R14, R23, 0x10, RZ ;  /* 0x00000010170e7819 */ /* 0x008fe400000006ff */
[----:B------:R-:W3:Y:S03]  /*14c60*/  LDL.LU R23, [R1+0x510] ;  /* 0x0005100001177983 */ /* 0x000ee60000300800 */
[----:B------:R-:W0:Y:S02]  /*14c70*/  MUFU.EX2 R11, R11 ;  /* 0x0000000b000b7308 */ /* 0x000e240000000800 */
[----:B0-----:R-:W-:-:S06]  /*14c80*/  FADD.FTZ R11, R11, 1 ;  /* 0x3f8000000b0b7421 */ /* 0x001fcc0000010000 */
[----:B------:R-:W0:Y:S01]  /*14c90*/  MUFU.RCP R11, R11 ;  /* 0x0000000b000b7308 */ /* 0x000e220000001000 */
[----:B----4-:R-:W-:Y:S01]  /*14ca0*/  SHF.L.U32 R13, R51, 0x10, RZ ;  /* 0x00000010330d7819 */ /* 0x010fe200000006ff */
[----:B------:R1:W-:Y:S04]  /*14cb0*/  STL [R1+0x2c4], R6 ;  /* 0x0002c40601007387 */ /* 0x0003e80000100800 */
[----:B------:R-:W4:Y:S01]  /*14cc0*/  LDL.LU R51, [R1+0x3fc] ;  /* 0x0003fc0001337983 */ /* 0x000f220000300800 */
[----:B0-----:R-:W-:Y:S01]  /*14cd0*/  FMUL.FTZ R13, R13, R11 ;  /* 0x0000000b0d0d7220 */ /* 0x001fe20000410000 */
[----:B------:R-:W-:-:S04]  /*14ce0*/  FADD.FTZ R11, -R11, 1 ;  /* 0x3f8000000b0b7421 */ /* 0x000fc80000010100 */
[----:B------:R-:W-:Y:S01]  /*14cf0*/  FFMA.FTZ R11, R12, R11, 1 ;  /* 0x3f8000000c0b7423 */ /* 0x000fe2000001000b */
[----:B------:R-:W-:-:S03]  /*14d00*/  FFMA.FTZ R12, R5, R0, R2 ;  /* 0x00000000050c7223 */ /* 0x000fc60000010002 */
[----:B-1----:R-:W-:Y:S01]  /*14d10*/  FMUL.FTZ R6, R13, R11 ;  /* 0x0000000b0d067220 */ /* 0x002fe20000410000 */
[----:B------:R-:W-:Y:S01]  /*14d20*/  FMUL.FTZ R11, R12, -1.4426950216293334961 ;  /* 0xbfb8aa3b0c0b7820 */ /* 0x000fe20000410000 */
[----:B------:R-:W-:Y:S02]  /*14d30*/  SHF.L.U32 R13, R25, 0x10, RZ ;  /* 0x00000010190d7819 */ /* 0x000fe400000006ff */
[----:B------:R-:W4:Y:S03]  /*14d40*/  LDL.LU R25, [R1+0x274] ;  /* 0x0002740001197983 */ /* 0x000f260000300800 */
        /* <DEDUP_REMOVED lines=13> */
[----:B------:R-:W-:Y:S02]  /*14e20*/  SHF.L.U32 R14, R37, 0x10, RZ ;  /* 0x00000010250e7819 */ /* 0x000fe400000006ff */
[----:B------:R-:W-:Y:S01]  /*14e30*/  SHF.L.U32 R13, R36, 0x10, RZ ;  /* 0x00000010240d7819 */ /* 0x000fe200000006ff */
[----:B------:R1:W-:Y:S01]  /*14e40*/  STL [R1+0x4f8], R0 ;  /* 0x0004f80001007387 */ /* 0x0003e20000100800 */
[----:B0-----:R-:W-:Y:S01]  /*14e50*/  FADD.FTZ R11, R11, 1 ;  /* 0x3f8000000b0b7421 */ /* 0x001fe20000010000 */
[----:B------:R-:W-:Y:S02]  /*14e60*/  FADD.FTZ R14, R14, -UR28 ;  /* 0x8000001c0e0e7e21 */ /* 0x000fe40008010000 */
[----:B------:R0:W-:Y:S03]  /*14e70*/  STL [R1+0x280], R6 ;  /* 0x0002800601007387 */ /* 0x0001e60000100800 */
[----:B------:R-:W0:Y:S01]  /*14e80*/  MUFU.RCP R11, R11 ;  /* 0x0000000b000b7308 */ /* 0x000e220000001000 */
[----:B-1----:R-:W-:Y:S01]  /*14e90*/  FMUL.FTZ R0, R14, UR16 ;  /* 0x000000100e007c20 */ /* 0x002fe20008410000 */
[----:B------:R-:W4:Y:S04]  /*14ea0*/  LDL.LU R36, [R1+0x500] ;  /* 0x0005000001247983 */ /* 0x000f280000300800 */
[----:B------:R-:W4:Y:S01]  /*14eb0*/  LDL.LU R37, [R1+0x26c] ;  /* 0x00026c0001257983 */ /* 0x000f220000300800 */
        /* <DEDUP_REMOVED lines=9> */
[----:B--2---:R-:W-:Y:S01]  /*14f50*/  SHF.L.U32 R13, R24, 0x10, RZ ;  /* 0x00000010180d7819 */ /* 0x004fe200000006ff */
[----:B------:R1:W-:Y:S04]  /*14f60*/  STL [R1+0x27c], R6 ;  /* 0x00027c0601007387 */ /* 0x0003e80000100800 */
[----:B------:R-:W2:Y:S01]  /*14f70*/  LDL.LU R24, [R1+0x278] ;  /* 0x0002780001187983 */ /* 0x000ea20000300800 */
[----:B0-----:R-:W-:Y:S01]  /*14f80*/  FMUL.FTZ R13, R13, R11 ;  /* 0x0000000b0d0d7220 */ /* 0x001fe20000410000 */
[----:B------:R-:W-:-:S04]  /*14f90*/  FADD.FTZ R11, -R11, 1 ;  /* 0x3f8000000b0b7421 */ /* 0x000fc80000010100 */
[----:B------:R-:W-:-:S04]  /*14fa0*/  FFMA.FTZ R11, R12, R11, 1 ;  /* 0x3f8000000c0b7423 */ /* 0x000fc8000001000b */
[----:B-1----:R-:W-:Y:S01]  /*14fb0*/  FMUL.FTZ R6, R13, R11 ;  /* 0x0000000b0d067220 */ /* 0x002fe20000410000 */
[----:B---3--:R-:W-:Y:S02]  /*14fc0*/  SHF.L.U32 R13, R23, 0x10, RZ ;  /* 0x00000010170d7819 */ /* 0x008fe400000006ff */
[----:B------:R-:W3:Y:S04]  /*14fd0*/  LDL.LU R23, [R1+0x504] ;  /* 0x0005040001177983 */ /* 0x000ee80000300800 */
[----:B------:R0:W-:Y:S01]  /*14fe0*/  STL [R1+0x4e4], R0 ;  /* 0x0004e40001007387 */ /* 0x0001e20000100800 */
[----:B----4-:R-:W-:-:S03]  /*14ff0*/  SHF.L.U32 R14, R51, 0x10, RZ ;  /* 0x00000010330e7819 */ /* 0x010fc600000006ff */
[----:B------:R-:W-:Y:S02]  /*15000*/  STL [R1+0x2c8], R6 ;  /* 0x0002c80601007387 */ /* 0x000fe40000100800 */
[----:B------:R-:W-:Y:S02]  /*15010*/  FADD.FTZ R14, R14, -UR28 ;  /* 0x8000001c0e0e7e21 */ /* 0x000fe40008010000 */
[----:B------:R-:W4:Y:S02]  /*15020*/  LDL.LU R51, [R1+0x4f0] ;  /* 0x0004f00001337983 */ /* 0x000f240000300800 */
[----:B0-----:R-:W-:Y:S01]  /*15030*/  FMUL.FTZ R0, R14, UR16 ;  /* 0x000000100e007c20 */ /* 0x001fe20008410000 */
[----:B------:R-:W-:Y:S02]  /*15040*/  SHF.L.U32 R14, R25, 0x10, RZ ;  /* 0x00000010190e7819 */ /* 0x000fe400000006ff */
[----:B------:R-:W4:Y:S01]  /*15050*/  LDL.LU R25, [R1+0x270] ;  /* 0x0002700001197983 */ /* 0x000f220000300800 */
        /* <DEDUP_REMOVED lines=26> */
[----:B------:R-:W3:Y:S01]  /*15200*/  LDL.LU R23, [R1+0x260] ;  /* 0x0002600001177983 */ /* 0x000ee20000300800 */
[----:B------:R-:W-:-:S03]  /*15210*/  FADD.FTZ R14, R14, -UR28 ;  /* 0x8000001c0e0e7e21 */ /* 0x000fc60008010000 */
[----:B------:R0:W-:Y:S02]  /*15220*/  STL [R1+0x4b4], R0 ;  /* 0x0004b40001007387 */ /* 0x0001e40000100800 */
[----:B0-----:R-:W-:Y:S01]  /*15230*/  FMUL.FTZ R0, R14, UR16 ;  /* 0x000000100e007c20 */ /* 0x001fe20008410000 */
[----:B------:R-:W-:Y:S02]  /*15240*/  SHF.L.U32 R14, R37, 0x10, RZ ;  /* 0x00000010250e7819 */ /* 0x000fe400000006ff */
[----:B------:R-:W3:Y:S03]  /*15250*/  LDL.LU R37, [R1+0x268] ;  /* 0x0002680001257983 */ /* 0x000ee60000300800 */
[----:B------:R-:W-:Y:S01]  /*15260*/  FADD.FTZ R14, R14, -UR28 ;  /* 0x8000001c0e0e7e21 */ /* 0x000fe20008010000 */
[----:B------:R0:W-:Y:S01]  /*15270*/  STL [R1+0x4b0], R0 ;  /* 0x0004b00001007387 */ /* 0x0001e20000100800 */
[----:B------:R-:W-:-:S02]  /*15280*/  FFMA.FTZ R12, R4, R0, R3 ;  /* 0x00000000040c7223 */ /* 0x000fc40000010003 */
[----:B0-----:R-:W-:Y:S01]  /*15290*/  FMUL.FTZ R0, R14, UR16 ;  /* 0x000000100e007c20 */ /* 0x001fe20008410000 */
[----:B----4-:R-:W-:Y:S02]  /*152a0*/  SHF.L.U32 R14, R25, 0x10, RZ ;  /* 0x00000010190e7819 */ /* 0x010fe400000006ff */
[----:B------:R-:W4:Y:S01]  /*152b0*/  LDL.LU R25, [R1+0x4e8] ;  /* 0x0004e80001197983 */ /* 0x000f220000300800 */
[----:B------:R-:W-:-:S06]  /*152c0*/  FMUL.FTZ R11, R12, -1.4426950216293334961 ;  /* 0xbfb8aa3b0c0b7820 */ /* 0x000fcc0000410000 */
[----:B------:R-:W0:Y:S02]  /*152d0*/  MUFU.EX2 R11, R11 ;  /* 0x0000000b000b7308 */ /* 0x000e240000000800 */
[----:B0-----:R-:W-:-:S06]  /*152e0*/  FADD.FTZ R11, R11, 1 ;  /* 0x3f8000000b0b7421 */ /* 0x001fcc0000010000 */
[----:B------:R-:W0:Y:S01]  /*152f0*/  MUFU.RCP R11, R11 ;  /* 0x0000000b000b7308 */ /* 0x000e220000001000 */
[----:B------:R1:W-:Y:S01]  /*15300*/  STL [R1+0x274], R6 ;  /* 0x0002740601007387 */ /* 0x0003e20000100800 */
[----:B0-----:R-:W-:Y:S01]  /*15310*/  FMUL.FTZ R13, R13, R11 ;  /* 0x0000000b0d0d7220 */ /* 0x001fe20000410000 */
[----:B------:R-:W-:-:S04]  /*15320*/  FADD.FTZ R11, -R11, 1 ;  /* 0x3f8000000b0b7421 */ /* 0x000fc80000010100 */
[----:B------:R-:W-:Y:S01]  /*15330*/  FFMA.FTZ R11, R12, R11, 1 ;  /* 0x3f8000000c0b7423 */ /* 0x000fe2000001000b */
[----:B------:R-:W-:-:S03]  /*15340*/  FFMA.FTZ R12, R5, R0, R2 ;  /* 0x00000000050c7223 */ /* 0x000fc60000010002 */
[----:B-1----:R-:W-:Y:S01]  /*15350*/  FMUL.FTZ R6, R13, R11 ;  /* 0x0000000b0d067220 */ /* 0x002fe20000410000 */
[----:B------:R-:W-:-:S06]  /*15360*/  FMUL.FTZ R11, R12, -1.4426950216293334961 ;  /* 0xbfb8aa3b0c0b7820 */ /* 0x000fcc0000410000 */
[----:B------:R-:W0:Y:S01]  /*15370*/  MUFU.EX2 R11, R11 ;  /* 0x0000000b000b7308 */ /* 0x000e220000000800 */
[----:B------:R-:W-:Y:S01]  /*15380*/  FADD.FTZ R14, R14, -UR28 ;  /* 0x8000001c0e0e7e21 */ /* 0x000fe20008010000 */
[----:B------:R1:W-:Y:S03]  /*15390*/  STL [R1+0x494], R0 ;  /* 0x0004940001007387 */ /* 0x0003e60000100800 */
[----:B-1----:R-:W-:Y:S01]  /*153a0*/  FMUL.FTZ R0, R14, UR16 ;  /* 0x000000100e007c20 */ /* 0x002fe20008410000 */
[----:B0-----:R-:W-:-:S06]  /*153b0*/  FADD.FTZ R11, R11, 1 ;  /* 0x3f8000000b0b7421 */ /* 0x001fcc0000010000 */
[----:B------:R-:W0:Y:S01]  /*153c0*/  MUFU.RCP R11, R11 ;  /* 0x0000000b000b7308 */ /* 0x000e220000001000 */
[----:B------:R-:W-:Y:S02]  /*153d0*/  SHF.L.U32 R13, R51, 0x10, RZ ;  /* 0x00000010330d7819 */ /* 0x000fe400000006ff */
[----:B------:R-:W4:Y:S04]  /*153e0*/  LDL.LU R51, [R1+0x258] ;  /* 0x0002580001337983 */ /* 0x000f280000300800 */
        /* <DEDUP_REMOVED lines=15> */
[----:B------:R-:W-:Y:S01]  /*154e0*/  FFMA.FTZ R11, R12, R11, 1 ;  /* 0x3f8000000c0b7423 */ /* 0x000fe2000001000b */
[----:B---3--:R-:W-:Y:S02]  /*154f0*/  SHF.L.U32 R14, R23, 0x10, RZ ;  /* 0x00000010170e7819 */ /* 0x008fe400000006ff */
[----:B------:R-:W3:Y:S03]  /*15500*/  LDL.LU R23, [R1+0x4d4] ;  /* 0x0004d40001177983 */ /* 0x000ee60000300800 */
[----:B------:R-:W-:-:S04]  /*15510*/  FADD.FTZ R14, R14, -UR28 ;  /* 0x8000001c0e0e7e21 */ /* 0x000fc80008010000 */
        /* <DEDUP_REMOVED lines=32> */
[----:B------:R-:W-:Y:S02]  /*15720*/  SHF.L.U32 R18, R51, 0x10, RZ ;  /* 0x0000001033127819 */ /* 0x000fe400000006ff */
[----:B------:R-:W4:Y:S03]  /*15730*/  LDL.LU R51, [R1+0x4cc] ;  /* 0x0004cc0001337983 */ /* 0x000f260000300800 */
[----:B------:R-:W-:Y:S01]  /*15740*/  FADD.FTZ R18, R18, -UR28 ;  /* 0x8000001c12127e21 */ /* 0x000fe20008010000 */
[----:B------:R0:W-:Y:S03]  /*15750*/  STL [R1+0x480], R0 ;  /* 0x0004800001007387 */ /* 0x0001e60000100800 */
[----:B0-----:R-:W-:-:S04]  /*15760*/  FMUL.FTZ R0, R18, UR16 ;  /* 0x0000001012007c20 */ /* 0x001fc80008410000 */
[----:B------:R-:W-:-:S04]  /*15770*/  FFMA.FTZ R12, R5, R0, R2 ;  /* 0x00000000050c7223 */ /* 0x000fc80000010002 */
[----:B------:R-:W-:-:S06]  /*15780*/  FMUL.FTZ R11, R12, -1.4426950216293334961 ;  /* 0xbfb8aa3b0c0b7820 */ /* 0x000fcc0000410000 */
[----:B------:R-:W0:Y:S02]  /*15790*/  MUFU.EX2 R11, R11 ;  /* 0x0000000b000b7308 */ /* 0x000e240000000800 */
[----:B0-----:R-:W-:Y:S01]  /*157a0*/  FADD.FTZ R11, R11, 1 ;  /* 0x3f8000000b0b7421 */ /* 0x001fe20000010000 */
[----:B---3--:R-:W-:Y:S02]  /*157b0*/  SHF.L.U32 R14, R23, 0x10, RZ ;  /* 0x00000010170e7819 */ /* 0x008fe400000006ff */
[----:B------:R-:W3:Y:S03]  /*157c0*/  LDL.LU R23, [R1+0x4c8] ;  /* 0x0004c80001177983 */ /* 0x000ee60000300800 */
[----:B------:R-:W0:Y:S01]  /*157d0*/  MUFU.RCP R11, R11 ;  /* 0x0000000b000b7308 */ /* 0x000e220000001000 */
[----:B--2---:R-:W-:Y:S02]  /*157e0*/  SHF.L.U32 R18, R24, 0x10, RZ ;  /* 0x0000001018127819 */ /* 0x004fe400000006ff */
[----:B------:R-:W2:Y:S03]  /*157f0*/  LDL.LU R24, [R1+0x254] ;  /* 0x0002540001187983 */ /* 0x000ea60000300800 */
[----:B------:R-:W-:Y:S01]  /*15800*/  FADD.FTZ R18, R18, -UR28 ;  /* 0x8000001c12127e21 */ /* 0x000fe20008010000 */
[----:B------:R1:W-:Y:S01]  /*15810*/  STL [R1+0x45c], R0 ;  /* 0x00045c0001007387 */ /* 0x0003e20000100800 */
[----:B0-----:R-:W-:Y:S01]  /*15820*/  FMUL.FTZ R14, R14, R11 ;  /* 0x0000000b0e0e7220 */ /* 0x001fe20000410000 */
[----:B------:R-:W-:Y:S01]  /*15830*/  FADD.FTZ R11, -R11, 1 ;  /* 0x3f8000000b0b7421 */ /* 0x000fe20000010100 */
[----:B-1----:R-:W-:-:S03]  /*15840*/  FMUL.FTZ R0, R18, UR16 ;  /* 0x0000001012007c20 */ /* 0x002fc60008410000 */
[----:B------:R-:W-:-:S04]  /*15850*/  FFMA.FTZ R11, R12, R11, 1 ;  /* 0x3f8000000c0b7423 */ /* 0x000fc8000001000b */
[----:B------:R-:W-:Y:S01]  /*15860*/  FMUL.FTZ R18, R14, R11 ;  /* 0x0000000b0e127220 */ /* 0x000fe20000410000 */
[----:B----4-:R-:W-:Y:S02]  /*15870*/  SHF.L.U32 R14, R25, 0x10, RZ ;  /* 0x00000010190e7819 */ /* 0x010fe400000006ff */
[----:B------:R-:W4:Y:S01]  /*15880*/  LDL.LU R25, [R1+0x244] ;  /* 0x0002440001197983 */ /* 0x000f220000300800 */
[----:B------:R-:W-:-:S04]  /*15890*/  FFMA.FTZ R12, R4, R0, R3 ;  /* 0x00000000040c7223 */ /* 0x000fc80000010003 */
[----:B------:R-:W-:-:S06]  /*158a0*/  FMUL.FTZ R11, R12, -1.4426950216293334961 ;  /* 0xbfb8aa3b0c0b7820 */ /* 0x000fcc0000410000 */
[----:B------:R-:W0:Y:S01]  /*158b0*/  MUFU.EX2 R11, R11 ;  /* 0x0000000b000b7308 */ /* 0x000e220000000800 */
[----:B------:R-:W-:Y:S01]  /*158c0*/  SHF.L.U32 R22, R37, 0x10, RZ ;  /* 0x0000001025167819 */ /* 0x000fe200000006ff */
[----:B------:R1:W-:Y:S01]  /*158d0*/  STL [R1+0x458], R0 ;  /* 0x0004580001007387 */ /* 0x0003e20000100800 */
[----:B0-----:R-:W-:-:S03]  /*158e0*/  FADD.FTZ R11, R11, 1 ;  /* 0x3f8000000b0b7421 */ /* 0x001fc60000010000 */
[----:B------:R0:W-:Y:S04]  /*158f0*/  STL [R1+0x258], R6 ;  /* 0x0002580601007387 */ /* 0x0001e80000100800 */
[----:B------:R-:W4:Y:S01]  /*15900*/  LDL.LU R37, [R1+0x4c0] ;  /* 0x0004c00001257983 */ /* 0x000f220000300800 */
        /* <DEDUP_REMOVED lines=17> */
[----:B------:R-:W-:-:S04]  /*15a20*/  FFMA.FTZ R11, R12, R11, 1 ;  /* 0x3f8000000c0b7423 */ /* 0x000fc8000001000b */
[----:B-1----:R-:W-:Y:S01]  /*15a30*/  FMUL.FTZ R6, R14, R11 ;  /* 0x0000000b0e067220 */ /* 0x002fe20000410000 */
[----:B------:R-:W-:Y:S02]  /*15a40*/  SHF.L.U32 R14, R51, 0x10, RZ ;  /* 0x00000010330e7819 */ /* 0x000fe400000006ff */
[----:B------:R-:W3:Y:S01]  /*15a50*/  LDL.LU R51, [R1+0x238] ;  /* 0x0002380001337983 */ /* 0x000ee20000300800 */
[----:B--2---:R-:W-:-:S03]  /*15a60*/  SHF.L.U32 R22, R24, 0x10, RZ ;  /* 0x0000001018167819 */ /* 0x004fc600000006ff */
[----:B------:R-:W2:Y:S02]  /*15a70*/  LDL.LU R24, [R1+0x4c4] ;  /* 0x0004c40001187983 */ /* 0x000ea40000300800 */
[----:B------:R-:W-:Y:S02]  /*15a80*/  FADD.FTZ R22, R22, -UR28 ;  /* 0x8000001c16167e21 */ /* 0x000fe40008010000 */
[----:B------:R0:W-:Y:S02]  /*15a90*/  STL [R1+0x444], R0 ;  /* 0x0004440001007387 */ /* 0x0001e40000100800 */
[----:B0-----:R-:W-:Y:S01]  /*15aa0*/  FMUL.FTZ R0, R22, UR16 ;  /* 0x0000001016007c20 */ /* 0x001fe20008410000 */
[----:B----4-:R-:W-:Y:S02]  /*15ab0*/  SHF.L.U32 R22, R25, 0x10, RZ ;  /* 0x0000001019167819 */ /* 0x010fe400000006ff */
[----:B------:R-:W4:Y:S01]  /*15ac0*/  LDL.LU R25, [R1+0x4b8] ;  /* 0x0004b80001197983 */ /* 0x000f220000300800 */
[----:B------:R-:W-:-:S02]  /*15ad0*/  FFMA.FTZ R12, R4, R0, R3 ;  /* 0x00000000040c7223 */ /* 0x000fc40000010003 */
[----:B------:R-:W-:Y:S02]  /*15ae0*/  FADD.FTZ R22, R22, -UR28 ;  /* 0x8000001c16167e21 */ /* 0x000fe40008010000 */
[----:B------:R-:W-:Y:S01]  /*15af0*/  FMUL.FTZ R11, R12, -1.4426950216293334961 ;  /* 0xbfb8aa3b0c0b7820 */ /* 0x000fe20000410000 */
[----:B------:R0:W-:Y:S05]  /*15b00*/  STL [R1+0x440], R0 ;  /* 0x0004400001007387 */ /* 0x0001ea0000100800 */
[----:B------:R-:W1:Y:S01]  /*15b10*/  MUFU.EX2 R11, R11 ;  /* 0x0000000b000b7308 */ /* 0x000e620000000800 */
[----:B0-----:R-:W-:Y:S01]  /*15b20*/  FMUL.FTZ R0, R22, UR16 ;  /* 0x0000001016007c20 */ /* 0x001fe20008410000 */
[----:B------:R-:W-:-:S02]  /*15b30*/  SHF.L.U32 R22, R37, 0x10, RZ ;  /* 0x0000001025167819 */ /* 0x000fc400000006ff */
[----:B------:R-:W4:Y:S01]  /*15b40*/  LDL.LU R37, [R1+0x4bc] ;  /* 0x0004bc0001257983 */ /* 0x000f220000300800 */
[----:B-1----:R-:W-:-:S06]  /*15b50*/  FADD.FTZ R11, R11, 1 ;  /* 0x3f8000000b0b7421 */ /* 0x002fcc0000010000 */
[----:B------:R-:W0:Y:S01]  /*15b60*/  MUFU.RCP R11, R11 ;  /* 0x0000000b000b7308 */ /* 0x000e220000001000 */
[----:B------:R-:W-:Y:S01]  /*15b70*/  STL [R1+0x434], R0 ;  /* 0x0004340001007387 */ /* 0x000fe20000100800 */
        /* <DEDUP_REMOVED lines=14> */
[----:B---3--:R-:W-:-:S05]  /*15c60*/  SHF.L.U32 R23, R23, 0x10, RZ ;  /* 0x0000001017177819 */ /* 0x008fca00000006ff */
[----:B------:R-:W-:-:S04]  /*15c70*/  FADD.FTZ R23, R23, -UR28 ;  /* 0x8000001c17177e21 */ /* 0x000fc80008010000 */
[----:B------:R-:W-:Y:S01]  /*15c80*/  FMUL.FTZ R0, R23, UR16 ;  /* 0x0000001017007c20 */ /* 0x000fe20008410000 */
[----:B------:R-:W-:Y:S02]  /*15c90*/  SHF.L.U32 R23, R51, 0x10, RZ ;  /* 0x0000001033177819 */ /* 0x000fe400000006ff */
[----:B------:R-:W3:Y:S01]  /*15ca0*/  LDL.LU R51, [R1+0x4a8] ;  /* 0x0004a80001337983 */ /* 0x000ee20000300800 */
[----:B------:R-:W-:-:S04]  /*15cb0*/  FFMA.FTZ R14, R4, R0, R3 ;  /* 0x00000000040e7223 */ /* 0x000fc80000010003 */
[----:B------:R-:W-:-:S06]  /*15cc0*/  FMUL.FTZ R12, R14, -1.4426950216293334961 ;  /* 0xbfb8aa3b0e0c7820 */ /* 0x000fcc0000410000 */
[----:B------:R-:W0:Y:S02]  /*15cd0*/  MUFU.EX2 R12, R12 ;  /* 0x0000000c000c7308 */ /* 0x000e240000000800 */
[----:B0-----:R-:W-:-:S06]  /*15ce0*/  FADD.FTZ R12, R12, 1 ;  /* 0x3f8000000c0c7421 */ /* 0x001fcc0000010000 */
[----:B------:R-:W0:Y:S01]  /*15cf0*/  MUFU.RCP R12, R12 ;  /* 0x0000000c000c7308 */ /* 0x000e220000001000 */
[----:B--2---:R-:W-:Y:S02]  /*15d00*/  SHF.L.U32 R22, R24, 0x10, RZ ;  /* 0x0000001018167819 */ /* 0x004fe400000006ff */
[----:B------:R-:W2:Y:S04]  /*15d10*/  LDL.LU R24, [R1+0x230] ;  /* 0x0002300001187983 */ /* 0x000ea80000300800 */
[----:B------:R1:W-:Y:S01]  /*15d20*/  STL [R1+0x268], R6 ;  /* 0x0002680601007387 */ /* 0x0003e20000100800 */
[----:B0-----:R-:W-:Y:S01]  /*15d30*/  FMUL.FTZ R22, R22, R12 ;  /* 0x0000000c16167220 */ /* 0x001fe20000410000 */
[----:B------:R-:W-:-:S04]  /*15d40*/  FADD.FTZ R12, -R12, 1 ;  /* 0x3f8000000c0c7421 */ /* 0x000fc80000010100 */
[----:B------:R-:W-:-:S04]  /*15d50*/  FFMA.FTZ R12, R14, R12, 1 ;  /* 0x3f8000000e0c7423 */ /* 0x000fc8000001000c */
[----:B-1----:R-:W-:Y:S01]  /*15d60*/  FMUL.FTZ R6, R22, R12 ;  /* 0x0000000c16067220 */ /* 0x002fe20000410000 */
[----:B----4-:R-:W-:Y:S02]  /*15d70*/  SHF.L.U32 R22, R25, 0x10, RZ ;  /* 0x0000001019167819 */ /* 0x010fe400000006ff */
[----:B------:R-:W4:Y:S01]  /*15d80*/  LDL.LU R25, [R1+0x234] ;  /* 0x0002340001197983 */ /* 0x000f220000300800 */
[----:B------:R-:W-:-:S03]  /*15d90*/  FADD.FTZ R23, R23, -UR28 ;  /* 0x8000001c17177e21 */ /* 0x000fc60008010000 */
[----:B------:R0:W-:Y:S02]  /*15da0*/  STL [R1+0x430], R0 ;  /* 0x0004300001007387 */ /* 0x0001e40000100800 */
        /* <DEDUP_REMOVED lines=15> */
[----:B------:R-:W-:Y:S01]  /*15ea0*/  FFMA.FTZ R22, R4, R0, R3 ;  /* 0x0000000004167223 */ /* 0x000fe20000010003 */
[----:B------:R-:W-:Y:S02]  /*15eb0*/  SHF.L.U32 R23, R37, 0x10, RZ ;  /* 0x0000001025177819 */ /* 0x000fe400000006ff */
        /* <DEDUP_REMOVED lines=11> */
[----:B------:R-:W3:Y:S04]  /*15f70*/  LDL.LU R51, [R1+0x22c] ;  /* 0x00022c0001337983 */ /* 0x000ee80000300800 */
[----:B------:R0:W-:Y:S01]  /*15f80*/  STL [R1+0x418], R0 ;  /* 0x0004180001007387 */ /* 0x0001e20000100800 */
[----:B--2---:R-:W-:-:S05]  /*15f90*/  SHF.L.U32 R24, R24, 0x10, RZ ;  /* 0x0000001018187819 */ /* 0x004fca00000006ff */
[----:B------:R-:W-:-:S04]  /*15fa0*/  FADD.FTZ R24, R24, -UR28 ;  /* 0x8000001c18187e21 */ /* 0x000fc80008010000 */
[----:B0-----:R-:W-:-:S04]  /*15fb0*/  FMUL.FTZ R0, R24, UR16 ;  /* 0x0000001018007c20 */ /* 0x001fc80008410000 */
[----:B------:R-:W-:-:S04]  /*15fc0*/  FFMA.FTZ R22, R5, R0, R2 ;  /* 0x0000000005167223 */ /* 0x000fc80000010002 */
[----:B------:R-:W-:Y:S01]  /*15fd0*/  FMUL.FTZ R12, R22, -1.4426950216293334961 ;  /* 0xbfb8aa3b160c7820 */ /* 0x000fe20000410000 */
[----:B----4-:R-:W-:Y:S02]  /*15fe0*/  SHF.L.U32 R24, R25, 0x10, RZ ;  /* 0x0000001019187819 */ /* 0x010fe400000006ff */
[----:B------:R-:W2:Y:S03]  /*15ff0*/  LDL.LU R25, [R1+0x214] ;  /* 0x0002140001197983 */ /* 0x000ea60000300800 */
[----:B------:R-:W0:Y:S01]  /*16000*/  MUFU.EX2 R12, R12 ;  /* 0x0000000c000c7308 */ /* 0x000e220000000800 */
[----:B------:R-:W-:Y:S01]  /*16010*/  FADD.FTZ R24, R24, -UR28 ;  /* 0x8000001c18187e21 */ /* 0x000fe20008010000 */
[----:B------:R1:W-:Y:S01]  /*16020*/  STL [R1+0x410], R0 ;  /* 0x0004100001007387 */ /* 0x0003e20000100800 */
[----:B0-----:R-:W-:Y:S02]  /*16030*/  FADD.FTZ R12, R12, 1 ;  /* 0x3f8000000c0c7421 */ /* 0x001fe40000010000 */
[----:B-1----:R-:W-:Y:S01]  /*16040*/  FMUL.FTZ R0, R24, UR16 ;  /* 0x0000001018007c20 */ /* 0x002fe20008410000 */
[----:B------:R-:W-:-:S02]  /*16050*/  SHF.L.U32 R24, R36, 0x10, RZ ;  /* 0x0000001024187819 */ /* 0x000fc400000006ff */
[----:B------:R-:W4:Y:S01]  /*16060*/  LDL.LU R36, [R1+0x218] ;  /* 0x0002180001247983 */ /* 0x000f220000300800 */
[----:B------:R-:W0:Y:S03]  /*16070*/  MUFU.RCP R12, R12 ;  /* 0x0000000c000c7308 */ /* 0x000e260000001000 */
[----:B------:R1:W-:Y:S01]  /*16080*/  STL [R1+0x2d0], R6 ;  /* 0x0002d00601007387 */ /* 0x0003e20000100800 */
[----:B0-----:R-:W-:Y:S01]  /*16090*/  FMUL.FTZ R23, R23, R12 ;  /* 0x0000000c17177220 */ /* 0x001fe20000410000 */
[----:B------:R-:W-:-:S04]  /*160a0*/  FADD.FTZ R12, -R12, 1 ;  /* 0x3f8000000c0c7421 */ /* 0x000fc80000010100 */
[----:B------:R-:W-:-:S04]  /*160b0*/  FFMA.FTZ R12, R22, R12, 1 ;  /* 0x3f800000160c7423 */ /* 0x000fc8000001000c */
[----:B-1----:R-:W-:Y:S01]  /*160c0*/  FMUL.FTZ R6, R23, R12 ;  /* 0x0000000c17067220 */ /* 0x002fe20000410000 */
[----:B------:R-:W-:Y:S02]  /*160d0*/  SHF.L.U32 R23, R35, 0x10, RZ ;  /* 0x0000001023177819 */ /* 0x000fe400000006ff */
[----:B------:R-:W4:Y:S01]  /*160e0*/  LDL.LU R35, [R1+0x21c] ;  /* 0x00021c0001237983 */ /* 0x000f220000300800 */
[----:B------:R-:W-:Y:S01]  /*160f0*/  FADD.FTZ R24, R24, -UR28 ;  /* 0x8000001c18187e21 */ /* 0x000fe20008010000 */
[----:B------:R-:W-:Y:S02]  /*16100*/  FFMA.FTZ R22, R4, R0, R3 ;  /* 0x0000000004167223 */ /* 0x000fe40000010003 */
[----:B------:R0:W-:Y:S02]  /*16110*/  STL [R1+0x404], R0 ;  /* 0x0004040001007387 */ /* 0x0001e40000100800 */
[----:B------:R-:W-:Y:S01]  /*16120*/  FMUL.FTZ R12, R22, -1.4426950216293334961 ;  /* 0xbfb8aa3b160c7820 */ /* 0x000fe20000410000 */
[----:B0-----:R-:W-:-:S05]  /*16130*/  FMUL.FTZ R0, R24, UR16 ;  /* 0x0000001018007c20 */ /* 0x001fca0008410000 */
[----:B------:R-:W0:Y:S01]  /*16140*/  MUFU.EX2 R12, R12 ;  /* 0x0000000c000c7308 */ /* 0x000e220000000800 */
[----:B------:R-:W-:Y:S02]  /*16150*/  SHF.L.U32 R24, R37, 0x10, RZ ;  /* 0x0000001025187819 */ /* 0x000fe400000006ff */
[----:B------:R-:W4:Y:S01]  /*16160*/  LDL.LU R37, [R1+0x478] ;  /* 0x0004780001257983 */ /* 0x000f220000300800 */
        /* <DEDUP_REMOVED lines=9> */
[----:B------:R0:W-:Y:S02]  /*16200*/  STL [R1+0x2d4], R6 ;  /* 0x0002d40601007387 */ /* 0x0001e40000100800 */
[----:B0-----:R-:W-:Y:S01]  /*16210*/  FMUL.FTZ R6, R23, R12 ;  /* 0x0000000c17067220 */ /* 0x001fe20000410000 */
[----:B------:R-:W-:-:S06]  /*16220*/  FMUL.FTZ R12, R22, -1.4426950216293334961 ;  /* 0xbfb8aa3b160c7820 */ /* 0x000fcc0000410000 */
[----:B------:R-:W0:Y:S02]  /*16230*/  MUFU.EX2 R12, R12 ;  /* 0x0000000c000c7308 */ /* 0x000e240000000800 */
[----:B0-----:R-:W-:-:S06]  /*16240*/  FADD.FTZ R12, R12, 1 ;  /* 0x3f8000000c0c7421 */ /* 0x001fcc0000010000 */
[----:B------:R-:W0:Y:S01]  /*16250*/  MUFU.RCP R12, R12 ;  /* 0x0000000c000c7308 */ /* 0x000e220000001000 */
[----:B------:R-:W-:Y:S02]  /*16260*/  SHF.L.U32 R23, R34, 0x10, RZ ;  /* 0x0000001022177819 */ /* 0x000fe400000006ff */
[----:B------:R-:W4:Y:S01]  /*16270*/  LDL.LU R34, [R1+0x474] ;  /* 0x0004740001227983 */ /* 0x000f220000300800 */
[----:B---3--:R-:W-:-:S03]  /*16280*/  SHF.L.U32 R24, R51, 0x10, RZ ;  /* 0x0000001033187819 */ /* 0x008fc600000006ff */
[----:B------:R-:W3:Y:S01]  /*16290*/  LDL.LU R51, [R1+0x470] ;  /* 0x0004700001337983 */ /* 0x000ee20000300800 */
        /* <DEDUP_REMOVED lines=10> */
[----:B--2---:R-:W-:Y:S01]  /*16340*/  SHF.L.U32 R25, R25, 0x10, RZ ;  /* 0x0000001019197819 */ /* 0x004fe200000006ff */
[----:B0-----:R-:W-:Y:S01]  /*16350*/  FMUL.FTZ R24, R24, R22 ;  /* 0x0000001618187220 */ /* 0x001fe20000410000 */
[----:B------:R-:W-:-:S03]  /*16360*/  FADD.FTZ R22, -R22, 1 ;  /* 0x3f80000016167421 */ /* 0x000fc60000010100 */
[----:B------:R-:W-:Y:S01]  /*16370*/  FADD.FTZ R25, R25, -UR28 ;  /* 0x8000001c19197e21 */ /* 0x000fe20008010000 */
[----:B------:R-:W-:-:S03]  /*16380*/  FFMA.FTZ R22, R23, R22, 1 ;  /* 0x3f80000017167423 */ /* 0x000fc60000010016 */
[----:B-1----:R-:W-:Y:S01]  /*16390*/  FMUL.FTZ R0, R25, UR16 ;  /* 0x0000001019007c20 */ /* 0x002fe20008410000 */
[----:B------:R0:W-:Y:S03]  /*163a0*/  STL [R1+0x2d8], R6 ;  /* 0x0002d80601007387 */ /* 0x0001e60000100800 */
[----:B------:R-:W-:Y:S01]  /*163b0*/  FFMA.FTZ R23, R5, R0, R2 ;  /* 0x0000000005177223 */ /* 0x000fe20000010002 */
[----:B0-----:R-:W-:-:S03]  /*163c0*/  FMUL.FTZ R6, R24, R22 ;  /* 0x0000001618067220 */ /* 0x001fc60000410000 */
[----:B------:R-:W-:-:S06]  /*163d0*/  FMUL.FTZ R22, R23, -1.4426950216293334961 ;  /* 0xbfb8aa3b17167820 */ /* 0x000fcc0000410000 */
[----:B------:R-:W0:Y:S01]  /*163e0*/  MUFU.EX2 R22, R22 ;  /* 0x0000001600167308 */ /* 0x000e220000000800 */
[----:B----4-:R-:W-:Y:S02]  /*163f0*/  SHF.L.U32 R25, R36, 0x10, RZ ;  /* 0x0000001024197819 */ /* 0x010fe400000006ff */
[----:B------:R-:W2:Y:S01]  /*16400*/  LDL.LU R36, [R1+0x47c] ;  /* 0x00047c0001247983 */ /* 0x000ea20000300800 */
[----:B0-----:R-:W-:-:S06]  /*16410*/  FADD.FTZ R22, R22, 1 ;  /* 0x3f80000016167421 */ /* 0x001fcc0000010000 */
[----:B------:R-:W0:Y:S01]  /*16420*/  MUFU.RCP R22, R22 ;  /* 0x0000001600167308 */ /* 0x000e220000001000 */
[----:B------:R-:W-:Y:S01]  /*16430*/  SHF.L.U32 R24, R35, 0x10, RZ ;  /* 0x0000001023187819 */ /* 0x000fe200000006ff */
[----:B------:R-:W-:Y:S01]  /*16440*/  FADD.FTZ R25, R25, -UR28 ;  /* 0x8000001c19197e21 */ /* 0x000fe20008010000 */
[----:B------:R1:W-:Y:S04]  /*16450*/  STL [R1+0x3dc], R0 ;  /* 0x0003dc0001007387 */ /* 0x0003e80000100800 */
[----:B------:R4:W-:Y:S01]  /*16460*/  STL [R1+0x2e0], R6 ;  /* 0x0002e00601007387 */ /* 0x0009e20000100800 */
[----:B0-----:R-:W-:Y:S01]  /*16470*/  FMUL.FTZ R24, R24, R22 ;  /* 0x0000001618187220 */ /* 0x001fe20000410000 */
[----:B------:R-:W-:-:S04]  /*16480*/  FADD.FTZ R22, -R22, 1 ;  /* 0x3f80000016167421 */ /* 0x000fc80000010100 */
[----:B------:R-:W-:Y:S01]  /*16490*/  FFMA.FTZ R22, R23, R22, 1 ;  /* 0x3f80000017167423 */ /* 0x000fe20000010016 */
[----:B-1----:R-:W-:-:S03]  /*164a0*/  FMUL.FTZ R0, R25, UR16 ;  /* 0x0000001019007c20 */ /* 0x002fc60008410000 */
[----:B----4-:R-:W-:Y:S01]  /*164b0*/  FMUL.FTZ R6, R24, R22 ;  /* 0x0000001618067220 */ /* 0x010fe20000410000 */
[----:B------:R0:W-:Y:S04]  /*164c0*/  STL [R1+0x28c], R17 ;  /* 0x00028c1101007387 */ /* 0x0001e80000100800 */
[----:B------:R1:W-:Y:S04]  /*164d0*/  STL [R1+0x5e8], R16 ;  /* 0x0005e81001007387 */ /* 0x0003e80000100800 */
[----:B------:R-:W-:Y:S04]  /*164e0*/  STL [R1+0x748], R7 ;  /* 0x0007480701007387 */ /* 0x000fe80000100800 */
[----:B------:R-:W-:Y:S04]  /*164f0*/  STL [R1+0x754], R8 ;  /* 0x0007540801007387 */ /* 0x000fe80000100800 */
[----:B------:R-:W-:Y:S04]  /*16500*/  STL [R1+0x744], R9 ;  /* 0x0007440901007387 */ /* 0x000fe80000100800 */
[----:B------:R-:W-:Y:S04]  /*16510*/  STL [R1+0x760], R10 ;  /* 0x0007600a01007387 */ /* 0x000fe80000100800 */
[----:B------:R4:W-:Y:S04]  /*16520*/  STL [R1+0x73c], R21 ;  /* 0x00073c1501007387 */ /* 0x0009e80000100800 */
[----:B------:R-:W-:Y:S04]  /*16530*/  STL [R1+0x740], R20 ;  /* 0x0007401401007387 */ /* 0x000fe80000100800 */
[----:B------:R-:W-:Y:S04]  /*16540*/  STL [R1+0x738], R13 ;  /* 0x0007380d01007387 */ /* 0x000fe80000100800 */
[----:B------:R-:W-:Y:S04]  /*16550*/  STL [R1+0x734], R18 ;  /* 0x0007341201007387 */ /* 0x000fe80000100800 */
[----:B------:R4:W-:Y:S04]  /*16560*/  STL [R1+0x3f4], R0 ;  /* 0x0003f40001007387 */ /* 0x0009e80000100800 */
[----:B------:R4:W-:Y:S04]  /*16570*/  STL [R1+0x2e4], R6 ;  /* 0x0002e40601007387 */ /* 0x0009e80000100800 */
[----:B------:R-:W2:Y:S01]  /*16580*/  LDL.LU R35, [R1+0x460] ;  /* 0x0004600001237983 */ /* 0x000ea20000300800 */
[----:B------:R-:W-:Y:S01]  /*16590*/  FFMA.FTZ R22, R4, R0, R3 ;  /* 0x0000000004167223 */ /* 0x000fe20000010003 */
[----:B------:R-:W-:-:S02]  /*165a0*/  SHF.L.U32 R24, R37, 0x10, RZ ;  /* 0x0000001025187819 */ /* 0x000fc400000006ff */
[----:B------:R-:W2:Y:S01]  /*165b0*/  LDL.LU R37, [R1+0x464] ;  /* 0x0004640001257983 */ /* 0x000ea20000300800 */
[----:B------:R-:W-:Y:S01]  /*165c0*/  FMUL.FTZ R23, R22, -1.4426950216293334961 ;  /* 0xbfb8aa3b16177820 */ /* 0x000fe20000410000 */
[----:B------:R-:W-:Y:S02]  /*165d0*/  SHF.L.U32 R15, R15, 0x10, RZ ;  /* 0x000000100f0f7819 */ /* 0x000fe400000006ff */
[----:B------:R-:W2:Y:S03]  /*165e0*/  LDL.LU R52, [R1+0x374] ;  /* 0x0003740001347983 */ /* 0x000ea60000300800 */
[----:B------:R-:W4:Y:S01]  /*165f0*/  MUFU.EX2 R23, R23 ;  /* 0x0000001700177308 */ /* 0x000f220000000800 */
[----:B------:R-:W-:Y:S01]  /*16600*/  SHF.L.U32 R50, R50, 0x10, RZ ;  /* 0x0000001032327819 */ /* 0x000fe200000006ff */
[----:B------:R-:W2:Y:S01]  /*16610*/  LDL.LU R65, [R1+0x6ec] ;  /* 0x0006ec0001417983 */ /* 0x000ea20000300800 */
[----:B------:R-:W-:-:S02]  /*16620*/  SHF.L.U32 R48, R48, 0x10, RZ ;  /* 0x0000001030307819 */ /* 0x000fc400000006ff */
[----:B------:R-:W-:Y:S01]  /*16630*/  SHF.L.U32 R46, R46, 0x10, RZ ;  /* 0x000000102e2e7819 */ /* 0x000fe200000006ff */
[----:B0-----:R-:W2:Y:S01]  /*16640*/  LDL.LU R17, [R1+0x6f8] ;  /* 0x0006f80001117983 */ /* 0x001ea20000300800 */
[----:B------:R-:W-:Y:S02]  /*16650*/  SHF.L.U32 R44, R44, 0x10, RZ ;  /* 0x000000102c2c7819 */ /* 0x000fe400000006ff */
[----:B------:R-:W-:Y:S01]  /*16660*/  SHF.L.U32 R42, R42, 0x10, RZ ;  /* 0x000000102a2a7819 */ /* 0x000fe200000006ff */
[----:B-1----:R-:W2:Y:S01]  /*16670*/  LDL.LU R16, [R1+0x6fc] ;  /* 0x0006fc0001107983 */ /* 0x002ea20000300800 */
[----:B------:R-:W-:Y:S02]  /*16680*/  SHF.L.U32 R40, R40, 0x10, RZ ;  /* 0x0000001028287819 */ /* 0x000fe400000006ff */
[----:B------:R-:W-:Y:S01]  /*16690*/  SHF.L.U32 R49, R49, 0x10, RZ ;  /* 0x0000001031317819 */ /* 0x000fe200000006ff */
[----:B----4-:R-:W4:Y:S01]  /*166a0*/  LDL.LU R21, [R1+0x704] ;  /* 0x0007040001157983 */ /* 0x010f220000300800 */
[----:B------:R-:W-:Y:S01]  /*166b0*/  FADD.FTZ R23, R23, 1 ;  /* 0x3f80000017177421 */ /* 0x000fe20000010000 */
[----:B------:R-:W-:-:S02]  /*166c0*/  SHF.L.U32 R38, R38, 0x10, RZ ;  /* 0x0000001026267819 */ /* 0x000fc400000006ff */
[----:B------:R-:W4:Y:S03]  /*166d0*/  LDL.LU R8, [R1+0x694] ;  /* 0x0006940001087983 */ /* 0x000f260000300800 */
[----:B------:R-:W0:Y:S01]  /*166e0*/  MUFU.RCP R23, R23 ;  /* 0x0000001700177308 */ /* 0x000e220000001000 */
[----:B------:R-:W-:Y:S01]  /*166f0*/  FADD.FTZ R15, R15, -UR28 ;  /* 0x8000001c0f0f7e21 */ /* 0x000fe20008010000 */
[----:B------:R-:W-:Y:S01]  /*16700*/  SHF.L.U32 R47, R47, 0x10, RZ ;  /* 0x000000102f2f7819 */ /* 0x000fe200000006ff */
[----:B------:R-:W4:Y:S02]  /*16710*/  LDL.LU R10, [R1+0x708] ;  /* 0x00070800010a7983 */ /* 0x000f240000300800 */
[----:B------:R-:W-:Y:S01]  /*16720*/  FMUL.FTZ R0, R15, UR16 ;  /* 0x000000100f007c20 */ /* 0x000fe20008410000 */
        /* <DEDUP_REMOVED lines=13> */
[----:B------:R-:W-:Y:S01]  /*16800*/  FFMA.FTZ R22, R5, R0, R2 ;  /* 0x0000000005167223 */ /* 0x000fe20000010002 */
[----:B------:R-:W4:Y:S03]  /*16810*/  LDL.LU R13, [R1+0x658] ;  /* 0x00065800010d7983 */ /* 0x000f260000300800 */
[----:B------:R-:W-:-:S06]  /*16820*/  FMUL.FTZ R15, R22, -1.4426950216293334961 ;  /* 0xbfb8aa3b160f7820 */ /* 0x000fcc0000410000 */
[----:B------:R-:W0:Y:S01]  /*16830*/  MUFU.EX2 R15, R15 ;  /* 0x0000000f000f7308 */ /* 0x000e220000000800 */
[----:B------:R-:W-:Y:S01]  /*16840*/  FMUL.FTZ R6, R24, R23 ;  /* 0x0000001718067220 */ /* 0x000fe20000410000 */
[----:B0-----:R-:W-:-:S06]  /*16850*/  FADD.FTZ R15, R15, 1 ;  /* 0x3f8000000f0f7421 */ /* 0x001fcc0000010000 */
[----:B------:R3:W0:Y:S02]  /*16860*/  MUFU.RCP R24, R15 ;  /* 0x0000000f00187308 */ /* 0x0006240000001000 */
[----:B---3--:R-:W-:Y:S02]  /*16870*/  SHF.L.U32 R15, R51, 0x10, RZ ;  /* 0x00000010330f7819 */ /* 0x008fe400000006ff */
[----:B------:R-:W3:Y:S01]  /*16880*/  LDL.LU R51, [R1+0x468] ;  /* 0x0004680001337983 */ /* 0x000ee20000300800 */
[----:B------:R-:W-:-:S03]  /*16890*/  SHF.L.U32 R23, R34, 0x10, RZ ;  /* 0x0000001022177819 */ /* 0x000fc600000006ff */
[----:B------:R-:W4:Y:S02]  /*168a0*/  LDL.LU R34, [R1+0x46c] ;  /* 0x00046c0001227983 */ /* 0x000f240000300800 */
[----:B------:R-:W-:Y:S01]  /*168b0*/  FADD.FTZ R23, R23, -UR28 ;  /* 0x8000001c17177e21 */ /* 0x000fe20008010000 */
[----:B0-----:R-:W-:Y:S01]  /*168c0*/  FMUL.FTZ R15, R15, R24 ;  /* 0x000000180f0f7220 */ /* 0x001fe20000410000 */
        /* <DEDUP_REMOVED lines=20> */
[----:B------:R-:W2:Y:S03]  /*16a10*/  LDL.LU R35, [R1+0x44c] ;  /* 0x00044c0001237983 */ /* 0x000ea60000300800 */
        /* <DEDUP_REMOVED lines=8> */
[----:B------:R-:W2:Y:S01]  /*16aa0*/  LDL.LU R37, [R1+0x450] ;  /* 0x0004500001257983 */ /* 0x000ea20000300800 */
[----:B---3--:R-:W-:-:S03]  /*16ab0*/  SHF.L.U32 R23, R51, 0x10, RZ ;  /* 0x0000001033177819 */ /* 0x008fc600000006ff */
[----:B------:R-:W3:Y:S01]  /*16ac0*/  LDL.LU R51, [R1+0x488] ;  /* 0x0004880001337983 */ /* 0x000ee20000300800 */
        /* <DEDUP_REMOVED lines=17> */
[----:B------:R-:W-:-:S02]  /*16be0*/  FADD.FTZ R24, -R24, 1 ;  /* 0x3f80000018187421 */ /* 0x000fc40000010100 */
[----:B------:R0:W-:Y:S02]  /*16bf0*/  STL [R1+0x34c], R6 ;  /* 0x00034c0601007387 */ /* 0x0001e40000100800 */
[----:B------:R-:W-:Y:S01]  /*16c00*/  FFMA.FTZ R24, R22, R24, 1 ;  /* 0x3f80000016187423 */ /* 0x000fe20000010018 */
[----:B--2---:R-:W-:Y:S02]  /*16c10*/  SHF.L.U32 R23, R36, 0x10, RZ ;  /* 0x0000001024177819 */ /* 0x004fe400000006ff */
[----:B------:R-:W2:Y:S03]  /*16c20*/  LDL.LU R36, [R1+0x48c] ;  /* 0x00048c0001247983 */ /* 0x000ea60000300800 */
[----:B------:R-:W-:-:S04]  /*16c30*/  FADD.FTZ R23, R23, -UR28 ;  /* 0x8000001c17177e21 */ /* 0x000fc80008010000 */
[----:B-1----:R-:W-:Y:S01]  /*16c40*/  FMUL.FTZ R0, R23, UR16 ;  /* 0x0000001017007c20 */ /* 0x002fe20008410000 */
[----:B0-----:R-:W-:-:S03]  /*16c50*/  FMUL.FTZ R6, R15, R24 ;  /* 0x000000180f067220 */ /* 0x001fc60000410000 */
[----:B------:R-:W-:-:S04]  /*16c60*/  FFMA.FTZ R22, R5, R0, R2 ;  /* 0x0000000005167223 */ /* 0x000fc80000010002 */
[----:B------:R-:W-:-:S06]  /*16c70*/  FMUL.FTZ R15, R22, -1.4426950216293334961 ;  /* 0xbfb8aa3b160f7820 */ /* 0x000fcc0000410000 */
[----:B------:R-:W0:Y:S02]  /*16c80*/  MUFU.EX2 R15, R15 ;  /* 0x0000000f000f7308 */ /* 0x000e240000000800 */
[----:B0-----:R-:W-:-:S06]  /*16c90*/  FADD.FTZ R15, R15, 1 ;  /* 0x3f8000000f0f7421 */ /* 0x001fcc0000010000 */
[----:B------:R0:W1:Y:S02]  /*16ca0*/  MUFU.RCP R24, R15 ;  /* 0x0000000f00187308 */ /* 0x0000640000001000 */
[----:B0-----:R-:W-:Y:S02]  /*16cb0*/  SHF.L.U32 R15, R35, 0x10, RZ ;  /* 0x00000010230f7819 */ /* 0x001fe400000006ff */
[----:B------:R-:W2:Y:S03]  /*16cc0*/  LDL.LU R35, [R1+0x498] ;  /* 0x0004980001237983 */ /* 0x000ea60000300800 */
[----:B-1----:R-:W-:Y:S01]  /*16cd0*/  FMUL.FTZ R15, R15, R24 ;  /* 0x000000180f0f7220 */ /* 0x002fe20000410000 */
        /* <DEDUP_REMOVED lines=32> */
[----:B------:R-:W2:Y:S04]  /*16ee0*/  LDL.LU R36, [R1+0x4dc] ;  /* 0x0004dc0001247983 */ /* 0x000ea80000300800 */
[----:B------:R-:W-:Y:S01]  /*16ef0*/  STL [R1+0x3d4], R0 ;  /* 0x0003d40001007387 */ /* 0x000fe20000100800 */
[----:B0-----:R-:W-:Y:S01]  /*16f00*/  FMUL.FTZ R15, R15, R24 ;  /* 0x000000180f0f7220 */ /* 0x001fe20000410000 */
[----:B------:R-:W-:-:S02]  /*16f10*/  FADD.FTZ R24, -R24, 1 ;  /* 0x3f80000018187421 */ /* 0x000fc40000010100 */
[----:B------:R0:W-:Y:S02]  /*16f20*/  STL [R1+0x33c], R6 ;  /* 0x00033c0601007387 */ /* 0x0001e40000100800 */
[----:B------:R-:W-:-:S04]  /*16f30*/  FFMA.FTZ R24, R22, R24, 1 ;  /* 0x3f80000016187423 */ /* 0x000fc80000010018 */
        /* <DEDUP_REMOVED lines=35> */
[----:B--2---:R-:W-:Y:S02]  /*17170*/  SHF.L.U32 R23, R36, 0x10, RZ ;  /* 0x0000001024177819 */ /* 0x004fe400000006ff */
        /* <DEDUP_REMOVED lines=179> */
[----:B------:R-:W2:Y:S01]  /*17cb0*/  LDL.LU R35, [R1+0x380] ;  /* 0x0003800001237983 */ /* 0x000ea20000300800 */
[----:B------:R-:W-:-:S03]  /*17cc0*/  SHF.L.U32 R23, R37, 0x10, RZ ;  /* 0x0000001025177819 */ /* 0x000fc600000006ff */
[----:B------:R-:W2:Y:S01]  /*17cd0*/  LDL.LU R37, [R1+0x384] ;  /* 0x0003840001257983 */ /* 0x000ea20000300800 */
[----:B---3--:R-:W-:-:S03]  /*17ce0*/  SHF.L.U32 R63, R51, 0x10, RZ ;  /* 0x00000010333f7819 */ /* 0x008fc600000006ff */
[----:B------:R-:W3:Y:S01]  /*17cf0*/  LDL.LU R51, [R1+0x5dc] ;  /* 0x0005dc0001337983 */ /* 0x000ee20000300800 */
[----:B-1----:R-:W-:Y:S01]  /*17d00*/  FMUL.FTZ R15, R15, R24 ;  /* 0x000000180f0f7220 */ /* 0x002fe20000410000 */
[----:B------:R-:W-:Y:S01]  /*17d10*/  FADD.FTZ R24, -R24, 1 ;  /* 0x3f80000018187421 */ /* 0x000fe20000010100 */
[----:B------:R-:W-:Y:S01]  /*17d20*/  FADD.FTZ R23, R23, -UR28 ;  /* 0x8000001c17177e21 */ /* 0x000fe20008010000 */
[----:B------:R0:W-:Y:S02]  /*17d30*/  STL [R1+0x39c], R0 ;  /* 0x00039c0001007387 */ /* 0x0001e40000100800 */
[----:B------:R-:W-:Y:S02]  /*17d40*/  FFMA.FTZ R24, R22, R24, 1 ;  /* 0x3f80000016187423 */ /* 0x000fe40000010018 */
[----:B------:R1:W-:Y:S01]  /*17d50*/  STL [R1+0x2fc], R6 ;  /* 0x0002fc0601007387 */ /* 0x0003e20000100800 */
[----:B0-----:R-:W-:Y:S01]  /*17d60*/  FMUL.FTZ R0, R23, UR16 ;  /* 0x0000001017007c20 */ /* 0x001fe20008410000 */
[----:B-1----:R-:W-:-:S03]  /*17d70*/  FMUL.FTZ R6, R15, R24 ;  /* 0x000000180f067220 */ /* 0x002fc60000410000 */
[----:B------:R-:W-:-:S04]  /*17d80*/  FFMA.FTZ R15, R5, R0, R2 ;  /* 0x00000000050f7223 */ /* 0x000fc80000010002 */
[----:B------:R-:W-:-:S06]  /*17d90*/  FMUL.FTZ R22, R15, -1.4426950216293334961 ;  /* 0xbfb8aa3b0f167820 */ /* 0x000fcc0000410000 */
[----:B------:R-:W0:Y:S02]  /*17da0*/  MUFU.EX2 R22, R22 ;  /* 0x0000001600167308 */ /* 0x000e240000000800 */
[----:B0-----:R-:W-:-:S06]  /*17db0*/  FADD.FTZ R22, R22, 1 ;  /* 0x3f80000016167421 */ /* 0x001fcc0000010000 */
[----:B------:R4:W0:Y:S01]  /*17dc0*/  MUFU.RCP R23, R22 ;  /* 0x0000001600177308 */ /* 0x0008220000001000 */
[----:B------:R1:W-:Y:S01]  /*17dd0*/  STL [R1+0x398], R0 ;  /* 0x0003980001007387 */ /* 0x0003e20000100800 */
[----:B----4-:R-:W-:-:S03]  /*17de0*/  SHF.L.U32 R22, R34, 0x10, RZ ;  /* 0x0000001022167819 */ /* 0x010fc600000006ff */
[----:B------:R-:W4:Y:S02]  /*17df0*/  LDL.LU R34, [R1+0x5e4] ;  /* 0x0005e40001227983 */ /* 0x000f240000300800 */
[----:B------:R-:W-:Y:S01]  /*17e00*/  FADD.FTZ R22, R22, -UR28 ;  /* 0x8000001c16167e21 */ /* 0x000fe20008010000 */
[----:B0-----:R-:W-:Y:S01]  /*17e10*/  FMUL.FTZ R63, R63, R23 ;  /* 0x000000173f3f7220 */ /* 0x001fe20000410000 */
[----:B------:R-:W-:Y:S02]  /*17e20*/  FADD.FTZ R23, -R23, 1 ;  /* 0x3f80000017177421 */ /* 0x000fe40000010100 */
[----:B-1----:R-:W-:Y:S02]  /*17e30*/  FMUL.FTZ R0, R22, UR16 ;  /* 0x0000001016007c20 */ /* 0x002fe40008410000 */
[----:B------:R-:W-:Y:S02]  /*17e40*/  FFMA.FTZ R23, R15, R23, 1 ;  /* 0x3f8000000f177423 */ /* 0x000fe40000010017 */
[----:B------:R-:W-:-:S04]  /*17e50*/  FFMA.FTZ R15, R4, R0, R3 ;  /* 0x00000000040f7223 */ /* 0x000fc80000010003 */
[----:B------:R-:W-:Y:S01]  /*17e60*/  FMUL.FTZ R22, R15, -1.4426950216293334961 ;  /* 0xbfb8aa3b0f167820 */ /* 0x000fe20000410000 */
[----:B--2---:R-:W-:Y:S02]  /*17e70*/  SHF.L.U32 R57, R36, 0x10, RZ ;  /* 0x0000001024397819 */ /* 0x004fe400000006ff */
[----:B------:R-:W2:Y:S03]  /*17e80*/  LDL.LU R36, [R1+0x370] ;  /* 0x0003700001247983 */ /* 0x000ea60000300800 */
        /* <DEDUP_REMOVED lines=8> */
[----:B------:R-:W-:-:S03]  /*17f10*/  SHF.L.U32 R22, R35, 0x10, RZ ;  /* 0x0000001023167819 */ /* 0x000fc600000006ff */
[----:B------:R-:W-:Y:S01]  /*17f20*/  FMUL.FTZ R57, R57, R23 ;  /* 0x0000001739397220 */ /* 0x000fe20000410000 */
[----:B------:R-:W2:Y:S01]  /*17f30*/  LDL.LU R35, [R1+0x37c] ;  /* 0x00037c0001237983 */ /* 0x000ea20000300800 */
[----:B------:R-:W-:-:S04]  /*17f40*/  FADD.FTZ R22, R22, -UR28 ;  /* 0x8000001c16167e21 */ /* 0x000fc80008010000 */
[----:B-1----:R-:W-:-:S04]  /*17f50*/  FMUL.FTZ R0, R22, UR16 ;  /* 0x0000001016007c20 */ /* 0x002fc80008410000 */
[----:B------:R-:W-:-:S04]  /*17f60*/  FFMA.FTZ R15, R5, R0, R2 ;  /* 0x00000000050f7223 */ /* 0x000fc80000010002 */
[----:B------:R-:W-:Y:S01]  /*17f70*/  FMUL.FTZ R22, R15, -1.4426950216293334961 ;  /* 0xbfb8aa3b0f167820 */ /* 0x000fe20000410000 */
[----:B------:R-:W-:Y:S02]  /*17f80*/  SHF.L.U32 R62, R37, 0x10, RZ ;  /* 0x00000010253e7819 */ /* 0x000fe400000006ff */
[----:B------:R-:W2:Y:S03]  /*17f90*/  LDL.LU R37, [R1+0x378] ;  /* 0x0003780001257983 */ /* 0x000ea60000300800 */
[----:B------:R-:W0:Y:S02]  /*17fa0*/  MUFU.EX2 R22, R22 ;  /* 0x0000001600167308 */ /* 0x000e240000000800 */
[----:B0-----:R-:W-:-:S06]  /*17fb0*/  FADD.FTZ R22, R22, 1 ;  /* 0x3f80000016167421 */ /* 0x001fcc0000010000 */
[----:B------:R3:W0:Y:S02]  /*17fc0*/  MUFU.RCP R23, R22 ;  /* 0x0000001600177308 */ /* 0x0006240000001000 */
[----:B---3--:R-:W-:Y:S02]  /*17fd0*/  SHF.L.U32 R22, R51, 0x10, RZ ;  /* 0x0000001033167819 */ /* 0x008fe400000006ff */
[----:B------:R-:W3:Y:S01]  /*17fe0*/  LDL.LU R51, [R1+0x358] ;  /* 0x0003580001337983 */ /* 0x000ee20000300800 */
        /* <DEDUP_REMOVED lines=13> */
[----:B----4-:R-:W-:-:S03]  /*180c0*/  SHF.L.U32 R55, R34, 0x10, RZ ;  /* 0x0000001022377819 */ /* 0x010fc600000006ff */
[----:B------:R-:W4:Y:S02]  /*180d0*/  LDL.LU R34, [R1+0x35c] ;  /* 0x00035c0001227983 */ /* 0x000f240000300800 */
        /* <DEDUP_REMOVED lines=15> */
[----:B0-----:R-:W-:Y:S01]  /*181d0*/  FMUL.FTZ R61, R61, R23 ;  /* 0x000000173d3d7220 */ /* 0x001fe20000410000 */
[----:B------:R-:W-:-:S04]  /*181e0*/  FADD.FTZ R23, -R23, 1 ;  /* 0x3f80000017177421 */ /* 0x000fc80000010100 */
[----:B------:R-:W-:-:S04]  /*181f0*/  FFMA.FTZ R23, R15, R23, 1 ;  /* 0x3f8000000f177423 */ /* 0x000fc80000010017 */
[----:B------:R-:W-:Y:S01]  /*18200*/  FMUL.FTZ R61, R61, R23 ;  /* 0x000000173d3d7220 */ /* 0x000fe20000410000 */
[----:B------:R-:W-:Y:S02]  /*18210*/  SHF.L.U32 R22, R37, 0x10, RZ ;  /* 0x0000001025167819 */ /* 0x000fe400000006ff */
[----:B------:R-:W2:Y:S03]  /*18220*/  LDL.LU R37, [R1+0x344] ;  /* 0x0003440001257983 */ /* 0x000ea60000300800 */
[----:B------:R-:W-:-:S04]  /*18230*/  FADD.FTZ R22, R22, -UR28 ;  /* 0x8000001c16167e21 */ /* 0x000fc80008010000 */
[----:B-1----:R-:W-:-:S04]  /*18240*/  FMUL.FTZ R0, R22, UR16 ;  /* 0x0000001016007c20 */ /* 0x002fc80008410000 */
[----:B------:R-:W-:-:S04]  /*18250*/  FFMA.FTZ R15, R4, R0, R3 ;  /* 0x00000000040f7223 */ /* 0x000fc80000010003 */
[----:B------:R-:W-:-:S06]  /*18260*/  FMUL.FTZ R22, R15, -1.4426950216293334961 ;  /* 0xbfb8aa3b0f167820 */ /* 0x000fcc0000410000 */
[----:B------:R-:W0:Y:S02]  /*18270*/  MUFU.EX2 R22, R22 ;  /* 0x0000001600167308 */ /* 0x000e240000000800 */
[----:B0-----:R-:W-:-:S06]  /*18280*/  FADD.FTZ R22, R22, 1 ;  /* 0x3f80000016167421 */ /* 0x001fcc0000010000 */
[----:B------:R3:W0:Y:S02]  /*18290*/  MUFU.RCP R23, R22 ;  /* 0x0000001600177308 */ /* 0x0006240000001000 */
[----:B---3--:R-:W-:Y:S02]  /*182a0*/  SHF.L.U32 R22, R51, 0x10, RZ ;  /* 0x0000001033167819 */ /* 0x008fe400000006ff */
[----:B------:R-:W3:Y:S01]  /*182b0*/  LDL.LU R51, [R1+0x354] ;  /* 0x0003540001337983 */ /* 0x000ee20000300800 */
[----:B------:R-:W-:-:S03]  /*182c0*/  SHF.L.U32 R53, R35, 0x10, RZ ;  /* 0x0000001023357819 */ /* 0x000fc600000006ff */
[----:B------:R-:W3:Y:S01]  /*182d0*/  LDL.LU R35, [R1+0x350] ;  /* 0x0003500001237983 */ /* 0x000ee20000300800 */
[----:B------:R-:W-:Y:S01]  /*182e0*/  FADD.FTZ R22, R22, -UR28 ;  /* 0x8000001c16167e21 */ /* 0x000fe20008010000 */
[----:B0-----:R-:W-:Y:S01]  /*182f0*/  FMUL.FTZ R53, R53, R23 ;  /* 0x0000001735357220 */ /* 0x001fe20000410000 */
[----:B------:R-:W-:Y:S01]  /*18300*/  FADD.FTZ R23, -R23, 1 ;  /* 0x3f80000017177421 */ /* 0x000fe20000010100 */
[----:B------:R0:W-:Y:S03]  /*18310*/  STL [R1+0x384], R0 ;  /* 0x0003840001007387 */ /* 0x0001e60000100800 */
        /* <DEDUP_REMOVED lines=30> */
[----:B------:R-:W4:Y:S03]  /*18500*/  LDL.LU R37, [R1+0x61c] ;  /* 0x00061c0001257983 */ /* 0x000f260000300800 */
        /* <DEDUP_REMOVED lines=9> */
[----:B------:R-:W-:Y:S02]  /*185a0*/  SHF.L.U32 R59, R35, 0x10, RZ ;  /* 0x00000010233b7819 */ /* 0x000fe400000006ff */
[----:B------:R-:W-:Y:S01]  /*185b0*/  FADD.FTZ R22, R22, -UR28 ;  /* 0x8000001c16167e21 */ /* 0x000fe20008010000 */
[----:B------:R1:W-:Y:S02]  /*185c0*/  STL [R1+0x378], R0 ;  /* 0x0003780001007387 */ /* 0x0003e40000100800 */
[----:B0-----:R-:W-:Y:S01]  /*185d0*/  FMUL.FTZ R59, R59, R23 ;  /* 0x000000173b3b7220 */ /* 0x001fe20000410000 */
[----:B------:R-:W-:Y:S01]  /*185e0*/  FADD.FTZ R23, -R23, 1 ;  /* 0x3f80000017177421 */ /* 0x000fe20000010100 */
[----:B------:R-:W3:Y:S01]  /*185f0*/  LDL.LU R35, [R1+0x630] ;  /* 0x0006300001237983 */ /* 0x000ee20000300800 */
[----:B-1----:R-:W-:-:S02]  /*18600*/  FMUL.FTZ R0, R22, UR16 ;  /* 0x0000001016007c20 */ /* 0x002fc40008410000 */
[----:B------:R-:W-:Y:S02]  /*18610*/  FFMA.FTZ R23, R15, R23, 1 ;  /* 0x3f8000000f177423 */ /* 0x000fe40000010017 */
        /* <DEDUP_REMOVED lines=20> */
[----:B----4-:R-:W-:Y:S01]  /*18760*/  SHF.L.U32 R58, R34, 0x10, RZ ;  /* 0x00000010223a7819 */ /* 0x010fe200000006ff */
[----:B------:R1:W-:Y:S04]  /*18770*/  STL [R1+0x370], R0 ;  /* 0x0003700001007387 */ /* 0x0003e80000100800 */
[----:B------:R-:W4:Y:S01]  /*18780*/  LDL.LU R34, [R1+0x64c] ;  /* 0x00064c0001227983 */ /* 0x000f220000300800 */
        /* <DEDUP_REMOVED lines=29> */
[----:B------:R-:W3:Y:S01]  /*18960*/  LDL.LU R35, [R1+0x66c] ;  /* 0x00066c0001237983 */ /* 0x000ee20000300800 */
        /* <DEDUP_REMOVED lines=18> */
[----:B----4-:R-:W-:Y:S02]  /*18a90*/  SHF.L.U32 R22, R37, 0x10, RZ ;  /* 0x0000001025167819 */ /* 0x010fe400000006ff */
        /* <DEDUP_REMOVED lines=15> */
[----:B------:R-:W3:Y:S03]  /*18b90*/  LDL.LU R34, [R1+0x6d0] ;  /* 0x0006d00001227983 */ /* 0x000ee60000300800 */
        /* <DEDUP_REMOVED lines=98> */
[----:B--2---:R-:W-:-:S03]  /*191c0*/  SHF.L.U32 R22, R36, 0x10, RZ ;  /* 0x0000001024167819 */ /* 0x004fc600000006ff */
[----:B------:R-:W-:Y:S01]  /*191d0*/  FMUL.FTZ R32, R32, R23 ;  /* 0x0000001720207220 */ /* 0x000fe20000410000 */
[----:B------:R-:W2:Y:S01]  /*191e0*/  LDL.LU R36, [R1+0x6c4] ;  /* 0x0006c40001247983 */ /* 0x000ea20000300800 */
[----:B------:R-:W-:-:S04]  /*191f0*/  FADD.FTZ R22, R22, -UR28 ;  /* 0x8000001c16167e21 */ /* 0x000fc80008010000 */
[----:B-1----:R-:W-:-:S04]  /*19200*/  FMUL.FTZ R0, R22, UR16 ;  /* 0x0000001016007c20 */ /* 0x002fc80008410000 */
        /* <DEDUP_REMOVED lines=20> */
[----:B---3--:R-:W-:Y:S01]  /*19350*/  SHF.L.U32 R22, R51, 0x10, RZ ;  /* 0x0000001033167819 */ /* 0x008fe200000006ff */
[----:B0-----:R-:W-:Y:S01]  /*19360*/  FMUL.FTZ R28, R28, R23 ;  /* 0x000000171c1c7220 */ /* 0x001fe20000410000 */
[----:B------:R-:W-:Y:S01]  /*19370*/  FADD.FTZ R23, -R23, 1 ;  /* 0x3f80000017177421 */ /* 0x000fe20000010100 */
[----:B------:R-:W3:Y:S02]  /*19380*/  LDL.LU R51, [R1+0x6cc] ;  /* 0x0006cc0001337983 */ /* 0x000ee40000300800 */
[----:B------:R-:W-:Y:S01]  /*19390*/  FADD.FTZ R22, R22, -UR28 ;  /* 0x8000001c16167e21 */ /* 0x000fe20008010000 */
[----:B------:R-:W-:-:S03]  /*193a0*/  FFMA.FTZ R23, R15, R23, 1 ;  /* 0x3f8000000f177423 */ /* 0x000fc60000010017 */
        /* <DEDUP_REMOVED lines=34> */
[----:B0-----:R-:W-:Y:S01]  /*195d0*/  SHF.L.U32 R22, R29, 0x10, RZ ;  /* 0x000000101d167819 */ /* 0x001fe200000006ff */
[----:B------:R0:W-:Y:S04]  /*195e0*/  STL [R1+0x25c], R0 ;  /* 0x00025c0001007387 */ /* 0x0001e80000100800 */
[----:B------:R-:W-:Y:S01]  /*195f0*/  FADD.FTZ R22, R22, -UR28 ;  /* 0x8000001c16167e21 */ /* 0x000fe20008010000 */
[----:B-1----:R-:W-:Y:S01]  /*19600*/  FMUL.FTZ R41, R41, R23 ;  /* 0x0000001729297220 */ /* 0x002fe20000410000 */
[----:B------:R-:W-:-:S02]  /*19610*/  FADD.FTZ R23, -R23, 1 ;  /* 0x3f80000017177421 */ /* 0x000fc40000010100 */
[----:B0-----:R-:W-:Y:S02]  /*19620*/  FMUL.FTZ R0, R22, UR16 ;  /* 0x0000001016007c20 */ /* 0x001fe40008410000 */
        /* <DEDUP_REMOVED lines=30> */
[----:B------:R-:W-:-:S06]  /*19810*/  FMUL.FTZ R22, R15, -1.4426950216293334961 ;  /* 0xbfb8aa3b0f167820 */ /* 0x000fcc0000410000 */
[----:B------:R-:W0:Y:S02]  /*19820*/  MUFU.EX2 R22, R22 ;  /* 0x0000001600167308 */ /* 0x000e240000000800 */
[----:B0-----:R-:W-:-:S06]  /*19830*/  FADD.FTZ R22, R22, 1 ;  /* 0x3f80000016167421 */ /* 0x001fcc0000010000 */
[----:B------:R0:W1:Y:S02]  /*19840*/  MUFU.RCP R24, R22 ;  /* 0x0000001600187308 */ /* 0x0000640000001000 */
[----:B0-----:R-:W-:Y:S02]  /*19850*/  SHF.L.U32 R22, R35, 0x10, RZ ;  /* 0x0000001023167819 */ /* 0x001fe400000006ff */
[----:B------:R-:W4:Y:S01]  /*19860*/  LDL.LU R35, [R1+0x6d4] ;  /* 0x0006d40001237983 */ /* 0x000f220000300800 */
[----:B------:R-:W-:Y:S01]  /*19870*/  FMUL.FTZ R39, R39, R23 ;  /* 0x0000001727277220 */ /* 0x000fe20000410000 */
[----:B--2---:R-:W-:Y:S02]  /*19880*/  SHF.L.U32 R23, R36, 0x10, RZ ;  /* 0x0000001024177819 */ /* 0x004fe400000006ff */
[----:B------:R-:W2:Y:S03]  /*19890*/  LDL.LU R36, [R1+0x6dc] ;  /* 0x0006dc0001247983 */ /* 0x000ea60000300800 */
[----:B------:R-:W-:Y:S01]  /*198a0*/  FADD.FTZ R23, R23, -UR28 ;  /* 0x8000001c17177e21 */ /* 0x000fe20008010000 */
[----:B-1----:R-:W-:Y:S01]  /*198b0*/  FMUL.FTZ R22, R22, R24 ;  /* 0x0000001816167220 */ /* 0x002fe20000410000 */
        /* <DEDUP_REMOVED lines=8> */
[----:B---3--:R-:W-:Y:S02]  /*19940*/  SHF.L.U32 R33, R51, 0x10, RZ ;  /* 0x0000001033217819 */ /* 0x008fe400000006ff */
[----:B------:R-:W3:Y:S01]  /*19950*/  LDL.LU R51, [R1+0x6e0] ;  /* 0x0006e00001337983 */ /* 0x000ee20000300800 */
[----:B0-----:R-:W-:-:S04]  /*19960*/  FADD.FTZ R23, R23, 1 ;  /* 0x3f80000017177421 */ /* 0x001fc80000010000 */
[----:B------:R0:W1:Y:S01]  /*19970*/  MUFU.RCP R24, R23 ;  /* 0x0000001700187308 */ /* 0x0000620000001000 */
[----:B------:R1:W-:Y:S01]  /*19980*/  STL [R1+0x238], R0 ;  /* 0x0002380001007387 */ /* 0x0003e20000100800 */
[----:B0-----:R-:W-:-:S03]  /*19990*/  SHF.L.U32 R23, R34, 0x10, RZ ;  /* 0x0000001022177819 */ /* 0x001fc600000006ff */
[----:B------:R-:W3:Y:S02]  /*199a0*/  LDL.LU R34, [R1+0x6e8] ;  /* 0x0006e80001227983 */ /* 0x000ee40000300800 */
        /* <DEDUP_REMOVED lines=17> */
[----:B------:R-:W-:-:S03]  /*19ac0*/  SHF.L.U32 R23, R35, 0x10, RZ ;  /* 0x0000001023177819 */ /* 0x000fc600000006ff */
[----:B------:R-:W-:Y:S01]  /*19ad0*/  FMUL.FTZ R30, R30, R24 ;  /* 0x000000181e1e7220 */ /* 0x000fe20000410000 */
[----:B------:R-:W4:Y:S01]  /*19ae0*/  LDL.LU R35, [R1+0x6f4] ;  /* 0x0006f40001237983 */ /* 0x000f220000300800 */
[----:B------:R-:W-:-:S04]  /*19af0*/  FADD.FTZ R23, R23, -UR28 ;  /* 0x8000001c17177e21 */ /* 0x000fc80008010000 */
[----:B-1----:R-:W-:-:S04]  /*19b00*/  FMUL.FTZ R0, R23, UR16 ;  /* 0x0000001017007c20 */ /* 0x002fc80008410000 */
[----:B------:R-:W-:-:S04]  /*19b10*/  FFMA.FTZ R23, R5, R0, R2 ;  /* 0x0000000005177223 */ /* 0x000fc80000010002 */
[----:B------:R-:W-:-:S06]  /*19b20*/  FMUL.FTZ R15, R23, -1.4426950216293334961 ;  /* 0xbfb8aa3b170f7820 */ /* 0x000fcc0000410000 */
[----:B------:R-:W0:Y:S02]  /*19b30*/  MUFU.EX2 R15, R15 ;  /* 0x0000000f000f7308 */ /* 0x000e240000000800 */
[----:B0-----:R-:W-:-:S06]  /*19b40*/  FADD.FTZ R15, R15, 1 ;  /* 0x3f8000000f0f7421 */ /* 0x001fcc0000010000 */
[----:B------:R2:W0:Y:S02]  /*19b50*/  MUFU.RCP R25, R15 ;  /* 0x0000000f00197308 */ /* 0x0004240000001000 */
[----:B--2---:R-:W-:Y:S02]  /*19b60*/  SHF.L.U32 R15, R36, 0x10, RZ ;  /* 0x00000010240f7819 */ /* 0x004fe400000006ff */
[----:B------:R-:W2:Y:S01]  /*19b70*/  LDL.LU R36, [R1+0x6f0] ;  /* 0x0006f00001247983 */ /* 0x000ea20000300800 */
[----:B---3--:R-:W-:-:S05]  /*19b80*/  SHF.L.U32 R24, R51, 0x10, RZ ;  /* 0x0000001033187819 */ /* 0x008fca00000006ff */
[----:B------:R-:W-:Y:S01]  /*19b90*/  FADD.FTZ R24, R24, -UR28 ;  /* 0x8000001c18187e21 */ /* 0x000fe20008010000 */
[----:B0-----:R-:W-:Y:S01]  /*19ba0*/  FMUL.FTZ R15, R15, R25 ;  /* 0x000000190f0f7220 */ /* 0x001fe20000410000 */
        /* <DEDUP_REMOVED lines=9> */
[----:B------:R-:W-:Y:S02]  /*19c40*/  SHF.L.U32 R29, R34, 0x10, RZ ;  /* 0x00000010221d7819 */ /* 0x000fe400000006ff */
[----:B------:R-:W3:Y:S03]  /*19c50*/  LDL.LU R34, [R1+0x700] ;  /* 0x0007000001227983 */ /* 0x000ee60000300800 */
[----:B0-----:R-:W-:Y:S01]  /*19c60*/  FMUL.FTZ R29, R29, R25 ;  /* 0x000000191d1d7220 */ /* 0x001fe20000410000 */
[----:B------:R-:W-:-:S04]  /*19c70*/  FADD.FTZ R25, -R25, 1 ;  /* 0x3f80000019197421 */ /* 0x000fc80000010100 */
[----:B------:R-:W-:-:S04]  /*19c80*/  FFMA.FTZ R25, R23, R25, 1 ;  /* 0x3f80000017197423 */ /* 0x000fc80000010019 */
[----:B------:R-:W-:Y:S01]  /*19c90*/  FMUL.FTZ R29, R29, R25 ;  /* 0x000000191d1d7220 */ /* 0x000fe20000410000 */
[----:B------:R-:W-:Y:S01]  /*19ca0*/  SHF.L.U32 R27, R65, 0x10, RZ ;  /* 0x00000010411b7819 */ /* 0x000fe200000006ff */
[----:B------:R0:W-:Y:S04]  /*19cb0*/  STL [R1+0x230], R0 ;  /* 0x0002300001007387 */ /* 0x0001e80000100800 */
[----:B0-----:R-:W3:Y:S01]  /*19cc0*/  LDL.LU R0, [R1+0x678] ;  /* 0x0006780001007983 */ /* 0x001ee20000300800 */
[----:B----4-:R-:W-:-:S05]  /*19cd0*/  SHF.L.U32 R24, R37, 0x10, RZ ;  /* 0x0000001025187819 */ /* 0x010fca00000006ff */
[----:B------:R-:W-:-:S04]  /*19ce0*/  FADD.FTZ R24, R24, -UR28 ;  /* 0x8000001c18187e21 */ /* 0x000fc80008010000 */
        /* <DEDUP_REMOVED lines=9> */
[----:B--2---:R-:W-:-:S05]  /*19d80*/  SHF.L.U32 R24, R36, 0x10, RZ ;  /* 0x0000001024187819 */ /* 0x004fca00000006ff */
        /* <DEDUP_REMOVED lines=9> */
[----:B------:R-:W-:Y:S01]  /*19e20*/  FMUL.FTZ R27, R27, R25 ;  /* 0x000000191b1b7220 */ /* 0x000fe20000410000 */
[----:B------:R-:W-:-:S05]  /*19e30*/  SHF.L.U32 R25, R35, 0x10, RZ ;  /* 0x0000001023197819 */ /* 0x000fca00000006ff */
[----:B------:R-:W-:Y:S01]  /*19e40*/  FADD.FTZ R25, R25, -UR28 ;  /* 0x8000001c19197e21 */ /* 0x000fe20008010000 */
[----:B-1----:R-:W-:-:S03]  /*19e50*/  FMUL.FTZ R23, R23, R64 ;  /* 0x0000004017177220 */ /* 0x002fc60000410000 */
[----:B------:R-:W-:Y:S01]  /*19e60*/  FMUL.FTZ R35, R25, UR16 ;  /* 0x0000001019237c20 */ /* 0x000fe20008410000 */
[----:B------:R-:W-:-:S03]  /*19e70*/  FADD.FTZ R64, -R64, 1 ;  /* 0x3f80000040407421 */ /* 0x000fc60000010100 */
[----:B------:R-:W-:Y:S01]  /*19e80*/  FFMA.FTZ R25, R5, R35, R2 ;  /* 0x0000002305197223 */ /* 0x000fe20000010002 */
[----:B------:R-:W-:-:S03]  /*19e90*/  FFMA.FTZ R64, R24, R64, 1 ;  /* 0x3f80000018407423 */ /* 0x000fc60000010040 */
[----:B------:R-:W-:-:S06]  /*19ea0*/  FMUL.FTZ R24, R25, -1.4426950216293334961 ;  /* 0xbfb8aa3b19187820 */ /* 0x000fcc0000410000 */
[----:B------:R-:W0:Y:S02]  /*19eb0*/  MUFU.EX2 R24, R24 ;  /* 0x0000001800187308 */ /* 0x000e240000000800 */
[----:B0-----:R-:W-:-:S06]  /*19ec0*/  FADD.FTZ R24, R24, 1 ;  /* 0x3f80000018187421 */ /* 0x001fcc0000010000 */
[----:B------:R0:W1:Y:S01]  /*19ed0*/  MUFU.RCP R65, R24 ;  /* 0x0000001800417308 */ /* 0x0000620000001000 */
[----:B------:R-:W-:Y:S01]  /*19ee0*/  FMUL.FTZ R23, R23, R64 ;  /* 0x0000004017177220 */ /* 0x000fe20000410000 */
[----:B---3--:R-:W-:Y:S02]  /*19ef0*/  SHF.L.U32 R64, R34, 0x10, RZ ;  /* 0x0000001022407819 */ /* 0x008fe400000006ff */
[----:B0-----:R-:W-:-:S03]  /*19f00*/  SHF.L.U32 R24, R16, 0x10, RZ ;  /* 0x0000001010187819 */ /* 0x001fc600000006ff */
[----:B------:R-:W-:Y:S01]  /*19f10*/  FADD.FTZ R64, R64, -UR28 ;  /* 0x8000001c40407e21 */ /* 0x000fe20008010000 */
[----:B------:R0:W-:Y:S04]  /*19f20*/  STL [R1+0x2f4], R6 ;  /* 0x0002f40601007387 */ /* 0x0001e80000100800 */
[----:B------:R-:W3:Y:S01]  /*19f30*/  LDL.LU R16, [R1+0x668] ;  /* 0x0006680001107983 */ /* 0x000ee20000300800 */
[----:B-1----:R-:W-:Y:S01]  /*19f40*/  FMUL.FTZ R24, R24, R65 ;  /* 0x0000004118187220 */ /* 0x002fe20000410000 */
[----:B------:R-:W-:Y:S01]  /*19f50*/  FADD.FTZ R65, -R65, 1 ;  /* 0x3f80000041417421 */ /* 0x000fe20000010100 */
[----:B------:R-:W-:Y:S01]  /*19f60*/  FMUL.FTZ R34, R64, UR16 ;  /* 0x0000001040227c20 */ /* 0x000fe20008410000 */
[----:B0-----:R-:W4:Y:S02]  /*19f70*/  LDL.LU R6, [R1+0x438] ;  /* 0x0004380001067983 */ /* 0x001f240000300800 */
[----:B------:R-:W-:-:S04]  /*19f80*/  FFMA.FTZ R65, R25, R65, 1 ;  /* 0x3f80000019417423 */ /* 0x000fc80000010041 */
[----:B------:R-:W-:Y:S01]  /*19f90*/  FMUL.FTZ R24, R24, R65 ;  /* 0x0000004118187220 */ /* 0x000fe20000410000 */
[----:B------:R-:W-:-:S04]  /*19fa0*/  FFMA.FTZ R65, R4, R34, R3 ;  /* 0x0000002204417223 */ /* 0x000fc80000010003 */
[----:B------:R-:W-:-:S06]  /*19fb0*/  FMUL.FTZ R25, R65, -1.4426950216293334961 ;  /* 0xbfb8aa3b41197820 */ /* 0x000fcc0000410000 */
[----:B------:R-:W0:Y:S02]  /*19fc0*/  MUFU.EX2 R25, R25 ;  /* 0x0000001900197308 */ /* 0x000e240000000800 */
[----:B0-----:R-:W-:-:S06]  /*19fd0*/  FADD.FTZ R25, R25, 1 ;  /* 0x3f80000019197421 */ /* 0x001fcc0000010000 */
[----:B------:R0:W1:Y:S02]  /*19fe0*/  MUFU.RCP R64, R25 ;  /* 0x0000001900407308 */ /* 0x0000640000001000 */
[----:B0-----:R-:W-:Y:S02]  /*19ff0*/  SHF.L.U32 R25, R21, 0x10, RZ ;  /* 0x0000001015197819 */ /* 0x001fe400000006ff */
[----:B------:R-:W3:Y:S03]  /*1a000*/  LDL.LU R21, [R1+0x428] ;  /* 0x0004280001157983 */ /* 0x000ee60000300800 */
[----:B-1----:R-:W-:Y:S01]  /*1a010*/  FMUL.FTZ R25, R25, R64 ;  /* 0x0000004019197220 */ /* 0x002fe20000410000 */
[----:B------:R-:W-:-:S04]  /*1a020*/  FADD.FTZ R64, -R64, 1 ;  /* 0x3f80000040407421 */ /* 0x000fc80000010100 */
[----:B------:R-:W-:Y:S01]  /*1a030*/  FFMA.FTZ R65, R65, R64, 1 ;  /* 0x3f80000041417423 */ /* 0x000fe20000010040 */
[----:B------:R-:W-:Y:S01]  /*1a040*/  FFMA.FTZ R64, R8, R67, RZ ;  /* 0x0000004308407223 */ /* 0x000fe200000100ff */
[----:B------:R-:W-:Y:S01]  /*1a050*/  FADD.FTZ R67, RZ, R67 ;  /* 0x00000043ff437221 */ /* 0x000fe20000010000 */
[----:B------:R-:W3:Y:S02]  /*1a060*/  LDL.LU R8, [R1+0x660] ;  /* 0x0006600001087983 */ /* 0x000ee40000300800 */
[-C--:B------:R-:W-:Y:S01]  /*1a070*/  FFMA.FTZ R64, R66, R68.reuse, R64 ;  /* 0x0000004442407223 */ /* 0x080fe20000010040 */
[----:B------:R-:W-:Y:S01]  /*1a080*/  FADD.FTZ R67, R67, R68 ;  /* 0x0000004443437221 */ /* 0x000fe20000010000 */
[----:B------:R-:W-:Y:S01]  /*1a090*/  FMUL.FTZ R68, R4, R68 ;  /* 0x0000004404447220 */ /* 0x000fe20000410000 */
[----:B------:R-:W-:Y:S02]  /*1a0a0*/  FMUL.FTZ R25, R25, R65 ;  /* 0x0000004119197220 */ /* 0x000fe40000410000 */
[----:B------:R-:W4:Y:S01]  /*1a0b0*/  LDL.LU R65, [R1+0x210] ;  /* 0x0002100001417983 */ /* 0x000f220000300800 */
[----:B------:R-:W-:Y:S01]  /*1a0c0*/  FFMA.FTZ R66, R66, R68, R10 ;  /* 0x0000004442427223 */ /* 0x000fe2000001000a */
[----:B------:R-:W-:Y:S01]  /*1a0d0*/  FADD.FTZ R10, R7, R69 ;  /* 0x00000045070a7221 */ /* 0x000fe20000010000 */
[CC--:B--2---:R-:W-:Y:S01]  /*1a0e0*/  FFMA.FTZ R7, R0.reuse, R69.reuse, R17 ;  /* 0x0000004500077223 */ /* 0x0c4fe20000010011 */
[----:B------:R-:W-:Y:S01]  /*1a0f0*/  FMUL.FTZ R69, R5, R69 ;  /* 0x0000004505457220 */ /* 0x000fe20000410000 */
[----:B------:R-:W2:Y:S03]  /*1a100*/  LDL.LU R17, [R1+0x424] ;  /* 0x0004240001117983 */ /* 0x000ea60000300800 */
[----:B------:R-:W-:Y:S01]  /*1a110*/  FFMA.FTZ R66, R0, R69, R66 ;  /* 0x0000004500427223 */ /* 0x000fe20000010042 */
[----:B------:R-:W-:-:S02]  /*1a120*/  FADD.FTZ R0, R67, R9 ;  /* 0x0000000943007221 */ /* 0x000fc40000010000 */
[----:B------:R-:W3:Y:S01]  /*1a130*/  LDL.LU R67, [R1+0x674] ;  /* 0x0006740001437983 */ /* 0x000ee20000300800 */
[----:B----4-:R-:W-:-:S03]  /*1a140*/  FADD.FTZ R65, R20, R65 ;  /* 0x0000004114417221 */ /* 0x010fc60000010000 */
[----:B------:R-:W4:Y:S01]  /*1a150*/  LDL.LU R20, [R1+0x650] ;  /* 0x0006500001147983 */ /* 0x000f220000300800 */
[----:B------:R-:W-:Y:S01]  /*1a160*/  FADD.FTZ R65, R68, R65 ;  /* 0x0000004144417221 */ /* 0x000fe20000010000 */
[----:B------:R-:W-:-:S03]  /*1a170*/  FMUL.FTZ R68, R4, R9 ;  /* 0x0000000904447220 */ /* 0x000fc60000410000 */
[----:B------:R-:W-:Y:S01]  /*1a180*/  FADD.FTZ R69, R65, R69 ;  /* 0x0000004541457221 */ /* 0x000fe20000010000 */
[----:B------:R-:W-:Y:S01]  /*1a190*/  FMUL.FTZ R65, R5, R6 ;  /* 0x0000000605417220 */ /* 0x000fe20000410000 */
[C---:B---3--:R-:W-:Y:S01]  /*1a1a0*/  FFMA.FTZ R64, R67.reuse, R9, R64 ;  /* 0x0000000943407223 */ /* 0x048fe20000010040 */
[----:B------:R-:W-:Y:S01]  /*1a1b0*/  FFMA.FTZ R66, R67, R68, R66 ;  /* 0x0000004443427223 */ /* 0x000fe20000010042 */
[----:B------:R-:W-:Y:S01]  /*1a1c0*/  FADD.FTZ R67, R10, R6 ;  /* 0x000000060a437221 */ /* 0x000fe20000010000 */
[----:B------:R-:W-:Y:S01]  /*1a1d0*/  FADD.FTZ R68, R68, R69 ;  /* 0x0000004544447221 */ /* 0x000fe20000010000 */
[----:B------:R-:W-:Y:S01]  /*1a1e0*/  FFMA.FTZ R10, R16, R6, R7 ;  /* 0x00000006100a7223 */ /* 0x000fe20000010007 */
[----:B------:R-:W-:Y:S01]  /*1a1f0*/  FADD.FTZ R6, R0, R18 ;  /* 0x0000001200067221 */ /* 0x000fe20000010000 */
[----:B------:R-:W-:Y:S01]  /*1a200*/  FFMA.FTZ R66, R16, R65, R66 ;  /* 0x0000004110427223 */ /* 0x000fe20000010042 */
[-C--:B------:R-:W-:Y:S01]  /*1a210*/  FFMA.FTZ R0, R8, R18.reuse, R64 ;  /* 0x0000001208007223 */ /* 0x080fe20000010040 */
[----:B------:R-:W-:Y:S01]  /*1a220*/  FMUL.FTZ R64, R4, R18 ;  /* 0x0000001204407220 */ /* 0x000fe20000410000 */
[----:B------:R-:W-:Y:S01]  /*1a230*/  FADD.FTZ R65, R68, R65 ;  /* 0x0000004144417221 */ /* 0x000fe20000010000 */
[-C--:B------:R-:W-:Y:S01]  /*1a240*/  FMUL.FTZ R69, R5, R21.reuse ;  /* 0x0000001505457220 */ /* 0x080fe20000410000 */
[----:B------:R-:W3:Y:S01]  /*1a250*/  LDL.LU R9, [R1+0x420] ;  /* 0x0004200001097983 */ /* 0x000ee20000300800 */
[----:B------:R-:W-:Y:S01]  /*1a260*/  FFMA.FTZ R66, R8, R64, R66 ;  /* 0x0000004008427223 */ /* 0x000fe20000010042 */
[----:B------:R-:W-:Y:S01]  /*1a270*/  FADD.FTZ R65, R64, R65 ;  /* 0x0000004140417221 */ /* 0x000fe20000010000 */
[----:B------:R-:W-:Y:S01]  /*1a280*/  FADD.FTZ R67, R67, R21 ;  /* 0x0000001543437221 */ /* 0x000fe20000010000 */
[C---:B------:R-:W-:Y:S01]  /*1a290*/  FFMA.FTZ R68, R13.reuse, R21, R10 ;  /* 0x000000150d447223 */ /* 0x040fe2000001000a */
[----:B------:R-:W-:Y:S01]  /*1a2a0*/  FFMA.FTZ R66, R13, R69, R66 ;  /* 0x000000450d427223 */ /* 0x000fe20000010042 */
[----:B------:R-:W-:Y:S01]  /*1a2b0*/  FADD.FTZ R65, R65, R69 ;  /* 0x0000004541417221 */ /* 0x000fe20000010000 */
[----:B--2---:R-:W-:Y:S01]  /*1a2c0*/  FMUL.FTZ R64, R4, R17 ;  /* 0x0000001104407220 */ /* 0x004fe20000410000 */
[----:B------:R-:W2:Y:S04]  /*1a2d0*/  LDL.LU R69, [R1+0x648] ;  /* 0x0006480001457983 */ /* 0x000ea80000300800 */
[----:B------:R-:W2:Y:S04]  /*1a2e0*/  LDL.LU R7, [R1+0x414] ;  /* 0x0004140001077983 */ /* 0x000ea80000300800 */
[----:B------:R-:W2:Y:S04]  /*1a2f0*/  LDL.LU R16, [R1+0x40c] ;  /* 0x00040c0001107983 */ /* 0x000ea80000300800 */
[----:B------:R-:W2:Y:S04]  /*1a300*/  LDL.LU R18, [R1+0x634] ;  /* 0x0006340001127983 */ /* 0x000ea80000300800 */
[----:B------:R-:W2:Y:S01]  /*1a310*/  LDL.LU R8, [R1+0x408] ;  /* 0x0004080001087983 */ /* 0x000ea20000300800 */
[----:B------:R-:W-:-:S03]  /*1a320*/  FADD.FTZ R6, R6, R17 ;  /* 0x0000001106067221 */ /* 0x000fc60000010000 */
[----:B------:R-:W2:Y:S04]  /*1a330*/  LDL.LU R21, [R1+0x400] ;  /* 0x0004000001157983 */ /* 0x000ea80000300800 */
[----:B------:R-:W2:Y:S04]  /*1a340*/  LDL.LU R13, [R1+0x624] ;  /* 0x00062400010d7983 */ /* 0x000ea80000300800 */
[----:B------:R-:W2:Y:S01]  /*1a350*/  LDL.LU R10, [R1+0x760] ;  /* 0x00076000010a7983 */ /* 0x000ea20000300800 */
[C---:B----4-:R-:W-:Y:S01]  /*1a360*/  FFMA.FTZ R0, R20.reuse, R17, R0 ;  /* 0x0000001114007223 */ /* 0x050fe20000010000 */
[----:B------:R-:W-:Y:S01]  /*1a370*/  FFMA.FTZ R66, R20, R64, R66 ;  /* 0x0000004014427223 */ /* 0x000fe20000010042 */
[----:B------:R-:W-:Y:S01]  /*1a380*/  FADD.FTZ R64, R64, R65 ;  /* 0x0000004140407221 */ /* 0x000fe20000010000 */
[----:B------:R-:W4:Y:S01]  /*1a390*/  LDL.LU R17, [R1+0x3f8] ;  /* 0x0003f80001117983 */ /* 0x000f220000300800 */
[----:B---3--:R-:W-:Y:S01]  /*1a3a0*/  FADD.FTZ R20, R67, R9 ;  /* 0x0000000943147221 */ /* 0x008fe20000010000 */
[-C--:B--2---:R-:W-:Y:S01]  /*1a3b0*/  FFMA.FTZ R67, R69, R9.reuse, R68 ;  /* 0x0000000945437223 */ /* 0x084fe20000010044 */
[----:B------:R-:W-:-:S02]  /*1a3c0*/  FMUL.FTZ R68, R5, R9 ;  /* 0x0000000905447220 */ /* 0x000fc40000410000 */
[----:B------:R-:W2:Y:S02]  /*1a3d0*/  LDL.LU R9, [R1+0x620] ;  /* 0x0006200001097983 */ /* 0x000ea40000300800 */
[----:B------:R-:W-:Y:S01]  /*1a3e0*/  FFMA.FTZ R69, R69, R68, R66 ;  /* 0x0000004445457223 */ /* 0x000fe20000010042 */
[----:B------:R-:W-:Y:S02]  /*1a3f0*/  FADD.FTZ R66, R64, R68 ;  /* 0x0000004440427221 */ /* 0x000fe40000010000 */
[----:B------:R-:W3:Y:S01]  /*1a400*/  LDL.LU R68, [R1+0x63c] ;  /* 0x00063c0001447983 */ /* 0x000ee20000300800 */
[-C--:B------:R-:W-:Y:S01]  /*1a410*/  FMUL.FTZ R65, R4, R7.reuse ;  /* 0x0000000704417220 */ /* 0x080fe20000410000 */
[----:B---3--:R-:W-:-:S03]  /*1a420*/  FFMA.FTZ R64, R68, R7, R0 ;  /* 0x0000000744407223 */ /* 0x008fc60000010000 */
[----:B------:R-:W-:Y:S01]  /*1a430*/  FFMA.FTZ R68, R68, R65, R69 ;  /* 0x0000004144447223 */ /* 0x000fe20000010045 */
[-C--:B------:R-:W-:Y:S01]  /*1a440*/  FMUL.FTZ R69, R5, R16.reuse ;  /* 0x0000001005457220 */ /* 0x080fe20000410000 */
[----:B------:R-:W-:Y:S01]  /*1a450*/  FADD.FTZ R65, R65, R66 ;  /* 0x0000004241417221 */ /* 0x000fe20000010000 */
[----:B------:R-:W-:Y:S01]  /*1a460*/  FADD.FTZ R6, R6, R7 ;  /* 0x0000000706067221 */ /* 0x000fe20000010000 */
[C---:B------:R-:W-:Y:S01]  /*1a470*/  FFMA.FTZ R67, R18.reuse, R16, R67 ;  /* 0x0000001012437223 */ /* 0x040fe20000010043 */
[----:B------:R-:W-:Y:S01]  /*1a480*/  FFMA.FTZ R68, R18, R69, R68 ;  /* 0x0000004512447223 */ /* 0x000fe20000010044 */
[----:B------:R-:W-:Y:S01]  /*1a490*/  FADD.FTZ R69, R65, R69 ;  /* 0x0000004541457221 */ /* 0x000fe20000010000 */
[----:B------:R-:W-:Y:S01]  /*1a4a0*/  FMUL.FTZ R66, R4, R8 ;  /* 0x0000000804427220 */ /* 0x000fe20000410000 */
[----:B------:R-:W3:Y:S01]  /*1a4b0*/  LDL.LU R65, [R1+0x628] ;  /* 0x0006280001417983 */ /* 0x000ee20000300800 */
[----:B------:R-:W-:Y:S01]  /*1a4c0*/  FADD.FTZ R6, R6, R8 ;  /* 0x0000000806067221 */ /* 0x000fe20000010000 */
[----:B------:R-:W-:-:S02]  /*1a4d0*/  FADD.FTZ R20, R20, R16 ;  /* 0x0000001014147221 */ /* 0x000fc40000010000 */
[----:B------:R-:W2:Y:S01]  /*1a4e0*/  LDL.LU R16, [R1+0x75c] ;  /* 0x00075c0001107983 */ /* 0x000ea20000300800 */
[----:B----4-:R-:W-:-:S03]  /*1a4f0*/  FADD.FTZ R6, R6, R17 ;  /* 0x0000001106067221 */ /* 0x010fc60000010000 */
[----:B------:R-:W4:Y:S04]  /*1a500*/  LDL.LU R0, [R1+0x614] ;  /* 0x0006140001007983 */ /* 0x000f280000300800 */
[----:B------:R-:W4:Y:S04]  /*1a510*/  LDL.LU R7, [R1+0x60c] ;  /* 0x00060c0001077983 */ /* 0x000f280000300800 */
[----:B------:R-:W4:Y:S01]  /*1a520*/  LDL.LU R18, [R1+0x23c] ;  /* 0x00023c0001127983 */ /* 0x000f220000300800 */
[C---:B---3--:R-:W-:Y:S01]  /*1a530*/  FFMA.FTZ R64, R65.reuse, R8, R64 ;  /* 0x0000000841407223 */ /* 0x048fe20000010040 */
[----:B------:R-:W-:Y:S01]  /*1a540*/  FFMA.FTZ R68, R65, R66, R68 ;  /* 0x0000004241447223 */ /* 0x000fe20000010044 */
[----:B------:R-:W-:Y:S01]  /*1a550*/  FADD.FTZ R66, R66, R69 ;  /* 0x0000004542427221 */ /* 0x000fe20000010000 */
[-C--:B------:R-:W-:Y:S01]  /*1a560*/  FMUL.FTZ R69, R4, R17.reuse ;  /* 0x0000001104457220 */ /* 0x080fe20000410000 */
[----:B--2---:R-:W-:Y:S01]  /*1a570*/  FFMA.FTZ R64, R9, R17, R64 ;  /* 0x0000001109407223 */ /* 0x004fe20000010040 */
[----:B------:R-:W2:Y:S04]  /*1a580*/  LDL.LU R8, [R1+0x250] ;  /* 0x0002500001087983 */ /* 0x000ea80000300800 */
[----:B------:R-:W3:Y:S01]  /*1a590*/  LDL.LU R17, [R1+0x758] ;  /* 0x0007580001117983 */ /* 0x000ee20000300800 */
[----:B------:R-:W-:-:S04]  /*1a5a0*/  FMUL.FTZ R65, R5, R21 ;  /* 0x0000001505417220 */ /* 0x000fc80000410000 */
[----:B------:R-:W-:Y:S01]  /*1a5b0*/  FFMA.FTZ R68, R13, R65, R68 ;  /* 0x000000410d447223 */ /* 0x000fe20000010044 */
[----:B------:R-:W-:Y:S01]  /*1a5c0*/  FADD.FTZ R66, R66, R65 ;  /* 0x0000004142427221 */ /* 0x000fe20000010000 */
[----:B------:R-:W-:Y:S02]  /*1a5d0*/  FMUL.FTZ R65, R5, R16 ;  /* 0x0000001005417220 */ /* 0x000fe40000410000 */
[----:B------:R-:W-:Y:S01]  /*1a5e0*/  FFMA.FTZ R68, R9, R69, R68 ;  /* 0x0000004509447223 */ /* 0x000fe20000010044 */
[----:B------:R-:W-:Y:S01]  /*1a5f0*/  FADD.FTZ R66, R69, R66 ;  /* 0x0000004245427221 */ /* 0x000fe20000010000 */
[----:B------:R-:W-:Y:S01]  /*1a600*/  FFMA.FTZ R67, R13, R21, R67 ;  /* 0x000000150d437223 */ /* 0x000fe20000010043 */
[----:B------:R-:W-:Y:S01]  /*1a610*/  FADD.FTZ R20, R20, R21 ;  /* 0x0000001514147221 */ /* 0x000fe20000010000 */
[----:B----4-:R-:W-:Y:S01]  /*1a620*/  FFMA.FTZ R68, R0, R65, R68 ;  /* 0x0000004100447223 */ /* 0x010fe20000010044 */
[----:B------:R-:W-:Y:S01]  /*1a630*/  FADD.FTZ R66, R66, R65 ;  /* 0x0000004142427221 */ /* 0x000fe20000010000 */
[----:B------:R-:W4:Y:S01]  /*1a640*/  LDL.LU R9, [R1+0x284] ;  /* 0x0002840001097983 */ /* 0x000f220000300800 */
[----:B---3--:R-:W-:-:S03]  /*1a650*/  FMUL.FTZ R69, R4, R17 ;  /* 0x0000001104457220 */ /* 0x008fc60000410000 */
[----:B------:R-:W3:Y:S01]  /*1a660*/  LDL.LU R13, [R1+0x264] ;  /* 0x00026400010d7983 */ /* 0x000ee20000300800 */
[----:B------:R-:W-:Y:S01]  /*1a670*/  FFMA.FTZ R68, R7, R69, R68 ;  /* 0x0000004507447223 */ /* 0x000fe20000010044 */
[----:B------:R-:W-:Y:S02]  /*1a680*/  FADD.FTZ R66, R69, R66 ;  /* 0x0000004245427221 */ /* 0x000fe40000010000 */
[----:B------:R-:W3:Y:S04]  /*1a690*/  LDL.LU R21, [R1+0x600] ;  /* 0x0006000001157983 */ /* 0x000ee80000300800 */
[----:B------:R-:W2:Y:S01]  /*1a6a0*/  LDL.LU R69, [R1+0x608] ;  /* 0x0006080001457983 */ /* 0x000ea20000300800 */
[----:B------:R-:W-:-:S04]  /*1a6b0*/  FMUL.FTZ R65, R5, R18 ;  /* 0x0000001205417220 */ /* 0x000fc80000410000 */
[----:B------:R-:W-:Y:S01]  /*1a6c0*/  FADD.FTZ R66, R66, R65 ;  /* 0x0000004142427221 */ /* 0x000fe20000010000 */
[----:B------:R-:W-:Y:S01]  /*1a6d0*/  FFMA.FTZ R67, R0, R16, R67 ;  /* 0x0000001000437223 */ /* 0x000fe20000010043 */
[----:B------:R-:W-:Y:S01]  /*1a6e0*/  FFMA.FTZ R64, R7, R17, R64 ;  /* 0x0000001107407223 */ /* 0x000fe20000010040 */
[----:B------:R-:W4:Y:S01]  /*1a6f0*/  LDL.LU R0, [R1+0x28c] ;  /* 0x00028c0001007983 */ /* 0x000f220000300800 */
[C---:B--2---:R-:W-:Y:S01]  /*1a700*/  FFMA.FTZ R68, R69.reuse, R65, R68 ;  /* 0x0000004145447223 */ /* 0x044fe20000010044 */
[----:B------:R-:W-:Y:S02]  /*1a710*/  FFMA.FTZ R67, R69, R18, R67 ;  /* 0x0000001245437223 */ /* 0x000fe40000010043 */
[----:B------:R-:W2:Y:S01]  /*1a720*/  LDL.LU R65, [R1+0x604] ;  /* 0x0006040001417983 */ /* 0x000ea20000300800 */
[-C--:B------:R-:W-:Y:S01]  /*1a730*/  FMUL.FTZ R69, R4, R8.reuse ;  /* 0x0000000804457220 */ /* 0x080fe20000410000 */
[----:B------:R-:W-:Y:S01]  /*1a740*/  FADD.FTZ R16, R20, R16 ;  /* 0x0000001014107221 */ /* 0x000fe20000010000 */
[----:B------:R-:W-:Y:S01]  /*1a750*/  FADD.FTZ R17, R6, R17 ;  /* 0x0000001106117221 */ /* 0x000fe20000010000 */
[----:B---3--:R-:W-:Y:S01]  /*1a760*/  FFMA.FTZ R67, R21, R13, R67 ;  /* 0x0000000d15437223 */ /* 0x008fe20000010043 */
[----:B------:R-:W-:Y:S01]  /*1a770*/  FADD.FTZ R66, R69, R66 ;  /* 0x0000004245427221 */ /* 0x000fe20000010000 */
[----:B------:R-:W3:Y:S01]  /*1a780*/  LDL.LU R7, [R1+0x5f4] ;  /* 0x0005f40001077983 */ /* 0x000ee20000300800 */
[C---:B--2---:R-:W-:Y:S01]  /*1a790*/  FFMA.FTZ R64, R65.reuse, R8, R64 ;  /* 0x0000000841407223 */ /* 0x044fe20000010040 */
[----:B------:R-:W-:Y:S01]  /*1a7a0*/  FFMA.FTZ R68, R65, R69, R68 ;  /* 0x0000004541447223 */ /* 0x000fe20000010044 */
[----:B------:R-:W-:Y:S01]  /*1a7b0*/  FMUL.FTZ R65, R5, R13 ;  /* 0x0000000d05417220 */ /* 0x000fe20000410000 */
[----:B------:R-:W-:Y:S01]  /*1a7c0*/  FADD.FTZ R16, R16, R18 ;  /* 0x0000001210107221 */ /* 0x000fe20000010000 */
[----:B------:R-:W-:Y:S01]  /*1a7d0*/  FADD.FTZ R17, R17, R8 ;  /* 0x0000000811117221 */ /* 0x000fe20000010000 */
[----:B----4-:R-:W-:Y:S01]  /*1a7e0*/  FMUL.FTZ R69, R4, R9 ;  /* 0x0000000904457220 */ /* 0x010fe20000410000 */
[----:B------:R-:W-:Y:S01]  /*1a7f0*/  FFMA.FTZ R68, R21, R65, R68 ;  /* 0x0000004115447223 */ /* 0x000fe20000010044 */
[----:B------:R-:W-:Y:S01]  /*1a800*/  FADD.FTZ R66, R66, R65 ;  /* 0x0000004142427221 */ /* 0x000fe20000010000 */
[----:B------:R-:W-:Y:S01]  /*1a810*/  FADD.FTZ R16, R16, R13 ;  /* 0x0000000d10107221 */ /* 0x000fe20000010000 */
[----:B------:R-:W2:Y:S01]  /*1a820*/  LDL.LU R65, [R1+0x5fc] ;  /* 0x0005fc0001417983 */ /* 0x000ea20000300800 */
[----:B------:R-:W-:Y:S01]  /*1a830*/  FADD.FTZ R17, R17, R9 ;  /* 0x0000000911117221 */ /* 0x000fe20000010000 */
[----:B------:R-:W-:-:S02]  /*1a840*/  FADD.FTZ R66, R69, R66 ;  /* 0x0000004245427221 */ /* 0x000fc40000010000 */
[----:B------:R-:W4:Y:S04]  /*1a850*/  LDL.LU R20, [R1+0x290] ;  /* 0x0002900001147983 */ /* 0x000f280000300800 */
[----:B------:R-:W3:Y:S04]  /*1a860*/  LDL.LU R6, [R1+0x294] ;  /* 0x0002940001067983 */ /* 0x000ee80000300800 */
[----:B------:R-:W3:Y:S04]  /*1a870*/  LDL.LU R18, [R1+0x5f0] ;  /* 0x0005f00001127983 */ /* 0x000ee80000300800 */
[----:B------:R-:W3:Y:S04]  /*1a880*/  LDL.LU R8, [R1+0x754] ;  /* 0x0007540001087983 */ /* 0x000ee80000300800 */
[----:B------:R-:W3:Y:S04]  /*1a890*/  LDL.LU R21, [R1+0x298] ;  /* 0x0002980001157983 */ /* 0x000ee80000300800 */
[----:B------:R-:W3:Y:S01]  /*1a8a0*/  LDL.LU R13, [R1+0x29c] ;  /* 0x00029c00010d7983 */ /* 0x000ee20000300800 */
[C---:B--2---:R-:W-:Y:S01]  /*1a8b0*/  FFMA.FTZ R64, R65.reuse, R9, R64 ;  /* 0x0000000941407223 */ /* 0x044fe20000010040 */
[----:B------:R-:W-:-:S02]  /*1a8c0*/  FFMA.FTZ R68, R65, R69, R68 ;  /* 0x0000004541447223 */ /* 0x000fc40000010044 */
[----:B------:R-:W2:Y:S04]  /*1a8d0*/  LDL.LU R9, [R1+0x5e0] ;  /* 0x0005e00001097983 */ /* 0x000ea80000300800 */
[----:B------:R-:W4:Y:S01]  /*1a8e0*/  LDL.LU R69, [R1+0x5f8] ;  /* 0x0005f80001457983 */ /* 0x000f220000300800 */
[----:B------:R-:W-:-:S04]  /*1a8f0*/  FMUL.FTZ R65, R5, R0 ;  /* 0x0000000005417220 */ /* 0x000fc80000410000 */
[----:B------:R-:W-:Y:S01]  /*1a900*/  FADD.FTZ R66, R66, R65 ;  /* 0x0000004142427221 */ /* 0x000fe20000010000 */
[----:B------:R-:W-:Y:S01]  /*1a910*/  FADD.FTZ R16, R16, R0 ;  /* 0x0000000010107221 */ /* 0x000fe20000010000 */
[C---:B----4-:R-:W-:Y:S01]  /*1a920*/  FFMA.FTZ R67, R69.reuse, R0, R67 ;  /* 0x0000000045437223 */ /* 0x050fe20000010043 */
[----:B------:R-:W-:Y:S01]  /*1a930*/  FFMA.FTZ R68, R69, R65, R68 ;  /* 0x0000004145447223 */ /* 0x000fe20000010044 */
[----:B------:R-:W-:Y:S01]  /*1a940*/  FMUL.FTZ R69, R4, R20 ;  /* 0x0000001404457220 */ /* 0x000fe20000410000 */
[----:B---3--:R-:W-:Y:S01]  /*1a950*/  FMUL.FTZ R65, R5, R6 ;  /* 0x0000000605417220 */ /* 0x008fe20000410000 */
[----:B------:R-:W3:Y:S02]  /*1a960*/  LDL.LU R0, [R1+0x750] ;  /* 0x0007500001007983 */ /* 0x000ee40000300800 */
[----:B------:R-:W-:Y:S01]  /*1a970*/  FFMA.FTZ R68, R7, R69, R68 ;  /* 0x0000004507447223 */ /* 0x000fe20000010044 */
[----:B------:R-:W-:-:S03]  /*1a980*/  FADD.FTZ R66, R69, R66 ;  /* 0x0000004245427221 */ /* 0x000fc60000010000 */
[----:B------:R-:W-:Y:S01]  /*1a990*/  FFMA.FTZ R68, R18, R65, R68 ;  /* 0x0000004112447223 */ /* 0x000fe20000010044 */
[----:B------:R-:W-:Y:S02]  /*1a9a0*/  FADD.FTZ R66, R66, R65 ;  /* 0x0000004142427221 */ /* 0x000fe40000010000 */
[----:B------:R-:W4:Y:S01]  /*1a9b0*/  LDL.LU R65, [R1+0x5ec] ;  /* 0x0005ec0001417983 */ /* 0x000f220000300800 */
[----:B------:R-:W-:Y:S01]  /*1a9c0*/  FFMA.FTZ R64, R7, R20, R64 ;  /* 0x0000001407407223 */ /* 0x000fe20000010040 */
[----:B------:R-:W-:Y:S01]  /*1a9d0*/  FADD.FTZ R17, R17, R20 ;  /* 0x0000001411117221 */ /* 0x000fe20000010000 */
[----:B------:R-:W-:Y:S01]  /*1a9e0*/  FFMA.FTZ R67, R18, R6, R67 ;  /* 0x0000000612437223 */ /* 0x000fe20000010043 */
[----:B------:R-:W-:Y:S01]  /*1a9f0*/  FADD.FTZ R16, R16, R6 ;  /* 0x0000000610107221 */ /* 0x000fe20000010000 */
[----:B------:R-:W2:Y:S04]  /*1aa00*/  LDL.LU R7, [R1+0x2a0] ;  /* 0x0002a00001077983 */ /* 0x000ea80000300800 */
[----:B------:R-:W2:Y:S04]  /*1aa10*/  LDL.LU R6, [R1+0x74c] ;  /* 0x00074c0001067983 */ /* 0x000ea80000300800 */
[----:B------:R-:W2:Y:S04]  /*1aa20*/  LDL.LU R20, [R1+0x5d4] ;  /* 0x0005d40001147983 */ /* 0x000ea80000300800 */
[----:B------:R-:W2:Y:S01]  /*1aa30*/  LDL.LU R18, [R1+0x2a4] ;  /* 0x0002a40001127983 */ /* 0x000ea20000300800 */
[-C--:B---3--:R-:W-:Y:S01]  /*1aa40*/  FMUL.FTZ R69, R4, R0.reuse ;  /* 0x0000000004457220 */ /* 0x088fe20000410000 */
[----:B------:R-:W-:Y:S01]  /*1aa50*/  FADD.FTZ R17, R17, R0 ;  /* 0x0000000011117221 */ /* 0x000fe20000010000 */
[----:B----4-:R-:W-:-:S02]  /*1aa60*/  FFMA.FTZ R64, R65, R0, R64 ;  /* 0x0000000041407223 */ /* 0x010fc40000010040 */
[----:B------:R-:W3:Y:S01]  /*1aa70*/  LDL.LU R0, [R1+0x5e8] ;  /* 0x0005e80001007983 */ /* 0x000ee20000300800 */
[----:B------:R-:W-:Y:S01]  /*1aa80*/  FFMA.FTZ R68, R65, R69, R68 ;  /* 0x0000004541447223 */ /* 0x000fe20000010044 */
[----:B------:R-:W-:Y:S02]  /*1aa90*/  FADD.FTZ R66, R69, R66 ;  /* 0x0000004245427221 */ /* 0x000fe40000010000 */
[----:B------:R-:W4:Y:S01]  /*1aaa0*/  LDL.LU R69, [R1+0x5d8] ;  /* 0x0005d80001457983 */ /* 0x000f220000300800 */
[----:B------:R-:W-:-:S04]  /*1aab0*/  FMUL.FTZ R65, R5, R21 ;  /* 0x0000001505417220 */ /* 0x000fc80000410000 */
[----:B------:R-:W-:Y:S01]  /*1aac0*/  FADD.FTZ R66, R66, R65 ;  /* 0x0000004142427221 */ /* 0x000fe20000010000 */
[C---:B---3--:R-:W-:Y:S01]  /*1aad0*/  FFMA.FTZ R67, R0.reuse, R21, R67 ;  /* 0x0000001500437223 */ /* 0x048fe20000010043 */
[----:B------:R-:W-:Y:S01]  /*1aae0*/  FFMA.FTZ R68, R0, R65, R68 ;  /* 0x0000004100447223 */ /* 0x000fe20000010044 */
[----:B------:R-:W-:Y:S01]  /*1aaf0*/  FMUL.FTZ R0, R4, R13 ;  /* 0x0000000d04007220 */ /* 0x000fe20000410000 */
[----:B--2---:R-:W-:-:S03]  /*1ab00*/  FMUL.FTZ R65, R5, R6 ;  /* 0x0000000605417220 */ /* 0x004fc60000410000 */
[----:B------:R-:W-:Y:S01]  /*1ab10*/  FFMA.FTZ R68, R9, R0, R68 ;  /* 0x0000000009447223 */ /* 0x000fe20000010044 */
[----:B------:R-:W-:Y:S01]  /*1ab20*/  FADD.FTZ R66, R0, R66 ;  /* 0x0000004200427221 */ /* 0x000fe20000010000 */
[----:B------:R-:W-:Y:S02]  /*1ab30*/  FMUL.FTZ R0, R4, R7 ;  /* 0x0000000704007220 */ /* 0x000fe40000410000 */
[----:B----4-:R-:W-:Y:S01]  /*1ab40*/  FFMA.FTZ R68, R69, R65, R68 ;  /* 0x0000004145447223 */ /* 0x010fe20000010044 */
[----:B------:R-:W-:Y:S01]  /*1ab50*/  FADD.FTZ R66, R66, R65 ;  /* 0x0000004142427221 */ /* 0x000fe20000010000 */
[----:B------:R-:W-:Y:S01]  /*1ab60*/  FADD.FTZ R16, R16, R21 ;  /* 0x0000001510107221 */ /* 0x000fe20000010000 */
[----:B------:R-:W-:Y:S01]  /*1ab70*/  FFMA.FTZ R64, R9, R13, R64 ;  /* 0x0000000d09407223 */ /* 0x000fe20000010040 */
[----:B------:R-:W-:Y:S01]  /*1ab80*/  FFMA.FTZ R68, R20, R0, R68 ;  /* 0x0000000014447223 */ /* 0x000fe20000010044 */
[----:B------:R-:W-:Y:S01]  /*1ab90*/  FADD.FTZ R66, R0, R66 ;  /* 0x0000004200427221 */ /* 0x000fe20000010000 */
[----:B------:R-:W-:Y:S01]  /*1aba0*/  FADD.FTZ R17, R17, R13 ;  /* 0x0000000d11117221 */ /* 0x000fe20000010000 */
[----:B------:R-:W2:Y:S01]  /*1abb0*/  LDL.LU R0, [R1+0x5cc] ;  /* 0x0005cc0001007983 */ /* 0x000ea20000300800 */
[----:B------:R-:W-:Y:S01]  /*1abc0*/  FFMA.FTZ R67, R69, R6, R67 ;  /* 0x0000000645437223 */ /* 0x000fe20000010043 */
[----:B------:R-:W-:Y:S01]  /*1abd0*/  FADD.FTZ R16, R16, R6 ;  /* 0x0000000610107221 */ /* 0x000fe20000010000 */
[----:B------:R-:W-:Y:S01]  /*1abe0*/  FMUL.FTZ R6, R5, R18 ;  /* 0x0000001205067220 */ /* 0x000fe20000410000 */
[----:B------:R-:W-:Y:S01]  /*1abf0*/  FFMA.FTZ R64, R20, R7, R64 ;  /* 0x0000000714407223 */ /* 0x000fe20000010040 */
[----:B------:R-:W-:Y:S01]  /*1ac00*/  FADD.FTZ R17, R17, R7 ;  /* 0x0000000711117221 */ /* 0x000fe20000010000 */
[----:B------:R-:W3:Y:S01]  /*1ac10*/  LDL.LU R65, [R1+0x2a8] ;  /* 0x0002a80001417983 */ /* 0x000ee20000300800 */
[----:B------:R-:W-:-:S03]  /*1ac20*/  FADD.FTZ R66, R66, R6 ;  /* 0x0000000642427221 */ /* 0x000fc60000010000 */
[----:B------:R-:W4:Y:S04]  /*1ac30*/  LDL.LU R7, [R1+0x748] ;  /* 0x0007480001077983 */ /* 0x000f280000300800 */
[----:B------:R-:W4:Y:S04]  /*1ac40*/  LDL.LU R21, [R1+0x594] ;  /* 0x0005940001157983 */ /* 0x000f280000300800 */
[----:B------:R-:W4:Y:S01]  /*1ac50*/  LDL.LU R69, [R1+0x584] ;  /* 0x0005840001457983 */ /* 0x000f220000300800 */
[----:B------:R-:W-:-:S03]  /*1ac60*/  FADD.FTZ R16, R16, R18 ;  /* 0x0000001210107221 */ /* 0x000fc60000010000 */
[----:B------:R-:W4:Y:S04]  /*1ac70*/  LDL.LU R9, [R1+0x2ac] ;  /* 0x0002ac0001097983 */ /* 0x000f280000300800 */
[----:B------:R-:W4:Y:S04]  /*1ac80*/  LDL.LU R13, [R1+0x590] ;  /* 0x00059000010d7983 */ /* 0x000f280000300800 */
[----:B------:R-:W4:Y:S01]  /*1ac90*/  LDL.LU R20, [R1+0x2b0] ;  /* 0x0002b00001147983 */ /* 0x000f220000300800 */
[----:B--2---:R-:W-:-:S03]  /*1aca0*/  FFMA.FTZ R68, R0, R6, R68 ;  /* 0x0000000600447223 */ /* 0x004fc60000010044 */
[----:B------:R-:W2:Y:S01]  /*1acb0*/  LDL.LU R6, [R1+0x5a0] ;  /* 0x0005a00001067983 */ /* 0x000ea20000300800 */
[----:B------:R-:W-:Y:S01]  /*1acc0*/  FFMA.FTZ R67, R0, R18, R67 ;  /* 0x0000001200437223 */ /* 0x000fe20000010043 */
[----:B---3--:R-:W-:Y:S02]  /*1acd0*/  FADD.FTZ R16, R16, R65 ;  /* 0x0000004110107221 */ /* 0x008fe40000010000 */
[----:B------:R-:W3:Y:S01]  /*1ace0*/  LDL.LU R18, [R1+0x56c] ;  /* 0x00056c0001127983 */ /* 0x000ee20000300800 */
[----:B----4-:R-:W-:-:S04]  /*1acf0*/  FMUL.FTZ R0, R4, R7 ;  /* 0x0000000704007220 */ /* 0x010fc80000410000 */
[----:B------:R-:W-:Y:S01]  /*1ad00*/  FADD.FTZ R66, R0, R66 ;  /* 0x0000004200427221 */ /* 0x000fe20000010000 */
[----:B------:R-:W-:Y:S01]  /*1ad10*/  FFMA.FTZ R67, R21, R65, R67 ;  /* 0x0000004115437223 */ /* 0x000fe20000010043 */
[----:B------:R-:W-:Y:S01]  /*1ad20*/  FADD.FTZ R16, R16, R8 ;  /* 0x0000000810107221 */ /* 0x000fe20000010000 */
[----:B------:R-:W-:Y:S02]  /*1ad30*/  FADD.FTZ R17, R17, R7 ;  /* 0x0000000711117221 */ /* 0x000fe40000010000 */
[----:B------:R-:W-:Y:S01]  /*1ad40*/  FFMA.FTZ R67, R69, R8, R67 ;  /* 0x0000000845437223 */ /* 0x000fe20000010043 */
[C---:B--2---:R-:W-:Y:S01]  /*1ad50*/  FFMA.FTZ R64, R6.reuse, R7, R64 ;  /* 0x0000000706407223 */ /* 0x044fe20000010040 */
[----:B------:R-:W-:Y:S01]  /*1ad60*/  FFMA.FTZ R68, R6, R0, R68 ;  /* 0x0000000006447223 */ /* 0x000fe20000010044 */
[----:B------:R-:W-:Y:S01]  /*1ad70*/  FMUL.FTZ R6, R5, R65 ;  /* 0x0000004105067220 */ /* 0x000fe20000410000 */
[----:B------:R-:W2:Y:S03]  /*1ad80*/  LDL.LU R7, [R1+0x580] ;  /* 0x0005800001077983 */ /* 0x000ea60000300800 */
[----:B------:R-:W-:Y:S01]  /*1ad90*/  FFMA.FTZ R68, R21, R6, R68 ;  /* 0x0000000615447223 */ /* 0x000fe20000010044 */
[----:B------:R-:W-:Y:S01]  /*1ada0*/  FADD.FTZ R66, R66, R6 ;  /* 0x0000000642427221 */ /* 0x000fe20000010000 */
[----:B------:R-:W-:Y:S01]  /*1adb0*/  FMUL.FTZ R6, R5, R8 ;  /* 0x0000000805067220 */ /* 0x000fe20000410000 */
[-C--:B------:R-:W-:Y:S01]  /*1adc0*/  FMUL.FTZ R0, R4, R9.reuse ;  /* 0x0000000904007220 */ /* 0x080fe20000410000 */
[----:B------:R-:W4:Y:S03]  /*1add0*/  LDL.LU R8, [R1+0x2b4] ;  /* 0x0002b40001087983 */ /* 0x000f260000300800 */
[C---:B------:R-:W-:Y:S01]  /*1ade0*/  FFMA.FTZ R68, R13.reuse, R0, R68 ;  /* 0x000000000d447223 */ /* 0x040fe20000010044 */
[----:B------:R-:W-:Y:S01]  /*1adf0*/  FADD.FTZ R66, R0, R66 ;  /* 0x0000004200427221 */ /* 0x000fe20000010000 */
[----:B------:R-:W-:Y:S01]  /*1ae00*/  FMUL.FTZ R0, R4, R20 ;  /* 0x0000001404007220 */ /* 0x000fe20000410000 */
[----:B------:R-:W-:Y:S01]  /*1ae10*/  FFMA.FTZ R64, R13, R9, R64 ;  /* 0x000000090d407223 */ /* 0x000fe20000010040 */
[----:B------:R-:W-:Y:S01]  /*1ae20*/  FFMA.FTZ R68, R69, R6, R68 ;  /* 0x0000000645447223 */ /* 0x000fe20000010044 */
[----:B------:R-:W-:Y:S01]  /*1ae30*/  FADD.FTZ R66, R66, R6 ;  /* 0x0000000642427221 */ /* 0x000fe20000010000 */
[----:B------:R-:W-:Y:S01]  /*1ae40*/  FADD.FTZ R17, R17, R9 ;  /* 0x0000000911117221 */ /* 0x000fe20000010000 */
[----:B------:R-:W3:Y:S02]  /*1ae50*/  LDL.LU R21, [R1+0x2b8] ;  /* 0x0002b80001157983 */ /* 0x000ee40000300800 */
[----:B------:R-:W-:-:S02]  /*1ae60*/  FADD.FTZ R66, R0, R66 ;  /* 0x0000004200427221 */ /* 0x000fc40000010000 */
[----:B------:R-:W3:Y:S04]  /*1ae70*/  LDL.LU R9, [R1+0x744] ;  /* 0x0007440001097983 */ /* 0x000ee80000300800 */
[----:B------:R-:W3:Y:S04]  /*1ae80*/  LDL.LU R13, [R1+0x564] ;  /* 0x00056400010d7983 */ /* 0x000ee80000300800 */
[----:B------:R-:W3:Y:S04]  /*1ae90*/  LDL.LU R65, [R1+0x2bc] ;  /* 0x0002bc0001417983 */ /* 0x000ee80000300800 */
[----:B------:R-:W3:Y:S01]  /*1aea0*/  LDL.LU R69, [R1+0x560] ;  /* 0x0005600001457983 */ /* 0x000ee20000300800 */
[----:B--2---:R-:W-:Y:S01]  /*1aeb0*/  FFMA.FTZ R68, R7, R0, R68 ;  /* 0x0000000007447223 */ /* 0x004fe20000010044 */
[----:B----4-:R-:W-:-:S04]  /*1aec0*/  FMUL.FTZ R6, R5, R8 ;  /* 0x0000000805067220 */ /* 0x010fc80000410000 */
[----:B---3--:R-:W-:Y:S01]  /*1aed0*/  FFMA.FTZ R68, R18, R6, R68 ;  /* 0x0000000612447223 */ /* 0x008fe20000010044 */
[----:B------:R-:W-:Y:S02]  /*1aee0*/  FADD.FTZ R66, R66, R6 ;  /* 0x0000000642427221 */ /* 0x000fe40000010000 */
[----:B------:R-:W2:Y:S01]  /*1aef0*/  LDL.LU R6, [R1+0x568] ;  /* 0x0005680001067983 */ /* 0x000ea20000300800 */
[----:B------:R-:W-:Y:S01]  /*1af00*/  FFMA.FTZ R64, R7, R20, R64 ;  /* 0x0000001407407223 */ /* 0x000fe20000010040 */
[----:B------:R-:W-:Y:S02]  /*1af10*/  FADD.FTZ R17, R17, R20 ;  /* 0x0000001411117221 */ /* 0x000fe40000010000 */
[----:B------:R-:W3:Y:S01]  /*1af20*/  LDL.LU R20, [R1+0x288] ;  /* 0x0002880001147983 */ /* 0x000ee20000300800 */
[----:B------:R-:W-:Y:S01]  /*1af30*/  FMUL.FTZ R0, R4, R9 ;  /* 0x0000000904007220 */ /* 0x000fe20000410000 */
[----:B------:R-:W-:Y:S01]  /*1af40*/  FADD.FTZ R17, R17, R9 ;  /* 0x0000000911117221 */ /* 0x000fe20000010000 */
[----:B------:R-:W-:Y:S01]  /*1af50*/  FFMA.FTZ R67, R18, R8, R67 ;  /* 0x0000000812437223 */ /* 0x000fe20000010043 */
[----:B------:R-:W4:Y:S01]  /*1af60*/  LDL.LU R7, [R1+0x2c0] ;  /* 0x0002c00001077983 */ /* 0x000f220000300800 */
[----:B------:R-:W-:Y:S01]  /*1af70*/  FADD.FTZ R66, R0, R66 ;  /* 0x0000004200427221 */ /* 0x000fe20000010000 */
[----:B------:R-:W-:-:S02]  /*1af80*/  FADD.FTZ R16, R16, R8 ;  /* 0x0000000810107221 */ /* 0x000fc40000010000 */
[----:B------:R-:W4:Y:S01]  /*1af90*/  LDL.LU R18, [R1+0x548] ;  /* 0x0005480001127983 */ /* 0x000f220000300800 */
[----:B------:R-:W-:-:S03]  /*1afa0*/  FFMA.FTZ R67, R13, R21, R67 ;  /* 0x000000150d437223 */ /* 0x000fc60000010043 */
[----:B------:R-:W4:Y:S01]  /*1afb0*/  LDL.LU R8, [R1+0x53c] ;  /* 0x00053c0001087983 */ /* 0x000f220000300800 */
[----:B------:R-:W-:Y:S01]  /*1afc0*/  FADD.FTZ R16, R16, R21 ;  /* 0x0000001510107221 */ /* 0x000fe20000010000 */
[C---:B--2---:R-:W-:Y:S01]  /*1afd0*/  FFMA.FTZ R64, R6.reuse, R9, R64 ;  /* 0x0000000906407223 */ /* 0x044fe20000010040 */
[----:B------:R-:W-:Y:S01]  /*1afe0*/  FFMA.FTZ R68, R6, R0, R68 ;  /* 0x0000000006447223 */ /* 0x000fe20000010044 */
[----:B------:R-:W-:Y:S01]  /*1aff0*/  FMUL.FTZ R6, R5, R21 ;  /* 0x0000001505067220 */ /* 0x000fe20000410000 */
[----:B------:R-:W2:Y:S01]  /*1b000*/  LDL.LU R9, [R1+0x558] ;  /* 0x0005580001097983 */ /* 0x000ea20000300800 */
[-C--:B------:R-:W-:Y:S02]  /*1b010*/  FMUL.FTZ R0, R4, R65.reuse ;  /* 0x0000004104007220 */ /* 0x080fe40000410000 */
[----:B------:R-:W-:Y:S01]  /*1b020*/  FFMA.FTZ R68, R13, R6, R68 ;  /* 0x000000060d447223 */ /* 0x000fe20000010044 */
[C---:B------:R-:W-:Y:S01]  /*1b030*/  FFMA.FTZ R64, R69.reuse, R65, R64 ;  /* 0x0000004145407223 */ /* 0x040fe20000010040 */
[----:B------:R-:W2:Y:S02]  /*1b040*/  LDL.LU R21, [R1+0x2c4] ;  /* 0x0002c40001157983 */ /* 0x000ea40000300800 */
[----:B------:R-:W-:-:S02]  /*1b050*/  FFMA.FTZ R68, R69, R0, R68 ;  /* 0x0000000045447223 */ /* 0x000fc40000010044 */
[----:B------:R-:W2:Y:S04]  /*1b060*/  LDL.LU R69, [R1+0x528] ;  /* 0x0005280001457983 */ /* 0x000ea80000300800 */
[----:B------:R-:W2:Y:S01]  /*1b070*/  LDL.LU R13, [R1+0x538] ;  /* 0x00053800010d7983 */ /* 0x000ea20000300800 */
[----:B------:R-:W-:Y:S01]  /*1b080*/  FADD.FTZ R66, R66, R6 ;  /* 0x0000000642427221 */ /* 0x000fe20000010000 */
[----:B------:R-:W-:-:S03]  /*1b090*/  FMUL.FTZ R6, R5, R10 ;  /* 0x0000000a05067220 */ /* 0x000fc60000410000 */
[----:B------:R-:W-:Y:S01]  /*1b0a0*/  FADD.FTZ R66, R0, R66 ;  /* 0x0000004200427221 */ /* 0x000fe20000010000 */
[-C--:B---3--:R-:W-:Y:S01]  /*1b0b0*/  FMUL.FTZ R0, R4, R20.reuse ;  /* 0x0000001404007220 */ /* 0x088fe20000410000 */
[----:B------:R-:W-:Y:S02]  /*1b0c0*/  FADD.FTZ R16, R16, R10 ;  /* 0x0000000a10107221 */ /* 0x000fe40000010000 */
[----:B------:R-:W-:Y:S01]  /*1b0d0*/  FADD.FTZ R66, R66, R6 ;  /* 0x0000000642427221 */ /* 0x000fe20000010000 */
[----:B------:R-:W-:Y:S01]  /*1b0e0*/  FADD.FTZ R17, R17, R65 ;  /* 0x0000004111117221 */ /* 0x000fe20000010000 */
[----:B----4-:R-:W-:Y:S01]  /*1b0f0*/  FADD.FTZ R16, R16, R7 ;  /* 0x0000000710107221 */ /* 0x010fe20000010000 */
[----:B------:R-:W3:Y:S01]  /*1b100*/  LDL.LU R65, [R1+0x280] ;  /* 0x0002800001417983 */ /* 0x000ee20000300800 */
[----:B------:R-:W-:Y:S01]  /*1b110*/  FADD.FTZ R66, R0, R66 ;  /* 0x0000004200427221 */ /* 0x000fe20000010000 */
[----:B------:R-:W-:Y:S01]  /*1b120*/  FFMA.FTZ R64, R18, R20, R64 ;  /* 0x0000001412407223 */ /* 0x000fe20000010040 */
[----:B------:R-:W-:-:S02]  /*1b130*/  FADD.FTZ R17, R17, R20 ;  /* 0x0000001411117221 */ /* 0x000fc40000010000 */
[----:B------:R-:W4:Y:S02]  /*1b140*/  LDL.LU R20, [R1+0x740] ;  /* 0x0007400001147983 */ /* 0x000f240000300800 */
[----:B------:R-:W-:Y:S01]  /*1b150*/  FADD.FTZ R17, R17, R19 ;  /* 0x0000001311117221 */ /* 0x000fe20000010000 */
[C---:B--2---:R-:W-:Y:S01]  /*1b160*/  FFMA.FTZ R68, R9.reuse, R6, R68 ;  /* 0x0000000609447223 */ /* 0x044fe20000010044 */
[----:B------:R-:W-:Y:S01]  /*1b170*/  FFMA.FTZ R67, R9, R10, R67 ;  /* 0x0000000a09437223 */ /* 0x000fe20000010043 */
[CC--:B------:R-:W-:Y:S01]  /*1b180*/  FMUL.FTZ R6, R5.reuse, R7.reuse ;  /* 0x0000000705067220 */ /* 0x0c0fe20000410000 */
[----:B------:R-:W2:Y:S01]  /*1b190*/  LDL.LU R9, [R1+0x518] ;  /* 0x0005180001097983 */ /* 0x000ea20000300800 */
[----:B------:R-:W-:Y:S01]  /*1b1a0*/  FFMA.FTZ R68, R18, R0, R68 ;  /* 0x0000000012447223 */ /* 0x000fe20000010044 */
[----:B------:R-:W-:Y:S01]  /*1b1b0*/  FFMA.FTZ R67, R8, R7, R67 ;  /* 0x0000000708437223 */ /* 0x000fe20000010043 */
[----:B------:R-:W-:Y:S01]  /*1b1c0*/  FADD.FTZ R66, R66, R6 ;  /* 0x0000000642427221 */ /* 0x000fe20000010000 */
[----:B------:R-:W-:Y:S01]  /*1b1d0*/  FADD.FTZ R16, R16, R21 ;  /* 0x0000001510107221 */ /* 0x000fe20000010000 */
[----:B------:R-:W-:Y:S01]  /*1b1e0*/  FFMA.FTZ R68, R8, R6, R68 ;  /* 0x0000000608447223 */ /* 0x000fe20000010044 */
[-C--:B------:R-:W-:Y:S01]  /*1b1f0*/  FMUL.FTZ R6, R5, R21.reuse ;  /* 0x0000001505067220 */ /* 0x080fe20000410000 */
[----:B------:R-:W-:Y:S01]  /*1b200*/  FFMA.FTZ R67, R69, R21, R67 ;  /* 0x0000001545437223 */ /* 0x000fe20000010043 */
[-C--:B------:R-:W-:Y:S01]  /*1b210*/  FMUL.FTZ R0, R4, R19.reuse ;  /* 0x0000001304007220 */ /* 0x080fe20000410000 */
[----:B------:R-:W4:Y:S01]  /*1b220*/  LDL.LU R21, [R1+0x73c] ;  /* 0x00073c0001157983 */ /* 0x000f220000300800 */
[----:B------:R-:W-:-:S03]  /*1b230*/  FFMA.FTZ R64, R13, R19, R64 ;  /* 0x000000130d407223 */ /* 0x000fc60000010040 */
[----:B------:R-:W4:Y:S04]  /*1b240*/  LDL.LU R18, [R1+0x4fc] ;  /* 0x0004fc0001127983 */ /* 0x000f280000300800 */
[----:B------:R-:W4:Y:S04]  /*1b250*/  LDL.LU R19, [R1+0x27c] ;  /* 0x00027c0001137983 */ /* 0x000f280000300800 */
[----:B------:R-:W4:Y:S01]  /*1b260*/  LDL.LU R10, [R1+0x4f8] ;  /* 0x0004f800010a7983 */ /* 0x000f220000300800 */
[----:B------:R-:W-:Y:S01]  /*1b270*/  FFMA.FTZ R68, R13, R0, R68 ;  /* 0x000000000d447223 */ /* 0x000fe20000010044 */
[----:B------:R-:W-:Y:S01]  /*1b280*/  FADD.FTZ R66, R0, R66 ;  /* 0x0000004200427221 */ /* 0x000fe20000010000 */
[----:B---3--:R-:W-:Y:S01]  /*1b290*/  FMUL.FTZ R0, R4, R65 ;  /* 0x0000004104007220 */ /* 0x008fe20000410000 */
[----:B------:R-:W3:Y:S01]  /*1b2a0*/  LDL.LU R8, [R1+0x2c8] ;  /* 0x0002c80001087983 */ /* 0x000ee20000300800 */
[----:B------:R-:W-:Y:S01]  /*1b2b0*/  FFMA.FTZ R68, R69, R6, R68 ;  /* 0x0000000645447223 */ /* 0x000fe20000010044 */
[----:B------:R-:W-:-:S02]  /*1b2c0*/  FADD.FTZ R66, R66, R6 ;  /* 0x0000000642427221 */ /* 0x000fc40000010000 */
[----:B------:R-:W3:Y:S04]  /*1b2d0*/  LDL.LU R13, [R1+0x274] ;  /* 0x00027400010d7983 */ /* 0x000ee80000300800 */
[----:B------:R-:W3:Y:S01]  /*1b2e0*/  LDL.LU R69, [R1+0x4e0] ;  /* 0x0004e00001457983 */ /* 0x000ee20000300800 */
[----:B------:R-:W-:-:S03]  /*1b2f0*/  FADD.FTZ R66, R0, R66 ;  /* 0x0000004200427221 */ /* 0x000fc60000010000 */
[----:B------:R-:W3:Y:S01]  /*1b300*/  LDL.LU R7, [R1+0x4e4] ;  /* 0x0004e40001077983 */ /* 0x000ee20000300800 */
[----:B------:R-:W-:Y:S01]  /*1b310*/  FADD.FTZ R17, R17, R65 ;  /* 0x0000004111117221 */ /* 0x000fe20000010000 */
[C---:B--2---:R-:W-:Y:S01]  /*1b320*/  FFMA.FTZ R68, R9.reuse, R0, R68 ;  /* 0x0000000009447223 */ /* 0x044fe20000010044 */
[----:B------:R-:W-:Y:S02]  /*1b330*/  FFMA.FTZ R64, R9, R65, R64 ;  /* 0x0000004109407223 */ /* 0x000fe40000010040 */
[----:B------:R-:W2:Y:S04]  /*1b340*/  LDL.LU R9, [R1+0x4b4] ;  /* 0x0004b40001097983 */ /* 0x000ea80000300800 */
[----:B------:R-:W2:Y:S01]  /*1b350*/  LDL.LU R65, [R1+0x4b0] ;  /* 0x0004b00001417983 */ /* 0x000ea20000300800 */
[----:B----4-:R-:W-:-:S04]  /*1b360*/  FMUL.FTZ R6, R5, R21 ;  /* 0x0000001505067220 */ /* 0x010fc80000410000 */
[----:B------:R-:W-:Y:S01]  /*1b370*/  FFMA.FTZ R68, R18, R6, R68 ;  /* 0x0000000612447223 */ /* 0x000fe20000010044 */
[----:B------:R-:W-:Y:S01]  /*1b380*/  FMUL.FTZ R0, R4, R19 ;  /* 0x0000001304007220 */ /* 0x000fe20000410000 */
[----:B------:R-:W-:Y:S01]  /*1b390*/  FFMA.FTZ R67, R18, R21, R67 ;  /* 0x0000001512437223 */ /* 0x000fe20000010043 */
[----:B------:R-:W-:Y:S01]  /*1b3a0*/  FADD.FTZ R16, R16, R21 ;  /* 0x0000001510107221 */ /* 0x000fe20000010000 */
[----:B------:R-:W4:Y:S01]  /*1b3b0*/  LDL.LU R18, [R1+0x270] ;  /* 0x0002700001127983 */ /* 0x000f220000300800 */
[C---:B------:R-:W-:Y:S01]  /*1b3c0*/  FFMA.FTZ R64, R10.reuse, R19, R64 ;  /* 0x000000130a407223 */ /* 0x040fe20000010040 */
[----:B------:R-:W-:Y:S02]  /*1b3d0*/  FFMA.FTZ R68, R10, R0, R68 ;  /* 0x000000000a447223 */ /* 0x000fe40000010044 */
[----:B------:R-:W4:Y:S04]  /*1b3e0*/  LDL.LU R21, [R1+0x26c] ;  /* 0x00026c0001157983 */ /* 0x000f280000300800 */
[----:B------:R-:W4:Y:S01]  /*1b3f0*/  LDL.LU R10, [R1+0x494] ;  /* 0x00049400010a7983 */ /* 0x000f220000300800 */
[----:B------:R-:W-:Y:S01]  /*1b400*/  FADD.FTZ R66, R66, R6 ;  /* 0x0000000642427221 */ /* 0x000fe20000010000 */
[----:B------:R-:W-:Y:S01]  /*1b410*/  FADD.FTZ R17, R17, R19 ;  /* 0x0000001311117221 */ /* 0x000fe20000010000 */
[-C--:B---3--:R-:W-:Y:S01]  /*1b420*/  FMUL.FTZ R6, R5, R8.reuse ;  /* 0x0000000805067220 */ /* 0x088fe20000410000 */
[----:B------:R-:W-:Y:S01]  /*1b430*/  FADD.FTZ R16, R16, R8 ;  /* 0x0000000810107221 */ /* 0x000fe20000010000 */
[----:B------:R-:W-:Y:S01]  /*1b440*/  FADD.FTZ R66, R0, R66 ;  /* 0x0000004200427221 */ /* 0x000fe20000010000 */
[-C--:B------:R-:W-:Y:S01]  /*1b450*/  FMUL.FTZ R0, R4, R13.reuse ;  /* 0x0000000d04007220 */ /* 0x080fe20000410000 */
[----:B------:R-:W-:Y:S01]  /*1b460*/  FFMA.FTZ R64, R69, R13, R64 ;  /* 0x0000000d45407223 */ /* 0x000fe20000010040 */
[----:B------:R-:W-:Y:S01]  /*1b470*/  FADD.FTZ R17, R17, R13 ;  /* 0x0000000d11117221 */ /* 0x000fe20000010000 */
[C---:B------:R-:W-:Y:S01]  /*1b480*/  FFMA.FTZ R67, R7.reuse, R8, R67 ;  /* 0x0000000807437223 */ /* 0x040fe20000010043 */
[----:B------:R-:W3:Y:S01]  /*1b490*/  LDL.LU R13, [R1+0x738] ;  /* 0x00073800010d7983 */ /* 0x000ee20000300800 */
[----:B------:R-:W-:Y:S01]  /*1b4a0*/  FFMA.FTZ R68, R7, R6, R68 ;  /* 0x0000000607447223 */ /* 0x000fe20000010044 */
[----:B------:R-:W-:-:S02]  /*1b4b0*/  FADD.FTZ R66, R66, R6 ;  /* 0x0000000642427221 */ /* 0x000fc40000010000 */
[----:B------:R-:W3:Y:S01]  /*1b4c0*/  LDL.LU R7, [R1+0x490] ;  /* 0x0004900001077983 */ /* 0x000ee20000300800 */
[----:B------:R-:W-:Y:S01]  /*1b4d0*/  FFMA.FTZ R68, R69, R0, R68 ;  /* 0x0000000045447223 */ /* 0x000fe20000010044 */
[----:B------:R-:W-:Y:S02]  /*1b4e0*/  FMUL.FTZ R6, R5, R20 ;  /* 0x0000001405067220 */ /* 0x000fe40000410000 */
[----:B------:R-:W3:Y:S01]  /*1b4f0*/  LDL.LU R19, [R1+0x260] ;  /* 0x0002600001137983 */ /* 0x000ee20000300800 */
[----:B------:R-:W-:Y:S01]  /*1b500*/  FADD.FTZ R66, R0, R66 ;  /* 0x0000004200427221 */ /* 0x000fe20000010000 */
[----:B------:R-:W-:Y:S02]  /*1b510*/  FADD.FTZ R16, R16, R20 ;  /* 0x0000001410107221 */ /* 0x000fe40000010000 */
[----:B------:R-:W3:Y:S01]  /*1b520*/  LDL.LU R8, [R1+0x484] ;  /* 0x0004840001087983 */ /* 0x000ee20000300800 */
[----:B------:R-:W-:-:S03]  /*1b530*/  FADD.FTZ R66, R66, R6 ;  /* 0x0000000642427221 */ /* 0x000fc60000010000 */
[----:B------:R-:W3:Y:S01]  /*1b540*/  LDL.LU R69, [R1+0x258] ;  /* 0x0002580001457983 */ /* 0x000ee20000300800 */
[C---:B--2---:R-:W-:Y:S01]  /*1b550*/  FFMA.FTZ R67, R9.reuse, R20, R67 ;  /* 0x0000001409437223 */ /* 0x044fe20000010043 */
[----:B------:R-:W-:Y:S02]  /*1b560*/  FFMA.FTZ R68, R9, R6, R68 ;  /* 0x0000000609447223 */ /* 0x000fe40000010044 */
[----:B------:R-:W2:Y:S04]  /*1b570*/  LDL.LU R20, [R1+0x254] ;  /* 0x0002540001147983 */ /* 0x000ea80000300800 */
[----:B------:R-:W2:Y:S01]  /*1b580*/  LDL.LU R9, [R1+0x480] ;  /* 0x0004800001097983 */ /* 0x000ea20000300800 */
[-C--:B----4-:R-:W-:Y:S01]  /*1b590*/  FMUL.FTZ R6, R5, R18.reuse ;  /* 0x0000001205067220 */ /* 0x090fe20000410000 */
[----:B------:R-:W-:Y:S01]  /*1b5a0*/  FADD.FTZ R16, R16, R18 ;  /* 0x0000001210107221 */ /* 0x000fe20000010000 */
[----:B------:R-:W-:Y:S01]  /*1b5b0*/  FMUL.FTZ R0, R4, R21 ;  /* 0x0000001504007220 */ /* 0x000fe20000410000 */
[----:B------:R-:W-:-:S02]  /*1b5c0*/  FFMA.FTZ R67, R10, R18, R67 ;  /* 0x000000120a437223 */ /* 0x000fc40000010043 */
[----:B------:R-:W4:Y:S01]  /*1b5d0*/  LDL.LU R18, [R1+0x734] ;  /* 0x0007340001127983 */ /* 0x000f220000300800 */
[C---:B------:R-:W-:Y:S01]  /*1b5e0*/  FFMA.FTZ R64, R65.reuse, R21, R64 ;  /* 0x0000001541407223 */ /* 0x040fe20000010040 */
[----:B------:R-:W-:Y:S02]  /*1b5f0*/  FFMA.FTZ R68, R65, R0, R68 ;  /* 0x0000000041447223 */ /* 0x000fe40000010044 */
[----:B------:R-:W4:Y:S01]  /*1b600*/  LDL.LU R65, [R1+0x45c] ;  /* 0x00045c0001417983 */ /* 0x000f220000300800 */
[----:B------:R-:W-:-:S03]  /*1b610*/  FADD.FTZ R17, R17, R21 ;  /* 0x0000001511117221 */ /* 0x000fc60000010000 */
[----:B------:R-:W4:Y:S01]  /*1b620*/  LDL.LU R21, [R1+0x24c] ;  /* 0x00024c0001157983 */ /* 0x000f220000300800 */
[----:B------:R-:W-:-:S03]  /*1b630*/  FFMA.FTZ R68, R10, R6, R68 ;  /* 0x000000060a447223 */ /* 0x000fc60000010044 */
[----:B------:R-:W4:Y:S01]  /*1b640*/  LDL.LU R10, [R1+0x458] ;  /* 0x00045800010a7983 */ /* 0x000f220000300800 */
[----:B------:R-:W-:Y:S01]  /*1b650*/  FADD.FTZ R66, R0, R66 ;  /* 0x0000004200427221 */ /* 0x000fe20000010000 */
[-C--:B---3--:R-:W-:Y:S01]  /*1b660*/  FMUL.FTZ R0, R4, R13.reuse ;  /* 0x0000000d04007220 */ /* 0x088fe20000410000 */
[C---:B------:R-:W-:Y:S02]  /*1b670*/  FFMA.FTZ R64, R7.reuse, R13, R64 ;  /* 0x0000000d07407223 */ /* 0x040fe40000010040 */
[----:B------:R-:W-:Y:S01]  /*1b680*/  FADD.FTZ R66, R66, R6 ;  /* 0x0000000642427221 */ /* 0x000fe20000010000 */
[----:B------:R-:W-:Y:S01]  /*1b690*/  FFMA.FTZ R68, R7, R0, R68 ;  /* 0x0000000007447223 */ /* 0x000fe20000010044 */
[-C--:B------:R-:W-:Y:S01]  /*1b6a0*/  FMUL.FTZ R6, R5, R19.reuse ;  /* 0x0000001305067220 */ /* 0x080fe20000410000 */
[----:B------:R-:W3:Y:S01]  /*1b6b0*/  LDL.LU R7, [R1+0x444] ;  /* 0x0004440001077983 */ /* 0x000ee20000300800 */
[----:B------:R-:W-:Y:S01]  /*1b6c0*/  FADD.FTZ R66, R0, R66 ;  /* 0x0000004200427221 */ /* 0x000fe20000010000 */
[----:B------:R-:W-:Y:S01]  /*1b6d0*/  FADD.FTZ R17, R17, R13 ;  /* 0x0000000d11117221 */ /* 0x000fe20000010000 */
[C---:B------:R-:W-:Y:S01]  /*1b6e0*/  FFMA.FTZ R67, R8.reuse, R19, R67 ;  /* 0x0000001308437223 */ /* 0x040fe20000010043 */
[----:B------:R-:W-:Y:S01]  /*1b6f0*/  FFMA.FTZ R68, R8, R6, R68 ;  /* 0x0000000608447223 */ /* 0x000fe20000010044 */
[----:B------:R-:W-:Y:S01]  /*1b700*/  FMUL.FTZ R0, R4, R69 ;  /* 0x0000004504007220 */ /* 0x000fe20000410000 */
[----:B------:R-:W-:Y:S01]  /*1b710*/  FADD.FTZ R16, R16, R19 ;  /* 0x0000001310107221 */ /* 0x000fe20000010000 */
[----:B------:R-:W3:Y:S01]  /*1b720*/  LDL.LU R8, [R1+0x440] ;  /* 0x0004400001087983 */ /* 0x000ee20000300800 */
[----:B------:R-:W-:-:S03]  /*1b730*/  FADD.FTZ R66, R66, R6 ;  /* 0x0000000642427221 */ /* 0x000fc60000010000 */
[----:B------:R-:W3:Y:S01]  /*1b740*/  LDL.LU R19, [R1+0x268] ;  /* 0x0002680001137983 */ /* 0x000ee20000300800 */
[----:B------:R-:W-:Y:S01]  /*1b750*/  FADD.FTZ R17, R17, R69 ;  /* 0x0000004511117221 */ /* 0x000fe20000010000 */
[----:B------:R-:W-:Y:S02]  /*1b760*/  FADD.FTZ R66, R0, R66 ;  /* 0x0000004200427221 */ /* 0x000fe40000010000 */
[----:B------:R-:W3:Y:S01]  /*1b770*/  LDL.LU R13, [R1+0x418] ;  /* 0x00041800010d7983 */ /* 0x000ee20000300800 */
[C---:B--2---:R-:W-:Y:S01]  /*1b780*/  FFMA.FTZ R64, R9.reuse, R69, R64 ;  /* 0x0000004509407223 */ /* 0x044fe20000010040 */
[----:B------:R-:W-:Y:S02]  /*1b790*/  FFMA.FTZ R68, R9, R0, R68 ;  /* 0x0000000009447223 */ /* 0x000fe40000010044 */
[----:B------:R-:W2:Y:S04]  /*1b7a0*/  LDL.LU R69, [R1+0x278] ;  /* 0x0002780001457983 */ /* 0x000ea80000300800 */
[----:B------:R-:W2:Y:S01]  /*1b7b0*/  LDL.LU R9, [R1+0x434] ;  /* 0x0004340001097983 */ /* 0x000ea20000300800 */
[-C--:B----4-:R-:W-:Y:S01]  /*1b7c0*/  FMUL.FTZ R6, R5, R18.reuse ;  /* 0x0000001205067220 */ /* 0x090fe20000410000 */
[----:B------:R-:W-:-:S03]  /*1b7d0*/  FFMA.FTZ R67, R65, R18, R67 ;  /* 0x0000001241437223 */ /* 0x000fc60000010043 */
[----:B------:R-:W-:Y:S02]  /*1b7e0*/  FFMA.FTZ R68, R65, R6, R68 ;  /* 0x0000000641447223 */ /* 0x000fe40000010044 */
[----:B------:R-:W4:Y:S01]  /*1b7f0*/  LDL.LU R65, [R1+0x430] ;  /* 0x0004300001417983 */ /* 0x000f220000300800 */
[-C--:B------:R-:W-:Y:S01]  /*1b800*/  FMUL.FTZ R0, R4, R21.reuse ;  /* 0x0000001504007220 */ /* 0x080fe20000410000 */
[----:B------:R-:W-:-:S03]  /*1b810*/  FFMA.FTZ R64, R10, R21, R64 ;  /* 0x000000150a407223 */ /* 0x000fc60000010040 */
[----:B------:R-:W-:Y:S02]  /*1b820*/  FFMA.FTZ R68, R10, R0, R68 ;  /* 0x000000000a447223 */ /* 0x000fe40000010044 */
[----:B------:R-:W4:Y:S01]  /*1b830*/  LDL.LU R10, [R1+0x41c] ;  /* 0x00041c00010a7983 */ /* 0x000f220000300800 */
[----:B------:R-:W-:-:S03]  /*1b840*/  FADD.FTZ R17, R17, R21 ;  /* 0x0000001511117221 */ /* 0x000fc60000010000 */
[----:B------:R-:W4:Y:S01]  /*1b850*/  LDL.LU R21, [R1+0x2d0] ;  /* 0x0002d00001157983 */ /* 0x000f220000300800 */
[----:B------:R-:W-:Y:S01]  /*1b860*/  FADD.FTZ R66, R66, R6 ;  /* 0x0000000642427221 */ /* 0x000fe20000010000 */
[-C--:B------:R-:W-:Y:S01]  /*1b870*/  FMUL.FTZ R6, R5, R20.reuse ;  /* 0x0000001405067220 */ /* 0x080fe20000410000 */
[----:B------:R-:W-:Y:S01]  /*1b880*/  FADD.FTZ R16, R16, R18 ;  /* 0x0000001210107221 */ /* 0x000fe20000010000 */
[C---:B---3--:R-:W-:Y:S01]  /*1b890*/  FFMA.FTZ R67, R7.reuse, R20, R67 ;  /* 0x0000001407437223 */ /* 0x048fe20000010043 */
        /* <DEDUP_REMOVED lines=9> */
[----:B------:R-:W3:Y:S01]  /*1b930*/  LDL.LU R20, [R1+0x410] ;  /* 0x0004100001147983 */ /* 0x000ee20000300800 */
[----:B------:R-:W-:-:S03]  /*1b940*/  FADD.FTZ R66, R0, R66 ;  /* 0x0000004200427221 */ /* 0x000fc60000010000 */
[----:B------:R-:W3:Y:S01]  /*1b950*/  LDL.LU R8, [R1+0x2d8] ;  /* 0x0002d80001087983 */ /* 0x000ee20000300800 */
[----:B------:R-:W-:Y:S01]  /*1b960*/  FADD.FTZ R17, R17, R11 ;  /* 0x0000000b11117221 */ /* 0x000fe20000010000 */
[----:B------:R-:W-:Y:S01]  /*1b970*/  FADD.FTZ R16, R16, R19 ;  /* 0x0000001310107221 */ /* 0x000fe20000010000 */
[----:B------:R-:W-:Y:S01]  /*1b980*/  FADD.FTZ R66, R66, R6 ;  /* 0x0000000642427221 */ /* 0x000fe20000010000 */
[----:B------:R-:W3:Y:S04]  /*1b990*/  LDL.LU R18, [R1+0x3dc] ;  /* 0x0003dc0001127983 */ /* 0x000ee80000300800 */
[----:B------:R-:W3:Y:S01]  /*1b9a0*/  LDL.LU R11, [R1+0x3b0] ;  /* 0x0003b000010b7983 */ /* 0x000ee20000300800 */
[----:B--2---:R-:W-:Y:S01]  /*1b9b0*/  FMUL.FTZ R0, R4, R69 ;  /* 0x0000004504007220 */ /* 0x004fe20000410000 */
[C---:B------:R-:W-:Y:S01]  /*1b9c0*/  FFMA.FTZ R67, R9.reuse, R19, R67 ;  /* 0x0000001309437223 */ /* 0x040fe20000010043 */
[----:B------:R-:W-:Y:S01]  /*1b9d0*/  FFMA.FTZ R68, R9, R6, R68 ;  /* 0x0000000609447223 */ /* 0x000fe20000010044 */
[----:B------:R-:W-:Y:S01]  /*1b9e0*/  FADD.FTZ R17, R17, R69 ;  /* 0x0000004511117221 */ /* 0x000fe20000010000 */
[----:B------:R-:W2:Y:S01]  /*1b9f0*/  LDL.LU R9, [R1+0x404] ;  /* 0x0004040001097983 */ /* 0x000ea20000300800 */
[----:B------:R-:W-:-:S03]  /*1ba00*/  FMUL.FTZ R6, R5, R14 ;  /* 0x0000000e05067220 */ /* 0x000fc60000410000 */
[----:B------:R-:W2:Y:S01]  /*1ba10*/  LDL.LU R19, [R1+0x3d0] ;  /* 0x0003d00001137983 */ /* 0x000ea20000300800 */
[C---:B----4-:R-:W-:Y:S01]  /*1ba20*/  FFMA.FTZ R64, R65.reuse, R69, R64 ;  /* 0x0000004541407223 */ /* 0x050fe20000010040 */
[----:B------:R-:W-:Y:S02]  /*1ba30*/  FFMA.FTZ R68, R65, R0, R68 ;  /* 0x0000000041447223 */ /* 0x000fe40000010044 */
[----:B------:R-:W4:Y:S04]  /*1ba40*/  LDL.LU R69, [R1+0x2e0] ;  /* 0x0002e00001457983 */ /* 0x000f280000300800 */
[----:B------:R-:W4:Y:S01]  /*1ba50*/  LDL.LU R65, [R1+0x3fc] ;  /* 0x0003fc0001417983 */ /* 0x000f220000300800 */
[C---:B------:R-:W-:Y:S01]  /*1ba60*/  FFMA.FTZ R67, R10.reuse, R14, R67 ;  /* 0x0000000e0a437223 */ /* 0x040fe20000010043 */
[----:B------:R-:W-:-:S02]  /*1ba70*/  FFMA.FTZ R68, R10, R6, R68 ;  /* 0x000000060a447223 */ /* 0x000fc40000010044 */
[----:B------:R-:W4:Y:S01]  /*1ba80*/  LDL.LU R10, [R1+0x2e4] ;  /* 0x0002e400010a7983 */ /* 0x000f220000300800 */
[----:B------:R-:W-:Y:S01]  /*1ba90*/  FADD.FTZ R66, R0, R66 ;  /* 0x0000004200427221 */ /* 0x000fe20000010000 */
[-C--:B------:R-:W-:Y:S01]  /*1baa0*/  FMUL.FTZ R0, R4, R21.reuse ;  /* 0x0000001504007220 */ /* 0x080fe20000410000 */
[----:B------:R-:W-:Y:S01]  /*1bab0*/  FFMA.FTZ R64, R13, R21, R64 ;  /* 0x000000150d407223 */ /* 0x000fe20000010040 */
[----:B------:R-:W-:Y:S02]  /*1bac0*/  FADD.FTZ R17, R17, R21 ;  /* 0x0000001511117221 */ /* 0x000fe40000010000 */
[----:B------:R-:W4:Y:S01]  /*1bad0*/  LDL.LU R21, [R1+0x2e8] ;  /* 0x0002e80001157983 */ /* 0x000f220000300800 */
[----:B------:R-:W-:-:S03]  /*1bae0*/  FFMA.FTZ R68, R13, R0, R68 ;  /* 0x000000000d447223 */ /* 0x000fc60000010044 */
[----:B------:R-:W4:Y:S01]  /*1baf0*/  LDL.LU R13, [R1+0x3f4] ;  /* 0x0003f400010d7983 */ /* 0x000f220000300800 */
[----:B------:R-:W-:Y:S01]  /*1bb00*/  FADD.FTZ R66, R66, R6 ;  /* 0x0000000642427221 */ /* 0x000fe20000010000 */
[----:B------:R-:W-:Y:S01]  /*1bb10*/  FADD.FTZ R16, R16, R14 ;  /* 0x0000000e10107221 */ /* 0x000fe20000010000 */
[CC--:B---3--:R-:W-:Y:S01]  /*1bb20*/  FMUL.FTZ R6, R5.reuse, R7.reuse ;  /* 0x0000000705067220 */ /* 0x0c8fe20000410000 */
[----:B------:R-:W3:Y:S01]  /*1bb30*/  LDL.LU R14, [R1+0x3b4] ;  /* 0x0003b400010e7983 */ /* 0x000ee20000300800 */
[----:B------:R-:W-:Y:S01]  /*1bb40*/  FADD.FTZ R66, R0, R66 ;  /* 0x0000004200427221 */ /* 0x000fe20000010000 */
[C---:B------:R-:W-:Y:S01]  /*1bb50*/  FFMA.FTZ R67, R20.reuse, R7, R67 ;  /* 0x0000000714437223 */ /* 0x040fe20000010043 */
[----:B------:R-:W-:Y:S01]  /*1bb60*/  FFMA.FTZ R68, R20, R6, R68 ;  /* 0x0000000614447223 */ /* 0x000fe20000010044 */
[----:B------:R-:W-:Y:S01]  /*1bb70*/  FADD.FTZ R16, R16, R7 ;  /* 0x0000000710107221 */ /* 0x000fe20000010000 */
[----:B------:R-:W-:Y:S01]  /*1bb80*/  FMUL.FTZ R0, R4, R8 ;  /* 0x0000000804007220 */ /* 0x000fe20000410000 */
[----:B------:R-:W3:Y:S01]  /*1bb90*/  LDL.LU R7, [R1+0x2ec] ;  /* 0x0002ec0001077983 */ /* 0x000ee20000300800 */
[----:B------:R-:W-:Y:S01]  /*1bba0*/  FADD.FTZ R66, R66, R6 ;  /* 0x0000000642427221 */ /* 0x000fe20000010000 */
[----:B------:R-:W-:Y:S01]  /*1bbb0*/  FMUL.FTZ R6, R5, R12 ;  /* 0x0000000c05067220 */ /* 0x000fe20000410000 */
[----:B------:R-:W-:Y:S01]  /*1bbc0*/  FADD.FTZ R17, R17, R8 ;  /* 0x0000000811117221 */ /* 0x000fe20000010000 */
[----:B------:R-:W3:Y:S01]  /*1bbd0*/  LDL.LU R20, [R1+0x3f0] ;  /* 0x0003f00001147983 */ /* 0x000ee20000300800 */
[----:B------:R-:W-:Y:S01]  /*1bbe0*/  FADD.FTZ R66, R0, R66 ;  /* 0x0000004200427221 */ /* 0x000fe20000010000 */
[----:B------:R-:W-:-:S03]  /*1bbf0*/  FADD.FTZ R16, R16, R12 ;  /* 0x0000000c10107221 */ /* 0x000fc60000010000 */
[----:B------:R-:W-:Y:S01]  /*1bc00*/  FADD.FTZ R66, R66, R6 ;  /* 0x0000000642427221 */ /* 0x000fe20000010000 */
[C---:B--2---:R-:W-:Y:S01]  /*1bc10*/  FFMA.FTZ R64, R9.reuse, R8, R64 ;  /* 0x0000000809407223 */ /* 0x044fe20000010040 */
[----:B------:R-:W-:Y:S01]  /*1bc20*/  FFMA.FTZ R68, R9, R0, R68 ;  /* 0x0000000009447223 */ /* 0x000fe20000010044 */
[----:B------:R-:W2:Y:S04]  /*1bc30*/  LDL.LU R8, [R1+0x2f0] ;  /* 0x0002f00001087983 */ /* 0x000ea80000300800 */
[----:B------:R-:W2:Y:S01]  /*1bc40*/  LDL.LU R9, [R1+0x3ec] ;  /* 0x0003ec0001097983 */ /* 0x000ea20000300800 */
[----:B----4-:R-:W-:Y:S01]  /*1bc50*/  FMUL.FTZ R0, R4, R69 ;  /* 0x0000004504007220 */ /* 0x010fe20000410000 */
[C---:B------:R-:W-:Y:S01]  /*1bc60*/  FFMA.FTZ R67, R65.reuse, R12, R67 ;  /* 0x0000000c41437223 */ /* 0x040fe20000010043 */
[----:B------:R-:W-:-:S02]  /*1bc70*/  FFMA.FTZ R68, R65, R6, R68 ;  /* 0x0000000641447223 */ /* 0x000fc40000010044 */
[----:B------:R-:W4:Y:S01]  /*1bc80*/  LDL.LU R65, [R1+0x34c] ;  /* 0x00034c0001417983 */ /* 0x000f220000300800 */
[C---:B------:R-:W-:Y:S01]  /*1bc90*/  FFMA.FTZ R64, R19.reuse, R69, R64 ;  /* 0x0000004513407223 */ /* 0x040fe20000010040 */
[----:B------:R-:W-:Y:S02]  /*1bca0*/  FFMA.FTZ R68, R19, R0, R68 ;  /* 0x0000000013447223 */ /* 0x000fe40000010044 */
[----:B------:R-:W4:Y:S01]  /*1bcb0*/  LDL.LU R19, [R1+0x3e8] ;  /* 0x0003e80001137983 */ /* 0x000f220000300800 */
[-C--:B------:R-:W-:Y:S01]  /*1bcc0*/  FMUL.FTZ R6, R5, R10.reuse ;  /* 0x0000000a05067220 */ /* 0x080fe20000410000 */
[----:B------:R-:W-:Y:S02]  /*1bcd0*/  FADD.FTZ R17, R17, R69 ;  /* 0x0000004511117221 */ /* 0x000fe40000010000 */
[----:B------:R-:W4:Y:S01]  /*1bce0*/  LDL.LU R69, [R1+0x348] ;  /* 0x0003480001457983 */ /* 0x000f220000300800 */
[----:B------:R-:W-:Y:S01]  /*1bcf0*/  FADD.FTZ R66, R0, R66 ;  /* 0x0000004200427221 */ /* 0x000fe20000010000 */
[C---:B------:R-:W-:Y:S01]  /*1bd00*/  FFMA.FTZ R67, R18.reuse, R10, R67 ;  /* 0x0000000a12437223 */ /* 0x040fe20000010043 */
[----:B------:R-:W-:Y:S01]  /*1bd10*/  FFMA.FTZ R68, R18, R6, R68 ;  /* 0x0000000612447223 */ /* 0x000fe20000010044 */
[-C--:B------:R-:W-:Y:S01]  /*1bd20*/  FMUL.FTZ R0, R4, R21.reuse ;  /* 0x0000001504007220 */ /* 0x080fe20000410000 */
[----:B------:R-:W-:Y:S01]  /*1bd30*/  FADD.FTZ R16, R16, R10 ;  /* 0x0000000a10107221 */ /* 0x000fe20000010000 */
[----:B------:R-:W4:Y:S01]  /*1bd40*/  LDL.LU R18, [R1+0x3e4] ;  /* 0x0003e40001127983 */ /* 0x000f220000300800 */
[----:B------:R-:W-:-:S03]  /*1bd50*/  FFMA.FTZ R64, R13, R21, R64 ;  /* 0x000000150d407223 */ /* 0x000fc60000010040 */
[----:B------:R-:W4:Y:S01]  /*1bd60*/  LDL.LU R10, [R1+0x340] ;  /* 0x00034000010a7983 */ /* 0x000f220000300800 */
[----:B------:R-:W-:-:S03]  /*1bd70*/  FFMA.FTZ R68, R13, R0, R68 ;  /* 0x000000000d447223 */ /* 0x000fc60000010044 */
[----:B------:R-:W4:Y:S01]  /*1bd80*/  LDL.LU R13, [R1+0x3e0] ;  /* 0x0003e000010d7983 */ /* 0x000f220000300800 */
[----:B------:R-:W-:Y:S01]  /*1bd90*/  FADD.FTZ R66, R66, R6 ;  /* 0x0000000642427221 */ /* 0x000fe20000010000 */
[-C--:B---3--:R-:W-:Y:S01]  /*1bda0*/  FMUL.FTZ R6, R5, R7.reuse ;  /* 0x0000000705067220 */ /* 0x088fe20000410000 */
[----:B------:R-:W-:Y:S02]  /*1bdb0*/  FADD.FTZ R17, R17, R21 ;  /* 0x0000001511117221 */ /* 0x000fe40000010000 */
[----:B------:R-:W3:Y:S01]  /*1bdc0*/  LDL.LU R21, [R1+0x33c] ;  /* 0x00033c0001157983 */ /* 0x000ee20000300800 */
[----:B------:R-:W-:Y:S01]  /*1bdd0*/  FADD.FTZ R66, R0, R66 ;  /* 0x0000004200427221 */ /* 0x000fe20000010000 */
[C---:B------:R-:W-:Y:S01]  /*1bde0*/  FFMA.FTZ R67, R20.reuse, R7, R67 ;  /* 0x0000000714437223 */ /* 0x040fe20000010043 */
[----:B------:R-:W-:Y:S01]  /*1bdf0*/  FFMA.FTZ R68, R20, R6, R68 ;  /* 0x0000000614447223 */ /* 0x000fe20000010044 */
[----:B------:R-:W-:Y:S01]  /*1be00*/  FADD.FTZ R16, R16, R7 ;  /* 0x0000000710107221 */ /* 0x000fe20000010000 */
[----:B------:R-:W3:Y:S01]  /*1be10*/  LDL.LU R20, [R1+0x3d8] ;  /* 0x0003d80001147983 */ /* 0x000ee20000300800 */
[----:B------:R-:W-:-:S03]  /*1be20*/  FADD.FTZ R66, R66, R6 ;  /* 0x0000000642427221 */ /* 0x000fc60000010000 */
[----:B------:R-:W3:Y:S01]  /*1be30*/  LDL.LU R7, [R1+0x338] ;  /* 0x0003380001077983 */ /* 0x000ee20000300800 */
[-C--:B--2---:R-:W-:Y:S01]  /*1be40*/  FMUL.FTZ R0, R4, R8.reuse ;  /* 0x0000000804007220 */ /* 0x084fe20000410000 */
[----:B------:R-:W-:-:S03]  /*1be50*/  FFMA.FTZ R64, R9, R8, R64 ;  /* 0x0000000809407223 */ /* 0x000fc60000010040 */
[----:B------:R-:W-:Y:S02]  /*1be60*/  FFMA.FTZ R68, R9, R0, R68 ;  /* 0x0000000009447223 */ /* 0x000fe40000010044 */
[----:B------:R-:W2:Y:S01]  /*1be70*/  LDL.LU R9, [R1+0x3d4] ;  /* 0x0003d40001097983 */ /* 0x000ea20000300800 */
[----:B------:R-:W-:-:S03]  /*1be80*/  FADD.FTZ R17, R17, R8 ;  /* 0x0000000811117221 */ /* 0x000fc60000010000 */
[----:B------:R-:W2:Y:S01]  /*1be90*/  LDL.LU R8, [R1+0x334] ;  /* 0x0003340001087983 */ /* 0x000ea20000300800 */
[----:B------:R-:W-:Y:S01]  /*1bea0*/  FADD.FTZ R66, R0, R66 ;  /* 0x0000004200427221 */ /* 0x000fe20000010000 */
[-C--:B----4-:R-:W-:Y:S01]  /*1beb0*/  FMUL.FTZ R6, R5, R65.reuse ;  /* 0x0000004105067220 */ /* 0x090fe20000410000 */
[----:B------:R-:W-:-:S03]  /*1bec0*/  FFMA.FTZ R67, R19, R65, R67 ;  /* 0x0000004113437223 */ /* 0x000fc60000010043 */
[----:B------:R-:W-:Y:S02]  /*1bed0*/  FFMA.FTZ R68, R19, R6, R68 ;  /* 0x0000000613447223 */ /* 0x000fe40000010044 */
[----:B------:R-:W4:Y:S01]  /*1bee0*/  LDL.LU R19, [R1+0x3cc] ;  /* 0x0003cc0001137983 */ /* 0x000f220000300800 */
[-C--:B------:R-:W-:Y:S01]  /*1bef0*/  FMUL.FTZ R0, R4, R69.reuse ;  /* 0x0000004504007220 */ /* 0x080fe20000410000 */
[----:B------:R-:W-:Y:S01]  /*1bf00*/  FADD.FTZ R16, R16, R65 ;  /* 0x0000004110107221 */ /* 0x000fe20000010000 */
[----:B------:R-:W-:Y:S01]  /*1bf10*/  FADD.FTZ R66, R66, R6 ;  /* 0x0000000642427221 */ /* 0x000fe20000010000 */
[----:B------:R-:W4:Y:S01]  /*1bf20*/  LDL.LU R65, [R1+0x32c] ;  /* 0x00032c0001417983 */ /* 0x000f220000300800 */
[C---:B------:R-:W-:Y:S01]  /*1bf30*/  FFMA.FTZ R64, R18.reuse, R69, R64 ;  /* 0x0000004512407223 */ /* 0x040fe20000010040 */
        /* <DEDUP_REMOVED lines=17> */
[----:B------:R-:W-:-:S03]  /*1c050*/  FMUL.FTZ R6, R5, R7 ;  /* 0x0000000705067220 */ /* 0x000fc60000410000 */
[----:B------:R-:W3:Y:S01]  /*1c060*/  LDL.LU R21, [R1+0x31c] ;  /* 0x00031c0001157983 */ /* 0x000ee20000300800 */
[----:B------:R-:W-:Y:S01]  /*1c070*/  FADD.FTZ R16, R16, R7 ;  /* 0x0000000710107221 */ /* 0x000fe20000010000 */
[----:B------:R-:W-:-:S04]  /*1c080*/  FADD.FTZ R66, R0, R66 ;  /* 0x0000004200427221 */ /* 0x000fc80000010000 */
[----:B------:R-:W-:Y:S01]  /*1c090*/  FADD.FTZ R66, R66, R6 ;  /* 0x0000000642427221 */ /* 0x000fe20000010000 */
[C---:B--2---:R-:W-:Y:S01]  /*1c0a0*/  FFMA.FTZ R67, R9.reuse, R7, R67 ;  /* 0x0000000709437223 */ /* 0x044fe20000010043 */
[----:B------:R-:W-:Y:S01]  /*1c0b0*/  FFMA.FTZ R68, R9, R6, R68 ;  /* 0x0000000609447223 */ /* 0x000fe20000010044 */
[----:B------:R-:W2:Y:S04]  /*1c0c0*/  LDL.LU R7, [R1+0x318] ;  /* 0x0003180001077983 */ /* 0x000ea80000300800 */
[----:B------:R-:W2:Y:S01]  /*1c0d0*/  LDL.LU R9, [R1+0x3bc] ;  /* 0x0003bc0001097983 */ /* 0x000ea20000300800 */
[-C--:B------:R-:W-:Y:S01]  /*1c0e0*/  FMUL.FTZ R0, R4, R8.reuse ;  /* 0x0000000804007220 */ /* 0x080fe20000410000 */
[----:B------:R-:W-:Y:S01]  /*1c0f0*/  FADD.FTZ R17, R17, R8 ;  /* 0x0000000811117221 */ /* 0x000fe20000010000 */
[----:B----4-:R-:W-:-:S02]  /*1c100*/  FFMA.FTZ R64, R19, R8, R64 ;  /* 0x0000000813407223 */ /* 0x010fc40000010040 */
[----:B------:R-:W4:Y:S01]  /*1c110*/  LDL.LU R8, [R1+0x3b8] ;  /* 0x0003b80001087983 */ /* 0x000f220000300800 */
[----:B------:R-:W-:-:S03]  /*1c120*/  FFMA.FTZ R68, R19, R0, R68 ;  /* 0x0000000013447223 */ /* 0x000fc60000010044 */
[----:B------:R-:W4:Y:S01]  /*1c130*/  LDL.LU R19, [R1+0x314] ;  /* 0x0003140001137983 */ /* 0x000f220000300800 */
[-C--:B------:R-:W-:Y:S01]  /*1c140*/  FMUL.FTZ R6, R5, R65.reuse ;  /* 0x0000004105067220 */ /* 0x080fe20000410000 */
[----:B------:R-:W-:Y:S01]  /*1c150*/  FADD.FTZ R16, R16, R65 ;  /* 0x0000004110107221 */ /* 0x000fe20000010000 */
[----:B------:R-:W-:Y:S02]  /*1c160*/  FFMA.FTZ R67, R18, R65, R67 ;  /* 0x0000004112437223 */ /* 0x000fe40000010043 */
[----:B------:R-:W4:Y:S01]  /*1c170*/  LDL.LU R65, [R1+0x310] ;  /* 0x0003100001417983 */ /* 0x000f220000300800 */
[----:B------:R-:W-:Y:S01]  /*1c180*/  FADD.FTZ R66, R0, R66 ;  /* 0x0000004200427221 */ /* 0x000fe20000010000 */
        /* <DEDUP_REMOVED lines=8> */
[-C--:B---3--:R-:W-:Y:S01]  /*1c210*/  FMUL.FTZ R6, R5, R10.reuse ;  /* 0x0000000a05067220 */ /* 0x088fe20000410000 */
[----:B------:R-:W-:Y:S01]  /*1c220*/  FADD.FTZ R16, R16, R10 ;  /* 0x0000000a10107221 */ /* 0x000fe20000010000 */
[----:B------:R-:W-:Y:S01]  /*1c230*/  FADD.FTZ R66, R0, R66 ;  /* 0x0000004200427221 */ /* 0x000fe20000010000 */
[----:B------:R-:W3:Y:S01]  /*1c240*/  LDL.LU R13, [R1+0x3a8] ;  /* 0x0003a800010d7983 */ /* 0x000ee20000300800 */
[C---:B------:R-:W-:Y:S01]  /*1c250*/  FFMA.FTZ R67, R20.reuse, R10, R67 ;  /* 0x0000000a14437223 */ /* 0x040fe20000010043 */
[----:B------:R-:W-:Y:S02]  /*1c260*/  FFMA.FTZ R68, R20, R6, R68 ;  /* 0x0000000614447223 */ /* 0x000fe40000010044 */
[----:B------:R-:W3:Y:S01]  /*1c270*/  LDL.LU R10, [R1+0x304] ;  /* 0x00030400010a7983 */ /* 0x000ee20000300800 */
[----:B------:R-:W-:Y:S01]  /*1c280*/  FMUL.FTZ R0, R4, R21 ;  /* 0x0000001504007220 */ /* 0x000fe20000410000 */
[----:B------:R-:W-:-:S02]  /*1c290*/  FADD.FTZ R66, R66, R6 ;  /* 0x0000000642427221 */ /* 0x000fc40000010000 */
[----:B------:R-:W3:Y:S01]  /*1c2a0*/  LDL.LU R20, [R1+0x3a4] ;  /* 0x0003a40001147983 */ /* 0x000ee20000300800 */
[----:B------:R-:W-:Y:S01]  /*1c2b0*/  FADD.FTZ R17, R17, R21 ;  /* 0x0000001511117221 */ /* 0x000fe20000010000 */
[----:B------:R-:W-:Y:S01]  /*1c2c0*/  FADD.FTZ R66, R0, R66 ;  /* 0x0000004200427221 */ /* 0x000fe20000010000 */
[----:B--2---:R-:W-:Y:S01]  /*1c2d0*/  FMUL.FTZ R6, R5, R7 ;  /* 0x0000000705067220 */ /* 0x004fe20000410000 */
[C---:B------:R-:W-:Y:S01]  /*1c2e0*/  FFMA.FTZ R64, R9.reuse, R21, R64 ;  /* 0x0000001509407223 */ /* 0x040fe20000010040 */
[----:B------:R-:W-:Y:S01]  /*1c2f0*/  FFMA.FTZ R68, R9, R0, R68 ;  /* 0x0000000009447223 */ /* 0x000fe20000010044 */
[----:B------:R-:W-:Y:S01]  /*1c300*/  FADD.FTZ R16, R16, R7 ;  /* 0x0000000710107221 */ /* 0x000fe20000010000 */
[----:B------:R-:W2:Y:S04]  /*1c310*/  LDL.LU R9, [R1+0x300] ;  /* 0x0003000001097983 */ /* 0x000ea80000300800 */
[----:B------:R-:W2:Y:S01]  /*1c320*/  LDL.LU R21, [R1+0x3a0] ;  /* 0x0003a00001157983 */ /* 0x000ea20000300800 */
[----:B------:R-:W-:Y:S01]  /*1c330*/  FADD.FTZ R66, R66, R6 ;  /* 0x0000000642427221 */ /* 0x000fe20000010000 */
[C---:B----4-:R-:W-:Y:S01]  /*1c340*/  FFMA.FTZ R67, R8.reuse, R7, R67 ;  /* 0x0000000708437223 */ /* 0x050fe20000010043 */
[----:B------:R-:W-:Y:S01]  /*1c350*/  FFMA.FTZ R68, R8, R6, R68 ;  /* 0x0000000608447223 */ /* 0x000fe20000010044 */
[----:B------:R-:W4:Y:S04]  /*1c360*/  LDL.LU R7, [R1+0x2f4] ;  /* 0x0002f40001077983 */ /* 0x000f280000300800 */
[----:B------:R-:W4:Y:S01]  /*1c370*/  LDL.LU R8, [R1+0x2fc] ;  /* 0x0002fc0001087983 */ /* 0x000f220000300800 */
[-C--:B------:R-:W-:Y:S01]  /*1c380*/  FMUL.FTZ R0, R4, R19.reuse ;  /* 0x0000001304007220 */ /* 0x080fe20000410000 */
[----:B------:R-:W-:Y:S01]  /*1c390*/  FFMA.FTZ R64, R14, R19, R64 ;  /* 0x000000130e407223 */ /* 0x000fe20000010040 */
[----:B------:R-:W-:-:S02]  /*1c3a0*/  FADD.FTZ R17, R17, R19 ;  /* 0x0000001311117221 */ /* 0x000fc40000010000 */
[----:B------:R-:W4:Y:S01]  /*1c3b0*/  LDL.LU R19, [R1+0x39c] ;  /* 0x00039c0001137983 */ /* 0x000f220000300800 */
[-C--:B------:R-:W-:Y:S01]  /*1c3c0*/  FMUL.FTZ R6, R5, R65.reuse ;  /* 0x0000004105067220 */ /* 0x080fe20000410000 */
[----:B------:R-:W-:Y:S01]  /*1c3d0*/  FFMA.FTZ R67, R11, R65, R67 ;  /* 0x000000410b437223 */ /* 0x000fe20000010043 */
[----:B------:R-:W-:Y:S02]  /*1c3e0*/  FADD.FTZ R16, R16, R65 ;  /* 0x0000004110107221 */ /* 0x000fe40000010000 */
[----:B------:R-:W4:Y:S01]  /*1c3f0*/  LDL.LU R65, [R1+0x398] ;  /* 0x0003980001417983 */ /* 0x000f220000300800 */
[----:B------:R-:W-:Y:S01]  /*1c400*/  FFMA.FTZ R68, R14, R0, R68 ;  /* 0x000000000e447223 */ /* 0x000fe20000010044 */
[----:B------:R-:W-:Y:S01]  /*1c410*/  FADD.FTZ R66, R0, R66 ;  /* 0x0000004200427221 */ /* 0x000fe20000010000 */
[-C--:B------:R-:W-:Y:S01]  /*1c420*/  FMUL.FTZ R0, R4, R69.reuse ;  /* 0x0000004504007220 */ /* 0x080fe20000410000 */
[----:B------:R-:W-:Y:S01]  /*1c430*/  FFMA.FTZ R64, R18, R69, R64 ;  /* 0x0000004512407223 */ /* 0x000fe20000010040 */
[----:B------:R-:W-:Y:S01]  /*1c440*/  FADD.FTZ R17, R17, R69 ;  /* 0x0000004511117221 */ /* 0x000fe20000010000 */
[----:B------:R-:W4:Y:S04]  /*1c450*/  LDL.LU R14, [R1+0x25c] ;  /* 0x00025c00010e7983 */ /* 0x000f280000300800 */
[----:B------:R-:W4:Y:S01]  /*1c460*/  LDL.LU R69, [R1+0x394] ;  /* 0x0003940001457983 */ /* 0x000f220000300800 */
[----:B------:R-:W-:Y:S01]  /*1c470*/  FFMA.FTZ R68, R11, R6, R68 ;  /* 0x000000060b447223 */ /* 0x000fe20000010044 */
[----:B------:R-:W-:Y:S01]  /*1c480*/  FADD.FTZ R66, R66, R6 ;  /* 0x0000000642427221 */ /* 0x000fe20000010000 */
[----:B---3--:R-:W-:-:S02]  /*1c490*/  FMUL.FTZ R6, R5, R10 ;  /* 0x0000000a05067220 */ /* 0x008fc40000410000 */
[----:B------:R-:W-:Y:S01]  /*1c4a0*/  FFMA.FTZ R68, R18, R0, R68 ;  /* 0x0000000012447223 */ /* 0x000fe20000010044 */
[----:B------:R-:W-:Y:S01]  /*1c4b0*/  FADD.FTZ R66, R0, R66 ;  /* 0x0000004200427221 */ /* 0x000fe20000010000 */
[C---:B------:R-:W-:Y:S01]  /*1c4c0*/  FFMA.FTZ R67, R13.reuse, R10, R67 ;  /* 0x0000000a0d437223 */ /* 0x040fe20000010043 */
[----:B------:R-:W-:Y:S01]  /*1c4d0*/  FADD.FTZ R16, R16, R10 ;  /* 0x0000000a10107221 */ /* 0x000fe20000010000 */
[----:B------:R-:W-:Y:S01]  /*1c4e0*/  FFMA.FTZ R68, R13, R6, R68 ;  /* 0x000000060d447223 */ /* 0x000fe20000010044 */
[----:B------:R-:W3:Y:S01]  /*1c4f0*/  LDL.LU R10, [R1+0x390] ;  /* 0x00039000010a7983 */ /* 0x000ee20000300800 */
[----:B------:R-:W-:-:S03]  /*1c500*/  FADD.FTZ R66, R66, R6 ;  /* 0x0000000642427221 */ /* 0x000fc60000010000 */
[----:B------:R-:W3:Y:S01]  /*1c510*/  LDL.LU R18, [R1+0x248] ;  /* 0x0002480001127983 */ /* 0x000ee20000300800 */
[-C--:B--2---:R-:W-:Y:S01]  /*1c520*/  FMUL.FTZ R0, R4, R9.reuse ;  /* 0x0000000904007220 */ /* 0x084fe20000410000 */
[C---:B------:R-:W-:Y:S01]  /*1c530*/  FFMA.FTZ R64, R20.reuse, R9, R64 ;  /* 0x0000000914407223 */ /* 0x040fe20000010040 */
[----:B------:R-:W-:Y:S02]  /*1c540*/  FADD.FTZ R17, R17, R9 ;  /* 0x0000000911117221 */ /* 0x000fe40000010000 */
[----:B------:R-:W-:Y:S01]  /*1c550*/  FFMA.FTZ R68, R20, R0, R68 ;  /* 0x0000000014447223 */ /* 0x000fe20000010044 */
[----:B------:R-:W2:Y:S01]  /*1c560*/  LDL.LU R9, [R1+0x38c] ;  /* 0x00038c0001097983 */ /* 0x000ea20000300800 */
[----:B------:R-:W-:-:S03]  /*1c570*/  FADD.FTZ R66, R0, R66 ;  /* 0x0000004200427221 */ /* 0x000fc60000010000 */
[----:B------:R-:W2:Y:S01]  /*1c580*/  LDL.LU R20, [R1+0x330] ;  /* 0x0003300001147983 */ /* 0x000ea20000300800 */
[-C--:B----4-:R-:W-:Y:S01]  /*1c590*/  FMUL.FTZ R0, R4, R7.reuse ;  /* 0x0000000704007220 */ /* 0x090fe20000410000 */
[-C--:B------:R-:W-:Y:S01]  /*1c5a0*/  FMUL.FTZ R6, R5, R8.reuse ;  /* 0x0000000805067220 */ /* 0x080fe20000410000 */
[C---:B------:R-:W-:Y:S01]  /*1c5b0*/  FFMA.FTZ R67, R21.reuse, R8, R67 ;  /* 0x0000000815437223 */ /* 0x040fe20000010043 */
[----:B------:R-:W-:Y:S02]  /*1c5c0*/  FADD.FTZ R16, R16, R8 ;  /* 0x0000000810107221 */ /* 0x000fe40000010000 */
[----:B------:R-:W-:Y:S01]  /*1c5d0*/  FFMA.FTZ R68, R21, R6, R68 ;  /* 0x0000000615447223 */ /* 0x000fe20000010044 */
[----:B------:R-:W4:Y:S01]  /*1c5e0*/  LDL.LU R8, [R1+0x388] ;  /* 0x0003880001087983 */ /* 0x000f220000300800 */
[----:B------:R-:W-:Y:S01]  /*1c5f0*/  FADD.FTZ R66, R66, R6 ;  /* 0x0000000642427221 */ /* 0x000fe20000010000 */
[C---:B------:R-:W-:Y:S01]  /*1c600*/  FFMA.FTZ R64, R19.reuse, R7, R64 ;  /* 0x0000000713407223 */ /* 0x040fe20000010040 */
[----:B------:R-:W-:Y:S01]  /*1c610*/  FFMA.FTZ R68, R19, R0, R68 ;  /* 0x0000000013447223 */ /* 0x000fe20000010044 */
[-C--:B------:R-:W-:Y:S01]  /*1c620*/  FMUL.FTZ R6, R5, R63.reuse ;  /* 0x0000003f05067220 */ /* 0x080fe20000410000 */
[----:B------:R-:W-:Y:S01]  /*1c630*/  FADD.FTZ R17, R17, R7 ;  /* 0x0000000711117221 */ /* 0x000fe20000010000 */
[----:B------:R-:W-:Y:S01]  /*1c640*/  FADD.FTZ R66, R0, R66 ;  /* 0x0000004200427221 */ /* 0x000fe20000010000 */
[----:B------:R-:W4:Y:S01]  /*1c650*/  LDL.LU R7, [R1+0x384] ;  /* 0x0003840001077983 */ /* 0x000f220000300800 */
[C---:B------:R-:W-:Y:S01]  /*1c660*/  FFMA.FTZ R67, R65.reuse, R63, R67 ;  /* 0x0000003f41437223 */ /* 0x040fe20000010043 */
[----:B------:R-:W-:Y:S01]  /*1c670*/  FFMA.FTZ R68, R65, R6, R68 ;  /* 0x0000000641447223 */ /* 0x000fe20000010044 */
[-C--:B------:R-:W-:Y:S01]  /*1c680*/  FMUL.FTZ R0, R4, R57.reuse ;  /* 0x0000003904007220 */ /* 0x080fe20000410000 */
[----:B------:R-:W4:Y:S01]  /*1c690*/  LDL.LU R65, [R1+0x380] ;  /* 0x0003800001417983 */ /* 0x000f220000300800 */
[----:B------:R-:W-:-:S02]  /*1c6a0*/  FFMA.FTZ R64, R69, R57, R64 ;  /* 0x0000003945407223 */ /* 0x000fc40000010040 */
[----:B------:R-:W-:Y:S01]  /*1c6b0*/  FFMA.FTZ R68, R69, R0, R68 ;  /* 0x0000000045447223 */ /* 0x000fe20000010044 */
[----:B------:R-:W4:Y:S04]  /*1c6c0*/  LDL.LU R21, [R1+0x360] ;  /* 0x0003600001157983 */ /* 0x000f280000300800 */
[----:B------:R-:W4:Y:S01]  /*1c6d0*/  LDL.LU R69, [R1+0x37c] ;  /* 0x00037c0001457983 */ /* 0x000f220000300800 */
[----:B------:R-:W-:Y:S01]  /*1c6e0*/  FADD.FTZ R66, R66, R6 ;  /* 0x0000000642427221 */ /* 0x000fe20000010000 */
[CC--:B------:R-:W-:Y:S01]  /*1c6f0*/  FMUL.FTZ R6, R5.reuse, R62.reuse ;  /* 0x0000003e05067220 */ /* 0x0c0fe20000410000 */
[----:B---3--:R-:W-:Y:S02]  /*1c700*/  FFMA.FTZ R67, R10, R62, R67 ;  /* 0x0000003e0a437223 */ /* 0x008fe40000010043 */
[----:B------:R-:W-:Y:S01]  /*1c710*/  FADD.FTZ R66, R0, R66 ;  /* 0x0000004200427221 */ /* 0x000fe20000010000 */
[----:B------:R-:W-:Y:S01]  /*1c720*/  FFMA.FTZ R68, R10, R6, R68 ;  /* 0x000000060a447223 */ /* 0x000fe20000010044 */
[----:B------:R-:W-:Y:S01]  /*1c730*/  FMUL.FTZ R0, R4, R55 ;  /* 0x0000003704007220 */ /* 0x000fe20000410000 */
[----:B------:R-:W3:Y:S01]  /*1c740*/  LDL.LU R10, [R1+0x378] ;  /* 0x00037800010a7983 */ /* 0x000ee20000300800 */
[----:B------:R-:W-:Y:S01]  /*1c750*/  FADD.FTZ R66, R66, R6 ;  /* 0x0000000642427221 */ /* 0x000fe20000010000 */
[----:B------:R-:W-:-:S02]  /*1c760*/  FMUL.FTZ R6, R5, R61 ;  /* 0x0000003d05067220 */ /* 0x000fc40000410000 */
[----:B------:R-:W3:Y:S01]  /*1c770*/  LDL.LU R19, [R1+0x354] ;  /* 0x0003540001137983 */ /* 0x000ee20000300800 */
[----:B------:R-:W-:-:S04]  /*1c780*/  FADD.FTZ R66, R0, R66 ;  /* 0x0000004200427221 */ /* 0x000fc80000010000 */
[----:B------:R-:W-:Y:S01]  /*1c790*/  FADD.FTZ R66, R66, R6 ;  /* 0x0000000642427221 */ /* 0x000fe20000010000 */
[C---:B--2---:R-:W-:Y:S01]  /*1c7a0*/  FFMA.FTZ R64, R9.reuse, R55, R64 ;  /* 0x0000003709407223 */ /* 0x044fe20000010040 */
[----:B------:R-:W-:Y:S02]  /*1c7b0*/  FFMA.FTZ R68, R9, R0, R68 ;  /* 0x0000000009447223 */ /* 0x000fe40000010044 */
[----:B------:R-:W2:Y:S01]  /*1c7c0*/  LDL.LU R9, [R1+0x374] ;  /* 0x0003740001097983 */ /* 0x000ea20000300800 */
[----:B------:R-:W-:-:S04]  /*1c7d0*/  FMUL.FTZ R0, R4, R53 ;  /* 0x0000003504007220 */ /* 0x000fc80000410000 */
[----:B------:R-:W-:Y:S01]  /*1c7e0*/  FADD.FTZ R66, R0, R66 ;  /* 0x0000004200427221 */ /* 0x000fe20000010000 */
[C---:B----4-:R-:W-:Y:S01]  /*1c7f0*/  FFMA.FTZ R67, R8.reuse, R61, R67 ;  /* 0x0000003d08437223 */ /* 0x050fe20000010043 */
[----:B------:R-:W-:Y:S02]  /*1c800*/  FFMA.FTZ R68, R8, R6, R68 ;  /* 0x0000000608447223 */ /* 0x000fe40000010044 */
[----:B------:R-:W4:Y:S01]  /*1c810*/  LDL.LU R8, [R1+0x370] ;  /* 0x0003700001087983 */ /* 0x000f220000300800 */
[----:B------:R-:W-:Y:S01]  /*1c820*/  FMUL.FTZ R6, R5, R60 ;  /* 0x0000003c05067220 */ /* 0x000fe20000410000 */
[C---:B------:R-:W-:Y:S01]  /*1c830*/  FFMA.FTZ R64, R7.reuse, R53, R64 ;  /* 0x0000003507407223 */ /* 0x040fe20000010040 */
[----:B------:R-:W-:Y:S02]  /*1c840*/  FFMA.FTZ R68, R7, R0, R68 ;  /* 0x0000000007447223 */ /* 0x000fe40000010044 */
[----:B------:R-:W4:Y:S01]  /*1c850*/  LDL.LU R7, [R1+0x36c] ;  /* 0x00036c0001077983 */ /* 0x000f220000300800 */
[C---:B------:R-:W-:Y:S01]  /*1c860*/  FFMA.FTZ R67, R65.reuse, R60, R67 ;  /* 0x0000003c41437223 */ /* 0x040fe20000010043 */
[----:B------:R-:W-:Y:S01]  /*1c870*/  FFMA.FTZ R68, R65, R6, R68 ;  /* 0x0000000641447223 */ /* 0x000fe20000010044 */
[-C--:B------:R-:W-:Y:S01]  /*1c880*/  FMUL.FTZ R0, R4, R50.reuse ;  /* 0x0000003204007220 */ /* 0x080fe20000410000 */
[----:B------:R-:W4:Y:S01]  /*1c890*/  LDL.LU R65, [R1+0x368] ;  /* 0x0003680001417983 */ /* 0x000f220000300800 */
[----:B------:R-:W-:-:S02]  /*1c8a0*/  FFMA.FTZ R64, R69, R50, R64 ;  /* 0x0000003245407223 */ /* 0x000fc40000010040 */
[----:B------:R-:W-:Y:S02]  /*1c8b0*/  FFMA.FTZ R68, R69, R0, R68 ;  /* 0x0000000045447223 */ /* 0x000fe40000010044 */
[----:B------:R-:W4:Y:S01]  /*1c8c0*/  LDL.LU R69, [R1+0x364] ;  /* 0x0003640001457983 */ /* 0x000f220000300800 */
[----:B------:R-:W-:Y:S01]  /*1c8d0*/  FADD.FTZ R66, R66, R6 ;  /* 0x0000000642427221 */ /* 0x000fe20000010000 */
[----:B------:R-:W-:-:S03]  /*1c8e0*/  FMUL.FTZ R6, R5, R59 ;  /* 0x0000003b05067220 */ /* 0x000fc60000410000 */
[----:B------:R-:W-:Y:S01]  /*1c8f0*/  FADD.FTZ R66, R0, R66 ;  /* 0x0000004200427221 */ /* 0x000fe20000010000 */
[----:B---3--:R-:W-:Y:S01]  /*1c900*/  FFMA.FTZ R68, R10, R6, R68 ;  /* 0x000000060a447223 */ /* 0x008fe20000010044 */
[----:B------:R-:W-:Y:S01]  /*1c910*/  FMUL.FTZ R0, R4, R48 ;  /* 0x0000003004007220 */ /* 0x000fe20000410000 */
[----:B------:R-:W-:Y:S01]  /*1c920*/  FFMA.FTZ R67, R10, R59, R67 ;  /* 0x0000003b0a437223 */ /* 0x000fe20000010043 */
[----:B------:R-:W-:Y:S01]  /*1c930*/  FADD.FTZ R66, R66, R6 ;  /* 0x0000000642427221 */ /* 0x000fe20000010000 */
[----:B------:R-:W-:Y:S01]  /*1c940*/  FMUL.FTZ R6, R5, R58 ;  /* 0x0000003a05067220 */ /* 0x000fe20000410000 */
[----:B------:R-:W3:Y:S02]  /*1c950*/  LDL.LU R10, [R1+0x35c] ;  /* 0x00035c00010a7983 */ /* 0x000ee40000300800 */
[----:B------:R-:W-:-:S04]  /*1c960*/  FADD.FTZ R66, R0, R66 ;  /* 0x0000004200427221 */ /* 0x000fc80000010000 */
[----:B------:R-:W-:Y:S01]  /*1c970*/  FADD.FTZ R66, R66, R6 ;  /* 0x0000000642427221 */ /* 0x000fe20000010000 */
[C---:B--2---:R-:W-:Y:S01]  /*1c980*/  FFMA.FTZ R68, R9.reuse, R0, R68 ;  /* 0x0000000009447223 */ /* 0x044fe20000010044 */
[----:B------:R-:W-:Y:S01]  /*1c990*/  FMUL.FTZ R0, R4, R46 ;  /* 0x0000002e04007220 */ /* 0x000fe20000410000 */
[----:B------:R-:W-:-:S03]  /*1c9a0*/  FFMA.FTZ R64, R9, R48, R64 ;  /* 0x0000003009407223 */ /* 0x000fc60000010040 */
[----:B------:R-:W-:Y:S01]  /*1c9b0*/  FADD.FTZ R66, R0, R66 ;  /* 0x0000004200427221 */ /* 0x000fe20000010000 */
[C---:B----4-:R-:W-:Y:S01]  /*1c9c0*/  FFMA.FTZ R67, R8.reuse, R58, R67 ;  /* 0x0000003a08437223 */ /* 0x050fe20000010043 */
[----:B------:R-:W-:Y:S02]  /*1c9d0*/  FFMA.FTZ R68, R8, R6, R68 ;  /* 0x0000000608447223 */ /* 0x000fe40000010044 */
[----:B------:R-:W2:Y:S01]  /*1c9e0*/  LDL.LU R8, [R1+0x358] ;  /* 0x0003580001087983 */ /* 0x000ea20000300800 */
[----:B------:R-:W-:Y:S01]  /*1c9f0*/  FMUL.FTZ R6, R5, R56 ;  /* 0x0000003805067220 */ /* 0x000fe20000410000 */
[C---:B------:R-:W-:Y:S01]  /*1ca00*/  FFMA.FTZ R68, R7.reuse, R0, R68 ;  /* 0x0000000007447223 */ /* 0x040fe20000010044 */
[----:B------:R-:W-:Y:S01]  /*1ca10*/  FFMA.FTZ R64, R7, R46, R64 ;  /* 0x0000002e07407223 */ /* 0x000fe20000010040 */
[----:B------:R-:W-:Y:S01]  /*1ca20*/  FMUL.FTZ R0, R4, R44 ;  /* 0x0000002c04007220 */ /* 0x000fe20000410000 */
[C---:B------:R-:W-:Y:S01]  /*1ca30*/  FFMA.FTZ R67, R65.reuse, R56, R67 ;  /* 0x0000003841437223 */ /* 0x040fe20000010043 */
[----:B------:R-:W-:-:S02]  /*1ca40*/  FFMA.FTZ R68, R65, R6, R68 ;  /* 0x0000000641447223 */ /* 0x000fc40000010044 */
[----:B------:R-:W4:Y:S01]  /*1ca50*/  LDL.LU R65, [R1+0x350] ;  /* 0x0003500001417983 */ /* 0x000f220000300800 */
[C---:B------:R-:W-:Y:S01]  /*1ca60*/  FFMA.FTZ R11, R69.reuse, R44, R64 ;  /* 0x0000002c450b7223 */ /* 0x040fe20000010040 */
[----:B------:R-:W-:Y:S02]  /*1ca70*/  FFMA.FTZ R13, R69, R0, R68 ;  /* 0x00000000450d7223 */ /* 0x000fe40000010044 */
[----:B------:R-:W4:Y:S01]  /*1ca80*/  LDL.LU R69, [R1+0x344] ;  /* 0x0003440001457983 */ /* 0x000f220000300800 */
[----:B------:R-:W-:-:S04]  /*1ca90*/  FADD.FTZ R16, R16, R63 ;  /* 0x0000003f10107221 */ /* 0x000fc80000010000 */
[----:B------:R-:W-:Y:S01]  /*1caa0*/  FADD.FTZ R16, R16, R62 ;  /* 0x0000003e10107221 */ /* 0x000fe20000010000 */
[----:B------:R-:W-:-:S03]  /*1cab0*/  FADD.FTZ R9, R66, R6 ;  /* 0x0000000642097221 */ /* 0x000fc60000010000 */
[----:B------:R-:W-:Y:S01]  /*1cac0*/  FADD.FTZ R16, R16, R61 ;  /* 0x0000003d10107221 */ /* 0x000fe20000010000 */
[----:B------:R-:W-:Y:S01]  /*1cad0*/  FMUL.FTZ R6, R5, R54 ;  /* 0x0000003605067220 */ /* 0x000fe20000410000 */
[----:B------:R-:W-:Y:S02]  /*1cae0*/  FADD.FTZ R9, R0, R9 ;  /* 0x0000000900097221 */ /* 0x000fe40000010000 */
[----:B------:R-:W-:Y:S01]  /*1caf0*/  FADD.FTZ R16, R16, R60 ;  /* 0x0000003c10107221 */ /* 0x000fe20000010000 */
[----:B------:R-:W-:Y:S01]  /*1cb00*/  FFMA.FTZ R13, R21, R6, R13 ;  /* 0x00000006150d7223 */ /* 0x000fe2000001000d */
[----:B------:R-:W-:Y:S02]  /*1cb10*/  FMUL.FTZ R0, R4, R42 ;  /* 0x0000002a04007220 */ /* 0x000fe40000410000 */
[----:B------:R-:W-:Y:S01]  /*1cb20*/  FADD.FTZ R16, R16, R59 ;  /* 0x0000003b10107221 */ /* 0x000fe20000010000 */
[----:B------:R-:W-:Y:S01]  /*1cb30*/  FADD.FTZ R9, R9, R6 ;  /* 0x0000000609097221 */ /* 0x000fe20000010000 */
[----:B------:R-:W-:Y:S01]  /*1cb40*/  FFMA.FTZ R67, R21, R54, R67 ;  /* 0x0000003615437223 */ /* 0x000fe20000010043 */
[----:B---3--:R-:W-:Y:S01]  /*1cb50*/  FFMA.FTZ R13, R10, R0, R13 ;  /* 0x000000000a0d7223 */ /* 0x008fe2000001000d */
[----:B------:R-:W-:Y:S01]  /*1cb60*/  FMUL.FTZ R6, R5, R52 ;  /* 0x0000003405067220 */ /* 0x000fe20000410000 */
[----:B------:R-:W-:Y:S01]  /*1cb70*/  FADD.FTZ R16, R16, R58 ;  /* 0x0000003a10107221 */ /* 0x000fe20000010000 */
[----:B------:R-:W3:Y:S01]  /*1cb80*/  LDL.LU R21, [R1+0x320] ;  /* 0x0003200001157983 */ /* 0x000ee20000300800 */
[----:B------:R-:W-:Y:S01]  /*1cb90*/  FADD.FTZ R9, R0, R9 ;  /* 0x0000000900097221 */ /* 0x000fe20000010000 */
[----:B------:R-:W-:Y:S01]  /*1cba0*/  FFMA.FTZ R11, R10, R42, R11 ;  /* 0x0000002a0a0b7223 */ /* 0x000fe2000001000b */
[----:B------:R-:W-:Y:S01]  /*1cbb0*/  FADD.FTZ R7, R16, R56 ;  /* 0x0000003810077221 */ /* 0x000fe20000010000 */
[----:B------:R-:W3:Y:S01]  /*1cbc0*/  LDL.LU R10, [R1+0x30c] ;  /* 0x00030c00010a7983 */ /* 0x000ee20000300800 */
[----:B------:R-:W-:Y:S01]  /*1cbd0*/  FADD.FTZ R9, R9, R6 ;  /* 0x0000000609097221 */ /* 0x000fe20000010000 */
[----:B------:R-:W-:Y:S01]  /*1cbe0*/  FFMA.FTZ R11, R19, R40, R11 ;  /* 0x00000028130b7223 */ /* 0x000fe2000001000b */
[----:B------:R-:W-:Y:S01]  /*1cbf0*/  FADD.FTZ R7, R7, R54 ;  /* 0x0000003607077221 */ /* 0x000fe20000010000 */
[C---:B--2---:R-:W-:Y:S01]  /*1cc00*/  FFMA.FTZ R0, R8.reuse, R52, R67 ;  /* 0x0000003408007223 */ /* 0x044fe20000010043 */
[----:B------:R-:W-:Y:S01]  /*1cc10*/  FFMA.FTZ R13, R8, R6, R13 ;  /* 0x00000006080d7223 */ /* 0x000fe2000001000d */
[----:B------:R-:W-:Y:S01]  /*1cc20*/  FMUL.FTZ R8, R4, R40 ;  /* 0x0000002804087220 */ /* 0x000fe20000410000 */
[----:B------:R-:W-:-:S03]  /*1cc30*/  FMUL.FTZ R6, R5, R49 ;  /* 0x0000003105067220 */ /* 0x000fc60000410000 */
[----:B------:R-:W-:Y:S02]  /*1cc40*/  FFMA.FTZ R13, R19, R8, R13 ;  /* 0x00000008130d7223 */ /* 0x000fe4000001000d */
[----:B------:R-:W2:Y:S01]  /*1cc50*/  LDL.LU R19, [R1+0x2f8] ;  /* 0x0002f80001137983 */ /* 0x000ea20000300800 */
[----:B------:R-:W-:Y:S01]  /*1cc60*/  FADD.FTZ R9, R8, R9 ;  /* 0x0000000908097221 */ /* 0x000fe20000010000 */
[----:B------:R-:W-:Y:S01]  /*1cc70*/  FADD.FTZ R52, R7, R52 ;  /* 0x0000003407347221 */ /* 0x000fe20000010000 */
[C---:B----4-:R-:W-:Y:S01]  /*1cc80*/  FFMA.FTZ R0, R65.reuse, R49, R0 ;  /* 0x0000003141007223 */ /* 0x050fe20000010000 */
[----:B------:R-:W-:Y:S01]  /*1cc90*/  FFMA.FTZ R8, R65, R6, R13 ;  /* 0x0000000641087223 */ /* 0x000fe2000001000d */
[-C--:B------:R-:W-:Y:S01]  /*1cca0*/  FMUL.FTZ R7, R4, R38.reuse ;  /* 0x0000002604077220 */ /* 0x080fe20000410000 */
[----:B------:R-:W4:Y:S01]  /*1ccb0*/  LDL.LU R65, [R1+0x2dc] ;  /* 0x0002dc0001417983 */ /* 0x000f220000300800 */
[C---:B------:R-:W-:Y:S02]  /*1ccc0*/  FFMA.FTZ R11, R69.reuse, R38, R11 ;  /* 0x00000026450b7223 */ /* 0x040fe4000001000b */
[----:B------:R-:W-:-:S02]  /*1ccd0*/  FFMA.FTZ R8, R69, R7, R8 ;  /* 0x0000000745087223 */ /* 0x000fc40000010008 */
[----:B------:R-:W4:Y:S01]  /*1cce0*/  LDL.LU R69, [R1+0x2cc] ;  /* 0x0002cc0001457983 */ /* 0x000f220000300800 */
[----:B------:R-:W-:Y:S01]  /*1ccf0*/  FADD.FTZ R6, R9, R6 ;  /* 0x0000000609067221 */ /* 0x000fe20000010000 */
[----:B------:R-:W-:-:S03]  /*1cd00*/  FMUL.FTZ R9, R5, R47 ;  /* 0x0000002f05097220 */ /* 0x000fc60000410000 */
[----:B------:R-:W-:Y:S01]  /*1cd10*/  FADD.FTZ R6, R7, R6 ;  /* 0x0000000607067221 */ /* 0x000fe20000010000 */
[----:B------:R-:W-:Y:S01]  /*1cd20*/  FFMA.FTZ R8, R20, R9, R8 ;  /* 0x0000000914087223 */ /* 0x000fe20000010008 */
[----:B------:R-:W-:Y:S02]  /*1cd30*/  FMUL.FTZ R7, R4, R32 ;  /* 0x0000002004077220 */ /* 0x000fe40000410000 */
[----:B------:R-:W-:Y:S01]  /*1cd40*/  FADD.FTZ R6, R6, R9 ;  /* 0x0000000906067221 */ /* 0x000fe20000010000 */
[----:B------:R-:W-:Y:S01]  /*1cd50*/  FMUL.FTZ R9, R5, R45 ;  /* 0x0000002d05097220 */ /* 0x000fe20000410000 */
[----:B------:R-:W-:Y:S02]  /*1cd60*/  FFMA.FTZ R0, R20, R47, R0 ;  /* 0x0000002f14007223 */ /* 0x000fe40000010000 */
[----:B------:R-:W4:Y:S01]  /*1cd70*/  LDL.LU R20, [R1+0x244] ;  /* 0x0002440001147983 */ /* 0x000f220000300800 */
[----:B------:R-:W-:Y:S01]  /*1cd80*/  FADD.FTZ R6, R7, R6 ;  /* 0x0000000607067221 */ /* 0x000fe20000010000 */
[C---:B---3--:R-:W-:Y:S01]  /*1cd90*/  FFMA.FTZ R8, R21.reuse, R7, R8 ;  /* 0x0000000715087223 */ /* 0x048fe20000010008 */
[----:B------:R-:W-:Y:S01]  /*1cda0*/  FMUL.FTZ R7, R4, R28 ;  /* 0x0000001c04077220 */ /* 0x000fe20000410000 */
[----:B------:R-:W-:-:S02]  /*1cdb0*/  FFMA.FTZ R11, R21, R32, R11 ;  /* 0x00000020150b7223 */ /* 0x000fc4000001000b */
[C---:B------:R-:W-:Y:S01]  /*1cdc0*/  FFMA.FTZ R8, R10.reuse, R9, R8 ;  /* 0x000000090a087223 */ /* 0x040fe20000010008 */
[----:B------:R-:W-:Y:S01]  /*1cdd0*/  FFMA.FTZ R0, R10, R45, R0 ;  /* 0x0000002d0a007223 */ /* 0x000fe20000010000 */
[----:B------:R-:W3:Y:S01]  /*1cde0*/  LDL.LU R21, [R1+0x240] ;  /* 0x0002400001157983 */ /* 0x000ee20000300800 */
[----:B------:R-:W-:Y:S01]  /*1cdf0*/  FADD.FTZ R10, R6, R9 ;  /* 0x00000009060a7221 */ /* 0x000fe20000010000 */
[----:B------:R-:W-:-:S03]  /*1ce00*/  FMUL.FTZ R9, R5, R43 ;  /* 0x0000002b05097220 */ /* 0x000fc60000410000 */
[----:B------:R-:W-:Y:S01]  /*1ce10*/  FADD.FTZ R10, R7, R10 ;  /* 0x0000000a070a7221 */ /* 0x000fe20000010000 */
[C---:B--2---:R-:W-:Y:S01]  /*1ce20*/  FFMA.FTZ R8, R19.reuse, R7, R8 ;  /* 0x0000000713087223 */ /* 0x044fe20000010008 */
[----:B------:R-:W-:Y:S02]  /*1ce30*/  FFMA.FTZ R6, R19, R28, R11 ;  /* 0x0000001c13067223 */ /* 0x000fe4000001000b */
[----:B------:R-:W2:Y:S01]  /*1ce40*/  LDL.LU R19, [R1+0x238] ;  /* 0x0002380001137983 */ /* 0x000ea20000300800 */
        /* <DEDUP_REMOVED lines=15> */
[----:B------:R-:W-:Y:S01]  /*1cf40*/  FADD.FTZ R9, R8, R9 ;  /* 0x0000000908097221 */ /* 0x000fe20000010000 */
[----:B------:R-:W-:Y:S01]  /*1cf50*/  FMUL.FTZ R8, R4, R22 ;  /* 0x0000001604087220 */ /* 0x000fe20000410000 */
[----:B------:R-:W-:-:S02]  /*1cf60*/  FFMA.FTZ R11, R20, R6, R11 ;  /* 0x00000006140b7223 */ /* 0x000fc4000001000b */
[----:B------:R-:W-:Y:S01]  /*1cf70*/  FADD.FTZ R9, R9, R6 ;  /* 0x0000000609097221 */ /* 0x000fe20000010000 */
[----:B------:R-:W-:Y:S01]  /*1cf80*/  FADD.FTZ R52, R52, R49 ;  /* 0x0000003134347221 */ /* 0x000fe20000010000 */
[----:B------:R-:W-:Y:S02]  /*1cf90*/  FMUL.FTZ R6, R5, R33 ;  /* 0x0000002105067220 */ /* 0x000fe40000410000 */
[----:B------:R-:W-:Y:S01]  /*1cfa0*/  FADD.FTZ R9, R8, R9 ;  /* 0x0000000908097221 */ /* 0x000fe20000010000 */
[----:B---3--:R-:W-:Y:S01]  /*1cfb0*/  FFMA.FTZ R11, R21, R8, R11 ;  /* 0x00000008150b7223 */ /* 0x008fe2000001000b */
[----:B------:R-:W-:Y:S01]  /*1cfc0*/  FADD.FTZ R52, R52, R47 ;  /* 0x0000002f34347221 */ /* 0x000fe20000010000 */
[----:B------:R-:W-:Y:S01]  /*1cfd0*/  FFMA.FTZ R7, R18, R26, R7 ;  /* 0x0000001a12077223 */ /* 0x000fe20000010007 */
[----:B------:R-:W-:Y:S01]  /*1cfe0*/  FMUL.FTZ R8, R4, R30 ;  /* 0x0000001e04087220 */ /* 0x000fe20000410000 */
[----:B------:R-:W-:Y:S01]  /*1cff0*/  FADD.FTZ R9, R9, R6 ;  /* 0x0000000609097221 */ /* 0x000fe20000010000 */
[----:B------:R-:W-:Y:S01]  /*1d000*/  FADD.FTZ R52, R52, R45 ;  /* 0x0000002d34347221 */ /* 0x000fe20000010000 */
[----:B------:R-:W-:Y:S01]  /*1d010*/  FFMA.FTZ R7, R21, R22, R7 ;  /* 0x0000001615077223 */ /* 0x000fe20000010007 */
[----:B------:R-:W-:Y:S01]  /*1d020*/  FMUL.FTZ R10, R5, R15 ;  /* 0x0000000f050a7220 */ /* 0x000fe20000410000 */
[----:B------:R-:W-:Y:S01]  /*1d030*/  FADD.FTZ R9, R8, R9 ;  /* 0x0000000908097221 */ /* 0x000fe20000010000 */
[----:B------:R-:W-:Y:S01]  /*1d040*/  FADD.FTZ R52, R52, R43 ;  /* 0x0000002b34347221 */ /* 0x000fe20000010000 */
[----:B------:R-:W-:-:S03]  /*1d050*/  FFMA.FTZ R0, R14, R41, R0 ;  /* 0x000000290e007223 */ /* 0x000fc60000010000 */
[----:B------:R-:W-:Y:S01]  /*1d060*/  FADD.FTZ R52, R52, R41 ;  /* 0x0000002934347221 */ /* 0x000fe20000010000 */
[----:B------:R-:W-:-:S03]  /*1d070*/  FFMA.FTZ R0, R20, R39, R0 ;  /* 0x0000002714007223 */ /* 0x000fc60000010000 */
[----:B------:R-:W-:-:S04]  /*1d080*/  FADD.FTZ R52, R52, R39 ;  /* 0x0000002734347221 */ /* 0x000fc80000010000 */
[----:B------:R-:W-:Y:S01]  /*1d090*/  FADD.FTZ R52, R52, R33 ;  /* 0x0000002134347221 */ /* 0x000fe20000010000 */
[----:B------:R-:W-:-:S03]  /*1d0a0*/  FMUL.FTZ R12, R4, R25 ;  /* 0x00000019040c7220 */ /* 0x000fc60000410000 */
[----:B------:R-:W-:Y:S01]  /*1d0b0*/  FADD.FTZ R52, R52, R15 ;  /* 0x0000000f34347221 */ /* 0x000fe20000010000 */
[----:B--2---:R-:W-:-:S04]  /*1d0c0*/  FFMA.FTZ R11, R19, R6, R11 ;  /* 0x00000006130b7223 */ /* 0x004fc8000001000b */
[C---:B----4-:R-:W-:Y:S01]  /*1d0d0*/  FFMA.FTZ R11, R65.reuse, R8, R11 ;  /* 0x00000008410b7223 */ /* 0x050fe2000001000b */
[----:B------:R-:W-:Y:S01]  /*1d0e0*/  FFMA.FTZ R6, R65, R30, R7 ;  /* 0x0000001e41067223 */ /* 0x000fe20000010007 */
[C---:B------:R-:W-:Y:S02]  /*1d0f0*/  FMUL.FTZ R7, R4.reuse, R29 ;  /* 0x0000001d04077220 */ /* 0x040fe40000410000 */
        /* <DEDUP_REMOVED lines=47> */
[----:B0-----:R-:W-:-:S07]  /*1d3f0*/  FADD.FTZ R11, R30, R25 ;  /* 0x000000191e0b7221 */ /* 0x001fce0000010000 */
.L_x_371:
        /* <DEDUP_REMOVED lines=18> */
[----:B0-----:R-:W-:-:S02]  /*1d520*/  @!P0 FADD.FTZ R15, R15, R0 ;  /* 0x000000000f0f8221 */ /* 0x001fc40000010000 */
[----:B------:R-:W0:Y:S01]  /*1d530*/  S2R R0, SR_TID.X ;  /* 0x0000000000007919 */ /* 0x000e220000002100 */
[----:B-1----:R-:W-:Y:S01]  /*1d540*/  @!P0 FADD.FTZ R12, R12, R6 ;  /* 0x000000060c0c8221 */ /* 0x002fe20000010000 */
[----:B------:R-:W-:Y:S01]  /*1d550*/  ISETP.GT.AND P0, PT, R17, 0x1b, PT ;  /* 0x0000001b1100780c */ /* 0x000fe20003f04270 */
[----:B------:R-:W1:Y:S04]  /*1d560*/  SHFL.DOWN PT, R6, R15, 0x4, 0x1f ;  /* 0x08801f000f067f89 */ /* 0x000e6800000e0000 */
[----:B------:R-:W3:Y:S08]  /*1d570*/  SHFL.DOWN PT, R7, R12, 0x4, 0x1f ;  /* 0x08801f000c077f89 */ /* 0x000ef000000e0000 */
[----:B-1----:R-:W-:Y:S01]  /*1d580*/  @!P0 FADD.FTZ R15, R15, R6 ;  /* 0x000000060f0f8221 */ /* 0x002fe20000010000 */
[----:B---3--:R-:W-:-:S04]  /*1d590*/  @!P0 FADD.FTZ R12, R12, R7 ;  /* 0x000000070c0c8221 */ /* 0x008fc80000010000 */
[----:B------:R-:W1:Y:S01]  /*1d5a0*/  SHFL.DOWN PT, R6, R15, 0x8, 0x1f ;  /* 0x09001f000f067f89 */ /* 0x000e6200000e0000 */
[C---:B0-----:R-:W-:Y:S02]  /*1d5b0*/  LEA R32, R0.reuse, UR5, 0x4 ;  /* 0x0000000500207c11 */ /* 0x041fe4000f8e20ff */
[C---:B------:R-:W-:Y:S01]  /*1d5c0*/  ISETP.NE.AND P0, PT, R0.reuse, RZ, PT ;  /* 0x000000ff0000720c */ /* 0x040fe20003f05270 */
[----:B------:R-:W0:Y:S01]  /*1d5d0*/  SHFL.DOWN PT, R7, R12, 0x8, 0x1f ;  /* 0x09001f000c077f89 */ /* 0x000e2200000e0000 */
[----:B------:R-:W-:-:S03]  /*1d5e0*/  ISETP.GT.U32.AND P3, PT, R0, 0x37, PT ;  /* 0x000000370000780c */ /* 0x000fc60003f64070 */
[----:B------:R3:W-:Y:S01]  /*1d5f0*/  STS.128 [R32], R8 ;  /* 0x0000000820007388 */ /* 0x0007e20000000c00 */
[----:B-1----:R-:W-:Y:S01]  /*1d600*/  FADD.FTZ R14, R15, R6 ;  /* 0x000000060f0e7221 */ /* 0x002fe20000010000 */
[----:B0-----:R-:W-:-:S04]  /*1d610*/  FADD.FTZ R13, R12, R7 ;  /* 0x000000070c0d7221 */ /* 0x001fc80000010000 */
[----:B------:R-:W-:Y:S02]  /*1d620*/  FSEL R6, R15, R14, P1 ;  /* 0x0000000e0f067208 */ /* 0x000fe40000800000 */
[----:B------:R-:W-:-:S03]  /*1d630*/  FSEL R7, R12, R13, P1 ;  /* 0x0000000d0c077208 */ /* 0x000fc60000800000 */
[----:B------:R3:W0:Y:S04]  /*1d640*/  SHFL.DOWN PT, R15, R6, 0x10, 0x1f ;  /* 0x0a001f00060f7f89 */ /* 0x00062800000e0000 */
[----:B------:R3:W1:Y:S01]  /*1d650*/  SHFL.DOWN PT, R16, R7, 0x10, 0x1f ;  /* 0x0a001f0007107f89 */ /* 0x00066200000e0000 */
[----:B--2---:R-:W-:Y:S05]  /*1d660*/  @P2 BRA `(.L_x_373) ;  /* 0x0000000000202947 */ /* 0x004fea0003800000 */
[----:B------:R-:W-:Y:S01]  /*1d670*/  ISETP.NE.AND P1, PT, R17, RZ, PT ;  /* 0x000000ff1100720c */ /* 0x000fe20003f25270 */
[----:B0--3--:R-:W-:Y:S01]  /*1d680*/  FADD.FTZ R6, R14, R15 ;  /* 0x0000000f0e067221 */ /* 0x009fe20000010000 */
[----:B-1----:R-:W-:-:S11]  /*1d690*/  FADD.FTZ R7, R13, R16 ;  /* 0x000000100d077221 */ /* 0x002fd60000010000 */
[----:B------:R-:W-:Y:S01]  /*1d6a0*/  VOTEU.ALL UP0, P1 ;  /* 0x0000000000ff7886 */ /* 0x000fe20000800000 */
[----:B------:R-:W-:-:S04]  /*1d6b0*/  @!P1 SHF.R.U32.HI R12, RZ, 0x2, R0 ;  /* 0x00000002ff0c9819 */ /* 0x000fc80000011600 */
[----:B------:R-:W-:Y:S01]  /*1d6c0*/  @!UP0 ULEA UR5, UR7, UR6, 0x18 ;  /* 0x0000000607058291 */ /* 0x000fe2000f8ec0ff */
[----:B------:R-:W-:-:S08]  /*1d6d0*/  @!P1 LOP3.LUT R12, R12, 0xf8, RZ, 0xc0, !PT ;  /* 0x000000f80c0c9812 */ /* 0x000fd000078ec0ff */
[----:B------:R2:W-:Y:S03]  /*1d6e0*/  @!P1 STS.64 [R12+UR5+0x10], R6 ;  /* 0x000010060c009988 */ /* 0x0005e60008000a05 */
.L_x_373:
[----:B------:R-:W-:Y:S05]  /*1d6f0*/  BSYNC.RECONVERGENT B0 ;  /* 0x0000000000007941 */ /* 0x000fea0003800200 */
.L_x_372:
[----:B------:R-:W-:Y:S06]  /*1d700*/  BAR.SYNC.DEFER_BLOCKING 0x0 ;  /* 0x0000000000007b1d */ /* 0x000fec0000010000 */
[----:B------:R-:W-:Y:S04]  /*1d710*/  BSSY.RECONVERGENT B0, `(.L_x_374) ;  /* 0x0000024000007945 */ /* 0x000fe80003800200 */
[----:B------:R-:W-:Y:S05]  /*1d720*/  @P0 BRA `(.L_x_375) ;  /* 0x0000000000880947 */ /* 0x000fea0003800000 */
[----:B------:R-:W-:-:S09]  /*1d730*/  ULEA UR5, UR7, UR6, 0x18 ;  /* 0x0000000607057291 */ /* 0x000fd2000f8ec0ff */
[----:B------:R-:W4:Y:S04]  /*1d740*/  LDS.64 R38, [UR5+0x18] ;  /* 0x00001805ff267984 */ /* 0x000f280008000a00 */
[----:B0-2---:R-:W0:Y:S04]  /*1d750*/  LDS.128 R12, [UR5+0x20] ;  /* 0x00002005ff0c7984 */ /* 0x005e280008000c00 */
[----:B------:R-:W2:Y:S04]  /*1d760*/  LDS.128 R28, [UR5+0x30] ;  /* 0x00003005ff1c7984 */ /* 0x000ea80008000c00 */
[----:B------:R-:W2:Y:S04]  /*1d770*/  LDS.128 R24, [UR5+0x40] ;  /* 0x00004005ff187984 */ /* 0x000ea80008000c00 */
[----:B------:R-:W2:Y:S04]  /*1d780*/  LDS.128 R20, [UR5+0x50] ;  /* 0x00005005ff147984 */ /* 0x000ea80008000c00 */
[----:B-1----:R-:W1:Y:S04]  /*1d790*/  LDS.128 R16, [UR5+0x60] ;  /* 0x00006005ff107984 */ /* 0x002e680008000c00 */
[----:B------:R-:W1:Y:S01]  /*1d7a0*/  LDS.128 R40, [UR5+0x70] ;  /* 0x00007005ff287984 */ /* 0x000e620008000c00 */
[----:B----4-:R-:W-:Y:S01]  /*1d7b0*/  FADD.FTZ R33, R6, R38 ;  /* 0x0000002606217221 */ /* 0x010fe20000010000 */
[----:B---3--:R-:W-:-:S03]  /*1d7c0*/  FADD.FTZ R6, R7, R39 ;  /* 0x0000002707067221 */ /* 0x008fc60000010000 */
[----:B0-----:R-:W-:Y:S01]  /*1d7d0*/  FADD.FTZ R33, R33, R12 ;  /* 0x0000000c21217221 */ /* 0x001fe20000010000 */
[----:B------:R-:W-:-:S03]  /*1d7e0*/  FADD.FTZ R6, R6, R13 ;  /* 0x0000000d06067221 */ /* 0x000fc60000010000 */
[----:B------:R-:W-:Y:S01]  /*1d7f0*/  FADD.FTZ R33, R33, R14 ;  /* 0x0000000e21217221 */ /* 0x000fe20000010000 */
[----:B------:R-:W-:-:S03]  /*1d800*/  FADD.FTZ R6, R6, R15 ;  /* 0x0000000f06067221 */ /* 0x000fc60000010000 */
[----:B--2---:R-:W-:Y:S01]  /*1d810*/  FADD.FTZ R33, R33, R28 ;  /* 0x0000001c21217221 */ /* 0x004fe20000010000 */
        /* <DEDUP_REMOVED lines=15> */
[----:B------:R-:W-:Y:S01]  /*1d910*/  FADD.FTZ R33, R33, R40 ;  /* 0x0000002821217221 */ /* 0x000fe20000010000 */
[----:B------:R-:W-:-:S03]  /*1d920*/  FADD.FTZ R12, R6, R41 ;  /* 0x00000029060c7221 */ /* 0x000fc60000010000 */
[----:B------:R-:W-:Y:S01]  /*1d930*/  FADD.FTZ R6, R33, R42 ;  /* 0x0000002a21067221 */ /* 0x000fe20000010000 */
[----:B------:R-:W-:-:S07]  /*1d940*/  FADD.FTZ R7, R12, R43 ;  /* 0x0000002b0c077221 */ /* 0x000fce0000010000 */
.L_x_375:
[----:B------:R-:W-:Y:S05]  /*1d950*/  BSYNC.RECONVERGENT B0 ;  /* 0x0000000000007941 */ /* 0x000fea0003800200 */
.L_x_374:
[----:B------:R-:W-:Y:S06]  /*1d960*/  BAR.SYNC.DEFER_BLOCKING 0x0 ;  /* 0x0000000000007b1d */ /* 0x000fec0000010000 */
[----:B------:R-:W-:Y:S04]  /*1d970*/  BSSY.RECONVERGENT B0, `(.L_x_376) ;  /* 0x0000025000007945 */ /* 0x000fe80003800200 */
[----:B------:R-:W-:Y:S05]  /*1d980*/  @P3 BRA `(.L_x_377) ;  /* 0x00000000008c3947 */ /* 0x000fea0003800000 */
[----:B0-2---:R-:W0:Y:S04]  /*1d990*/  LDS.128 R12, [R32+0x380] ;  /* 0x00038000200c7984 */ /* 0x005e280000000c00 */
[----:B-1----:R-:W1:Y:S04]  /*1d9a0*/  LDS.128 R16, [R32+0x700] ;  /* 0x0007000020107984 */ /* 0x002e680000000c00 */
[----:B------:R-:W2:Y:S04]  /*1d9b0*/  LDS.128 R20, [R32+0xa80] ;  /* 0x000a800020147984 */ /* 0x000ea80000000c00 */
[----:B------:R-:W4:Y:S04]  /*1d9c0*/  LDS.128 R24, [R32+0xe00] ;  /* 0x000e000020187984 */ /* 0x000f280000000c00 */
[----:B------:R-:W4:Y:S04]  /*1d9d0*/  LDS.128 R28, [R32+0x1180] ;  /* 0x00118000201c7984 */ /* 0x000f280000000c00 */
[----:B------:R-:W4:Y:S04]  /*1d9e0*/  LDS.128 R40, [R32+0x1500] ;  /* 0x0015000020287984 */ /* 0x000f280000000c00 */
[----:B------:R-:W4:Y:S01]  /*1d9f0*/  LDS.128 R44, [R32+0x1880] ;  /* 0x00188000202c7984 */ /* 0x000f220000000c00 */
[----:B0-----:R-:W-:Y:S01]  /*1da00*/  FADD.FTZ R33, R8, R12 ;  /* 0x0000000c08217221 */ /* 0x001fe20000010000 */
[----:B---3--:R-:W-:Y:S01]  /*1da10*/  FADD.FTZ R8, R9, R13 ;  /* 0x0000000d09087221 */ /* 0x008fe20000010000 */
[----:B------:R-:W-:Y:S01]  /*1da20*/  FADD.FTZ R9, R10, R14 ;  /* 0x0000000e0a097221 */ /* 0x000fe20000010000 */
[----:B------:R-:W-:Y:S01]  /*1da30*/  FADD.FTZ R10, R11, R15 ;  /* 0x0000000f0b0a7221 */ /* 0x000fe20000010000 */
        /* <DEDUP_REMOVED lines=24> */
.L_x_377:
[----:B------:R-:W-:Y:S05]  /*1dbc0*/  BSYNC.RECONVERGENT B0 ;  /* 0x0000000000007941 */ /* 0x000fea0003800200 */
.L_x_376:
[----:B------:R-:W-:Y:S04]  /*1dbd0*/  BSSY.RECONVERGENT B0, `(.L_x_378) ;  /* 0x000001e000007945 */ /* 0x000fe80003800200 */
[----:B------:R-:W-:Y:S05]  /*1dbe0*/  @P3 BRA `(.L_x_379) ;  /* 0x0000000000703947 */ /* 0x000fea0003800000 */
[----:B------:R-:W0:Y:S01]  /*1dbf0*/  LDC.64 R24, c[0x0][0x3f8] ;  /* 0x0000fe00ff187b82 */ /* 0x000e220000000a00 */
[----:B------:R-:W-:-:S05]  /*1dc00*/  MOV R19, UR13 ;  /* 0x0000000d00137c02 */ /* 0x000fca0008000f00 */
[----:B------:R-:W-:Y:S02]  /*1dc10*/  IMAD R19, R19, 0x38, R0 ;  /* 0x0000003813137824 */ /* 0x000fe400078e0200 */
[----:B--2---:R-:W2:Y:S01]  /*1dc20*/  LDC.64 R12, c[0x0][0x3d8] ;  /* 0x0000f600ff0c7b82 */ /* 0x004ea20000000a00 */
[----:B0-----:R-:W-:Y:S01]  /*1dc30*/  IMAD.WIDE.U32 R14, R24, 0x3, RZ ;  /* 0x00000003180e7825 */ /* 0x001fe200078e00ff */
[C---:B------:R-:W-:Y:S02]  /*1dc40*/  LEA R17, R25.reuse, R25, 0x1 ;  /* 0x0000001919117211 */ /* 0x040fe400078e08ff */
[----:B------:R-:W-:Y:S02]  /*1dc50*/  LEA.HI R23, P1, R25, R24, RZ, 0x1 ;  /* 0x0000001819177211 */ /* 0x000fe400078308ff */
[----:B------:R-:W-:Y:S02]  /*1dc60*/  IADD3 R17, PT, PT, R15, R17, RZ ;  /* 0x000000110f117210 */ /* 0x000fe40007ffe0ff */
[----:B-1----:R-:W-:Y:S01]  /*1dc70*/  IADD3.X R16, PT, PT, RZ, R25, RZ, P1, !PT ;  /* 0x00000019ff107210 */ /* 0x002fe20000ffe4ff */
[----:B--2---:R-:W-:Y:S01]  /*1dc80*/  IMAD.WIDE R12, R19, 0x4, R12 ;  /* 0x00000004130c7825 */ /* 0x004fe200078e020c */
[----:B------:R-:W-:-:S02]  /*1dc90*/  LEA.HI R15, P1, R17, R14, RZ, 0x1 ;  /* 0x0000000e110f7211 */ /* 0x000fc400078308ff */
[----:B------:R-:W-:Y:S02]  /*1dca0*/  SHF.L.U32 R21, R23, 0x1, RZ ;  /* 0x0000000117157819 */ /* 0x000fe400000006ff */
[----:B------:R-:W-:Y:S01]  /*1dcb0*/  SHF.L.U32 R19, R15, 0x1, RZ ;  /* 0x000000010f137819 */ /* 0x000fe200000006ff */
[----:B------:R4:W-:Y:S01]  /*1dcc0*/  REDG.E.ADD.F32.FTZ.RN.STRONG.GPU desc[UR10][R12.64], R8 ;  /* 0x000000080c0079a6 */ /* 0x0009e2000c12f30a */
[----:B------:R-:W-:Y:S02]  /*1dcd0*/  SHF.L.U64.HI R23, R23, 0x1, R16 ;  /* 0x0000000117177819 */ /* 0x000fe40000010210 */
[----:B------:R-:W-:Y:S02]  /*1dce0*/  LOP3.LUT R21, R21, 0xfffffffc, RZ, 0xc0, !PT ;  /* 0xfffffffc15157812 */ /* 0x000fe400078ec0ff */
        /* <DEDUP_REMOVED lines=12> */
.L_x_379:
[----:B------:R-:W-:Y:S05]  /*1ddb0*/  BSYNC.RECONVERGENT B0 ;  /* 0x0000000000007941 */ /* 0x000fea0003800200 */
.L_x_378:
[----:B------:R-:W-:-:S09]  /*1ddc0*/  UISETP.GE.U32.AND UP0, UPT, UR12, 0x2, UPT ;  /* 0x000000020c00788c */ /* 0x000fd2000bf06070 */
[----:B------:R-:W-:Y:S05]  /*1ddd0*/  BRA.U !UP0, `(.L_x_380) ;  /* 0x0000000d08787547 */ /* 0x000fea000b800000 */
[----:B---34-:R-:W3:Y:S01]  /*1dde0*/  LDC.64 R10, c[0x0][0x3d0] ;  /* 0x0000f400ff0a7b82 */ /* 0x018ee20000000a00 */
        /* <DEDUP_REMOVED lines=8> */
[----:B---3--:R-:W-:Y:S01]  /*1de70*/  IMAD.WIDE R10, R9, 0x4, R10 ;  /* 0x00000004090a7825 */ /* 0x008fe200078e020a */
[----:B0---4-:R-:W-:Y:S06]  /*1de80*/  @P0 BRA `(.L_x_382) ;  /* 0x0000000000680947 */ /* 0x011fec0003800000 */
[----:B------:R-:W0:Y:S01]  /*1de90*/  LDC.64 R8, c[0x0][0x3c8] ;  /* 0x0000f200ff087b82 */ /* 0x000e220000000a00 */
[----:B------:R-:W-:Y:S02]  /*1dea0*/  UIADD3 UR7, UPT, UPT, UR6, UR14, URZ ;  /* 0x0000000e06077290 */ /* 0x000fe4000fffe0ff */
[----:B------:R-:W-:Y:S02]  /*1deb0*/  UIMAD UR13, UR29, UR9, UR14 ;  /* 0x000000091d0d72a4 */ /* 0x000fe4000f8e020e */
[----:B------:R-:W-:Y:S02]  /*1dec0*/  ULOP3.LUT UP0, UR5, UR4, 0x2, URZ, 0xc0, !UPT ;  /* 0x0000000204057892 */ /* 0x000fe4000f80c0ff */
[----:B------:R-:W-:Y:S02]  /*1ded0*/  MOV R15, UR7 ;  /* 0x00000007000f7c02 */ /* 0x000fe40008000f00 */
[----:B------:R-:W-:Y:S01]  /*1dee0*/  UIADD3 UR5, UPT, UPT, -UR5, 0x1, URZ ;  /* 0x0000000105057890 */ /* 0x000fe2000fffe1ff */
[----:B------:R-:W-:-:S05]  /*1def0*/  MOV R13, UR13 ;  /* 0x0000000d000d7c02 */ /* 0x000fca0008000f00 */
[----:B--2---:R-:W-:-:S05]  /*1df00*/  IMAD.WIDE.U32 R12, R13, 0x8, R10 ;  /* 0x000000080d0c7825 */ /* 0x004fca00078e000a */
[----:B------:R3:W-:Y:S01]  /*1df10*/  STG.E.64 desc[UR10][R12.64], R6 ;  /* 0x000000060c007986 */ /* 0x0007e2000c101b0a */
[----:B0-----:R-:W-:Y:S01]  /*1df20*/  IMAD.WIDE.U32 R14, R15, 0x4, R8 ;  /* 0x000000040f0e7825 */ /* 0x001fe200078e0008 */
[----:B------:R-:W-:Y:S02]  /*1df30*/  MOV R9, UR5 ;  /* 0x0000000500097c02 */ /* 0x000fe40008000f00 */
[----:B------:R-:W-:Y:S01]  /*1df40*/  MOV R8, 0xffffffff ;  /* 0xffffffff00087802 */ /* 0x000fe20000000f00 */
        /* <DEDUP_REMOVED lines=8> */
[----:B---3--:R-:W-:Y:S05]  /*1dfd0*/  BRA.U !UP0, `(.L_x_382) ;  /* 0x0000000108147547 */ /* 0x008fea000b800000 */
.L_x_383:
[----:B------:R-:W2:Y:S04]  /*1dfe0*/  LDG.E.STRONG.GPU R8, desc[UR10][R14.64] ;  /* 0x0000000a0e087981 */ /* 0x000ea8000c1ef900 */
[----:B--2---:R-:W-:Y:S04]  /*1dff0*/  CCTL.IVALL ;  /* 0x00000000ff00798f */ /* 0x004fe80002000000 */
[----:B------:R0:W-:Y:S01]  /*1e000*/  STL [R1], R8 ;  /* 0x0000000801007387 */ /* 0x0001e20000100800 */
[----:B------:R-:W-:-:S13]  /*1e010*/  ISETP.NE.AND P0, PT, R8, UR5, PT ;  /* 0x0000000508007c0c */ /* 0x000fda000bf05270 */
[----:B0-----:R-:W-:Y:S05]  /*1e020*/  @P0 BRA `(.L_x_383) ;  /* 0xfffffffc00ec0947 */ /* 0x001fea000383ffff */
.L_x_382:
[----:B------:R-:W-:Y:S05]  /*1e030*/  BSYNC.RECONVERGENT B0 ;  /* 0x0000000000007941 */ /* 0x000fea0003800200 */
.L_x_381:
        /* <DEDUP_REMOVED lines=15> */
.L_x_385:
[----:B------:R-:W-:Y:S02]  /*1e130*/  ISETP.NE.AND P1, PT, RZ, UR23, PT ;  /* 0x00000017ff007c0c */ /* 0x000fe4000bf25270 */
[----:B------:R-:W-:Y:S02]  /*1e140*/  MOV R9, UR6 ;  /* 0x0000000600097c02 */ /* 0x000fe40008000f00 */
[----:B------:R-:W-:-:S13]  /*1e150*/  ISETP.NE.OR P1, PT, R0, RZ, !P1 ;  /* 0x000000ff0000720c */ /* 0x000fda0004f25670 */
[----:B------:R-:W-:-:S06]  /*1e160*/  @!P1 IMAD.WIDE.U32 R8, R9, 0x8, R10 ;  /* 0x0000000809089825 */ /* 0x000fcc00078e000a */
[----:B------:R-:W3:Y:S01]  /*1e170*/  @!P1 LDG.E.64 R8, desc[UR10][R8.64] ;  /* 0x0000000a08089981 */ /* 0x000ee2000c1e1b00 */
[----:B------:R-:W-:Y:S01]  /*1e180*/  UIADD3 UR24, UPT, UPT, UR5, 0x1, URZ ;  /* 0x0000000105187890 */ /* 0x000fe2000fffe0ff */
[----:B------:R-:W-:Y:S01]  /*1e190*/  MOV R13, UR17 ;  /* 0x00000011000d7c02 */ /* 0x000fe20008000f00 */
[----:B------:R-:W-:Y:S01]  /*1e1a0*/  UIADD3 UR25, UPT, UPT, UR5, 0x2, URZ ;  /* 0x0000000205197890 */ /* 0x000fe2000fffe0ff */
[----:B--2---:R-:W0:Y:S01]  /*1e1b0*/  S2R R12, SR_CTAID.X ;  /* 0x00000000000c7919 */ /* 0x004e220000002500 */
        /* <DEDUP_REMOVED lines=16> */
[----:B------:R-:W-:Y:S02]  /*1e2c0*/  ISETP.NE.AND P5, PT, R12, UR26, PT ;  /* 0x0000001a0c007c0c */ /* 0x000fe4000bfa5270 */
[----:B------:R-:W-:Y:S02]  /*1e2d0*/  ISETP.NE.OR P6, PT, R0, RZ, !P6 ;  /* 0x000000ff0000720c */ /* 0x000fe400077c5670 */
[----:B------:R-:W-:-:S03]  /*1e2e0*/  MOV R19, UR18 ;  /* 0x0000001200137c02 */ /* 0x000fc60008000f00 */
[----:B------:R-:W-:Y:S01]  /*1e2f0*/  @!P3 IMAD.WIDE.U32 R14, R15, 0x8, R10 ;  /* 0x000000080f0eb825 */ /* 0x000fe200078e000a */
[----:B------:R-:W-:-:S03]  /*1e300*/  ISETP.NE.OR P5, PT, R0, RZ, !P5 ;  /* 0x000000ff0000720c */ /* 0x000fc60006fa5670 */
[----:B-1----:R-:W-:Y:S01]  /*1e310*/  @!P2 IMAD.WIDE.U32 R16, R17, 0x8, R10 ;  /* 0x000000081110a825 */ /* 0x002fe200078e000a */
[----:B------:R-:W-:Y:S01]  /*1e320*/  MOV R25, UR20 ;  /* 0x0000001400197c02 */ /* 0x000fe20008000f00 */
[----:B------:R-:W2:Y:S01]  /*1e330*/  @!P3 LDG.E.64 R14, desc[UR10][R14.64] ;  /* 0x0000000a0e0eb981 */ /* 0x000ea2000c1e1b00 */
[----:B------:R-:W-:-:S03]  /*1e340*/  MOV R27, UR19 ;  /* 0x00000013001b7c02 */ /* 0x000fc60008000f00 */
[----:B------:R-:W4:Y:S01]  /*1e350*/  @!P2 LDG.E.64 R16, desc[UR10][R16.64] ;  /* 0x0000000a1010a981 */ /* 0x000f22000c1e1b00 */
[----:B---3--:R-:W-:Y:S01]  /*1e360*/  @!P1 FADD.FTZ R7, R7, R9 ;  /* 0x0000000907079221 */ /* 0x008fe20000010000 */
[----:B------:R-:W-:Y:S01]  /*1e370*/  MOV R9, UR22 ;  /* 0x0000001600097c02 */ /* 0x000fe20008000f00 */
[----:B------:R-:W-:Y:S01]  /*1e380*/  @!P1 FADD.FTZ R6, R6, R8 ;  /* 0x0000000806069221 */ /* 0x000fe20000010000 */
[----:B------:R-:W-:Y:S01]  /*1e390*/  ISETP.NE.AND P1, PT, R12, UR24, PT ;  /* 0x000000180c007c0c */ /* 0x000fe2000bf25270 */
[----:B------:R-:W-:-:S03]  /*1e3a0*/  @!P4 IMAD.WIDE.U32 R12, R13, 0x8, R10 ;  /* 0x000000080d0cc825 */ /* 0x000fc600078e000a */
[----:B------:R-:W-:Y:S01]  /*1e3b0*/  ISETP.NE.OR P1, PT, R0, RZ, !P1 ;  /* 0x000000ff0000720c */ /* 0x000fe20004f25670 */
[--C-:B------:R-:W-:Y:S01]  /*1e3c0*/  @!P0 IMAD.WIDE.U32 R8, R9, 0x8, R10.reuse ;  /* 0x0000000809088825 */ /* 0x100fe200078e000a */
[----:B------:R-:W3:Y:S04]  /*1e3d0*/  @!P4 LDG.E.64 R22, desc[UR10][R12.64] ;  /* 0x0000000a0c16c981 */ /* 0x000ee8000c1e1b00 */
[----:B------:R0:W2:Y:S07]  /*1e3e0*/  @!P0 LDG.E.64 R20, desc[UR10][R8.64] ;  /* 0x0000000a08148981 */ /* 0x0000ae000c1e1b00 */
[----:B------:R-:W-:-:S04]  /*1e3f0*/  @!P1 IMAD.WIDE.U32 R18, R19, 0x8, R10 ;  /* 0x0000000813129825 */ /* 0x000fc800078e000a */
[--C-:B0-----:R-:W-:Y:S02]  /*1e400*/  @!P6 IMAD.WIDE.U32 R8, R25, 0x8, R10.reuse ;  /* 0x000000081908e825 */ /* 0x101fe400078e000a */
[----:B------:R-:W4:Y:S02]  /*1e410*/  @!P1 LDG.E.64 R18, desc[UR10][R18.64] ;  /* 0x0000000a12129981 */ /* 0x000f24000c1e1b00 */
[----:B------:R-:W-:Y:S02]  /*1e420*/  @!P5 IMAD.WIDE.U32 R12, R27, 0x8, R10 ;  /* 0x000000081b0cd825 */ /* 0x000fe400078e000a */
        /* <DEDUP_REMOVED lines=17> */
[----:B------:R-:W-:Y:S01]  /*1e540*/  @!P3 FADD.FTZ R6, R6, R14 ;  /* 0x0000000e0606b221 */ /* 0x000fe20000010000 */
        /* <DEDUP_REMOVED lines=11> */
.L_x_384:
        /* <DEDUP_REMOVED lines=26> */
[----:B--2---:R-:W-:-:S03]  /*1e7a0*/  @!P1 IMAD.WIDE.U32 R12, R13, 0x8, R10 ;  /* 0x000000080d0c9825 */ /* 0x004fc600078e000a */
[----:B------:R-:W-:Y:S01]  /*1e7b0*/  VOTEU.ALL UP1, P0 ;  /* 0x0000000000ff7886 */ /* 0x000fe20000020000 */
[----:B------:R-:W-:Y:S02]  /*1e7c0*/  MOV R17, UR6 ;  /* 0x0000000600117c02 */ /* 0x000fe40008000f00 */
[----:B------:R-:W2:Y:S02]  /*1e7d0*/  @!P1 LDG.E.64 R12, desc[UR10][R12.64] ;  /* 0x0000000a0c0c9981 */ /* 0x000ea4000c1e1b00 */
[----:B------:R-:W-:Y:S01]  /*1e7e0*/  @!UP1 UIMAD UR17, UR5, UR9, UR14 ;  /* 0x00000009051192a4 */ /* 0x000fe2000f8e020e */
[----:B------:R-:W-:-:S05]  /*1e7f0*/  VOTEU.ALL UP1, P2 ;  /* 0x0000000000ff7886 */ /* 0x000fca0001020000 */
[----:B------:R-:W-:Y:S01]  /*1e800*/  MOV R9, UR17 ;  /* 0x0000001100097c02 */ /* 0x000fe20008000f00 */
[----:B------:R-:W-:-:S04]  /*1e810*/  @!UP1 UIMAD UR7, UR7, UR9, UR14 ;  /* 0x00000009070792a4 */ /* 0x000fc8000f8e020e */
[----:B------:R-:W-:Y:S02]  /*1e820*/  @!P0 IMAD.WIDE.U32 R8, R9, 0x8, R10 ;  /* 0x0000000809088825 */ /* 0x000fe400078e000a */
[----:B------:R-:W-:-:S04]  /*1e830*/  MOV R15, UR7 ;  /* 0x00000007000f7c02 */ /* 0x000fc80008000f00 */
[----:B------:R-:W3:Y:S01]  /*1e840*/  @!P0 LDG.E.64 R8, desc[UR10][R8.64] ;  /* 0x0000000a08088981 */ /* 0x000ee2000c1e1b00 */
[----:B------:R-:W-:-:S04]  /*1e850*/  @!P2 IMAD.WIDE.U32 R14, R15, 0x8, R10 ;  /* 0x000000080f0ea825 */ /* 0x000fc800078e000a */
[----:B-1----:R-:W-:Y:S02]  /*1e860*/  @!P3 IMAD.WIDE.U32 R16, R17, 0x8, R10 ;  /* 0x000000081110b825 */ /* 0x002fe400078e000a */
        /* <DEDUP_REMOVED lines=13> */
.L_x_386:
[----:B------:R-:W-:Y:S05]  /*1e940*/  BRA.U !UP0, `(.L_x_380) ;  /* 0x00000001089c7547 */ /* 0x000fea000b800000 */
[----:B------:R-:W0:Y:S01]  /*1e950*/  S2R R15, SR_CTAID.X ;  /* 0x00000000000f7919 */ /* 0x000e220000002500 */
[----:B------:R-:W-:Y:S02]  /*1e960*/  UISETP.NE.AND UP0, UPT, UR18, 0x1, UPT ;  /* 0x000000011200788c */ /* 0x000fe4000bf05270 */
[----:B------:R-:W-:-:S07]  /*1e970*/  ULOP3.LUT UR6, UR12, 0x1, URZ, 0xc0, !UPT ;  /* 0x000000010c067892 */ /* 0x000fce000f8ec0ff */
[----:B------:R-:W-:Y:S05]  /*1e980*/  BRA.U !UP0, `(.L_x_387) ;  /* 0x0000000108587547 */ /* 0x000fea000b800000 */
[----:B------:R-:W3:Y:S01]  /*1e990*/  S2R R9, SR_CTAID.X ;  /* 0x0000000000097919 */ /* 0x000ee20000002500 */
[----:B------:R-:W-:Y:S01]  /*1e9a0*/  MOV R14, UR5 ;  /* 0x00000005000e7c02 */ /* 0x000fe20008000f00 */
[----:B------:R-:W4:Y:S01]  /*1e9b0*/  S2R R8, SR_CTAID.Y ;  /* 0x0000000000087919 */ /* 0x000f220000002600 */
[----:B---3--:R-:W-:Y:S02]  /*1e9c0*/  ISETP.NE.AND P0, PT, R9, UR5, PT ;  /* 0x0000000509007c0c */ /* 0x008fe4000bf05270 */
[----:B------:R-:W-:Y:S02]  /*1e9d0*/  IADD3 R9, PT, PT, R14, 0x1, RZ ;  /* 0x000000010e097810 */ /* 0x000fe40007ffe0ff */
[----:B------:R-:W-:Y:S02]  /*1e9e0*/  ISETP.NE.OR P1, PT, R0, RZ, !P0 ;  /* 0x000000ff0000720c */ /* 0x000fe40004725670 */
[----:B------:R-:W-:-:S04]  /*1e9f0*/  ISETP.NE.AND P0, PT, R9, UR29, PT ;  /* 0x0000001d09007c0c */ /* 0x000fc8000bf05270 */
[----:B------:R-:W-:-:S07]  /*1ea00*/  ISETP.NE.OR P0, PT, R0, RZ, !P0 ;  /* 0x000000ff0000720c */ /* 0x000fce0004705670 */
[----:B------:R-:W-:-:S05]  /*1ea10*/  VOTEU.ALL UP0, P1 ;  /* 0x0000000000ff7886 */ /* 0x000fca0000800000 */
[----:B------:R-:W-:Y:S02]  /*1ea20*/  @!UP0 UIMAD UR5, UR5, UR9, UR14 ;  /* 0x00000009050582a4 */ /* 0x000fe4000f8e020e */
[----:B----4-:R-:W-:-:S04]  /*1ea30*/  @!P0 IMAD R9, R9, UR9, R8 ;  /* 0x0000000909098c24 */ /* 0x010fc8000f8e0208 */
[----:B------:R-:W-:Y:S01]  /*1ea40*/  @!P0 IMAD.WIDE.U32 R8, R9, 0x8, R10 ;  /* 0x0000000809088825 */ /* 0x000fe200078e000a */
[----:B------:R-:W-:-:S05]  /*1ea50*/  MOV R13, UR5 ;  /* 0x00000005000d7c02 */ /* 0x000fca0008000f00 */
[----:B--2---:R-:W-:Y:S01]  /*1ea60*/  @!P1 IMAD.WIDE.U32 R12, R13, 0x8, R10 ;  /* 0x000000080d0c9825 */ /* 0x004fe200078e000a */
[----:B------:R-:W2:Y:S05]  /*1ea70*/  @!P0 LDG.E.64 R8, desc[UR10][R8.64] ;  /* 0x0000000a08088981 */ /* 0x000eaa000c1e1b00 */
[----:B------:R-:W3:Y:S01]  /*1ea80*/  @!P1 LDG.E.64 R12, desc[UR10][R12.64] ;  /* 0x0000000a0c0c9981 */ /* 0x000ee2000c1e1b00 */
[----:B------:R-:W-:-:S04]  /*1ea90*/  IADD3 R14, PT, PT, R14, 0x2, RZ ;  /* 0x000000020e0e7810 */ /* 0x000fc80007ffe0ff */
[----:B------:R-:W-:Y:S01]  /*1eaa0*/  R2UR UR5, R14 ;  /* 0x000000000e0572ca */ /* 0x000fe200000e0000 */
[----:B---3--:R-:W-:Y:S01]  /*1eab0*/  @!P1 FADD.FTZ R6, R6, R12 ;  /* 0x0000000c06069221 */ /* 0x008fe20000010000 */
[----:B------:R-:W-:-:S03]  /*1eac0*/  @!P1 FADD.FTZ R7, R7, R13 ;  /* 0x0000000d07079221 */ /* 0x000fc60000010000 */
[----:B--2---:R-:W-:Y:S01]  /*1ead0*/  @!P0 FADD.FTZ R6, R6, R8 ;  /* 0x0000000806068221 */ /* 0x004fe20000010000 */
[----:B------:R-:W-:-:S09]  /*1eae0*/  @!P0 FADD.FTZ R7, R7, R9 ;  /* 0x0000000907078221 */ /* 0x000fd20000010000 */
.L_x_387:
        /* <DEDUP_REMOVED lines=12> */
.L_x_388:
[----:B------:R-:W-:Y:S05]  /*1ebb0*/  BSYNC.RECONVERGENT B0 ;  /* 0x0000000000007941 */ /* 0x000fea0003800200 */
.L_x_380:
[----:B------:R-:W0:Y:S01]  /*1ebc0*/  S2UR UR6, SR_CgaCtaId ;  /* 0x00000000000679c3 */ /* 0x000e220000008800 */
[----:B------:R-:W-:Y:S01]  /*1ebd0*/  ISETP.NE.AND P0, PT, R0, RZ, PT ;  /* 0x000000ff0000720c */ /* 0x000fe20003f05270 */
[----:B------:R-:W-:Y:S01]  /*1ebe0*/  UMOV UR5, 0x400 ;  /* 0x0000040000057882 */ /* 0x000fe20000000000 */
[----:B------:R-:W1:Y:S01]  /*1ebf0*/  LDCU.U8 UR12, c[0x0][0x414] ;  /* 0x00008280ff0c77ac */ /* 0x000e620008000000 */
[----:B------:R-:W0:Y:S01]  /*1ec00*/  LDCU.64 UR20, c[0x0][0x3f8] ;  /* 0x00007f00ff1477ac */ /* 0x000e220008000a00 */
[----:B------:R-:W0:Y:S01]  /*1ec10*/  LDCU.64 UR18, c[0x0][0x400] ;  /* 0x00008000ff1277ac */ /* 0x000e220008000a00 */
[----:B-1----:R-:W-:Y:S02]  /*1ec20*/  UISETP.NE.AND UP0, UPT, UR12, URZ, UPT ;  /* 0x000000ff0c00728c */ /* 0x002fe4000bf05270 */
[----:B0-----:R-:W-:Y:S01]  /*1ec30*/  ULEA UR5, UR6, UR5, 0x18 ;  /* 0x0000000506057291 */ /* 0x001fe2000f8ec0ff */
[----:B------:R-:W0:Y:S03]  /*1ec40*/  LDCU.64 UR6, c[0x0][0x380] ;  /* 0x00007000ff0677ac */ /* 0x000e260008000a00 */
[----:B------:R-:W-:-:S05]  /*1ec50*/  PLOP3.LUT P1, PT, PT, PT, UP0, 0x80, 0x8 ;  /* 0x000000000008781c */ /* 0x000fca0003f2f008 */
[----:B------:R-:W-:Y:S01]  /*1ec60*/  @!P0 STS.64 [UR5+0x88], R6 ;  /* 0x00008806ff008988 */ /* 0x000fe20008000a05 */
[----:B------:R-:W-:Y:S06]  /*1ec70*/  BAR.SYNC.DEFER_BLOCKING 0x0 ;  /* 0x0000000000007b1d */ /* 0x000fec0000010000 */
[----:B---34-:R-:W1:Y:S01]  /*1ec80*/  LDS.64 R10, [UR5+0x88] ;  /* 0x00008805ff0a7984 */ /* 0x018e620008000a00 */
[----:B------:R-:W1:Y:S02]  /*1ec90*/  LDCU UR5, c[0x0][0x42c] ;  /* 0x00008580ff0577ac */ /* 0x000e640008000800 */
[----:B-1----:R-:W-:Y:S01]  /*1eca0*/  FMUL.FTZ R0, R10, UR5 ;  /* 0x000000050a007c20 */ /* 0x002fe20008410000 */
[----:B------:R-:W-:-:S02]  /*1ecb0*/  HFMA2 R10, -RZ, RZ, 0, 0 ;  /* 0x00000000ff0a7431 */ /* 0x000fc400000001ff */
[----:B0-----:R-:W-:-:S07]  /*1ecc0*/  FMUL.FTZ R11, R11, UR5 ;  /* 0x000000050b0b7c20 */ /* 0x001fce0008410000 */
.L_x_394:
[----:B------:R-:W-:-:S05]  /*1ecd0*/  LEA R15, R10, UR15, 0x2 ;  /* 0x0000000f0a0f7c11 */ /* 0x000fca000f8e10ff */
[----:B0-----:R-:W3:Y:S04]  /*1ece0*/  LDL.64 R8, [R15+0x10] ;  /* 0x000010000f087983 */ /* 0x001ee80000100a00 */
[----:B--2---:R-:W2:Y:S01]  /*1ecf0*/  LDL.64 R6, [R15+0x110] ;  /* 0x000110000f067983 */ /* 0x004ea20000100a00 */
[----:B-----5:R-:W-:Y:S01]  /*1ed00*/  LEA R23, R10, R51, 0x3 ;  /* 0x000000330a177211 */ /* 0x020fe200078e18ff */
[----:B------:R-:W-:Y:S03]  /*1ed10*/  BSSY.RECONVERGENT B0, `(.L_x_389) ;  /* 0x0000035000007945 */ /* 0x000fe60003800200 */
[----:B------:R-:W-:Y:S02]  /*1ed20*/  ISETP.GE.U32.AND P0, PT, R23, UR18, PT ;  /* 0x0000001217007c0c */ /* 0x000fe4000bf06070 */
[----:B---3--:R-:W-:-:S02]  /*1ed30*/  SHF.L.U32 R12, R8, 0x10, RZ ;  /* 0x00000010080c7819 */ /* 0x008fc400000006ff */
[----:B------:R-:W-:-:S03]  /*1ed40*/  PRMT R8, R8, 0x7632, R8 ;  /* 0x0000763208087816 */ /* 0x000fc60000000008 */
[----:B------:R-:W-:Y:S01]  /*1ed50*/  FADD.FTZ R12, R12, -UR28 ;  /* 0x8000001c0c0c7e21 */ /* 0x000fe20008010000 */
[----:B------:R-:W-:-:S03]  /*1ed60*/  SHF.L.U32 R8, R8, 0x10, RZ ;  /* 0x0000001008087819 */ /* 0x000fc600000006ff */
[----:B------:R-:W-:Y:S02]  /*1ed70*/  FMUL.FTZ R20, R12, UR16 ;  /* 0x000000100c147c20 */ /* 0x000fe40008410000 */
[----:B------:R-:W-:Y:S02]  /*1ed80*/  FADD.FTZ R8, R8, -UR28 ;  /* 0x8000001c08087e21 */ /* 0x000fe40008010000 */
[----:B------:R-:W-:Y:S02]  /*1ed90*/  @P1 FFMA.FTZ R12, R5, R20, R2 ;  /* 0x00000014050c1223 */ /* 0x000fe40000010002 */
[----:B------:R-:W-:Y:S01]  /*1eda0*/  FMUL.FTZ R22, R8, UR16 ;  /* 0x0000001008167c20 */ /* 0x000fe20008410000 */
[----:B--2---:R-:W-:Y:S01]  /*1edb0*/  SHF.L.U32 R8, R6, 0x10, RZ ;  /* 0x0000001006087819 */ /* 0x004fe200000006ff */
[----:B------:R-:W-:Y:S01]  /*1edc0*/  @P1 FMUL.FTZ R13, R12, -1.4426950216293334961 ;  /* 0xbfb8aa3b0c0d1820 */ /* 0x000fe20000410000 */
[----:B------:R-:W-:Y:S01]  /*1edd0*/  PRMT R6, R6, 0x7632, R6 ;  /* 0x0000763206067816 */ /* 0x000fe20000000006 */
[----:B------:R-:W-:-:S04]  /*1ede0*/  @P1 FFMA.FTZ R14, R4, R22, R3 ;  /* 0x00000016040e1223 */ /* 0x000fc80000010003 */
[----:B------:R-:W0:Y:S01]  /*1edf0*/  @P1 MUFU.EX2 R13, R13 ;  /* 0x0000000d000d1308 */ /* 0x000e220000000800 */
[----:B------:R-:W-:-:S07]  /*1ee00*/  @P1 FMUL.FTZ R16, R14, -1.4426950216293334961 ;  /* 0xbfb8aa3b0e101820 */ /* 0x000fce0000410000 */
[----:B------:R-:W1:Y:S01]  /*1ee10*/  @P1 MUFU.EX2 R16, R16 ;  /* 0x0000001000101308 */ /* 0x000e620000000800 */
[----:B0-----:R-:W-:Y:S01]  /*1ee20*/  @P1 FADD.FTZ R15, R13, 1 ;  /* 0x3f8000000d0f1421 */ /* 0x001fe20000010000 */
[----:B------:R-:W-:Y:S01]  /*1ee30*/  SHF.L.U32 R13, R6, 0x10, RZ ;  /* 0x00000010060d7819 */ /* 0x000fe200000006ff */
[----:B------:R-:W-:-:S05]  /*1ee40*/  FFMA.FTZ R6, R0, R20, R11 ;  /* 0x0000001400067223 */ /* 0x000fca000001000b */
[----:B------:R-:W0:Y:S01]  /*1ee50*/  @P1 MUFU.RCP R15, R15 ;  /* 0x0000000f000f1308 */ /* 0x000e220000001000 */
[----:B-1----:R-:W-:-:S07]  /*1ee60*/  @P1 FADD.FTZ R17, R16, 1 ;  /* 0x3f80000010111421 */ /* 0x002fce0000010000 */
[----:B------:R-:W1:Y:S01]  /*1ee70*/  @P1 MUFU.RCP R18, R17 ;  /* 0x0000001100121308 */ /* 0x000e620000001000 */
[----:B0-----:R-:W-:-:S04]  /*1ee80*/  @P1 FADD.FTZ R19, -R15, 1 ;  /* 0x3f8000000f131421 */ /* 0x001fc80000010100 */
[----:B------:R-:W-:Y:S01]  /*1ee90*/  @P1 FFMA.FTZ R19, R12, R19, 1 ;  /* 0x3f8000000c131423 */ /* 0x000fe20000010013 */
[----:B------:R-:W-:Y:S01]  /*1eea0*/  @P1 FMUL.FTZ R12, R8, R15 ;  /* 0x0000000f080c1220 */ /* 0x000fe20000410000 */
[----:B------:R-:W-:Y:S01]  /*1eeb0*/  FFMA.FTZ R15, R0, R22, R11 ;  /* 0x00000016000f7223 */ /* 0x000fe2000001000b */
[----:B-1----:R-:W-:Y:S02]  /*1eec0*/  @P1 FADD.FTZ R21, -R18, 1 ;  /* 0x3f80000012151421 */ /* 0x002fe40000010100 */
[----:B------:R-:W-:Y:S01]  /*1eed0*/  @P1 FMUL.FTZ R8, R12, R19 ;  /* 0x000000130c081220 */ /* 0x000fe20000410000 */
[----:B------:R-:W-:Y:S01]  /*1eee0*/  SHF.R.S32.HI R12, RZ, 0x1f, R23 ;  /* 0x0000001fff0c7819 */ /* 0x000fe20000011417 */
[----:B------:R-:W-:Y:S01]  /*1eef0*/  @P1 FMUL.FTZ R18, R13, R18 ;  /* 0x000000120d121220 */ /* 0x000fe20000410000 */
[----:B------:R-:W-:Y:S01]  /*1ef00*/  @P1 FFMA.FTZ R21, R14, R21, 1 ;  /* 0x3f8000000e151423 */ /* 0x000fe20000010015 */
[----:B------:R-:W-:Y:S01]  /*1ef10*/  FFMA.FTZ R6, R5, R8, -R6 ;  /* 0x0000000805067223 */ /* 0x000fe20000010806 */
[----:B------:R-:W-:-:S02]  /*1ef20*/  ISETP.GE.AND.EX P0, PT, R12, UR19, PT, P0 ;  /* 0x000000130c007c0c */ /* 0x000fc4000bf06300 */
[----:B------:R-:W-:Y:S01]  /*1ef30*/  @P1 FMUL.FTZ R13, R18, R21 ;  /* 0x00000015120d1220 */ /* 0x000fe20000410000 */
[C---:B------:R-:W-:Y:S02]  /*1ef40*/  PRMT R8, R9.reuse, 0x7632, R8 ;  /* 0x0000763209087816 */ /* 0x040fe40000000008 */
[----:B------:R-:W-:Y:S01]  /*1ef50*/  SHF.L.U32 R14, R9, 0x10, RZ ;  /* 0x00000010090e7819 */ /* 0x000fe200000006ff */
[----:B------:R-:W-:Y:S01]  /*1ef60*/  FFMA.FTZ R17, R4, R13, -R15 ;  /* 0x0000000d04117223 */ /* 0x000fe2000001080f */
[----:B------:R-:W-:Y:S02]  /*1ef70*/  IADD3 R21, PT, PT, R23, 0x8, RZ ;  /* 0x0000000817157810 */ /* 0x000fe40007ffe0ff */
[----:B------:R-:W-:-:S04]  /*1ef80*/  SHF.L.U32 R16, R8, 0x10, RZ ;  /* 0x0000001008107819 */ /* 0x000fc800000006ff */
        /* <DEDUP_REMOVED lines=13> */
.L_x_390:
[----:B------:R-:W-:Y:S05]  /*1f060*/  BSYNC.RECONVERGENT B0 ;  /* 0x0000000000007941 */ /* 0x000fea0003800200 */
.L_x_389:
[----:B------:R-:W-:Y:S01]  /*1f070*/  ISETP.NE.AND P1, PT, RZ, UR12, PT ;  /* 0x0000000cff007c0c */ /* 0x000fe2000bf25270 */
[----:B------:R-:W-:Y:S01]  /*1f080*/  FADD.FTZ R14, R14, -UR28 ;  /* 0x8000001c0e0e7e21 */ /* 0x000fe20008010000 */
[----:B------:R-:W-:Y:S01]  /*1f090*/  FADD.FTZ R16, R16, -UR28 ;  /* 0x8000001c10107e21 */ /* 0x000fe20008010000 */
[----:B------:R-:W-:Y:S02]  /*1f0a0*/  ISETP.GE.U32.AND P0, PT, R21, UR18, PT ;  /* 0x0000001215007c0c */ /* 0x000fe4000bf06070 */
[----:B------:R-:W-:Y:S01]  /*1f0b0*/  SHF.R.S32.HI R22, RZ, 0x1f, R21 ;  /* 0x0000001fff167819 */ /* 0x000fe20000011415 */
[----:B------:R-:W-:Y:S01]  /*1f0c0*/  FMUL.FTZ R14, R14, UR16 ;  /* 0x000000100e0e7c20 */ /* 0x000fe20008410000 */
[----:B------:R-:W-:Y:S01]  /*1f0d0*/  FMUL.FTZ R16, R16, UR16 ;  /* 0x0000001010107c20 */ /* 0x000fe20008410000 */
[C---:B------:R-:W-:Y:S02]  /*1f0e0*/  PRMT R6, R7.reuse, 0x7632, R6 ;  /* 0x0000763207067816 */ /* 0x040fe40000000006 */
[----:B------:R-:W-:Y:S01]  /*1f0f0*/  SHF.L.U32 R8, R7, 0x10, RZ ;  /* 0x0000001007087819 */ /* 0x000fe200000006ff */
[--C-:B------:R-:W-:Y:S01]  /*1f100*/  FFMA.FTZ R20, R0, R14, R11.reuse ;  /* 0x0000000e00147223 */ /* 0x100fe2000001000b */
[----:B------:R-:W-:Y:S01]  /*1f110*/  ISETP.GE.AND.EX P0, PT, R22, UR19, PT, P0 ;  /* 0x0000001316007c0c */ /* 0x000fe2000bf06300 */
[----:B------:R-:W-:Y:S01]  /*1f120*/  FFMA.FTZ R19, R0, R16, R11 ;  /* 0x0000001000137223 */ /* 0x000fe2000001000b */
[----:B------:R-:W-:Y:S01]  /*1f130*/  SHF.L.U32 R7, R6, 0x10, RZ ;  /* 0x0000001006077819 */ /* 0x000fe200000006ff */
[----:B------:R-:W-:Y:S10]  /*1f140*/  @!P1 BRA `(.L_x_391) ;  /* 0x0000000000489947 */ /* 0x000ff40003800000 */
        /* <DEDUP_REMOVED lines=18> */
.L_x_391:
        /* <DEDUP_REMOVED lines=16> */
.L_x_393:
[----:B------:R-:W-:Y:S05]  /*1f370*/  BSYNC.RECONVERGENT B0 ;  /* 0x0000000000007941 */ /* 0x000fea0003800200 */
.L_x_392:
        /* <DEDUP_REMOVED lines=10> */
.L_x_369:
        /* <DEDUP_REMOVED lines=16> */
.L_x_397:
[----:B------:R-:W-:Y:S05]  /*1f520*/  BSYNC.RECONVERGENT B0 ;  /* 0x0000000000007941 */ /* 0x000fea0003800200 */
.L_x_396:
        /* <DEDUP_REMOVED lines=11> */
.L_x_399:
[----:B------:R-:W2:Y:S04]  /*1f5e0*/  LDG.E.STRONG.GPU R5, desc[UR10][R2.64] ;  /* 0x0000000a02057981 */ /* 0x000ea8000c1ef900 */
[----:B--2---:R-:W-:Y:S01]  /*1f5f0*/  CCTL.IVALL ;  /* 0x00000000ff00798f */ /* 0x004fe20002000000 */
[----:B------:R-:W-:Y:S05]  /*1f600*/  YIELD ;  /* 0x0000000000007946 */ /* 0x000fea0003800000 */
[----:B------:R-:W-:-:S13]  /*1f610*/  ISETP.NE.AND P0, PT, R5, R0, PT ;  /* 0x000000000500720c */ /* 0x000fda0003f05270 */
[----:B------:R-:W-:Y:S05]  /*1f620*/  @P0 BRA `(.L_x_399) ;  /* 0xfffffffc00ec0947 */ /* 0x000fea000383ffff */
.L_x_398:
        /* <DEDUP_REMOVED lines=59> */
[----:B------:R-:W-:Y:S01]  /*1f9e0*/  SHF.L.U32 R31, R11, 0x2, RZ ;  /* 0x000000020b1f7819 */ /* 0x000fe200000006ff */
[----:B------:R-:W-:Y:S01]  /*1f9f0*/  UMOV UR4, URZ ;  /* 0x000000ff00047c82 */ /* 0x000fe20008000000 */
[----:B------:R-:W-:-:S02]  /*1fa00*/  SHF.L.U64.HI R33, R0, 0x2, R3 ;  /* 0x0000000200217819 */ /* 0x000fc40000010203 */
[----:B------:R-:W-:Y:S02]  /*1fa10*/  IADD3 R5, PT, PT, R7, UR4, RZ ;  /* 0x0000000407057c10 */ /* 0x000fe4000fffe0ff */
[----:B------:R-:W-:Y:S01]  /*1fa20*/  MOV R2, R6 ;  /* 0x0000000600027202 */ /* 0x000fe20000000f00 */
[----:B------:R-:W-:Y:S01]  /*1fa30*/  IMAD.WIDE.U32 R6, R10, 0x4, RZ ;  /* 0x000000040a067825 */ /* 0x000fe200078e00ff */
[----:B0-----:R-:W-:Y:S02]  /*1fa40*/  IADD3 R27, P1, PT, R22, UR6, RZ ;  /* 0x00000006161b7c10 */ /* 0x001fe4000ff3e0ff */
[----:B------:R-:W-:Y:S02]  /*1fa50*/  SHF.L.U64.HI R29, R28, 0x2, R35 ;  /* 0x000000021c1d7819 */ /* 0x000fe40000010223 */
[----:B-1----:R-:W-:Y:S02]  /*1fa60*/  IADD3 R24, P2, PT, R22, UR8, RZ ;  /* 0x0000000816187c10 */ /* 0x002fe4000ff5e0ff */
[----:B------:R-:W-:-:S02]  /*1fa70*/  IADD3.X R26, PT, PT, R23, UR7, RZ, P1, !PT ;  /* 0x00000007171a7c10 */ /* 0x000fc40008ffe4ff */
[C---:B------:R-:W-:Y:S02]  /*1fa80*/  IADD3.X R25, PT, PT, R23.reuse, UR9, RZ, P2, !PT ;  /* 0x0000000917197c10 */ /* 0x040fe400097fe4ff */
[----:B--2---:R-:W-:Y:S02]  /*1fa90*/  IADD3 R22, P1, PT, R22, UR12, RZ ;  /* 0x0000000c16167c10 */ /* 0x004fe4000ff3e0ff */
[----:B------:R-:W-:Y:S02]  /*1faa0*/  IADD3 R18, P2, PT, RZ, -R9, RZ ;  /* 0x80000009ff127210 */ /* 0x000fe40007f5e0ff */
[----:B------:R-:W-:Y:S02]  /*1fab0*/  IADD3.X R23, PT, PT, R23, UR13, RZ, P1, !PT ;  /* 0x0000000d17177c10 */ /* 0x000fe40008ffe4ff */
[----:B------:R-:W-:Y:S02]  /*1fac0*/  IADD3 R31, PT, PT, R7, R31, RZ ;  /* 0x0000001f071f7210 */ /* 0x000fe40007ffe0ff */
[----:B------:R-:W-:-:S07]  /*1fad0*/  IADD3.X R20, PT, PT, RZ, -0x1, RZ, P2, !PT ;  /* 0xffffffffff147810 */ /* 0x000fce00017fe4ff */
.L_x_402:
        /* <DEDUP_REMOVED lines=24> */
[----:B--2---:R-:W-:Y:S02]  /*1fc60*/  F2FP.BF16.F32.PACK_AB R19, R13, R4 ;  /* 0x000000040d13723e */ /* 0x004fe400000010ff */
[-C--:B------:R-:W-:Y:S02]  /*1fc70*/  MOV R13, R25.reuse ;  /* 0x00000019000d7202 */ /* 0x080fe40000000f00 */
[----:B---3--:R-:W-:Y:S01]  /*1fc80*/  F2FP.BF16.F32.PACK_AB R21, R17, R14 ;  /* 0x0000000e1115723e */ /* 0x008fe200000010ff */
[----:B------:R0:W-:Y:S04]  /*1fc90*/  STG.E desc[UR10][R8.64], R19 ;  /* 0x0000001308007986 */ /* 0x0001e8000c10190a */
[----:B------:R0:W-:Y:S01]  /*1fca0*/  STG.E desc[UR10][R12.64], R21 ;  /* 0x000000150c007986 */ /* 0x0001e2000c10190a */
[----:B------:R-:W-:Y:S01]  /*1fcb0*/  IADD3.X R25, PT, PT, RZ, R25, RZ, P3, !PT ;  /* 0x00000019ff197210 */ /* 0x000fe20001ffe4ff */
[----:B------:R-:W-:Y:S06]  /*1fcc0*/  @P1 BRA `(.L_x_402) ;  /* 0xfffffffc00841947 */ /* 0x000fec000383ffff */
.L_x_401:
[----:B------:R-:W-:Y:S05]  /*1fcd0*/  BSYNC.RECONVERGENT B0 ;  /* 0x0000000000007941 */ /* 0x000fea0003800200 */
.L_x_400:
        /* <DEDUP_REMOVED lines=10> */
.L_x_403:
[C---:B------:R-:W-:Y:S02]  /*1fd80*/  SHF.L.U32 R12, R2.reuse, 0x2, RZ ;  /* 0x00000002020c7819 */ /* 0x040fe400000006ff */
[----:B------:R-:W-:Y:S02]  /*1fd90*/  SHF.L.U64.HI R10, R2, 0x2, R5 ;  /* 0x00000002020a7819 */ /* 0x000fe40000010205 */
[----:B-1----:R-:W-:-:S04]  /*1fda0*/  IADD3 R4, P0, PT, R12, UR4, RZ ;  /* 0x000000040c047c10 */ /* 0x002fc8000ff1e0ff */
[----:B------:R-:W-:Y:S02]  /*1fdb0*/  IADD3.X R5, PT, PT, R10, UR5, RZ, P0, !PT ;  /* 0x000000050a057c10 */ /* 0x000fe400087fe4ff */
[C---:B------:R-:W-:Y:S02]  /*1fdc0*/  IADD3 R6, P0, PT, R4.reuse, R15, RZ ;  /* 0x0000000f04067210 */ /* 0x040fe40007f1e0ff */
[C---:B------:R-:W-:Y:S02]  /*1fdd0*/  IADD3 R22, P2, PT, R4.reuse, R21, RZ ;  /* 0x0000001504167210 */ /* 0x040fe40007f5e0ff */
[C---:B------:R-:W-:Y:S02]  /*1fde0*/  IADD3.X R7, PT, PT, R5.reuse, R13, RZ, P0, !PT ;  /* 0x0000000d05077210 */ /* 0x040fe400007fe4ff */
[----:B------:R-:W-:Y:S02]  /*1fdf0*/  IADD3 R8, P1, PT, R4, R17, RZ ;  /* 0x0000001104087210 */ /* 0x000fe40007f3e0ff */
[C---:B---3--:R-:W-:Y:S01]  /*1fe00*/  IADD3.X R23, PT, PT, R5.reuse, R19, RZ, P2, !PT ;  /* 0x0000001305177210 */ /* 0x048fe200017fe4ff */
[----:B------:R1:W3:Y:S01]  /*1fe10*/  LDG.E R4, desc[UR10][R4.64] ;  /* 0x0000000a04047981 */ /* 0x0002e2000c1e1900 */
[----:B------:R-:W-:-:S03]  /*1fe20*/  IADD3.X R9, PT, PT, R5, R11, RZ, P1, !PT ;  /* 0x0000000b05097210 */ /* 0x000fc60000ffe4ff */
[----:B------:R-:W3:Y:S04]  /*1fe30*/  LDG.E R7, desc[UR10][R6.64] ;  /* 0x0000000a06077981 */ /* 0x000ee8000c1e1900 */
[----:B------:R-:W4:Y:S04]  /*1fe40*/  LDG.E R8, desc[UR10][R8.64] ;  /* 0x0000000a08087981 */ /* 0x000f28000c1e1900 */
[----:B------:R-:W4:Y:S01]  /*1fe50*/  LDG.E R23, desc[UR10][R22.64] ;  /* 0x0000000a16177981 */ /* 0x000f22000c1e1900 */
[----:B------:R-:W-:Y:S02]  /*1fe60*/  LOP3.LUT R14, R12, 0xfffffffc, RZ, 0xc0, !PT ;  /* 0xfffffffc0c0e7812 */ /* 0x000fe400078ec0ff */
[----:B------:R-:W-:-:S02]  /*1fe70*/  LOP3.LUT R16, R10, 0x1, RZ, 0xc0, !PT ;  /* 0x000000010a107812 */ /* 0x000fc400078ec0ff */
[----:B0-----:R-:W-:Y:S02]  /*1fe80*/  IADD3 R24, P0, PT, R14, UR6, RZ ;  /* 0x000000060e187c10 */ /* 0x001fe4000ff1e0ff */
[----:B-1----:R-:W-:Y:S02]  /*1fe90*/  LOP3.LUT R5, R10, 0x3, RZ, 0xc0, !PT ;  /* 0x000000030a057812 */ /* 0x002fe400078ec0ff */
[----:B------:R-:W-:Y:S02]  /*1fea0*/  IADD3.X R25, PT, PT, R16, UR7, RZ, P0, !PT ;  /* 0x0000000710197c10 */ /* 0x000fe400087fe4ff */
[----:B--2---:R-:W-:-:S04]  /*1feb0*/  IADD3 R26, P0, PT, R14, UR8, RZ ;  /* 0x000000080e1a7c10 */ /* 0x004fc8000ff1e0ff */
[----:B------:R-:W-:Y:S02]  /*1fec0*/  IADD3.X R27, PT, PT, R16, UR9, RZ, P0, !PT ;  /* 0x00000009101b7c10 */ /* 0x000fe400087fe4ff */
[----:B---3--:R-:W-:Y:S02]  /*1fed0*/  F2FP.BF16.F32.PACK_AB R29, R7, R4 ;  /* 0x00000004071d723e */ /* 0x008fe400000010ff */
[----:B------:R-:W-:-:S04]  /*1fee0*/  IADD3 R4, P1, PT, R14, UR4, RZ ;  /* 0x000000040e047c10 */ /* 0x000fc8000ff3e0ff */
[----:B------:R-:W-:Y:S02]  /*1fef0*/  IADD3.X R5, PT, PT, R5, UR5, RZ, P1, !PT ;  /* 0x0000000505057c10 */ /* 0x000fe40008ffe4ff */
[----:B----4-:R-:W-:Y:S02]  /*1ff00*/  F2FP.BF16.F32.PACK_AB R31, R23, R8 ;  /* 0x00000008171f723e */ /* 0x010fe400000010ff */
        /* <DEDUP_REMOVED lines=9> */
[----:B------:R-:W2:Y:S04]  /*1ffa0*/  LDG.E R33, desc[UR10][R22.64+0x700] ;  /* 0x0007000a16217981 */ /* 0x000ea8000c1e1900 */
[----:B------:R-:W3:Y:S04]  /*1ffb0*/  LDG.E R16, desc[UR10][R8.64+0x700] ;  /* 0x0007000a08107981 */ /* 0x000ee8000c1e1900 */
[----:B------:R-:W3:Y:S01]  /*1ffc0*/  LDG.E R35, desc[UR10][R6.64+0x700] ;  /* 0x0007000a06237981 */ /* 0x000ee2000c1e1900 */
[----:B------:R-:W-:-:S04]  /*1ffd0*/  IADD3 R28, P0, PT, R12, 0x700, RZ ;  /* 0x000007000c1c7810 */ /* 0x000fc80007f1e0ff */
[----:B------:R-:W-:Y:S02]  /*1ffe0*/  IADD3.X R18, PT, PT, RZ, R10, RZ, P0, !PT ;  /* 0x0000000aff127210 */ /* 0x000fe400007fe4ff */
[----:B------:R-:W-:Y:S02]  /*1fff0*/  LOP3.LUT R28, R28, 0xfffffffc, RZ, 0xc0, !PT ;  /* 0xfffffffc1c1c7812 */ /* 0x000fe400078ec0ff */
[----:B------:R-:W-:Y:S02]  /*20000*/  LOP3.LUT R18, R18, 0x1, RZ, 0xc0, !PT ;  /* 0x0000000112127812 */ /* 0x000fe400078ec0ff */
[C---:B0-----:R-:W-:Y:S02]  /*20010*/  IADD3 R24, P0, PT, R28.reuse, UR6, RZ ;  /* 0x000000061c187c10 */ /* 0x041fe4000ff1e0ff */
        /* <DEDUP_REMOVED lines=23> */
[----:B------:R1:W4:Y:S04]  /*20190*/  LDG.E R4, desc[UR10][R4.64+0x1500] ;  /* 0x0015000a04047981 */ /* 0x000328000c1e1900 */
[----:B------:R-:W4:Y:S04]  /*201a0*/  LDG.E R23, desc[UR10][R22.64+0x1500] ;  /* 0x0015000a16177981 */ /* 0x000f28000c1e1900 */
[----:B------:R-:W5:Y:S04]  /*201b0*/  LDG.E R8, desc[UR10][R8.64+0x1500] ;  /* 0x0015000a08087981 */ /* 0x000f68000c1e1900 */
[----:B------:R-:W5:Y:S01]  /*201c0*/  LDG.E R7, desc[UR10][R6.64+0x1500] ;  /* 0x0015000a06077981 */ /* 0x000f62000c1e1900 */
[----:B------:R-:W-:-:S04]  /*201d0*/  IADD3 R12, P0, PT, R12, 0x1500, RZ ;  /* 0x000015000c0c7810 */ /* 0x000fc80007f1e0ff */
[----:B------:R-:W-:Y:S02]  /*201e0*/  IADD3.X R14, PT, PT, RZ, R10, RZ, P0, !PT ;  /* 0x0000000aff0e7210 */ /* 0x000fe400007fe4ff */
[----:B------:R-:W-:Y:S02]  /*201f0*/  LOP3.LUT R10, R12, 0xfffffffc, RZ, 0xc0, !PT ;  /* 0xfffffffc0c0a7812 */ /* 0x000fe400078ec0ff */
[----:B------:R-:W-:Y:S02]  /*20200*/  LOP3.LUT R12, R14, 0x1, RZ, 0xc0, !PT ;  /* 0x000000010e0c7812 */ /* 0x000fe400078ec0ff */
[C---:B--2---:R-:W-:Y:S02]  /*20210*/  IADD3 R28, P0, PT, R10.reuse, UR6, RZ ;  /* 0x000000060a1c7c10 */ /* 0x044fe4000ff1e0ff */
[----:B0-----:R-:W-:Y:S02]  /*20220*/  IADD3 R26, P1, PT, R10, UR8, RZ ;  /* 0x000000080a1a7c10 */ /* 0x001fe4000ff3e0ff */
[----:B------:R-:W-:-:S02]  /*20230*/  IADD3.X R29, PT, PT, R12, UR7, RZ, P0, !PT ;  /* 0x000000070c1d7c10 */ /* 0x000fc400087fe4ff */
[----:B------:R-:W-:Y:S02]  /*20240*/  IADD3.X R27, PT, PT, R12, UR9, RZ, P1, !PT ;  /* 0x000000090c1b7c10 */ /* 0x000fe40008ffe4ff */
[----:B------:R-:W-:-:S04]  /*20250*/  IADD3 R2, PT, PT, R2, 0x700, RZ ;  /* 0x0000070002027810 */ /* 0x000fc80007ffe0ff */
[----:B------:R-:W-:-:S04]  /*20260*/  ISETP.GT.U32.AND P0, PT, R0, R2, PT ;  /* 0x000000020000720c */ /* 0x000fc80003f04070 */
[----:B------:R-:W-:Y:S01]  /*20270*/  ISETP.GT.AND.EX P0, PT, R3, RZ, PT, P0 ;  /* 0x000000ff0300720c */ /* 0x000fe20003f04300 */
[----:B-1----:R-:W-:Y:S01]  /*20280*/  HFMA2 R5, -RZ, RZ, 0, 0 ;  /* 0x00000000ff057431 */ /* 0x002fe200000001ff */
[----:B----4-:R-:W-:Y:S02]  /*20290*/  F2FP.BF16.F32.PACK_AB R23, R23, R4 ;  /* 0x000000041717723e */ /* 0x010fe400000010ff */
[----:B-----5:R-:W-:-:S03]  /*202a0*/  F2FP.BF16.F32.PACK_AB R9, R7, R8 ;  /* 0x000000080709723e */ /* 0x020fc600000010ff */
[----:B------:R3:W-:Y:S04]  /*202b0*/  STG.E desc[UR10][R28.64], R23 ;  /* 0x000000171c007986 */ /* 0x0007e8000c10190a */
[----:B------:R3:W-:Y:S02]  /*202c0*/  STG.E desc[UR10][R26.64], R9 ;  /* 0x000000091a007986 */ /* 0x0007e4000c10190a */
[----:B------:R-:W-:Y:S05]  /*202d0*/  @P0 BRA `(.L_x_403) ;  /* 0xfffffff800a80947 */ /* 0x000fea000383ffff */
[----:B------:R-:W-:Y:S05]  /*202e0*/  EXIT ;  /* 0x000000000000794d */ /* 0x000fea0003800000 */
.L_x_404:
        /* <DEDUP_REMOVED lines=9> */
.L_x_4887:


//--------------------- .text._Z35group_norm_nhwc_bwd_one_pass_kernelI11Bf16IOFp16WLi64ELi112ELi448EEv26Group_norm_nhwc_bwd_params --------------------------
	.section	.text._Z35group_norm_nhwc_bwd_one_pass_kernelI11Bf16IOFp16WLi64ELi112ELi448EEv26Group_norm_nhwc_bwd_params,"ax",@progbits
	.align	128
        .global         _Z35group_norm_nhwc_bwd_one_pass_kernelI11Bf16IOFp16WLi64ELi112ELi448EEv26Group_norm_nhwc_bwd_params
        .type           _Z35group_norm_nhwc_bwd_one_pass_kernelI11Bf16IOFp16WLi64ELi112ELi448EEv26Group_norm_nhwc_bwd_params,@function
        .size           _Z35group_norm_nhwc_bwd_one_pass_kernelI11Bf16IOFp16WLi64ELi112ELi448EEv26Group_norm_nhwc_bwd_params,(.L_x_4888 - _Z35group_norm_nhwc_bwd_one_pass_kernelI11Bf16IOFp16WLi64ELi112ELi448EEv26Group_norm_nhwc_bwd_params)
        .other          _Z35group_norm_nhwc_bwd_one_pass_kernelI11Bf16IOFp16WLi64ELi112ELi448EEv26Group_norm_nhwc_bwd_params,@"STO_CUDA_ENTRY STV_DEFAULT"
_Z35group_norm_nhwc_bwd_one_pass_kernelI11Bf16IOFp16WLi64ELi112ELi448EEv26Group_norm_nhwc_bwd_params:
.text._Z35group_norm_nhwc_bwd_one_pass_kernelI11Bf16IOFp16WLi64ELi112ELi448EEv26Group_norm_nhwc_bwd_params:
        /* <DEDUP_REMOVED lines=53> */
.L_x_448:
        /* <DEDUP_REMOVED lines=237> */
[----:B------:R-:W-:Y:S01]  /*1220*/  PRMT R74, R59, 0x7632, R74 ;  /* 0x000076323b4a7816 */ /* 0x000fe2000000004a */
[----:B------:R-:W-:-:S02]  /*1230*/  @P1 HADD2.F32 R53, -RZ, R38.H0_H0 ;  /* 0x20000026ff351230 */ /* 0x000fc40000004100 */
[----:B------:R-:W-:Y:S02]  /*1240*/  @P1 HADD2.F32 R66, -RZ, R39.H0_H0 ;  /* 0x20000027ff421230 */ /* 0x000fe40000004100 */
[----:B------:R-:W-:Y:S02]  /*1250*/  HADD2.F32 R68, -RZ, R68.H0_H0 ;  /* 0x20000044ff447230 */ /* 0x000fe40000004100 */
[----:B------:R-:W-:Y:S01]  /*1260*/  HADD2.F32 R67, -RZ, R67.H0_H0 ;  /* 0x20000043ff437230 */ /* 0x000fe20000004100 */
        /* <DEDUP_REMOVED lines=150> */
.L_x_406:
        /* <DEDUP_REMOVED lines=288> */
.L_x_407:
        /* <DEDUP_REMOVED lines=36> */
.L_x_409:
[----:B------:R-:W-:Y:S05]  /*3010*/  BSYNC.RECONVERGENT B0 ;  /* 0x0000000000007941 */ /* 0x000fea0003800200 */
.L_x_408:
        /* <DEDUP_REMOVED lines=39> */
.L_x_411:
[----:B------:R-:W-:Y:S05]  /*3290*/  BSYNC.RECONVERGENT B0 ;  /* 0x0000000000007941 */ /* 0x000fea0003800200 */
.L_x_410:
        /* <DEDUP_REMOVED lines=38> */
.L_x_413:
[----:B------:R-:W-:Y:S05]  /*3500*/  BSYNC.RECONVERGENT B0 ;  /* 0x0000000000007941 */ /* 0x000fea0003800200 */
.L_x_412:
        /* <DEDUP_REMOVED lines=29> */
.L_x_415:
[----:B------:R-:W-:Y:S05]  /*36e0*/  BSYNC.RECONVERGENT B0 ;  /* 0x0000000000007941 */ /* 0x000fea0003800200 */
.L_x_414:
        /* <DEDUP_REMOVED lines=24> */
.L_x_418:
[----:B-1----:R-:W2:Y:S04]  /*3870*/  LDG.E.STRONG.GPU R34, desc[UR8][R32.64] ;  /* 0x0000000820227981 */ /* 0x002ea8000c1ef900 */
[----:B--2---:R-:W-:Y:S01]  /*3880*/  CCTL.IVALL ;  /* 0x00000000ff00798f */ /* 0x004fe20002000000 */
[----:B------:R-:W-:Y:S05]  /*3890*/  YIELD ;  /* 0x0000000000007946 */ /* 0x000fea0003800000 */
[----:B------:R-:W-:-:S13]  /*38a0*/  ISETP.NE.AND P0, PT, R34, R41, PT ;  /* 0x000000292200720c */ /* 0x000fda0003f05270 */
[----:B------:R-:W-:Y:S05]  /*38b0*/  @P0 BRA `(.L_x_418) ;  /* 0xfffffffc00ec0947 */ /* 0x000fea000383ffff */
.L_x_417:
        /* <DEDUP_REMOVED lines=15> */
.L_x_420:
        /* <DEDUP_REMOVED lines=60> */
.L_x_419:
        /* <DEDUP_REMOVED lines=34> */
.L_x_421:
        /* <DEDUP_REMOVED lines=18> */
.L_x_422:
        /* <DEDUP_REMOVED lines=9> */
.L_x_423:
[----:B------:R-:W-:Y:S05]  /*4140*/  BSYNC.RECONVERGENT B0 ;  /* 0x0000000000007941 */ /* 0x000fea0003800200 */
.L_x_416:
        /* <DEDUP_REMOVED lines=65> */
.L_x_424:
        /* <DEDUP_REMOVED lines=20> */
.L_x_426:
[----:B------:R-:W-:Y:S05]  /*46a0*/  BSYNC.RECONVERGENT B0 ;  /* 0x0000000000007941 */ /* 0x000fea0003800200 */
.L_x_425:
        /* <DEDUP_REMOVED lines=63> */
.L_x_427:
        /* <DEDUP_REMOVED lines=18> */
.L_x_429:
[----:B------:R-:W-:Y:S05]  /*4bc0*/  BSYNC.RECONVERGENT B0 ;  /* 0x0000000000007941 */ /* 0x000fea0003800200 */
.L_x_428:
        /* <DEDUP_REMOVED lines=21> */
.L_x_430:
        /* <DEDUP_REMOVED lines=18> */
.L_x_432:
[----:B------:R-:W-:Y:S05]  /*4e40*/  BSYNC.RECONVERGENT B0 ;  /* 0x0000000000007941 */ /* 0x000fea0003800200 */
.L_x_431:
        /* <DEDUP_REMOVED lines=21> */
.L_x_433:
        /* <DEDUP_REMOVED lines=18> */
.L_x_435:
[----:B------:R-:W-:Y:S05]  /*50c0*/  BSYNC.RECONVERGENT B0 ;  /* 0x0000000000007941 */ /* 0x000fea0003800200 */
.L_x_434:
        /* <DEDUP_REMOVED lines=21> */
.L_x_436:
        /* <DEDUP_REMOVED lines=18> */
.L_x_438:
[----:B------:R-:W-:Y:S05]  /*5340*/  BSYNC.RECONVERGENT B0 ;  /* 0x0000000000007941 */ /* 0x000fea0003800200 */
.L_x_437:
        /* <DEDUP_REMOVED lines=21> */
.L_x_439:
        /* <DEDUP_REMOVED lines=18> */
.L_x_441:
[----:B------:R-:W-:Y:S05]  /*55c0*/  BSYNC.RECONVERGENT B0 ;  /* 0x0000000000007941 */ /* 0x000fea0003800200 */
.L_x_440:
        /* <DEDUP_REMOVED lines=21> */
.L_x_442:
        /* <DEDUP_REMOVED lines=18> */
.L_x_444:
[----:B------:R-:W-:Y:S05]  /*5840*/  BSYNC.RECONVERGENT B0 ;  /* 0x0000000000007941 */ /* 0x000fea0003800200 */
.L_x_443:
        /* <DEDUP_REMOVED lines=21> */
.L_x_445:
        /* <DEDUP_REMOVED lines=18> */
.L_x_447:
[----:B------:R-:W-:Y:S05]  /*5ac0*/  BSYNC.RECONVERGENT B0 ;  /* 0x0000000000007941 */ /* 0x000fea0003800200 */
.L_x_446:
[----:B------:R-:W-:Y:S02]  /*5ad0*/  IADD3 R8, PT, PT, R3, R8, RZ ;  /* 0x0000000803087210 */ /* 0x000fe40007ffe0ff */
[----:B------:R-:W-:Y:S02]  /*5ae0*/  IADD3 R6, PT, PT, R6, 0x1, RZ ;  /* 0x0000000106067810 */ /* 0x000fe40007ffe0ff */
[----:B------:R-:W-:-:S13]  /*5af0*/  ISETP.GE.AND P0, PT, R8, UR4, PT ;  /* 0x0000000408007c0c */ /* 0x000fda000bf06270 */
[----:B------:R-:W-:Y:S05]  /*5b00*/  @!P0 BRA `(.L_x_448) ;  /* 0xffffffa800108947 */ /* 0x000fea000383ffff */
.L_x_405:
        /* <DEDUP_REMOVED lines=19> */
.L_x_450:
[----:B------:R-:W-:Y:S05]  /*5c40*/  BSYNC.RECONVERGENT B0 ;  /* 0x0000000000007941 */ /* 0x000fea0003800200 */
.L_x_449:
[----:B------:R-:W-:Y:S05]  /*5c50*/  @P0 EXIT ;  /* 0x000000000000094d */ /* 0x000fea0003800000 */
[----:B------:R-:W-:Y:S05]  /*5c60*/  @P2 BRA `(.L_x_451) ;  /* 0x0000000000202947 */ /* 0x000fea0003800000 */
[----:B------:R-:W-:-:S05]  /*5c70*/  IMAD R0, R6, R7, RZ ;  /* 0x0000000706007224 */ /* 0x000fca00078e02ff */
[----:B------:R-:W-:-:S13]  /*5c80*/  ISETP.NE.AND P0, PT, R0, -0x1, PT ;  /* 0xffffffff0000780c */ /* 0x000fda0003f05270 */
[----:B------:R-:W-:Y:S05]  /*5c90*/  @!P0 BRA `(.L_x_451) ;  /* 0x0000000000148947 */ /* 0x000fea0003800000 */
.L_x_452:
[----:B-1----:R-:W2:Y:S04]  /*5ca0*/  LDG.E.STRONG.GPU R3, desc[UR8][R4.64] ;  /* 0x0000000804037981 */ /* 0x002ea8000c1ef900 */
[----:B--2---:R-:W-:Y:S01]  /*5cb0*/  CCTL.IVALL ;  /* 0x00000000ff00798f */ /* 0x004fe20002000000 */
[----:B------:R-:W-:Y:S05]  /*5cc0*/  YIELD ;  /* 0x0000000000007946 */ /* 0x000fea0003800000 */
[----:B------:R-:W-:-:S13]  /*5cd0*/  ISETP.NE.AND P0, PT, R3, R0, PT ;  /* 0x000000000300720c */ /* 0x000fda0003f05270 */
[----:B------:R-:W-:Y:S05]  /*5ce0*/  @P0 BRA `(.L_x_452) ;  /* 0xfffffffc00ec0947 */ /* 0x000fea000383ffff */
.L_x_451:
        /* <DEDUP_REMOVED lines=75> */
.L_x_455:
        /* <DEDUP_REMOVED lines=21> */
[----:B--2---:R-:W-:Y:S02]  /*62f0*/  F2FP.F16.F32.PACK_AB R17, R11, R8 ;  /* 0x000000080b11723e */ /* 0x004fe400000000ff */
[----:B------:R-:W-:-:S02]  /*6300*/  MOV R8, R20 ;  /* 0x0000001400087202 */ /* 0x000fc40000000f00 */
[-C--:B------:R-:W-:Y:S02]  /*6310*/  MOV R11, R23.reuse ;  /* 0x00000017000b7202 */ /* 0x080fe40000000f00 */
[----:B---3--:R-:W-:Y:S01]  /*6320*/  F2FP.F16.F32.PACK_AB R19, R15, R12 ;  /* 0x0000000c0f13723e */ /* 0x008fe200000000ff */
[----:B------:R0:W-:Y:S04]  /*6330*/  STG.E desc[UR8][R8.64], R17 ;  /* 0x0000001108007986 */ /* 0x0001e8000c101908 */
[----:B------:R0:W-:Y:S01]  /*6340*/  STG.E desc[UR8][R10.64], R19 ;  /* 0x000000130a007986 */ /* 0x0001e2000c101908 */
[----:B------:R-:W-:Y:S02]  /*6350*/  IADD3 R20, P4, PT, R20, 0x700, RZ ;  /* 0x0000070014147810 */ /* 0x000fe40007f9e0ff */
[----:B------:R-:W-:-:S02]  /*6360*/  IADD3.X R23, PT, PT, RZ, R23, RZ, P3, !PT ;  /* 0x00000017ff177210 */ /* 0x000fc40001ffe4ff */
[----:B------:R-:W-:Y:S01]  /*6370*/  IADD3.X R21, PT, PT, RZ, R21, RZ, P4, !PT ;  /* 0x00000015ff157210 */ /* 0x000fe200027fe4ff */
[----:B------:R-:W-:Y:S08]  /*6380*/  @P1 BRA `(.L_x_455) ;  /* 0xfffffffc00841947 */ /* 0x000ff0000383ffff */
.L_x_454:
[----:B------:R-:W-:Y:S05]  /*6390*/  BSYNC.RECONVERGENT B0 ;  /* 0x0000000000007941 */ /* 0x000fea0003800200 */
.L_x_453:
        /* <DEDUP_REMOVED lines=10> */
.L_x_456:
        /* <DEDUP_REMOVED lines=21> */
[----:B----4-:R-:W-:Y:S02]  /*6590*/  F2FP.F16.F32.PACK_AB R19, R7, R4 ;  /* 0x000000040713723e */ /* 0x010fe400000000ff */
[----:B------:R-:W-:-:S04]  /*65a0*/  LOP3.LUT R4, R26, 0x3, RZ, 0xc0, !PT ;  /* 0x000000031a047812 */ /* 0x000fc800078ec0ff */
[----:B------:R-:W-:Y:S02]  /*65b0*/  IADD3.X R17, PT, PT, R4, UR5, RZ, P1, !PT ;  /* 0x0000000504117c10 */ /* 0x000fe40008ffe4ff */
[----:B-----5:R-:W-:Y:S02]  /*65c0*/  F2FP.F16.F32.PACK_AB R21, R11, R8 ;  /* 0x000000080b15723e */ /* 0x020fe400000000ff */
        /* <DEDUP_REMOVED lines=20> */
[----:B--2---:R-:W-:Y:S02]  /*6710*/  F2FP.F16.F32.PACK_AB R19, R19, R18 ;  /* 0x000000121313723e */ /* 0x004fe400000000ff */
[----:B---3--:R-:W-:-:S03]  /*6720*/  F2FP.F16.F32.PACK_AB R23, R23, R20 ;  /* 0x000000141717723e */ /* 0x008fc600000000ff */
        /* <DEDUP_REMOVED lines=14> */
[----:B---3--:R-:W-:Y:S02]  /*6810*/  F2FP.F16.F32.PACK_AB R21, R21, R18 ;  /* 0x000000121515723e */ /* 0x008fe400000000ff */
[----:B----4-:R-:W-:-:S03]  /*6820*/  F2FP.F16.F32.PACK_AB R25, R25, R20 ;  /* 0x000000141919723e */ /* 0x010fc600000000ff */
        /* <DEDUP_REMOVED lines=18> */
[----:B---3--:R-:W-:Y:S02]  /*6950*/  F2FP.F16.F32.PACK_AB R5, R5, R16 ;  /* 0x000000100505723e */ /* 0x008fe400000000ff */
[----:B-----5:R-:W-:-:S03]  /*6960*/  F2FP.F16.F32.PACK_AB R7, R9, R6 ;  /* 0x000000060907723e */ /* 0x020fc600000000ff */
[----:B------:R4:W-:Y:S04]  /*6970*/  STG.E desc[UR8][R12.64], R5 ;  /* 0x000000050c007986 */ /* 0x0009e8000c101908 */
[----:B------:R4:W-:Y:S02]  /*6980*/  STG.E desc[UR8][R14.64], R7 ;  /* 0x000000070e007986 */ /* 0x0009e4000c101908 */
[----:B------:R-:W-:Y:S05]  /*6990*/  @P0 BRA `(.L_x_456) ;  /* 0xfffffff800a80947 */ /* 0x000fea000383ffff */
[----:B------:R-:W-:Y:S05]  /*69a0*/  EXIT ;  /* 0x000000000000794d */ /* 0x000fea0003800000 */
.L_x_457:
        /* <DEDUP_REMOVED lines=13> */
.L_x_4888:


//--------------------- .text._Z35group_norm_nhwc_bwd_one_pass_kernelI11Bf16IOFp16WLi128ELi112ELi448EEv26Group_norm_nhwc_bwd_params --------------------------
	.section	.text._Z35group_norm_nhwc_bwd_one_pass_kernelI11Bf16IOFp16WLi128ELi112ELi448EEv26Group_norm_nhwc_bwd_params,"ax",@progbits
	.align	128
        .global         _Z35group_norm_nhwc_bwd_one_pass_kernelI11Bf16IOFp16WLi128ELi112ELi448EEv26Group_norm_nhwc_bwd_params
        .type           _Z35group_norm_nhwc_bwd_one_pass_kernelI11Bf16IOFp16WLi128ELi112ELi448EEv26Group_norm_nhwc_bwd_params,@function
        .size           _Z35group_norm_nhwc_bwd_one_pass_kernelI11Bf16IOFp16WLi128ELi112ELi448EEv26Group_norm_nhwc_bwd_params,(.L_x_4889 - _Z35group_norm_nhwc_bwd_one_pass_kernelI11Bf16IOFp16WLi128ELi112ELi448EEv26Group_norm_nhwc_bwd_params)
        .other          _Z35group_norm_nhwc_bwd_one_pass_kernelI11Bf16IOFp16WLi128ELi112ELi448EEv26Group_norm_nhwc_bwd_params,@"STO_CUDA_ENTRY STV_DEFAULT"
_Z35group_norm_nhwc_bwd_one_pass_kernelI11Bf16IOFp16WLi128ELi112ELi448EEv26Group_norm_nhwc_bwd_params:
.text._Z35group_norm_nhwc_bwd_one_pass_kernelI11Bf16IOFp16WLi128ELi112ELi448EEv26Group_norm_nhwc_bwd_params:
        /* <DEDUP_REMOVED lines=22> */
.L_x_525:
[----:B0-----:R-:W0:Y:S01]  /*0160*/  LDC R13, c[0x0][0x410] ;  /* 0x00010400ff0d7b82 */ /* 0x001e220000000800 */
[----:B-1----:R-:W1:Y:S01]  /*0170*/  LDCU UR4, c[0x0][0x41c] ;  /* 0x00008380ff0477ac */ /* 0x002e620008000800 */
[----:B------:R-:W-:Y:S01]  /*0180*/  ISETP.GE.AND P2, PT, R4, RZ, PT ;  /* 0x000000ff0400720c */ /* 0x000fe20003f46270 */
[----:B------:R-:W2:Y:S01]  /*0190*/  LDCU.128 UR8, c[0x0][0x400] ;  /* 0x00008000ff0877ac */ /* 0x000ea20008000c00 */
[----:B------:R-:W-:Y:S02]  /*01a0*/  CS2R R56, SRZ ;  /* 0x0000000000387805 */ /* 0x000fe4000001ff00 */
[----:B------:R-:W-:Y:S02]  /*01b0*/  CS2R R58, SRZ ;  /* 0x00000000003a7805 */ /* 0x000fe4000001ff00 */
        /* <DEDUP_REMOVED lines=17> */
[----:B------:R-:W-:Y:S01]  /*02d0*/  ISETP.GE.AND P3, PT, R10, RZ, PT ;  /* 0x000000ff0a00720c */ /* 0x000fe20003f66270 */
[----:B-1----:R-:W-:-:S10]  /*02e0*/  IMAD R25, R7, UR4, R0 ;  /* 0x0000000407197c24 */ /* 0x002fd4000f8e0200 */
[-C--:B------:R-:W-:Y:S01]  /*02f0*/  @!P4 IADD3 R8, PT, PT, R8, -R11.reuse, RZ ;  /* 0x8000000b0808c210 */ /* 0x080fe20007ffe0ff */
[----:B------:R-:W0:Y:S01]  /*0300*/  LDCU.U8 UR4, c[0x0][0x414] ;  /* 0x00008280ff0477ac */ /* 0x000e220008000000 */
[----:B------:R-:W-:Y:S02]  /*0310*/  @!P4 IADD3 R9, PT, PT, R9, 0x1, RZ ;  /* 0x000000010909c810 */ /* 0x000fe40007ffe0ff */
[----:B------:R-:W-:Y:S02]  /*0320*/  ISETP.GE.U32.AND P1, PT, R8, R11, PT ;  /* 0x0000000b0800720c */ /* 0x000fe40003f26070 */
[----:B--2---:R-:W-:Y:S02]  /*0330*/  ISETP.GE.U32.AND P0, PT, R25, UR8, PT ;  /* 0x0000000819007c0c */ /* 0x004fe4000bf06070 */
[----:B------:R-:W-:Y:S02]  /*0340*/  SHF.R.S32.HI R15, RZ, 0x1f, R25 ;  /* 0x0000001fff0f7819 */ /* 0x000fe40000011419 */
[----:B------:R-:W-:-:S02]  /*0350*/  ISETP.GT.U32.AND P5, PT, R11, R8, PT ;  /* 0x000000080b00720c */ /* 0x000fc40003fa4070 */
[----:B------:R-:W-:Y:S02]  /*0360*/  IADD3 R11, PT, PT, R8, -R11, RZ ;  /* 0x8000000b080b7210 */ /* 0x000fe40007ffe0ff */
[----:B------:R-:W-:Y:S02]  /*0370*/  ISETP.GE.AND.EX P0, PT, R15, UR9, PT, P0 ;  /* 0x000000090f007c0c */ /* 0x000fe4000bf06300 */
[----:B------:R-:W-:Y:S02]  /*0380*/  SEL R8, R11, R8, !P5 ;  /* 0x000000080b087207 */ /* 0x000fe40006800000 */
[----:B------:R-:W-:Y:S02]  /*0390*/  IADD3 R17, PT, PT, R25, 0x8, RZ ;  /* 0x0000000819117810 */ /* 0x000fe40007ffe0ff */
[----:B------:R-:W-:Y:S02]  /*03a0*/  ISETP.NE.AND P4, PT, R13, RZ, PT ;  /* 0x000000ff0d00720c */ /* 0x000fe40003f85270 */
[----:B------:R-:W-:-:S02]  /*03b0*/  LOP3.LUT R11, RZ, R13, RZ, 0x33, !PT ;  /* 0x0000000dff0b7212 */ /* 0x000fc400078e33ff */
[----:B------:R-:W-:Y:S02]  /*03c0*/  @!P2 IADD3 R8, PT, PT, -R8, RZ, RZ ;  /* 0x000000ff0808a210 */ /* 0x000fe40007ffe1ff */
[----:B------:R-:W-:Y:S01]  /*03d0*/  @P1 IADD3 R9, PT, PT, R9, 0x1, RZ ;  /* 0x0000000109091810 */ /* 0x000fe20007ffe0ff */
[----:B------:R-:W1:Y:S01]  /*03e0*/  @!P0 LDC.64 R20, c[0x0][0x3f8] ;  /* 0x0000fe00ff148b82 */ /* 0x000e620000000a00 */
[----:B------:R-:W-:Y:S02]  /*03f0*/  ISETP.GE.U32.AND P1, PT, R17, UR8, PT ;  /* 0x0000000811007c0c */ /* 0x000fe4000bf26070 */
[----:B------:R-:W-:Y:S02]  /*0400*/  SHF.R.S32.HI R23, RZ, 0x1f, R17 ;  /* 0x0000001fff177819 */ /* 0x000fe40000011411 */
[----:B------:R-:W-:Y:S02]  /*0410*/  SEL R53, R11, R8, !P4 ;  /* 0x000000080b357207 */ /* 0x000fe40006000000 */
[----:B------:R-:W-:Y:S01]  /*0420*/  @!P3 IADD3 R9, PT, PT, -R9, RZ, RZ ;  /* 0x000000ff0909b210 */ /* 0x000fe20007ffe1ff */
[----:B------:R-:W2:Y:S01]  /*0430*/  @!P0 LDC.64 R30, c[0x0][0x3a0] ;  /* 0x0000e800ff1e8b82 */ /* 0x000ea20000000a00 */
[----:B------:R-:W-:Y:S01]  /*0440*/  ISETP.GE.AND.EX P1, PT, R23, UR9, PT, P1 ;  /* 0x0000000917007c0c */ /* 0x000fe2000bf26310 */
[----:B------:R-:W-:Y:S01]  /*0450*/  IMAD R13, R53, 0x70, RZ ;  /* 0x00000070350d7824 */ /* 0x000fe200078e02ff */
[----:B------:R-:W-:-:S02]  /*0460*/  SEL R9, R11, R9, !P4 ;  /* 0x000000090b097207 */ /* 0x000fc40006000000 */
[----:B------:R-:W-:Y:S02]  /*0470*/  IADD3 R19, PT, PT, R25, 0x10, RZ ;  /* 0x0000001019137810 */ /* 0x000fe40007ffe0ff */
[C---:B------:R-:W-:Y:S01]  /*0480*/  IADD3 R116, P2, PT, R13.reuse, R6, RZ ;  /* 0x000000060d747210 */ /* 0x040fe20007f5e0ff */
[----:B------:R-:W4:Y:S01]  /*0490*/  @!P0 LDC.64 R32, c[0x0][0x398] ;  /* 0x0000e600ff208b82 */ /* 0x000f220000000a00 */
[----:B------:R-:W-:Y:S02]  /*04a0*/  SHF.R.S32.HI R6, RZ, 0x1f, R9 ;  /* 0x0000001fff067819 */ /* 0x000fe40000011409 */
[----:B------:R-:W-:Y:S02]  /*04b0*/  LEA.HI.X.SX32 R117, R13, RZ, 0x1, P2 ;  /* 0x000000ff0d757211 */ /* 0x000fe400010f0eff */
[----:B------:R-:W-:Y:S01]  /*04c0*/  ISETP.GE.U32.AND P3, PT, R19, UR8, PT ;  /* 0x0000000813007c0c */ /* 0x000fe2000bf66070 */
[----:B------:R-:W-:Y:S01]  /*04d0*/  IMAD R6, R6, UR10, RZ ;  /* 0x0000000a06067c24 */ /* 0x000fe2000f8e02ff */
[----:B------:R-:W-:Y:S01]  /*04e0*/  SHF.R.S32.HI R29, RZ, 0x1f, R19 ;  /* 0x0000001fff1d7819 */ /* 0x000fe20000011413 */
[----:B------:R-:W5:Y:S01]  /*04f0*/  @!P1 LDC.64 R26, c[0x0][0x3f8] ;  /* 0x0000fe00ff1a9b82 */ /* 0x000f620000000a00 */
[----:B------:R-:W-:-:S02]  /*0500*/  IMAD.WIDE.U32 R116, R9, UR10, R116 ;  /* 0x0000000a09747c25 */ /* 0x000fc4000f8e0074 */
[----:B------:R-:W-:Y:S02]  /*0510*/  ISETP.GE.AND.EX P3, PT, R29, UR9, PT, P3 ;  /* 0x000000091d007c0c */ /* 0x000fe4000bf66330 */
[----:B------:R-:W-:Y:S01]  /*0520*/  IMAD R119, R9, UR11, R6 ;  /* 0x0000000b09777c24 */ /* 0x000fe2000f8e0206 */
[----:B------:R-:W-:Y:S01]  /*0530*/  @!P0 MOV R118, R116 ;  /* 0x0000007400768202 */ /* 0x000fe20000000f00 */
[----:B-1----:R-:W-:Y:S01]  /*0540*/  @!P0 IMAD R6, R15, R20, RZ ;  /* 0x000000140f068224 */ /* 0x002fe200078e02ff */
[----:B------:R-:W1:Y:S01]  /*0550*/  @!P1 LDC.64 R34, c[0x0][0x3a0] ;  /* 0x0000e800ff229b82 */ /* 0x000e620000000a00 */
[----:B------:R-:W-:Y:S02]  /*0560*/  @!P1 MOV R14, R116 ;  /* 0x00000074000e9202 */ /* 0x000fe40000000f00 */
[----:B------:R-:W-:Y:S01]  /*0570*/  IADD3 R119, PT, PT, R117, R119, RZ ;  /* 0x0000007775777210 */ /* 0x000fe20007ffe0ff */
[C---:B------:R-:W-:Y:S01]  /*0580*/  @!P0 IMAD R11, R25.reuse, R21, R6 ;  /* 0x00000015190b8224 */ /* 0x040fe200078e0206 */
[----:B------:R-:W-:-:S02]  /*0590*/  IADD3 R21, PT, PT, R25, 0x18, RZ ;  /* 0x0000001819157810 */ /* 0x000fc40007ffe0ff */
[----:B------:R-:W-:Y:S01]  /*05a0*/  @!P1 MOV R15, R119 ;  /* 0x00000077000f9202 */ /* 0x000fe20000000f00 */
[----:B------:R-:W-:Y:S01]  /*05b0*/  @!P0 IMAD.WIDE.U32 R8, R25, R20, R118 ;  /* 0x0000001419088225 */ /* 0x000fe200078e0076 */
[----:B------:R-:W3:Y:S01]  /*05c0*/  @!P1 LDC.64 R36, c[0x0][0x398] ;  /* 0x0000e600ff249b82 */ /* 0x000ee20000000a00 */
[----:B------:R-:W-:-:S03]  /*05d0*/  ISETP.GE.U32.AND P4, PT, R21, UR8, PT ;  /* 0x0000000815007c0c */ /* 0x000fc6000bf86070 */
[----:B------:R-:W-:Y:S02]  /*05e0*/  @!P0 IADD3 R9, PT, PT, R9, R11, RZ ;  /* 0x0000000b09098210 */ /* 0x000fe40007ffe0ff */
[C---:B------:R-:W-:Y:S01]  /*05f0*/  @!P0 SHF.L.U32 R13, R8.reuse, 0x1, RZ ;  /* 0x00000001080d8819 */ /* 0x040fe200000006ff */
[----:B-----5:R-:W-:Y:S01]  /*0600*/  @!P1 IMAD.WIDE.U32 R14, R17, R26, R14 ;  /* 0x0000001a110e9225 */ /* 0x020fe200078e000e */
[----:B------:R-:W-:Y:S01]  /*0610*/  @!P0 SHF.L.U64.HI R6, R8, 0x1, R9 ;  /* 0x0000000108068819 */ /* 0x000fe20000010209 */
[----:B------:R-:W5:Y:S01]  /*0620*/  @!P3 LDC.64 R38, c[0x0][0x3f8] ;  /* 0x0000fe00ff26bb82 */ /* 0x000f620000000a00 */
[----:B--2---:R-:W-:Y:S01]  /*0630*/  @!P0 IADD3 R10, P2, PT, R13, R30, RZ ;  /* 0x0000001e0d0a8210 */ /* 0x004fe20007f5e0ff */
[----:B------:R-:W-:Y:S01]  /*0640*/  @!P1 IMAD R8, R23, R26, RZ ;  /* 0x0000001a17089224 */ /* 0x000fe200078e02ff */
[----:B----4-:R-:W-:Y:S02]  /*0650*/  @!P0 IADD3 R12, P5, PT, R13, R32, RZ ;  /* 0x000000200d0c8210 */ /* 0x010fe40007fbe0ff */
[----:B------:R-:W-:Y:S01]  /*0660*/  SHF.R.S32.HI R23, RZ, 0x1f, R21 ;  /* 0x0000001fff177819 */ /* 0x000fe20000011415 */
[----:B------:R-:W-:Y:S01]  /*0670*/  @!P1 IMAD R27, R17, R27, R8 ;  /* 0x0000001b111b9224 */ /* 0x000fe200078e0208 */
[----:B------:R-:W-:-:S02]  /*0680*/  CS2R R8, SRZ ;  /* 0x0000000000087805 */ /* 0x000fc4000001ff00 */
[C---:B------:R-:W-:Y:S01]  /*0690*/  @!P0 IADD3.X R11, PT, PT, R6.reuse, R31, RZ, P2, !PT ;  /* 0x0000001f060b8210 */ /* 0x040fe200017fe4ff */
[----:B------:R-:W2:Y:S01]  /*06a0*/  @!P3 LDC.64 R40, c[0x0][0x3a0] ;  /* 0x0000e800ff28bb82 */ /* 0x000ea20000000a00 */
[----:B------:R-:W-:Y:S02]  /*06b0*/  ISETP.GE.AND.EX P4, PT, R23, UR9, PT, P4 ;  /* 0x0000000917007c0c */ /* 0x000fe4000bf86340 */
[----:B------:R-:W-:Y:S01]  /*06c0*/  @!P0 IADD3.X R13, PT, PT, R6, R33, RZ, P5, !PT ;  /* 0x00000021060d8210 */ /* 0x000fe20002ffe4ff */
[----:B------:R5:W4:Y:S01]  /*06d0*/  @!P0 LDG.E R8, desc[UR6][R10.64] ;  /* 0x000000060a088981 */ /* 0x000b22000c1e1900 */
[----:B------:R-:W-:Y:S02]  /*06e0*/  @!P1 IADD3 R15, PT, PT, R15, R27, RZ ;  /* 0x0000001b0f0f9210 */ /* 0x000fe40007ffe0ff */
[C---:B------:R-:W-:Y:S01]  /*06f0*/  @!P1 SHF.L.U32 R17, R14.reuse, 0x1, RZ ;  /* 0x000000010e119819 */ /* 0x040fe200000006ff */
[----:B------:R0:W4:Y:S01]  /*0700*/  @!P0 LDG.E R9, desc[UR6][R12.64] ;  /* 0x000000060c098981 */ /* 0x000122000c1e1900 */
[----:B------:R-:W-:-:S02]  /*0710*/  @!P1 SHF.L.U64.HI R6, R14, 0x1, R15 ;  /* 0x000000010e069819 */ /* 0x000fc4000001020f */
[----:B-1----:R-:W-:Y:S02]  /*0720*/  @!P1 IADD3 R14, P0, PT, R17, R34, RZ ;  /* 0x00000022110e9210 */ /* 0x002fe40007f1e0ff */
[----:B------:R-:W-:Y:S01]  /*0730*/  IADD3 R27, PT, PT, R25, 0x20, RZ ;  /* 0x00000020191b7810 */ /* 0x000fe20007ffe0ff */
[----:B------:R-:W1:Y:S01]  /*0740*/  @!P4 LDC.64 R42, c[0x0][0x3f8] ;  /* 0x0000fe00ff2acb82 */ /* 0x000e620000000a00 */
[----:B---3--:R-:W-:Y:S01]  /*0750*/  @!P1 IADD3 R16, P2, PT, R17, R36, RZ ;  /* 0x0000002411109210 */ /* 0x008fe20007f5e0ff */
[----:B-----5:R-:W-:Y:S01]  /*0760*/  @!P3 IMAD R10, R29, R38, RZ ;  /* 0x000000261d0ab224 */ /* 0x020fe200078e02ff */
[----:B------:R-:W-:Y:S02]  /*0770*/  @!P1 IADD3.X R15, PT, PT, R6, R35, RZ, P0, !PT ;  /* 0x00000023060f9210 */ /* 0x000fe400007fe4ff */
[----:B------:R-:W-:Y:S01]  /*0780*/  ISETP.GE.U32.AND P0, PT, R27, UR8, PT ;  /* 0x000000081b007c0c */ /* 0x000fe2000bf06070 */
[----:B------:R-:W-:Y:S01]  /*0790*/  @!P3 IMAD R31, R19, R39, R10 ;  /* 0x00000027131fb224 */ /* 0x000fe200078e020a */
[----:B------:R-:W-:-:S02]  /*07a0*/  SHF.R.S32.HI R33, RZ, 0x1f, R27 ;  /* 0x0000001fff217819 */ /* 0x000fc4000001141b */
[----:B------:R-:W-:Y:S02]  /*07b0*/  CS2R R10, SRZ ;  /* 0x00000000000a7805 */ /* 0x000fe4000001ff00 */
[----:B------:R-:W-:Y:S02]  /*07c0*/  @!P1 IADD3.X R17, PT, PT, R6, R37, RZ, P2, !PT ;  /* 0x0000002506119210 */ /* 0x000fe400017fe4ff */
[----:B0-----:R-:W-:Y:S01]  /*07d0*/  @!P3 MOV R12, R116 ;  /* 0x00000074000cb202 */ /* 0x001fe20000000f00 */
[----:B------:R-:W0:Y:S01]  /*07e0*/  @!P3 LDC.64 R36, c[0x0][0x398] ;  /* 0x0000e600ff24bb82 */ /* 0x000e220000000a00 */
[----:B------:R-:W-:Y:S01]  /*07f0*/  @!P3 MOV R13, R119 ;  /* 0x00000077000db202 */ /* 0x000fe20000000f00 */
[----:B------:R3:W5:Y:S01]  /*0800*/  @!P1 LDG.E R10, desc[UR6][R14.64] ;  /* 0x000000060e0a9981 */ /* 0x000762000c1e1900 */
[----:B------:R-:W-:Y:S01]  /*0810*/  ISETP.GE.AND.EX P0, PT, R33, UR9, PT, P0 ;  /* 0x0000000921007c0c */ /* 0x000fe2000bf06300 */
[----:B------:R-:W-:Y:S01]  /*0820*/  @!P3 IMAD.WIDE.U32 R12, R19, R38, R12 ;  /* 0x00000026130cb225 */ /* 0x000fe200078e000c */
[----:B------:R-:W-:Y:S01]  /*0830*/  IADD3 R29, PT, PT, R25, 0x28, RZ ;  /* 0x00000028191d7810 */ /* 0x000fe20007ffe0ff */
[----:B------:R0:W5:Y:S02]  /*0840*/  @!P1 LDG.E R11, desc[UR6][R16.64] ;  /* 0x00000006100b9981 */ /* 0x000164000c1e1900 */
[----:B------:R-:W0:Y:S01]  /*0850*/  @!P4 LDC.64 R38, c[0x0][0x3a0] ;  /* 0x0000e800ff26cb82 */ /* 0x000e220000000a00 */
[----:B------:R-:W-:-:S02]  /*0860*/  @!P3 IADD3 R19, PT, PT, R13, R31, RZ ;  /* 0x0000001f0d13b210 */ /* 0x000fc40007ffe0ff */
[C---:B------:R-:W-:Y:S02]  /*0870*/  @!P3 SHF.L.U32 R13, R12.reuse, 0x1, RZ ;  /* 0x000000010c0db819 */ /* 0x040fe400000006ff */
[----:B------:R-:W-:-:S03]  /*0880*/  @!P3 SHF.L.U64.HI R6, R12, 0x1, R19 ;  /* 0x000000010c06b819 */ /* 0x000fc60000010213 */
[----:B------:R-:W0:Y:S01]  /*0890*/  @!P0 LDC.64 R44, c[0x0][0x3f8] ;  /* 0x0000fe00ff2c8b82 */ /* 0x000e220000000a00 */
[----:B--2---:R-:W-:Y:S02]  /*08a0*/  @!P3 IADD3 R18, P1, PT, R13, R40, RZ ;  /* 0x000000280d12b210 */ /* 0x004fe40007f3e0ff */
[----:B------:R-:W-:Y:S02]  /*08b0*/  ISETP.GE.U32.AND P2, PT, R29, UR8, PT ;  /* 0x000000081d007c0c */ /* 0x000fe4000bf46070 */
[----:B------:R-:W-:Y:S02]  /*08c0*/  SHF.R.S32.HI R35, RZ, 0x1f, R29 ;  /* 0x0000001fff237819 */ /* 0x000fe4000001141d */
[----:B------:R-:W-:Y:S02]  /*08d0*/  @!P3 IADD3.X R19, PT, PT, R6, R41, RZ, P1, !PT ;  /* 0x000000290613b210 */ /* 0x000fe40000ffe4ff */
[----:B------:R-:W2:Y:S01]  /*08e0*/  @!P4 LDC.64 R40, c[0x0][0x398] ;  /* 0x0000e600ff28cb82 */ /* 0x000ea20000000a00 */
[----:B------:R-:W-:Y:S01]  /*08f0*/  ISETP.GE.AND.EX P2, PT, R35, UR9, PT, P2 ;  /* 0x0000000923007c0c */ /* 0x000fe2000bf46320 */
[----:B-1----:R-:W-:Y:S01]  /*0900*/  @!P4 IMAD R12, R23, R42, RZ ;  /* 0x0000002a170cc224 */ /* 0x002fe200078e02ff */
[----:B---3--:R-:W-:-:S02]  /*0910*/  @!P4 MOV R14, R116 ;  /* 0x00000074000ec202 */ /* 0x008fc40000000f00 */
[----:B------:R-:W-:Y:S02]  /*0920*/  @!P4 MOV R15, R119 ;  /* 0x00000077000fc202 */ /* 0x000fe40000000f00 */
[----:B0-----:R-:W-:Y:S01]  /*0930*/  @!P3 IADD3 R16, P1, PT, R13, R36, RZ ;  /* 0x000000240d10b210 */ /* 0x001fe20007f3e0ff */
[----:B------:R-:W-:Y:S01]  /*0940*/  @!P4 IMAD R23, R21, R43, R12 ;  /* 0x0000002b1517c224 */ /* 0x000fe200078e020c */
[----:B------:R-:W-:Y:S01]  /*0950*/  IADD3 R31, PT, PT, R25, 0x30, RZ ;  /* 0x00000030191f7810 */ /* 0x000fe20007ffe0ff */
[----:B------:R-:W-:Y:S01]  /*0960*/  @!P4 IMAD.WIDE.U32 R14, R21, R42, R14 ;  /* 0x0000002a150ec225 */ /* 0x000fe200078e000e */
[----:B------:R-:W-:Y:S01]  /*0970*/  @!P3 IADD3.X R17, PT, PT, R6, R37, RZ, P1, !PT ;  /* 0x000000250611b210 */ /* 0x000fe20000ffe4ff */
[----:B------:R-:W0:Y:S01]  /*0980*/  @!P0 LDC.64 R42, c[0x0][0x3a0] ;  /* 0x0000e800ff2a8b82 */ /* 0x000e220000000a00 */
[----:B------:R-:W-:Y:S02]  /*0990*/  ISETP.GE.U32.AND P1, PT, R31, UR8, PT ;  /* 0x000000081f007c0c */ /* 0x000fe4000bf26070 */
[----:B------:R-:W-:-:S02]  /*09a0*/  SHF.R.S32.HI R37, RZ, 0x1f, R31 ;  /* 0x0000001fff257819 */ /* 0x000fc4000001141f */
[----:B------:R-:W-:Y:S02]  /*09b0*/  @!P4 IADD3 R13, PT, PT, R15, R23, RZ ;  /* 0x000000170f0dc210 */ /* 0x000fe40007ffe0ff */
[----:B------:R-:W-:Y:S01]  /*09c0*/  ISETP.GE.AND.EX P1, PT, R37, UR9, PT, P1 ;  /* 0x0000000925007c0c */ /* 0x000fe2000bf26310 */
[----:B------:R-:W1:Y:S01]  /*09d0*/  @!P2 LDC.64 R46, c[0x0][0x3f8] ;  /* 0x0000fe00ff2eab82 */ /* 0x000e620000000a00 */
[C---:B------:R-:W-:Y:S02]  /*09e0*/  @!P4 SHF.L.U64.HI R6, R14.reuse, 0x1, R13 ;  /* 0x000000010e06c819 */ /* 0x040fe4000001020d */
[----:B------:R-:W-:Y:S02]  /*09f0*/  MOV R12, RZ ;  /* 0x000000ff000c7202 */ /* 0x000fe40000000f00 */
[----:B------:R-:W-:Y:S01]  /*0a00*/  @!P4 SHF.L.U32 R21, R14, 0x1, RZ ;  /* 0x000000010e15c819 */ /* 0x000fe200000006ff */
[----:B------:R-:W-:Y:S01]  /*0a10*/  @!P0 IMAD R14, R33, R44, RZ ;  /* 0x0000002c210e8224 */ /* 0x000fe200078e02ff */
[----:B------:R-:W-:-:S02]  /*0a20*/  MOV R13, RZ ;  /* 0x000000ff000d7202 */ /* 0x000fc40000000f00 */
[----:B------:R-:W-:Y:S02]  /*0a30*/  @!P0 MOV R22, R116 ;  /* 0x0000007400168202 */ /* 0x000fe40000000f00 */
[----:B------:R-:W-:Y:S01]  /*0a40*/  @!P0 MOV R23, R119 ;  /* 0x0000007700178202 */ /* 0x000fe20000000f00 */
[C---:B------:R-:W-:Y:S01]  /*0a50*/  @!P0 IMAD R15, R27.reuse, R45, R14 ;  /* 0x0000002d1b0f8224 */ /* 0x040fe200078e020e */
[----:B------:R3:W5:Y:S01]  /*0a60*/  @!P3 LDG.E R12, desc[UR6][R18.64] ;  /* 0x00000006120cb981 */ /* 0x000762000c1e1900 */
[----:B------:R-:W0:Y:S01]  /*0a70*/  @!P1 LDC.64 R48, c[0x0][0x3f8] ;  /* 0x0000fe00ff309b82 */ /* 0x000e220000000a00 */
[----:B------:R-:W-:Y:S02]  /*0a80*/  @!P0 IMAD.WIDE.U32 R22, R27, R44, R22 ;  /* 0x0000002c1b168225 */ /* 0x000fe400078e0016 */
[----:B------:R3:W5:Y:S01]  /*0a90*/  @!P3 LDG.E R13, desc[UR6][R16.64] ;  /* 0x00000006100db981 */ /* 0x000762000c1e1900 */
[----:B--2---:R-:W-:-:S04]  /*0aa0*/  @!P4 IADD3 R20, P3, PT, R21, R40, RZ ;  /* 0x000000281514c210 */ /* 0x004fc80007f7e0ff */
[----:B------:R-:W2:Y:S01]  /*0ab0*/  @!P0 LDC.64 R44, c[0x0][0x398] ;  /* 0x0000e600ff2c8b82 */ /* 0x000ea20000000a00 */
[----:B---3--:R-:W-:Y:S02]  /*0ac0*/  @!P4 IADD3 R18, P5, PT, R21, R38, RZ ;  /* 0x000000261512c210 */ /* 0x008fe40007fbe0ff */
[----:B------:R-:W-:Y:S02]  /*0ad0*/  @!P4 IADD3.X R21, PT, PT, R6, R41, RZ, P3, !PT ;  /* 0x000000290615c210 */ /* 0x000fe40001ffe4ff */
[----:B------:R-:W-:-:S03]  /*0ae0*/  MOV R14, RZ ;  /* 0x000000ff000e7202 */ /* 0x000fc60000000f00 */
[----:B------:R-:W3:Y:S01]  /*0af0*/  @!P2 LDC.64 R40, c[0x0][0x3a0] ;  /* 0x0000e800ff28ab82 */ /* 0x000ee20000000a00 */
[----:B------:R-:W-:Y:S02]  /*0b00*/  @!P4 IADD3.X R19, PT, PT, R6, R39, RZ, P5, !PT ;  /* 0x000000270613c210 */ /* 0x000fe40002ffe4ff */
[----:B------:R-:W-:Y:S02]  /*0b10*/  @!P0 IADD3 R15, PT, PT, R23, R15, RZ ;  /* 0x0000000f170f8210 */ /* 0x000fe40007ffe0ff */
[C---:B------:R-:W-:Y:S01]  /*0b20*/  @!P0 SHF.L.U32 R17, R22.reuse, 0x1, RZ ;  /* 0x0000000116118819 */ /* 0x040fe200000006ff */
[----:B------:R0:W5:Y:S01]  /*0b30*/  @!P4 LDG.E R14, desc[UR6][R18.64] ;  /* 0x00000006120ec981 */ /* 0x000162000c1e1900 */
[----:B------:R-:W-:Y:S01]  /*0b40*/  @!P0 SHF.L.U64.HI R6, R22, 0x1, R15 ;  /* 0x0000000116068819 */ /* 0x000fe2000001020f */
[----:B-1----:R-:W-:Y:S01]  /*0b50*/  @!P2 IMAD R16, R35, R46, RZ ;  /* 0x0000002e2310a224 */ /* 0x002fe200078e02ff */
[----:B------:R-:W-:Y:S02]  /*0b60*/  MOV R15, RZ ;  /* 0x000000ff000f7202 */ /* 0x000fe40000000f00 */
[----:B0-----:R-:W-:-:S02]  /*0b70*/  @!P0 IADD3 R22, P3, PT, R17, R42, RZ ;  /* 0x0000002a11168210 */ /* 0x001fc40007f7e0ff */
[----:B------:R-:W-:Y:S02]  /*0b80*/  IADD3 R33, PT, PT, R25, 0x38, RZ ;  /* 0x0000003819217810 */ /* 0x000fe40007ffe0ff */
[----:B------:R-:W-:Y:S02]  /*0b90*/  @!P2 MOV R18, R116 ;  /* 0x000000740012a202 */ /* 0x000fe40000000f00 */
[----:B------:R-:W-:Y:S01]  /*0ba0*/  @!P2 MOV R19, R119 ;  /* 0x000000770013a202 */ /* 0x000fe20000000f00 */
[C---:B------:R-:W-:Y:S01]  /*0bb0*/  @!P2 IMAD R27, R29.reuse, R47, R16 ;  /* 0x0000002f1d1ba224 */ /* 0x040fe200078e0210 */
[----:B------:R-:W-:Y:S01]  /*0bc0*/  @!P0 IADD3.X R23, PT, PT, R6, R43, RZ, P3, !PT ;  /* 0x0000002b06178210 */ /* 0x000fe20001ffe4ff */
[----:B------:R2:W5:Y:S01]  /*0bd0*/  @!P4 LDG.E R15, desc[UR6][R20.64] ;  /* 0x00000006140fc981 */ /* 0x000562000c1e1900 */
[----:B------:R-:W-:Y:S01]  /*0be0*/  @!P2 IMAD.WIDE.U32 R18, R29, R46, R18 ;  /* 0x0000002e1d12a225 */ /* 0x000fe200078e0012 */
[----:B------:R-:W-:Y:S01]  /*0bf0*/  ISETP.GE.U32.AND P3, PT, R33, UR8, PT ;  /* 0x0000000821007c0c */ /* 0x000fe2000bf66070 */
[----:B------:R-:W0:Y:S01]  /*0c00*/  @!P2 LDC.64 R42, c[0x0][0x398] ;  /* 0x0000e600ff2aab82 */ /* 0x000e220000000a00 */
[----:B------:R-:W-:Y:S01]  /*0c10*/  SHF.R.S32.HI R39, RZ, 0x1f, R33 ;  /* 0x0000001fff277819 */ /* 0x000fe20000011421 */
[----:B------:R-:W-:Y:S01]  /*0c20*/  @!P1 IMAD R24, R37, R48, RZ ;  /* 0x0000003025189224 */ /* 0x000fe200078e02ff */
[----:B------:R-:W-:-:S02]  /*0c30*/  @!P1 MOV R28, R116 ;  /* 0x00000074001c9202 */ /* 0x000fc40000000f00 */
[----:B--2---:R-:W-:Y:S02]  /*0c40*/  @!P0 IADD3 R20, P4, PT, R17, R44, RZ ;  /* 0x0000002c11148210 */ /* 0x004fe40007f9e0ff */
[----:B------:R-:W-:Y:S02]  /*0c50*/  @!P2 IADD3 R17, PT, PT, R19, R27, RZ ;  /* 0x0000001b1311a210 */ /* 0x000fe40007ffe0ff */
[----:B------:R-:W-:Y:S02]  /*0c60*/  ISETP.GE.AND.EX P3, PT, R39, UR9, PT, P3 ;  /* 0x0000000927007c0c */ /* 0x000fe4000bf66330 */
[----:B------:R-:W-:Y:S02]  /*0c70*/  @!P2 SHF.L.U32 R19, R18, 0x1, RZ ;  /* 0x000000011213a819 */ /* 0x000fe400000006ff */
[----:B------:R-:W-:Y:S02]  /*0c80*/  @!P1 MOV R29, R119 ;  /* 0x00000077001d9202 */ /* 0x000fe40000000f00 */
[----:B------:R-:W-:-:S02]  /*0c90*/  @!P0 IADD3.X R21, PT, PT, R6, R45, RZ, P4, !PT ;  /* 0x0000002d06158210 */ /* 0x000fc400027fe4ff */
[----:B------:R-:W-:Y:S01]  /*0ca0*/  @!P2 SHF.L.U64.HI R6, R18, 0x1, R17 ;  /* 0x000000011206a819 */ /* 0x000fe20000010211 */
[----:B------:R-:W-:Y:S01]  /*0cb0*/  @!P1 IMAD R37, R31, R49, R24 ;  /* 0x000000311f259224 */ /* 0x000fe200078e0218 */
[----:B---3--:R-:W-:Y:S01]  /*0cc0*/  @!P2 IADD3 R26, P4, PT, R19, R40, RZ ;  /* 0x00000028131aa210 */ /* 0x008fe20007f9e0ff */
[----:B------:R-:W-:Y:S01]  /*0cd0*/  @!P1 IMAD.WIDE.U32 R28, R31, R48, R28 ;  /* 0x000000301f1c9225 */ /* 0x000fe200078e001c */
[----:B------:R-:W-:Y:S01]  /*0ce0*/  IADD3 R35, PT, PT, R25, 0x40, RZ ;  /* 0x0000004019237810 */ /* 0x000fe20007ffe0ff */
[----:B------:R-:W1:Y:S01]  /*0cf0*/  @!P1 LDC.64 R30, c[0x0][0x3a0] ;  /* 0x0000e800ff1e9b82 */ /* 0x000e620000000a00 */
[----:B------:R-:W-:Y:S02]  /*0d00*/  @!P2 IADD3.X R27, PT, PT, R6, R41, RZ, P4, !PT ;  /* 0x00000029061ba210 */ /* 0x000fe400027fe4ff */
[----:B------:R-:W-:Y:S02]  /*0d10*/  ISETP.GE.U32.AND P4, PT, R35, UR8, PT ;  /* 0x0000000823007c0c */ /* 0x000fe4000bf86070 */
[----:B------:R-:W-:-:S03]  /*0d20*/  SHF.R.S32.HI R41, RZ, 0x1f, R35 ;  /* 0x0000001fff297819 */ /* 0x000fc60000011423 */
[----:B------:R-:W2:Y:S01]  /*0d30*/  @!P3 LDC.64 R46, c[0x0][0x3f8] ;  /* 0x0000fe00ff2ebb82 */ /* 0x000ea20000000a00 */
[----:B------:R-:W-:Y:S02]  /*0d40*/  ISETP.GE.AND.EX P4, PT, R41, UR9, PT, P4 ;  /* 0x0000000929007c0c */ /* 0x000fe4000bf86340 */
[----:B------:R-:W-:Y:S02]  /*0d50*/  MOV R16, RZ ;  /* 0x000000ff00107202 */ /* 0x000fe40000000f00 */
[----:B------:R-:W-:-:S03]  /*0d60*/  MOV R17, RZ ;  /* 0x000000ff00117202 */ /* 0x000fc60000000f00 */
[----:B------:R-:W3:Y:S01]  /*0d70*/  @!P1 LDC.64 R44, c[0x0][0x398] ;  /* 0x0000e600ff2c9b82 */ /* 0x000ee20000000a00 */
[----:B------:R0:W5:Y:S01]  /*0d80*/  @!P0 LDG.E R16, desc[UR6][R22.64] ;  /* 0x0000000616108981 */ /* 0x000162000c1e1900 */
[----:B------:R-:W-:-:S03]  /*0d90*/  MOV R18, RZ ;  /* 0x000000ff00127202 */ /* 0x000fc60000000f00 */
[----:B------:R-:W5:Y:S03]  /*0da0*/  @!P0 LDG.E R17, desc[UR6][R20.64] ;  /* 0x0000000614118981 */ /* 0x000f66000c1e1900 */
[----:B------:R-:W3:Y:S01]  /*0db0*/  @!P4 LDC.64 R54, c[0x0][0x3f8] ;  /* 0x0000fe00ff36cb82 */ /* 0x000ee20000000a00 */
[----:B------:R1:W5:Y:S01]  /*0dc0*/  @!P2 LDG.E R18, desc[UR6][R26.64] ;  /* 0x000000061a12a981 */ /* 0x000362000c1e1900 */
[----:B0-----:R-:W-:Y:S02]  /*0dd0*/  @!P2 IADD3 R22, P0, PT, R19, R42, RZ ;  /* 0x0000002a1316a210 */ /* 0x001fe40007f1e0ff */
[----:B------:R-:W-:Y:S02]  /*0de0*/  @!P1 IADD3 R19, PT, PT, R29, R37, RZ ;  /* 0x000000251d139210 */ /* 0x000fe40007ffe0ff */
[----:B------:R-:W-:Y:S02]  /*0df0*/  @!P1 SHF.L.U32 R29, R28, 0x1, RZ ;  /* 0x000000011c1d9819 */ /* 0x000fe400000006ff */
[----:B------:R-:W0:Y:S01]  /*0e00*/  @!P3 LDC.64 R48, c[0x0][0x3a0] ;  /* 0x0000e800ff30bb82 */ /* 0x000e220000000a00 */
[----:B------:R-:W-:-:S02]  /*0e10*/  @!P2 IADD3.X R23, PT, PT, R6, R43, RZ, P0, !PT ;  /* 0x0000002b0617a210 */ /* 0x000fc400007fe4ff */
[----:B------:R-:W-:Y:S02]  /*0e20*/  IADD3 R37, PT, PT, R25, 0x48, RZ ;  /* 0x0000004819257810 */ /* 0x000fe40007ffe0ff */
[----:B------:R-:W-:Y:S02]  /*0e30*/  @!P1 SHF.L.U64.HI R6, R28, 0x1, R19 ;  /* 0x000000011c069819 */ /* 0x000fe40000010213 */
[----:B-1----:R-:W-:Y:S01]  /*0e40*/  @!P1 IADD3 R26, P0, PT, R29, R30, RZ ;  /* 0x0000001e1d1a9210 */ /* 0x002fe20007f1e0ff */
[----:B------:R-:W1:Y:S01]  /*0e50*/  @!P3 LDC.64 R50, c[0x0][0x398] ;  /* 0x0000e600ff32bb82 */ /* 0x000e620000000a00 */
[----:B------:R-:W-:Y:S02]  /*0e60*/  ISETP.GE.U32.AND P5, PT, R37, UR8, PT ;  /* 0x0000000825007c0c */ /* 0x000fe4000bfa6070 */
[----:B------:R-:W-:Y:S02]  /*0e70*/  SHF.R.S32.HI R43, RZ, 0x1f, R37 ;  /* 0x0000001fff2b7819 */ /* 0x000fe40000011425 */
[----:B------:R-:W-:Y:S01]  /*0e80*/  @!P1 IADD3.X R27, PT, PT, R6, R31, RZ, P0, !PT ;  /* 0x0000001f061b9210 */ /* 0x000fe200007fe4ff */
[----:B--2---:R-:W-:Y:S01]  /*0e90*/  @!P3 IMAD R24, R39, R46, RZ ;  /* 0x0000002e2718b224 */ /* 0x004fe200078e02ff */
[----:B------:R-:W-:-:S02]  /*0ea0*/  @!P3 MOV R30, R116 ;  /* 0x00000074001eb202 */ /* 0x000fc40000000f00 */
[----:B------:R-:W-:Y:S02]  /*0eb0*/  @!P3 MOV R31, R119 ;  /* 0x00000077001fb202 */ /* 0x000fe40000000f00 */
[----:B------:R-:W-:Y:S02]  /*0ec0*/  MOV R19, RZ ;  /* 0x000000ff00137202 */ /* 0x000fe40000000f00 */
[----:B------:R-:W-:Y:S01]  /*0ed0*/  ISETP.GE.AND.EX P5, PT, R43, UR9, PT, P5 ;  /* 0x000000092b007c0c */ /* 0x000fe2000bfa6350 */
[C---:B------:R-:W-:Y:S02]  /*0ee0*/  @!P3 IMAD R39, R33.reuse, R47, R24 ;  /* 0x0000002f2127b224 */ /* 0x040fe400078e0218 */
[----:B------:R-:W-:Y:S01]  /*0ef0*/  @!P3 IMAD.WIDE.U32 R30, R33, R46, R30 ;  /* 0x0000002e211eb225 */ /* 0x000fe200078e001e */
[----:B------:R2:W5:Y:S01]  /*0f00*/  @!P2 LDG.E R19, desc[UR6][R22.64] ;  /* 0x000000061613a981 */ /* 0x000562000c1e1900 */
[----:B---3--:R-:W-:Y:S02]  /*0f10*/  @!P1 IADD3 R28, P2, PT, R29, R44, RZ ;  /* 0x0000002c1d1c9210 */ /* 0x008fe40007f5e0ff */
[----:B------:R-:W-:Y:S01]  /*0f20*/  CS2R R20, SRZ ;  /* 0x0000000000147805 */ /* 0x000fe2000001ff00 */
[----:B------:R-:W3:Y:S01]  /*0f30*/  @!P4 LDC.64 R46, c[0x0][0x3a0] ;  /* 0x0000e800ff2ecb82 */ /* 0x000ee20000000a00 */
[----:B------:R-:W-:-:S02]  /*0f40*/  @!P1 IADD3.X R29, PT, PT, R6, R45, RZ, P2, !PT ;  /* 0x0000002d061d9210 */ /* 0x000fc400017fe4ff */
[----:B------:R-:W-:Y:S02]  /*0f50*/  @!P3 SHF.L.U32 R33, R30, 0x1, RZ ;  /* 0x000000011e21b819 */ /* 0x000fe400000006ff */
[----:B------:R1:W5:Y:S01]  /*0f60*/  @!P1 LDG.E R20, desc[UR6][R26.64] ;  /* 0x000000061a149981 */ /* 0x000362000c1e1900 */
[----:B--2---:R-:W-:Y:S01]  /*0f70*/  @!P3 IADD3 R23, PT, PT, R31, R39, RZ ;  /* 0x000000271f17b210 */ /* 0x004fe20007ffe0ff */
[----:B------:R-:W-:Y:S01]  /*0f80*/  @!P4 IMAD R22, R41, R54, RZ ;  /* 0x000000362916c224 */ /* 0x000fe200078e02ff */
[----:B------:R-:W-:Y:S01]  /*0f90*/  IADD3 R39, PT, PT, R25, 0x50, RZ ;  /* 0x0000005019277810 */ /* 0x000fe20007ffe0ff */
[----:B------:R-:W2:Y:S01]  /*0fa0*/  @!P5 LDC.64 R44, c[0x0][0x3f8] ;  /* 0x0000fe00ff2cdb82 */ /* 0x000ea20000000a00 */
[----:B------:R2:W5:Y:S02]  /*0fb0*/  @!P1 LDG.E R21, desc[UR6][R28.64] ;  /* 0x000000061c159981 */ /* 0x000564000c1e1900 */
[----:B------:R-:W-:Y:S02]  /*0fc0*/  ISETP.GE.U32.AND P2, PT, R39, UR8, PT ;  /* 0x0000000827007c0c */ /* 0x000fe4000bf46070 */
[----:B------:R-:W-:-:S02]  /*0fd0*/  SHF.R.S32.HI R41, RZ, 0x1f, R39 ;  /* 0x0000001fff297819 */ /* 0x000fc40000011427 */
[----:B------:R-:W-:Y:S02]  /*0fe0*/  @!P3 SHF.L.U64.HI R6, R30, 0x1, R23 ;  /* 0x000000011e06b819 */ /* 0x000fe40000010217 */
[----:B------:R-:W-:Y:S02]  /*0ff0*/  ISETP.GE.AND.EX P2, PT, R41, UR9, PT, P2 ;  /* 0x0000000929007c0c */ /* 0x000fe4000bf46320 */
[C---:B0-----:R-:W-:Y:S02]  /*1000*/  @!P3 IADD3 R30, P0, PT, R33.reuse, R48, RZ ;  /* 0x00000030211eb210 */ /* 0x041fe40007f1e0ff */
[----:B-1----:R-:W-:Y:S02]  /*1010*/  @!P3 IADD3 R32, P1, PT, R33, R50, RZ ;  /* 0x000000322120b210 */ /* 0x002fe40007f3e0ff */
[----:B------:R-:W-:Y:S02]  /*1020*/  @!P3 IADD3.X R31, PT, PT, R6, R49, RZ, P0, !PT ;  /* 0x00000031061fb210 */ /* 0x000fe400007fe4ff */
[----:B------:R-:W0:Y:S01]  /*1030*/  @!P4 LDC.64 R48, c[0x0][0x398] ;  /* 0x0000e600ff30cb82 */ /* 0x000e220000000a00 */
[----:B------:R-:W-:-:S02]  /*1040*/  @!P4 MOV R26, R116 ;  /* 0x00000074001ac202 */ /* 0x000fc40000000f00 */
[----:B------:R-:W-:Y:S02]  /*1050*/  @!P4 MOV R27, R119 ;  /* 0x00000077001bc202 */ /* 0x000fe40000000f00 */
[----:B------:R-:W-:Y:S01]  /*1060*/  @!P3 IADD3.X R33, PT, PT, R6, R51, RZ, P1, !PT ;  /* 0x000000330621b210 */ /* 0x000fe20000ffe4ff */
[C---:B------:R-:W-:Y:S02]  /*1070*/  @!P4 IMAD R23, R35.reuse, R55, R22 ;  /* 0x000000372317c224 */ /* 0x040fe400078e0216 */
[----:B------:R-:W1:Y:S01]  /*1080*/  @!P5 LDC.64 R50, c[0x0][0x3a0] ;  /* 0x0000e800ff32db82 */ /* 0x000e620000000a00 */
[----:B------:R-:W-:Y:S01]  /*1090*/  MOV R22, RZ ;  /* 0x000000ff00167202 */ /* 0x000fe20000000f00 */
[----:B------:R-:W-:Y:S01]  /*10a0*/  @!P4 IMAD.WIDE.U32 R26, R35, R54, R26 ;  /* 0x00000036231ac225 */ /* 0x000fe200078e001a */
[----:B------:R-:W-:-:S03]  /*10b0*/  IADD3 R35, PT, PT, R25, 0x58, RZ ;  /* 0x0000005819237810 */ /* 0x000fc60007ffe0ff */
[----:B--2---:R-:W-:Y:S01]  /*10c0*/  @!P5 IMAD R24, R43, R44, RZ ;  /* 0x0000002c2b18d224 */ /* 0x004fe200078e02ff */
[----:B------:R2:W5:Y:S01]  /*10d0*/  @!P3 LDG.E R22, desc[UR6][R30.64] ;  /* 0x000000061e16b981 */ /* 0x000562000c1e1900 */
[----:B------:R-:W4:Y:S01]  /*10e0*/  @!P2 LDC.64 R60, c[0x0][0x3f8] ;  /* 0x0000fe00ff3cab82 */ /* 0x000f220000000a00 */
[----:B------:R-:W-:-:S07]  /*10f0*/  @!P4 IADD3 R23, PT, PT, R27, R23, RZ ;  /* 0x000000171b17c210 */ /* 0x000fce0007ffe0ff */
[----:B------:R-:W1:Y:S01]  /*1100*/  @!P5 LDC.64 R54, c[0x0][0x398] ;  /* 0x0000e600ff36db82 */ /* 0x000e620000000a00 */
[C---:B------:R-:W-:Y:S02]  /*1110*/  @!P4 SHF.L.U32 R29, R26.reuse, 0x1, RZ ;  /* 0x000000011a1dc819 */ /* 0x040fe400000006ff */
[----:B------:R-:W-:Y:S02]  /*1120*/  ISETP.GE.U32.AND P0, PT, R35, UR8, PT ;  /* 0x0000000823007c0c */ /* 0x000fe4000bf06070 */
[----:B------:R-:W-:Y:S02]  /*1130*/  SHF.R.S32.HI R43, RZ, 0x1f, R35 ;  /* 0x0000001fff2b7819 */ /* 0x000fe40000011423 */
[----:B--2---:R-:W-:Y:S02]  /*1140*/  @!P5 MOV R30, R116 ;  /* 0x00000074001ed202 */ /* 0x004fe40000000f00 */
[----:B------:R-:W-:Y:S02]  /*1150*/  @!P5 MOV R31, R119 ;  /* 0x00000077001fd202 */ /* 0x000fe40000000f00 */
[----:B------:R-:W-:Y:S01]  /*1160*/  @!P4 SHF.L.U64.HI R6, R26, 0x1, R23 ;  /* 0x000000011a06c819 */ /* 0x000fe20000010217 */
[----:B------:R-:W-:Y:S01]  /*1170*/  @!P5 IMAD R45, R37, R45, R24 ;  /* 0x0000002d252dd224 */ /* 0x000fe200078e0218 */
[----:B---3--:R-:W-:Y:S01]  /*1180*/  @!P4 IADD3 R26, P1, PT, R29, R46, RZ ;  /* 0x0000002e1d1ac210 */ /* 0x008fe20007f3e0ff */
[----:B------:R-:W-:Y:S01]  /*1190*/  @!P5 IMAD.WIDE.U32 R30, R37, R44, R30 ;  /* 0x0000002c251ed225 */ /* 0x000fe200078e001e */
[----:B------:R-:W-:-:S02]  /*11a0*/  ISETP.GE.AND.EX P0, PT, R43, UR9, PT, P0 ;  /* 0x000000092b007c0c */ /* 0x000fc4000bf06300 */
[----:B------:R-:W-:Y:S02]  /*11b0*/  @!P4 IADD3.X R27, PT, PT, R6, R47, RZ, P1, !PT ;  /* 0x0000002f061bc210 */ /* 0x000fe40000ffe4ff */
[----:B0-----:R-:W-:Y:S02]  /*11c0*/  @!P4 IADD3 R28, P1, PT, R29, R48, RZ ;  /* 0x000000301d1cc210 */ /* 0x001fe40007f3e0ff */
[----:B------:R-:W-:Y:S01]  /*11d0*/  MOV R23, RZ ;  /* 0x000000ff00177202 */ /* 0x000fe20000000f00 */
[----:B------:R0:W2:Y:S01]  /*11e0*/  @!P4 LDG.E R56, desc[UR6][R26.64] ;  /* 0x000000061a38c981 */ /* 0x0000a2000c1e1900 */
[----:B------:R-:W-:Y:S01]  /*11f0*/  @!P5 IADD3 R37, PT, PT, R31, R45, RZ ;  /* 0x0000002d1f25d210 */ /* 0x000fe20007ffe0ff */
[----:B----4-:R-:W-:Y:S01]  /*1200*/  @!P2 IMAD R24, R41, R60, RZ ;  /* 0x0000003c2918a224 */ /* 0x010fe200078e02ff */
[----:B------:R-:W-:Y:S01]  /*1210*/  @!P5 SHF.L.U32 R31, R30, 0x1, RZ ;  /* 0x000000011e1fd819 */ /* 0x000fe200000006ff */
[----:B------:R-:W3:Y:S01]  /*1220*/  @!P2 LDC.64 R44, c[0x0][0x3a0] ;  /* 0x0000e800ff2cab82 */ /* 0x000ee20000000a00 */
[----:B------:R-:W-:Y:S01]  /*1230*/  @!P4 IADD3.X R29, PT, PT, R6, R49, RZ, P1, !PT ;  /* 0x00000031061dc210 */ /* 0x000fe20000ffe4ff */
[----:B------:R4:W2:Y:S01]  /*1240*/  @!P3 LDG.E R23, desc[UR6][R32.64] ;  /* 0x000000062017b981 */ /* 0x0008a2000c1e1900 */
[----:B------:R-:W-:-:S02]  /*1250*/  @!P5 SHF.L.U64.HI R6, R30, 0x1, R37 ;  /* 0x000000011e06d819 */ /* 0x000fc40000010225 */
[----:B-1----:R-:W-:Y:S02]  /*1260*/  @!P5 IADD3 R30, P1, PT, R31, R50, RZ ;  /* 0x000000321f1ed210 */ /* 0x002fe40007f3e0ff */
[----:B0-----:R-:W-:Y:S01]  /*1270*/  @!P2 MOV R26, R116 ;  /* 0x00000074001aa202 */ /* 0x001fe20000000f00 */
[----:B------:R-:W0:Y:S01]  /*1280*/  @!P0 LDC.64 R48, c[0x0][0x3f8] ;  /* 0x0000fe00ff308b82 */ /* 0x000e220000000a00 */
[----:B------:R-:W-:Y:S01]  /*1290*/  @!P2 MOV R27, R119 ;  /* 0x00000077001ba202 */ /* 0x000fe20000000f00 */
[----:B------:R-:W-:Y:S01]  /*12a0*/  @!P2 IMAD R41, R39, R61, R24 ;  /* 0x0000003d2729a224 */ /* 0x000fe200078e0218 */
[----:B------:R-:W-:Y:S01]  /*12b0*/  IADD3 R37, PT, PT, R25, 0x60, RZ ;  /* 0x0000006019257810 */ /* 0x000fe20007ffe0ff */
[----:B------:R1:W2:Y:S01]  /*12c0*/  @!P4 LDG.E R57, desc[UR6][R28.64] ;  /* 0x000000061c39c981 */ /* 0x0002a2000c1e1900 */
[----:B----4-:R-:W-:Y:S01]  /*12d0*/  @!P5 IADD3 R32, P3, PT, R31, R54, RZ ;  /* 0x000000361f20d210 */ /* 0x010fe20007f7e0ff */
[----:B------:R-:W-:Y:S01]  /*12e0*/  @!P2 IMAD.WIDE.U32 R26, R39, R60, R26 ;  /* 0x0000003c271aa225 */ /* 0x000fe200078e001a */
[----:B------:R-:W-:Y:S01]  /*12f0*/  @!P5 IADD3.X R31, PT, PT, R6, R51, RZ, P1, !PT ;  /* 0x00000033061fd210 */ /* 0x000fe20000ffe4ff */
[----:B------:R-:W4:Y:S01]  /*1300*/  @!P2 LDC.64 R46, c[0x0][0x398] ;  /* 0x0000e600ff2eab82 */ /* 0x000f220000000a00 */
[----:B------:R-:W-:-:S02]  /*1310*/  ISETP.GE.U32.AND P1, PT, R37, UR8, PT ;  /* 0x0000000825007c0c */ /* 0x000fc4000bf26070 */
[----:B------:R-:W-:Y:S01]  /*1320*/  SHF.R.S32.HI R39, RZ, 0x1f, R37 ;  /* 0x0000001fff277819 */ /* 0x000fe20000011425 */
[----:B------:R-:W2:Y:S03]  /*1330*/  @!P5 LDG.E R58, desc[UR6][R30.64] ;  /* 0x000000061e3ad981 */ /* 0x000ea6000c1e1900 */
[----:B------:R-:W-:Y:S02]  /*1340*/  ISETP.GE.AND.EX P1, PT, R39, UR9, PT, P1 ;  /* 0x0000000927007c0c */ /* 0x000fe4000bf26310 */
[----:B------:R-:W-:-:S05]  /*1350*/  @!P5 IADD3.X R33, PT, PT, R6, R55, RZ, P3, !PT ;  /* 0x000000370621d210 */ /* 0x000fca0001ffe4ff */
[----:B------:R1:W2:Y:S01]  /*1360*/  @!P5 LDG.E R59, desc[UR6][R32.64] ;  /* 0x00000006203bd981 */ /* 0x0002a2000c1e1900 */
[----:B------:R-:W-:Y:S01]  /*1370*/  @!P2 IADD3 R27, PT, PT, R27, R41, RZ ;  /* 0x000000291b1ba210 */ /* 0x000fe20007ffe0ff */
[----:B0-----:R-:W-:-:S04]  /*1380*/  @!P0 IMAD R24, R43, R48, RZ ;  /* 0x000000302b188224 */ /* 0x001fc800078e02ff */
[----:B------:R-:W0:Y:S01]  /*1390*/  @!P1 LDC.64 R54, c[0x0][0x3f8] ;  /* 0x0000fe00ff369b82 */ /* 0x000e220000000a00 */
[----:B-1----:R-:W-:-:S07]  /*13a0*/  @!P2 SHF.L.U32 R29, R26, 0x1, RZ ;  /* 0x000000011a1da819 */ /* 0x002fce00000006ff */
[----:B------:R-:W1:Y:S01]  /*13b0*/  @!P0 LDC.64 R32, c[0x0][0x3a0] ;  /* 0x0000e800ff208b82 */ /* 0x000e620000000a00 */
[----:B------:R-:W-:Y:S01]  /*13c0*/  @!P2 SHF.L.U64.HI R6, R26, 0x1, R27 ;  /* 0x000000011a06a819 */ /* 0x000fe2000001021b */
[----:B------:R-:W-:Y:S01]  /*13d0*/  @!P0 IMAD R41, R35, R49, R24 ;  /* 0x0000003123298224 */ /* 0x000fe200078e0218 */
[----:B------:R-:W-:Y:S02]  /*13e0*/  ISETP.NE.AND P5, PT, RZ, UR4, PT ;  /* 0x00000004ff007c0c */ /* 0x000fe4000bfa5270 */
[----:B---3--:R-:W-:-:S03]  /*13f0*/  @!P2 IADD3 R26, P3, PT, R29, R44, RZ ;  /* 0x0000002c1d1aa210 */ /* 0x008fc60007f7e0ff */
[----:B------:R-:W3:Y:S01]  /*1400*/  @!P0 LDC.64 R42, c[0x0][0x398] ;  /* 0x0000e600ff2a8b82 */ /* 0x000ee20000000a00 */
[----:B----4-:R-:W-:Y:S02]  /*1410*/  @!P2 IADD3 R28, P4, PT, R29, R46, RZ ;  /* 0x0000002e1d1ca210 */ /* 0x010fe40007f9e0ff */
[----:B------:R-:W-:Y:S02]  /*1420*/  @!P0 MOV R30, R116 ;  /* 0x00000074001e8202 */ /* 0x000fe40000000f00 */
[----:B------:R-:W-:Y:S02]  /*1430*/  @!P0 MOV R31, R119 ;  /* 0x00000077001f8202 */ /* 0x000fe40000000f00 */
[----:B------:R-:W-:Y:S02]  /*1440*/  IADD3 R49, PT, PT, R25, 0x68, RZ ;  /* 0x0000006819317810 */ /* 0x000fe40007ffe0ff */
[----:B------:R-:W-:Y:S02]  /*1450*/  CS2R R60, SRZ ;  /* 0x00000000003c7805 */ /* 0x000fe4000001ff00 */
[C---:B------:R-:W-:Y:S01]  /*1460*/  @!P2 IADD3.X R27, PT, PT, R6.reuse, R45, RZ, P3, !PT ;  /* 0x0000002d061ba210 */ /* 0x040fe20001ffe4ff */
[----:B------:R-:W-:Y:S01]  /*1470*/  @!P0 IMAD.WIDE.U32 R30, R35, R48, R30 ;  /* 0x00000030231e8225 */ /* 0x000fe200078e001e */
[----:B------:R-:W-:Y:S01]  /*1480*/  @!P2 IADD3.X R29, PT, PT, R6, R47, RZ, P4, !PT ;  /* 0x0000002f061da210 */ /* 0x000fe200027fe4ff */
[----:B------:R-:W4:Y:S01]  /*1490*/  @!P1 LDC.64 R34, c[0x0][0x3a0] ;  /* 0x0000e800ff229b82 */ /* 0x000f220000000a00 */
[----:B------:R-:W-:Y:S01]  /*14a0*/  ISETP.GE.U32.AND P3, PT, R49, UR8, PT ;  /* 0x0000000831007c0c */ /* 0x000fe2000bf66070 */
[----:B------:R-:W2:Y:S01]  /*14b0*/  @!P2 LDG.E R60, desc[UR6][R26.64] ;  /* 0x000000061a3ca981 */ /* 0x000ea2000c1e1900 */
[----:B------:R-:W-:-:S02]  /*14c0*/  SHF.R.S32.HI R47, RZ, 0x1f, R49 ;  /* 0x0000001fff2f7819 */ /* 0x000fc40000011431 */
[----:B------:R-:W-:Y:S01]  /*14d0*/  @!P0 IADD3 R31, PT, PT, R31, R41, RZ ;  /* 0x000000291f1f8210 */ /* 0x000fe20007ffe0ff */
[----:B------:R0:W2:Y:S01]  /*14e0*/  @!P2 LDG.E R61, desc[UR6][R28.64] ;  /* 0x000000061c3da981 */ /* 0x0000a2000c1e1900 */
[----:B------:R-:W-:Y:S02]  /*14f0*/  ISETP.GE.AND.EX P3, PT, R47, UR9, PT, P3 ;  /* 0x000000092f007c0c */ /* 0x000fe4000bf66330 */
[C---:B------:R-:W-:Y:S02]  /*1500*/  @!P0 SHF.L.U32 R45, R30.reuse, 0x1, RZ ;  /* 0x000000011e2d8819 */ /* 0x040fe400000006ff */
[----:B------:R-:W-:Y:S02]  /*1510*/  @!P0 SHF.L.U64.HI R6, R30, 0x1, R31 ;  /* 0x000000011e068819 */ /* 0x000fe4000001021f */
[C---:B------:R-:W-:Y:S01]  /*1520*/  IADD3 R51, PT, PT, R25.reuse, 0x70, RZ ;  /* 0x0000007019337810 */ /* 0x040fe20007ffe0ff */
[----:B0-----:R-:W0:Y:S01]  /*1530*/  @P5 LDC.64 R28, c[0x0][0x3b0] ;  /* 0x0000ec00ff1c5b82 */ /* 0x001e220000000a00 */
[----:B------:R-:W-:-:S02]  /*1540*/  IADD3 R38, PT, PT, R25, 0x78, RZ ;  /* 0x0000007819267810 */ /* 0x000fc40007ffe0ff */
[----:B-1----:R-:W-:Y:S01]  /*1550*/  @!P0 IADD3 R30, P6, PT, R45, R32, RZ ;  /* 0x000000202d1e8210 */ /* 0x002fe20007fde0ff */
[----:B------:R-:W-:-:S04]  /*1560*/  @!P1 IMAD R32, R39, R54, RZ ;  /* 0x0000003627209224 */ /* 0x000fc800078e02ff */
[----:B------:R-:W1:Y:S01]  /*1570*/  @!P1 LDC.64 R24, c[0x0][0x398] ;  /* 0x0000e600ff189b82 */ /* 0x000e620000000a00 */
[----:B------:R-:W-:Y:S01]  /*1580*/  @!P0 IADD3.X R31, PT, PT, R6, R33, RZ, P6, !PT ;  /* 0x00000021061f8210 */ /* 0x000fe200037fe4ff */
[----:B------:R-:W-:Y:S01]  /*1590*/  @!P1 IMAD R39, R37, R55, R32 ;  /* 0x0000003725279224 */ /* 0x000fe200078e0220 */
[----:B------:R-:W-:Y:S02]  /*15a0*/  ISETP.GE.U32.AND P4, PT, R51, UR8, PT ;  /* 0x0000000833007c0c */ /* 0x000fe4000bf86070 */
[----:B------:R-:W-:Y:S02]  /*15b0*/  SHF.R.S32.HI R69, RZ, 0x1f, R51 ;  /* 0x0000001fff457819 */ /* 0x000fe40000011433 */
[----:B------:R-:W-:Y:S01]  /*15c0*/  @!P1 MOV R32, R116 ;  /* 0x0000007400209202 */ /* 0x000fe20000000f00 */
[----:B------:R-:W1:Y:S01]  /*15d0*/  @!P3 LDC.64 R26, c[0x0][0x3f8] ;  /* 0x0000fe00ff1abb82 */ /* 0x000e620000000a00 */
[----:B------:R-:W-:Y:S02]  /*15e0*/  @!P1 MOV R33, R119 ;  /* 0x0000007700219202 */ /* 0x000fe40000000f00 */
[----:B---3--:R-:W-:-:S02]  /*15f0*/  @!P0 IADD3 R44, P6, PT, R45, R42, RZ ;  /* 0x0000002a2d2c8210 */ /* 0x008fc40007fde0ff */
[----:B------:R-:W-:Y:S02]  /*1600*/  CS2R R62, SRZ ;  /* 0x00000000003e7805 */ /* 0x000fe4000001ff00 */
[----:B------:R-:W-:Y:S01]  /*1610*/  ISETP.GE.AND.EX P4, PT, R69, UR9, PT, P4 ;  /* 0x0000000945007c0c */ /* 0x000fe2000bf86340 */
[----:B------:R-:W-:Y:S01]  /*1620*/  @!P1 IMAD.WIDE.U32 R32, R37, R54, R32 ;  /* 0x0000003625209225 */ /* 0x000fe200078e0020 */
[----:B------:R-:W-:Y:S02]  /*1630*/  @!P0 IADD3.X R45, PT, PT, R6, R43, RZ, P6, !PT ;  /* 0x0000002b062d8210 */ /* 0x000fe400037fe4ff */
[----:B------:R-:W-:Y:S01]  /*1640*/  LOP3.LUT R6, R3, 0xffff, RZ, 0xc0, !PT ;  /* 0x0000ffff03067812 */ /* 0x000fe200078ec0ff */
[----:B------:R3:W2:Y:S01]  /*1650*/  @!P0 LDG.E R62, desc[UR6][R30.64] ;  /* 0x000000061e3e8981 */ /* 0x0006a2000c1e1900 */
[----:B------:R-:W-:-:S03]  /*1660*/  @!P1 SHF.L.U32 R37, R32, 0x1, RZ ;  /* 0x0000000120259819 */ /* 0x000fc600000006ff */
[----:B------:R-:W-:Y:S01]  /*1670*/  IMAD R55, R53, 0x70, R6 ;  /* 0x0000007035377824 */ /* 0x000fe200078e0206 */
[----:B------:R-:W-:Y:S01]  /*1680*/  ISETP.GE.U32.AND P2, PT, R38, UR8, PT ;  /* 0x0000000826007c0c */ /* 0x000fe2000bf46070 */
[----:B------:R-:W-:Y:S01]  /*1690*/  IMAD.WIDE R66, R4, 0x8, R66 ;  /* 0x0000000804427825 */ /* 0x000fe200078e0242 */
[----:B------:R-:W-:Y:S01]  /*16a0*/  SHF.R.S32.HI R41, RZ, 0x1f, R38 ;  /* 0x0000001fff297819 */ /* 0x000fe20000011426 */
[----:B------:R1:W2:Y:S01]  /*16b0*/  @!P0 LDG.E R63, desc[UR6][R44.64] ;  /* 0x000000062c3f8981 */ /* 0x0002a2000c1e1900 */
[----:B---3--:R-:W-:Y:S01]  /*16c0*/  @!P1 IADD3 R31, PT, PT, R33, R39, RZ ;  /* 0x00000027211f9210 */ /* 0x008fe20007ffe0ff */
[----:B0-----:R-:W-:Y:S01]  /*16d0*/  @P5 IMAD.WIDE R42, R55, 0x2, R28 ;  /* 0x00000002372a5825 */ /* 0x001fe200078e021c */
[----:B----4-:R-:W-:Y:S01]  /*16e0*/  @!P1 IADD3 R36, P0, PT, R37, R34, RZ ;  /* 0x0000002225249210 */ /* 0x010fe20007f1e0ff */
[----:B------:R-:W0:Y:S01]  /*16f0*/  @!P3 LDC.64 R28, c[0x0][0x3a0] ;  /* 0x0000e800ff1cbb82 */ /* 0x000e220000000a00 */
[----:B------:R-:W-:Y:S01]  /*1700*/  @!P1 SHF.L.U64.HI R48, R32, 0x1, R31 ;  /* 0x0000000120309819 */ /* 0x000fe2000001021f */
[----:B------:R-:W3:Y:S01]  /*1710*/  LDG.E.64 R66, desc[UR6][R66.64] ;  /* 0x0000000642427981 */ /* 0x000ee2000c1e1b00 */
[----:B------:R-:W-:-:S02]  /*1720*/  ISETP.GE.AND.EX P2, PT, R41, UR9, PT, P2 ;  /* 0x0000000929007c0c */ /* 0x000fc4000bf46320 */
[----:B-1----:R-:W-:Y:S02]  /*1730*/  @!P1 IADD3 R46, P6, PT, R37, R24, RZ ;  /* 0x00000018252e9210 */ /* 0x002fe40007fde0ff */
[----:B------:R-:W-:Y:S02]  /*1740*/  CS2R R64, SRZ ;  /* 0x0000000000407805 */ /* 0x000fe4000001ff00 */
[----:B------:R-:W-:Y:S01]  /*1750*/  @!P3 MOV R44, R116 ;  /* 0x00000074002cb202 */ /* 0x000fe20000000f00 */
[----:B------:R-:W1:Y:S01]  /*1760*/  @!P3 LDC.64 R30, c[0x0][0x398] ;  /* 0x0000e600ff1ebb82 */ /* 0x000e620000000a00 */
[----:B------:R-:W-:Y:S01]  /*1770*/  @!P1 IADD3.X R37, PT, PT, R48, R35, RZ, P0, !PT ;  /* 0x0000002330259210 */ /* 0x000fe200007fe4ff */
[----:B------:R-:W4:Y:S01]  /*1780*/  @P5 LDG.E.U16 R39, desc[UR6][R42.64] ;  /* 0x000000062a275981 */ /* 0x000f22000c1e1500 */
[----:B------:R-:W-:-:S03]  /*1790*/  @!P3 MOV R45, R119 ;  /* 0x00000077002db202 */ /* 0x000fc60000000f00 */
[----:B------:R0:W4:Y:S02]  /*17a0*/  @P5 LDG.E.U16 R40, desc[UR6][R42.64+0x2] ;  /* 0x000002062a285981 */ /* 0x000124000c1e1500 */
[----:B------:R-:W1:Y:S01]  /*17b0*/  @!P4 LDC.64 R32, c[0x0][0x3f8] ;  /* 0x0000fe00ff20cb82 */ /* 0x000e620000000a00 */
[----:B------:R-:W-:-:S07]  /*17c0*/  @!P3 IMAD R24, R47, R26, RZ ;  /* 0x0000001a2f18b224 */ /* 0x000fce00078e02ff */
[----:B------:R-:W5:Y:S01]  /*17d0*/  LDC.64 R34, c[0x0][0x3a8] ;  /* 0x0000ea00ff227b82 */ /* 0x000f620000000a00 */
[----:B------:R-:W-:Y:S01]  /*17e0*/  @!P1 IADD3.X R47, PT, PT, R48, R25, RZ, P6, !PT ;  /* 0x00000019302f9210 */ /* 0x000fe200037fe4ff */
[C---:B------:R-:W-:Y:S01]  /*17f0*/  @!P3 IMAD R27, R49.reuse, R27, R24 ;  /* 0x0000001b311bb224 */ /* 0x040fe200078e0218 */
[----:B------:R1:W4:Y:S01]  /*1800*/  @!P1 LDG.E R64, desc[UR6][R36.64] ;  /* 0x0000000624409981 */ /* 0x000322000c1e1900 */
[----:B------:R-:W-:-:S03]  /*1810*/  @!P3 IMAD.WIDE.U32 R44, R49, R26, R44 ;  /* 0x0000001a312cb225 */ /* 0x000fc600078e002c */
[----:B------:R5:W4:Y:S01]  /*1820*/  @!P1 LDG.E R65, desc[UR6][R46.64] ;  /* 0x000000062e419981 */ /* 0x000b22000c1e1900 */
[----:B------:R-:W5:Y:S01]  /*1830*/  @!P2 LDC.64 R24, c[0x0][0x3f8] ;  /* 0x0000fe00ff18ab82 */ /* 0x000f620000000a00 */
[----:B------:R-:W-:Y:S02]  /*1840*/  @!P3 IADD3 R45, PT, PT, R45, R27, RZ ;  /* 0x0000001b2d2db210 */ /* 0x000fe40007ffe0ff */
[C---:B0-----:R-:W-:Y:S02]  /*1850*/  @!P3 SHF.L.U32 R43, R44.reuse, 0x1, RZ ;  /* 0x000000012c2bb819 */ /* 0x041fe400000006ff */
[----:B------:R-:W-:Y:S02]  /*1860*/  @!P3 SHF.L.U64.HI R42, R44, 0x1, R45 ;  /* 0x000000012c2ab819 */ /* 0x000fe4000001022d */
[C---:B------:R-:W-:Y:S01]  /*1870*/  @!P3 IADD3 R28, P0, PT, R43.reuse, R28, RZ ;  /* 0x0000001c2b1cb210 */ /* 0x040fe20007f1e0ff */
[----:B------:R-:W0:Y:S01]  /*1880*/  @!P4 LDC.64 R26, c[0x0][0x3a0] ;  /* 0x0000e800ff1acb82 */ /* 0x000e220000000a00 */
[----:B-1----:R-:W-:Y:S01]  /*1890*/  @!P3 IADD3 R30, P1, PT, R43, R30, RZ ;  /* 0x0000001e2b1eb210 */ /* 0x002fe20007f3e0ff */
[----:B------:R-:W-:Y:S01]  /*18a0*/  @!P4 IMAD R48, R69, R32, RZ ;  /* 0x000000204530c224 */ /* 0x000fe200078e02ff */
[----:B------:R-:W-:-:S02]  /*18b0*/  @!P4 MOV R44, R116 ;  /* 0x00000074002cc202 */ /* 0x000fc40000000f00 */
[----:B------:R-:W-:Y:S01]  /*18c0*/  @!P4 MOV R45, R119 ;  /* 0x00000077002dc202 */ /* 0x000fe20000000f00 */
[C---:B------:R-:W-:Y:S01]  /*18d0*/  @!P4 IMAD R49, R51.reuse, R33, R48 ;  /* 0x000000213331c224 */ /* 0x040fe200078e0230 */
[C---:B------:R-:W-:Y:S01]  /*18e0*/  @!P3 IADD3.X R29, PT, PT, R42.reuse, R29, RZ, P0, !PT ;  /* 0x0000001d2a1db210 */ /* 0x040fe200007fe4ff */
[----:B------:R-:W1:Y:S01]  /*18f0*/  @!P2 LDC.64 R36, c[0x0][0x3a0] ;  /* 0x0000e800ff24ab82 */ /* 0x000e620000000a00 */
[----:B------:R-:W-:Y:S01]  /*1900*/  @!P3 IADD3.X R31, PT, PT, R42, R31, RZ, P1, !PT ;  /* 0x0000001f2a1fb210 */ /* 0x000fe20000ffe4ff */
[----:B------:R-:W-:-:S04]  /*1910*/  @!P4 IMAD.WIDE.U32 R44, R51, R32, R44 ;  /* 0x00000020332cc225 */ /* 0x000fc800078e002c */
[----:B-----5:R-:W-:Y:S02]  /*1920*/  IMAD.WIDE R42, R55, 0x2, R34 ;  /* 0x00000002372a7825 */ /* 0x020fe400078e0222 */
[----:B------:R-:W5:Y:S02]  /*1930*/  @!P4 LDC.64 R32, c[0x0][0x398] ;  /* 0x0000e600ff20cb82 */ /* 0x000f640000000a00 */
[----:B------:R-:W-:Y:S01]  /*1940*/  @!P2 IMAD R41, R41, R24, RZ ;  /* 0x000000182929a224 */ /* 0x000fe200078e02ff */
[----:B------:R-:W4:Y:S04]  /*1950*/  LDG.E.U16 R78, desc[UR6][R42.64] ;  /* 0x000000062a4e7981 */ /* 0x000f28000c1e1500 */
[----:B------:R0:W4:Y:S01]  /*1960*/  LDG.E.U16 R77, desc[UR6][R42.64+0x2] ;  /* 0x000002062a4d7981 */ /* 0x000122000c1e1500 */
[----:B------:R-:W1:Y:S01]  /*1970*/  @!P2 LDC.64 R34, c[0x0][0x398] ;  /* 0x0000e600ff22ab82 */ /* 0x000e620000000a00 */
[----:B------:R-:W-:Y:S01]  /*1980*/  @!P2 IMAD R41, R38, R25, R41 ;  /* 0x000000192629a224 */ /* 0x000fe200078e0229 */
[----:B------:R-:W-:-:S02]  /*1990*/  @!P4 IADD3 R47, PT, PT, R45, R49, RZ ;  /* 0x000000312d2fc210 */ /* 0x000fc40007ffe0ff */
[----:B0-----:R-:W-:Y:S02]  /*19a0*/  @!P2 MOV R42, R116 ;  /* 0x00000074002aa202 */ /* 0x001fe40000000f00 */
[----:B------:R-:W-:Y:S02]  /*19b0*/  @!P2 MOV R43, R119 ;  /* 0x00000077002ba202 */ /* 0x000fe40000000f00 */
[----:B------:R-:W-:Y:S01]  /*19c0*/  @!P4 SHF.L.U32 R45, R44, 0x1, RZ ;  /* 0x000000012c2dc819 */ /* 0x000fe200000006ff */
[----:B------:R-:W-:Y:S01]  /*19d0*/  @!P2 IMAD.WIDE.U32 R24, R38, R24, R42 ;  /* 0x000000182618a225 */ /* 0x000fe200078e002a */
[----:B------:R-:W-:Y:S02]  /*19e0*/  CS2R R68, SRZ ;  /* 0x0000000000447805 */ /* 0x000fe4000001ff00 */
[----:B------:R-:W-:Y:S02]  /*19f0*/  @!P4 SHF.L.U64.HI R44, R44, 0x1, R47 ;  /* 0x000000012c2cc819 */ /* 0x000fe4000001022f */
[----:B------:R-:W-:-:S02]  /*1a00*/  @!P4 IADD3 R26, P0, PT, R45, R26, RZ ;  /* 0x0000001a2d1ac210 */ /* 0x000fc40007f1e0ff */
[----:B------:R-:W-:Y:S01]  /*1a10*/  @!P2 IADD3 R41, PT, PT, R25, R41, RZ ;  /* 0x000000291929a210 */ /* 0x000fe20007ffe0ff */
[----:B------:R-:W4:Y:S01]  /*1a20*/  @!P3 LDG.E R68, desc[UR6][R28.64] ;  /* 0x000000061c44b981 */ /* 0x000f22000c1e1900 */
[----:B------:R-:W-:Y:S02]  /*1a30*/  @!P2 SHF.L.U32 R25, R24, 0x1, RZ ;  /* 0x000000011819a819 */ /* 0x000fe400000006ff */
[----:B------:R-:W-:Y:S01]  /*1a40*/  @!P4 IADD3.X R27, PT, PT, R44, R27, RZ, P0, !PT ;  /* 0x0000001b2c1bc210 */ /* 0x000fe200007fe4ff */
[----:B------:R-:W4:Y:S01]  /*1a50*/  @!P3 LDG.E R69, desc[UR6][R30.64] ;  /* 0x000000061e45b981 */ /* 0x000f22000c1e1900 */
[----:B-----5:R-:W-:Y:S02]  /*1a60*/  @!P4 IADD3 R32, P0, PT, R45, R32, RZ ;  /* 0x000000202d20c210 */ /* 0x020fe40007f1e0ff */
[----:B------:R-:W-:Y:S02]  /*1a70*/  @!P2 SHF.L.U64.HI R24, R24, 0x1, R41 ;  /* 0x000000011818a819 */ /* 0x000fe40000010229 */
[----:B-1----:R-:W-:-:S02]  /*1a80*/  @!P2 IADD3 R36, P1, PT, R25, R36, RZ ;  /* 0x000000241924a210 */ /* 0x002fc40007f3e0ff */
[----:B------:R-:W-:Y:S02]  /*1a90*/  @!P2 IADD3 R34, P3, PT, R25, R34, RZ ;  /* 0x000000221922a210 */ /* 0x000fe40007f7e0ff */
[----:B------:R-:W-:Y:S02]  /*1aa0*/  CS2R R72, SRZ ;  /* 0x0000000000487805 */ /* 0x000fe4000001ff00 */
[----:B------:R-:W-:Y:S02]  /*1ab0*/  CS2R R74, SRZ ;  /* 0x00000000004a7805 */ /* 0x000fe4000001ff00 */
[----:B------:R-:W-:Y:S02]  /*1ac0*/  @!P4 IADD3.X R33, PT, PT, R44, R33, RZ, P0, !PT ;  /* 0x000000212c21c210 */ /* 0x000fe400007fe4ff */
        /* <DEDUP_REMOVED lines=24> */
[----:B--2---:R-:W-:Y:S02]  /*1c50*/  PRMT R94, R56, 0x7632, R94 ;  /* 0x00007632385e7816 */ /* 0x004fe4000000005e */
[----:B------:R-:W-:Y:S02]  /*1c60*/  PRMT R97, R23, 0x7632, R97 ;  /* 0x0000763217617816 */ /* 0x000fe40000000061 */
[----:B------:R-:W-:-:S02]  /*1c70*/  PRMT R95, R57, 0x7632, R95 ;  /* 0x00007632395f7816 */ /* 0x000fc4000000005f */
[----:B------:R-:W-:Y:S02]  /*1c80*/  PRMT R92, R58, 0x7632, R92 ;  /* 0x000076323a5c7816 */ /* 0x000fe4000000005c */
[----:B------:R-:W-:Y:S01]  /*1c90*/  PRMT R93, R59, 0x7632, R93 ;  /* 0x000076323b5d7816 */ /* 0x000fe2000000005d */
[----:B---3--:R-:W-:-:S05]  /*1ca0*/  FFMA.FTZ R25, -R66, R66, R67 ;  /* 0x0000004242197223 */ /* 0x008fca0000010143 */
[----:B------:R-:W-:-:S13]  /*1cb0*/  FSETP.GTU.FTZ.AND P0, PT, R25, RZ, PT ;  /* 0x000000ff1900720b */ /* 0x000fda0003f1c000 */
[----:B------:R-:W0:Y:S01]  /*1cc0*/  @P0 LDC R24, c[0x0][0x3c0] ;  /* 0x0000f000ff180b82 */ /* 0x000e220000000800 */
[----:B------:R-:W-:Y:S01]  /*1cd0*/  MOV R67, RZ ;  /* 0x000000ff00437202 */ /* 0x000fe20000000f00 */
[----:B----4-:R-:W-:Y:S01]  /*1ce0*/  @P5 HADD2.F32 R67, -RZ, R39.H0_H0 ;  /* 0x20000027ff435230 */ /* 0x010fe20000004100 */
[----:B------:R-:W-:Y:S01]  /*1cf0*/  PRMT R90, R60, 0x7632, R90 ;  /* 0x000076323c5a7816 */ /* 0x000fe2000000005a */
[----:B------:R-:W-:Y:S01]  /*1d00*/  @P5 HADD2.F32 R76, -RZ, R40.H0_H0 ;  /* 0x20000028ff4c5230 */ /* 0x000fe20000004100 */
[----:B------:R-:W-:Y:S02]  /*1d10*/  PRMT R91, R61, 0x7632, R91 ;  /* 0x000076323d5b7816 */ /* 0x000fe4000000005b */
[----:B------:R-:W-:Y:S01]  /*1d20*/  PRMT R79, R62, 0x7632, R79 ;  /* 0x000076323e4f7816 */ /* 0x000fe2000000004f */
[----:B0-----:R-:W-:-:S04]  /*1d30*/  @P0 FADD.FTZ R24, R25, R24 ;  /* 0x0000001819180221 */ /* 0x001fc80000010000 */
[----:B------:R0:W1:Y:S01]  /*1d40*/  @P0 MUFU.RSQ R112, R24 ;  /* 0x0000001800700308 */ /* 0x0000620000001400 */
[----:B------:R-:W-:Y:S02]  /*1d50*/  PRMT R80, R63, 0x7632, R80 ;  /* 0x000076323f507816 */ /* 0x000fe40000000050 */
[----:B------:R-:W-:Y:S02]  /*1d60*/  PRMT R81, R64, 0x7632, R81 ;  /* 0x0000763240517816 */ /* 0x000fe40000000051 */
[----:B------:R-:W-:Y:S01]  /*1d70*/  PRMT R82, R65, 0x7632, R82 ;  /* 0x0000763241527816 */ /* 0x000fe20000000052 */
[----:B------:R-:W-:Y:S02]  /*1d80*/  HADD2.F32 R78, -RZ, R78.H0_H0 ;  /* 0x2000004eff4e7230 */ /* 0x000fe40000004100 */
[----:B------:R-:W-:Y:S01]  /*1d90*/  HADD2.F32 R77, -RZ, R77.H0_H0 ;  /* 0x2000004dff4d7230 */ /* 0x000fe20000004100 */
[----:B------:R-:W-:Y:S02]  /*1da0*/  PRMT R83, R68, 0x7632, R83 ;  /* 0x0000763244537816 */ /* 0x000fe40000000053 */
[----:B------:R-:W-:-:S02]  /*1db0*/  PRMT R84, R69, 0x7632, R84 ;  /* 0x0000763245547816 */ /* 0x000fc40000000054 */
        /* <DEDUP_REMOVED lines=294> */
.L_x_459:
        /* <DEDUP_REMOVED lines=576> */
.L_x_460:
        /* <DEDUP_REMOVED lines=47> */
.L_x_462:
[----:B------:R-:W-:Y:S05]  /*5710*/  BSYNC.RECONVERGENT B0 ;  /* 0x0000000000007941 */ /* 0x000fea0003800200 */
.L_x_461:
        /* <DEDUP_REMOVED lines=37> */
.L_x_464:
[----:B------:R-:W-:Y:S05]  /*5970*/  BSYNC.RECONVERGENT B0 ;  /* 0x0000000000007941 */ /* 0x000fea0003800200 */
.L_x_463:
        /* <DEDUP_REMOVED lines=39> */
.L_x_466:
[----:B------:R-:W-:Y:S05]  /*5bf0*/  BSYNC.RECONVERGENT B0 ;  /* 0x0000000000007941 */ /* 0x000fea0003800200 */
.L_x_465:
        /* <DEDUP_REMOVED lines=28> */
.L_x_468:
[----:B------:R-:W-:Y:S05]  /*5dc0*/  BSYNC.RECONVERGENT B0 ;  /* 0x0000000000007941 */ /* 0x000fea0003800200 */
.L_x_467:
        /* <DEDUP_REMOVED lines=25> */
.L_x_471:
[----:B0-----:R-:W2:Y:S04]  /*5f60*/  LDG.E.STRONG.GPU R26, desc[UR6][R24.64] ;  /* 0x00000006181a7981 */ /* 0x001ea8000c1ef900 */
[----:B--2---:R-:W-:Y:S01]  /*5f70*/  CCTL.IVALL ;  /* 0x00000000ff00798f */ /* 0x004fe20002000000 */
[----:B------:R-:W-:Y:S05]  /*5f80*/  YIELD ;  /* 0x0000000000007946 */ /* 0x000fea0003800000 */
[----:B------:R-:W-:-:S13]  /*5f90*/  ISETP.NE.AND P0, PT, R26, R31, PT ;  /* 0x0000001f1a00720c */ /* 0x000fda0003f05270 */
[----:B------:R-:W-:Y:S05]  /*5fa0*/  @P0 BRA `(.L_x_471) ;  /* 0xfffffffc00ec0947 */ /* 0x000fea000383ffff */
.L_x_470:
        /* <DEDUP_REMOVED lines=15> */
.L_x_473:
        /* <DEDUP_REMOVED lines=59> */
.L_x_472:
        /* <DEDUP_REMOVED lines=34> */
.L_x_474:
        /* <DEDUP_REMOVED lines=18> */
.L_x_475:
        /* <DEDUP_REMOVED lines=9> */
.L_x_476:
[----:B------:R-:W-:Y:S05]  /*6820*/  BSYNC.RECONVERGENT B0 ;  /* 0x0000000000007941 */ /* 0x000fea0003800200 */
.L_x_469:
        /* <DEDUP_REMOVED lines=38> */
.L_x_477:
        /* <DEDUP_REMOVED lines=33> */
.L_x_479:
[----:B------:R-:W-:Y:S05]  /*6ca0*/  BSYNC.RECONVERGENT B0 ;  /* 0x0000000000007941 */ /* 0x000fea0003800200 */
.L_x_478:
        /* <DEDUP_REMOVED lines=25> */
.L_x_480:
        /* <DEDUP_REMOVED lines=21> */
.L_x_482:
[----:B------:R-:W-:Y:S05]  /*6f90*/  BSYNC.RECONVERGENT B0 ;  /* 0x0000000000007941 */ /* 0x000fea0003800200 */
.L_x_481:
        /* <DEDUP_REMOVED lines=107> */
.L_x_483:
        /* <DEDUP_REMOVED lines=19> */
.L_x_485:
[----:B------:R-:W-:Y:S05]  /*7780*/  BSYNC.RECONVERGENT B0 ;  /* 0x0000000000007941 */ /* 0x000fea0003800200 */
.L_x_484:
        /* <DEDUP_REMOVED lines=23> */
.L_x_486:
        /* <DEDUP_REMOVED lines=21> */
.L_x_488:
[----:B------:R-:W-:Y:S05]  /*7a50*/  BSYNC.RECONVERGENT B0 ;  /* 0x0000000000007941 */ /* 0x000fea0003800200 */
.L_x_487:
        /* <DEDUP_REMOVED lines=23> */
.L_x_489:
        /* <DEDUP_REMOVED lines=19> */
.L_x_491:
[----:B------:R-:W-:Y:S05]  /*7d00*/  BSYNC.RECONVERGENT B0 ;  /* 0x0000000000007941 */ /* 0x000fea0003800200 */
.L_x_490:
        /* <DEDUP_REMOVED lines=23> */
.L_x_492:
        /* <DEDUP_REMOVED lines=21> */
.L_x_494:
[----:B------:R-:W-:Y:S05]  /*7fd0*/  BSYNC.RECONVERGENT B0 ;  /* 0x0000000000007941 */ /* 0x000fea0003800200 */
.L_x_493:
        /* <DEDUP_REMOVED lines=23> */
.L_x_495:
        /* <DEDUP_REMOVED lines=19> */
.L_x_497:
[----:B------:R-:W-:Y:S05]  /*8280*/  BSYNC.RECONVERGENT B0 ;  /* 0x0000000000007941 */ /* 0x000fea0003800200 */
.L_x_496:
        /* <DEDUP_REMOVED lines=23> */
.L_x_498:
        /* <DEDUP_REMOVED lines=21> */
.L_x_500:
[----:B------:R-:W-:Y:S05]  /*8550*/  BSYNC.RECONVERGENT B0 ;  /* 0x0000000000007941 */ /* 0x000fea0003800200 */
.L_x_499:
        /* <DEDUP_REMOVED lines=23> */
.L_x_501:
        /* <DEDUP_REMOVED lines=18> */
.L_x_503:
[----:B------:R-:W-:Y:S05]  /*87f0*/  BSYNC.RECONVERGENT B0 ;  /* 0x0000000000007941 */ /* 0x000fea0003800200 */
.L_x_502:
        /* <DEDUP_REMOVED lines=75> */
.L_x_504:
        /* <DEDUP_REMOVED lines=18> */
.L_x_506:
[----:B------:R-:W-:Y:S05]  /*8dd0*/  BSYNC.RECONVERGENT B0 ;  /* 0x0000000000007941 */ /* 0x000fea0003800200 */
.L_x_505:
        /* <DEDUP_REMOVED lines=21> */
.L_x_507:
        /* <DEDUP_REMOVED lines=18> */
.L_x_509:
[----:B------:R-:W-:Y:S05]  /*9050*/  BSYNC.RECONVERGENT B0 ;  /* 0x0000000000007941 */ /* 0x000fea0003800200 */
.L_x_508:
        /* <DEDUP_REMOVED lines=21> */
.L_x_510:
        /* <DEDUP_REMOVED lines=18> */
.L_x_512:
[----:B------:R-:W-:Y:S05]  /*92d0*/  BSYNC.RECONVERGENT B0 ;  /* 0x0000000000007941 */ /* 0x000fea0003800200 */
.L_x_511:
        /* <DEDUP_REMOVED lines=21> */
.L_x_513:
        /* <DEDUP_REMOVED lines=18> */
.L_x_515:
[----:B------:R-:W-:Y:S05]  /*9550*/  BSYNC.RECONVERGENT B0 ;  /* 0x0000000000007941 */ /* 0x000fea0003800200 */
.L_x_514:
        /* <DEDUP_REMOVED lines=21> */
.L_x_516:
        /* <DEDUP_REMOVED lines=18> */
.L_x_518:
[----:B------:R-:W-:Y:S05]  /*97d0*/  BSYNC.RECONVERGENT B0 ;  /* 0x0000000000007941 */ /* 0x000fea0003800200 */
.L_x_517:
        /* <DEDUP_REMOVED lines=21> */
.L_x_519:
        /* <DEDUP_REMOVED lines=18> */
.L_x_521:
[----:B------:R-:W-:Y:S05]  /*9a50*/  BSYNC.RECONVERGENT B0 ;  /* 0x0000000000007941 */ /* 0x000fea0003800200 */
.L_x_520:
        /* <DEDUP_REMOVED lines=22> */
.L_x_522:
        /* <DEDUP_REMOVED lines=18> */
.L_x_524:
[----:B------:R-:W-:Y:S05]  /*9ce0*/  BSYNC.RECONVERGENT B0 ;  /* 0x0000000000007941 */ /* 0x000fea0003800200 */
.L_x_523:
[----:B------:R-:W2:Y:S01]  /*9cf0*/  LDCU UR4, c[0x0][0x410] ;  /* 0x00008200ff0477ac */ /* 0x000ea20008000800 */
[----:B------:R-:W-:Y:S02]  /*9d00*/  IADD3 R4, PT, PT, R89, R4, RZ ;  /* 0x0000000459047210 */ /* 0x000fe40007ffe0ff */
[----:B------:R-:W-:Y:S01]  /*9d10*/  IADD3 R5, PT, PT, R5, 0x1, RZ ;  /* 0x0000000105057810 */ /* 0x000fe20007ffe0ff */
[----:B------:R-:W2:Y:S02]  /*9d20*/  LDCU UR5, c[0x0][0x3e0] ;  /* 0x00007c00ff0577ac */ /* 0x000ea40008000800 */
[----:B--2---:R-:W-:-:S06]  /*9d30*/  UIMAD UR4, UR4, UR5, URZ ;  /* 0x00000005040472a4 */ /* 0x004fcc000f8e02ff */
[----:B------:R-:W-:-:S13]  /*9d40*/  ISETP.GE.AND P0, PT, R4, UR4, PT ;  /* 0x0000000404007c0c */ /* 0x000fda000bf06270 */
[----:B------:R-:W-:Y:S05]  /*9d50*/  @!P0 BRA `(.L_x_525) ;  /* 0xffffff6400008947 */ /* 0x000fea000383ffff */
.L_x_458:
        /* <DEDUP_REMOVED lines=16> */
.L_x_527:
[----:B------:R-:W-:Y:S05]  /*9e60*/  BSYNC.RECONVERGENT B0 ;  /* 0x0000000000007941 */ /* 0x000fea0003800200 */
.L_x_526:
        /* <DEDUP_REMOVED lines=11> */
.L_x_529:
[----:B------:R-:W2:Y:S04]  /*9f20*/  LDG.E.STRONG.GPU R5, desc[UR6][R2.64] ;  /* 0x0000000602057981 */ /* 0x000ea8000c1ef900 */
[----:B--2---:R-:W-:Y:S01]  /*9f30*/  CCTL.IVALL ;  /* 0x00000000ff00798f */ /* 0x004fe20002000000 */
[----:B------:R-:W-:Y:S05]  /*9f40*/  YIELD ;  /* 0x0000000000007946 */ /* 0x000fea0003800000 */
[----:B------:R-:W-:-:S13]  /*9f50*/  ISETP.NE.AND P0, PT, R5, R0, PT ;  /* 0x000000000500720c */ /* 0x000fda0003f05270 */
[----:B------:R-:W-:Y:S05]  /*9f60*/  @P0 BRA `(.L_x_529) ;  /* 0xfffffffc00ec0947 */ /* 0x000fea000383ffff */
.L_x_528:
        /* <DEDUP_REMOVED lines=76> */
.L_x_532:
        /* <DEDUP_REMOVED lines=31> */
.L_x_531:
[----:B------:R-:W-:Y:S05]  /*a620*/  BSYNC.RECONVERGENT B0 ;  /* 0x0000000000007941 */ /* 0x000fea0003800200 */
.L_x_530:
        /* <DEDUP_REMOVED lines=10> */
.L_x_533:
        /* <DEDUP_REMOVED lines=87> */
.L_x_534:
        /* <DEDUP_REMOVED lines=12> */
.L_x_4889:


//--------------------- .text._Z35group_norm_nhwc_bwd_one_pass_kernelI11Bf16IOFp16WLi256ELi112ELi448EEv26Group_norm_nhwc_bwd_params --------------------------
	.section	.text._Z35group_norm_nhwc_bwd_one_pass_kernelI11Bf16IOFp16WLi256ELi112ELi448EEv26Group_norm_nhwc_bwd_params,"ax",@progbits
	.align	128
        .global         _Z35group_norm_nhwc_bwd_one_pass_kernelI11Bf16IOFp16WLi256ELi112ELi448EEv26Group_norm_nhwc_bwd_params
        .type           _Z35group_norm_nhwc_bwd_one_pass_kernelI11Bf16IOFp16WLi256ELi112ELi448EEv26Group_norm_nhwc_bwd_params,@function
        .size           _Z35group_norm_nhwc_bwd_one_pass_kernelI11Bf16IOFp16WLi256ELi112ELi448EEv26Group_norm_nhwc_bwd_params,(.L_x_4890 - _Z35group_norm_nhwc_bwd_one_pass_kernelI11Bf16IOFp16WLi256ELi112ELi448EEv26Group_norm_nhwc_bwd_params)
        .other          _Z35group_norm_nhwc_bwd_one_pass_kernelI11Bf16IOFp16WLi256ELi112ELi448EEv26Group_norm_nhwc_bwd_params,@"STO_CUDA_ENTRY STV_DEFAULT"
_Z35group_norm_nhwc_bwd_one_pass_kernelI11Bf16IOFp16WLi256ELi112ELi448EEv26Group_norm_nhwc_bwd_params:
.text._Z35group_norm_nhwc_bwd_one_pass_kernelI11Bf16IOFp16WLi256ELi112ELi448EEv26Group_norm_nhwc_bwd_params:
        /* <DEDUP_REMOVED lines=26> */
.L_x_561:
        /* <DEDUP_REMOVED lines=1296> */
[----:B------:R2:W-:Y:S04]  /*52a0*/  STL [R1+0x60], R48 ;  /* 0x0000603001007387 */ /* 0x0005e80000100800 */
[----:B------:R3:W-:Y:S01]  /*52b0*/  STL [R1+0x64], R52 ;  /* 0x0000643401007387 */ /* 0x0007e20000100800 */
[----:B-1----:R-:W-:-:S03]  /*52c0*/  PRMT R36, RZ, 0x7610, R36 ;  /* 0x00007610ff247816 */ /* 0x002fc60000000024 */
[----:B------:R1:W-:Y:S01]  /*52d0*/  STL [R1+0xf4], R15 ;  /* 0x0000f40f01007387 */ /* 0x0003e20000100800 */
[----:B--2---:R-:W-:-:S03]  /*52e0*/  PRMT R48, RZ, 0x7610, R48 ;  /* 0x00007610ff307816 */ /* 0x004fc60000000030 */
[----:B------:R2:W-:Y:S01]  /*52f0*/  STL [R1+0xf8], R18 ;  /* 0x0000f81201007387 */ /* 0x0005e20000100800 */
[----:B---3--:R-:W-:-:S03]  /*5300*/  PRMT R52, RZ, 0x7610, R52 ;  /* 0x00007610ff347816 */ /* 0x008fc60000000034 */
[----:B------:R3:W-:Y:S01]  /*5310*/  STL [R1+0x100], R23 ;  /* 0x0001001701007387 */ /* 0x0007e20000100800 */
[----:B-1----:R-:W-:-:S03]  /*5320*/  PRMT R15, RZ, 0x7610, R15 ;  /* 0x00007610ff0f7816 */ /* 0x002fc6000000000f */
[----:B------:R1:W-:Y:S01]  /*5330*/  STL [R1+0x70], R64 ;  /* 0x0000704001007387 */ /* 0x0003e20000100800 */
[----:B--2---:R-:W-:Y:S02]  /*5340*/  PRMT R18, RZ, 0x7610, R18 ;  /* 0x00007610ff127816 */ /* 0x004fe40000000012 */
[----:B---3--:R-:W-:Y:S01]  /*5350*/  PRMT R23, RZ, 0x7610, R23 ;  /* 0x00007610ff177816 */ /* 0x008fe20000000017 */
[----:B------:R2:W-:Y:S01]  /*5360*/  STL [R1+0xd0], R34 ;  /* 0x0000d02201007387 */ /* 0x0005e20000100800 */
[C---:B------:R-:W-:Y:S01]  /*5370*/  @!P2 PRMT R18, R21.reuse, 0x7610, R18 ;  /* 0x000076101512a816 */ /* 0x040fe20000000012 */
[----:B-1----:R-:W-:Y:S02]  /*5380*/  HFMA2 R64, -RZ, RZ, 0, 0 ;  /* 0x00000000ff407431 */ /* 0x002fe400000001ff */
[----:B------:R-:W-:Y:S01]  /*5390*/  STL [R1+0x5c], R44 ;  /* 0x00005c2c01007387 */ /* 0x000fe20000100800 */
[----:B------:R-:W-:Y:S02]  /*53a0*/  @!P2 PRMT R15, R21, 0x7632, R15 ;  /* 0x00007632150fa816 */ /* 0x000fe4000000000f */
[C---:B------:R-:W-:Y:S01]  /*53b0*/  @!P4 PRMT R36, R25.reuse, 0x7610, R36 ;  /* 0x000076101924c816 */ /* 0x040fe20000000024 */
[----:B------:R1:W-:Y:S01]  /*53c0*/  STL [R1+0xe8], R9 ;  /* 0x0000e80901007387 */ /* 0x0003e20000100800 */
[----:B------:R-:W-:-:S02]  /*53d0*/  @!P4 PRMT R23, R25, 0x7632, R23 ;  /* 0x000076321917c816 */ /* 0x000fc40000000017 */
[C---:B------:R-:W-:Y:S01]  /*53e0*/  @!P5 PRMT R52, R27.reuse, 0x7610, R52 ;  /* 0x000076101b34d816 */ /* 0x040fe20000000034 */
[----:B------:R3:W-:Y:S01]  /*53f0*/  STL [R1+0x6c], R60 ;  /* 0x00006c3c01007387 */ /* 0x0007e20000100800 */
[----:B------:R-:W-:Y:S02]  /*5400*/  @!P5 PRMT R48, R27, 0x7632, R48 ;  /* 0x000076321b30d816 */ /* 0x000fe40000000030 */
[----:B------:R-:W-:Y:S01]  /*5410*/  PRMT R5, RZ, 0x7610, R5 ;  /* 0x00007610ff057816 */ /* 0x000fe20000000005 */
[----:B------:R4:W-:Y:S01]  /*5420*/  STL [R1+0xec], R11 ;  /* 0x0000ec0b01007387 */ /* 0x0009e20000100800 */
[----:B--2---:R-:W-:Y:S02]  /*5430*/  PRMT R34, RZ, 0x7610, R34 ;  /* 0x00007610ff227816 */ /* 0x004fe40000000022 */
[----:B-1----:R-:W-:Y:S01]  /*5440*/  PRMT R9, RZ, 0x7610, R9 ;  /* 0x00007610ff097816 */ /* 0x002fe20000000009 */
[----:B------:R1:W-:Y:S01]  /*5450*/  STL [R1+0xf0], R13 ;  /* 0x0000f00d01007387 */ /* 0x0003e20000100800 */
[----:B------:R-:W-:-:S02]  /*5460*/  PRMT R44, RZ, 0x7610, R44 ;  /* 0x00007610ff2c7816 */ /* 0x000fc4000000002c */
[----:B------:R-:W-:Y:S01]  /*5470*/  PRMT R56, RZ, 0x7610, R56 ;  /* 0x00007610ff387816 */ /* 0x000fe20000000038 */
[----:B------:R2:W-:Y:S01]  /*5480*/  STL [R1+0xfc], R21 ;  /* 0x0000fc1501007387 */ /* 0x0005e20000100800 */
[----:B---3--:R-:W-:Y:S02]  /*5490*/  PRMT R60, RZ, 0x7610, R60 ;  /* 0x00007610ff3c7816 */ /* 0x008fe4000000003c */
[----:B----4-:R-:W-:Y:S01]  /*54a0*/  PRMT R11, RZ, 0x7610, R11 ;  /* 0x00007610ff0b7816 */ /* 0x010fe2000000000b */
[----:B------:R3:W-:Y:S01]  /*54b0*/  STL [R1+0x104], R25 ;  /* 0x0001041901007387 */ /* 0x0007e20000100800 */
[----:B-1----:R-:W-:-:S03]  /*54c0*/  PRMT R13, RZ, 0x7610, R13 ;  /* 0x00007610ff0d7816 */ /* 0x002fc6000000000d */
[----:B------:R1:W-:Y:S01]  /*54d0*/  STL [R1+0x108], R27 ;  /* 0x0001081b01007387 */ /* 0x0003e20000100800 */
[----:B--2---:R-:W-:Y:S01]  /*54e0*/  PRMT R21, RZ, 0x7610, R21 ;  /* 0x00007610ff157816 */ /* 0x004fe20000000015 */
[----:B------:R-:W-:Y:S01]  /*54f0*/  @P0 HADD2.F32 R64, -RZ, R99.H0_H0 ;  /* 0x20000063ff400230 */ /* 0x000fe20000004100 */
[----:B---3--:R-:W-:Y:S02]  /*5500*/  PRMT R25, RZ, 0x7610, R25 ;  /* 0x00007610ff197816 */ /* 0x008fe40000000019 */
[----:B-1----:R-:W-:Y:S01]  /*5510*/  PRMT R27, RZ, 0x7610, R27 ;  /* 0x00007610ff1b7816 */ /* 0x002fe2000000001b */
[----:B------:R-:W-:Y:S01]  /*5520*/  HADD2.F32 R33, -RZ, R33.H0_H0 ;  /* 0x20000021ff217230 */ /* 0x000fe20000004100 */
[----:B------:R-:W-:Y:S01]  /*5530*/  MOV R68, RZ ;  /* 0x000000ff00447202 */ /* 0x000fe20000000f00 */
[----:B------:R-:W-:Y:S01]  /*5540*/  @P0 HADD2.F32 R68, -RZ, R32.H0_H0 ;  /* 0x20000020ff440230 */ /* 0x000fe20000004100 */
[C---:B------:R-:W-:Y:S01]  /*5550*/  @!P2 PRMT R9, R76.reuse, 0x7610, R9 ;  /* 0x000076104c09a816 */ /* 0x040fe20000000009 */
[----:B------:R-:W-:Y:S01]  /*5560*/  HADD2.F32 R99, -RZ, R6.H0_H0 ;  /* 0x20000006ff637230 */ /* 0x000fe20000004100 */
        /* <DEDUP_REMOVED lines=612> */
.L_x_536:
        /* <DEDUP_REMOVED lines=1214> */
.L_x_537:
        /* <DEDUP_REMOVED lines=48> */
.L_x_539:
[----:B------:R-:W-:Y:S05]  /*ca90*/  BSYNC.RECONVERGENT B0 ;  /* 0x0000000000007941 */ /* 0x000fea0003800200 */
.L_x_538:
        /* <DEDUP_REMOVED lines=37> */
.L_x_541:
[----:B------:R-:W-:Y:S05]  /*ccf0*/  BSYNC.RECONVERGENT B0 ;  /* 0x0000000000007941 */ /* 0x000fea0003800200 */
.L_x_540:
        /* <DEDUP_REMOVED lines=38> */
.L_x_543:
[----:B------:R-:W-:Y:S05]  /*cf60*/  BSYNC.RECONVERGENT B0 ;  /* 0x0000000000007941 */ /* 0x000fea0003800200 */
.L_x_542:
        /* <DEDUP_REMOVED lines=30> */
.L_x_545:
[----:B------:R-:W-:Y:S05]  /*d150*/  BSYNC.RECONVERGENT B0 ;  /* 0x0000000000007941 */ /* 0x000fea0003800200 */
.L_x_544:
        /* <DEDUP_REMOVED lines=34> */
.L_x_549:
[----:B------:R-:W2:Y:S04]  /*d380*/  LDG.E.STRONG.GPU R0, desc[UR10][R10.64] ;  /* 0x0000000a0a007981 */ /* 0x000ea8000c1ef900 */
[----:B--2---:R-:W-:Y:S04]  /*d390*/  CCTL.IVALL ;  /* 0x00000000ff00798f */ /* 0x004fe80002000000 */
[----:B------:R0:W-:Y:S01]  /*d3a0*/  STL [R1], R0 ;  /* 0x0000000001007387 */ /* 0x0001e20000100800 */
[----:B------:R-:W-:-:S13]  /*d3b0*/  ISETP.NE.AND P0, PT, R0, UR5, PT ;  /* 0x0000000500007c0c */ /* 0x000fda000bf05270 */
[----:B0-----:R-:W-:Y:S05]  /*d3c0*/  @P0 BRA `(.L_x_549) ;  /* 0xfffffffc00ec0947 */ /* 0x001fea000383ffff */
.L_x_548:
[----:B------:R-:W-:Y:S05]  /*d3d0*/  BSYNC.RECONVERGENT B0 ;  /* 0x0000000000007941 */ /* 0x000fea0003800200 */
.L_x_547:
        /* <DEDUP_REMOVED lines=15> */
.L_x_551:
        /* <DEDUP_REMOVED lines=77> */
.L_x_550:
        /* <DEDUP_REMOVED lines=52> */
.L_x_552:
        /* <DEDUP_REMOVED lines=27> */
.L_x_553:
        /* <DEDUP_REMOVED lines=12> */
.L_x_554:
[----:B------:R-:W-:Y:S05]  /*df50*/  BSYNC.RECONVERGENT B0 ;  /* 0x0000000000007941 */ /* 0x000fea0003800200 */
.L_x_546:
        /* <DEDUP_REMOVED lines=17> */
.L_x_560:
        /* <DEDUP_REMOVED lines=57> */
.L_x_556:
[----:B------:R-:W-:Y:S05]  /*e400*/  BSYNC.RECONVERGENT B0 ;  /* 0x0000000000007941 */ /* 0x000fea0003800200 */
.L_x_555:
        /* <DEDUP_REMOVED lines=32> */
.L_x_557:
        /* <DEDUP_REMOVED lines=16> */
.L_x_559:
[----:B------:R-:W-:Y:S05]  /*e710*/  BSYNC.RECONVERGENT B0 ;  /* 0x0000000000007941 */ /* 0x000fea0003800200 */
.L_x_558:
        /* <DEDUP_REMOVED lines=10> */
.L_x_535:
        /* <DEDUP_REMOVED lines=16> */
.L_x_563:
[----:B------:R-:W-:Y:S05]  /*e8c0*/  BSYNC.RECONVERGENT B0 ;  /* 0x0000000000007941 */ /* 0x000fea0003800200 */
.L_x_562:
        /* <DEDUP_REMOVED lines=11> */
.L_x_565:
[----:B------:R-:W2:Y:S04]  /*e980*/  LDG.E.STRONG.GPU R5, desc[UR10][R2.64] ;  /* 0x0000000a02057981 */ /* 0x000ea8000c1ef900 */
[----:B--2---:R-:W-:Y:S01]  /*e990*/  CCTL.IVALL ;  /* 0x00000000ff00798f */ /* 0x004fe20002000000 */
[----:B------:R-:W-:Y:S05]  /*e9a0*/  YIELD ;  /* 0x0000000000007946 */ /* 0x000fea0003800000 */
[----:B------:R-:W-:-:S13]  /*e9b0*/  ISETP.NE.AND P0, PT, R5, R0, PT ;  /* 0x000000000500720c */ /* 0x000fda0003f05270 */
[----:B------:R-:W-:Y:S05]  /*e9c0*/  @P0 BRA `(.L_x_565) ;  /* 0xfffffffc00ec0947 */ /* 0x000fea000383ffff */
.L_x_564:
        /* <DEDUP_REMOVED lines=76> */
.L_x_568:
        /* <DEDUP_REMOVED lines=31> */
.L_x_567:
[----:B------:R-:W-:Y:S05]  /*f080*/  BSYNC.RECONVERGENT B0 ;  /* 0x0000000000007941 */ /* 0x000fea0003800200 */
.L_x_566:
        /* <DEDUP_REMOVED lines=10> */
.L_x_569:
        /* <DEDUP_REMOVED lines=87> */
.L_x_570:
        /* <DEDUP_REMOVED lines=14> */
.L_x_4890:


//--------------------- .text._Z35group_norm_nhwc_bwd_one_pass_kernelI11Bf16IOFp16WLi512ELi112ELi448EEv26Group_norm_nhwc_bwd_params --------------------------
	.section	.text._Z35group_norm_nhwc_bwd_one_pass_kernelI11Bf16IOFp16WLi512ELi112ELi448EEv26Group_norm_nhwc_bwd_params,"ax",@progbits
	.align	128
        .global         _Z35group_norm_nhwc_bwd_one_pass_kernelI11Bf16IOFp16WLi512ELi112ELi448EEv26Group_norm_nhwc_bwd_params
        .type           _Z35group_norm_nhwc_bwd_one_pass_kernelI11Bf16IOFp16WLi512ELi112ELi448EEv26Group_norm_nhwc_bwd_params,@function
        .size           _Z35group_norm_nhwc_bwd_one_pass_kernelI11Bf16IOFp16WLi512ELi112ELi448EEv26Group_norm_nhwc_bwd_params,(.L_x_4891 - _Z35group_norm_nhwc_bwd_one_pass_kernelI11Bf16IOFp16WLi512ELi112ELi448EEv26Group_norm_nhwc_bwd_params)
        .other          _Z35group_norm_nhwc_bwd_one_pass_kernelI11Bf16IOFp16WLi512ELi112ELi448EEv26Group_norm_nhwc_bwd_params,@"STO_CUDA_ENTRY STV_DEFAULT"
_Z35group_norm_nhwc_bwd_one_pass_kernelI11Bf16IOFp16WLi512ELi112ELi448EEv26Group_norm_nhwc_bwd_params:
.text._Z35group_norm_nhwc_bwd_one_pass_kernelI11Bf16IOFp16WLi512ELi112ELi448EEv26Group_norm_nhwc_bwd_params:
        /* <DEDUP_REMOVED lines=28> */
.L_x_597:
        /* <DEDUP_REMOVED lines=1492> */
[----:B------:R0:W-:Y:S01]  /*5f00*/  STL.64 [R1+0x740], R36 ;  /* 0x0007402401007387 */ /* 0x0001e20000100a00 */
[-C--:B-1----:R-:W-:Y:S02]  /*5f10*/  @!P6 IMAD R46, R46, R64.reuse, RZ ;  /* 0x000000402e2ee224 */ /* 0x082fe400078e02ff */
[----:B------:R-:W-:-:S04]  /*5f20*/  @!P6 IMAD.WIDE.U32 R66, R0, R64, R66 ;  /* 0x000000400042e225 */ /* 0x000fc800078e0042 */
[----:B------:R-:W-:Y:S01]  /*5f30*/  @!P6 IMAD R65, R0, R65, R46 ;  /* 0x000000410041e224 */ /* 0x000fe200078e022e */
[----:B------:R-:W-:-:S04]  /*5f40*/  @!P6 SHF.L.U32 R46, R66, 0x1, RZ ;  /* 0x00000001422ee819 */ /* 0x000fc800000006ff */
[----:B------:R-:W-:Y:S02]  /*5f50*/  @!P6 IADD3 R0, PT, PT, R67, R65, RZ ;  /* 0x000000414300e210 */ /* 0x000fe40007ffe0ff */
[----:B------:R-:W-:Y:S02]  /*5f60*/  @P1 LOP3.LUT R47, R47, 0x80000000, RZ, 0xfc, !PT ;  /* 0x800000002f2f1812 */ /* 0x000fe400078efcff */
[----:B------:R-:W-:Y:S02]  /*5f70*/  @!P6 SHF.L.U64.HI R0, R66, 0x1, R0 ;  /* 0x000000014200e819 */ /* 0x000fe40000010200 */
[----:B0-----:R-:W-:Y:S01]  /*5f80*/  @!P6 IADD3 R36, P1, PT, R46, R26, RZ ;  /* 0x0000001a2e24e210 */ /* 0x001fe20007f3e0ff */
[----:B------:R0:W-:Y:S03]  /*5f90*/  STL [R1+0x728], R37 ;  /* 0x0007282501007387 */ /* 0x0001e60000100800 */
[----:B0-----:R-:W-:-:S02]  /*5fa0*/  @!P6 IADD3.X R37, PT, PT, R0, R27, RZ, P1, !PT ;  /* 0x0000001b0025e210 */ /* 0x001fc40000ffe4ff */
        /* <DEDUP_REMOVED lines=28> */
[----:B------:R-:W3:Y:S04]  /*6170*/  @!P0 LDG.E R0, desc[UR10][R60.64] ;  /* 0x0000000a3c008981 */ /* 0x000ee8000c1e1900 */
[----:B------:R-:W-:Y:S01]  /*6180*/  STL [R1+0x968], R48 ;  /* 0x0009683001007387 */ /* 0x000fe20000100800 */
[----:B0-----:R-:W-:-:S03]  /*6190*/  MOV R34, R6 ;  /* 0x0000000600227202 */ /* 0x001fc60000000f00 */
[----:B------:R-:W-:Y:S01]  /*61a0*/  STL [R1+0x970], R48 ;  /* 0x0009703001007387 */ /* 0x000fe20000100800 */
[----:B------:R-:W-:-:S03]  /*61b0*/  MOV R35, R7 ;  /* 0x0000000700237202 */ /* 0x000fc60000000f00 */
        /* <DEDUP_REMOVED lines=55> */
[----:B------:R-:W-:Y:S04]  /*6530*/  STL [R1+0x924], R51 ;  /* 0x0009243301007387 */ /* 0x000fe80000100800 */
[----:B------:R-:W2:Y:S04]  /*6540*/  LDL.LU.64 R6, [R1+0x9a0] ;  /* 0x0009a00001067983 */ /* 0x000ea80000300a00 */
        /* <DEDUP_REMOVED lines=11> */
[----:B------:R0:W-:Y:S02]  /*6600*/  STL.S16 [R1+0x28c], R26 ;  /* 0x00028c1a01007387 */ /* 0x0001e40000100600 */
[----:B0-----:R-:W-:-:S06]  /*6610*/  HFMA2 R26, -RZ, RZ, 0, 0 ;  /* 0x00000000ff1a7431 */ /* 0x001fcc00000001ff */
[----:B--2---:R0:W2:Y:S01]  /*6620*/  @!P4 LDG.E R26, desc[UR10][R6.64] ;  /* 0x0000000a061ac981 */ /* 0x0040a2000c1e1900 */
[----:B----4-:R-:W-:-:S04]  /*6630*/  PRMT R50, RZ, 0x7610, R50 ;  /* 0x00007610ff327816 */ /* 0x010fc80000000032 */
[----:B------:R-:W-:-:S05]  /*6640*/  @!P0 PRMT R50, R0, 0x7610, R50 ;  /* 0x0000761000328816 */ /* 0x000fca0000000032 */
[----:B------:R1:W-:Y:S04]  /*6650*/  STL.S16 [R1+0x284], R50 ;  /* 0x0002843201007387 */ /* 0x0003e80000100600 */
[----:B-1----:R-:W3:Y:S01]  /*6660*/  LDL.LU R50, [R1+0x990] ;  /* 0x0009900001327983 */ /* 0x002ee20000300800 */
[----:B0-----:R-:W-:-:S06]  /*6670*/  MOV R6, RZ ;  /* 0x000000ff00067202 */ /* 0x001fcc0000000f00 */
        /* <DEDUP_REMOVED lines=381> */
[----:B------:R-:W-:Y:S02]  /*7e50*/  @!P4 PRMT R51, R24, 0x7632, R51 ;  /* 0x000076321833c816 */ /* 0x000fe40000000033 */
[----:B------:R-:W-:-:S03]  /*7e60*/  PRMT R69, RZ, 0x7610, R69 ;  /* 0x00007610ff457816 */ /* 0x000fc60000000045 */
[----:B------:R0:W-:Y:S01]  /*7e70*/  STL.S16 [R1+0x484], R51 ;  /* 0x0004843301007387 */ /* 0x0001e20000100600 */
[----:B------:R-:W-:-:S03]  /*7e80*/  @!P2 PRMT R69, R20, 0x7632, R69 ;  /* 0x000076321445a816 */ /* 0x000fc60000000045 */
[----:B0-----:R-:W3:Y:S04]  /*7e90*/  LDL.LU R51, [R1+0x924] ;  /* 0x0009240001337983 */ /* 0x001ee80000300800 */
[----:B------:R0:W-:Y:S04]  /*7ea0*/  STL.S16 [R1+0x494], R69 ;  /* 0x0004944501007387 */ /* 0x0001e80000100600 */
[----:B0-----:R-:W3:Y:S01]  /*7eb0*/  LDL.LU R69, [R1+0x934] ;  /* 0x0009340001457983 */ /* 0x001ee20000300800 */
[----:B------:R-:W-:Y:S02]  /*7ec0*/  PRMT R9, RZ, 0x7610, R9 ;  /* 0x00007610ff097816 */ /* 0x000fe40000000009 */
[----:B------:R-:W-:-:S02]  /*7ed0*/  @!P4 PRMT R43, R27, 0x7632, R43 ;  /* 0x000076321b2bc816 */ /* 0x000fc4000000002b */
        /* <DEDUP_REMOVED lines=13> */
[----:B------:R-:W-:-:S04]  /*7fb0*/  PRMT R69, RZ, 0x7610, R69 ;  /* 0x00007610ff457816 */ /* 0x000fc80000000045 */
[----:B------:R-:W-:Y:S01]  /*7fc0*/  @!P3 PRMT R69, R22, 0x7632, R69 ;  /* 0x000076321645b816 */ /* 0x000fe20000000045 */
[----:B0-----:R-:W3:Y:S04]  /*7fd0*/  LDL.LU R51, [R1+0x91c] ;  /* 0x00091c0001337983 */ /* 0x001ee80000300800 */
[----:B------:R0:W-:Y:S04]  /*7fe0*/  STL.S16 [R1+0x490], R69 ;  /* 0x0004904501007387 */ /* 0x0001e80000100600 */
[----:B0-----:R-:W2:Y:S01]  /*7ff0*/  LDL.LU R69, [R1+0x92c] ;  /* 0x00092c0001457983 */ /* 0x001ea20000300800 */
[----:B------:R-:W-:-:S02]  /*8000*/  PRMT R8, RZ, 0x7610, R8 ;  /* 0x00007610ff087816 */ /* 0x000fc40000000008 */
[----:B------:R-:W-:Y:S02]  /*8010*/  PRMT R40, RZ, 0x7610, R40 ;  /* 0x00007610ff287816 */ /* 0x000fe40000000028 */
[----:B------:R-:W-:Y:S02]  /*8020*/  @!P1 PRMT R8, R18, 0x7610, R8 ;  /* 0x0000761012089816 */ /* 0x000fe40000000008 */
[----:B------:R-:W-:Y:S02]  /*8030*/  LOP3.LUT P1, RZ, R47, 0x2, RZ, 0xc0, !PT ;  /* 0x000000022fff7812 */ /* 0x000fe4000782c0ff */
        /* <DEDUP_REMOVED lines=22> */
[----:B------:R-:W-:-:S02]  /*81a0*/  @!P0 PRMT R51, R30, 0x7632, R51 ;  /* 0x000076321e338816 */ /* 0x000fc40000000033 */
[----:B--2---:R-:W-:-:S03]  /*81b0*/  LOP3.LUT P3, RZ, R69, 0x80000000, RZ, 0xc0, !PT ;  /* 0x8000000045ff7812 */ /* 0x004fc6000786c0ff */
[----:B------:R0:W-:Y:S04]  /*81c0*/  STL.S16 [R1+0x458], R51 ;  /* 0x0004583301007387 */ /* 0x0001e80000100600 */
[----:B0-----:R-:W2:Y:S06]  /*81d0*/  LDL.LU R51, [R1+0x908] ;  /* 0x0009080001337983 */ /* 0x001eac0000300800 */
        /* <DEDUP_REMOVED lines=65> */
[----:B------:R1:W-:Y:S04]  /*85f0*/  STL [R1+0x140], R49 ;  /* 0x0001403101007387 */ /* 0x0003e80000100800 */
[----:B------:R1:W-:Y:S01]  /*8600*/  STL [R1+0x134], R4 ;  /* 0x0001340401007387 */ /* 0x0003e20000100800 */
[----:B0-----:R-:W-:-:S02]  /*8610*/  PRMT R67, RZ, 0x7610, R67 ;  /* 0x00007610ff437816 */ /* 0x001fc40000000043 */
[----:B-1----:R-:W-:Y:S01]  /*8620*/  PRMT R49, RZ, 0x7610, R49 ;  /* 0x00007610ff317816 */ /* 0x002fe20000000031 */
[----:B------:R0:W-:Y:S01]  /*8630*/  STL [R1+0x12c], R12 ;  /* 0x00012c0c01007387 */ /* 0x0001e20000100800 */
[----:B------:R-:W-:Y:S02]  /*8640*/  @!P4 PRMT R67, R15, 0x7632, R67 ;  /* 0x000076320f43c816 */ /* 0x000fe40000000043 */
[----:B------:R-:W-:Y:S02]  /*8650*/  PRMT R4, RZ, 0x7610, R4 ;  /* 0x00007610ff047816 */ /* 0x000fe40000000004 */
[----:B------:R-:W-:Y:S02]  /*8660*/  @!P1 PRMT R49, R42, 0x7632, R49 ;  /* 0x000076322a319816 */ /* 0x000fe40000000031 */
[----:B------:R-:W-:Y:S02]  /*8670*/  @!P0 PRMT R4, R33, 0x7632, R4 ;  /* 0x0000763221048816 */ /* 0x000fe40000000004 */
[----:B0-----:R-:W-:-:S02]  /*8680*/  PRMT R12, RZ, 0x7610, R12 ;  /* 0x00007610ff0c7816 */ /* 0x001fc4000000000c */
[C---:B------:R-:W-:Y:S01]  /*8690*/  LOP3.LUT P0, RZ, R69.reuse, 0x8000000, RZ, 0xc0, !PT ;  /* 0x0800000045ff7812 */ /* 0x040fe2000780c0ff */
[----:B------:R0:W-:Y:S01]  /*86a0*/  STL.S16 [R1+0x520], R67 ;  /* 0x0005204301007387 */ /* 0x0001e20000100600 */
[----:B------:R-:W-:Y:S02]  /*86b0*/  @!P5 PRMT R12, R26, 0x7610, R12 ;  /* 0x000076101a0cd816 */ /* 0x000fe4000000000c */
[----:B------:R-:W-:Y:S01]  /*86c0*/  LOP3.LUT P5, RZ, R69, 0x20000000, RZ, 0xc0, !PT ;  /* 0x2000000045ff7812 */ /* 0x000fe200078ac0ff */
[----:B------:R1:W-:Y:S01]  /*86d0*/  STL.S16 [R1+0x510], R49 ;  /* 0x0005103101007387 */ /* 0x0003e20000100600 */
[----:B0-----:R-:W-:Y:S02]  /*86e0*/  HFMA2 R67, -RZ, RZ, 0, 0 ;  /* 0x00000000ff437431 */ /* 0x001fe400000001ff */
[----:B-1----:R-:W-:Y:S01]  /*86f0*/  HFMA2 R49, -RZ, RZ, 0, 0 ;  /* 0x00000000ff317431 */ /* 0x002fe200000001ff */
[----:B------:R0:W-:Y:S04]  /*8700*/  STL.S16 [R1+0x52c], R4 ;  /* 0x00052c0401007387 */ /* 0x0001e80000100600 */
[----:B------:R1:W-:Y:S04]  /*8710*/  STL [R1+0x3c], R5 ;  /* 0x00003c0501007387 */ /* 0x0003e80000100800 */
[----:B---3--:R3:W3:Y:S01]  /*8720*/  @!P6 LDG.E R67, desc[UR10][R52.64] ;  /* 0x0000000a3443e981 */ /* 0x0086e2000c1e1900 */
[----:B0-----:R-:W-:Y:S01]  /*8730*/  MOV R4, RZ ;  /* 0x000000ff00047202 */ /* 0x001fe20000000f00 */
[----:B-1----:R-:W-:-:S05]  /*8740*/  HFMA2 R5, -RZ, RZ, 0, 0 ;  /* 0x00000000ff057431 */ /* 0x002fca00000001ff */
[----:B------:R-:W3:Y:S04]  /*8750*/  @!P5 LDG.E R4, desc[UR10][R34.64] ;  /* 0x0000000a2204d981 */ /* 0x000ee8000c1e1900 */
[----:B------:R-:W3:Y:S04]  /*8760*/  LDL.LU R52, [R1+0x8f0] ;  /* 0x0008f00001347983 */ /* 0x000ee80000300800 */
[----:B------:R-:W3:Y:S04]  /*8770*/  @!P5 LDG.E R5, desc[UR10][R56.64] ;  /* 0x0000000a3805d981 */ /* 0x000ee8000c1e1900 */
[----:B------:R-:W3:Y:S04]  /*8780*/  LDL.LU.64 R34, [R1+0x278] ;  /* 0x0002780001227983 */ /* 0x000ee80000300a00 */
[----:B------:R-:W3:Y:S01]  /*8790*/  LDL.LU.64 R56, [R1+0x270] ;  /* 0x0002700001387983 */ /* 0x000ee20000300a00 */
[----:B----4-:R-:W-:-:S04]  /*87a0*/  PRMT R68, RZ, 0x7610, R68 ;  /* 0x00007610ff447816 */ /* 0x010fc80000000044 */
[----:B------:R-:W-:-:S05]  /*87b0*/  @!P4 PRMT R68, R38, 0x7610, R68 ;  /* 0x000076102644c816 */ /* 0x000fca0000000044 */
[----:B------:R0:W-:Y:S04]  /*87c0*/  STL.S16 [R1+0x280], R68 ;  /* 0x0002804401007387 */ /* 0x0001e80000100600 */
[----:B0-----:R-:W4:Y:S01]  /*87d0*/  LDL.LU R68, [R1+0x8f8] ;  /* 0x0008f80001447983 */ /* 0x001f220000300800 */
[----:B--2---:R-:W-:-:S04]  /*87e0*/  PRMT R51, RZ, 0x7610, R51 ;  /* 0x00007610ff337816 */ /* 0x004fc80000000033 */
[----:B------:R-:W-:Y:S01]  /*87f0*/  @!P1 PRMT R51, R40, 0x7632, R51 ;  /* 0x0000763228339816 */ /* 0x000fe20000000033 */
[----:B------:R0:W2:Y:S04]  /*8800*/  @!P0 LDG.E R49, desc[UR10][R54.64] ;  /* 0x0000000a36318981 */ /* 0x0000a8000c1e1900 */
[----:B------:R1:W-:Y:S04]  /*8810*/  STL.S16 [R1+0x3fc], R51 ;  /* 0x0003fc3301007387 */ /* 0x0003e80000100600 */
[----:B------:R-:W0:Y:S04]  /*8820*/  LDL.LU R54, [R1+0x8e8] ;  /* 0x0008e80001367983 */ /* 0x000e280000300800 */
[----:B-1----:R-:W2:Y:S04]  /*8830*/  LDL.LU R51, [R1+0x8ec] ;  /* 0x0008ec0001337983 */ /* 0x002ea80000300800 */
[----:B------:R1:W-:Y:S04]  /*8840*/  STL [R1+0x138], R14 ;  /* 0x0001380e01007387 */ /* 0x0003e80000100800 */
[----:B------:R1:W-:Y:S02]  /*8850*/  STL [R1+0x40], R50 ;  /* 0x0000403201007387 */ /* 0x0003e40000100800 */
[----:B-1----:R-:W-:-:S02]  /*8860*/  PRMT R14, RZ, 0x7610, R14 ;  /* 0x00007610ff0e7816 */ /* 0x002fc4000000000e */
[----:B------:R-:W-:Y:S02]  /*8870*/  PRMT R50, RZ, 0x7610, R50 ;  /* 0x00007610ff327816 */ /* 0x000fe40000000032 */
[----:B------:R-:W-:Y:S02]  /*8880*/  @!P3 PRMT R14, R32, 0x7610, R14 ;  /* 0x00007610200eb816 */ /* 0x000fe4000000000e */
[----:B------:R-:W-:Y:S02]  /*8890*/  LOP3.LUT P3, RZ, R69, 0x4000000, RZ, 0xc0, !PT ;  /* 0x0400000045ff7812 */ /* 0x000fe4000786c0ff */
[----:B------:R-:W-:Y:S01]  /*88a0*/  @!P1 PRMT R50, R42, 0x7610, R50 ;  /* 0x000076102a329816 */ /* 0x000fe20000000032 */
[----:B------:R-:W-:Y:S04]  /*88b0*/  STL [R1+0x78c], R58 ;  /* 0x00078c3a01007387 */ /* 0x000fe80000100800 */
[----:B------:R-:W-:Y:S04]  /*88c0*/  STL [R1+0x798], R58 ;  /* 0x0007983a01007387 */ /* 0x000fe80000100800 */
[----:B------:R-:W-:Y:S04]  /*88d0*/  STL [R1+0x7a4], R58 ;  /* 0x0007a43a01007387 */ /* 0x000fe80000100800 */
[----:B------:R-:W-:Y:S04]  /*88e0*/  STL [R1+0x7b0], R58 ;  /* 0x0007b03a01007387 */ /* 0x000fe80000100800 */
[----:B------:R-:W-:Y:S04]  /*88f0*/  STL [R1+0x7bc], R58 ;  /* 0x0007bc3a01007387 */ /* 0x000fe80000100800 */
[----:B------:R-:W-:Y:S04]  /*8900*/  STL [R1+0x7c8], R58 ;  /* 0x0007c83a01007387 */ /* 0x000fe80000100800 */
[----:B------:R-:W-:Y:S01]  /*8910*/  STL [R1+0x7d4], R58 ;  /* 0x0007d43a01007387 */ /* 0x000fe20000100800 */
[----:B---3--:R-:W-:-:S03]  /*8920*/  PRMT R52, RZ, 0x7610, R52 ;  /* 0x00007610ff347816 */ /* 0x008fc60000000034 */
[----:B------:R-:W-:Y:S04]  /*8930*/  STL [R1+0x7e0], R58 ;  /* 0x0007e03a01007387 */ /* 0x000fe80000100800 */
[----:B------:R-:W-:Y:S01]  /*8940*/  STL [R1+0x7ec], R58 ;  /* 0x0007ec3a01007387 */ /* 0x000fe20000100800 */
[----:B------:R-:W-:-:S03]  /*8950*/  @!P1 PRMT R52, R40, 0x7610, R52 ;  /* 0x0000761028349816 */ /* 0x000fc60000000034 */
        /* <DEDUP_REMOVED lines=18> */
[----:B------:R3:W-:Y:S01]  /*8a80*/  STL.S16 [R1+0x50c], R50 ;  /* 0x00050c3201007387 */ /* 0x0007e20000100600 */
[----:B-1----:R-:W-:-:S02]  /*8a90*/  PRMT R58, RZ, 0x7610, R58 ;  /* 0x00007610ff3a7816 */ /* 0x002fc4000000003a */
[----:B---3--:R-:W-:Y:S02]  /*8aa0*/  MOV R50, RZ ;  /* 0x000000ff00327202 */ /* 0x008fe40000000f00 */
[----:B------:R-:W-:Y:S01]  /*8ab0*/  @!P2 PRMT R58, R43, 0x7632, R58 ;  /* 0x000076322b3aa816 */ /* 0x000fe2000000003a */
[----:B------:R1:W-:Y:S04]  /*8ac0*/  STL.S16 [R1+0x27c], R52 ;  /* 0x00027c3401007387 */ /* 0x0003e80000100600 */
[----:B------:R-:W3:Y:S04]  /*8ad0*/  @!P3 LDG.E R50, desc[UR10][R56.64] ;  /* 0x0000000a3832b981 */ /* 0x000ee8000c1e1900 */
[----:B-1----:R-:W3:Y:S04]  /*8ae0*/  LDL.LU.64 R52, [R1+0x268] ;  /* 0x0002680001347983 */ /* 0x002ee80000300a00 */
[----:B------:R-:W3:Y:S01]  /*8af0*/  LDL.LU.64 R56, [R1+0x4e8] ;  /* 0x0004e80001387983 */ /* 0x000ee20000300a00 */
[----:B----4-:R-:W-:-:S04]  /*8b00*/  PRMT R68, RZ, 0x7610, R68 ;  /* 0x00007610ff447816 */ /* 0x010fc80000000044 */
[----:B------:R-:W-:-:S05]  /*8b10*/  @!P4 PRMT R68, R15, 0x7610, R68 ;  /* 0x000076100f44c816 */ /* 0x000fca0000000044 */
[----:B------:R1:W-:Y:S02]  /*8b20*/  STL.S16 [R1+0x508], R68 ;  /* 0x0005084401007387 */ /* 0x0003e40000100600 */
[----:B-1----:R-:W-:Y:S02]  /*8b30*/  MOV R68, RZ ;  /* 0x000000ff00447202 */ /* 0x002fe40000000f00 */
[----:B0-----:R-:W-:Y:S02]  /*8b40*/  PRMT R54, RZ, 0x7610, R54 ;  /* 0x00007610ff367816 */ /* 0x001fe40000000036 */
[----:B--2---:R-:W-:Y:S02]  /*8b50*/  PRMT R51, RZ, 0x7610, R51 ;  /* 0x00007610ff337816 */ /* 0x004fe40000000033 */
[----:B------:R-:W2:Y:S01]  /*8b60*/  @!P0 LDG.E R68, desc[UR10][R34.64] ;  /* 0x0000000a22448981 */ /* 0x000ea2000c1e1900 */
[----:B------:R-:W-:Y:S02]  /*8b70*/  @!P2 PRMT R54, R43, 0x7610, R54 ;  /* 0x000076102b36a816 */ /* 0x000fe40000000036 */
[----:B------:R-:W-:Y:S01]  /*8b80*/  @!P2 PRMT R51, R44, 0x7610, R51 ;  /* 0x000076102c33a816 */ /* 0x000fe20000000033 */
[----:B------:R-:W4:Y:S04]  /*8b90*/  LDL.LU.64 R34, [R1+0x4f0] ;  /* 0x0004f00001227983 */ /* 0x000f280000300a00 */
[----:B------:R0:W-:Y:S04]  /*8ba0*/  STL.S16 [R1+0x274], R54 ;  /* 0x0002743601007387 */ /* 0x0001e80000100600 */
[----:B0-----:R-:W2:Y:S04]  /*8bb0*/  LDL.LU.64 R54, [R1+0x4d0] ;  /* 0x0004d00001367983 */ /* 0x001ea80000300a00 */
[----:B------:R-:W-:Y:S04]  /*8bc0*/  STL.S16 [R1+0x278], R58 ;  /* 0x0002783a01007387 */ /* 0x000fe80000100600 */
[----:B------:R0:W-:Y:S04]  /*8bd0*/  STL.S16 [R1+0x500], R51 ;  /* 0x0005003301007387 */ /* 0x0001e80000100600 */
[----:B------:R1:W-:Y:S04]  /*8be0*/  STL [R1+0x48], R16 ;  /* 0x0000481001007387 */ /* 0x0003e80000100800 */
[----:B------:R4:W-:Y:S04]  /*8bf0*/  STL [R1+0x144], R17 ;  /* 0x0001441101007387 */ /* 0x0009e80000100800 */
[----:B0-----:R-:W3:Y:S01]  /*8c00*/  LDL.LU R51, [R1+0x8e0] ;  /* 0x0008e00001337983 */ /* 0x001ee20000300800 */
[----:B-1----:R-:W-:Y:S01]  /*8c10*/  HFMA2 R16, -RZ, RZ, 0, 0 ;  /* 0x00000000ff107431 */ /* 0x002fe200000001ff */
[----:B------:R-:W-:-:S02]  /*8c20*/  LOP3.LUT P4, RZ, R69, 0x2000000, RZ, 0xc0, !PT ;  /* 0x0200000045ff7812 */ /* 0x000fc4000788c0ff */
[----:B------:R0:W-:Y:S04]  /*8c30*/  STL [R1+0x4c], R18 ;  /* 0x00004c1201007387 */ /* 0x0001e80000100800 */
[----:B------:R-:W2:Y:S04]  /*8c40*/  LDL.LU R58, [R1+0x8e4] ;  /* 0x0008e400013a7983 */ /* 0x000ea80000300800 */
[----:B----4-:R1:W4:Y:S01]  /*8c50*/  @!P3 LDG.E R16, desc[UR10][R34.64] ;  /* 0x0000000a2210b981 */ /* 0x010322000c1e1900 */
[----:B------:R-:W-:Y:S02]  /*8c60*/  LOP3.LUT P3, RZ, R48, 0x80, RZ, 0xc0, !PT ;  /* 0x0000008030ff7812 */ /* 0x000fe4000786c0ff */
[----:B---3--:R-:W-:-:S02]  /*8c70*/  PRMT R51, RZ, 0x7610, R51 ;  /* 0x00007610ff337816 */ /* 0x008fc40000000033 */
[----:B------:R-:W-:Y:S01]  /*8c80*/  PRMT R17, RZ, 0x7610, R17 ;  /* 0x00007610ff117816 */ /* 0x000fe20000000011 */
[----:B0-----:R-:W-:-:S08]  /*8c90*/  HFMA2 R18, -RZ, RZ, 0, 0 ;  /* 0x00000000ff127431 */ /* 0x001fd000000001ff */
[----:B------:R-:W-:Y:S01]  /*8ca0*/  @!P3 PRMT R51, R3, 0x7610, R51 ;  /* 0x000076100333b816 */ /* 0x000fe20000000033 */
[----:B------:R-:W1:Y:S04]  /*8cb0*/  LDL.LU R34, [R1+0x8dc] ;  /* 0x0008dc0001227983 */ /* 0x000e680000300800 */
[----:B------:R0:W-:Y:S01]  /*8cc0*/  STL.S16 [R1+0x4f0], R51 ;  /* 0x0004f03301007387 */ /* 0x0001e20000100600 */
[----:B------:R-:W-:-:S03]  /*8cd0*/  @!P2 PRMT R17, R44, 0x7632, R17 ;  /* 0x000076322c11a816 */ /* 0x000fc60000000011 */
[----:B------:R-:W3:Y:S04]  /*8ce0*/  @!P4 LDG.E R18, desc[UR10][R56.64] ;  /* 0x0000000a3812c981 */ /* 0x000ee8000c1e1900 */
[----:B0-----:R-:W2:Y:S04]  /*8cf0*/  LDL.LU R51, [R1+0x8d4] ;  /* 0x0008d40001337983 */ /* 0x001ea80000300800 */
[----:B------:R0:W-:Y:S01]  /*8d00*/  STL.S16 [R1+0x504], R17 ;  /* 0x0005041101007387 */ /* 0x0001e20000100600 */
[----:B-1----:R-:W-:-:S03]  /*8d10*/  PRMT R34, RZ, 0x7610, R34 ;  /* 0x00007610ff227816 */ /* 0x002fc60000000022 */
[----:B------:R1:W-:Y:S01]  /*8d20*/  STL [R1+0x148], R19 ;  /* 0x0001481301007387 */ /* 0x0003e20000100800 */
[----:B0-----:R-:W-:-:S03]  /*8d30*/  MOV R17, RZ ;  /* 0x000000ff00117202 */ /* 0x001fc60000000f00 */
[----:B------:R0:W-:Y:S04]  /*8d40*/  STL [R1+0x14c], R21 ;  /* 0x00014c1501007387 */ /* 0x0001e80000100800 */
[----:B------:R-:W3:Y:S01]  /*8d50*/  @!P4 LDG.E R17, desc[UR10][R52.64] ;  /* 0x0000000a3411c981 */ /* 0x000ee2000c1e1900 */
[----:B------:R-:W-:Y:S02]  /*8d60*/  LOP3.LUT P4, RZ, R48, 0x40, RZ, 0xc0, !PT ;  /* 0x0000004030ff7812 */ /* 0x000fe4000788c0ff */
[----:B------:R-:W-:Y:S01]  /*8d70*/  LOP3.LUT P1, RZ, R69, 0x1000000, RZ, 0xc0, !PT ;  /* 0x0100000045ff7812 */ /* 0x000fe2000782c0ff */
[----:B------:R-:W-:Y:S01]  /*8d80*/  STL [R1+0x50], R20 ;  /* 0x0000501401007387 */ /* 0x000fe20000100800 */
[----:B--2---:R-:W-:Y:S02]  /*8d90*/  PRMT R51, RZ, 0x7610, R51 ;  /* 0x00007610ff337816 */ /* 0x004fe40000000033 */
[----:B------:R-:W-:Y:S01]  /*8da0*/  @!P3 PRMT R34, R45, 0x7610, R34 ;  /* 0x000076102d22b816 */ /* 0x000fe20000000022 */
[----:B------:R-:W2:Y:S01]  /*8db0*/  LDL.LU.64 R56, [R1+0x4c8] ;  /* 0x0004c80001387983 */ /* 0x000ea20000300a00 */
[----:B-1----:R-:W-:-:S02]  /*8dc0*/  PRMT R19, RZ, 0x7610, R19 ;  /* 0x00007610ff137816 */ /* 0x002fc40000000013 */
[----:B0-----:R-:W-:Y:S01]  /*8dd0*/  PRMT R21, RZ, 0x7610, R21 ;  /* 0x00007610ff157816 */ /* 0x001fe20000000015 */
[----:B------:R-:W4:Y:S02]  /*8de0*/  LDL.LU.64 R52, [R1+0x4d8] ;  /* 0x0004d80001347983 */ /* 0x000f240000300a00 */
[----:B------:R-:W-:-:S05]  /*8df0*/  @!P4 PRMT R51, R46, 0x7610, R51 ;  /* 0x000076102e33c816 */ /* 0x000fca0000000033 */
[----:B------:R0:W-:Y:S04]  /*8e00*/  STL.S16 [R1+0x260], R51 ;  /* 0x0002603301007387 */ /* 0x0001e80000100600 */
[----:B0-----:R-:W3:Y:S02]  /*8e10*/  LDL.LU R51, [R1+0x8d0] ;  /* 0x0008d00001337983 */ /* 0x001ee40000300800 */
[----:B---3--:R-:W-:-:S04]  /*8e20*/  PRMT R51, RZ, 0x7610, R51 ;  /* 0x00007610ff337816 */ /* 0x008fc80000000033 */
[----:B------:R-:W-:-:S05]  /*8e30*/  @!P4 PRMT R51, R2, 0x7610, R51 ;  /* 0x000076100233c816 */ /* 0x000fca0000000033 */
[----:B------:R0:W-:Y:S04]  /*8e40*/  STL.S16 [R1+0x4d0], R51 ;  /* 0x0004d03301007387 */ /* 0x0001e80000100600 */
[----:B0-----:R-:W3:Y:S04]  /*8e50*/  LDL.LU R51, [R1+0x8c8] ;  /* 0x0008c80001337983 */ /* 0x001ee80000300800 */
[----:B------:R0:W-:Y:S04]  /*8e60*/  STL.S16 [R1+0x26c], R34 ;  /* 0x00026c2201007387 */ /* 0x0001e80000100600 */
[----:B0-----:R-:W2:Y:S01]  /*8e70*/  LDL.LU.64 R34, [R1+0x258] ;  /* 0x0002580001227983 */ /* 0x001ea20000300a00 */
[----:B---3--:R-:W-:-:S04]  /*8e80*/  PRMT R51, RZ, 0x7610, R51 ;  /* 0x00007610ff337816 */ /* 0x008fc80000000033 */
[----:B------:R-:W-:-:S05]  /*8e90*/  @!P5 PRMT R51, R5, 0x7610, R51 ;  /* 0x000076100533d816 */ /* 0x000fca0000000033 */
[----:B------:R0:W-:Y:S04]  /*8ea0*/  STL.S16 [R1+0x4d4], R51 ;  /* 0x0004d43301007387 */ /* 0x0001e80000100600 */
[----:B0-----:R-:W3:Y:S01]  /*8eb0*/  LDL.LU R51, [R1+0x8bc] ;  /* 0x0008bc0001337983 */ /* 0x001ee20000300800 */
[----:B------:R-:W-:Y:S02]  /*8ec0*/  LOP3.LUT P2, RZ, R69, 0x800000, RZ, 0xc0, !PT ;  /* 0x0080000045ff7812 */ /* 0x000fe4000784c0ff */
[----:B------:R-:W-:Y:S02]  /*8ed0*/  @!P3 PRMT R19, R3, 0x7632, R19 ;  /* 0x000076320313b816 */ /* 0x000fe40000000013 */
[----:B------:R-:W-:-:S03]  /*8ee0*/  @!P4 PRMT R21, R2, 0x7632, R21 ;  /* 0x000076320215c816 */ /* 0x000fc60000000015 */
[----:B------:R0:W-:Y:S04]  /*8ef0*/  STL.S16 [R1+0x4f4], R19 ;  /* 0x0004f41301007387 */ /* 0x0001e80000100600 */
[----:B------:R1:W-:Y:S01]  /*8f00*/  STL.S16 [R1+0x4e8], R21 ;  /* 0x0004e81501007387 */ /* 0x0003e20000100600 */
[----:B0-----:R-:W-:Y:S02]  /*8f10*/  MOV R19, RZ ;  /* 0x000000ff00137202 */ /* 0x001fe40000000f00 */
[----:B-1----:R-:W-:-:S04]  /*8f20*/  CS2R R20, SRZ ;  /* 0x0000000000147805 */ /* 0x002fc8000001ff00 */
[----:B------:R-:W4:Y:S04]  /*8f30*/  @!P1 LDG.E R19, desc[UR10][R54.64] ;  /* 0x0000000a36139981 */ /* 0x000f28000c1e1900 */
[----:B--2---:R-:W2:Y:S01]  /*8f40*/  @!P2 LDG.E R21, desc[UR10][R34.64] ;  /* 0x0000000a2215a981 */ /* 0x004ea2000c1e1900 */
[----:B------:R-:W-:-:S03]  /*8f50*/  PRMT R58, RZ, 0x7610, R58 ;  /* 0x00007610ff3a7816 */ /* 0x000fc6000000003a */
        /* <DEDUP_REMOVED lines=9> */
[----:B----4-:R1:W3:Y:S04]  /*8ff0*/  @!P1 LDG.E R20, desc[UR10][R52.64] ;  /* 0x0000000a34149981 */ /* 0x0102e8000c1e1900 */
[----:B0-----:R-:W4:Y:S01]  /*9000*/  LDL.LU R51, [R1+0x8a4] ;  /* 0x0008a40001337983 */ /* 0x001f220000300800 */
[----:B------:R-:W-:Y:S02]  /*9010*/  PRMT R23, RZ, 0x7610, R23 ;  /* 0x00007610ff177816 */ /* 0x000fe40000000017 */
[----:B------:R-:W-:Y:S01]  /*9020*/  @!P3 PRMT R58, R45, 0x7632, R58 ;  /* 0x000076322d3ab816 */ /* 0x000fe2000000003a */
[----:B------:R-:W-:Y:S01]  /*9030*/  HFMA2 R24, -RZ, RZ, 0, 0 ;  /* 0x00000000ff187431 */ /* 0x000fe200000001ff */
[----:B------:R-:W-:Y:S01]  /*9040*/  LOP3.LUT P3, RZ, R69, 0x400000, RZ, 0xc0, !PT ;  /* 0x0040000045ff7812 */ /* 0x000fe2000786c0ff */
[----:B------:R-:W-:Y:S01]  /*9050*/  HFMA2 R22, -RZ, RZ, 0, 0 ;  /* 0x00000000ff167431 */ /* 0x000fe200000001ff */
[----:B------:R-:W-:Y:S01]  /*9060*/  @!P5 PRMT R23, R5, 0x7632, R23 ;  /* 0x000076320517d816 */ /* 0x000fe20000000017 */
[----:B------:R-:W1:Y:S04]  /*9070*/  LDL.LU R52, [R1+0x8c4] ;  /* 0x0008c40001347983 */ /* 0x000e680000300800 */
[----:B------:R0:W-:Y:S04]  /*9080*/  STL.S16 [R1+0x4d8], R23 ;  /* 0x0004d81701007387 */ /* 0x0001e80000100600 */
[----:B------:R1:W3:Y:S02]  /*9090*/  @!P2 LDG.E R22, desc[UR10][R56.64] ;  /* 0x0000000a3816a981 */ /* 0x0002e4000c1e1900 */
[----:B------:R-:W-:-:S02]  /*90a0*/  @P3 LOP3.LUT R48, R48, 0x20, RZ, 0xfc, !PT ;  /* 0x0000002030303812 */ /* 0x000fc400078efcff */
[----:B--2---:R-:W2:Y:S01]  /*90b0*/  @!P3 LDG.E R24, desc[UR10][R34.64] ;  /* 0x0000000a2218b981 */ /* 0x004ea2000c1e1900 */
[----:B0-----:R-:W-:-:S03]  /*90c0*/  MOV R23, RZ ;  /* 0x000000ff00177202 */ /* 0x001fc60000000f00 */
[----:B------:R-:W3:Y:S04]  /*90d0*/  LDL.LU R56, [R1+0x8b8] ;  /* 0x0008b80001387983 */ /* 0x000ee80000300800 */
[----:B------:R0:W2:Y:S01]  /*90e0*/  @!P3 LDG.E R23, desc[UR10][R54.64] ;  /* 0x0000000a3617b981 */ /* 0x0000a2000c1e1900 */
[----:B------:R-:W-:Y:S02]  /*90f0*/  LOP3.LUT P3, RZ, R69, 0x4000000, RZ, 0xc0, !PT ;  /* 0x0400000045ff7812 */ /* 0x000fe4000786c0ff */
[----:B----4-:R-:W-:Y:S01]  /*9100*/  PRMT R51, RZ, 0x7610, R51 ;  /* 0x00007610ff337816 */ /* 0x010fe20000000033 */
[----:B------:R4:W-:Y:S10]  /*9110*/  STL.S16 [R1+0x270], R58 ;  /* 0x0002703a01007387 */ /* 0x0009f40000100600 */
[----:B------:R-:W-:Y:S01]  /*9120*/  @!P3 PRMT R51, R50, 0x7610, R51 ;  /* 0x000076103233b816 */ /* 0x000fe20000000033 */
[----:B------:R-:W0:Y:S04]  /*9130*/  LDL.LU.64 R54, [R1+0x8b0] ;  /* 0x0008b00001367983 */ /* 0x000e280000300a00 */
[----:B------:R1:W-:Y:S04]  /*9140*/  STL.S16 [R1+0x238], R51 ;  /* 0x0002383301007387 */ /* 0x0003e80000100600 */
[----:B----4-:R-:W4:Y:S01]  /*9150*/  LDL.LU R58, [R1+0x8d8] ;  /* 0x0008d800013a7983 */ /* 0x010f220000300800 */
[----:B-1----:R-:W-:-:S03]  /*9160*/  PRMT R52, RZ, 0x7610, R52 ;  /* 0x00007610ff347816 */ /* 0x002fc60000000034 */
[----:B------:R-:W-:Y:S04]  /*9170*/  STL [R1+0x154], R25 ;  /* 0x0001541901007387 */ /* 0x000fe80000100800 */
[----:B------:R-:W2:Y:S01]  /*9180*/  LDL.LU R51, [R1+0x8a0] ;  /* 0x0008a00001337983 */ /* 0x000ea20000300800 */
[----:B------:R-:W-:-:S03]  /*9190*/  @!P5 PRMT R52, R4, 0x7610, R52 ;  /* 0x000076100434d816 */ /* 0x000fc60000000034 */
[----:B------:R-:W-:Y:S01]  /*91a0*/  STL [R1+0x5c], R26 ;  /* 0x00005c1a01007387 */ /* 0x000fe20000100800 */
[----:B---3--:R-:W-:Y:S02]  /*91b0*/  PRMT R56, RZ, 0x7610, R56 ;  /* 0x00007610ff387816 */ /* 0x008fe40000000038 */
[----:B------:R-:W-:Y:S01]  /*91c0*/  LOP3.LUT R48, R48, 0xffffffef, RZ, 0xc0, !PT ;  /* 0xffffffef30307812 */ /* 0x000fe200078ec0ff */
[----:B------:R-:W3:Y:S01]  /*91d0*/  LDL.LU R34, [R1+0x8ac] ;  /* 0x0008ac0001227983 */ /* 0x000ee20000300800 */
[----:B------:R-:W-:-:S03]  /*91e0*/  @!P6 PRMT R56, R66, 0x7610, R56 ;  /* 0x000076104238e816 */ /* 0x000fc60000000038 */
[----:B------:R1:W-:Y:S04]  /*91f0*/  STL.S16 [R1+0x258], R52 ;  /* 0x0002583401007387 */ /* 0x0003e80000100600 */
[----:B------:R1:W-:Y:S04]  /*9200*/  STL.S16 [R1+0x24c], R56 ;  /* 0x00024c3801007387 */ /* 0x0003e80000100600 */
[----:B-1----:R-:W3:Y:S04]  /*9210*/  LDL.LU.64 R52, [R1+0x240] ;  /* 0x0002400001347983 */ /* 0x002ee80000300a00 */
[----:B------:R-:W3:Y:S01]  /*9220*/  LDL.LU.64 R56, [R1+0x4b8] ;  /* 0x0004b80001387983 */ /* 0x000ee20000300a00 */
[----:B--2---:R-:W-:-:S04]  /*9230*/  PRMT R51, RZ, 0x7610, R51 ;  /* 0x00007610ff337816 */ /* 0x004fc80000000033 */
[----:B------:R-:W-:-:S05]  /*9240*/  @!P3 PRMT R51, R16, 0x7610, R51 ;  /* 0x000076101033b816 */ /* 0x000fca0000000033 */
[----:B------:R1:W-:Y:S04]  /*9250*/  STL.S16 [R1+0x4b8], R51 ;  /* 0x0004b83301007387 */ /* 0x0003e80000100600 */
[----:B-1----:R-:W2:Y:S01]  /*9260*/  LDL.LU R51, [R1+0x898] ;  /* 0x0008980001337983 */ /* 0x002ea20000300800 */
[----:B----4-:R-:W-:Y:S02]  /*9270*/  PRMT R58, RZ, 0x7610, R58 ;  /* 0x00007610ff3a7816 */ /* 0x010fe4000000003a */
[----:B------:R-:W-:Y:S02]  /*9280*/  PRMT R25, RZ, 0x7610, R25 ;  /* 0x00007610ff197816 */ /* 0x000fe40000000019 */
[----:B------:R-:W-:Y:S02]  /*9290*/  @!P4 PRMT R58, R46, 0x7632, R58 ;  /* 0x000076322e3ac816 */ /* 0x000fe4000000003a */
[----:B------:R-:W-:-:S02]  /*92a0*/  LOP3.LUT P4, RZ, R69, 0x200000, RZ, 0xc0, !PT ;  /* 0x0020000045ff7812 */ /* 0x000fc4000788c0ff */
[----:B------:R-:W-:Y:S01]  /*92b0*/  @!P6 PRMT R25, R67, 0x7632, R25 ;  /* 0x000076324319e816 */ /* 0x000fe20000000019 */
[----:B------:R-:W-:-:S04]  /*92c0*/  HFMA2 R26, -RZ, RZ, 0, 0 ;  /* 0x00000000ff1a7431 */ /* 0x000fc800000001ff */
[----:B------:R1:W-:Y:S06]  /*92d0*/  STL.S16 [R1+0x4cc], R25 ;  /* 0x0004cc1901007387 */ /* 0x0003ec0000100600 */
[----:B---3--:R-:W3:Y:S01]  /*92e0*/  @!P4 LDG.E R26, desc[UR10][R56.64] ;  /* 0x0000000a381ac981 */ /* 0x008ee2000c1e1900 */
[----:B-1----:R-:W-:Y:S02]  /*92f0*/  MOV R25, RZ ;  /* 0x000000ff00197202 */ /* 0x002fe40000000f00 */
[----:B------:R-:W-:-:S04]  /*9300*/  @P4 LOP3.LUT R48, R48, 0x10, RZ, 0xfc, !PT ;  /* 0x0000001030304812 */ /* 0x000fc800078efcff */
[----:B------:R-:W4:Y:S01]  /*9310*/  @!P4 LDG.E R25, desc[UR10][R52.64] ;  /* 0x0000000a3419c981 */ /* 0x000f22000c1e1900 */
[----:B------:R-:W-:Y:S02]  /*9320*/  LOP3.LUT P4, RZ, R69, 0x2000000, RZ, 0xc0, !PT ;  /* 0x0200000045ff7812 */ /* 0x000fe4000788c0ff */
[----:B0-----:R-:W-:Y:S02]  /*9330*/  PRMT R55, RZ, 0x7610, R55 ;  /* 0x00007610ff377816 */ /* 0x001fe40000000037 */
[----:B------:R-:W-:Y:S02]  /*9340*/  PRMT R54, RZ, 0x7610, R54 ;  /* 0x00007610ff367816 */ /* 0x000fe40000000036 */
[----:B--2---:R-:W-:Y:S01]  /*9350*/  PRMT R51, RZ, 0x7610, R51 ;  /* 0x00007610ff337816 */ /* 0x004fe20000000033 */
[----:B------:R0:W-:Y:S01]  /*9360*/  STL.S16 [R1+0x268], R58 ;  /* 0x0002683a01007387 */ /* 0x0001e20000100600 */
[----:B------:R-:W-:Y:S02]  /*9370*/  @!P6 PRMT R55, R66, 0x7632, R55 ;  /* 0x000076324237e816 */ /* 0x000fe40000000037 */
[----:B------:R-:W-:Y:S01]  /*9380*/  @!P6 PRMT R54, R67, 0x7610, R54 ;  /* 0x000076104336e816 */ /* 0x000fe20000000036 */
[----:B------:R-:W2:Y:S02]  /*9390*/  LDL.LU.64 R52, [R1+0x4a8] ;  /* 0x0004a80001347983 */ /* 0x000ea40000300a00 */
[----:B------:R-:W-:-:S02]  /*93a0*/  @!P4 PRMT R51, R17, 0x7610, R51 ;  /* 0x000076101133c816 */ /* 0x000fc40000000033 */
[----:B------:R-:W-:Y:S04]  /*93b0*/  STL.S16 [R1+0x4c8], R54 ;  /* 0x0004c83601007387 */ /* 0x000fe80000100600 */
[----:B------:R1:W-:Y:S04]  /*93c0*/  STL.S16 [R1+0x254], R55 ;  /* 0x0002543701007387 */ /* 0x0003e80000100600 */
[----:B0-----:R-:W3:Y:S04]  /*93d0*/  LDL.LU R58, [R1+0x8cc] ;  /* 0x0008cc00013a7983 */ /* 0x001ee80000300800 */
[----:B------:R-:W-:Y:S04]  /*93e0*/  STL [R1+0x158], R27 ;  /* 0x0001581b01007387 */ /* 0x000fe80000100800 */
[----:B-1----:R-:W4:Y:S04]  /*93f0*/  LDL.LU.64 R54, [R1+0x230] ;  /* 0x0002300001367983 */ /* 0x002f280000300a00 */
[----:B------:R0:W-:Y:S01]  /*9400*/  STL.S16 [R1+0x230], R51 ;  /* 0x0002303301007387 */ /* 0x0001e20000100600 */
[----:B------:R-:W-:-:S03]  /*9410*/  PRMT R34, RZ, 0x7610, R34 ;  /* 0x00007610ff227816 */ /* 0x000fc60000000022 */
[----:B------:R-:W2:Y:S04]  /*9420*/  LDL.LU.64 R56, [R1+0x220] ;  /* 0x0002200001387983 */ /* 0x000ea80000300a00 */
        /* <DEDUP_REMOVED lines=8> */
[----:B0-----:R-:W2:Y:S01]  /*94b0*/  LDL.LU R58, [R1+0x8c0] ;  /* 0x0008c000013a7983 */ /* 0x001ea20000300800 */
[----:B------:R-:W-:Y:S02]  /*94c0*/  PRMT R27, RZ, 0x7610, R27 ;  /* 0x00007610ff1b7816 */ /* 0x000fe4000000001b */
[----:B------:R-:W-:Y:S02]  /*94d0*/  LOP3.LUT P5, RZ, R69, 0x100000, RZ, 0xc0, !PT ;  /* 0x0010000045ff7812 */ /* 0x000fe400078ac0ff */
[----:B------:R-:W-:Y:S02]  /*94e0*/  @!P0 PRMT R27, R49, 0x7632, R27 ;  /* 0x00007632311b8816 */ /* 0x000fe4000000001b */
[----:B------:R-:W-:-:S03]  /*94f0*/  @!P0 PRMT R34, R68, 0x7610, R34 ;  /* 0x0000761044228816 */ /* 0x000fc60000000022 */
[----:B------:R0:W-:Y:S04]  /*9500*/  STL.S16 [R1+0x4c4], R27 ;  /* 0x0004c41b01007387 */ /* 0x0001e80000100600 */
[----:B------:R1:W-:Y:S01]  /*9510*/  STL.S16 [R1+0x244], R34 ;  /* 0x0002442201007387 */ /* 0x0003e20000100600 */
[----:B0-----:R-:W-:-:S03]  /*9520*/  MOV R27, RZ ;  /* 0x000000ff001b7202 */ /* 0x001fc60000000f00 */
[----:B-1----:R-:W2:Y:S04]  /*9530*/  LDL.LU.64 R34, [R1+0x228] ;  /* 0x0002280001227983 */ /* 0x002ea80000300a00 */
[----:B----4-:R-:W4:Y:S04]  /*9540*/  @!P5 LDG.E R27, desc[UR10][R54.64] ;  /* 0x0000000a361bd981 */ /* 0x010f28000c1e1900 */
[----:B------:R-:W4:Y:S01]  /*9550*/  LDL.LU.64 R54, [R1+0x4a0] ;  /* 0x0004a00001367983 */ /* 0x000f220000300a00 */
[----:B---3--:R-:W-:-:S04]  /*9560*/  PRMT R51, RZ, 0x7610, R51 ;  /* 0x00007610ff337816 */ /* 0x008fc80000000033 */
[----:B------:R-:W-:-:S05]  /*9570*/  @!P1 PRMT R51, R20, 0x7610, R51 ;  /* 0x0000761014339816 */ /* 0x000fca0000000033 */
[----:B------:R0:W-:Y:S04]  /*9580*/  STL.S16 [R1+0x228], R51 ;  /* 0x0002283301007387 */ /* 0x0001e80000100600 */
[----:B0-----:R-:W3:Y:S01]  /*9590*/  LDL.LU R51, [R1+0x880] ;  /* 0x0008800001337983 */ /* 0x001ee20000300800 */
[----:B--2---:R-:W-:-:S04]  /*95a0*/  PRMT R58, RZ, 0x7610, R58 ;  /* 0x00007610ff3a7816 */ /* 0x004fc8000000003a */
[----:B------:R-:W-:Y:S01]  /*95b0*/  @!P0 PRMT R58, R68, 0x7632, R58 ;  /* 0x00007632443a8816 */ /* 0x000fe2000000003a */
[----:B------:R0:W-:Y:S04]  /*95c0*/  STL [R1+0x160], R31 ;  /* 0x0001601f01007387 */ /* 0x0001e80000100800 */
[----:B------:R1:W-:Y:S01]  /*95d0*/  STL.S16 [R1+0x248], R58 ;  /* 0x0002483a01007387 */ /* 0x0003e20000100600 */
[C---:B------:R-:W-:Y:S02]  /*95e0*/  LOP3.LUT P6, RZ, R69.reuse, 0x80000, RZ, 0xc0, !PT ;  /* 0x0008000045ff7812 */ /* 0x040fe400078cc0ff */
[----:B------:R-:W-:Y:S02]  /*95f0*/  LOP3.LUT P0, RZ, R69, 0x40000, RZ, 0xc0, !PT ;  /* 0x0004000045ff7812 */ /* 0x000fe4000780c0ff */
[----:B0-----:R-:W-:Y:S01]  /*9600*/  PRMT R31, RZ, 0x7610, R31 ;  /* 0x00007610ff1f7816 */ /* 0x001fe2000000001f */
[----:B-1----:R-:W2:Y:S03]  /*9610*/  LDL.LU R58, [R1+0x8a8] ;  /* 0x0008a800013a7983 */ /* 0x002ea60000300800 */
[----:B------:R-:W-:Y:S01]  /*9620*/  @!P4 PRMT R31, R18, 0x7632, R31 ;  /* 0x00007632121fc816 */ /* 0x000fe2000000001f */
[----:B------:R0:W-:Y:S04]  /*9630*/  STL [R1+0x60], R28 ;  /* 0x0000601c01007387 */ /* 0x0001e80000100800 */
[----:B------:R1:W-:Y:S01]  /*9640*/  STL [R1+0x64], R30 ;  /* 0x0000641e01007387 */ /* 0x0003e20000100800 */
[----:B0-----:R-:W-:-:S03]  /*9650*/  HFMA2 R28, -RZ, RZ, 0, 0 ;  /* 0x00000000ff1c7431 */ /* 0x001fc600000001ff */
[----:B------:R0:W-:Y:S01]  /*9660*/  STL.S16 [R1+0x4ac], R31 ;  /* 0x0004ac1f01007387 */ /* 0x0001e20000100600 */
[----:B-1----:R-:W-:-:S03]  /*9670*/  HFMA2 R30, -RZ, RZ, 0, 0 ;  /* 0x00000000ff1e7431 */ /* 0x002fc600000001ff */
[----:B------:R1:W-:Y:S04]  /*9680*/  STL [R1+0x15c], R29 ;  /* 0x00015c1d01007387 */ /* 0x0003e80000100800 */
[----:B------:R-:W2:Y:S01]  /*9690*/  @!P5 LDG.E R28, desc[UR10][R52.64] ;  /* 0x0000000a341cd981 */ /* 0x000ea2000c1e1900 */
        /* <DEDUP_REMOVED lines=12> */
[----:B---3--:R-:W-:-:S04]  /*9760*/  PRMT R51, RZ, 0x7610, R51 ;  /* 0x00007610ff337816 */ /* 0x008fc80000000033 */
[----:B------:R-:W-:-:S05]  /*9770*/  @!P2 PRMT R51, R22, 0x7610, R51 ;  /* 0x000076101633a816 */ /* 0x000fca0000000033 */
[----:B------:R1:W-:Y:S04]  /*9780*/  STL.S16 [R1+0x21c], R51 ;  /* 0x00021c3301007387 */ /* 0x0003e80000100600 */
[----:B-1----:R-:W3:Y:S01]  /*9790*/  LDL.LU R51, [R1+0x874] ;  /* 0x0008740001337983 */ /* 0x002ee20000300800 */
[----:B--2---:R-:W-:-:S03]  /*97a0*/  PRMT R58, RZ, 0x7610, R58 ;  /* 0x00007610ff3a7816 */ /* 0x004fc6000000003a */
[----:B------:R1:W-:Y:S01]  /*97b0*/  STL [R1+0x164], R33 ;  /* 0x0001642101007387 */ /* 0x0003e20000100800 */
[----:B------:R-:W-:Y:S02]  /*97c0*/  @!P3 PRMT R58, R50, 0x7632, R58 ;  /* 0x00007632323ab816 */ /* 0x000fe4000000003a */
[----:B------:R-:W-:Y:S01]  /*97d0*/  LOP3.LUT P3, RZ, R69, 0x20000, RZ, 0xc0, !PT ;  /* 0x0002000045ff7812 */ /* 0x000fe2000786c0ff */
[----:B------:R2:W-:Y:S01]  /*97e0*/  STL [R1+0x6c], R38 ;  /* 0x00006c2601007387 */ /* 0x0005e20000100800 */
[----:B-1----:R-:W-:-:S03]  /*97f0*/  PRMT R33, RZ, 0x7610, R33 ;  /* 0x00007610ff217816 */ /* 0x002fc60000000021 */
[----:B------:R1:W-:Y:S01]  /*9800*/  STL.S16 [R1+0x240], R58 ;  /* 0x0002403a01007387 */ /* 0x0003e20000100600 */
[----:B------:R-:W-:Y:S01]  /*9810*/  @!P1 PRMT R33, R20, 0x7632, R33 ;  /* 0x0000763214219816 */ /* 0x000fe20000000021 */
[----:B--2---:R-:W-:-:S04]  /*9820*/  HFMA2 R38, -RZ, RZ, 0, 0 ;  /* 0x00000000ff267431 */ /* 0x004fc800000001ff */
[----:B------:R2:W-:Y:S04]  /*9830*/  STL.S16 [R1+0x22c], R33 ;  /* 0x00022c2101007387 */ /* 0x0005e80000100600 */
[----:B-1----:R-:W3:Y:S01]  /*9840*/  LDL.LU R58, [R1+0x89c] ;  /* 0x00089c00013a7983 */ /* 0x002ee20000300800 */
[----:B--2---:R-:W-:-:S06]  /*9850*/  MOV R33, RZ ;  /* 0x000000ff00217202 */ /* 0x004fcc0000000f00 */
[----:B----4-:R-:W2:Y:S01]  /*9860*/  @!P3 LDG.E R33, desc[UR10][R52.64] ;  /* 0x0000000a3421b981 */ /* 0x010ea2000c1e1900 */
[----:B0-----:R-:W-:-:S03]  /*9870*/  PRMT R54, RZ, 0x7610, R54 ;  /* 0x00007610ff367816 */ /* 0x001fc60000000036 */
[----:B------:R-:W4:Y:S01]  /*9880*/  @!P3 LDG.E R38, desc[UR10][R56.64] ;  /* 0x0000000a3826b981 */ /* 0x000f22000c1e1900 */
[----:B------:R-:W-:Y:S02]  /*9890*/  LOP3.LUT P3, RZ, R48, 0x20, RZ, 0xc0, !PT ;  /* 0x0000002030ff7812 */ /* 0x000fe4000786c0ff */
[----:B------:R-:W-:Y:S01]  /*98a0*/  @!P1 PRMT R54, R19, 0x7610, R54 ;  /* 0x0000761013369816 */ /* 0x000fe20000000036 */
[----:B------:R0:W-:Y:S04]  /*98b0*/  STL [R1+0x68], R32 ;  /* 0x0000682001007387 */ /* 0x0001e80000100800 */
[----:B------:R1:W-:Y:S04]  /*98c0*/  STL.S16 [R1+0x220], R54 ;  /* 0x0002203601007387 */ /* 0x0003e80000100600 */
[----:B------:R-:W2:Y:S01]  /*98d0*/  LDL.LU.64 R52, [R1+0x468] ;  /* 0x0004680001347983 */ /* 0x000ea20000300a00 */
[----:B0-----:R-:W-:-:S03]  /*98e0*/  HFMA2 R32, -RZ, RZ, 0, 0 ;  /* 0x00000000ff207431 */ /* 0x001fc600000001ff */
[----:B------:R-:W-:Y:S04]  /*98f0*/  STL [R1+0x168], R39 ;  /* 0x0001682701007387 */ /* 0x000fe80000100800 */
[----:B-1----:R-:W4:Y:S04]  /*9900*/  LDL.LU.64 R54, [R1+0x470] ;  /* 0x0004700001367983 */ /* 0x002f280000300a00 */
[----:B------:R-:W-:Y:S04]  /*9910*/  STL [R1+0x70], R40 ;  /* 0x0000702801007387 */ /* 0x000fe80000100800 */
[----:B------:R-:W-:Y:S04]  /*9920*/  STL [R1+0x44], R41 ;  /* 0x0000442901007387 */ /* 0x000fe80000100800 */
[----:B------:R0:W4:Y:S04]  /*9930*/  @!P0 LDG.E R32, desc[UR10][R34.64] ;  /* 0x0000000a22208981 */ /* 0x000128000c1e1900 */
[----:B------:R-:W-:Y:S04]  /*9940*/  STL [R1+0x170], R42 ;  /* 0x0001702a01007387 */ /* 0x000fe80000100800 */
[----:B------:R-:W-:Y:S04]  /*9950*/  STL [R1+0x74], R43 ;  /* 0x0000742b01007387 */ /* 0x000fe80000100800 */
[----:B------:R-:W0:Y:S01]  /*9960*/  LDL.LU R34, [R1+0x87c] ;  /* 0x00087c0001227983 */ /* 0x000e220000300800 */
[----:B---3--:R-:W-:-:S03]  /*9970*/  PRMT R51, RZ, 0x7610, R51 ;  /* 0x00007610ff337816 */ /* 0x008fc60000000033 */
[----:B------:R-:W3:Y:S01]  /*9980*/  LDL.LU.64 R56, [R1+0x450] ;  /* 0x0004500001387983 */ /* 0x000ee20000300a00 */
[----:B------:R-:W-:-:S05]  /*9990*/  @!P3 PRMT R51, R24, 0x7610, R51 ;  /* 0x000076101833b816 */ /* 0x000fca0000000033 */
[----:B------:R1:W-:Y:S04]  /*99a0*/  STL.S16 [R1+0x470], R51 ;  /* 0x0004703301007387 */ /* 0x0003e80000100600 */
[----:B-1----:R-:W3:Y:S01]  /*99b0*/  LDL.LU R51, [R1+0x86c] ;  /* 0x00086c0001337983 */ /* 0x002ee20000300800 */
        /* <DEDUP_REMOVED lines=8> */
[----:B--2---:R-:W2:Y:S04]  /*9a40*/  @!P4 LDG.E R40, desc[UR10][R52.64] ;  /* 0x0000000a3428c981 */ /* 0x004ea8000c1e1900 */
[----:B----4-:R-:W4:Y:S01]  /*9a50*/  @!P4 LDG.E R39, desc[UR10][R54.64] ;  /* 0x0000000a3627c981 */ /* 0x010f22000c1e1900 */
[----:B------:R-:W-:Y:S02]  /*9a60*/  LOP3.LUT P4, RZ, R48, 0x10, RZ, 0xc0, !PT ;  /* 0x0000001030ff7812 */ /* 0x000fe4000788c0ff */
[----:B0-----:R-:W-:Y:S02]  /*9a70*/  PRMT R34, RZ, 0x7610, R34 ;  /* 0x00007610ff227816 */ /* 0x001fe40000000022 */
[----:B---3--:R-:W-:Y:S01]  /*9a80*/  PRMT R51, RZ, 0x7610, R51 ;  /* 0x00007610ff337816 */ /* 0x008fe20000000033 */
[----:B------:R0:W-:Y:S01]  /*9a90*/  STL.S16 [R1+0x234], R58 ;  /* 0x0002343a01007387 */ /* 0x0001e20000100600 */
[----:B------:R-:W-:-:S07]  /*9aa0*/  @!P2 PRMT R34, R21, 0x7610, R34 ;  /* 0x000076101522a816 */ /* 0x000fce0000000022 */
[----:B------:R-:W-:Y:S01]  /*9ab0*/  @!P4 PRMT R51, R25, 0x7610, R51 ;  /* 0x000076101933c816 */ /* 0x000fe20000000033 */
[----:B------:R-:W3:Y:S04]  /*9ac0*/  LDL.LU.64 R54, [R1+0x448] ;  /* 0x0004480001367983 */ /* 0x000ee80000300a00 */
[----:B------:R1:W-:Y:S04]  /*9ad0*/  STL.S16 [R1+0x214], R34 ;  /* 0x0002142201007387 */ /* 0x0003e80000100600 */
[----:B0-----:R-:W2:Y:S01]  /*9ae0*/  LDL.LU R58, [R1+0x890] ;  /* 0x00089000013a7983 */ /* 0x001ea20000300800 */
[----:B------:R-:W-:-:S02]  /*9af0*/  PRMT R41, RZ, 0x7610, R41 ;  /* 0x00007610ff297816 */ /* 0x000fc40000000029 */
[----:B------:R-:W-:Y:S01]  /*9b00*/  PRMT R42, RZ, 0x7610, R42 ;  /* 0x00007610ff2a7816 */ /* 0x000fe2000000002a */
[----:B------:R-:W4:Y:S04]  /*9b10*/  LDL.LU.64 R52, [R1+0x440] ;  /* 0x0004400001347983 */ /* 0x000f280000300a00 */
[----:B-1----:R-:W3:Y:S04]  /*9b20*/  LDL.LU.64 R34, [R1+0x460] ;  /* 0x0004600001227983 */ /* 0x002ee80000300a00 */
[----:B------:R0:W-:Y:S04]  /*9b30*/  STL.S16 [R1+0x460], R51 ;  /* 0x0004603301007387 */ /* 0x0001e80000100600 */
        /* <DEDUP_REMOVED lines=8> */
[----:B0-----:R-:W4:Y:S01]  /*9bc0*/  LDL.LU R58, [R1+0x884] ;  /* 0x00088400013a7983 */ /* 0x001f220000300800 */
[----:B--2---:R-:W-:-:S04]  /*9bd0*/  PRMT R51, RZ, 0x7610, R51 ;  /* 0x00007610ff337816 */ /* 0x004fc80000000033 */
[----:B------:R-:W-:-:S05]  /*9be0*/  @!P5 PRMT R51, R28, 0x7610, R51 ;  /* 0x000076101c33d816 */ /* 0x000fca0000000033 */
[----:B------:R0:W-:Y:S04]  /*9bf0*/  STL.S16 [R1+0x44c], R51 ;  /* 0x00044c3301007387 */ /* 0x0001e80000100600 */
[----:B0-----:R-:W2:Y:S01]  /*9c00*/  LDL.LU R51, [R1+0x854] ;  /* 0x0008540001337983 */ /* 0x001ea20000300800 */
[----:B----4-:R-:W-:-:S04]  /*9c10*/  PRMT R58, RZ, 0x7610, R58 ;  /* 0x00007610ff3a7816 */ /* 0x010fc8000000003a */
[----:B------:R-:W-:-:S05]  /*9c20*/  @!P2 PRMT R58, R21, 0x7632, R58 ;  /* 0x00007632153aa816 */ /* 0x000fca000000003a */
[----:B------:R0:W-:Y:S01]  /*9c30*/  STL.S16 [R1+0x218], R58 ;  /* 0x0002183a01007387 */ /* 0x0001e20000100600 */
[C---:B------:R-:W-:Y:S02]  /*9c40*/  LOP3.LUT P1, RZ, R69.reuse, 0x8000, RZ, 0xc0, !PT ;  /* 0x0000800045ff7812 */ /* 0x040fe4000782c0ff */
        /* <DEDUP_REMOVED lines=8> */
[----:B---3--:R-:W3:Y:S04]  /*9cd0*/  @!P1 LDG.E R41, desc[UR10][R34.64] ;  /* 0x0000000a22299981 */ /* 0x008ee8000c1e1900 */
[----:B------:R-:W3:Y:S04]  /*9ce0*/  @!P2 LDG.E R43, desc[UR10][R54.64] ;  /* 0x0000000a362ba981 */ /* 0x000ee8000c1e1900 */
        /* <DEDUP_REMOVED lines=9> */
[----:B------:R-:W-:Y:S04]  /*9d80*/  STL [R1+0x78], R45 ;  /* 0x0000782d01007387 */ /* 0x000fe80000100800 */
[----:B------:R1:W2:Y:S04]  /*9d90*/  @!P1 LDG.E R42, desc[UR10][R56.64] ;  /* 0x0000000a382a9981 */ /* 0x0002a8000c1e1900 */
[----:B0-----:R-:W2:Y:S01]  /*9da0*/  LDL.LU R51, [R1+0x83c] ;  /* 0x00083c0001337983 */ /* 0x001ea20000300800 */
        /* <DEDUP_REMOVED lines=15> */
[----:B---3--:R-:W3:Y:S04]  /*9ea0*/  @!P3 LDG.E R3, desc[UR10][R54.64] ;  /* 0x0000000a3603b981 */ /* 0x008ee8000c1e1900 */
[----:B------:R-:W4:Y:S01]  /*9eb0*/  @!P3 LDG.E R45, desc[UR10][R34.64] ;  /* 0x0000000a222db981 */ /* 0x000f22000c1e1900 */
[----:B------:R-:W-:-:S03]  /*9ec0*/  LOP3.LUT P3, RZ, R69, 0x20000, RZ, 0xc0, !PT ;  /* 0x0002000045ff7812 */ /* 0x000fc6000786c0ff */
[----:B------:R0:W3:Y:S04]  /*9ed0*/  @!P2 LDG.E R44, desc[UR10][R52.64] ;  /* 0x0000000a342ca981 */ /* 0x0000e8000c1e1900 */
[----:B------:R0:W-:Y:S01]  /*9ee0*/  STL.S16 [R1+0x474], R58 ;  /* 0x0004743a01007387 */ /* 0x0001e20000100600 */
[----:B--2---:R-:W-:-:S03]  /*9ef0*/  PRMT R51, RZ, 0x7610, R51 ;  /* 0x00007610ff337816 */ /* 0x004fc60000000033 */
[----:B------:R-:W2:Y:S02]  /*9f00*/  LDL.LU R52, [R1+0x850] ;  /* 0x0008500001347983 */ /* 0x000ea40000300800 */
[----:B------:R-:W-:Y:S02]  /*9f10*/  @!P3 PRMT R51, R33, 0x7610, R51 ;  /* 0x000076102133b816 */ /* 0x000fe40000000033 */
[----:B0-----:R-:W4:Y:S04]  /*9f20*/  LDL.LU R58, [R1+0x870] ;  /* 0x00087000013a7983 */ /* 0x001f280000300800 */
[----:B------:R0:W-:Y:S01]  /*9f30*/  STL.S16 [R1+0x4ec], R51 ;  /* 0x0004ec3301007387 */ /* 0x0001e20000100600 */
[----:B-1----:R-:W-:-:S03]  /*9f40*/  PRMT R56, RZ, 0x7610, R56 ;  /* 0x00007610ff387816 */ /* 0x002fc60000000038 */
[----:B------:R-:W-:Y:S01]  /*9f50*/  STL [R1+0x17c], R2 ;  /* 0x00017c0201007387 */ /* 0x000fe20000100800 */
[----:B------:R-:W-:-:S03]  /*9f60*/  LOP3.LUT R48, R48, 0xfffffffb, RZ, 0xc0, !PT ;  /* 0xfffffffb30307812 */ /* 0x000fc600078ec0ff */
[----:B------:R-:W-:Y:S04]  /*9f70*/  STL [R1+0x7c], R46 ;  /* 0x00007c2e01007387 */ /* 0x000fe80000100800 */
[----:B0-----:R-:W3:Y:S01]  /*9f80*/  LDL.LU R51, [R1+0x838] ;  /* 0x0008380001337983 */ /* 0x001ee20000300800 */
[----:B------:R-:W-:-:S03]  /*9f90*/  @!P5 PRMT R56, R27, 0x7610, R56 ;  /* 0x000076101b38d816 */ /* 0x000fc60000000038 */
[----:B------:R-:W3:Y:S04]  /*9fa0*/  LDL.LU.64 R34, [R1+0x848] ;  /* 0x0008480001227983 */ /* 0x000ee80000300a00 */
[----:B------:R0:W-:Y:S04]  /*9fb0*/  STL.S16 [R1+0x448], R56 ;  /* 0x0004483801007387 */ /* 0x0001e80000100600 */
[----:B------:R-:W3:Y:S04]  /*9fc0*/  LDL.LU R54, [R1+0x844] ;  /* 0x0008440001367983 */ /* 0x000ee80000300800 */
[----:B0-----:R-:W3:Y:S01]  /*9fd0*/  LDL.LU.64 R56, [R1+0x420] ;  /* 0x0004200001387983 */ /* 0x001ee20000300a00 */
[----:B--2---:R-:W-:-:S04]  /*9fe0*/  PRMT R52, RZ, 0x7610, R52 ;  /* 0x00007610ff347816 */ /* 0x004fc80000000034 */
[----:B------:R-:W-:Y:S02]  /*9ff0*/  @!P6 PRMT R52, R29, 0x7610, R52 ;  /* 0x000076101d34e816 */ /* 0x000fe40000000034 */
[----:B----4-:R-:W-:-:S03]  /*a000*/  PRMT R58, RZ, 0x7610, R58 ;  /* 0x00007610ff3a7816 */ /* 0x010fc6000000003a */
[----:B------:R0:W-:Y:S01]  /*a010*/  STL.S16 [R1+0x454], R52 ;  /* 0x0004543401007387 */ /* 0x0001e20000100600 */
[----:B------:R-:W-:-:S03]  /*a020*/  @!P4 PRMT R58, R25, 0x7632, R58 ;  /* 0x00007632193ac816 */ /* 0x000fc6000000003a */
[----:B0-----:R-:W2:Y:S01]  /*a030*/  LDL.LU.64 R52, [R1+0x410] ;  /* 0x0004100001347983 */ /* 0x001ea20000300a00 */
[----:B---3--:R-:W-:-:S04]  /*a040*/  PRMT R51, RZ, 0x7610, R51 ;  /* 0x00007610ff337816 */ /* 0x008fc80000000033 */
[----:B------:R-:W-:Y:S01]  /*a050*/  @!P3 PRMT R51, R38, 0x7610, R51 ;  /* 0x000076102633b816 */ /* 0x000fe20000000033 */
[----:B------:R0:W-:Y:S04]  /*a060*/  STL.S16 [R1+0x468], R58 ;  /* 0x0004683a01007387 */ /* 0x0001e80000100600 */
[----:B------:R1:W-:Y:S04]  /*a070*/  STL.S16 [R1+0x524], R51 ;  /* 0x0005243301007387 */ /* 0x0003e80000100600 */
[----:B0-----:R-:W3:Y:S04]  /*a080*/  LDL.LU R58, [R1+0x864] ;  /* 0x00086400013a7983 */ /* 0x001ee80000300800 */
        /* <DEDUP_REMOVED lines=10> */
[----:B--2---:R-:W2:Y:S01]  /*a130*/  @!P4 LDG.E R2, desc[UR10][R52.64] ;  /* 0x0000000a3402c981 */ /* 0x004ea2000c1e1900 */
[----:B------:R-:W-:Y:S02]  /*a140*/  LOP3.LUT P4, RZ, R69, 0x10000, RZ, 0xc0, !PT ;  /* 0x0001000045ff7812 */ /* 0x000fe4000788c0ff */
[----:B---3--:R-:W-:Y:S01]  /*a150*/  PRMT R58, RZ, 0x7610, R58 ;  /* 0x00007610ff3a7816 */ /* 0x008fe2000000003a */
[----:B------:R-:W-:Y:S01]  /*a160*/  STL [R1+0x80], R4 ;  /* 0x0000800401007387 */ /* 0x000fe20000100800 */
[----:B----4-:R-:W-:-:S03]  /*a170*/  PRMT R51, RZ, 0x7610, R51 ;  /* 0x00007610ff337816 */ /* 0x010fc60000000033 */
[----:B------:R-:W3:Y:S01]  /*a180*/  LDL.LU.64 R56, [R1+0x400] ;  /* 0x0004000001387983 */ /* 0x000ee20000300a00 */
[----:B------:R-:W-:-:S05]  /*a190*/  @!P5 PRMT R58, R27, 0x7632, R58 ;  /* 0x000076321b3ad816 */ /* 0x000fca000000003a */
[----:B------:R-:W-:Y:S01]  /*a1a0*/  @!P4 PRMT R51, R39, 0x7610, R51 ;  /* 0x000076102733c816 */ /* 0x000fe20000000033 */
[----:B------:R-:W4:Y:S04]  /*a1b0*/  LDL.LU.64 R52, [R1+0x3e0] ;  /* 0x0003e00001347983 */ /* 0x000f280000300a00 */
[----:B------:R0:W-:Y:S04]  /*a1c0*/  STL.S16 [R1+0x450], R58 ;  /* 0x0004503a01007387 */ /* 0x0001e80000100600 */
[----:B------:R1:W-:Y:S04]  /*a1d0*/  STL.S16 [R1+0x534], R51 ;  /* 0x0005343301007387 */ /* 0x0003e80000100600 */
[----:B0-----:R-:W2:Y:S04]  /*a1e0*/  LDL.LU R58, [R1+0x858] ;  /* 0x00085800013a7983 */ /* 0x001ea80000300800 */
[----:B-1----:R-:W3:Y:S01]  /*a1f0*/  LDL.LU R51, [R1+0x82c] ;  /* 0x00082c0001337983 */ /* 0x002ee20000300800 */
        /* <DEDUP_REMOVED lines=108> */
[----:B------:R-:W-:Y:S04]  /*a8c0*/  STL [R1+0x194], R20 ;  /* 0x0001941401007387 */ /* 0x000fe80000100800 */
[----:B------:R-:W-:Y:S04]  /*a8d0*/  STL [R1+0x98], R21 ;  /* 0x0000981501007387 */ /* 0x000fe80000100800 */
        /* <DEDUP_REMOVED lines=14> */
[----:B------:R-:W-:-:S02]  /*a9c0*/  PRMT R52, RZ, 0x7610, R52 ;  /* 0x00007610ff347816 */ /* 0x000fc40000000034 */
[----:B------:R-:W-:Y:S02]  /*a9d0*/  PRMT R20, RZ, 0x7610, R20 ;  /* 0x00007610ff147816 */ /* 0x000fe40000000014 */
[----:B------:R-:W-:Y:S02]  /*a9e0*/  @!P3 PRMT R52, R45, 0x7610, R52 ;  /* 0x000076102d34b816 */ /* 0x000fe40000000034 */
[----:B------:R-:W-:-:S03]  /*a9f0*/  @!P4 PRMT R20, R2, 0x7632, R20 ;  /* 0x000076320214c816 */ /* 0x000fc60000000014 */
[----:B------:R1:W-:Y:S04]  /*aa00*/  STL.S16 [R1+0x5b0], R52 ;  /* 0x0005b03401007387 */ /* 0x0003e80000100600 */
[----:B------:R1:W-:Y:S04]  /*aa10*/  STL.S16 [R1+0x5d0], R20 ;  /* 0x0005d01401007387 */ /* 0x0003e80000100600 */
[----:B-1----:R-:W2:Y:S01]  /*aa20*/  LDL.LU.64 R52, [R1+0x380] ;  /* 0x0003800001347983 */ /* 0x002ea20000300a00 */
[----:B------:R-:W-:-:S06]  /*aa30*/  CS2R R20, SRZ ;  /* 0x0000000000147805 */ /* 0x000fcc000001ff00 */
[----:B----4-:R1:W4:Y:S04]  /*aa40*/  @!P1 LDG.E R20, desc[UR10][R34.64] ;  /* 0x0000000a22149981 */ /* 0x010328000c1e1900 */
[----:B------:R-:W1:Y:S01]  /*aa50*/  LDL.LU R34, [R1+0x7f0] ;  /* 0x0007f00001227983 */ /* 0x000e620000300800 */
        /* <DEDUP_REMOVED lines=10> */
[----:B0-----:R-:W3:Y:S04]  /*ab00*/  LDL.LU R58, [R1+0x804] ;  /* 0x00080400013a7983 */ /* 0x001ee80000300800 */
[----:B--2---:R-:W2:Y:S04]  /*ab10*/  LDL.LU R51, [R1+0x7e8] ;  /* 0x0007e80001337983 */ /* 0x004ea80000300800 */
[----:B------:R0:W-:Y:S01]  /*ab20*/  STL [R1+0x198], R22 ;  /* 0x0001981601007387 */ /* 0x0001e20000100800 */
[----:B------:R-:W-:-:S02]  /*ab30*/  LOP3.LUT P2, RZ, R69, 0x20, RZ, 0xc0, !PT ;  /* 0x0000002045ff7812 */ /* 0x000fc4000784c0ff */
[----:B0-----:R-:W-:-:S04]  /*ab40*/  PRMT R22, RZ, 0x7610, R22 ;  /* 0x00007610ff167816 */ /* 0x001fc80000000016 */
[----:B------:R-:W-:Y:S01]  /*ab50*/  @!P5 PRMT R22, R5, 0x7632, R22 ;  /* 0x000076320516d816 */ /* 0x000fe20000000016 */
[----:B------:R-:W-:Y:S01]  /*ab60*/  STL [R1+0x9c], R23 ;  /* 0x00009c1701007387 */ /* 0x000fe20000100800 */
[----:B------:R-:W-:-:S03]  /*ab70*/  PRMT R56, RZ, 0x7610, R56 ;  /* 0x00007610ff387816 */ /* 0x000fc60000000038 */
[----:B------:R0:W-:Y:S01]  /*ab80*/  STL.S16 [R1+0x5e4], R22 ;  /* 0x0005e41601007387 */ /* 0x0001e20000100600 */
[----:B------:R-:W-:-:S03]  /*ab90*/  @!P4 PRMT R56, R46, 0x7632, R56 ;  /* 0x000076322e38c816 */ /* 0x000fc60000000038 */
[----:B------:R-:W2:Y:S01]  /*aba0*/  @!P2 LDG.E R21, desc[UR10][R52.64] ;  /* 0x0000000a3415a981 */ /* 0x000ea2000c1e1900 */
[----:B0-----:R-:W-:-:S03]  /*abb0*/  CS2R R22, SRZ ;  /* 0x0000000000167805 */ /* 0x001fc6000001ff00 */
[----:B------:R0:W-:Y:S04]  /*abc0*/  STL.S16 [R1+0x5c8], R56 ;  /* 0x0005c83801007387 */ /* 0x0001e80000100600 */
[----:B------:R-:W2:Y:S01]  /*abd0*/  LDL.LU.64 R52, [R1+0x360] ;  /* 0x0003600001347983 */ /* 0x000ea20000300a00 */
[----:B-1----:R-:W-:-:S03]  /*abe0*/  PRMT R34, RZ, 0x7610, R34 ;  /* 0x00007610ff227816 */ /* 0x002fc60000000022 */
[----:B0-----:R-:W2:Y:S01]  /*abf0*/  LDL.LU.64 R56, [R1+0x370] ;  /* 0x0003700001387983 */ /* 0x001ea20000300a00 */
[----:B------:R-:W-:-:S05]  /*ac00*/  @!P5 PRMT R34, R4, 0x7610, R34 ;  /* 0x000076100422d816 */ /* 0x000fca0000000022 */
[----:B------:R0:W-:Y:S04]  /*ac10*/  STL.S16 [R1+0x380], R34 ;  /* 0x0003802201007387 */ /* 0x0001e80000100600 */
[----:B0-----:R-:W2:Y:S04]  /*ac20*/  LDL.LU.64 R34, [R1+0x358] ;  /* 0x0003580001227983 */ /* 0x001ea80000300a00 */
[----:B----4-:R0:W4:Y:S04]  /*ac30*/  @!P2 LDG.E R22, desc[UR10][R54.64] ;  /* 0x0000000a3616a981 */ /* 0x010128000c1e1900 */
[----:B------:R-:W0:Y:S01]  /*ac40*/  LDL.LU R54, [R1+0x7e4] ;  /* 0x0007e40001367983 */ /* 0x000e220000300800 */
[----:B---3--:R-:W-:-:S02]  /*ac50*/  PRMT R58, RZ, 0x7610, R58 ;  /* 0x00007610ff3a7816 */ /* 0x008fc4000000003a */
[----:B--2---:R-:W-:Y:S02]  /*ac60*/  PRMT R51, RZ, 0x7610, R51 ;  /* 0x00007610ff337816 */ /* 0x004fe40000000033 */
[----:B------:R-:W-:Y:S02]  /*ac70*/  @!P5 PRMT R58, R4, 0x7632, R58 ;  /* 0x00007632043ad816 */ /* 0x000fe4000000003a */
[----:B------:R-:W-:-:S03]  /*ac80*/  @!P6 PRMT R51, R67, 0x7610, R51 ;  /* 0x000076104333e816 */ /* 0x000fc60000000033 */
[----:B------:R1:W-:Y:S04]  /*ac90*/  STL.S16 [R1+0x5dc], R58 ;  /* 0x0005dc3a01007387 */ /* 0x0003e80000100600 */
[----:B------:R2:W-:Y:S04]  /*aca0*/  STL.S16 [R1+0x374], R51 ;  /* 0x0003743301007387 */ /* 0x0005e80000100600 */
[----:B-1----:R-:W3:Y:S04]  /*acb0*/  LDL.LU R58, [R1+0x7ec] ;  /* 0x0007ec00013a7983 */ /* 0x002ee80000300800 */
[----:B--2---:R-:W2:Y:S04]  /*acc0*/  LDL.LU R51, [R1+0x7dc] ;  /* 0x0007dc0001337983 */ /* 0x004ea80000300800 */
[----:B------:R1:W-:Y:S01]  /*acd0*/  STL [R1+0x19c], R24 ;  /* 0x00019c1801007387 */ /* 0x0003e20000100800 */
[----:B------:R-:W-:-:S02]  /*ace0*/  LOP3.LUT P3, RZ, R69, 0x10, RZ, 0xc0, !PT ;  /* 0x0000001045ff7812 */ /* 0x000fc4000786c0ff */
[----:B------:R-:W-:Y:S02]  /*acf0*/  LOP3.LUT P4, RZ, R69, 0x8, RZ, 0xc0, !PT ;  /* 0x0000000845ff7812 */ /* 0x000fe4000788c0ff */
[----:B-1----:R-:W-:-:S04]  /*ad00*/  PRMT R24, RZ, 0x7610, R24 ;  /* 0x00007610ff187816 */ /* 0x002fc80000000018 */
[----:B------:R-:W-:Y:S01]  /*ad10*/  @!P6 PRMT R24, R67, 0x7632, R24 ;  /* 0x000076324318e816 */ /* 0x000fe20000000018 */
[----:B------:R-:W-:Y:S04]  /*ad20*/  STL [R1+0xa0], R25 ;  /* 0x0000a01901007387 */ /* 0x000fe80000100800 */
[----:B------:R1:W-:Y:S04]  /*ad30*/  STL.S16 [R1+0x37c], R24 ;  /* 0x00037c1801007387 */ /* 0x0003e80000100600 */
[----:B------:R-:W4:Y:S01]  /*ad40*/  @!P3 LDG.E R23, desc[UR10][R56.64] ;  /* 0x0000000a3817b981 */ /* 0x000f22000c1e1900 */
[----:B-1----:R-:W-:-:S03]  /*ad50*/  CS2R R24, SRZ ;  /* 0x0000000000187805 */ /* 0x002fc6000001ff00 */
[----:B------:R-:W4:Y:S04]  /*ad60*/  LDL.LU.64 R56, [R1+0x350] ;  /* 0x0003500001387983 */ /* 0x000f280000300a00 */
[----:B------:R-:W4:Y:S04]  /*ad70*/  @!P3 LDG.E R24, desc[UR10][R52.64] ;  /* 0x0000000a3418b981 */ /* 0x000f28000c1e1900 */
[----:B------:R-:W4:Y:S04]  /*ad80*/  @!P4 LDG.E R25, desc[UR10][R34.64] ;  /* 0x0000000a2219c981 */ /* 0x000f28000c1e1900 */
[----:B------:R-:W4:Y:S01]  /*ad90*/  LDL.LU.64 R52, [R1+0x338] ;  /* 0x0003380001347983 */ /* 0x000f220000300a00 */
        /* <DEDUP_REMOVED lines=9> */
[----:B0-----:R-:W2:Y:S04]  /*ae30*/  LDL.LU R58, [R1+0x7e0] ;  /* 0x0007e000013a7983 */ /* 0x001ea80000300800 */
[----:B------:R-:W3:Y:S04]  /*ae40*/  LDL.LU.64 R34, [R1+0x330] ;  /* 0x0003300001227983 */ /* 0x000ee80000300a00 */
[----:B------:R0:W-:Y:S04]  /*ae50*/  STL.S16 [R1+0x358], R51 ;  /* 0x0003583301007387 */ /* 0x0001e80000100600 */
[----:B0-----:R-:W4:Y:S01]  /*ae60*/  LDL.LU R51, [R1+0x7d8] ;  /* 0x0007d80001337983 */ /* 0x001f220000300800 */
[----:B------:R-:W-:-:S04]  /*ae70*/  LOP3.LUT R48, R48, 0xfffffffe, RZ, 0xc0, !PT ;  /* 0xfffffffe30307812 */ /* 0x000fc800078ec0ff */
[----:B------:R-:W-:Y:S02]  /*ae80*/  @P1 LOP3.LUT R48, R48, 0x1, RZ, 0xfc, !PT ;  /* 0x0000000130301812 */ /* 0x000fe400078efcff */
[----:B----4-:R-:W-:-:S04]  /*ae90*/  PRMT R51, RZ, 0x7610, R51 ;  /* 0x00007610ff337816 */ /* 0x010fc80000000033 */
[----:B------:R-:W-:-:S05]  /*aea0*/  @!P0 PRMT R51, R49, 0x7610, R51 ;  /* 0x0000761031338816 */ /* 0x000fca0000000033 */
[----:B------:R0:W-:Y:S04]  /*aeb0*/  STL.S16 [R1+0x35c], R51 ;  /* 0x00035c3301007387 */ /* 0x0001e80000100600 */
[----:B0-----:R-:W4:Y:S01]  /*aec0*/  LDL.LU R51, [R1+0x7d0] ;  /* 0x0007d00001337983 */ /* 0x001f220000300800 */
[----:B------:R-:W-:-:S04]  /*aed0*/  LOP3.LUT R48, R48, 0xfffffffd, RZ, 0xc0, !PT ;  /* 0xfffffffd30307812 */ /* 0x000fc800078ec0ff */
[----:B------:R-:W-:Y:S02]  /*aee0*/  @P2 LOP3.LUT R48, R48, 0x2, RZ, 0xfc, !PT ;  /* 0x0000000230302812 */ /* 0x000fe400078efcff */
[----:B------:R-:W-:Y:S02]  /*aef0*/  LOP3.LUT P2, RZ, R69, 0x100, RZ, 0xc0, !PT ;  /* 0x0000010045ff7812 */ /* 0x000fe4000784c0ff */
[----:B----4-:R-:W-:-:S11]  /*af00*/  PRMT R51, RZ, 0x7610, R51 ;  /* 0x00007610ff337816 */ /* 0x010fd60000000033 */
[----:B------:R-:W-:-:S05]  /*af10*/  @!P2 PRMT R51, R50, 0x7610, R51 ;  /* 0x000076103233a816 */ /* 0x000fca0000000033 */
[----:B------:R0:W-:Y:S04]  /*af20*/  STL.S16 [R1+0x344], R51 ;  /* 0x0003443301007387 */ /* 0x0001e80000100600 */
[----:B0-----:R-:W4:Y:S01]  /*af30*/  LDL.LU R51, [R1+0x7cc] ;  /* 0x0007cc0001337983 */ /* 0x001f220000300800 */
[----:B--2---:R-:W-:Y:S02]  /*af40*/  PRMT R58, RZ, 0x7610, R58 ;  /* 0x00007610ff3a7816 */ /* 0x004fe4000000003a */
[----:B----4-:R-:W-:-:S04]  /*af50*/  PRMT R51, RZ, 0x7610, R51 ;  /* 0x00007610ff337816 */ /* 0x010fc80000000033 */
[----:B------:R-:W-:-:S05]  /*af60*/  @!P2 PRMT R51, R16, 0x7610, R51 ;  /* 0x000076101033a816 */ /* 0x000fca0000000033 */
[----:B------:R0:W-:Y:S04]  /*af70*/  STL.S16 [R1+0x350], R51 ;  /* 0x0003503301007387 */ /* 0x0001e80000100600 */
[----:B0-----:R-:W2:Y:S01]  /*af80*/  LDL.LU R51, [R1+0x7c4] ;  /* 0x0007c40001337983 */ /* 0x001ea20000300800 */
[----:B------:R-:W-:Y:S02]  /*af90*/  @!P0 PRMT R58, R68, 0x7632, R58 ;  /* 0x00007632443a8816 */ /* 0x000fe4000000003a */
[----:B------:R-:W-:-:S03]  /*afa0*/  LOP3.LUT P1, RZ, R69, 0x80, RZ, 0xc0, !PT ;  /* 0x0000008045ff7812 */ /* 0x000fc6000782c0ff */
[----:B------:R0:W-:Y:S04]  /*afb0*/  STL.S16 [R1+0x360], R58 ;  /* 0x0003603a01007387 */ /* 0x0001e80000100600 */
[----:B0-----:R-:W4:Y:S01]  /*afc0*/  LDL.LU R58, [R1+0x7d4] ;  /* 0x0007d400013a7983 */ /* 0x001f220000300800 */
[----:B--2---:R-:W-:-:S05]  /*afd0*/  PRMT R51, RZ, 0x7610, R51 ;  /* 0x00007610ff337816 */ /* 0x004fca0000000033 */
[----:B------:R-:W-:-:S05]  /*afe0*/  @!P1 PRMT R51, R17, 0x7610, R51 ;  /* 0x0000761011339816 */ /* 0x000fca0000000033 */
[----:B------:R0:W-:Y:S04]  /*aff0*/  STL.S16 [R1+0x330], R51 ;  /* 0x0003303301007387 */ /* 0x0001e80000100600 */
[----:B0-----:R-:W2:Y:S01]  /*b000*/  LDL.LU R51, [R1+0x7c0] ;  /* 0x0007c00001337983 */ /* 0x001ea20000300800 */
        /* <DEDUP_REMOVED lines=8> */
[----:B----4-:R-:W-:-:S03]  /*b090*/  PRMT R58, RZ, 0x7610, R58 ;  /* 0x00007610ff3a7816 */ /* 0x010fc6000000003a */
[----:B------:R0:W-:Y:S01]  /*b0a0*/  STL [R1+0x1a8], R30 ;  /* 0x0001a81e01007387 */ /* 0x0001e20000100800 */
[----:B------:R-:W-:-:S03]  /*b0b0*/  @!P1 PRMT R58, R17, 0x7632, R58 ;  /* 0x00007632113a9816 */ /* 0x000fc6000000003a */
[----:B------:R1:W-:Y:S01]  /*b0c0*/  STL [R1+0x1a0], R26 ;  /* 0x0001a01a01007387 */ /* 0x0003e20000100800 */
[----:B0-----:R-:W-:-:S04]  /*b0d0*/  PRMT R30, RZ, 0x7610, R30 ;  /* 0x00007610ff1e7816 */ /* 0x001fc8000000001e */
[----:B------:R-:W-:Y:S02]  /*b0e0*/  @!P1 PRMT R30, R18, 0x7632, R30 ;  /* 0x00007632121e9816 */ /* 0x000fe4000000001e */
[----:B-1----:R-:W-:Y:S02]  /*b0f0*/  PRMT R26, RZ, 0x7610, R26 ;  /* 0x00007610ff1a7816 */ /* 0x002fe4000000001a */
[----:B------:R-:W-:Y:S02]  /*b100*/  LOP3.LUT P1, RZ, R48, 0x1, RZ, 0xc0, !PT ;  /* 0x0000000130ff7812 */ /* 0x000fe4000782c0ff */
[----:B------:R-:W-:Y:S01]  /*b110*/  @!P0 PRMT R26, R49, 0x7632, R26 ;  /* 0x00007632311a8816 */ /* 0x000fe2000000001a */
[----:B------:R-:W-:Y:S04]  /*b120*/  STL [R1+0xa4], R27 ;  /* 0x0000a41b01007387 */ /* 0x000fe80000100800 */
[----:B------:R0:W-:Y:S02]  /*b130*/  STL.S16 [R1+0x364], R26 ;  /* 0x0003641a01007387 */ /* 0x0001e40000100600 */
[----:B0-----:R-:W-:-:S06]  /*b140*/  CS2R R26, SRZ ;  /* 0x00000000001a7805 */ /* 0x001fcc000001ff00 */
[----:B------:R-:W4:Y:S04]  /*b150*/  @!P4 LDG.E R26, desc[UR10][R56.64] ;  /* 0x0000000a381ac981 */ /* 0x000f28000c1e1900 */
[----:B------:R-:W4:Y:S01]  /*b160*/  LDL.LU.64 R56, [R1+0x320] ;  /* 0x0003200001387983 */ /* 0x000f220000300a00 */
[----:B--2---:R-:W-:-:S04]  /*b170*/  PRMT R51, RZ, 0x7610, R51 ;  /* 0x00007610ff337816 */ /* 0x004fc80000000033 */
[----:B------:R-:W-:-:S05]  /*b180*/  @!P1 PRMT R51, R19, 0x7610, R51 ;  /* 0x0000761013339816 */ /* 0x000fca0000000033 */
[----:B------:R0:W-:Y:S04]  /*b190*/  STL.S16 [R1+0x320], R51 ;  /* 0x0003203301007387 */ /* 0x0001e80000100600 */
[----:B0-----:R-:W2:Y:S04]  /*b1a0*/  LDL.LU R51, [R1+0x7b4] ;  /* 0x0007b40001337983 */ /* 0x001ea80000300800 */
[----:B------:R-:W-:Y:S01]  /*b1b0*/  STL [R1+0x1a4], R28 ;  /* 0x0001a41c01007387 */ /* 0x000fe20000100800 */
[----:B--2---:R-:W-:-:S04]  /*b1c0*/  PRMT R51, RZ, 0x7610, R51 ;  /* 0x00007610ff337816 */ /* 0x004fc80000000033 */
[----:B------:R-:W-:-:S05]  /*b1d0*/  @!P1 PRMT R51, R20, 0x7610, R51 ;  /* 0x0000761014339816 */ /* 0x000fca0000000033 */
[----:B------:R0:W-:Y:S04]  /*b1e0*/  STL.S16 [R1+0x630], R51 ;  /* 0x0006303301007387 */ /* 0x0001e80000100600 */
[----:B0-----:R-:W2:Y:S01]  /*b1f0*/  LDL.LU R51, [R1+0x7ac] ;  /* 0x0007ac0001337983 */ /* 0x001ea20000300800 */
[----:B------:R-:W-:-:S04]  /*b200*/  PRMT R28, RZ, 0x7610, R28 ;  /* 0x00007610ff1c7816 */ /* 0x000fc8000000001c */
[----:B------:R-:W-:Y:S02]  /*b210*/  @!P2 PRMT R28, R16, 0x7632, R28 ;  /* 0x00007632101ca816 */ /* 0x000fe4000000001c */
[----:B------:R-:W-:Y:S02]  /*b220*/  LOP3.LUT P2, RZ, R48, 0x2, RZ, 0xc0, !PT ;  /* 0x0000000230ff7812 */ /* 0x000fe4000784c0ff */
[----:B--2---:R-:W-:-:S11]  /*b230*/  PRMT R51, RZ, 0x7610, R51 ;  /* 0x00007610ff337816 */ /* 0x004fd60000000033 */
[----:B------:R-:W-:-:S05]  /*b240*/  @!P2 PRMT R51, R22, 0x7610, R51 ;  /* 0x000076101633a816 */ /* 0x000fca0000000033 */
[----:B------:R0:W-:Y:S04]  /*b250*/  STL.S16 [R1+0x64c], R51 ;  /* 0x00064c3301007387 */ /* 0x0001e80000100600 */
[----:B0-----:R-:W2:Y:S01]  /*b260*/  LDL.LU R51, [R1+0x7a0] ;  /* 0x0007a00001337983 */ /* 0x001ea20000300800 */
[----:B------:R-:W-:-:S03]  /*b270*/  LOP3.LUT P6, RZ, R69, 0x2, RZ, 0xc0, !PT ;  /* 0x0000000245ff7812 */ /* 0x000fc600078cc0ff */
[----:B------:R-:W-:Y:S04]  /*b280*/  STL [R1+0xa8], R29 ;  /* 0x0000a81d01007387 */ /* 0x000fe80000100800 */
[----:B------:R0:W-:Y:S02]  /*b290*/  STL.S16 [R1+0x610], R28 ;  /* 0x0006101c01007387 */ /* 0x0001e40000100600 */
[----:B0-----:R-:W-:-:S06]  /*b2a0*/  CS2R R28, SRZ ;  /* 0x00000000001c7805 */ /* 0x001fcc000001ff00 */
[----:B---3--:R-:W3:Y:S04]  /*b2b0*/  @!P6 LDG.E R29, desc[UR10][R34.64] ;  /* 0x0000000a221de981 */ /* 0x008ee8000c1e1900 */
[----:B------:R-:W4:Y:S01]  /*b2c0*/  LDL.LU.64 R34, [R1+0x310] ;  /* 0x0003100001227983 */ /* 0x000f220000300a00 */
        /* <DEDUP_REMOVED lines=8> */
[----:B------:R-:W-:Y:S04]  /*b350*/  STL [R1+0xb0], R33 ;  /* 0x0000b02101007387 */ /* 0x000fe80000100800 */
[----:B------:R0:W-:Y:S02]  /*b360*/  STL.S16 [R1+0x644], R32 ;  /* 0x0006442001007387 */ /* 0x0001e40000100600 */
[----:B0-----:R-:W-:-:S06]  /*b370*/  CS2R R32, SRZ ;  /* 0x0000000000207805 */ /* 0x001fcc000001ff00 */
[----:B----4-:R0:W4:Y:S04]  /*b380*/  @!P0 LDG.E R32, desc[UR10][R34.64] ;  /* 0x0000000a22208981 */ /* 0x010128000c1e1900 */
[----:B------:R-:W0:Y:S01]  /*b390*/  LDL.LU R34, [R1+0x7a8] ;  /* 0x0007a80001227983 */ /* 0x000e220000300800 */
[----:B--2---:R-:W-:-:S04]  /*b3a0*/  PRMT R51, RZ, 0x7610, R51 ;  /* 0x00007610ff337816 */ /* 0x004fc80000000033 */
        /* <DEDUP_REMOVED lines=11> */
[----:B------:R-:W-:-:S03]  /*b460*/  LOP3.LUT P5, RZ, R69, 0x4, RZ, 0xc0, !PT ;  /* 0x0000000445ff7812 */ /* 0x000fc600078ac0ff */
[----:B------:R0:W-:Y:S04]  /*b470*/  STL.S16 [R1+0x61c], R58 ;  /* 0x00061c3a01007387 */ /* 0x0001e80000100600 */
[----:B0-----:R-:W3:Y:S06]  /*b480*/  LDL.LU R58, [R1+0x7bc] ;  /* 0x0007bc00013a7983 */ /* 0x001eec0000300800 */
[----:B------:R-:W4:Y:S04]  /*b490*/  @!P5 LDG.E R27, desc[UR10][R54.64] ;  /* 0x0000000a361bd981 */ /* 0x000f28000c1e1900 */
[----:B------:R-:W4:Y:S04]  /*b4a0*/  @!P5 LDG.E R28, desc[UR10][R52.64] ;  /* 0x0000000a341cd981 */ /* 0x000f28000c1e1900 */
[----:B------:R-:W4:Y:S04]  /*b4b0*/  LDL.LU.64 R54, [R1+0x318] ;  /* 0x0003180001367983 */ /* 0x000f280000300a00 */
[----:B------:R-:W-:Y:S04]  /*b4c0*/  STL [R1+0xac], R31 ;  /* 0x0000ac1f01007387 */ /* 0x000fe80000100800 */
[----:B------:R-:W-:Y:S04]  /*b4d0*/  STL.S16 [R1+0x62c], R30 ;  /* 0x00062c1e01007387 */ /* 0x000fe80000100600 */
[----:B------:R-:W-:Y:S04]  /*b4e0*/  STL [R1+0x1b0], R38 ;  /* 0x0001b02601007387 */ /* 0x000fe80000100800 */
[----:B------:R-:W-:Y:S01]  /*b4f0*/  STL [R1+0xb4], R39 ;  /* 0x0000b42701007387 */ /* 0x000fe20000100800 */
[----:B--2---:R-:W-:-:S03]  /*b500*/  PRMT R51, RZ, 0x7610, R51 ;  /* 0x00007610ff337816 */ /* 0x004fc60000000033 */
[----:B------:R-:W2:Y:S01]  /*b510*/  LDL.LU.64 R52, [R1+0x300] ;  /* 0x0003000001347983 */ /* 0x000ea20000300a00 */
        /* <DEDUP_REMOVED lines=15> */
[----:B------:R-:W-:-:S06]  /*b610*/  CS2R R30, SRZ ;  /* 0x00000000001e7805 */ /* 0x000fcc000001ff00 */
[----:B------:R-:W2:Y:S01]  /*b620*/  @!P0 LDG.E R31, desc[UR10][R54.64] ;  /* 0x0000000a361f8981 */ /* 0x000ea2000c1e1900 */
[----:B------:R-:W-:-:S03]  /*b630*/  PRMT R38, RZ, 0x7610, R38 ;  /* 0x00007610ff267816 */ /* 0x000fc60000000026 */
[----:B------:R-:W-:Y:S04]  /*b640*/  STL [R1+0x1b8], R42 ;  /* 0x0001b82a01007387 */ /* 0x000fe80000100800 */
[----:B------:R-:W-:Y:S04]  /*b650*/  STL [R1+0xbc], R43 ;  /* 0x0000bc2b01007387 */ /* 0x000fe80000100800 */
[----:B------:R-:W2:Y:S01]  /*b660*/  LDL.LU.64 R54, [R1+0x2e0] ;  /* 0x0002e00001367983 */ /* 0x000ea20000300a00 */
[----:B----4-:R-:W-:-:S03]  /*b670*/  PRMT R51, RZ, 0x7610, R51 ;  /* 0x00007610ff337816 */ /* 0x010fc60000000033 */
[----:B------:R-:W-:Y:S01]  /*b680*/  STL [R1+0x1b4], R40 ;  /* 0x0001b42801007387 */ /* 0x000fe20000100800 */
[----:B------:R-:W-:-:S03]  /*b690*/  @!P5 PRMT R51, R28, 0x7610, R51 ;  /* 0x000076101c33d816 */ /* 0x000fc60000000033 */
[----:B------:R-:W-:Y:S04]  /*b6a0*/  STL [R1+0xb8], R41 ;  /* 0x0000b82901007387 */ /* 0x000fe80000100800 */
[----:B------:R0:W-:Y:S04]  /*b6b0*/  STL.S16 [R1+0x690], R51 ;  /* 0x0006903301007387 */ /* 0x0001e80000100600 */
[----:B------:R-:W4:Y:S04]  /*b6c0*/  @!P6 LDG.E R30, desc[UR10][R56.64] ;  /* 0x0000000a381ee981 */ /* 0x000f28000c1e1900 */
[----:B0-----:R-:W4:Y:S01]  /*b6d0*/  LDL.LU R51, [R1+0x768] ;  /* 0x0007680001337983 */ /* 0x001f220000300800 */
[----:B---3--:R-:W-:-:S02]  /*b6e0*/  PRMT R58, RZ, 0x7610, R58 ;  /* 0x00007610ff3a7816 */ /* 0x008fc4000000003a */
[----:B------:R-:W-:Y:S01]  /*b6f0*/  @!P2 PRMT R38, R22, 0x7632, R38 ;  /* 0x000076321626a816 */ /* 0x000fe20000000026 */
[----:B------:R-:W3:Y:S01]  /*b700*/  LDL.LU.64 R56, [R1+0x2f0] ;  /* 0x0002f00001387983 */ /* 0x000ee20000300a00 */
[----:B------:R-:W-:-:S05]  /*b710*/  @!P3 PRMT R58, R23, 0x7632, R58 ;  /* 0x00007632173ab816 */ /* 0x000fca000000003a */
[----:B------:R0:W-:Y:S01]  /*b720*/  STL.S16 [R1+0x670], R58 ;  /* 0x0006703a01007387 */ /* 0x0001e20000100600 */
[----:B------:R-:W-:-:S03]  /*b730*/  LOP3.LUT P2, RZ, R47, 0x40000000, RZ, 0xc0, !PT ;  /* 0x400000002fff7812 */ /* 0x000fc6000784c0ff */
[----:B0-----:R-:W3:Y:S04]  /*b740*/  LDL.LU R58, [R1+0x798] ;  /* 0x00079800013a7983 */ /* 0x001ee80000300800 */
[----:B------:R0:W-:Y:S02]  /*b750*/  STL.S16 [R1+0x664], R38 ;  /* 0x0006642601007387 */ /* 0x0001e40000100600 */
[----:B0-----:R-:W-:-:S06]  /*b760*/  CS2R R38, SRZ ;  /* 0x0000000000267805 */ /* 0x001fcc000001ff00 */
[----:B--2---:R-:W2:Y:S04]  /*b770*/  @!P2 LDG.E R39, desc[UR10][R54.64] ;  /* 0x0000000a3627a981 */ /* 0x004ea8000c1e1900 */
[----:B------:R-:W2:Y:S01]  /*b780*/  LDL.LU.64 R54, [R1+0x2b8] ;  /* 0x0002b80001367983 */ /* 0x000ea20000300a00 */
[----:B----4-:R-:W-:-:S04]  /*b790*/  PRMT R51, RZ, 0x7610, R51 ;  /* 0x00007610ff337816 */ /* 0x010fc80000000033 */
[----:B------:R-:W-:-:S05]  /*b7a0*/  @!P6 PRMT R51, R29, 0x7610, R51 ;  /* 0x000076101d33e816 */ /* 0x000fca0000000033 */
[----:B------:R0:W-:Y:S04]  /*b7b0*/  STL.S16 [R1+0x69c], R51 ;  /* 0x00069c3301007387 */ /* 0x0001e80000100600 */
[----:B0-----:R-:W4:Y:S01]  /*b7c0*/  LDL.LU R51, [R1+0x750] ;  /* 0x0007500001337983 */ /* 0x001f220000300800 */
[----:B---3--:R-:W-:Y:S02]  /*b7d0*/  PRMT R58, RZ, 0x7610, R58 ;  /* 0x00007610ff3a7816 */ /* 0x008fe4000000003a */
[----:B------:R-:W-:Y:S02]  /*b7e0*/  PRMT R42, RZ, 0x7610, R42 ;  /* 0x00007610ff2a7816 */ /* 0x000fe4000000002a */
[----:B------:R-:W-:Y:S02]  /*b7f0*/  @!P4 PRMT R58, R25, 0x7632, R58 ;  /* 0x00007632193ac816 */ /* 0x000fe4000000003a */
[----:B------:R-:W-:-:S02]  /*b800*/  @!P4 PRMT R42, R26, 0x7632, R42 ;  /* 0x000076321a2ac816 */ /* 0x000fc4000000002a */
[----:B------:R-:W-:-:S03]  /*b810*/  LOP3.LUT P4, RZ, R47, 0x10000000, RZ, 0xc0, !PT ;  /* 0x100000002fff7812 */ /* 0x000fc6000788c0ff */
[----:B------:R0:W-:Y:S01]  /*b820*/  STL.S16 [R1+0x68c], R42 ;  /* 0x00068c2a01007387 */ /* 0x0001e20000100600 */
[----:B------:R-:W-:Y:S02]  /*b830*/  PRMT R40, RZ, 0x7610, R40 ;  /* 0x00007610ff287816 */ /* 0x000fe40000000028 */
[----:B0-----:R-:W-:Y:S02]  /*b840*/  CS2R R42, SRZ ;  /* 0x00000000002a7805 */ /* 0x001fe4000001ff00 */
[----:B------:R-:W-:Y:S02]  /*b850*/  @!P3 PRMT R40, R24, 0x7632, R40 ;  /* 0x000076321828b816 */ /* 0x000fe40000000028 */
[----:B------:R-:W-:-:S03]  /*b860*/  LOP3.LUT P3, RZ, R47, 0x20000000, RZ, 0xc0, !PT ;  /* 0x200000002fff7812 */ /* 0x000fc6000786c0ff */
[----:B--2---:R0:W2:Y:S04]  /*b870*/  @!P4 LDG.E R43, desc[UR10][R54.64] ;  /* 0x0000000a362bc981 */ /* 0x0040a8000c1e1900 */
[----:B------:R-:W0:Y:S04]  /*b880*/  LDL.LU.64 R54, [R1+0x778] ;  /* 0x0007780001367983 */ /* 0x000e280000300a00 */
[----:B------:R1:W-:Y:S01]  /*b890*/  STL.S16 [R1+0x67c], R40 ;  /* 0x00067c2801007387 */ /* 0x0003e20000100600 */
[----:B------:R-:W-:Y:S02]  /*b8a0*/  LOP3.LUT P1, RZ, R47, 0x80000000, RZ, 0xc0, !PT ;  /* 0x800000002fff7812 */ /* 0x000fe4000782c0ff */
[----:B-1----:R-:W-:-:S11]  /*b8b0*/  CS2R R40, SRZ ;  /* 0x0000000000287805 */ /* 0x002fd6000001ff00 */
[----:B------:R-:W3:Y:S04]  /*b8c0*/  @!P1 LDG.E R33, desc[UR10][R52.64] ;  /* 0x0000000a34219981 */ /* 0x000ee8000c1e1900 */
[----:B------:R-:W2:Y:S04]  /*b8d0*/  @!P3 LDG.E R41, desc[UR10][R34.64] ;  /* 0x0000000a2229b981 */ /* 0x000ea8000c1e1900 */
[----:B------:R-:W-:Y:S04]  /*b8e0*/  STL [R1+0x1bc], R44 ;  /* 0x0001bc2c01007387 */ /* 0x000fe80000100800 */
[----:B------:R-:W3:Y:S04]  /*b8f0*/  LDL.LU.64 R52, [R1+0x2e8] ;  /* 0x0002e80001347983 */ /* 0x000ee80000300a00 */
[----:B------:R-:W2:Y:S01]  /*b900*/  LDL.LU.64 R34, [R1+0x2a8] ;  /* 0x0002a80001227983 */ /* 0x000ea20000300a00 */
[----:B----4-:R-:W-:-:S03]  /*b910*/  PRMT R51, RZ, 0x7610, R51 ;  /* 0x00007610ff337816 */ /* 0x010fc60000000033 */
[----:B------:R-:W-:Y:S01]  /*b920*/  STL [R1+0x1c0], R3 ;  /* 0x0001c00301007387 */ /* 0x000fe20000100800 */
[----:B------:R-:W-:-:S03]  /*b930*/  @!P0 PRMT R51, R31, 0x7610, R51 ;  /* 0x000076101f338816 */ /* 0x000fc60000000033 */
[----:B------:R-:W-:Y:S04]  /*b940*/  STL [R1+0xc0], R45 ;  /* 0x0000c02d01007387 */ /* 0x000fe80000100800 */
[----:B------:R1:W-:Y:S01]  /*b950*/  STL.S16 [R1+0x6a4], R51 ;  /* 0x0006a43301007387 */ /* 0x0003e20000100600 */
[----:B------:R-:W-:Y:S02]  /*b960*/  PRMT R69, RZ, 0x7610, R69 ;  /* 0x00007610ff457816 */ /* 0x000fe40000000045 */
[----:B------:R-:W-:Y:S01]  /*b970*/  PRMT R48, RZ, 0x7610, R48 ;  /* 0x00007610ff307816 */ /* 0x000fe20000000030 */
[----:B------:R4:W-:Y:S04]  /*b980*/  STL [R1+0xc4], R46 ;  /* 0x0000c42e01007387 */ /* 0x0009e80000100800 */
[----:B------:R-:W2:Y:S04]  /*b990*/  @!P1 LDG.E R38, desc[UR10][R56.64] ;  /* 0x0000000a38269981 */ /* 0x000ea8000c1e1900 */
[----:B-1----:R-:W2:Y:S01]  /*b9a0*/  LDL.LU R51, [R1+0x730] ;  /* 0x0007300001337983 */ /* 0x002ea20000300800 */
[----:B------:R-:W-:-:S04]  /*b9b0*/  PRMT R44, RZ, 0x7610, R44 ;  /* 0x00007610ff2c7816 */ /* 0x000fc8000000002c */
[----:B------:R-:W-:Y:S01]  /*b9c0*/  @!P5 PRMT R44, R28, 0x7632, R44 ;  /* 0x000076321c2cd816 */ /* 0x000fe2000000002c */
[----:B------:R-:W2:Y:S01]  /*b9d0*/  LDL.LU.64 R56, [R1+0x2d0] ;  /* 0x0002d00001387983 */ /* 0x000ea20000300a00 */
[----:B------:R-:W-:Y:S02]  /*b9e0*/  PRMT R3, RZ, 0x7610, R3 ;  /* 0x00007610ff037816 */ /* 0x000fe40000000003 */
[----:B------:R-:W-:Y:S02]  /*b9f0*/  @!P6 PRMT R69, R29, 0x7632, R69 ;  /* 0x000076321d45e816 */ /* 0x000fe40000000045 */
[----:B0-----:R-:W-:-:S04]  /*ba00*/  PRMT R54, RZ, 0x7610, R54 ;  /* 0x00007610ff367816 */ /* 0x001fc80000000036 */
[----:B------:R-:W-:Y:S02]  /*ba10*/  @!P5 PRMT R54, R27, 0x7632, R54 ;  /* 0x000076321b36d816 */ /* 0x000fe40000000036 */
[C---:B------:R-:W-:Y:S01]  /*ba20*/  LOP3.LUT P5, RZ, R47.reuse, 0x8000000, RZ, 0xc0, !PT ;  /* 0x080000002fff7812 */ /* 0x040fe200078ac0ff */
[----:B------:R0:W-:Y:S01]  /*ba30*/  STL.S16 [R1+0x6a0], R44 ;  /* 0x0006a02c01007387 */ /* 0x0001e20000100600 */
[C---:B------:R-:W-:Y:S02]  /*ba40*/  @!P6 PRMT R48, R30.reuse, 0x7610, R48 ;  /* 0x000076101e30e816 */ /* 0x040fe40000000030 */
[----:B------:R-:W-:Y:S02]  /*ba50*/  @!P6 PRMT R3, R30, 0x7632, R3 ;  /* 0x000076321e03e816 */ /* 0x000fe40000000003 */
[----:B------:R-:W-:Y:S02]  /*ba60*/  LOP3.LUT P6, RZ, R47, 0x4000000, RZ, 0xc0, !PT ;  /* 0x040000002fff7812 */ /* 0x000fe400078cc0ff */
[----:B----4-:R-:W-:-:S02]  /*ba70*/  CS2R R46, SRZ ;  /* 0x00000000002e7805 */ /* 0x010fc4000001ff00 */
[----:B0-----:R-:W-:-:S04]  /*ba80*/  CS2R R44, SRZ ;  /* 0x00000000002c7805 */ /* 0x001fc8000001ff00 */
[----:B------:R-:W4:Y:S04]  /*ba90*/  @!P5 LDG.E R46, desc[UR10][R36.64] ;  /* 0x0000000a242ed981 */ /* 0x000f28000c1e1900 */
[----:B------:R-:W4:Y:S04]  /*baa0*/  LDL.LU.64 R36, [R1+0x748] ;  /* 0x0007480001247983 */ /* 0x000f280000300a00 */
[----:B---3--:R-:W3:Y:S04]  /*bab0*/  @!P2 LDG.E R40, desc[UR10][R52.64] ;  /* 0x0000000a3428a981 */ /* 0x008ee8000c1e1900 */
[----:B--2---:R-:W2:Y:S04]  /*bac0*/  @!P5 LDG.E R45, desc[UR10][R34.64] ;  /* 0x0000000a222dd981 */ /* 0x004ea8000c1e1900 */
[----:B------:R-:W3:Y:S04]  /*bad0*/  LDL.LU.64 R52, [R1+0x2c0] ;  /* 0x0002c00001347983 */ /* 0x000ee80000300a00 */
[----:B------:R-:W2:Y:S04]  /*bae0*/  LDL.LU.64 R34, [R1+0x758] ;  /* 0x0007580001227983 */ /* 0x000ea80000300a00 */
[----:B------:R0:W-:Y:S02]  /*baf0*/  STL.S16 [R1+0x6b8], R3 ;  /* 0x0006b80301007387 */ /* 0x0001e40000100600 */
[----:B0-----:R-:W0:Y:S01]  /*bb00*/  S2R R3, SR_TID.X ;  /* 0x0000000000037919 */ /* 0x001e220000002100 */
[----:B------:R-:W-:-:S04]  /*bb10*/  PRMT R51, RZ, 0x7610, R51 ;  /* 0x00007610ff337816 */ /* 0x000fc80000000033 */
[----:B------:R-:W-:Y:S01]  /*bb20*/  @!P2 PRMT R51, R39, 0x7632, R51 ;  /* 0x000076322733a816 */ /* 0x000fe20000000033 */
[----:B------:R-:W-:Y:S01]  /*bb30*/  UIMAD.WIDE UR6, UR8, 0x8, UR6 ;  /* 0x00000008080678a5 */ /* 0x000fe2000f8e0206 */
[----:B------:R-:W-:Y:S04]  /*bb40*/  STL [R1+0x1c4], R2 ;  /* 0x0001c40201007387 */ /* 0x000fe80000100800 */
[----:B------:R1:W-:Y:S04]  /*bb50*/  STL.S16 [R1+0x6c0], R51 ;  /* 0x0006c03301007387 */ /* 0x0003e80000100600 */
[----:B------:R0:W-:Y:S04]  /*bb60*/  STL [R1+0x1c8], R5 ;  /* 0x0001c80501007387 */ /* 0x0001e80000100800 */
[----:B------:R-:W-:Y:S04]  /*bb70*/  STL [R1+0xc8], R4 ;  /* 0x0000c80401007387 */ /* 0x000fe80000100800 */
[----:B-1----:R-:W3:Y:S01]  /*bb80*/  LDL.LU R51, [R1+0x72c] ;  /* 0x00072c0001337983 */ /* 0x002ee20000300800 */
[----:B------:R-:W-:Y:S01]  /*bb90*/  MOV R2, UR6 ;  /* 0x0000000600027c02 */ /* 0x000fe20008000f00 */
[----:B------:R-:W1:Y:S02]  /*bba0*/  LDCU.U8 UR6, c[0x0][0x414] ;  /* 0x00008280ff0677ac */ /* 0x000e640008000000 */
[----:B------:R1:W-:Y:S01]  /*bbb0*/  STL.S16 [R1+0x6ac], R69 ;  /* 0x0006ac4501007387 */ /* 0x0003e20000100600 */
[----:B0-----:R-:W-:-:S03]  /*bbc0*/  PRMT R5, RZ, 0x7610, R5 ;  /* 0x00007610ff057816 */ /* 0x001fc60000000005 */
[----:B------:R0:W-:Y:S04]  /*bbd0*/  STL [R1+0xcc], R66 ;  /* 0x0000cc4201007387 */ /* 0x0001e80000100800 */
[----:B------:R-:W-:Y:S01]  /*bbe0*/  STL [R1+0x1cc], R67 ;  /* 0x0001cc4301007387 */ /* 0x000fe20000100800 */
[----:B-1----:R-:W-:Y:S02]  /*bbf0*/  LOP3.LUT R69, R3, 0xffff, RZ, 0xc0, !PT ;  /* 0x0000ffff03457812 */ /* 0x002fe400078ec0ff */
[----:B------:R-:W-:Y:S01]  /*bc00*/  MOV R3, UR7 ;  /* 0x0000000700037c02 */ /* 0x000fe20008000f00 */
[----:B------:R-:W-:Y:S02]  /*bc10*/  STL [R1+0xd0], R68 ;  /* 0x0000d04401007387 */ /* 0x000fe40000100800 */
[----:B------:R-:W-:Y:S01]  /*bc20*/  IMAD R69, R69, 0x493, RZ ;  /* 0x0000049345457824 */ /* 0x000fe200078e02ff */
[----:B------:R-:W-:Y:S01]  /*bc30*/  @!P0 PRMT R5, R32, 0x7632, R5 ;  /* 0x0000763220058816 */ /* 0x000fe20000000005 */
[----:B------:R-:W-:Y:S01]  /*bc40*/  STL [R1+0x1d0], R49 ;  /* 0x0001d03101007387 */ /* 0x000fe20000100800 */
[----:B0-----:R-:W-:-:S02]  /*bc50*/  PRMT R66, RZ, 0x7610, R66 ;  /* 0x00007610ff427816 */ /* 0x001fc40000000042 */
[--C-:B------:R-:W-:Y:S01]  /*bc60*/  SHF.R.U32.HI R4, RZ, 0x10, R69.reuse ;  /* 0x00000010ff047819 */ /* 0x100fe20000011645 */
[----:B------:R-:W3:Y:S01]  /*bc70*/  LDG.E.64 R2, desc[UR10][R2.64] ;  /* 0x0000000a02027981 */ /* 0x000ee2000c1e1b00 */
[----:B------:R-:W-:-:S03]  /*bc80*/  PRMT R69, RZ, 0x7610, R69 ;  /* 0x00007610ff457816 */ /* 0x000fc60000000045 */
[----:B------:R0:W-:Y:S01]  /*bc90*/  STL.S16 [R1+0x6bc], R5 ;  /* 0x0006bc0501007387 */ /* 0x0001e20000100600 */
[----:B------:R-:W-:Y:S02]  /*bca0*/  @!P0 PRMT R69, R31, 0x7632, R69 ;  /* 0x000076321f458816 */ /* 0x000fe40000000045 */
[----:B------:R-:W-:Y:S01]  /*bcb0*/  @!P0 PRMT R66, R32, 0x7610, R66 ;  /* 0x0000761020428816 */ /* 0x000fe20000000042 */
[----:B------:R1:W-:Y:S01]  /*bcc0*/  STL.S16 [R1+0x6a8], R48 ;  /* 0x0006a83001007387 */ /* 0x0003e20000100600 */
[----:B------:R-:W-:-:S03]  /*bcd0*/  ISETP.NE.AND P0, PT, RZ, UR6, PT ;  /* 0x00000006ff007c0c */ /* 0x000fc6000bf05270 */
[----:B----4-:R-:W4:Y:S01]  /*bce0*/  @!P6 LDG.E R47, desc[UR10][R36.64] ;  /* 0x0000000a242fe981 */ /* 0x010f22000c1e1900 */
[----:B0-----:R-:W0:Y:S01]  /*bcf0*/  S2R R5, SR_TID.X ;  /* 0x0000000000057919 */ /* 0x001e220000002100 */
[----:B------:R-:W-:Y:S02]  /*bd00*/  PRMT R4, R4, 0x9910, RZ ;  /* 0x0000991004047816 */ /* 0x000fe400000000ff */
[----:B------:R2:W-:Y:S03]  /*bd10*/  STL.S16 [R1+0x6b0], R66 ;  /* 0x0006b04201007387 */ /* 0x0005e60000100600 */
[----:B------:R-:W-:Y:S01]  /*bd20*/  IMAD R4, R4, 0x38, RZ ;  /* 0x0000003804047824 */ /* 0x000fe200078e02ff */
[----:B------:R0:W-:Y:S01]  /*bd30*/  STL.S16 [R1+0x6b4], R69 ;  /* 0x0006b44501007387 */ /* 0x0001e20000100600 */
[----:B-1----:R-:W-:-:S03]  /*bd40*/  HFMA2 R48, -RZ, RZ, 0, 0 ;  /* 0x00000000ff307431 */ /* 0x002fc600000001ff */
[----:B------:R-:W4:Y:S01]  /*bd50*/  LDL.LU.64 R36, [R1+0x740] ;  /* 0x0007400001247983 */ /* 0x000f220000300a00 */
[----:B--2---:R-:W1:Y:S01]  /*bd60*/  @P0 LDC.64 R66, c[0x0][0x3b0] ;  /* 0x0000ec00ff420b82 */ /* 0x004e620000000a00 */
[----:B------:R-:W-:Y:S02]  /*bd70*/  IADD3 R4, PT, PT, RZ, -R4, RZ ;  /* 0x80000004ff047210 */ /* 0x000fe40007ffe0ff */
[----:B------:R-:W-:Y:S02]  /*bd80*/  STL [R1+0xd4], R50 ;  /* 0x0000d43201007387 */ /* 0x000fe40000100800 */
[----:B------:R-:W-:Y:S02]  /*bd90*/  PRMT R4, R4, 0x7710, RZ ;  /* 0x0000771004047816 */ /* 0x000fe400000000ff */
[----:B------:R-:W2:Y:S04]  /*bda0*/  @!P6 LDG.E R48, desc[UR10][R34.64] ;  /* 0x0000000a2230e981 */ /* 0x000ea8000c1e1900 */
[----:B------:R-:W2:Y:S04]  /*bdb0*/  @!P3 LDG.E R42, desc[UR10][R56.64] ;  /* 0x0000000a382ab981 */ /* 0x000ea8000c1e1900 */
[----:B---3--:R-:W3:Y:S01]  /*bdc0*/  @!P4 LDG.E R44, desc[UR10][R52.64] ;  /* 0x0000000a342cc981 */ /* 0x008ee2000c1e1900 */
        /* <DEDUP_REMOVED lines=10> */
[----:B------:R-:W-:Y:S01]  /*be70*/  IMAD R66, R66, 0x70, R4 ;  /* 0x0000007042427824 */ /* 0x000fe200078e0204 */
[----:B------:R-:W-:-:S03]  /*be80*/  PRMT R51, RZ, 0x7610, R51 ;  /* 0x00007610ff337816 */ /* 0x000fc60000000033 */
[----:B0-----:R-:W-:Y:S01]  /*be90*/  @P0 IMAD.WIDE R4, R66, 0x2, R68 ;  /* 0x0000000242040825 */ /* 0x001fe200078e0244 */
[----:B------:R-:W-:Y:S01]  /*bea0*/  PRMT R26, RZ, 0x7610, R26 ;  /* 0x00007610ff1a7816 */ /* 0x000fe2000000001a */
[----:B------:R-:W0:Y:S01]  /*beb0*/  LDC.64 R68, c[0x0][0x3a8] ;  /* 0x0000ea00ff447b82 */ /* 0x000e220000000a00 */
[----:B------:R-:W-:Y:S01]  /*bec0*/  @!P3 PRMT R51, R41, 0x7632, R51 ;  /* 0x000076322933b816 */ /* 0x000fe20000000033 */
[----:B------:R-:W-:Y:S04]  /*bed0*/  STL [R1+0xf8], R33 ;  /* 0x0000f82101007387 */ /* 0x000fe80000100800 */
[----:B------:R1:W-:Y:S04]  /*bee0*/  STL.S16 [R1+0x6d0], R51 ;  /* 0x0006d03301007387 */ /* 0x0003e80000100600 */
[----:B------:R-:W3:Y:S04]  /*bef0*/  @P0 LDG.E.U16 R49, desc[UR10][R4.64] ;  /* 0x0000000a04310981 */ /* 0x000ee8000c1e1500 */
[----:B------:R0:W3:Y:S04]  /*bf00*/  @P0 LDG.E.U16 R50, desc[UR10][R4.64+0x2] ;  /* 0x0000020a04320981 */ /* 0x0000e8000c1e1500 */
[----:B-1----:R-:W3:Y:S01]  /*bf10*/  LDL.LU R51, [R1+0x724] ;  /* 0x0007240001337983 */ /* 0x002ee20000300800 */
[----:B------:R-:W-:-:S03]  /*bf20*/  R2UR UR28, R2 ;  /* 0x00000000021c72ca */ /* 0x000fc600000e0000 */
[----:B------:R1:W-:Y:S01]  /*bf30*/  STL [R1+0x1f0], R30 ;  /* 0x0001f01e01007387 */ /* 0x0003e20000100800 */
[----:B0-----:R-:W-:Y:S01]  /*bf40*/  IMAD.WIDE R4, R66, 0x2, R68 ;  /* 0x0000000242047825 */ /* 0x001fe200078e0244 */
[----:B------:R-:W-:Y:S02]  /*bf50*/  PRMT R2, RZ, 0x7610, R2 ;  /* 0x00007610ff027816 */ /* 0x000fe40000000002 */
[----:B------:R-:W-:Y:S01]  /*bf60*/  PRMT R29, RZ, 0x7610, R29 ;  /* 0x00007610ff1d7816 */ /* 0x000fe2000000001d */
[----:B------:R-:W-:Y:S04]  /*bf70*/  STL [R1+0x1d4], R16 ;  /* 0x0001d41001007387 */ /* 0x000fe80000100800 */
[----:B------:R-:W3:Y:S01]  /*bf80*/  LDG.E.U16 R66, desc[UR10][R4.64] ;  /* 0x0000000a04427981 */ /* 0x000ee2000c1e1500 */
[----:B------:R-:W-:-:S02]  /*bf90*/  @!P2 PRMT R2, R40, 0x7632, R2 ;  /* 0x000076322802a816 */ /* 0x000fc40000000002 */
[C---:B------:R-:W-:Y:S01]  /*bfa0*/  @!P1 PRMT R26, R33.reuse, 0x7610, R26 ;  /* 0x00007610211a9816 */ /* 0x040fe2000000001a */
[----:B------:R-:W-:Y:S04]  /*bfb0*/  STL [R1+0xd8], R17 ;  /* 0x0000d81101007387 */ /* 0x000fe80000100800 */
[----:B------:R0:W-:Y:S01]  /*bfc0*/  STL.S16 [R1+0x6c8], R2 ;  /* 0x0006c80201007387 */ /* 0x0001e20000100600 */
[----:B------:R-:W-:Y:S02]  /*bfd0*/  @!P1 PRMT R29, R33, 0x7632, R29 ;  /* 0x00007632211d9816 */ /* 0x000fe4000000001d */
[----:B------:R-:W-:Y:S01]  /*bfe0*/  PRMT R27, RZ, 0x7610, R27 ;  /* 0x00007610ff1b7816 */ /* 0x000fe2000000001b */
[----:B------:R2:W3:Y:S01]  /*bff0*/  LDG.E.U16 R4, desc[UR10][R4.64+0x2] ;  /* 0x0000020a04047981 */ /* 0x0004e2000c1e1500 */
[----:B------:R-:W-:-:S02]  /*c000*/  PRMT R33, RZ, 0x7610, R33 ;  /* 0x00007610ff217816 */ /* 0x000fc40000000021 */
[----:B-1----:R-:W-:Y:S01]  /*c010*/  PRMT R30, RZ, 0x7610, R30 ;  /* 0x00007610ff1e7816 */ /* 0x002fe2000000001e */
[----:B------:R-:W-:Y:S01]  /*c020*/  STL [R1+0x1d8], R18 ;  /* 0x0001d81201007387 */ /* 0x000fe20000100800 */
[----:B0-----:R-:W-:Y:S02]  /*c030*/  MOV R2, UR28 ;  /* 0x0000001c00027c02 */ /* 0x001fe40008000f00 */
[----:B----4-:R-:W-:Y:S01]  /*c040*/  PRMT R37, RZ, 0x7610, R37 ;  /* 0x00007610ff257816 */ /* 0x010fe20000000025 */
[----:B------:R-:W-:Y:S02]  /*c050*/  STL [R1+0xdc], R19 ;  /* 0x0000dc1301007387 */ /* 0x000fe40000100800 */
[----:B------:R-:W-:Y:S01]  /*c060*/  FFMA.FTZ R2, -R2, UR28, R3 ;  /* 0x0000001c02027c23 */ /* 0x000fe20008010103 */
[C---:B------:R-:W-:Y:S01]  /*c070*/  @!P1 PRMT R27, R38.reuse, 0x7610, R27 ;  /* 0x00007610261b9816 */ /* 0x040fe2000000001b */
[----:B------:R-:W-:Y:S01]  /*c080*/  STL [R1+0x1dc], R20 ;  /* 0x0001dc1401007387 */ /* 0x000fe20000100800 */
[----:B------:R-:W-:-:S02]  /*c090*/  @!P1 PRMT R33, R38, 0x7632, R33 ;  /* 0x0000763226219816 */ /* 0x000fc40000000021 */
[----:B------:R-:W-:Y:S01]  /*c0a0*/  FSETP.GTU.FTZ.AND P1, PT, R2, RZ, PT ;  /* 0x000000ff0200720b */ /* 0x000fe20003f3c000 */
[----:B------:R-:W-:Y:S04]  /*c0b0*/  STL [R1+0xe0], R21 ;  /* 0x0000e01501007387 */ /* 0x000fe80000100800 */
[----:B------:R-:W-:Y:S04]  /*c0c0*/  STL [R1+0x1e0], R22 ;  /* 0x0001e01601007387 */ /* 0x000fe80000100800 */
[----:B------:R-:W-:Y:S04]  /*c0d0*/  STL [R1+0xe4], R23 ;  /* 0x0000e41701007387 */ /* 0x000fe80000100800 */
[----:B------:R-:W-:Y:S01]  /*c0e0*/  VOTEU.ANY UP0, P1 ;  /* 0x0000000000ff7886 */ /* 0x000fe20000800100 */
[----:B------:R-:W-:Y:S04]  /*c0f0*/  STL [R1+0x1e4], R24 ;  /* 0x0001e41801007387 */ /* 0x000fe80000100800 */
[----:B------:R-:W0:Y:S01]  /*c100*/  @UP0 LDCU UR5, c[0x0][0x3c0] ;  /* 0x00007800ff0507ac */ /* 0x000e220008000800 */
[----:B------:R-:W-:Y:S01]  /*c110*/  PLOP3.LUT P1, PT, PT, PT, UP0, 0x80, 0x8 ;  /* 0x000000000008781c */ /* 0x000fe20003f2f008 */
[----:B------:R1:W-:Y:S01]  /*c120*/  STL [R1+0xe8], R25 ;  /* 0x0000e81901007387 */ /* 0x0003e20000100800 */
[----:B------:R-:W-:-:S03]  /*c130*/  PRMT R3, RZ, 0x7610, R3 ;  /* 0x00007610ff037816 */ /* 0x000fc60000000003 */
[----:B------:R-:W-:Y:S01]  /*c140*/  STL [R1+0xfc], R39 ;  /* 0x0000fc2701007387 */ /* 0x000fe20000100800 */
[----:B------:R-:W-:-:S03]  /*c150*/  @!P5 PRMT R3, R46, 0x7632, R3 ;  /* 0x000076322e03d816 */ /* 0x000fc60000000003 */
[----:B------:R-:W-:Y:S04]  /*c160*/  STL.S16 [R1+0x684], R58 ;  /* 0x0006843a01007387 */ /* 0x000fe80000100600 */
[----:B------:R0:W-:Y:S01]  /*c170*/  STL.S16 [R1+0x6f8], R3 ;  /* 0x0006f80301007387 */ /* 0x0001e20000100600 */
[----:B--2---:R-:W-:Y:S02]  /*c180*/  PRMT R5, RZ, 0x7610, R5 ;  /* 0x00007610ff057816 */ /* 0x004fe40000000005 */
[----:B------:R-:W-:Y:S01]  /*c190*/  @!P2 PRMT R30, R39, 0x7610, R30 ;  /* 0x00007610271ea816 */ /* 0x000fe2000000001e */
[----:B------:R-:W-:Y:S01]  /*c1a0*/  STL.S16 [R1+0x698], R54 ;  /* 0x0006983601007387 */ /* 0x000fe20000100600 */
[----:B------:R-:W-:Y:S02]  /*c1b0*/  @!P3 PRMT R37, R41, 0x7610, R37 ;  /* 0x000076102925b816 */ /* 0x000fe40000000025 */
[----:B-1----:R-:W-:Y:S01]  /*c1c0*/  PRMT R25, RZ, 0x7610, R25 ;  /* 0x00007610ff197816 */ /* 0x002fe20000000019 */
[----:B------:R-:W-:Y:S01]  /*c1d0*/  STL [R1+0x1ec], R28 ;  /* 0x0001ec1c01007387 */ /* 0x000fe20000100800 */
[----:B0-----:R-:W-:Y:S01]  /*c1e0*/  @P1 FADD.FTZ R3, R2, UR5 ;  /* 0x0000000502031e21 */ /* 0x001fe20008010000 */
[----:B------:R-:W-:-:S02]  /*c1f0*/  PRMT R2, RZ, 0x7610, R2 ;  /* 0x00007610ff027816 */ /* 0x000fc40000000002 */
[----:B------:R-:W-:Y:S03]  /*c200*/  STL [R1+0xf4], R31 ;  /* 0x0000f41f01007387 */ /* 0x000fe60000100800 */
[----:B------:R-:W0:Y:S01]  /*c210*/  @P1 MUFU.RSQ R3, R3 ;  /* 0x0000000300031308 */ /* 0x000e220000001400 */
[C---:B------:R-:W-:Y:S01]  /*c220*/  @!P6 PRMT R2, R48.reuse, 0x7632, R2 ;  /* 0x000076323002e816 */ /* 0x040fe20000000002 */
[----:B------:R-:W-:Y:S01]  /*c230*/  STL [R1+0x1f4], R32 ;  /* 0x0001f42001007387 */ /* 0x000fe20000100800 */
[----:B------:R-:W-:-:S03]  /*c240*/  @!P6 PRMT R5, R48, 0x7610, R5 ;  /* 0x000076103005e816 */ /* 0x000fc60000000005 */
[----:B------:R1:W-:Y:S01]  /*c250*/  STL.S16 [R1+0x704], R2 ;  /* 0x0007040201007387 */ /* 0x0003e20000100600 */
[----:B------:R-:W-:Y:S02]  /*c260*/  PRMT R39, RZ, 0x7610, R39 ;  /* 0x00007610ff277816 */ /* 0x000fe40000000027 */
[----:B------:R-:W-:Y:S01]  /*c270*/  PRMT R24, RZ, 0x7610, R24 ;  /* 0x00007610ff187816 */ /* 0x000fe20000000018 */
[----:B------:R2:W-:Y:S01]  /*c280*/  STL [R1+0x1f8], R38 ;  /* 0x0001f82601007387 */ /* 0x0005e20000100800 */
[----:B------:R-:W-:Y:S02]  /*c290*/  PRMT R23, RZ, 0x7610, R23 ;  /* 0x00007610ff177816 */ /* 0x000fe40000000017 */
[----:B------:R-:W-:Y:S01]  /*c2a0*/  PRMT R22, RZ, 0x7610, R22 ;  /* 0x00007610ff167816 */ /* 0x000fe20000000016 */
[----:B------:R4:W-:Y:S01]  /*c2b0*/  STL [R1+0x1fc], R40 ;  /* 0x0001fc2801007387 */ /* 0x0009e20000100800 */
[----:B------:R-:W-:Y:S01]  /*c2c0*/  PRMT R21, RZ, 0x7610, R21 ;  /* 0x00007610ff157816 */ /* 0x000fe20000000015 */
[----:B-1----:R-:W-:Y:S01]  /*c2d0*/  HFMA2 R2, -RZ, RZ, 0, 0 ;  /* 0x00000000ff027431 */ /* 0x002fe200000001ff */
[----:B------:R-:W-:Y:S01]  /*c2e0*/  PRMT R20, RZ, 0x7610, R20 ;  /* 0x00007610ff147816 */ /* 0x000fe20000000014 */
[----:B------:R-:W-:Y:S01]  /*c2f0*/  STL [R1+0x100], R41 ;  /* 0x0001002901007387 */ /* 0x000fe20000100800 */
[----:B------:R-:W-:-:S02]  /*c300*/  PRMT R19, RZ, 0x7610, R19 ;  /* 0x00007610ff137816 */ /* 0x000fc40000000013 */
[----:B------:R-:W-:Y:S01]  /*c310*/  PRMT R18, RZ, 0x7610, R18 ;  /* 0x00007610ff127816 */ /* 0x000fe20000000012 */
[----:B------:R-:W-:Y:S01]  /*c320*/  STL [R1+0x200], R42 ;  /* 0x0002002a01007387 */ /* 0x000fe20000100800 */
[----:B------:R-:W-:Y:S02]  /*c330*/  PRMT R17, RZ, 0x7610, R17 ;  /* 0x00007610ff117816 */ /* 0x000fe40000000011 */
[----:B------:R-:W-:Y:S01]  /*c340*/  PRMT R16, RZ, 0x7610, R16 ;  /* 0x00007610ff107816 */ /* 0x000fe20000000010 */
[----:B------:R-:W-:Y:S01]  /*c350*/  STL.S16 [R1+0x6fc], R5 ;  /* 0x0006fc0501007387 */ /* 0x000fe20000100600 */
[----:B0-----:R-:W-:Y:S02]  /*c360*/  @P1 R2UR UR5, R3 ;  /* 0x00000000030512ca */ /* 0x001fe400000e0000 */
[----:B------:R-:W-:Y:S01]  /*c370*/  MOV R3, RZ ;  /* 0x000000ff00037202 */ /* 0x000fe20000000f00 */
[----:B------:R0:W-:Y:S01]  /*c380*/  STL.S16 [R1+0x6c4], R37 ;  /* 0x0006c42501007387 */ /* 0x0001e20000100600 */
[----:B------:R-:W-:-:S02]  /*c390*/  @!P2 PRMT R39, R40, 0x7610, R39 ;  /* 0x000076102827a816 */ /* 0x000fc40000000027 */
[----:B------:R-:W-:Y:S01]  /*c3a0*/  @!P3 PRMT R25, R42, 0x7632, R25 ;  /* 0x000076322a19b816 */ /* 0x000fe20000000019 */
[----:B------:R1:W-:Y:S01]  /*c3b0*/  STL [R1+0x104], R43 ;  /* 0x0001042b01007387 */ /* 0x0003e20000100800 */
[C---:B------:R-:W-:Y:S02]  /*c3c0*/  @!P4 PRMT R24, R43.reuse, 0x7610, R24 ;  /* 0x000076102b18c816 */ /* 0x040fe40000000018 */
[----:B------:R-:W-:Y:S01]  /*c3d0*/  @!P4 PRMT R23, R43, 0x7632, R23 ;  /* 0x000076322b17c816 */ /* 0x000fe20000000017 */
[----:B---3--:R3:W-:Y:S01]  /*c3e0*/  STL [R1+0x204], R44 ;  /* 0x0002042c01007387 */ /* 0x0087e20000100800 */
[C---:B------:R-:W-:Y:S02]  /*c3f0*/  @!P4 PRMT R22, R44.reuse, 0x7610, R22 ;  /* 0x000076102c16c816 */ /* 0x040fe40000000016 */
[----:B------:R-:W-:Y:S01]  /*c400*/  @!P4 PRMT R21, R44, 0x7632, R21 ;  /* 0x000076322c15c816 */ /* 0x000fe20000000015 */
[----:B------:R3:W-:Y:S01]  /*c410*/  STL [R1+0x108], R45 ;  /* 0x0001082d01007387 */ /* 0x0007e20000100800 */
[----:B------:R-:W-:-:S02]  /*c420*/  @!P5 PRMT R20, R45, 0x7610, R20 ;  /* 0x000076102d14d816 */ /* 0x000fc40000000014 */
[----:B------:R-:W-:Y:S01]  /*c430*/  @!P5 PRMT R19, R45, 0x7632, R19 ;  /* 0x000076322d13d816 */ /* 0x000fe20000000013 */
[----:B------:R3:W-:Y:S01]  /*c440*/  STL [R1+0x208], R46 ;  /* 0x0002082e01007387 */ /* 0x0007e20000100800 */
[----:B------:R-:W-:Y:S02]  /*c450*/  @!P5 PRMT R18, R46, 0x7610, R18 ;  /* 0x000076102e12d816 */ /* 0x000fe40000000012 */
[C---:B------:R-:W-:Y:S01]  /*c460*/  @!P6 PRMT R17, R47.reuse, 0x7610, R17 ;  /* 0x000076102f11e816 */ /* 0x040fe20000000011 */
[----:B------:R3:W-:Y:S01]  /*c470*/  STL [R1+0x10c], R47 ;  /* 0x00010c2f01007387 */ /* 0x0007e20000100800 */
[----:B------:R-:W-:-:S03]  /*c480*/  @!P6 PRMT R16, R47, 0x7632, R16 ;  /* 0x000076322f10e816 */ /* 0x000fc60000000010 */
[----:B------:R3:W-:Y:S04]  /*c490*/  STL [R1+0x20c], R48 ;  /* 0x00020c3001007387 */ /* 0x0007e80000100800 */
[----:B------:R0:W5:Y:S04]  /*c4a0*/  LDL.LU R58, [R1+0x78c] ;  /* 0x00078c00013a7983 */ /* 0x0001680000300800 */
[----:B------:R0:W5:Y:S04]  /*c4b0*/  LDL.LU.64 R56, [R1+0x780] ;  /* 0x0007800001387983 */ /* 0x0001680000300a00 */
[----:B------:R0:W5:Y:S04]  /*c4c0*/  LDL.LU R54, [R1+0x76c] ;  /* 0x00076c0001367983 */ /* 0x0001680000300800 */
[----:B------:R0:W5:Y:S04]  /*c4d0*/  LDL.LU.64 R52, [R1+0x760] ;  /* 0x0007600001347983 */ /* 0x0001680000300a00 */
[----:B------:R0:W5:Y:S04]  /*c4e0*/  LDL.LU.64 R34, [R1+0x738] ;  /* 0x0007380001227983 */ /* 0x0001680000300a00 */
[----:B------:R0:W5:Y:S04]  /*c4f0*/  LDL R67, [R1+0x28c] ;  /* 0x00028c0001437983 */ /* 0x0001680000100800 */
[----:B------:R0:W5:Y:S04]  /*c500*/  LDL R68, [R1+0x294] ;  /* 0x0002940001447983 */ /* 0x0001680000100800 */
[----:B------:R0:W5:Y:S04]  /*c510*/  LDL R69, [R1+0x2f8] ;  /* 0x0002f80001457983 */ /* 0x0001680000100800 */
[----:B------:R0:W5:Y:S04]  /*c520*/  LDL R28, [R1+0x6b8] ;  /* 0x0006b800011c7983 */ /* 0x0001680000100800 */
[----:B------:R0:W5:Y:S04]  /*c530*/  LDL R31, [R1+0x6bc] ;  /* 0x0006bc00011f7983 */ /* 0x0001680000100800 */
[----:B------:R0:W5:Y:S04]  /*c540*/  LDL R32, [R1+0x6a0] ;  /* 0x0006a00001207983 */ /* 0x0001680000100800 */
[----:B--2---:R2:W5:Y:S04]  /*c550*/  LDL R38, [R1+0x68c] ;  /* 0x00068c0001267983 */ /* 0x0045680000100800 */
[----:B----4-:R2:W5:Y:S04]  /*c560*/  LDL R40, [R1+0x67c] ;  /* 0x00067c0001287983 */ /* 0x0105680000100800 */
[----:B0-----:R2:W5:Y:S04]  /*c570*/  LDL.LU R37, [R1+0x728] ;  /* 0x0007280001257983 */ /* 0x0015680000300800 */
[----:B------:R2:W5:Y:S04]  /*c580*/  LDL R41, [R1+0x6b4] ;  /* 0x0006b40001297983 */ /* 0x0005680000100800 */
[----:B-1----:R2:W5:Y:S04]  /*c590*/  LDL R43, [R1+0x6b0] ;  /* 0x0006b000012b7983 */ /* 0x0025680000100800 */
[----:B---3--:R2:W5:Y:S04]  /*c5a0*/  LDL R44, [R1+0x644] ;  /* 0x00064400012c7983 */ /* 0x0085680000100800 */
[----:B------:R2:W5:Y:S04]  /*c5b0*/  LDL R45, [R1+0x6a8] ;  /* 0x0006a800012d7983 */ /* 0x0005680000100800 */
[----:B------:R2:W5:Y:S04]  /*c5c0*/  LDL R46, [R1+0x62c] ;  /* 0x00062c00012e7983 */ /* 0x0005680000100800 */
[----:B------:R2:W5:Y:S04]  /*c5d0*/  LDL R47, [R1+0x690] ;  /* 0x00069000012f7983 */ /* 0x0005680000100800 */
[----:B------:R2:W5:Y:S01]  /*c5e0*/  LDL R48, [R1+0x610] ;  /* 0x0006100001307983 */ /* 0x0005620000100800 */
[----:B------:R-:W-:-:S04]  /*c5f0*/  PRMT R51, RZ, 0x7610, R51 ;  /* 0x00007610ff337816 */ /* 0x000fc80000000033 */
[----:B------:R-:W-:Y:S01]  /*c600*/  @!P3 PRMT R51, R42, 0x7610, R51 ;  /* 0x000076102a33b816 */ /* 0x000fe20000000033 */
[----:B------:R-:W-:Y:S01]  /*c610*/  @P0 HADD2.F32 R2, -RZ, R49.H0_H0 ;  /* 0x20000031ff020230 */ /* 0x000fe20000004100 */
[----:B------:R2:W5:Y:S01]  /*c620*/  LDL R42, [R1+0x664] ;  /* 0x00066400012a7983 */ /* 0x0005620000100800 */
[----:B------:R-:W-:-:S03]  /*c630*/  @P0 HADD2.F32 R3, -RZ, R50.H0_H0 ;  /* 0x20000032ff030230 */ /* 0x000fc60000004100 */
[----:B------:R0:W-:Y:S01]  /*c640*/  STL.S16 [R1+0x6cc], R51 ;  /* 0x0006cc3301007387 */ /* 0x0001e20000100600 */
[----:B------:R-:W-:-:S03]  /*c650*/  HADD2.F32 R5, -RZ, R66.H0_H0 ;  /* 0x20000042ff057230 */ /* 0x000fc60000004100 */
[----:B------:R2:W5:Y:S04]  /*c660*/  LDL R49, [R1+0x680] ;  /* 0x0006800001317983 */ /* 0x0005680000100800 */
[----:B------:R2:W5:Y:S04]  /*c670*/  LDL R50, [R1+0x364] ;  /* 0x0003640001327983 */ /* 0x0005680000100800 */
[----:B0-----:R2:W5:Y:S04]  /*c680*/  LDL.LU R51, [R1+0x720] ;  /* 0x0007200001337983 */ /* 0x0015680000300800 */
[----:B------:R2:W5:Y:S04]  /*c690*/  LDL R66, [R1+0x23c] ;  /* 0x00023c0001427983 */ /* 0x0005680000100800 */
        /* <DEDUP_REMOVED lines=11> */
[----:B------:R-:W-:Y:S01]  /*c750*/  HADD2.F32 R4, -RZ, R4.H0_H0 ;  /* 0x20000004ff047230 */ /* 0x000fe20000004100 */
[----:B------:R-:W-:Y:S01]  /*c760*/  UMOV UR16, 0x3f800000 ;  /* 0x3f80000000107882 */ /* 0x000fe20000000000 */
[----:B------:R-:W-:-:S06]  /*c770*/  @UP0 UMOV UR16, UR5 ;  /* 0x0000000500100c82 */ /* 0x000fcc0008000000 */
[----:B--2---:R-:W-:Y:S05]  /*c780*/  BRA.U UP1, `(.L_x_572) ;  /* 0x0000005501447547 */ /* 0x004fea000b800000 */
        /* <DEDUP_REMOVED lines=1361> */
.L_x_572:
        /* <DEDUP_REMOVED lines=2932> */
.L_x_573:
        /* <DEDUP_REMOVED lines=47> */
.L_x_575:
[----:B------:R-:W-:Y:S05]  /*1d6d0*/  BSYNC.RECONVERGENT B0 ;  /* 0x0000000000007941 */ /* 0x000fea0003800200 */
.L_x_574:
        /* <DEDUP_REMOVED lines=37> */
.L_x_577:
[----:B------:R-:W-:Y:S05]  /*1d930*/  BSYNC.RECONVERGENT B0 ;  /* 0x0000000000007941 */ /* 0x000fea0003800200 */
.L_x_576:
        /* <DEDUP_REMOVED lines=38> */
.L_x_579:
[----:B------:R-:W-:Y:S05]  /*1dba0*/  BSYNC.RECONVERGENT B0 ;  /* 0x0000000000007941 */ /* 0x000fea0003800200 */
.L_x_578:
        /* <DEDUP_REMOVED lines=30> */
.L_x_581:
[----:B------:R-:W-:Y:S05]  /*1dd90*/  BSYNC.RECONVERGENT B0 ;  /* 0x0000000000007941 */ /* 0x000fea0003800200 */
.L_x_580:
        /* <DEDUP_REMOVED lines=34> */
.L_x_585:
[----:B------:R-:W2:Y:S04]  /*1dfc0*/  LDG.E.STRONG.GPU R8, desc[UR10][R14.64] ;  /* 0x0000000a0e087981 */ /* 0x000ea8000c1ef900 */
[----:B--2---:R-:W-:Y:S04]  /*1dfd0*/  CCTL.IVALL ;  /* 0x00000000ff00798f */ /* 0x004fe80002000000 */
[----:B------:R0:W-:Y:S01]  /*1dfe0*/  STL [R1], R8 ;  /* 0x0000000801007387 */ /* 0x0001e20000100800 */
[----:B------:R-:W-:-:S13]  /*1dff0*/  ISETP.NE.AND P0, PT, R8, UR5, PT ;  /* 0x0000000508007c0c */ /* 0x000fda000bf05270 */
[----:B0-----:R-:W-:Y:S05]  /*1e000*/  @P0 BRA `(.L_x_585) ;  /* 0xfffffffc00ec0947 */ /* 0x001fea000383ffff */
.L_x_584:
[----:B------:R-:W-:Y:S05]  /*1e010*/  BSYNC.RECONVERGENT B0 ;  /* 0x0000000000007941 */ /* 0x000fea0003800200 */
.L_x_583:
        /* <DEDUP_REMOVED lines=15> */
.L_x_587:
        /* <DEDUP_REMOVED lines=77> */
.L_x_586:
        /* <DEDUP_REMOVED lines=52> */
.L_x_588:
        /* <DEDUP_REMOVED lines=27> */
.L_x_589:
        /* <DEDUP_REMOVED lines=12> */
.L_x_590:
[----:B------:R-:W-:Y:S05]  /*1eb90*/  BSYNC.RECONVERGENT B0 ;  /* 0x0000000000007941 */ /* 0x000fea0003800200 */
.L_x_582:
        /* <DEDUP_REMOVED lines=17> */
.L_x_596:
        /* <DEDUP_REMOVED lines=57> */
.L_x_592:
[----:B------:R-:W-:Y:S05]  /*1f040*/  BSYNC.RECONVERGENT B0 ;  /* 0x0000000000007941 */ /* 0x000fea0003800200 */
.L_x_591:
        /* <DEDUP_REMOVED lines=32> */
.L_x_593:
        /* <DEDUP_REMOVED lines=16> */
.L_x_595:
[----:B------:R-:W-:Y:S05]  /*1f350*/  BSYNC.RECONVERGENT B0 ;  /* 0x0000000000007941 */ /* 0x000fea0003800200 */
.L_x_594:
        /* <DEDUP_REMOVED lines=10> */
.L_x_571:
        /* <DEDUP_REMOVED lines=16> */
.L_x_599:
[----:B------:R-:W-:Y:S05]  /*1f500*/  BSYNC.RECONVERGENT B0 ;  /* 0x0000000000007941 */ /* 0x000fea0003800200 */
.L_x_598:
        /* <DEDUP_REMOVED lines=11> */
.L_x_601:
[----:B------:R-:W2:Y:S04]  /*1f5c0*/  LDG.E.STRONG.GPU R5, desc[UR10][R2.64] ;  /* 0x0000000a02057981 */ /* 0x000ea8000c1ef900 */
[----:B--2---:R-:W-:Y:S01]  /*1f5d0*/  CCTL.IVALL ;  /* 0x00000000ff00798f */ /* 0x004fe20002000000 */
[----:B------:R-:W-:Y:S05]  /*1f5e0*/  YIELD ;  /* 0x0000000000007946 */ /* 0x000fea0003800000 */
[----:B------:R-:W-:-:S13]  /*1f5f0*/  ISETP.NE.AND P0, PT, R5, R0, PT ;  /* 0x000000000500720c */ /* 0x000fda0003f05270 */
[----:B------:R-:W-:Y:S05]  /*1f600*/  @P0 BRA `(.L_x_601) ;  /* 0xfffffffc00ec0947 */ /* 0x000fea000383ffff */
.L_x_600:
        /* <DEDUP_REMOVED lines=75> */
.L_x_604:
        /* <DEDUP_REMOVED lines=24> */
[----:B--2---:R-:W-:Y:S02]  /*1fc40*/  F2FP.F16.F32.PACK_AB R19, R13, R4 ;  /* 0x000000040d13723e */ /* 0x004fe400000000ff */
[-C--:B------:R-:W-:Y:S02]  /*1fc50*/  MOV R13, R25.reuse ;  /* 0x00000019000d7202 */ /* 0x080fe40000000f00 */
[----:B---3--:R-:W-:Y:S01]  /*1fc60*/  F2FP.F16.F32.PACK_AB R21, R17, R14 ;  /* 0x0000000e1115723e */ /* 0x008fe200000000ff */
[----:B------:R0:W-:Y:S04]  /*1fc70*/  STG.E desc[UR10][R8.64], R19 ;  /* 0x0000001308007986 */ /* 0x0001e8000c10190a */
[----:B------:R0:W-:Y:S01]  /*1fc80*/  STG.E desc[UR10][R12.64], R21 ;  /* 0x000000150c007986 */ /* 0x0001e2000c10190a */
[----:B------:R-:W-:Y:S01]  /*1fc90*/  IADD3.X R25, PT, PT, RZ, R25, RZ, P3, !PT ;  /* 0x00000019ff197210 */ /* 0x000fe20001ffe4ff */
[----:B------:R-:W-:Y:S06]  /*1fca0*/  @P1 BRA `(.L_x_604) ;  /* 0xfffffffc00841947 */ /* 0x000fec000383ffff */
.L_x_603:
[----:B------:R-:W-:Y:S05]  /*1fcb0*/  BSYNC.RECONVERGENT B0 ;  /* 0x0000000000007941 */ /* 0x000fea0003800200 */
.L_x_602:
        /* <DEDUP_REMOVED lines=10> */
.L_x_605:
        /* <DEDUP_REMOVED lines=21> */
[----:B---3--:R-:W-:Y:S02]  /*1feb0*/  F2FP.F16.F32.PACK_AB R29, R7, R4 ;  /* 0x00000004071d723e */ /* 0x008fe400000000ff */
[----:B------:R-:W-:-:S04]  /*1fec0*/  IADD3 R4, P1, PT, R14, UR4, RZ ;  /* 0x000000040e047c10 */ /* 0x000fc8000ff3e0ff */
[----:B------:R-:W-:Y:S02]  /*1fed0*/  IADD3.X R5, PT, PT, R5, UR5, RZ, P1, !PT ;  /* 0x0000000505057c10 */ /* 0x000fe40008ffe4ff */
[----:B----4-:R-:W-:Y:S02]  /*1fee0*/  F2FP.F16.F32.PACK_AB R31, R23, R8 ;  /* 0x00000008171f723e */ /* 0x010fe400000000ff */
        /* <DEDUP_REMOVED lines=56> */
[----:B----4-:R-:W-:Y:S02]  /*20270*/  F2FP.F16.F32.PACK_AB R23, R23, R4 ;  /* 0x000000041717723e */ /* 0x010fe400000000ff */
[----:B-----5:R-:W-:-:S03]  /*20280*/  F2FP.F16.F32.PACK_AB R9, R7, R8 ;  /* 0x000000080709723e */ /* 0x020fc600000000ff */
[----:B------:R3:W-:Y:S04]  /*20290*/  STG.E desc[UR10][R28.64], R23 ;  /* 0x000000171c007986 */ /* 0x0007e8000c10190a */
[----:B------:R3:W-:Y:S02]  /*202a0*/  STG.E desc[UR10][R26.64], R9 ;  /* 0x000000091a007986 */ /* 0x0007e4000c10190a */
[----:B------:R-:W-:Y:S05]  /*202b0*/  @P0 BRA `(.L_x_605) ;  /* 0xfffffff800a80947 */ /* 0x000fea000383ffff */
[----:B------:R-:W-:Y:S05]  /*202c0*/  EXIT ;  /* 0x000000000000794d */ /* 0x000fea0003800000 */
.L_x_606:
        /* <DEDUP_REMOVED lines=11> */
.L_x_4891:


//--------------------- .text._Z35group_norm_nhwc_bwd_one_pass_kernelI11Fp16IOFp32WLi64ELi112ELi448EEv26Group_norm_nhwc_bwd_params --------------------------
	.section	.text._Z35group_norm_nhwc_bwd_one_pass_kernelI11Fp16IOFp32WLi64ELi112ELi448EEv26Group_norm_nhwc_bwd_params,"ax",@progbits
	.align	128
        .global         _Z35group_norm_nhwc_bwd_one_pass_kernelI11Fp16IOFp32WLi64ELi112ELi448EEv26Group_norm_nhwc_bwd_params
        .type           _Z35group_norm_nhwc_bwd_one_pass_kernelI11Fp16IOFp32WLi64ELi112ELi448EEv26Group_norm_nhwc_bwd_params,@function
        .size           _Z35group_norm_nhwc_bwd_one_pass_kernelI11Fp16IOFp32WLi64ELi112ELi448EEv26Group_norm_nhwc_bwd_params,(.L_x_4892 - _Z35group_norm_nhwc_bwd_one_pass_kernelI11Fp16IOFp32WLi64ELi112ELi448EEv26Group_norm_nhwc_bwd_params)
        .other          _Z35group_norm_nhwc_bwd_one_pass_kernelI11Fp16IOFp32WLi64ELi112ELi448EEv26Group_norm_nhwc_bwd_params,@"STO_CUDA_ENTRY STV_DEFAULT"
_Z35group_norm_nhwc_bwd_one_pass_kernelI11Fp16IOFp32WLi64ELi112ELi448EEv26Group_norm_nhwc_bwd_params:
.text._Z35group_norm_nhwc_bwd_one_pass_kernelI11Fp16IOFp32WLi64ELi112ELi448EEv26Group_norm_nhwc_bwd_params:
        /* <DEDUP_REMOVED lines=10> */
[----:B------:R-:W0:Y:S01]  /*00a0*/  LDC R5, c[0x0][0x41c] ;  /* 0x00010700ff057b82 */ /* 0x000e220000000800 */
[----:B------:R-:W-:Y:S01]  /*00b0*/  LOP3.LUT R3, R2, 0xffff, RZ, 0xc0, !PT ;  /* 0x0000ffff02037812 */ /* 0x000fe200078ec0ff */
[----:B------:R-:W-:Y:S01]  /*00c0*/  UMOV UR5, 0x400 ;  /* 0x0000040000057882 */ /* 0x000fe20000000000 */
[----:B------:R-:W-:Y:S01]  /*00d0*/  SHF.R.U32.HI R51, RZ, 0x2, R2 ;  /* 0x00000002ff337819 */ /* 0x000fe20000011602 */
[----:B------:R-:W-:Y:S01]  /*00e0*/  UIADD3 UR6, UPT, UPT, UR5, 0x90, URZ ;  /* 0x0000009005067890 */ /* 0x000fe2000fffe0ff */
[----:B------:R-:W-:Y:S02]  /*00f0*/  HFMA2 R44, -RZ, RZ, 0, 0 ;  /* 0x00000000ff2c7431 */ /* 0x000fe400000001ff */
[----:B------:R-:W-:Y:S01]  /*0100*/  IMAD R3, R3, 0x493, RZ ;  /* 0x0000049303037824 */ /* 0x000fe200078e02ff */
[----:B------:R-:W-:Y:S01]  /*0110*/  MOV R43, R0 ;  /* 0x00000000002b7202 */ /* 0x000fe20000000f00 */
[----:B------:R-:W1:Y:S01]  /*0120*/  S2UR UR7, SR_CgaCtaId ;  /* 0x00000000000779c3 */ /* 0x000e620000008800 */
[----:B------:R-:W-:Y:S01]  /*0130*/  LOP3.LUT R51, R51, 0xf8, RZ, 0xc0, !PT ;  /* 0x000000f833337812 */ /* 0x000fe200078ec0ff */
[----:B------:R-:W2:Y:S01]  /*0140*/  LDCU.U8 UR11, c[0x0][0x414] ;  /* 0x00008280ff0b77ac */ /* 0x000ea20008000000 */
[----:B------:R-:W-:-:S02]  /*0150*/  SHF.R.U32.HI R4, RZ, 0x10, R3 ;  /* 0x00000010ff047819 */ /* 0x000fc40000011603 */
[----:B------:R-:W3:Y:S02]  /*0160*/  S2R R3, SR_LANEID ;  /* 0x0000000000037919 */ /* 0x000ee40000000000 */
[----:B------:R-:W-:-:S05]  /*0170*/  PRMT R6, R4, 0x9910, RZ ;  /* 0x0000991004067816 */ /* 0x000fca00000000ff */
[----:B------:R-:W-:Y:S02]  /*0180*/  IMAD R6, R6, 0x38, RZ ;  /* 0x0000003806067824 */ /* 0x000fe400078e02ff */
[----:B0-----:R-:W-:-:S03]  /*0190*/  IMAD R54, R5, UR10, R4 ;  /* 0x0000000a05367c24 */ /* 0x001fc6000f8e0204 */
[----:B------:R-:W-:Y:S01]  /*01a0*/  IADD3 R6, PT, PT, RZ, -R6, RZ ;  /* 0x80000006ff067210 */ /* 0x000fe20007ffe0ff */
[----:B------:R-:W0:Y:S03]  /*01b0*/  LDC R4, c[0x0][0x374] ;  /* 0x0000dd00ff047b82 */ /* 0x000e260000000800 */
[----:B------:R-:W-:Y:S02]  /*01c0*/  PRMT R53, R6, 0x7710, RZ ;  /* 0x0000771006357816 */ /* 0x000fe400000000ff */
[C---:B------:R-:W-:Y:S01]  /*01d0*/  IADD3 R49, PT, PT, R54.reuse, 0x18, RZ ;  /* 0x0000001836317810 */ /* 0x040fe20007ffe0ff */
[----:B-1----:R-:W-:Y:S01]  /*01e0*/  ULEA UR6, UR7, UR6, 0x18 ;  /* 0x0000000607067291 */ /* 0x002fe2000f8ec0ff */
[C---:B------:R-:W-:Y:S01]  /*01f0*/  IADD3 R48, PT, PT, R54.reuse, 0x20, RZ ;  /* 0x0000002036307810 */ /* 0x040fe20007ffe0ff */
[----:B------:R-:W1:Y:S01]  /*0200*/  LDC R5, c[0x0][0x370] ;  /* 0x0000dc00ff057b82 */ /* 0x000e620000000800 */
[C---:B------:R-:W-:Y:S01]  /*0210*/  IADD3 R47, PT, PT, R54.reuse, 0x28, RZ ;  /* 0x00000028362f7810 */ /* 0x040fe20007ffe0ff */
[----:B------:R-:W-:Y:S01]  /*0220*/  ULEA UR5, UR7, UR5, 0x18 ;  /* 0x0000000507057291 */ /* 0x000fe2000f8ec0ff */
[----:B------:R-:W-:-:S02]  /*0230*/  IADD3 R46, PT, PT, R54, 0x30, RZ ;  /* 0x00000030362e7810 */ /* 0x000fc40007ffe0ff */
[----:B------:R-:W-:Y:S02]  /*0240*/  IADD3 R45, PT, PT, R54, 0x38, RZ ;  /* 0x00000038362d7810 */ /* 0x000fe40007ffe0ff */
[----:B------:R-:W-:Y:S02]  /*0250*/  IADD3 R53, PT, PT, R53, R2, RZ ;  /* 0x0000000235357210 */ /* 0x000fe40007ffe0ff */
[----:B------:R-:W-:Y:S02]  /*0260*/  LEA R52, R2, UR6, 0x4 ;  /* 0x0000000602347c11 */ /* 0x000fe4000f8e20ff */
[----:B------:R-:W-:Y:S02]  /*0270*/  IADD3 R50, PT, PT, R54, 0x10, RZ ;  /* 0x0000001036327810 */ /* 0x000fe40007ffe0ff */
[----:B------:R-:W-:Y:S02]  /*0280*/  SHF.R.S32.HI R6, RZ, 0x1f, R49 ;  /* 0x0000001fff067819 */ /* 0x000fe40000011431 */
[----:B------:R-:W-:-:S02]  /*0290*/  SHF.R.S32.HI R7, RZ, 0x1f, R48 ;  /* 0x0000001fff077819 */ /* 0x000fc40000011430 */
[----:B------:R-:W-:Y:S02]  /*02a0*/  SHF.R.S32.HI R8, RZ, 0x1f, R47 ;  /* 0x0000001fff087819 */ /* 0x000fe4000001142f */
[----:B------:R-:W-:Y:S02]  /*02b0*/  SHF.R.S32.HI R9, RZ, 0x1f, R46 ;  /* 0x0000001fff097819 */ /* 0x000fe4000001142e */
[----:B------:R-:W-:Y:S02]  /*02c0*/  SHF.R.S32.HI R10, RZ, 0x1f, R45 ;  /* 0x0000001fff0a7819 */ /* 0x000fe4000001142d */
[----:B--23--:R-:W-:-:S07]  /*02d0*/  SHF.L.U32 R53, R53, 0x1, RZ ;  /* 0x0000000135357819 */ /* 0x00cfce00000006ff */
.L_x_650:
[----:B------:R-:W2:Y:S01]  /*02e0*/  LDC R16, c[0x0][0x410] ;  /* 0x00010400ff107b82 */ /* 0x000ea20000000800 */
[----:B------:R-:W-:Y:S01]  /*02f0*/  IABS R17, R43 ;  /* 0x0000002b00117213 */ /* 0x000fe20000000000 */
[----:B------:R-:W3:Y:S01]  /*0300*/  LDCU.128 UR12, c[0x0][0x400] ;  /* 0x00008000ff0c77ac */ /* 0x000ee20008000c00 */
[----:B------:R-:W-:Y:S02]  /*0310*/  SHF.R.S32.HI R19, RZ, 0x1f, R50 ;  /* 0x0000001fff137819 */ /* 0x000fe40000011432 */
[----:B------:R-:W-:Y:S02]  /*0320*/  CS2R R38, SRZ ;  /* 0x0000000000267805 */ /* 0x000fe4000001ff00 */
[----:B------:R-:W-:Y:S02]  /*0330*/  ISETP.GE.AND P0, PT, R43, RZ, PT ;  /* 0x000000ff2b00720c */ /* 0x000fe40003f06270 */
[----:B------:R-:W-:Y:S02]  /*0340*/  IADD3 R29, PT, PT, R54, 0x8, RZ ;  /* 0x00000008361d7810 */ /* 0x000fe40007ffe0ff */
[----:B------:R-:W-:-:S02]  /*0350*/  LOP3.LUT R25, R53, 0xffff, RZ, 0xc0, !PT ;  /* 0x0000ffff35197812 */ /* 0x000fc400078ec0ff */
[----:B------:R-:W-:Y:S02]  /*0360*/  SHF.R.S32.HI R31, RZ, 0x1f, R29 ;  /* 0x0000001fff1f7819 */ /* 0x000fe4000001141d */
[----:B---3--:R-:W-:Y:S02]  /*0370*/  ISETP.GE.U32.AND P2, PT, R50, UR12, PT ;  /* 0x0000000c32007c0c */ /* 0x008fe4000bf46070 */
[----:B--2---:R-:W-:Y:S02]  /*0380*/  IABS R14, R16 ;  /* 0x00000010000e7213 */ /* 0x004fe40000000000 */
[----:B------:R-:W-:Y:S02]  /*0390*/  ISETP.GE.AND.EX P2, PT, R19, UR13, PT, P2 ;  /* 0x0000000d13007c0c */ /* 0x000fe4000bf46320 */
[----:B0-----:R-:W2:Y:S11]  /*03a0*/  I2F.RP R11, R14 ;  /* 0x0000000e000b7306 */ /* 0x001eb60000209400 */
[----:B------:R-:W3:Y:S01]  /*03b0*/  @!P2 LDC.64 R22, c[0x0][0x3a0] ;  /* 0x0000e800ff16ab82 */ /* 0x000ee20000000a00 */
[----:B--2---:R-:W2:Y:S02]  /*03c0*/  MUFU.RCP R11, R11 ;  /* 0x0000000b000b7308 */ /* 0x004ea40000001000 */
[----:B--2---:R-:W-:-:S06]  /*03d0*/  IADD3 R12, PT, PT, R11, 0xffffffe, RZ ;  /* 0x0ffffffe0b0c7810 */ /* 0x004fcc0007ffe0ff */
[----:B------:R2:W4:Y:S02]  /*03e0*/  F2I.FTZ.U32.TRUNC.NTZ R13, R12 ;  /* 0x0000000c000d7305 */ /* 0x000524000021f000 */
[----:B--2---:R-:W-:Y:S02]  /*03f0*/  MOV R12, RZ ;  /* 0x000000ff000c7202 */ /* 0x004fe40000000f00 */
[----:B----4-:R-:W-:-:S05]  /*0400*/  IADD3 R15, PT, PT, RZ, -R13, RZ ;  /* 0x8000000dff0f7210 */ /* 0x010fca0007ffe0ff */
[----:B------:R-:W-:-:S04]  /*0410*/  IMAD R15, R15, R14, RZ ;  /* 0x0000000e0f0f7224 */ /* 0x000fc800078e02ff */
[----:B------:R-:W-:Y:S01]  /*0420*/  IMAD.HI.U32 R13, R13, R15, R12 ;  /* 0x0000000f0d0d7227 */ /* 0x000fe200078e000c */
[----:B------:R-:W-:Y:S02]  /*0430*/  MOV R15, R17 ;  /* 0x00000011000f7202 */ /* 0x000fe40000000f00 */
[----:B------:R-:W-:-:S03]  /*0440*/  LOP3.LUT R12, R43, R16, RZ, 0x3c, !PT ;  /* 0x000000102b0c7212 */ /* 0x000fc600078e3cff */
[----:B------:R-:W-:Y:S01]  /*0450*/  IMAD.HI.U32 R13, R13, R15, RZ ;  /* 0x0000000f0d0d7227 */ /* 0x000fe200078e00ff */
[----:B------:R-:W-:-:S04]  /*0460*/  ISETP.GE.AND P1, PT, R12, RZ, PT ;  /* 0x000000ff0c00720c */ /* 0x000fc80003f26270 */
[----:B------:R-:W-:-:S05]  /*0470*/  IADD3 R11, PT, PT, -R13, RZ, RZ ;  /* 0x000000ff0d0b7210 */ /* 0x000fca0007ffe1ff */
[----:B------:R-:W-:-:S05]  /*0480*/  IMAD R11, R14, R11, R15 ;  /* 0x0000000b0e0b7224 */ /* 0x000fca00078e020f */
[----:B------:R-:W-:-:S13]  /*0490*/  ISETP.GT.U32.AND P4, PT, R14, R11, PT ;  /* 0x0000000b0e00720c */ /* 0x000fda0003f84070 */
[-C--:B------:R-:W-:Y:S02]  /*04a0*/  @!P4 IADD3 R11, PT, PT, R11, -R14.reuse, RZ ;  /* 0x8000000e0b0bc210 */ /* 0x080fe40007ffe0ff */
[----:B------:R-:W-:Y:S02]  /*04b0*/  @!P4 IADD3 R13, PT, PT, R13, 0x1, RZ ;  /* 0x000000010d0dc810 */ /* 0x000fe40007ffe0ff */
[CC--:B------:R-:W-:Y:S02]  /*04c0*/  ISETP.GE.U32.AND P3, PT, R11.reuse, R14.reuse, PT ;  /* 0x0000000e0b00720c */ /* 0x0c0fe40003f66070 */
[----:B------:R-:W-:Y:S02]  /*04d0*/  ISETP.GT.U32.AND P4, PT, R14, R11, PT ;  /* 0x0000000b0e00720c */ /* 0x000fe40003f84070 */
[----:B------:R-:W-:Y:S02]  /*04e0*/  IADD3 R12, PT, PT, R11, -R14, RZ ;  /* 0x8000000e0b0c7210 */ /* 0x000fe40007ffe0ff */
[----:B------:R-:W-:-:S02]  /*04f0*/  LOP3.LUT R14, RZ, R16, RZ, 0x33, !PT ;  /* 0x00000010ff0e7212 */ /* 0x000fc400078e33ff */
[----:B------:R-:W-:-:S04]  /*0500*/  SEL R11, R12, R11, !P4 ;  /* 0x0000000b0c0b7207 */ /* 0x000fc80006000000 */
[----:B------:R-:W-:Y:S02]  /*0510*/  @!P0 IADD3 R11, PT, PT, -R11, RZ, RZ ;  /* 0x000000ff0b0b8210 */ /* 0x000fe40007ffe1ff */
[----:B------:R-:W-:Y:S02]  /*0520*/  @P3 IADD3 R13, PT, PT, R13, 0x1, RZ ;  /* 0x000000010d0d3810 */ /* 0x000fe40007ffe0ff */
[----:B------:R-:W-:Y:S02]  /*0530*/  ISETP.NE.AND P3, PT, R16, RZ, PT ;  /* 0x000000ff1000720c */ /* 0x000fe40003f65270 */
[----:B------:R-:W-:Y:S01]  /*0540*/  MOV R15, R13 ;  /* 0x0000000d000f7202 */ /* 0x000fe20000000f00 */
[----:B------:R-:W2:Y:S01]  /*0550*/  @!P2 LDC.64 R16, c[0x0][0x398] ;  /* 0x0000e600ff10ab82 */ /* 0x000ea20000000a00 */
[----:B------:R-:W-:Y:S02]  /*0560*/  SEL R63, R14, R11, !P3 ;  /* 0x0000000b0e3f7207 */ /* 0x000fe40005800000 */
[----:B------:R-:W-:-:S02]  /*0570*/  @!P1 IADD3 R15, PT, PT, -R15, RZ, RZ ;  /* 0x000000ff0f0f9210 */ /* 0x000fc40007ffe1ff */
[----:B------:R-:W-:Y:S01]  /*0580*/  ISETP.GE.U32.AND P1, PT, R49, UR12, PT ;  /* 0x0000000c31007c0c */ /* 0x000fe2000bf26070 */
[----:B------:R-:W-:Y:S01]  /*0590*/  IMAD R24, R63, 0x70, RZ ;  /* 0x000000703f187824 */ /* 0x000fe200078e02ff */
[----:B------:R-:W-:Y:S01]  /*05a0*/  SEL R15, R14, R15, !P3 ;  /* 0x0000000f0e0f7207 */ /* 0x000fe20005800000 */
[----:B------:R-:W4:Y:S01]  /*05b0*/  @!P2 LDC.64 R12, c[0x0][0x3f8] ;  /* 0x0000fe00ff0cab82 */ /* 0x000f220000000a00 */
[----:B------:R-:W-:Y:S02]  /*05c0*/  ISETP.GE.U32.AND P3, PT, R29, UR12, PT ;  /* 0x0000000c1d007c0c */ /* 0x000fe4000bf66070 */
[----:B------:R-:W-:Y:S02]  /*05d0*/  SHF.R.S32.HI R11, RZ, 0x1f, R15 ;  /* 0x0000001fff0b7819 */ /* 0x000fe4000001140f */
[----:B------:R-:W-:Y:S02]  /*05e0*/  ISETP.GE.AND.EX P3, PT, R31, UR13, PT, P3 ;  /* 0x0000000d1f007c0c */ /* 0x000fe4000bf66330 */
[----:B------:R-:W-:Y:S01]  /*05f0*/  IADD3 R66, P0, PT, R25, R24, RZ ;  /* 0x0000001819427210 */ /* 0x000fe20007f1e0ff */
[----:B------:R-:W-:Y:S01]  /*0600*/  IMAD R14, R11, UR14, RZ ;  /* 0x0000000e0b0e7c24 */ /* 0x000fe2000f8e02ff */
[----:B------:R-:W-:-:S02]  /*0610*/  SHF.R.S32.HI R11, RZ, 0x1f, R54 ;  /* 0x0000001fff0b7819 */ /* 0x000fc40000011436 */
[----:B------:R-:W-:Y:S01]  /*0620*/  LEA.HI.X.SX32 R67, R24, RZ, 0x1, P0 ;  /* 0x000000ff18437211 */ /* 0x000fe200000f0eff */
[C---:B------:R-:W-:Y:S01]  /*0630*/  IMAD R65, R15.reuse, UR15, R14 ;  /* 0x0000000f0f417c24 */ /* 0x040fe2000f8e020e */
[----:B------:R-:W-:Y:S02]  /*0640*/  ISETP.GE.U32.AND P0, PT, R54, UR12, PT ;  /* 0x0000000c36007c0c */ /* 0x000fe4000bf06070 */
[----:B------:R-:W-:Y:S01]  /*0650*/  ISETP.GE.AND.EX P1, PT, R6, UR13, PT, P1 ;  /* 0x0000000d06007c0c */ /* 0x000fe2000bf26310 */
[----:B------:R-:W-:Y:S01]  /*0660*/  IMAD.WIDE.U32 R66, R15, UR14, R66 ;  /* 0x0000000e0f427c25 */ /* 0x000fe2000f8e0042 */
[----:B------:R-:W-:Y:S01]  /*0670*/  ISETP.GE.AND.EX P0, PT, R11, UR13, PT, P0 ;  /* 0x0000000d0b007c0c */ /* 0x000fe2000bf06300 */
[----:B------:R-:W0:Y:S03]  /*0680*/  @!P3 LDC.64 R14, c[0x0][0x3f8] ;  /* 0x0000fe00ff0ebb82 */ /* 0x000e260000000a00 */
[----:B------:R-:W-:-:S02]  /*0690*/  IADD3 R65, PT, PT, R67, R65, RZ ;  /* 0x0000004143417210 */ /* 0x000fc40007ffe0ff */
[----:B------:R-:W-:Y:S01]  /*06a0*/  @!P2 MOV R64, R66 ;  /* 0x000000420040a202 */ /* 0x000fe20000000f00 */
[-C--:B----4-:R-:W-:Y:S02]  /*06b0*/  @!P2 IMAD R18, R19, R12.reuse, RZ ;  /* 0x0000000c1312a224 */ /* 0x090fe400078e02ff */
[----:B------:R-:W4:Y:S02]  /*06c0*/  @!P3 LDC.64 R20, c[0x0][0x398] ;  /* 0x0000e600ff14bb82 */ /* 0x000f240000000a00 */
[C---:B------:R-:W-:Y:S02]  /*06d0*/  @!P2 IMAD R19, R50.reuse, R13, R18 ;  /* 0x0000000d3213a224 */ /* 0x040fe400078e0212 */
[----:B------:R-:W-:-:S05]  /*06e0*/  @!P2 IMAD.WIDE.U32 R12, R50, R12, R64 ;  /* 0x0000000c320ca225 */ /* 0x000fca00078e0040 */
[----:B------:R-:W-:Y:S02]  /*06f0*/  @!P2 IADD3 R13, PT, PT, R13, R19, RZ ;  /* 0x000000130d0da210 */ /* 0x000fe40007ffe0ff */
[C---:B------:R-:W-:Y:S01]  /*0700*/  @!P2 SHF.L.U32 R27, R12.reuse, 0x1, RZ ;  /* 0x000000010c1ba819 */ /* 0x040fe200000006ff */
[----:B------:R-:W1:Y:S01]  /*0710*/  @!P3 LDC.64 R18, c[0x0][0x3a0] ;  /* 0x0000e800ff12bb82 */ /* 0x000e620000000a00 */
[----:B------:R-:W-:Y:S02]  /*0720*/  @!P2 SHF.L.U64.HI R28, R12, 0x1, R13 ;  /* 0x000000010c1ca819 */ /* 0x000fe4000001020d */
[----:B---3--:R-:W-:Y:S01]  /*0730*/  @!P2 IADD3 R22, P4, PT, R27, R22, RZ ;  /* 0x000000161b16a210 */ /* 0x008fe20007f9e0ff */
[----:B0-----:R-:W-:Y:S01]  /*0740*/  @!P3 IMAD R26, R31, R14, RZ ;  /* 0x0000000e1f1ab224 */ /* 0x001fe200078e02ff */
[----:B--2---:R-:W-:Y:S02]  /*0750*/  @!P2 IADD3 R16, P5, PT, R27, R16, RZ ;  /* 0x000000101b10a210 */ /* 0x004fe40007fbe0ff */
[----:B------:R-:W-:Y:S01]  /*0760*/  @!P3 MOV R27, R65 ;  /* 0x00000041001bb202 */ /* 0x000fe20000000f00 */
[----:B------:R-:W0:Y:S01]  /*0770*/  @!P0 LDC.64 R12, c[0x0][0x3f8] ;  /* 0x0000fe00ff0c8b82 */ /* 0x000e220000000a00 */
[----:B------:R-:W-:Y:S01]  /*0780*/  @!P3 IMAD R31, R29, R15, R26 ;  /* 0x0000000f1d1fb224 */ /* 0x000fe200078e021a */
[----:B------:R-:W-:-:S02]  /*0790*/  @!P3 MOV R26, R66 ;  /* 0x00000042001ab202 */ /* 0x000fc40000000f00 */
[----:B------:R-:W-:-:S03]  /*07a0*/  @!P2 IADD3.X R23, PT, PT, R28, R23, RZ, P4, !PT ;  /* 0x000000171c17a210 */ /* 0x000fc600027fe4ff */
[----:B------:R-:W-:Y:S02]  /*07b0*/  @!P3 IMAD.WIDE.U32 R26, R29, R14, R26 ;  /* 0x0000000e1d1ab225 */ /* 0x000fe400078e001a */
[----:B------:R-:W2:Y:S01]  /*07c0*/  @!P1 LDC.64 R14, c[0x0][0x3f8] ;  /* 0x0000fe00ff0e9b82 */ /* 0x000ea20000000a00 */
[----:B------:R-:W-:Y:S02]  /*07d0*/  CS2R R36, SRZ ;  /* 0x0000000000247805 */ /* 0x000fe4000001ff00 */
[----:B------:R-:W-:Y:S01]  /*07e0*/  @!P2 IADD3.X R17, PT, PT, R28, R17, RZ, P5, !PT ;  /* 0x000000111c11a210 */ /* 0x000fe20002ffe4ff */
[----:B------:R3:W5:Y:S01]  /*07f0*/  @!P2 LDG.E R38, desc[UR8][R22.64] ;  /* 0x000000081626a981 */ /* 0x000762000c1e1900 */
[----:B------:R-:W-:Y:S02]  /*0800*/  @!P3 IADD3 R29, PT, PT, R27, R31, RZ ;  /* 0x0000001f1b1db210 */ /* 0x000fe40007ffe0ff */
[----:B------:R-:W-:Y:S01]  /*0810*/  @!P3 SHF.L.U32 R27, R26, 0x1, RZ ;  /* 0x000000011a1bb819 */ /* 0x000fe200000006ff */
[----:B------:R4:W5:Y:S01]  /*0820*/  @!P2 LDG.E R37, desc[UR8][R16.64] ;  /* 0x000000081025a981 */ /* 0x000962000c1e1900 */
[----:B------:R-:W-:-:S02]  /*0830*/  ISETP.GE.U32.AND P2, PT, R48, UR12, PT ;  /* 0x0000000c30007c0c */ /* 0x000fc4000bf46070 */
[----:B------:R-:W-:Y:S02]  /*0840*/  CS2R R40, SRZ ;  /* 0x0000000000287805 */ /* 0x000fe4000001ff00 */
[----:B------:R-:W-:Y:S02]  /*0850*/  @!P3 SHF.L.U64.HI R26, R26, 0x1, R29 ;  /* 0x000000011a1ab819 */ /* 0x000fe4000001021d */
[----:B------:R-:W-:Y:S02]  /*0860*/  ISETP.GE.AND.EX P2, PT, R7, UR13, PT, P2 ;  /* 0x0000000d07007c0c */ /* 0x000fe4000bf46320 */
[----:B---3--:R-:W-:Y:S01]  /*0870*/  @!P0 MOV R22, R66 ;  /* 0x0000004200168202 */ /* 0x008fe20000000f00 */
[----:B0-----:R-:W-:Y:S01]  /*0880*/  @!P0 IMAD R11, R11, R12, RZ ;  /* 0x0000000c0b0b8224 */ /* 0x001fe200078e02ff */
[----:B------:R-:W-:Y:S01]  /*0890*/  @!P0 MOV R23, R65 ;  /* 0x0000004100178202 */ /* 0x000fe20000000f00 */
[----:B----4-:R-:W0:Y:S01]  /*08a0*/  @!P0 LDC.64 R16, c[0x0][0x3a0] ;  /* 0x0000e800ff108b82 */ /* 0x010e220000000a00 */
[C---:B-1----:R-:W-:Y:S01]  /*08b0*/  @!P3 IADD3 R18, P4, PT, R27.reuse, R18, RZ ;  /* 0x000000121b12b210 */ /* 0x042fe20007f9e0ff */
[C---:B------:R-:W-:Y:S01]  /*08c0*/  @!P0 IMAD R11, R54.reuse, R13, R11 ;  /* 0x0000000d360b8224 */ /* 0x040fe200078e020b */
[----:B------:R-:W-:Y:S01]  /*08d0*/  @!P3 IADD3 R20, P5, PT, R27, R20, RZ ;  /* 0x000000141b14b210 */ /* 0x000fe20007fbe0ff */
[----:B------:R-:W-:Y:S01]  /*08e0*/  @!P0 IMAD.WIDE.U32 R22, R54, R12, R22 ;  /* 0x0000000c36168225 */ /* 0x000fe200078e0016 */
[----:B------:R-:W-:-:S02]  /*08f0*/  @!P3 IADD3.X R19, PT, PT, R26, R19, RZ, P4, !PT ;  /* 0x000000131a13b210 */ /* 0x000fc400027fe4ff */
[----:B------:R-:W-:Y:S01]  /*0900*/  @!P3 IADD3.X R21, PT, PT, R26, R21, RZ, P5, !PT ;  /* 0x000000151a15b210 */ /* 0x000fe20002ffe4ff */
[----:B------:R-:W1:Y:S01]  /*0910*/  @!P0 LDC.64 R12, c[0x0][0x398] ;  /* 0x0000e600ff0c8b82 */ /* 0x000e620000000a00 */
[----:B------:R-:W-:Y:S01]  /*0920*/  @!P0 IADD3 R11, PT, PT, R23, R11, RZ ;  /* 0x0000000b170b8210 */ /* 0x000fe20007ffe0ff */
[----:B--2---:R-:W-:Y:S01]  /*0930*/  @!P1 IMAD R26, R6, R14, RZ ;  /* 0x0000000e061a9224 */ /* 0x004fe200078e02ff */
[----:B------:R-:W-:Y:S01]  /*0940*/  ISETP.GE.U32.AND P4, PT, R47, UR12, PT ;  /* 0x0000000c2f007c0c */ /* 0x000fe2000bf86070 */
[----:B------:R2:W5:Y:S01]  /*0950*/  @!P3 LDG.E R40, desc[UR8][R18.64] ;  /* 0x000000081228b981 */ /* 0x000562000c1e1900 */
[----:B------:R-:W-:Y:S01]  /*0960*/  @!P0 SHF.L.U64.HI R28, R22, 0x1, R11 ;  /* 0x00000001161c8819 */ /* 0x000fe2000001020b */
[----:B------:R-:W-:Y:S01]  /*0970*/  @!P1 IMAD R11, R49, R15, R26 ;  /* 0x0000000f310b9224 */ /* 0x000fe200078e021a */
[----:B------:R-:W-:Y:S01]  /*0980*/  ISETP.GE.AND.EX P4, PT, R8, UR13, PT, P4 ;  /* 0x0000000d08007c0c */ /* 0x000fe2000bf86340 */
[----:B------:R3:W5:Y:S01]  /*0990*/  @!P3 LDG.E R39, desc[UR8][R20.64] ;  /* 0x000000081427b981 */ /* 0x000762000c1e1900 */
[----:B------:R-:W-:-:S02]  /*09a0*/  @!P1 MOV R26, R66 ;  /* 0x00000042001a9202 */ /* 0x000fc40000000f00 */
[-C--:B------:R-:W-:Y:S02]  /*09b0*/  @!P1 MOV R27, R65.reuse ;  /* 0x00000041001b9202 */ /* 0x080fe40000000f00 */
[----:B------:R-:W-:Y:S01]  /*09c0*/  @!P0 SHF.L.U32 R23, R22, 0x1, RZ ;  /* 0x0000000116178819 */ /* 0x000fe200000006ff */
[----:B--2---:R-:W2:Y:S01]  /*09d0*/  @!P2 LDC.64 R18, c[0x0][0x3f8] ;  /* 0x0000fe00ff12ab82 */ /* 0x004ea20000000a00 */
[----:B------:R-:W-:Y:S01]  /*09e0*/  @!P2 MOV R30, R66 ;  /* 0x00000042001ea202 */ /* 0x000fe20000000f00 */
[----:B------:R-:W-:Y:S01]  /*09f0*/  @!P1 IMAD.WIDE.U32 R26, R49, R14, R26 ;  /* 0x0000000e311a9225 */ /* 0x000fe200078e001a */
[----:B0-----:R-:W-:Y:S02]  /*0a00*/  @!P0 IADD3 R16, P3, PT, R23, R16, RZ ;  /* 0x0000001017108210 */ /* 0x001fe40007f7e0ff */
[----:B------:R-:W-:Y:S02]  /*0a10*/  @!P2 MOV R31, R65 ;  /* 0x00000041001fa202 */ /* 0x000fe40000000f00 */
[----:B------:R-:W-:Y:S01]  /*0a20*/  @!P1 IADD3 R11, PT, PT, R27, R11, RZ ;  /* 0x0000000b1b0b9210 */ /* 0x000fe20007ffe0ff */
[----:B---3--:R-:W0:Y:S01]  /*0a30*/  @!P1 LDC.64 R20, c[0x0][0x3a0] ;  /* 0x0000e800ff149b82 */ /* 0x008e220000000a00 */
[----:B------:R-:W-:-:S02]  /*0a40*/  MOV R42, RZ ;  /* 0x000000ff002a7202 */ /* 0x000fc40000000f00 */
[----:B-1----:R-:W-:Y:S02]  /*0a50*/  @!P0 IADD3 R22, P6, PT, R23, R12, RZ ;  /* 0x0000000c17168210 */ /* 0x002fe40007fde0ff */
[----:B------:R-:W-:Y:S02]  /*0a60*/  @!P0 IADD3.X R17, PT, PT, R28, R17, RZ, P3, !PT ;  /* 0x000000111c118210 */ /* 0x000fe40001ffe4ff */
[----:B------:R-:W-:Y:S01]  /*0a70*/  ISETP.GE.U32.AND P5, PT, R46, UR12, PT ;  /* 0x0000000c2e007c0c */ /* 0x000fe2000bfa6070 */
[----:B------:R-:W1:Y:S01]  /*0a80*/  @!P1 LDC.64 R14, c[0x0][0x398] ;  /* 0x0000e600ff0e9b82 */ /* 0x000e620000000a00 */
[----:B------:R-:W-:Y:S01]  /*0a90*/  @!P0 IADD3.X R23, PT, PT, R28, R13, RZ, P6, !PT ;  /* 0x0000000d1c178210 */ /* 0x000fe200037fe4ff */
[----:B------:R3:W5:Y:S01]  /*0aa0*/  @!P0 LDG.E R42, desc[UR8][R16.64] ;  /* 0x00000008102a8981 */ /* 0x000762000c1e1900 */
[C---:B------:R-:W-:Y:S02]  /*0ab0*/  @!P1 SHF.L.U32 R27, R26.reuse, 0x1, RZ ;  /* 0x000000011a1b9819 */ /* 0x040fe400000006ff */
[----:B------:R-:W-:Y:S01]  /*0ac0*/  @!P1 SHF.L.U64.HI R32, R26, 0x1, R11 ;  /* 0x000000011a209819 */ /* 0x000fe2000001020b */
[----:B------:R4:W5:Y:S01]  /*0ad0*/  @!P0 LDG.E R41, desc[UR8][R22.64] ;  /* 0x0000000816298981 */ /* 0x000962000c1e1900 */
[----:B------:R-:W-:Y:S01]  /*0ae0*/  ISETP.GE.AND.EX P5, PT, R9, UR13, PT, P5 ;  /* 0x0000000d09007c0c */ /* 0x000fe2000bfa6350 */
[----:B------:R-:W4:Y:S01]  /*0af0*/  @!P4 LDC.64 R12, c[0x0][0x3f8] ;  /* 0x0000fe00ff0ccb82 */ /* 0x000f220000000a00 */
[-C--:B--2---:R-:W-:Y:S01]  /*0b00*/  @!P2 IMAD R11, R7, R18.reuse, RZ ;  /* 0x00000012070ba224 */ /* 0x084fe200078e02ff */
[----:B------:R-:W-:Y:S01]  /*0b10*/  ISETP.GE.U32.AND P3, PT, R45, UR12, PT ;  /* 0x0000000c2d007c0c */ /* 0x000fe2000bf66070 */
[----:B------:R-:W-:-:S03]  /*0b20*/  @!P2 IMAD.WIDE.U32 R30, R48, R18, R30 ;  /* 0x00000012301ea225 */ /* 0x000fc600078e001e */
[----:B------:R-:W-:Y:S02]  /*0b30*/  ISETP.GE.AND.EX P3, PT, R10, UR13, PT, P3 ;  /* 0x0000000d0a007c0c */ /* 0x000fe4000bf66330 */
[----:B------:R-:W2:Y:S01]  /*0b40*/  LDC.64 R28, c[0x0][0x3b8] ;  /* 0x0000ee00ff1c7b82 */ /* 0x000ea20000000a00 */
[----:B0-----:R-:W-:Y:S01]  /*0b50*/  @!P1 IADD3 R20, P6, PT, R27, R20, RZ ;  /* 0x000000141b149210 */ /* 0x001fe20007fde0ff */
[----:B------:R-:W-:-:S03]  /*0b60*/  @!P2 IMAD R11, R48, R19, R11 ;  /* 0x00000013300ba224 */ /* 0x000fc600078e020b */
[----:B------:R-:W-:Y:S02]  /*0b70*/  @!P1 IADD3.X R21, PT, PT, R32, R21, RZ, P6, !PT ;  /* 0x0000001520159210 */ /* 0x000fe400037fe4ff */
[----:B------:R-:W-:Y:S01]  /*0b80*/  @!P2 IADD3 R11, PT, PT, R31, R11, RZ ;  /* 0x0000000b1f0ba210 */ /* 0x000fe20007ffe0ff */
[----:B---3--:R-:W0:Y:S01]  /*0b90*/  @!P2 LDC.64 R16, c[0x0][0x3a0] ;  /* 0x0000e800ff10ab82 */ /* 0x008e220000000a00 */
[----:B-1----:R-:W-:Y:S01]  /*0ba0*/  @!P1 IADD3 R26, P6, PT, R27, R14, RZ ;  /* 0x0000000e1b1a9210 */ /* 0x002fe20007fde0ff */
[----:B------:R1:W5:Y:S01]  /*0bb0*/  @!P1 LDG.E R36, desc[UR8][R20.64] ;  /* 0x0000000814249981 */ /* 0x000362000c1e1900 */
[----:B------:R-:W-:Y:S02]  /*0bc0*/  @!P2 SHF.L.U32 R33, R30, 0x1, RZ ;  /* 0x000000011e21a819 */ /* 0x000fe400000006ff */
[----:B------:R-:W-:Y:S02]  /*0bd0*/  @!P1 IADD3.X R27, PT, PT, R32, R15, RZ, P6, !PT ;  /* 0x0000000f201b9210 */ /* 0x000fe400037fe4ff */
[----:B------:R-:W-:Y:S01]  /*0be0*/  @!P2 SHF.L.U64.HI R32, R30, 0x1, R11 ;  /* 0x000000011e20a819 */ /* 0x000fe2000001020b */
[----:B----4-:R-:W-:Y:S01]  /*0bf0*/  @!P4 IMAD R30, R8, R12, RZ ;  /* 0x0000000c081ec224 */ /* 0x010fe200078e02ff */
[----:B------:R-:W3:Y:S01]  /*0c00*/  @!P2 LDC.64 R18, c[0x0][0x398] ;  /* 0x0000e600ff12ab82 */ /* 0x000ee20000000a00 */
[----:B------:R-:W-:-:S02]  /*0c10*/  @!P4 MOV R31, R65 ;  /* 0x00000041001fc202 */ /* 0x000fc40000000f00 */
[----:B------:R-:W-:Y:S01]  /*0c20*/  @!P4 IMAD R35, R47, R13, R30 ;  /* 0x0000000d2f23c224 */ /* 0x000fe200078e021e */
[----:B------:R-:W-:-:S04]  /*0c30*/  @!P4 MOV R30, R66 ;  /* 0x00000042001ec202 */ /* 0x000fc80000000f00 */
[----:B------:R-:W4:Y:S01]  /*0c40*/  @!P4 LDC.64 R22, c[0x0][0x3a0] ;  /* 0x0000e800ff16cb82 */ /* 0x000f220000000a00 */
[----:B------:R-:W-:-:S04]  /*0c50*/  @!P4 IMAD.WIDE.U32 R30, R47, R12, R30 ;  /* 0x0000000c2f1ec225 */ /* 0x000fc800078e001e */
[----:B--2---:R-:W-:-:S03]  /*0c60*/  IMAD.WIDE R12, R43, 0x8, R28 ;  /* 0x000000082b0c7825 */ /* 0x004fc600078e021c */
[----:B-1----:R-:W1:Y:S03]  /*0c70*/  @!P5 LDC.64 R20, c[0x0][0x3f8] ;  /* 0x0000fe00ff14db82 */ /* 0x002e660000000a00 */
[----:B------:R-:W2:Y:S05]  /*0c80*/  LDG.E.64 R12, desc[UR8][R12.64] ;  /* 0x000000080c0c7981 */ /* 0x000eaa000c1e1b00 */
[----:B------:R-:W1:Y:S01]  /*0c90*/  @!P4 LDC.64 R14, c[0x0][0x398] ;  /* 0x0000e600ff0ecb82 */ /* 0x000e620000000a00 */
[----:B------:R-:W-:Y:S02]  /*0ca0*/  MOV R11, RZ ;  /* 0x000000ff000b7202 */ /* 0x000fe40000000f00 */
[----:B0-----:R-:W-:-:S02]  /*0cb0*/  @!P2 IADD3 R16, P6, PT, R33, R16, RZ ;  /* 0x000000102110a210 */ /* 0x001fc40007fde0ff */
[----:B------:R-:W-:Y:S02]  /*0cc0*/  MOV R55, RZ ;  /* 0x000000ff00377202 */ /* 0x000fe40000000f00 */
[----:B------:R-:W-:Y:S01]  /*0cd0*/  @!P2 IADD3.X R17, PT, PT, R32, R17, RZ, P6, !PT ;  /* 0x000000112011a210 */ /* 0x000fe200037fe4ff */
[----:B------:R3:W5:Y:S01]  /*0ce0*/  @!P1 LDG.E R11, desc[UR8][R26.64] ;  /* 0x000000081a0b9981 */ /* 0x000762000c1e1900 */
[----:B------:R-:W-:Y:S02]  /*0cf0*/  @!P4 IADD3 R31, PT, PT, R31, R35, RZ ;  /* 0x000000231f1fc210 */ /* 0x000fe40007ffe0ff */
[----:B------:R-:W-:Y:S02]  /*0d00*/  CS2R R56, SRZ ;  /* 0x0000000000387805 */ /* 0x000fe4000001ff00 */
[----:B------:R-:W-:Y:S01]  /*0d10*/  @!P4 SHF.L.U32 R29, R30, 0x1, RZ ;  /* 0x000000011e1dc819 */ /* 0x000fe200000006ff */
[----:B------:R0:W5:Y:S01]  /*0d20*/  @!P2 LDG.E R55, desc[UR8][R16.64] ;  /* 0x000000081037a981 */ /* 0x000162000c1e1900 */
[----:B---3--:R-:W-:Y:S01]  /*0d30*/  @!P2 IADD3 R26, P1, PT, R33, R18, RZ ;  /* 0x00000012211aa210 */ /* 0x008fe20007f3e0ff */
[----:B0-----:R-:W0:Y:S03]  /*0d40*/  @!P3 LDC.64 R16, c[0x0][0x3f8] ;  /* 0x0000fe00ff10bb82 */ /* 0x001e260000000a00 */
[----:B------:R-:W-:-:S02]  /*0d50*/  @!P2 IADD3.X R27, PT, PT, R32, R19, RZ, P1, !PT ;  /* 0x00000013201ba210 */ /* 0x000fc40000ffe4ff */
[----:B------:R-:W-:Y:S02]  /*0d60*/  @!P4 SHF.L.U64.HI R30, R30, 0x1, R31 ;  /* 0x000000011e1ec819 */ /* 0x000fe4000001021f */
[----:B----4-:R-:W-:Y:S01]  /*0d70*/  @!P4 IADD3 R28, P1, PT, R29, R22, RZ ;  /* 0x000000161d1cc210 */ /* 0x010fe20007f3e0ff */
[----:B-1----:R-:W-:Y:S01]  /*0d80*/  @!P5 IMAD R31, R9, R20, RZ ;  /* 0x00000014091fd224 */ /* 0x002fe200078e02ff */
[----:B------:R-:W-:Y:S01]  /*0d90*/  @!P5 MOV R32, R66 ;  /* 0x000000420020d202 */ /* 0x000fe20000000f00 */
[----:B------:R-:W1:Y:S01]  /*0da0*/  @!P5 LDC.64 R18, c[0x0][0x3a0] ;  /* 0x0000e800ff12db82 */ /* 0x000e620000000a00 */
[----:B------:R-:W-:Y:S01]  /*0db0*/  @!P5 MOV R33, R65 ;  /* 0x000000410021d202 */ /* 0x000fe20000000f00 */
[----:B------:R3:W5:Y:S01]  /*0dc0*/  @!P2 LDG.E R56, desc[UR8][R26.64] ;  /* 0x000000081a38a981 */ /* 0x000762000c1e1900 */
[----:B------:R-:W-:Y:S01]  /*0dd0*/  ISETP.NE.AND P2, PT, RZ, UR11, PT ;  /* 0x0000000bff007c0c */ /* 0x000fe2000bf45270 */
[C---:B------:R-:W-:Y:S02]  /*0de0*/  @!P5 IMAD R31, R46.reuse, R21, R31 ;  /* 0x000000152e1fd224 */ /* 0x040fe400078e021f */
[----:B------:R-:W-:Y:S01]  /*0df0*/  @!P5 IMAD.WIDE.U32 R32, R46, R20, R32 ;  /* 0x000000142e20d225 */ /* 0x000fe200078e0020 */
[----:B------:R-:W-:Y:S01]  /*0e00*/  CS2R R58, SRZ ;  /* 0x00000000003a7805 */ /* 0x000fe2000001ff00 */
[----:B------:R-:W4:Y:S01]  /*0e10*/  @!P3 LDC.64 R20, c[0x0][0x398] ;  /* 0x0000e600ff14bb82 */ /* 0x000f220000000a00 */
[----:B---3--:R-:W-:-:S02]  /*0e20*/  @!P4 IADD3 R26, P6, PT, R29, R14, RZ ;  /* 0x0000000e1d1ac210 */ /* 0x008fc40007fde0ff */
[----:B------:R-:W-:-:S05]  /*0e30*/  @!P4 IADD3.X R29, PT, PT, R30, R23, RZ, P1, !PT ;  /* 0x000000171e1dc210 */ /* 0x000fca0000ffe4ff */
[----:B------:R-:W3:Y:S01]  /*0e40*/  @!P5 LDC.64 R22, c[0x0][0x398] ;  /* 0x0000e600ff16db82 */ /* 0x000ee20000000a00 */
[----:B------:R-:W-:Y:S02]  /*0e50*/  @!P4 IADD3.X R27, PT, PT, R30, R15, RZ, P6, !PT ;  /* 0x0000000f1e1bc210 */ /* 0x000fe400037fe4ff */
[----:B------:R-:W-:Y:S01]  /*0e60*/  @!P5 IADD3 R31, PT, PT, R33, R31, RZ ;  /* 0x0000001f211fd210 */ /* 0x000fe20007ffe0ff */
[----:B------:R-:W5:Y:S04]  /*0e70*/  @!P4 LDG.E R57, desc[UR8][R28.64] ;  /* 0x000000081c39c981 */ /* 0x000f68000c1e1900 */
[----:B------:R-:W4:Y:S01]  /*0e80*/  @!P3 LDC.64 R14, c[0x0][0x3a0] ;  /* 0x0000e800ff0ebb82 */ /* 0x000f220000000a00 */
[C---:B------:R-:W-:Y:S01]  /*0e90*/  @!P5 SHF.L.U32 R33, R32.reuse, 0x1, RZ ;  /* 0x000000012021d819 */ /* 0x040fe200000006ff */
[----:B------:R0:W5:Y:S01]  /*0ea0*/  @!P4 LDG.E R58, desc[UR8][R26.64] ;  /* 0x000000081a3ac981 */ /* 0x000162000c1e1900 */
[----:B------:R-:W-:Y:S01]  /*0eb0*/  @!P5 SHF.L.U64.HI R32, R32, 0x1, R31 ;  /* 0x000000012020d819 */ /* 0x000fe2000001021f */
[----:B0-----:R-:W-:-:S04]  /*0ec0*/  @!P3 IMAD R34, R10, R16, RZ ;  /* 0x000000100a22b224 */ /* 0x001fc800078e02ff */
[----:B------:R-:W0:Y:S01]  /*0ed0*/  LDC.64 R30, c[0x0][0x3a8] ;  /* 0x0000ea00ff1e7b82 */ /* 0x000e220000000a00 */
[----:B------:R-:W-:-:S07]  /*0ee0*/  @!P3 MOV R26, R66 ;  /* 0x00000042001ab202 */ /* 0x000fce0000000f00 */
[----:B------:R-:W0:Y:S01]  /*0ef0*/  @P2 LDC.64 R28, c[0x0][0x3b0] ;  /* 0x0000ec00ff1c2b82 */ /* 0x000e220000000a00 */
[----:B------:R-:W-:Y:S01]  /*0f00*/  @!P3 MOV R27, R65 ;  /* 0x00000041001bb202 */ /* 0x000fe20000000f00 */
[----:B------:R-:W-:Y:S01]  /*0f10*/  @!P3 IMAD R35, R45, R17, R34 ;  /* 0x000000112d23b224 */ /* 0x000fe200078e0222 */
[----:B-1----:R-:W-:Y:S01]  /*0f20*/  @!P5 IADD3 R18, P1, PT, R33, R18, RZ ;  /* 0x000000122112d210 */ /* 0x002fe20007f3e0ff */
[----:B------:R-:W-:-:S03]  /*0f30*/  @!P3 IMAD.WIDE.U32 R16, R45, R16, R26 ;  /* 0x000000102d10b225 */ /* 0x000fc600078e001a */
[----:B------:R-:W-:Y:S02]  /*0f40*/  @!P5 IADD3.X R19, PT, PT, R32, R19, RZ, P1, !PT ;  /* 0x000000132013d210 */ /* 0x000fe40000ffe4ff */
[----:B---3--:R-:W-:Y:S02]  /*0f50*/  @!P5 IADD3 R22, P1, PT, R33, R22, RZ ;  /* 0x000000162116d210 */ /* 0x008fe40007f3e0ff */
[----:B------:R-:W-:Y:S02]  /*0f60*/  @!P3 IADD3 R33, PT, PT, R17, R35, RZ ;  /* 0x000000231121b210 */ /* 0x000fe40007ffe0ff */
[----:B------:R-:W-:Y:S02]  /*0f70*/  CS2R R60, SRZ ;  /* 0x00000000003c7805 */ /* 0x000fe4000001ff00 */
[----:B------:R-:W-:Y:S01]  /*0f80*/  @!P3 SHF.L.U32 R17, R16, 0x1, RZ ;  /* 0x000000011011b819 */ /* 0x000fe200000006ff */
[----:B------:R1:W5:Y:S01]  /*0f90*/  @!P5 LDG.E R59, desc[UR8][R18.64] ;  /* 0x00000008123bd981 */ /* 0x000362000c1e1900 */
[----:B------:R-:W-:-:S02]  /*0fa0*/  IADD3 R25, PT, PT, R25, R24, RZ ;  /* 0x0000001819197210 */ /* 0x000fc40007ffe0ff */
[----:B------:R-:W-:Y:S02]  /*0fb0*/  @!P5 IADD3.X R23, PT, PT, R32, R23, RZ, P1, !PT ;  /* 0x000000172017d210 */ /* 0x000fe40000ffe4ff */
[----:B------:R-:W-:Y:S02]  /*0fc0*/  @!P3 SHF.L.U64.HI R24, R16, 0x1, R33 ;  /* 0x000000011018b819 */ /* 0x000fe40000010221 */
[C---:B----4-:R-:W-:Y:S02]  /*0fd0*/  @!P3 IADD3 R16, P1, PT, R17.reuse, R14, RZ ;  /* 0x0000000e1110b210 */ /* 0x050fe40007f3e0ff */
[----:B------:R-:W-:Y:S01]  /*0fe0*/  @!P3 IADD3 R20, P4, PT, R17, R20, RZ ;  /* 0x000000141114b210 */ /* 0x000fe20007f9e0ff */
[----:B0-----:R-:W-:Y:S01]  /*0ff0*/  IMAD.WIDE R30, R25, 0x4, R30 ;  /* 0x00000004191e7825 */ /* 0x001fe200078e021e */
[----:B------:R-:W-:Y:S02]  /*1000*/  @!P3 IADD3.X R17, PT, PT, R24, R15, RZ, P1, !PT ;  /* 0x0000000f1811b210 */ /* 0x000fe40000ffe4ff */
[----:B------:R-:W-:-:S02]  /*1010*/  CS2R R14, SRZ ;  /* 0x00000000000e7805 */ /* 0x000fc4000001ff00 */
[----:B------:R-:W-:Y:S01]  /*1020*/  MOV R62, RZ ;  /* 0x000000ff003e7202 */ /* 0x000fe20000000f00 */
[----:B------:R-:W-:Y:S01]  /*1030*/  @P2 IMAD.WIDE R28, R25, 0x4, R28 ;  /* 0x00000004191c2825 */ /* 0x000fe200078e021c */
[----:B------:R-:W-:Y:S01]  /*1040*/  @!P3 IADD3.X R21, PT, PT, R24, R21, RZ, P4, !PT ;  /* 0x000000151815b210 */ /* 0x000fe200027fe4ff */
[----:B------:R0:W5:Y:S04]  /*1050*/  @!P5 LDG.E R60, desc[UR8][R22.64] ;  /* 0x00000008163cd981 */ /* 0x000168000c1e1900 */
[----:B------:R0:W5:Y:S04]  /*1060*/  @!P3 LDG.E R62, desc[UR8][R16.64] ;  /* 0x00000008103eb981 */ /* 0x000168000c1e1900 */
[----:B------:R0:W5:Y:S04]  /*1070*/  @!P3 LDG.E R61, desc[UR8][R20.64] ;  /* 0x00000008143db981 */ /* 0x000168000c1e1900 */
[----:B------:R0:W5:Y:S04]  /*1080*/  @P2 LDG.E.64 R14, desc[UR8][R28.64] ;  /* 0x000000081c0e2981 */ /* 0x000168000c1e1b00 */
[----:B------:R0:W5:Y:S01]  /*1090*/  LDG.E.64 R32, desc[UR8][R30.64] ;  /* 0x000000081e207981 */ /* 0x000162000c1e1b00 */
[----:B------:R-:W-:Y:S01]  /*10a0*/  UISETP.NE.AND UP0, UPT, UR11, URZ, UPT ;  /* 0x000000ff0b00728c */ /* 0x000fe2000bf05270 */
[----:B--2---:R-:W-:-:S05]  /*10b0*/  FFMA.FTZ R13, -R12, R12, R13 ;  /* 0x0000000c0c0d7223 */ /* 0x004fca000001010d */
[----:B------:R-:W-:-:S13]  /*10c0*/  FSETP.GTU.FTZ.AND P1, PT, R13, RZ, PT ;  /* 0x000000ff0d00720b */ /* 0x000fda0003f3c000 */
[----:B-1----:R-:W1:Y:S02]  /*10d0*/  @P1 LDC R18, c[0x0][0x3c0] ;  /* 0x0000f000ff121b82 */ /* 0x002e640000000800 */
[----:B-1----:R-:W-:Y:S01]  /*10e0*/  @P1 FADD.FTZ R18, R13, R18 ;  /* 0x000000120d121221 */ /* 0x002fe20000010000 */
[----:B------:R-:W-:-:S06]  /*10f0*/  MOV R13, 0x3f800000 ;  /* 0x3f800000000d7802 */ /* 0x000fcc0000000f00 */
[----:B------:R0:W1:Y:S01]  /*1100*/  @P1 MUFU.RSQ R13, R18 ;  /* 0x00000012000d1308 */ /* 0x0000620000001400 */
[----:B------:R-:W-:Y:S05]  /*1110*/  BRA.U UP0, `(.L_x_608) ;  /* 0x0000000900447547 */ /* 0x000fea000b800000 */
[--C-:B-----5:R-:W-:Y:S02]  /*1120*/  HADD2.F32 R19, -RZ, R42.reuse.H0_H0 ;  /* 0x2000002aff137230 */ /* 0x120fe40000004100 */
[----:B0-----:R-:W-:Y:S02]  /*1130*/  HADD2.F32 R23, -RZ, R42.H1_H1 ;  /* 0x3000002aff177230 */ /* 0x001fe40000004100 */
[--C-:B------:R-:W-:Y:S02]  /*1140*/  HADD2.F32 R17, -RZ, R41.reuse.H0_H0 ;  /* 0x20000029ff117230 */ /* 0x100fe40000004100 */
[C---:B------:R-:W-:Y:S01]  /*1150*/  FADD.FTZ R18, -R12.reuse, R19 ;  /* 0x000000130c127221 */ /* 0x040fe20000010100 */
[----:B------:R-:W-:Y:S02]  /*1160*/  HADD2.F32 R25, -RZ, R40.H0_H0 ;  /* 0x20000028ff197230 */ /* 0x000fe40000004100 */
[----:B------:R-:W-:Y:S01]  /*1170*/  FADD.FTZ R20, -R12, R23 ;  /* 0x000000170c147221 */ /* 0x000fe20000010100 */
[----:B------:R-:W-:-:S02]  /*1180*/  HADD2.F32 R16, -RZ, R41.H1_H1 ;  /* 0x30000029ff107230 */ /* 0x000fc40000004100 */
[----:B------:R-:W-:Y:S01]  /*1190*/  FMUL.FTZ R23, R32, R17 ;  /* 0x0000001120177220 */ /* 0x000fe20000410000 */
[-C--:B-1----:R-:W-:Y:S01]  /*11a0*/  FMUL.FTZ R18, R18, R13.reuse ;  /* 0x0000000d12127220 */ /* 0x082fe20000410000 */
[----:B------:R-:W-:Y:S01]  /*11b0*/  FADD.FTZ R24, -R12, R25 ;  /* 0x000000190c187221 */ /* 0x000fe20000010100 */
[----:B------:R-:W-:Y:S02]  /*11c0*/  HADD2.F32 R21, -RZ, R39.H0_H0 ;  /* 0x20000027ff157230 */ /* 0x000fe40000004100 */
[----:B------:R-:W-:Y:S01]  /*11d0*/  FMUL.FTZ R22, R33, R16 ;  /* 0x0000001021167220 */ /* 0x000fe20000410000 */
[----:B------:R-:W-:Y:S01]  /*11e0*/  FMUL.FTZ R19, R20, R13 ;  /* 0x0000000d14137220 */ /* 0x000fe20000410000 */
[----:B------:R-:W-:Y:S01]  /*11f0*/  FADD.FTZ R25, RZ, R23 ;  /* 0x00000017ff197221 */ /* 0x000fe20000010000 */
[----:B------:R-:W-:Y:S01]  /*1200*/  FFMA.FTZ R20, R18, R23, RZ ;  /* 0x0000001712147223 */ /* 0x000fe200000100ff */
[----:B------:R-:W-:Y:S01]  /*1210*/  FFMA.FTZ R26, R17, R18, RZ ;  /* 0x00000012111a7223 */ /* 0x000fe200000100ff */
[----:B------:R-:W-:Y:S01]  /*1220*/  FMUL.FTZ R27, R24, R13 ;  /* 0x0000000d181b7220 */ /* 0x000fe20000410000 */
[----:B------:R-:W-:Y:S01]  /*1230*/  FADD.FTZ R18, R22, R25 ;  /* 0x0000001916127221 */ /* 0x000fe20000010000 */
[----:B------:R-:W-:Y:S01]  /*1240*/  FFMA.FTZ R20, R19, R22, R20 ;  /* 0x0000001613147223 */ /* 0x000fe20000010014 */
[----:B------:R-:W-:Y:S01]  /*1250*/  FMUL.FTZ R25, R32, R21 ;  /* 0x0000001520197220 */ /* 0x000fe20000410000 */
[----:B------:R-:W-:Y:S01]  /*1260*/  FADD.FTZ R28, RZ, R17 ;  /* 0x00000011ff1c7221 */ /* 0x000fe20000010000 */
[----:B------:R-:W-:-:S02]  /*1270*/  HADD2.F32 R23, -RZ, R40.H1_H1 ;  /* 0x30000028ff177230 */ /* 0x000fc40000004100 */
[----:B------:R-:W-:Y:S01]  /*1280*/  FFMA.FTZ R19, R16, R19, RZ ;  /* 0x0000001310137223 */ /* 0x000fe200000100ff */
[----:B------:R-:W-:Y:S01]  /*1290*/  FADD.FTZ R18, R18, R25 ;  /* 0x0000001912127221 */ /* 0x000fe20000010000 */
[----:B------:R-:W-:Y:S01]  /*12a0*/  FFMA.FTZ R20, R27, R25, R20 ;  /* 0x000000191b147223 */ /* 0x000fe20000010014 */
[----:B------:R-:W-:Y:S02]  /*12b0*/  HADD2.F32 R25, -RZ, R38.H0_H0 ;  /* 0x20000026ff197230 */ /* 0x000fe40000004100 */
[C---:B------:R-:W-:Y:S01]  /*12c0*/  FADD.FTZ R17, R21.reuse, R28 ;  /* 0x0000001c15117221 */ /* 0x040fe20000010000 */
[----:B------:R-:W-:Y:S01]  /*12d0*/  FFMA.FTZ R21, R21, R27, R26 ;  /* 0x0000001b15157223 */ /* 0x000fe2000001001a */
[----:B------:R-:W-:Y:S02]  /*12e0*/  HADD2.F32 R24, -RZ, R39.H1_H1 ;  /* 0x30000027ff187230 */ /* 0x000fe40000004100 */
[C---:B------:R-:W-:Y:S01]  /*12f0*/  FADD.FTZ R26, -R12.reuse, R23 ;  /* 0x000000170c1a7221 */ /* 0x040fe20000010100 */
[----:B------:R-:W-:Y:S01]  /*1300*/  FADD.FTZ R23, RZ, R16 ;  /* 0x00000010ff177221 */ /* 0x000fe20000010000 */
[----:B------:R-:W-:Y:S01]  /*1310*/  FADD.FTZ R28, -R12, R25 ;  /* 0x000000190c1c7221 */ /* 0x000fe20000010100 */
[----:B------:R-:W-:-:S02]  /*1320*/  HADD2.F32 R22, -RZ, R37.H0_H0 ;  /* 0x20000025ff167230 */ /* 0x000fc40000004100 */
[----:B------:R-:W-:Y:S01]  /*1330*/  FMUL.FTZ R27, R33, R24 ;  /* 0x00000018211b7220 */ /* 0x000fe20000410000 */
[----:B------:R-:W-:Y:S01]  /*1340*/  FADD.FTZ R16, R24, R23 ;  /* 0x0000001718107221 */ /* 0x000fe20000010000 */
[-C--:B------:R-:W-:Y:S01]  /*1350*/  FMUL.FTZ R23, R28, R13.reuse ;  /* 0x0000000d1c177220 */ /* 0x080fe20000410000 */
[----:B------:R-:W-:Y:S01]  /*1360*/  FMUL.FTZ R25, R26, R13 ;  /* 0x0000000d1a197220 */ /* 0x000fe20000410000 */
[----:B------:R-:W-:Y:S02]  /*1370*/  HADD2.F32 R29, -RZ, R38.H1_H1 ;  /* 0x30000026ff1d7230 */ /* 0x000fe40000004100 */
[----:B------:R-:W-:Y:S01]  /*1380*/  FADD.FTZ R17, R17, R22 ;  /* 0x0000001611117221 */ /* 0x000fe20000010000 */
[----:B------:R-:W-:Y:S01]  /*1390*/  FFMA.FTZ R21, R22, R23, R21 ;  /* 0x0000001716157223 */ /* 0x000fe20000010015 */
[----:B------:R-:W-:Y:S01]  /*13a0*/  FMUL.FTZ R31, R32, R22 ;  /* 0x00000016201f7220 */ /* 0x000fe20000410000 */
[----:B------:R-:W-:Y:S01]  /*13b0*/  FADD.FTZ R18, R27, R18 ;  /* 0x000000121b127221 */ /* 0x000fe20000010000 */
[----:B------:R-:W-:Y:S01]  /*13c0*/  FFMA.FTZ R19, R24, R25, R19 ;  /* 0x0000001918137223 */ /* 0x000fe20000010013 */
[----:B------:R-:W-:Y:S01]  /*13d0*/  FFMA.FTZ R20, R25, R27, R20 ;  /* 0x0000001b19147223 */ /* 0x000fe20000010014 */
[----:B------:R-:W-:-:S02]  /*13e0*/  HADD2.F32 R22, -RZ, R37.H1_H1 ;  /* 0x30000025ff167230 */ /* 0x000fc40000004100 */
[----:B------:R-:W-:Y:S01]  /*13f0*/  FADD.FTZ R24, -R12, R29 ;  /* 0x0000001d0c187221 */ /* 0x000fe20000010100 */
[----:B------:R-:W-:Y:S01]  /*1400*/  FADD.FTZ R18, R18, R31 ;  /* 0x0000001f12127221 */ /* 0x000fe20000010000 */
[----:B------:R-:W-:Y:S01]  /*1410*/  FFMA.FTZ R31, R23, R31, R20 ;  /* 0x0000001f171f7223 */ /* 0x000fe20000010014 */
[--C-:B------:R-:W-:Y:S02]  /*1420*/  HADD2.F32 R25, -RZ, R36.reuse.H0_H0 ;  /* 0x20000024ff197230 */ /* 0x100fe40000004100 */
[----:B------:R-:W-:Y:S01]  /*1430*/  FMUL.FTZ R24, R24, R13 ;  /* 0x0000000d18187220 */ /* 0x000fe20000410000 */
[----:B------:R-:W-:Y:S01]  /*1440*/  FMUL.FTZ R23, R33, R22 ;  /* 0x0000001621177220 */ /* 0x000fe20000410000 */
[----:B------:R-:W-:Y:S02]  /*1450*/  HADD2.F32 R27, -RZ, R36.H1_H1 ;  /* 0x30000024ff1b7230 */ /* 0x000fe40000004100 */
[----:B------:R-:W-:Y:S01]  /*1460*/  FADD.FTZ R16, R16, R22 ;  /* 0x0000001610107221 */ /* 0x000fe20000010000 */
[----:B------:R-:W-:Y:S01]  /*1470*/  FFMA.FTZ R19, R22, R24, R19 ;  /* 0x0000001816137223 */ /* 0x000fe20000010013 */
[----:B------:R-:W-:Y:S01]  /*1480*/  FFMA.FTZ R20, R24, R23, R31 ;  /* 0x0000001718147223 */ /* 0x000fe2000001001f */
[----:B------:R-:W-:Y:S01]  /*1490*/  FADD.FTZ R22, -R12, R25 ;  /* 0x000000190c167221 */ /* 0x000fe20000010100 */
[----:B------:R-:W-:-:S02]  /*14a0*/  HADD2.F32 R24, -RZ, R11.H0_H0 ;  /* 0x2000000bff187230 */ /* 0x000fc40000004100 */
[----:B------:R-:W-:Y:S01]  /*14b0*/  FADD.FTZ R28, -R12, R27 ;  /* 0x0000001b0c1c7221 */ /* 0x000fe20000010100 */
[----:B------:R-:W-:Y:S01]  /*14c0*/  FADD.FTZ R18, R23, R18 ;  /* 0x0000001217127221 */ /* 0x000fe20000010000 */
[----:B------:R-:W-:Y:S02]  /*14d0*/  HADD2.F32 R26, -RZ, R11.H1_H1 ;  /* 0x3000000bff1a7230 */ /* 0x000fe40000004100 */
[-C--:B------:R-:W-:Y:S01]  /*14e0*/  FMUL.FTZ R23, R22, R13.reuse ;  /* 0x0000000d16177220 */ /* 0x080fe20000410000 */
[----:B------:R-:W-:Y:S02]  /*14f0*/  HADD2.F32 R29, -RZ, R55.H0_H0 ;  /* 0x20000037ff1d7230 */ /* 0x000fe40000004100 */
[----:B------:R-:W-:Y:S01]  /*1500*/  FMUL.FTZ R22, R28, R13 ;  /* 0x0000000d1c167220 */ /* 0x000fe20000410000 */
[----:B------:R-:W-:Y:S01]  /*1510*/  FMUL.FTZ R25, R32, R24 ;  /* 0x0000001820197220 */ /* 0x000fe20000410000 */
[----:B------:R-:W-:Y:S01]  /*1520*/  FFMA.FTZ R21, R24, R23, R21 ;  /* 0x0000001718157223 */ /* 0x000fe20000010015 */
[----:B------:R-:W-:Y:S01]  /*1530*/  FADD.FTZ R16, R16, R26 ;  /* 0x0000001a10107221 */ /* 0x000fe20000010000 */
[----:B------:R-:W-:Y:S01]  /*1540*/  FFMA.FTZ R19, R26, R22, R19 ;  /* 0x000000161a137223 */ /* 0x000fe20000010013 */
[----:B------:R-:W-:Y:S01]  /*1550*/  FMUL.FTZ R27, R33, R26 ;  /* 0x0000001a211b7220 */ /* 0x000fe20000410000 */
[----:B------:R-:W-:Y:S01]  /*1560*/  FFMA.FTZ R23, R23, R25, R20 ;  /* 0x0000001917177223 */ /* 0x000fe20000010014 */
[----:B------:R-:W-:Y:S01]  /*1570*/  FADD.FTZ R26, -R12, R29 ;  /* 0x0000001d0c1a7221 */ /* 0x000fe20000010100 */
[----:B------:R-:W-:Y:S01]  /*1580*/  FADD.FTZ R17, R17, R24 ;  /* 0x0000001811117221 */ /* 0x000fe20000010000 */
[----:B------:R-:W-:Y:S01]  /*1590*/  FADD.FTZ R18, R18, R25 ;  /* 0x0000001912127221 */ /* 0x000fe20000010000 */
[----:B------:R-:W-:-:S02]  /*15a0*/  HADD2.F32 R24, -RZ, R56.H0_H0 ;  /* 0x20000038ff187230 */ /* 0x000fc40000004100 */
[----:B------:R-:W-:Y:S01]  /*15b0*/  FFMA.FTZ R20, R22, R27, R23 ;  /* 0x0000001b16147223 */ /* 0x000fe20000010017 */
[----:B------:R-:W-:Y:S01]  /*15c0*/  FMUL.FTZ R25, R26, R13 ;  /* 0x0000000d1a197220 */ /* 0x000fe20000410000 */
[----:B------:R-:W-:Y:S02]  /*15d0*/  HADD2.F32 R23, -RZ, R55.H1_H1 ;  /* 0x30000037ff177230 */ /* 0x000fe40000004100 */
[----:B------:R-:W-:Y:S01]  /*15e0*/  FADD.FTZ R18, R27, R18 ;  /* 0x000000121b127221 */ /* 0x000fe20000010000 */
[----:B------:R-:W-:Y:S01]  /*15f0*/  FMUL.FTZ R27, R32, R24 ;  /* 0x00000018201b7220 */ /* 0x000fe20000410000 */
[----:B------:R-:W-:Y:S01]  /*1600*/  FADD.FTZ R17, R17, R24 ;  /* 0x0000001811117221 */ /* 0x000fe20000010000 */
[----:B------:R-:W-:Y:S01]  /*1610*/  FFMA.FTZ R21, R24, R25, R21 ;  /* 0x0000001918157223 */ /* 0x000fe20000010015 */
[----:B------:R-:W-:Y:S01]  /*1620*/  FADD.FTZ R22, -R12, R23 ;  /* 0x000000170c167221 */ /* 0x000fe20000010100 */
[----:B------:R-:W-:Y:S02]  /*1630*/  HADD2.F32 R24, -RZ, R56.H1_H1 ;  /* 0x30000038ff187230 */ /* 0x000fe40000004100 */
[----:B------:R-:W-:Y:S01]  /*1640*/  FADD.FTZ R18, R18, R27 ;  /* 0x0000001b12127221 */ /* 0x000fe20000010000 */
[----:B------:R-:W-:-:S02]  /*1650*/  HADD2.F32 R29, -RZ, R57.H0_H0 ;  /* 0x20000039ff1d7230 */ /* 0x000fc40000004100 */
[----:B------:R-:W-:Y:S01]  /*1660*/  FFMA.FTZ R20, R25, R27, R20 ;  /* 0x0000001b19147223 */ /* 0x000fe20000010014 */
[--C-:B------:R-:W-:Y:S02]  /*1670*/  HADD2.F32 R26, -RZ, R58.reuse.H0_H0 ;  /* 0x2000003aff1a7230 */ /* 0x100fe40000004100 */
[----:B------:R-:W-:Y:S01]  /*1680*/  FMUL.FTZ R23, R22, R13 ;  /* 0x0000000d16177220 */ /* 0x000fe20000410000 */
[----:B------:R-:W-:Y:S02]  /*1690*/  HADD2.F32 R27, -RZ, R57.H1_H1 ;  /* 0x30000039ff1b7230 */ /* 0x000fe40000004100 */
[----:B------:R-:W-:Y:S01]  /*16a0*/  FMUL.FTZ R25, R33, R24 ;  /* 0x0000001821197220 */ /* 0x000fe20000410000 */
[----:B------:R-:W-:Y:S01]  /*16b0*/  FADD.FTZ R28, -R12, R29 ;  /* 0x0000001d0c1c7221 */ /* 0x000fe20000010100 */
[----:B------:R-:W-:Y:S01]  /*16c0*/  FFMA.FTZ R19, R24, R23, R19 ;  /* 0x0000001718137223 */ /* 0x000fe20000010013 */
[----:B------:R-:W-:Y:S01]  /*16d0*/  FADD.FTZ R16, R16, R24 ;  /* 0x0000001810107221 */ /* 0x000fe20000010000 */
[----:B------:R-:W-:Y:S01]  /*16e0*/  FMUL.FTZ R29, R32, R26 ;  /* 0x0000001a201d7220 */ /* 0x000fe20000410000 */
[----:B------:R-:W-:Y:S01]  /*16f0*/  FADD.FTZ R18, R25, R18 ;  /* 0x0000001219127221 */ /* 0x000fe20000010000 */
[----:B------:R-:W-:Y:S01]  /*1700*/  FFMA.FTZ R23, R23, R25, R20 ;  /* 0x0000001917177223 */ /* 0x000fe20000010014 */
[----:B------:R-:W-:Y:S01]  /*1710*/  FMUL.FTZ R22, R28, R13 ;  /* 0x0000000d1c167220 */ /* 0x000fe20000410000 */
[----:B------:R-:W-:Y:S01]  /*1720*/  FADD.FTZ R24, -R12, R27 ;  /* 0x0000001b0c187221 */ /* 0x000fe20000010100 */
[----:B------:R-:W-:-:S02]  /*1730*/  HADD2.F32 R20, -RZ, R58.H1_H1 ;  /* 0x3000003aff147230 */ /* 0x000fc40000004100 */
[----:B------:R-:W-:Y:S01]  /*1740*/  FADD.FTZ R18, R18, R29 ;  /* 0x0000001d12127221 */ /* 0x000fe20000010000 */
[--C-:B------:R-:W-:Y:S02]  /*1750*/  HADD2.F32 R25, -RZ, R59.reuse.H0_H0 ;  /* 0x2000003bff197230 */ /* 0x100fe40000004100 */
[----:B------:R-:W-:Y:S01]  /*1760*/  FADD.FTZ R17, R17, R26 ;  /* 0x0000001a11117221 */ /* 0x000fe20000010000 */
[----:B------:R-:W-:Y:S01]  /*1770*/  FFMA.FTZ R21, R26, R22, R21 ;  /* 0x000000161a157223 */ /* 0x000fe20000010015 */
[----:B------:R-:W-:Y:S01]  /*1780*/  FMUL.FTZ R24, R24, R13 ;  /* 0x0000000d18187220 */ /* 0x000fe20000410000 */
[----:B------:R-:W-:Y:S01]  /*1790*/  FFMA.FTZ R29, R22, R29, R23 ;  /* 0x0000001d161d7223 */ /* 0x000fe20000010017 */
[----:B------:R-:W-:Y:S01]  /*17a0*/  FMUL.FTZ R23, R33, R20 ;  /* 0x0000001421177220 */ /* 0x000fe20000410000 */
[----:B------:R-:W-:Y:S02]  /*17b0*/  HADD2.F32 R22, -RZ, R60.H0_H0 ;  /* 0x2000003cff167230 */ /* 0x000fe40000004100 */
[----:B------:R-:W-:Y:S01]  /*17c0*/  FADD.FTZ R26, -R12, R25 ;  /* 0x000000190c1a7221 */ /* 0x000fe20000010100 */
[----:B------:R-:W-:-:S02]  /*17d0*/  HADD2.F32 R27, -RZ, R59.H1_H1 ;  /* 0x3000003bff1b7230 */ /* 0x000fc40000004100 */
[----:B------:R-:W-:Y:S01]  /*17e0*/  FADD.FTZ R16, R16, R20 ;  /* 0x0000001410107221 */ /* 0x000fe20000010000 */
[----:B------:R-:W-:Y:S01]  /*17f0*/  FFMA.FTZ R19, R20, R24, R19 ;  /* 0x0000001814137223 */ /* 0x000fe20000010013 */
[----:B------:R-:W-:Y:S01]  /*1800*/  FADD.FTZ R20, R23, R18 ;  /* 0x0000001217147221 */ /* 0x000fe20000010000 */
[----:B------:R-:W-:Y:S01]  /*1810*/  FFMA.FTZ R29, R24, R23, R29 ;  /* 0x00000017181d7223 */ /* 0x000fe2000001001d */
[----:B------:R-:W-:Y:S01]  /*1820*/  FMUL.FTZ R26, R26, R13 ;  /* 0x0000000d1a1a7220 */ /* 0x000fe20000410000 */
[----:B------:R-:W-:Y:S02]  /*1830*/  HADD2.F32 R18, -RZ, R60.H1_H1 ;  /* 0x3000003cff127230 */ /* 0x000fe40000004100 */
[----:B------:R-:W-:Y:S01]  /*1840*/  FMUL.FTZ R23, R32, R22 ;  /* 0x0000001620177220 */ /* 0x000fe20000410000 */
[----:B------:R-:W-:Y:S01]  /*1850*/  FADD.FTZ R24, -R12, R27 ;  /* 0x0000001b0c187221 */ /* 0x000fe20000010100 */
[----:B------:R-:W-:Y:S02]  /*1860*/  HADD2.F32 R27, -RZ, R62.H0_H0 ;  /* 0x2000003eff1b7230 */ /* 0x000fe40000004100 */
[----:B------:R-:W-:Y:S01]  /*1870*/  FADD.FTZ R17, R17, R22 ;  /* 0x0000001611117221 */ /* 0x000fe20000010000 */
[----:B------:R-:W-:Y:S01]  /*1880*/  FFMA.FTZ R21, R22, R26, R21 ;  /* 0x0000001a16157223 */ /* 0x000fe20000010015 */
[----:B------:R-:W-:Y:S01]  /*1890*/  FADD.FTZ R22, R20, R23 ;  /* 0x0000001714167221 */ /* 0x000fe20000010000 */
[----:B------:R-:W-:Y:S01]  /*18a0*/  FFMA.FTZ R29, R26, R23, R29 ;  /* 0x000000171a1d7223 */ /* 0x000fe2000001001d */
[----:B------:R-:W-:Y:S01]  /*18b0*/  FMUL.FTZ R23, R33, R18 ;  /* 0x0000001221177220 */ /* 0x000fe20000410000 */
[----:B------:R-:W-:Y:S01]  /*18c0*/  FMUL.FTZ R24, R24, R13 ;  /* 0x0000000d18187220 */ /* 0x000fe20000410000 */
[----:B------:R-:W-:-:S02]  /*18d0*/  HADD2.F32 R20, -RZ, R61.H0_H0 ;  /* 0x2000003dff147230 */ /* 0x000fc40000004100 */
[----:B------:R-:W-:Y:S01]  /*18e0*/  FADD.FTZ R26, -R12, R27 ;  /* 0x0000001b0c1a7221 */ /* 0x000fe20000010100 */
[----:B------:R-:W-:Y:S02]  /*18f0*/  HADD2.F32 R27, -RZ, R62.H1_H1 ;  /* 0x3000003eff1b7230 */ /* 0x000fe40000004100 */
[----:B------:R-:W-:Y:S01]  /*1900*/  FADD.FTZ R25, R23, R22 ;  /* 0x0000001617197221 */ /* 0x000fe20000010000 */
[----:B------:R-:W-:Y:S01]  /*1910*/  FFMA.FTZ R19, R18, R24, R19 ;  /* 0x0000001812137223 */ /* 0x000fe20000010013 */
[----:B------:R-:W-:Y:S01]  /*1920*/  FFMA.FTZ R22, R24, R23, R29 ;  /* 0x0000001718167223 */ /* 0x000fe2000001001d */
[----:B------:R-:W-:Y:S02]  /*1930*/  HADD2.F32 R24, -RZ, R61.H1_H1 ;  /* 0x3000003dff187230 */ /* 0x000fe40000004100 */
[----:B------:R-:W-:Y:S01]  /*1940*/  FMUL.FTZ R28, R32, R20 ;  /* 0x00000014201c7220 */ /* 0x000fe20000410000 */
[-C--:B------:R-:W-:Y:S01]  /*1950*/  FMUL.FTZ R23, R26, R13.reuse ;  /* 0x0000000d1a177220 */ /* 0x080fe20000410000 */
[----:B------:R-:W-:Y:S01]  /*1960*/  FADD.FTZ R26, -R12, R27 ;  /* 0x0000001b0c1a7221 */ /* 0x000fe20000010100 */
[----:B------:R-:W-:Y:S01]  /*1970*/  FADD.FTZ R27, R16, R18 ;  /* 0x00000012101b7221 */ /* 0x000fe20000010000 */
[----:B------:R-:W-:Y:S01]  /*1980*/  FADD.FTZ R30, R25, R28 ;  /* 0x0000001c191e7221 */ /* 0x000fe20000010000 */
[----:B------:R-:W-:Y:S01]  /*1990*/  FMUL.FTZ R25, R33, R24 ;  /* 0x0000001821197220 */ /* 0x000fe20000410000 */
        /* <DEDUP_REMOVED lines=9> */
.L_x_608:
[--C-:B0----5:R-:W-:Y:S02]  /*1a30*/  HADD2.F32 R17, -RZ, R42.reuse.H0_H0 ;  /* 0x2000002aff117230 */ /* 0x121fe40000004100 */
[----:B------:R-:W-:Y:S02]  /*1a40*/  HADD2.F32 R19, -RZ, R42.H1_H1 ;  /* 0x3000002aff137230 */ /* 0x000fe40000004100 */
[--C-:B------:R-:W-:Y:S02]  /*1a50*/  HADD2.F32 R25, -RZ, R40.reuse.H0_H0 ;  /* 0x20000028ff197230 */ /* 0x100fe40000004100 */
[----:B------:R-:W-:Y:S01]  /*1a60*/  FADD.FTZ R16, -R12, R17 ;  /* 0x000000110c107221 */ /* 0x000fe20000010100 */
[----:B------:R-:W-:Y:S02]  /*1a70*/  HADD2.F32 R27, -RZ, R40.H1_H1 ;  /* 0x30000028ff1b7230 */ /* 0x000fe40000004100 */
[----:B------:R-:W-:Y:S02]  /*1a80*/  HADD2.F32 R28, -RZ, R39.H0_H0 ;  /* 0x20000027ff1c7230 */ /* 0x000fe40000004100 */
[----:B-1----:R-:W-:Y:S01]  /*1a90*/  FMUL.FTZ R17, R16, R13 ;  /* 0x0000000d10117220 */ /* 0x002fe20000410000 */
[C---:B------:R-:W-:Y:S01]  /*1aa0*/  FADD.FTZ R16, -R12.reuse, R19 ;  /* 0x000000130c107221 */ /* 0x040fe20000010100 */
[C---:B------:R-:W-:Y:S01]  /*1ab0*/  FADD.FTZ R24, -R12.reuse, R25 ;  /* 0x000000190c187221 */ /* 0x040fe20000010100 */
[----:B------:R-:W-:Y:S01]  /*1ac0*/  FADD.FTZ R30, -R12, R27 ;  /* 0x0000001b0c1e7221 */ /* 0x000fe20000010100 */
[--C-:B------:R-:W-:Y:S01]  /*1ad0*/  FFMA.FTZ R18, R32, R17, R14.reuse ;  /* 0x0000001120127223 */ /* 0x100fe2000001000e */
[-C--:B------:R-:W-:Y:S01]  /*1ae0*/  FMUL.FTZ R16, R16, R13.reuse ;  /* 0x0000000d10107220 */ /* 0x080fe20000410000 */
[-C--:B------:R-:W-:Y:S01]  /*1af0*/  FMUL.FTZ R35, R24, R13.reuse ;  /* 0x0000000d18237220 */ /* 0x080fe20000410000 */
[----:B------:R-:W-:Y:S01]  /*1b00*/  FMUL.FTZ R30, R30, R13 ;  /* 0x0000000d1e1e7220 */ /* 0x000fe20000410000 */
[----:B------:R-:W-:Y:S01]  /*1b10*/  FMUL.FTZ R21, R18, -1.4426950216293334961 ;  /* 0xbfb8aa3b12157820 */ /* 0x000fe20000410000 */
[C-C-:B------:R-:W-:Y:S01]  /*1b20*/  FFMA.FTZ R19, R33.reuse, R16, R15.reuse ;  /* 0x0000001021137223 */ /* 0x140fe2000001000f */
[----:B------:R-:W-:Y:S01]  /*1b30*/  FFMA.FTZ R34, R32, R35, R14 ;  /* 0x0000002320227223 */ /* 0x000fe2000001000e */
[----:B------:R-:W-:Y:S01]  /*1b40*/  FFMA.FTZ R29, R33, R30, R15 ;  /* 0x0000001e211d7223 */ /* 0x000fe2000001000f */
[----:B------:R-:W-:-:S02]  /*1b50*/  HADD2.F32 R27, -RZ, R38.H1_H1 ;  /* 0x30000026ff1b7230 */ /* 0x000fc40000004100 */
[----:B------:R-:W-:Y:S01]  /*1b60*/  FMUL.FTZ R23, R19, -1.4426950216293334961 ;  /* 0xbfb8aa3b13177820 */ /* 0x000fe20000410000 */
[----:B------:R-:W0:Y:S01]  /*1b70*/  MUFU.EX2 R21, R21 ;  /* 0x0000001500157308 */ /* 0x000e220000000800 */
[----:B------:R-:W-:Y:S01]  /*1b80*/  FMUL.FTZ R26, R29, -1.4426950216293334961 ;  /* 0xbfb8aa3b1d1a7820 */ /* 0x000fe20000410000 */
[----:B------:R-:W-:-:S06]  /*1b90*/  HADD2.F32 R68, -RZ, R39.H1_H1 ;  /* 0x30000027ff447230 */ /* 0x000fcc0000004100 */
[----:B------:R-:W1:Y:S08]  /*1ba0*/  MUFU.EX2 R23, R23 ;  /* 0x0000001700177308 */ /* 0x000e700000000800 */
[----:B------:R-:W-:Y:S01]  /*1bb0*/  MUFU.EX2 R26, R26 ;  /* 0x0000001a001a7308 */ /* 0x000fe20000000800 */
[----:B0-----:R-:W-:Y:S01]  /*1bc0*/  FADD.FTZ R22, R21, 1 ;  /* 0x3f80000015167421 */ /* 0x001fe20000010000 */
[----:B------:R-:W-:-:S06]  /*1bd0*/  HADD2.F32 R21, -RZ, R41.H0_H0 ;  /* 0x20000029ff157230 */ /* 0x000fcc0000004100 */
[----:B------:R-:W0:Y:S01]  /*1be0*/  MUFU.RCP R22, R22 ;  /* 0x0000001600167308 */ /* 0x000e220000001000 */
[----:B-1----:R-:W-:Y:S01]  /*1bf0*/  FADD.FTZ R20, R23, 1 ;  /* 0x3f80000017147421 */ /* 0x002fe20000010000 */
[----:B------:R-:W-:-:S06]  /*1c00*/  FMUL.FTZ R23, R34, -1.4426950216293334961 ;  /* 0xbfb8aa3b22177820 */ /* 0x000fcc0000410000 */
[----:B------:R-:W1:Y:S08]  /*1c10*/  MUFU.RCP R20, R20 ;  /* 0x0000001400147308 */ /* 0x000e700000001000 */
[----:B------:R-:W2:Y:S01]  /*1c20*/  MUFU.EX2 R23, R23 ;  /* 0x0000001700177308 */ /* 0x000ea20000000800 */
[----:B0-----:R-:W-:Y:S01]  /*1c30*/  FADD.FTZ R25, -R22, 1 ;  /* 0x3f80000016197421 */ /* 0x001fe20000010100 */
[----:B------:R-:W-:-:S03]  /*1c40*/  FMUL.FTZ R21, R21, R22 ;  /* 0x0000001615157220 */ /* 0x000fc60000410000 */
[----:B------:R-:W-:Y:S01]  /*1c50*/  FFMA.FTZ R18, R18, R25, 1 ;  /* 0x3f80000012127423 */ /* 0x000fe20000010019 */
[----:B------:R-:W-:-:S03]  /*1c60*/  HADD2.F32 R25, -RZ, R38.H0_H0 ;  /* 0x20000026ff197230 */ /* 0x000fc60000004100 */
[----:B------:R-:W-:Y:S01]  /*1c70*/  FMUL.FTZ R18, R21, R18 ;  /* 0x0000001215127220 */ /* 0x000fe20000410000 */
[----:B-1----:R-:W-:Y:S01]  /*1c80*/  FADD.FTZ R22, -R20, 1 ;  /* 0x3f80000014167421 */ /* 0x002fe20000010100 */
[----:B------:R-:W-:Y:S01]  /*1c90*/  FADD.FTZ R24, -R12, R25 ;  /* 0x000000190c187221 */ /* 0x000fe20000010100 */
[----:B------:R-:W-:Y:S02]  /*1ca0*/  HADD2.F32 R25, -RZ, R41.H1_H1 ;  /* 0x30000029ff197230 */ /* 0x000fe40000004100 */
[----:B------:R-:W-:Y:S01]  /*1cb0*/  FFMA.FTZ R22, R19, R22, 1 ;  /* 0x3f80000013167423 */ /* 0x000fe20000010016 */
[----:B------:R-:W-:Y:S01]  /*1cc0*/  FMUL.FTZ R21, R24, R13 ;  /* 0x0000000d18157220 */ /* 0x000fe20000410000 */
[----:B------:R-:W-:Y:S01]  /*1cd0*/  FADD.FTZ R24, -R12, R27 ;  /* 0x0000001b0c187221 */ /* 0x000fe20000010100 */
[----:B------:R-:W-:Y:S01]  /*1ce0*/  FMUL.FTZ R25, R25, R20 ;  /* 0x0000001419197220 */ /* 0x000fe20000410000 */
[----:B--2---:R-:W-:Y:S01]  /*1cf0*/  FADD.FTZ R23, R23, 1 ;  /* 0x3f80000017177421 */ /* 0x004fe20000010000 */
[----:B------:R-:W-:Y:S01]  /*1d00*/  FFMA.FTZ R19, R32, R21, R14 ;  /* 0x0000001520137223 */ /* 0x000fe2000001000e */
[----:B------:R-:W-:Y:S01]  /*1d10*/  FMUL.FTZ R24, R24, R13 ;  /* 0x0000000d18187220 */ /* 0x000fe20000410000 */
[----:B------:R-:W-:Y:S01]  /*1d20*/  FADD.FTZ R27, R26, 1 ;  /* 0x3f8000001a1b7421 */ /* 0x000fe20000010000 */
[----:B------:R-:W-:Y:S01]  /*1d30*/  FMUL.FTZ R25, R25, R22 ;  /* 0x0000001619197220 */ /* 0x000fe20000410000 */
[----:B------:R-:W-:Y:S01]  /*1d40*/  FMUL.FTZ R22, R19, -1.4426950216293334961 ;  /* 0xbfb8aa3b13167820 */ /* 0x000fe20000410000 */
[----:B------:R-:W-:Y:S01]  /*1d50*/  FFMA.FTZ R20, R33, R24, R15 ;  /* 0x0000001821147223 */ /* 0x000fe2000001000f */
[----:B------:R-:W0:Y:S03]  /*1d60*/  MUFU.RCP R23, R23 ;  /* 0x0000001700177308 */ /* 0x000e260000001000 */
[----:B------:R-:W-:-:S05]  /*1d70*/  FMUL.FTZ R26, R20, -1.4426950216293334961 ;  /* 0xbfb8aa3b141a7820 */ /* 0x000fca0000410000 */
[----:B------:R-:W1:Y:S08]  /*1d80*/  MUFU.RCP R27, R27 ;  /* 0x0000001b001b7308 */ /* 0x000e700000001000 */
[----:B------:R-:W2:Y:S01]  /*1d90*/  MUFU.EX2 R22, R22 ;  /* 0x0000001600167308 */ /* 0x000ea20000000800 */
[----:B0-----:R-:W-:Y:S01]  /*1da0*/  FADD.FTZ R31, -R23, 1 ;  /* 0x3f800000171f7421 */ /* 0x001fe20000010100 */
[----:B------:R-:W-:-:S03]  /*1db0*/  FMUL.FTZ R23, R28, R23 ;  /* 0x000000171c177220 */ /* 0x000fc60000410000 */
[----:B------:R-:W-:-:S03]  /*1dc0*/  FFMA.FTZ R34, R34, R31, 1 ;  /* 0x3f80000022227423 */ /* 0x000fc6000001001f */
[----:B------:R-:W0:Y:S01]  /*1dd0*/  MUFU.EX2 R26, R26 ;  /* 0x0000001a001a7308 */ /* 0x000e220000000800 */
[----:B-1----:R-:W-:Y:S01]  /*1de0*/  FADD.FTZ R28, -R27, 1 ;  /* 0x3f8000001b1c7421 */ /* 0x002fe20000010100 */
[----:B------:R-:W-:-:S03]  /*1df0*/  FMUL.FTZ R34, R23, R34 ;  /* 0x0000002217227220 */ /* 0x000fc60000410000 */
[----:B------:R-:W-:Y:S01]  /*1e00*/  FFMA.FTZ R29, R29, R28, 1 ;  /* 0x3f8000001d1d7423 */ /* 0x000fe2000001001c */
[----:B--2---:R-:W-:-:S06]  /*1e10*/  FADD.FTZ R22, R22, 1 ;  /* 0x3f80000016167421 */ /* 0x004fcc0000010000 */
[----:B------:R-:W1:Y:S01]  /*1e20*/  MUFU.RCP R22, R22 ;  /* 0x0000001600167308 */ /* 0x000e620000001000 */
[----:B0-----:R-:W-:Y:S01]  /*1e30*/  FADD.FTZ R28, R26, 1 ;  /* 0x3f8000001a1c7421 */ /* 0x001fe20000010000 */
[----:B------:R-:W-:Y:S01]  /*1e40*/  FMUL.FTZ R26, R68, R27 ;  /* 0x0000001b441a7220 */ /* 0x000fe20000410000 */
[----:B------:R-:W-:-:S03]  /*1e50*/  HADD2.F32 R27, -RZ, R37.H0_H0 ;  /* 0x20000025ff1b7230 */ /* 0x000fc60000004100 */
[----:B------:R-:W-:Y:S02]  /*1e60*/  FMUL.FTZ R29, R26, R29 ;  /* 0x0000001d1a1d7220 */ /* 0x000fe40000410000 */
[----:B------:R-:W0:Y:S01]  /*1e70*/  MUFU.RCP R28, R28 ;  /* 0x0000001c001c7308 */ /* 0x000e220000001000 */
[----:B-1----:R-:W-:Y:S01]  /*1e80*/  FADD.FTZ R68, -R22, 1 ;  /* 0x3f80000016447421 */ /* 0x002fe20000010100 */
[----:B------:R-:W-:Y:S01]  /*1e90*/  FMUL.FTZ R22, R27, R22 ;  /* 0x000000161b167220 */ /* 0x000fe20000410000 */
[----:B------:R-:W-:Y:S02]  /*1ea0*/  HADD2.F32 R27, -RZ, R37.H1_H1 ;  /* 0x30000025ff1b7230 */ /* 0x000fe40000004100 */
[----:B------:R-:W-:Y:S01]  /*1eb0*/  FFMA.FTZ R19, R19, R68, 1 ;  /* 0x3f80000013137423 */ /* 0x000fe20000010044 */
[----:B0-----:R-:W-:Y:S02]  /*1ec0*/  FADD.FTZ R31, -R28, 1 ;  /* 0x3f8000001c1f7421 */ /* 0x001fe40000010100 */
[----:B------:R-:W-:Y:S01]  /*1ed0*/  FMUL.FTZ R27, R27, R28 ;  /* 0x0000001c1b1b7220 */ /* 0x000fe20000410000 */
[----:B------:R-:W-:Y:S01]  /*1ee0*/  FMUL.FTZ R22, R22, R19 ;  /* 0x0000001316167220 */ /* 0x000fe20000410000 */
[----:B------:R-:W-:-:S02]  /*1ef0*/  HADD2.F32 R19, -RZ, R36.H0_H0 ;  /* 0x20000024ff137230 */ /* 0x000fc40000004100 */
[----:B------:R-:W-:Y:S01]  /*1f00*/  FFMA.FTZ R20, R20, R31, 1 ;  /* 0x3f80000014147423 */ /* 0x000fe2000001001f */
[----:B------:R-:W-:Y:S01]  /*1f10*/  FMUL.FTZ R31, R33, R25 ;  /* 0x00000019211f7220 */ /* 0x000fe20000410000 */
[----:B------:R-:W-:Y:S02]  /*1f20*/  FFMA.FTZ R28, R17, R18, RZ ;  /* 0x00000012111c7223 */ /* 0x000fe400000100ff */
[----:B------:R-:W-:Y:S01]  /*1f30*/  FMUL.FTZ R23, R27, R20 ;  /* 0x000000141b177220 */ /* 0x000fe20000410000 */
[----:B------:R-:W-:Y:S01]  /*1f40*/  FMUL.FTZ R20, R32, R18 ;  /* 0x0000001220147220 */ /* 0x000fe20000410000 */
[----:B------:R-:W-:Y:S01]  /*1f50*/  FADD.FTZ R26, -R12, R19 ;  /* 0x000000130c1a7221 */ /* 0x000fe20000010100 */
[----:B------:R-:W-:Y:S01]  /*1f60*/  FADD.FTZ R27, RZ, R18 ;  /* 0x00000012ff1b7221 */ /* 0x000fe20000010000 */
[----:B------:R-:W-:Y:S01]  /*1f70*/  FFMA.FTZ R28, R35, R34, R28 ;  /* 0x00000022231c7223 */ /* 0x000fe2000001001c */
[----:B------:R-:W-:Y:S01]  /*1f80*/  FFMA.FTZ R69, R17, R20, RZ ;  /* 0x0000001411457223 */ /* 0x000fe200000100ff */
[----:B------:R-:W-:Y:S01]  /*1f90*/  FADD.FTZ R20, RZ, R20 ;  /* 0x00000014ff147221 */ /* 0x000fe20000010000 */
        /* <DEDUP_REMOVED lines=8> */
[----:B------:R-:W-:Y:S01]  /*2020*/  FMUL.FTZ R68, R20, -1.4426950216293334961 ;  /* 0xbfb8aa3b14447820 */ /* 0x000fe20000410000 */
[----:B------:R-:W-:Y:S01]  /*2030*/  FFMA.FTZ R17, R35, R34, R69 ;  /* 0x0000002223117223 */ /* 0x000fe20000010045 */
[----:B------:R-:W-:-:S02]  /*2040*/  HADD2.F32 R35, -RZ, R11.H0_H0 ;  /* 0x2000000bff237230 */ /* 0x000fc40000004100 */
[----:B------:R-:W-:Y:S01]  /*2050*/  FADD.FTZ R31, R31, R34 ;  /* 0x000000221f1f7221 */ /* 0x000fe20000010000 */
[----:B------:R-:W-:Y:S01]  /*2060*/  HADD2.F32 R69, -RZ, R36.H1_H1 ;  /* 0x30000024ff457230 */ /* 0x000fe20000004100 */
[----:B------:R-:W0:Y:S02]  /*2070*/  MUFU.EX2 R68, R68 ;  /* 0x0000004400447308 */ /* 0x000e240000000800 */
[----:B0-----:R-:W-:Y:S01]  /*2080*/  FADD.FTZ R26, R68, 1 ;  /* 0x3f800000441a7421 */ /* 0x001fe20000010000 */
[----:B------:R-:W-:-:S04]  /*2090*/  FMUL.FTZ R68, R33, R29 ;  /* 0x0000001d21447220 */ /* 0x000fc80000410000 */
[----:B------:R-:W-:Y:S01]  /*20a0*/  FADD.FTZ R31, R68, R31 ;  /* 0x0000001f441f7221 */ /* 0x000fe20000010000 */
[----:B------:R-:W0:Y:S02]  /*20b0*/  MUFU.RCP R26, R26 ;  /* 0x0000001a001a7308 */ /* 0x000e240000001000 */
[----:B0-----:R-:W-:Y:S01]  /*20c0*/  FMUL.FTZ R18, R35, R26 ;  /* 0x0000001a23127220 */ /* 0x001fe20000410000 */
[----:B------:R-:W-:Y:S01]  /*20d0*/  FADD.FTZ R35, -R26, 1 ;  /* 0x3f8000001a237421 */ /* 0x000fe20000010100 */
[----:B------:R-:W-:Y:S01]  /*20e0*/  FADD.FTZ R26, -R12, R69 ;  /* 0x000000450c1a7221 */ /* 0x000fe20000010100 */
[----:B------:R-:W-:Y:S02]  /*20f0*/  FFMA.FTZ R69, R16, R25, RZ ;  /* 0x0000001910457223 */ /* 0x000fe400000100ff */
[----:B------:R-:W-:-:S04]  /*2100*/  FFMA.FTZ R35, R20, R35, 1 ;  /* 0x3f80000014237423 */ /* 0x000fc80000010023 */
[----:B------:R-:W-:Y:S01]  /*2110*/  FMUL.FTZ R20, R18, R35 ;  /* 0x0000002312147220 */ /* 0x000fe20000410000 */
[----:B------:R-:W-:Y:S01]  /*2120*/  FMUL.FTZ R18, R26, R13 ;  /* 0x0000000d1a127220 */ /* 0x000fe20000410000 */
[----:B------:R-:W-:Y:S01]  /*2130*/  FADD.FTZ R26, RZ, R25 ;  /* 0x00000019ff1a7221 */ /* 0x000fe20000010000 */
[C---:B------:R-:W-:Y:S01]  /*2140*/  FFMA.FTZ R25, R30.reuse, R29, R69 ;  /* 0x0000001d1e197223 */ /* 0x040fe20000010045 */
[----:B------:R-:W-:Y:S01]  /*2150*/  FFMA.FTZ R30, R30, R68, R17 ;  /* 0x000000441e1e7223 */ /* 0x000fe20000010011 */
[----:B------:R-:W-:Y:S01]  /*2160*/  FFMA.FTZ R35, R33, R18, R15 ;  /* 0x0000001221237223 */ /* 0x000fe2000001000f */
[----:B------:R-:W-:Y:S02]  /*2170*/  HADD2.F32 R17, -RZ, R11.H1_H1 ;  /* 0x3000000bff117230 */ /* 0x000fe40000004100 */
[----:B------:R-:W-:Y:S01]  /*2180*/  FADD.FTZ R26, R26, R29 ;  /* 0x0000001d1a1a7221 */ /* 0x000fe20000010000 */
[----:B------:R-:W-:Y:S02]  /*2190*/  HADD2.F32 R29, -RZ, R55.H0_H0 ;  /* 0x20000037ff1d7230 */ /* 0x000fe40000004100 */
[----:B------:R-:W-:Y:S01]  /*21a0*/  FMUL.FTZ R34, R35, -1.4426950216293334961 ;  /* 0xbfb8aa3b23227820 */ /* 0x000fe20000410000 */
[----:B------:R-:W-:Y:S01]  /*21b0*/  FMUL.FTZ R69, R32, R22 ;  /* 0x0000001620457220 */ /* 0x000fe20000410000 */
[----:B------:R-:W-:-:S02]  /*21c0*/  HADD2.F32 R22, -RZ, R56.H0_H0 ;  /* 0x20000038ff167230 */ /* 0x000fc40000004100 */
[----:B------:R-:W-:Y:S02]  /*21d0*/  FFMA.FTZ R28, R19, R20, R28 ;  /* 0x00000014131c7223 */ /* 0x000fe4000001001c */
[----:B------:R-:W0:Y:S02]  /*21e0*/  MUFU.EX2 R34, R34 ;  /* 0x0000002200227308 */ /* 0x000e240000000800 */
[----:B0-----:R-:W-:-:S06]  /*21f0*/  FADD.FTZ R34, R34, 1 ;  /* 0x3f80000022227421 */ /* 0x001fcc0000010000 */
[----:B------:R-:W0:Y:S02]  /*2200*/  MUFU.RCP R34, R34 ;  /* 0x0000002200227308 */ /* 0x000e240000001000 */
[----:B0-----:R-:W-:Y:S01]  /*2210*/  FMUL.FTZ R16, R17, R34 ;  /* 0x0000002211107220 */ /* 0x001fe20000410000 */
[----:B------:R-:W-:Y:S01]  /*2220*/  FADD.FTZ R17, -R34, 1 ;  /* 0x3f80000022117421 */ /* 0x000fe20000010100 */
[----:B------:R-:W-:-:S03]  /*2230*/  FADD.FTZ R34, -R12, R29 ;  /* 0x0000001d0c227221 */ /* 0x000fc60000010100 */
[----:B------:R-:W-:Y:S01]  /*2240*/  FFMA.FTZ R17, R35, R17, 1 ;  /* 0x3f80000023117423 */ /* 0x000fe20000010011 */
[----:B------:R-:W-:Y:S01]  /*2250*/  FFMA.FTZ R35, R21, R69, R30 ;  /* 0x0000004515237223 */ /* 0x000fe2000001001e */
[----:B------:R-:W-:Y:S02]  /*2260*/  HADD2.F32 R30, -RZ, R55.H1_H1 ;  /* 0x30000037ff1e7230 */ /* 0x000fe40000004100 */
[----:B------:R-:W-:Y:S01]  /*2270*/  FMUL.FTZ R16, R16, R17 ;  /* 0x0000001110107220 */ /* 0x000fe20000410000 */
[----:B------:R-:W-:Y:S02]  /*2280*/  FMUL.FTZ R17, R34, R13 ;  /* 0x0000000d22117220 */ /* 0x000fe40000410000 */
[----:B------:R-:W-:Y:S02]  /*2290*/  FADD.FTZ R30, -R12, R30 ;  /* 0x0000001e0c1e7221 */ /* 0x000fe40000010100 */
        /* <DEDUP_REMOVED lines=9> */
[----:B------:R-:W-:Y:S01]  /*2330*/  FMUL.FTZ R22, R30, R13 ;  /* 0x0000000d1e167220 */ /* 0x000fe20000410000 */
[----:B------:R-:W-:Y:S01]  /*2340*/  FADD.FTZ R30, R31, R69 ;  /* 0x000000451f1e7221 */ /* 0x000fe20000010000 */
[-C--:B------:R-:W-:Y:S01]  /*2350*/  FFMA.FTZ R31, R24, R23.reuse, R25 ;  /* 0x00000017181f7223 */ /* 0x080fe20000010019 */
[C---:B------:R-:W-:Y:S01]  /*2360*/  FMUL.FTZ R69, R33.reuse, R23 ;  /* 0x0000001721457220 */ /* 0x040fe20000410000 */
[----:B------:R-:W-:Y:S01]  /*2370*/  FFMA.FTZ R34, R33, R22, R15 ;  /* 0x0000001621227223 */ /* 0x000fe2000001000f */
[----:B------:R-:W-:Y:S01]  /*2380*/  FFMA.FTZ R28, R17, R21, R28 ;  /* 0x00000015111c7223 */ /* 0x000fe2000001001c */
[----:B------:R-:W-:Y:S01]  /*2390*/  FFMA.FTZ R31, R18, R16, R31 ;  /* 0x00000010121f7223 */ /* 0x000fe2000001001f */
[----:B------:R-:W-:Y:S01]  /*23a0*/  FADD.FTZ R30, R69, R30 ;  /* 0x0000001e451e7221 */ /* 0x000fe20000010000 */
[----:B------:R-:W-:-:S06]  /*23b0*/  FMUL.FTZ R29, R34, -1.4426950216293334961 ;  /* 0xbfb8aa3b221d7820 */ /* 0x000fcc0000410000 */
[----:B------:R-:W0:Y:S02]  /*23c0*/  MUFU.EX2 R29, R29 ;  /* 0x0000001d001d7308 */ /* 0x000e240000000800 */
[----:B0-----:R-:W-:Y:S01]  /*23d0*/  FADD.FTZ R68, R29, 1 ;  /* 0x3f8000001d447421 */ /* 0x001fe20000010000 */
[----:B------:R-:W-:Y:S01]  /*23e0*/  FADD.FTZ R29, R26, R23 ;  /* 0x000000171a1d7221 */ /* 0x000fe20000010000 */
[----:B------:R-:W-:Y:S01]  /*23f0*/  FFMA.FTZ R26, R24, R69, R35 ;  /* 0x00000045181a7223 */ /* 0x000fe20000010023 */
[----:B------:R-:W-:Y:S02]  /*2400*/  HADD2.F32 R23, -RZ, R56.H1_H1 ;  /* 0x30000038ff177230 */ /* 0x000fe40000004100 */
[----:B------:R-:W-:Y:S01]  /*2410*/  FMUL.FTZ R69, R32, R20 ;  /* 0x0000001420457220 */ /* 0x000fe20000410000 */
[----:B------:R-:W0:Y:S03]  /*2420*/  MUFU.RCP R68, R68 ;  /* 0x0000004400447308 */ /* 0x000e260000001000 */
[----:B------:R-:W-:Y:S01]  /*2430*/  FADD.FTZ R30, R30, R69 ;  /* 0x000000451e1e7221 */ /* 0x000fe20000010000 */
[----:B0-----:R-:W-:Y:S01]  /*2440*/  FADD.FTZ R25, -R68, 1 ;  /* 0x3f80000044197421 */ /* 0x001fe20000010100 */
[----:B------:R-:W-:-:S03]  /*2450*/  FMUL.FTZ R23, R23, R68 ;  /* 0x0000004417177220 */ /* 0x000fc60000410000 */
[----:B------:R-:W-:Y:S01]  /*2460*/  FFMA.FTZ R34, R34, R25, 1 ;  /* 0x3f80000022227423 */ /* 0x000fe20000010019 */
[----:B------:R-:W-:-:S03]  /*2470*/  HADD2.F32 R25, -RZ, R57.H0_H0 ;  /* 0x20000039ff197230 */ /* 0x000fc60000004100 */
[----:B------:R-:W-:Y:S02]  /*2480*/  FMUL.FTZ R23, R23, R34 ;  /* 0x0000002217177220 */ /* 0x000fe40000410000 */
[----:B------:R-:W-:Y:S02]  /*2490*/  FADD.FTZ R24, -R12, R25 ;  /* 0x000000190c187221 */ /* 0x000fe40000010100 */
[----:B------:R-:W-:Y:S02]  /*24a0*/  FFMA.FTZ R31, R22, R23, R31 ;  /* 0x00000017161f7223 */ /* 0x000fe4000001001f */
[----:B------:R-:W-:Y:S01]  /*24b0*/  FMUL.FTZ R25, R24, R13 ;  /* 0x0000000d18197220 */ /* 0x000fe20000410000 */
[----:B------:R-:W-:Y:S01]  /*24c0*/  FADD.FTZ R24, R27, R20 ;  /* 0x000000141b187221 */ /* 0x000fe20000010000 */
[----:B------:R-:W-:Y:S01]  /*24d0*/  FFMA.FTZ R27, R19, R69, R26 ;  /* 0x00000045131b7223 */ /* 0x000fe2000001001a */
[----:B------:R-:W-:Y:S02]  /*24e0*/  HADD2.F32 R19, -RZ, R58.H0_H0 ;  /* 0x2000003aff137230 */ /* 0x000fe40000004100 */
[----:B------:R-:W-:Y:S01]  /*24f0*/  FFMA.FTZ R35, R32, R25, R14 ;  /* 0x0000001920237223 */ /* 0x000fe2000001000e */
[----:B------:R-:W-:Y:S01]  /*2500*/  FADD.FTZ R24, R24, R21 ;  /* 0x0000001518187221 */ /* 0x000fe20000010000 */
[----:B------:R-:W-:-:S02]  /*2510*/  FMUL.FTZ R21, R32, R21 ;  /* 0x0000001520157220 */ /* 0x000fc40000410000 */
[----:B------:R-:W-:-:S06]  /*2520*/  FMUL.FTZ R68, R35, -1.4426950216293334961 ;  /* 0xbfb8aa3b23447820 */ /* 0x000fcc0000410000 */
[----:B------:R-:W0:Y:S02]  /*2530*/  MUFU.EX2 R68, R68 ;  /* 0x0000004400447308 */ /* 0x000e240000000800 */
[----:B0-----:R-:W-:Y:S01]  /*2540*/  FADD.FTZ R34, R68, 1 ;  /* 0x3f80000044227421 */ /* 0x001fe20000010000 */
[----:B------:R-:W-:-:S04]  /*2550*/  FMUL.FTZ R68, R33, R16 ;  /* 0x0000001021447220 */ /* 0x000fc80000410000 */
[----:B------:R-:W-:Y:S01]  /*2560*/  FFMA.FTZ R18, R18, R68, R27 ;  /* 0x0000004412127223 */ /* 0x000fe2000001001b */
[----:B------:R-:W0:Y:S01]  /*2570*/  MUFU.RCP R34, R34 ;  /* 0x0000002200227308 */ /* 0x000e220000001000 */
[----:B------:R-:W-:-:S04]  /*2580*/  FADD.FTZ R30, R68, R30 ;  /* 0x0000001e441e7221 */ /* 0x000fc80000010000 */
[----:B------:R-:W-:Y:S01]  /*2590*/  FADD.FTZ R30, R30, R21 ;  /* 0x000000151e1e7221 */ /* 0x000fe20000010000 */
[----:B0-----:R-:W-:Y:S01]  /*25a0*/  FADD.FTZ R20, -R34, 1 ;  /* 0x3f80000022147421 */ /* 0x001fe20000010100 */
[----:B------:R-:W-:-:S03]  /*25b0*/  FMUL.FTZ R19, R19, R34 ;  /* 0x0000002213137220 */ /* 0x000fc60000410000 */
[----:B------:R-:W-:Y:S01]  /*25c0*/  FFMA.FTZ R20, R35, R20, 1 ;  /* 0x3f80000023147423 */ /* 0x000fe20000010014 */
[----:B------:R-:W-:-:S03]  /*25d0*/  HADD2.F32 R35, -RZ, R57.H1_H1 ;  /* 0x30000039ff237230 */ /* 0x000fc60000004100 */
[----:B------:R-:W-:Y:S02]  /*25e0*/  FMUL.FTZ R19, R19, R20 ;  /* 0x0000001413137220 */ /* 0x000fe40000410000 */
[----:B------:R-:W-:Y:S02]  /*25f0*/  FADD.FTZ R26, -R12, R35 ;  /* 0x000000230c1a7221 */ /* 0x000fe40000010100 */
[----:B------:R-:W-:Y:S01]  /*2600*/  FFMA.FTZ R28, R25, R19, R28 ;  /* 0x00000013191c7223 */ /* 0x000fe2000001001c */
[----:B------:R-:W-:Y:S01]  /*2610*/  FADD.FTZ R24, R24, R19 ;  /* 0x0000001318187221 */ /* 0x000fe20000010000 */
[----:B------:R-:W-:Y:S01]  /*2620*/  FMUL.FTZ R20, R26, R13 ;  /* 0x0000000d1a147220 */ /* 0x000fe20000410000 */
[----:B------:R-:W-:Y:S01]  /*2630*/  FADD.FTZ R26, R29, R16 ;  /* 0x000000101d1a7221 */ /* 0x000fe20000010000 */
[----:B------:R-:W-:Y:S02]  /*2640*/  HADD2.F32 R16, -RZ, R58.H1_H1 ;  /* 0x3000003aff107230 */ /* 0x000fe40000004100 */
[----:B------:R-:W-:Y:S01]  /*2650*/  FFMA.FTZ R34, R33, R20, R15 ;  /* 0x0000001421227223 */ /* 0x000fe2000001000f */
[----:B------:R-:W-:-:S03]  /*2660*/  HADD2.F32 R29, -RZ, R59.H0_H0 ;  /* 0x2000003bff1d7230 */ /* 0x000fc60000004100 */
[----:B------:R-:W-:-:S06]  /*2670*/  FMUL.FTZ R69, R34, -1.4426950216293334961 ;  /* 0xbfb8aa3b22457820 */ /* 0x000fcc0000410000 */
[----:B------:R-:W0:Y:S02]  /*2680*/  MUFU.EX2 R69, R69 ;  /* 0x0000004500457308 */ /* 0x000e240000000800 */
[----:B0-----:R-:W-:-:S06]  /*2690*/  FADD.FTZ R35, R69, 1 ;  /* 0x3f80000045237421 */ /* 0x001fcc0000010000 */
[----:B------:R-:W0:Y:S02]  /*26a0*/  MUFU.RCP R35, R35 ;  /* 0x0000002300237308 */ /* 0x000e240000001000 */
[----:B0-----:R-:W-:Y:S01]  /*26b0*/  FADD.FTZ R27, -R35, 1 ;  /* 0x3f800000231b7421 */ /* 0x001fe20000010100 */
[----:B------:R-:W-:-:S03]  /*26c0*/  FMUL.FTZ R16, R16, R35 ;  /* 0x0000002310107220 */ /* 0x000fc60000410000 */
[----:B------:R-:W-:Y:S01]  /*26d0*/  FFMA.FTZ R27, R34, R27, 1 ;  /* 0x3f800000221b7423 */ /* 0x000fe2000001001b */
[----:B------:R-:W-:Y:S01]  /*26e0*/  FADD.FTZ R34, -R12, R29 ;  /* 0x0000001d0c227221 */ /* 0x000fe20000010100 */
[----:B------:R-:W-:Y:S01]  /*26f0*/  FFMA.FTZ R29, R17, R21, R18 ;  /* 0x00000015111d7223 */ /* 0x000fe20000010012 */
[----:B------:R-:W-:Y:S02]  /*2700*/  HADD2.F32 R18, -RZ, R60.H0_H0 ;  /* 0x2000003cff127230 */ /* 0x000fe40000004100 */
[----:B------:R-:W-:Y:S01]  /*2710*/  FMUL.FTZ R16, R16, R27 ;  /* 0x0000001b10107220 */ /* 0x000fe20000410000 */
[----:B------:R-:W-:Y:S01]  /*2720*/  FMUL.FTZ R27, R34, R13 ;  /* 0x0000000d221b7220 */ /* 0x000fe20000410000 */
[----:B------:R-:W-:Y:S02]  /*2730*/  FADD.FTZ R21, R26, R23 ;  /* 0x000000171a157221 */ /* 0x000fe40000010000 */
[----:B------:R-:W-:Y:S01]  /*2740*/  FFMA.FTZ R31, R20, R16, R31 ;  /* 0x00000010141f7223 */ /* 0x000fe2000001001f */
[----:B------:R-:W-:Y:S01]  /*2750*/  FFMA.FTZ R34, R32, R27, R14 ;  /* 0x0000001b20227223 */ /* 0x000fe2000001000e */
[----:B------:R-:W-:-:S03]  /*2760*/  FADD.FTZ R21, R21, R16 ;  /* 0x0000001015157221 */ /* 0x000fc60000010000 */
[----:B------:R-:W-:-:S06]  /*2770*/  FMUL.FTZ R68, R34, -1.4426950216293334961 ;  /* 0xbfb8aa3b22447820 */ /* 0x000fcc0000410000 */
[----:B------:R-:W0:Y:S02]  /*2780*/  MUFU.EX2 R68, R68 ;  /* 0x0000004400447308 */ /* 0x000e240000000800 */
[----:B0-----:R-:W-:Y:S01]  /*2790*/  FADD.FTZ R35, R68, 1 ;  /* 0x3f80000044237421 */ /* 0x001fe20000010000 */
[----:B------:R-:W-:Y:S01]  /*27a0*/  FMUL.FTZ R68, R33, R23 ;  /* 0x0000001721447220 */ /* 0x000fe20000410000 */
[----:B------:R-:W-:-:S03]  /*27b0*/  HADD2.F32 R23, -RZ, R60.H1_H1 ;  /* 0x3000003cff177230 */ /* 0x000fc60000004100 */
[----:B------:R-:W-:Y:S01]  /*27c0*/  FFMA.FTZ R26, R22, R68, R29 ;  /* 0x00000044161a7223 */ /* 0x000fe2000001001d */
[----:B------:R-:W0:Y:S01]  /*27d0*/  MUFU.RCP R35, R35 ;  /* 0x0000002300237308 */ /* 0x000e220000001000 */
[----:B------:R-:W-:Y:S02]  /*27e0*/  HADD2.F32 R29, -RZ, R62.H0_H0 ;  /* 0x2000003eff1d7230 */ /* 0x000fe40000004100 */
[----:B------:R-:W-:-:S03]  /*27f0*/  FADD.FTZ R30, R68, R30 ;  /* 0x0000001e441e7221 */ /* 0x000fc60000010000 */
[----:B------:R-:W-:Y:S01]  /*2800*/  FADD.FTZ R29, -R12, R29 ;  /* 0x0000001d0c1d7221 */ /* 0x000fe20000010100 */
[----:B0-----:R-:W-:Y:S01]  /*2810*/  FADD.FTZ R69, -R35, 1 ;  /* 0x3f80000023457421 */ /* 0x001fe20000010100 */
[----:B------:R-:W-:-:S03]  /*2820*/  FMUL.FTZ R17, R18, R35 ;  /* 0x0000002312117220 */ /* 0x000fc60000410000 */
[----:B------:R-:W-:Y:S01]  /*2830*/  FFMA.FTZ R34, R34, R69, 1 ;  /* 0x3f80000022227423 */ /* 0x000fe20000010045 */
[----:B------:R-:W-:-:S03]  /*2840*/  HADD2.F32 R69, -RZ, R59.H1_H1 ;  /* 0x3000003bff457230 */ /* 0x000fc60000004100 */
[----:B------:R-:W-:Y:S02]  /*2850*/  FMUL.FTZ R17, R17, R34 ;  /* 0x0000002211117220 */ /* 0x000fe40000410000 */
[----:B------:R-:W-:Y:S02]  /*2860*/  FADD.FTZ R18, -R12, R69 ;  /* 0x000000450c127221 */ /* 0x000fe40000010100 */
[----:B------:R-:W-:Y:S01]  /*2870*/  FADD.FTZ R24, R24, R17 ;  /* 0x0000001118187221 */ /* 0x000fe20000010000 */
[----:B------:R-:W-:Y:S01]  /*2880*/  FFMA.FTZ R28, R27, R17, R28 ;  /* 0x000000111b1c7223 */ /* 0x000fe2000001001c */
        /* <DEDUP_REMOVED lines=9> */
[----:B------:R-:W-:-:S03]  /*2920*/  FMUL.FTZ R35, R32, R19 ;  /* 0x0000001320237220 */ /* 0x000fc60000410000 */
[----:B------:R-:W-:Y:S01]  /*2930*/  FMUL.FTZ R22, R22, R23 ;  /* 0x0000001716167220 */ /* 0x000fe20000410000 */
[----:B------:R-:W-:Y:S01]  /*2940*/  FMUL.FTZ R23, R29, R13 ;  /* 0x0000000d1d177220 */ /* 0x000fe20000410000 */
[----:B------:R-:W-:Y:S01]  /*2950*/  FFMA.FTZ R25, R25, R35, R26 ;  /* 0x0000002319197223 */ /* 0x000fe2000001001a */
[----:B------:R-:W-:Y:S02]  /*2960*/  HADD2.F32 R26, -RZ, R61.H0_H0 ;  /* 0x2000003dff1a7230 */ /* 0x000fe40000004100 */
[----:B------:R-:W-:Y:S01]  /*2970*/  FADD.FTZ R30, R30, R35 ;  /* 0x000000231e1e7221 */ /* 0x000fe20000010000 */
[----:B------:R-:W-:Y:S01]  /*2980*/  FFMA.FTZ R34, R32, R23, R14 ;  /* 0x0000001720227223 */ /* 0x000fe2000001000e */
[----:B------:R-:W-:-:S03]  /*2990*/  FFMA.FTZ R31, R18, R22, R31 ;  /* 0x00000016121f7223 */ /* 0x000fc6000001001f */
[----:B------:R-:W-:-:S06]  /*29a0*/  FMUL.FTZ R68, R34, -1.4426950216293334961 ;  /* 0xbfb8aa3b22447820 */ /* 0x000fcc0000410000 */
[----:B------:R-:W0:Y:S02]  /*29b0*/  MUFU.EX2 R68, R68 ;  /* 0x0000004400447308 */ /* 0x000e240000000800 */
[----:B0-----:R-:W-:Y:S01]  /*29c0*/  FADD.FTZ R29, R68, 1 ;  /* 0x3f800000441d7421 */ /* 0x001fe20000010000 */
[----:B------:R-:W-:-:S04]  /*29d0*/  FMUL.FTZ R68, R33, R16 ;  /* 0x0000001021447220 */ /* 0x000fc80000410000 */
[----:B------:R-:W-:Y:S01]  /*29e0*/  FFMA.FTZ R20, R20, R68, R25 ;  /* 0x0000004414147223 */ /* 0x000fe20000010019 */
[----:B------:R-:W0:Y:S01]  /*29f0*/  MUFU.RCP R29, R29 ;  /* 0x0000001d001d7308 */ /* 0x000e220000001000 */
[----:B------:R-:W-:Y:S02]  /*2a00*/  HADD2.F32 R25, -RZ, R61.H1_H1 ;  /* 0x3000003dff197230 */ /* 0x000fe40000004100 */
[----:B------:R-:W-:Y:S01]  /*2a10*/  FADD.FTZ R30, R68, R30 ;  /* 0x0000001e441e7221 */ /* 0x000fe20000010000 */
[----:B0-----:R-:W-:Y:S01]  /*2a20*/  FADD.FTZ R69, -R29, 1 ;  /* 0x3f8000001d457421 */ /* 0x001fe20000010100 */
[----:B------:R-:W-:-:S03]  /*2a30*/  FMUL.FTZ R19, R26, R29 ;  /* 0x0000001d1a137220 */ /* 0x000fc60000410000 */
[----:B------:R-:W-:Y:S01]  /*2a40*/  FFMA.FTZ R34, R34, R69, 1 ;  /* 0x3f80000022227423 */ /* 0x000fe20000010045 */
[----:B------:R-:W-:-:S03]  /*2a50*/  HADD2.F32 R69, -RZ, R62.H1_H1 ;  /* 0x3000003eff457230 */ /* 0x000fc60000004100 */
        /* <DEDUP_REMOVED lines=13> */
[----:B------:R-:W-:-:S03]  /*2b30*/  FMUL.FTZ R17, R33, R22 ;  /* 0x0000001621117220 */ /* 0x000fc60000410000 */
[----:B------:R-:W-:Y:S01]  /*2b40*/  FFMA.FTZ R27, R27, R25, R20 ;  /* 0x000000191b1b7223 */ /* 0x000fe20000010014 */
[----:B------:R-:W-:-:S03]  /*2b50*/  FADD.FTZ R30, R30, R25 ;  /* 0x000000191e1e7221 */ /* 0x000fc60000010000 */
[----:B------:R-:W-:Y:S01]  /*2b60*/  FFMA.FTZ R20, R18, R17, R27 ;  /* 0x0000001112147223 */ /* 0x000fe2000001001b */
[----:B------:R-:W-:Y:S01]  /*2b70*/  FADD.FTZ R30, R17, R30 ;  /* 0x0000001e111e7221 */ /* 0x000fe20000010000 */
[----:B------:R-:W-:Y:S01]  /*2b80*/  FMUL.FTZ R17, R32, R19 ;  /* 0x0000001320117220 */ /* 0x000fe20000410000 */
[----:B------:R-:W-:-:S03]  /*2b90*/  FMUL.FTZ R27, R33, R16 ;  /* 0x00000010211b7220 */ /* 0x000fc60000410000 */
[----:B------:R-:W-:Y:S01]  /*2ba0*/  FFMA.FTZ R25, R23, R17, R20 ;  /* 0x0000001117197223 */ /* 0x000fe20000010014 */
[----:B------:R-:W-:Y:S01]  /*2bb0*/  FADD.FTZ R30, R30, R17 ;  /* 0x000000111e1e7221 */ /* 0x000fe20000010000 */
[----:B------:R-:W-:Y:S01]  /*2bc0*/  FADD.FTZ R17, R21, R22 ;  /* 0x0000001615117221 */ /* 0x000fe20000010000 */
[----:B------:R-:W-:Y:S01]  /*2bd0*/  FFMA.FTZ R20, R23, R19, R28 ;  /* 0x0000001317147223 */ /* 0x000fe2000001001c */
[----:B------:R-:W-:Y:S01]  /*2be0*/  FFMA.FTZ R25, R26, R27, R25 ;  /* 0x0000001b1a197223 */ /* 0x000fe20000010019 */
[----:B------:R-:W-:Y:S01]  /*2bf0*/  FADD.FTZ R18, R27, R30 ;  /* 0x0000001e1b127221 */ /* 0x000fe20000010000 */
[----:B------:R-:W-:Y:S01]  /*2c00*/  FADD.FTZ R22, R24, R19 ;  /* 0x0000001318167221 */ /* 0x000fe20000010000 */
[----:B------:R-:W-:Y:S01]  /*2c10*/  FFMA.FTZ R21, R26, R16, R31 ;  /* 0x000000101a157223 */ /* 0x000fe2000001001f */
[----:B------:R-:W-:-:S07]  /*2c20*/  FADD.FTZ R23, R17, R16 ;  /* 0x0000001011177221 */ /* 0x000fce0000010000 */
.L_x_609:
[----:B------:R-:W0:Y:S01]  /*2c30*/  SHFL.DOWN PT, R16, R25, 0x1, 0x1f ;  /* 0x08201f0019107f89 */ /* 0x000e2200000e0000 */
[C---:B------:R-:W-:Y:S01]  /*2c40*/  ISETP.GT.AND P1, PT, R3.reuse, 0x1e, PT ;  /* 0x0000001e0300780c */ /* 0x040fe20003f24270 */
[----:B------:R-:W-:Y:S01]  /*2c50*/  BSSY.RECONVERGENT B0, `(.L_x_610) ;  /* 0x0000021000007945 */ /* 0x000fe20003800200 */
[C---:B------:R-:W-:Y:S01]  /*2c60*/  ISETP.GT.AND P6, PT, R3.reuse, 0xf, PT ;  /* 0x0000000f0300780c */ /* 0x040fe20003fc4270 */
[----:B------:R-:W1:Y:S01]  /*2c70*/  SHFL.DOWN PT, R17, R18, 0x1, 0x1f ;  /* 0x08201f0012117f89 */ /* 0x000e6200000e0000 */
[----:B------:R-:W-:Y:S02]  /*2c80*/  ISETP.GT.AND P5, PT, R3, 0x17, PT ;  /* 0x000000170300780c */ /* 0x000fe40003fa4270 */
[----:B------:R-:W-:Y:S01]  /*2c90*/  ISETP.NE.AND P3, PT, R2, RZ, PT ;  /* 0x000000ff0200720c */ /* 0x000fe20003f65270 */
[----:B------:R-:W-:Y:S01]  /*2ca0*/  STS.128 [R52], R20 ;  /* 0x0000001434007388 */ /* 0x000fe20000000c00 */
        /* <DEDUP_REMOVED lines=27> */
.L_x_611:
[----:B------:R-:W-:Y:S05]  /*2e60*/  BSYNC.RECONVERGENT B0 ;  /* 0x0000000000007941 */ /* 0x000fea0003800200 */
.L_x_610:
[----:B------:R-:W-:Y:S06]  /*2e70*/  BAR.SYNC.DEFER_BLOCKING 0x0 ;  /* 0x0000000000007b1d */ /* 0x000fec0000010000 */
[----:B------:R-:W-:Y:S04]  /*2e80*/  BSSY.RECONVERGENT B0, `(.L_x_612) ;  /* 0x0000026000007945 */ /* 0x000fe80003800200 */
[----:B------:R-:W-:Y:S05]  /*2e90*/  @P3 BRA `(.L_x_613) ;  /* 0x0000000000903947 */ /* 0x000fea0003800000 */
[----:B------:R-:W4:Y:S01]  /*2ea0*/  S2UR UR7, SR_CgaCtaId ;  /* 0x00000000000779c3 */ /* 0x000f220000008800 */
[----:B------:R-:W-:Y:S02]  /*2eb0*/  UMOV UR6, 0x400 ;  /* 0x0000040000067882 */ /* 0x000fe40000000000 */
[----:B----4-:R-:W-:-:S09]  /*2ec0*/  ULEA UR6, UR7, UR6, 0x18 ;  /* 0x0000000607067291 */ /* 0x010fd2000f8ec0ff */
[----:B------:R-:W1:Y:S04]  /*2ed0*/  LDS.64 R16, [UR6+0x18] ;  /* 0x00001806ff107984 */ /* 0x000e680008000a00 */
[----:B------:R-:W4:Y:S04]  /*2ee0*/  LDS.128 R24, [UR6+0x20] ;  /* 0x00002006ff187984 */ /* 0x000f280008000c00 */
[----:B------:R-:W5:Y:S01]  /*2ef0*/  LDS.128 R28, [UR6+0x30] ;  /* 0x00003006ff1c7984 */ /* 0x000f620008000c00 */
[----:B-1----:R-:W-:Y:S01]  /*2f00*/  FADD.FTZ R19, R34, R16 ;  /* 0x0000001022137221 */ /* 0x002fe20000010000 */
[----:B------:R-:W-:-:S03]  /*2f10*/  FADD.FTZ R16, R35, R17 ;  /* 0x0000001123107221 */ /* 0x000fc60000010000 */
[----:B----4-:R-:W-:Y:S01]  /*2f20*/  FADD.FTZ R19, R19, R24 ;  /* 0x0000001813137221 */ /* 0x010fe20000010000 */
[----:B------:R-:W-:-:S03]  /*2f30*/  FADD.FTZ R24, R16, R25 ;  /* 0x0000001910187221 */ /* 0x000fc60000010000 */
[----:B------:R-:W-:Y:S01]  /*2f40*/  FADD.FTZ R25, R19, R26 ;  /* 0x0000001a13197221 */ /* 0x000fe20000010000 */
[----:B0--3--:R-:W-:Y:S01]  /*2f50*/  FADD.FTZ R34, R24, R27 ;  /* 0x0000001b18227221 */ /* 0x009fe20000010000 */
[----:B--2---:R-:W0:Y:S02]  /*2f60*/  LDS.128 R16, [UR6+0x40] ;  /* 0x00004006ff107984 */ /* 0x004e240008000c00 */
[----:B-----5:R-:W-:Y:S01]  /*2f70*/  FADD.FTZ R35, R25, R28 ;  /* 0x0000001c19237221 */ /* 0x020fe20000010000 */
[----:B------:R-:W-:Y:S01]  /*2f80*/  FADD.FTZ R34, R34, R29 ;  /* 0x0000001d22227221 */ /* 0x000fe20000010000 */
[----:B------:R-:W1:Y:S02]  /*2f90*/  LDS.128 R24, [UR6+0x50] ;  /* 0x00005006ff187984 */ /* 0x000e640008000c00 */
[----:B------:R-:W-:Y:S01]  /*2fa0*/  FADD.FTZ R35, R35, R30 ;  /* 0x0000001e23237221 */ /* 0x000fe20000010000 */
[----:B------:R-:W-:Y:S02]  /*2fb0*/  FADD.FTZ R34, R34, R31 ;  /* 0x0000001f22227221 */ /* 0x000fe40000010000 */
[----:B------:R-:W2:Y:S01]  /*2fc0*/  LDS.128 R28, [UR6+0x60] ;  /* 0x00006006ff1c7984 */ /* 0x000ea20008000c00 */
        /* <DEDUP_REMOVED lines=17> */
.L_x_613:
[----:B------:R-:W-:Y:S05]  /*30e0*/  BSYNC.RECONVERGENT B0 ;  /* 0x0000000000007941 */ /* 0x000fea0003800200 */
.L_x_612:
[----:B------:R-:W-:Y:S06]  /*30f0*/  BAR.SYNC.DEFER_BLOCKING 0x0 ;  /* 0x0000000000007b1d */ /* 0x000fec0000010000 */
[----:B------:R-:W-:Y:S04]  /*3100*/  BSSY.RECONVERGENT B0, `(.L_x_614) ;  /* 0x0000025000007945 */ /* 0x000fe80003800200 */
[----:B------:R-:W-:Y:S05]  /*3110*/  @P1 BRA `(.L_x_615) ;  /* 0x00000000008c1947 */ /* 0x000fea0003800000 */
[----:B-12---:R-:W1:Y:S04]  /*3120*/  LDS.128 R16, [R52+0x380] ;  /* 0x0003800034107984 */ /* 0x006e680000000c00 */
[----:B------:R-:W2:Y:S04]  /*3130*/  LDS.128 R24, [R52+0x700] ;  /* 0x0007000034187984 */ /* 0x000ea80000000c00 */
[----:B------:R-:W4:Y:S01]  /*3140*/  LDS.128 R28, [R52+0xa80] ;  /* 0x000a8000341c7984 */ /* 0x000f220000000c00 */
[----:B-1----:R-:W-:Y:S01]  /*3150*/  FADD.FTZ R69, R20, R16 ;  /* 0x0000001014457221 */ /* 0x002fe20000010000 */
[----:B------:R-:W-:Y:S01]  /*3160*/  FADD.FTZ R16, R21, R17 ;  /* 0x0000001115107221 */ /* 0x000fe20000010000 */
[----:B------:R-:W-:Y:S01]  /*3170*/  FADD.FTZ R17, R22, R18 ;  /* 0x0000001216117221 */ /* 0x000fe20000010000 */
[----:B------:R-:W-:Y:S01]  /*3180*/  FADD.FTZ R18, R23, R19 ;  /* 0x0000001317127221 */ /* 0x000fe20000010000 */
[----:B--2---:R-:W-:Y:S01]  /*3190*/  FADD.FTZ R69, R69, R24 ;  /* 0x0000001845457221 */ /* 0x004fe20000010000 */
[----:B------:R-:W1:Y:S01]  /*31a0*/  LDS.128 R20, [R52+0xe00] ;  /* 0x000e000034147984 */ /* 0x000e620000000c00 */
[----:B------:R-:W-:Y:S01]  /*31b0*/  FADD.FTZ R24, R16, R25 ;  /* 0x0000001910187221 */ /* 0x000fe20000010000 */
[----:B------:R-:W-:Y:S01]  /*31c0*/  FADD.FTZ R25, R17, R26 ;  /* 0x0000001a11197221 */ /* 0x000fe20000010000 */
[----:B------:R-:W-:Y:S01]  /*31d0*/  FADD.FTZ R26, R18, R27 ;  /* 0x0000001b121a7221 */ /* 0x000fe20000010000 */
[----:B----4-:R-:W-:Y:S01]  /*31e0*/  FADD.FTZ R69, R69, R28 ;  /* 0x0000001c45457221 */ /* 0x010fe20000010000 */
[----:B------:R-:W-:Y:S01]  /*31f0*/  FADD.FTZ R24, R24, R29 ;  /* 0x0000001d18187221 */ /* 0x000fe20000010000 */
[----:B------:R-:W-:Y:S01]  /*3200*/  FADD.FTZ R25, R25, R30 ;  /* 0x0000001e19197221 */ /* 0x000fe20000010000 */
[----:B------:R-:W-:Y:S01]  /*3210*/  FADD.FTZ R26, R26, R31 ;  /* 0x0000001f1a1a7221 */ /* 0x000fe20000010000 */
[----:B------:R-:W2:Y:S01]  /*3220*/  LDS.128 R16, [R52+0x1180] ;  /* 0x0011800034107984 */ /* 0x000ea20000000c00 */
[----:B-1----:R-:W-:Y:S01]  /*3230*/  FADD.FTZ R69, R69, R20 ;  /* 0x0000001445457221 */ /* 0x002fe20000010000 */
[----:B------:R-:W-:Y:S01]  /*3240*/  FADD.FTZ R28, R24, R21 ;  /* 0x00000015181c7221 */ /* 0x000fe20000010000 */
[----:B------:R-:W-:Y:S01]  /*3250*/  FADD.FTZ R29, R25, R22 ;  /* 0x00000016191d7221 */ /* 0x000fe20000010000 */
[----:B------:R-:W-:-:S02]  /*3260*/  FADD.FTZ R30, R26, R23 ;  /* 0x000000171a1e7221 */ /* 0x000fc40000010000 */
[----:B------:R-:W1:Y:S01]  /*3270*/  LDS.128 R20, [R52+0x1500] ;  /* 0x0015000034147984 */ /* 0x000e620000000c00 */
[----:B--2---:R-:W-:-:S03]  /*3280*/  FADD.FTZ R69, R69, R16 ;  /* 0x0000001045457221 */ /* 0x004fc60000010000 */
[----:B------:R-:W2:Y:S01]  /*3290*/  LDS.128 R24, [R52+0x1880] ;  /* 0x0018800034187984 */ /* 0x000ea20000000c00 */
[----:B------:R-:W-:Y:S01]  /*32a0*/  FADD.FTZ R28, R28, R17 ;  /* 0x000000111c1c7221 */ /* 0x000fe20000010000 */
        /* <DEDUP_REMOVED lines=9> */
[----:B------:R-:W-:-:S07]  /*3340*/  FADD.FTZ R23, R30, R27 ;  /* 0x0000001b1e177221 */ /* 0x000fce0000010000 */
.L_x_615:
[----:B------:R-:W-:Y:S05]  /*3350*/  BSYNC.RECONVERGENT B0 ;  /* 0x0000000000007941 */ /* 0x000fea0003800200 */
.L_x_614:
        /* <DEDUP_REMOVED lines=29> */
.L_x_617:
[----:B------:R-:W-:Y:S05]  /*3530*/  BSYNC.RECONVERGENT B0 ;  /* 0x0000000000007941 */ /* 0x000fea0003800200 */
.L_x_616:
[----:B------:R-:W-:Y:S05]  /*3540*/  @!P4 BRA `(.L_x_618) ;  /* 0x000000080094c947 */ /* 0x000fea0003800000 */
[----:B------:R-:W5:Y:S01]  /*3550*/  LDC.64 R30, c[0x0][0x3d0] ;  /* 0x0000f400ff1e7b82 */ /* 0x000f620000000a00 */
[----:B----4-:R-:W-:Y:S02]  /*3560*/  LOP3.LUT R17, R44, 0x1, RZ, 0xc0, !PT ;  /* 0x000000012c117812 */ /* 0x010fe400078ec0ff */
[----:B------:R-:W-:-:S03]  /*3570*/  ISETP.GE.U32.AND P4, PT, R5, 0x8, PT ;  /* 0x000000080500780c */ /* 0x000fc60003f86070 */
[----:B-1----:R-:W-:-:S04]  /*3580*/  IMAD R19, R17, R4, RZ ;  /* 0x0000000411137224 */ /* 0x002fc800078e02ff */
[----:B------:R-:W-:-:S05]  /*3590*/  IMAD R16, R19, R5, RZ ;  /* 0x0000000513107224 */ /* 0x000fca00078e02ff */
[----:B------:R-:W-:-:S05]  /*35a0*/  SHF.L.U32 R17, R16, 0x1, RZ ;  /* 0x0000000110117819 */ /* 0x000fca00000006ff */
[----:B-----5:R-:W-:Y:S01]  /*35b0*/  IMAD.WIDE R30, R17, 0x4, R30 ;  /* 0x00000004111e7825 */ /* 0x020fe200078e021e */
        /* <DEDUP_REMOVED lines=8> */
[----:B--2---:R-:W-:Y:S01]  /*3640*/  IMAD.WIDE.U32 R18, R21, 0x8, R30 ;  /* 0x0000000815127825 */ /* 0x004fe200078e001e */
[----:B------:R-:W-:-:S04]  /*3650*/  IADD3 R21, PT, PT, -R20, 0x1, RZ ;  /* 0x0000000114157810 */ /* 0x000fc80007ffe1ff */
[----:B------:R1:W-:Y:S01]  /*3660*/  STG.E.64 desc[UR8][R18.64], R34 ;  /* 0x0000002212007986 */ /* 0x0003e2000c101b08 */
[----:B------:R-:W-:Y:S06]  /*3670*/  MEMBAR.ALL.GPU ;  /* 0x0000000000007992 */ /* 0x000fec000000a000 */
[----:B------:R-:W-:-:S00]  /*3680*/  ERRBAR ;  /* 0x00000000000079ab */ /* 0x000fc00000000000 */
[----:B------:R-:W-:Y:S06]  /*3690*/  CGAERRBAR ;  /* 0x00000000000075ab */ /* 0x000fec0000000000 */
[----:B------:R1:W-:Y:S01]  /*36a0*/  REDG.E.ADD.S32.STRONG.GPU desc[UR8][R16.64], R21 ;  /* 0x000000151000798e */ /* 0x0003e2000c12e308 */
[----:B------:R-:W-:Y:S05]  /*36b0*/  @!P1 BRA `(.L_x_619) ;  /* 0x0000000000149947 */ /* 0x000fea0003800000 */
.L_x_620:
[----:B-1----:R-:W2:Y:S04]  /*36c0*/  LDG.E.STRONG.GPU R18, desc[UR8][R16.64] ;  /* 0x0000000810127981 */ /* 0x002ea8000c1ef900 */
[----:B--2---:R-:W-:Y:S01]  /*36d0*/  CCTL.IVALL ;  /* 0x00000000ff00798f */ /* 0x004fe20002000000 */
[----:B------:R-:W-:Y:S05]  /*36e0*/  YIELD ;  /* 0x0000000000007946 */ /* 0x000fea0003800000 */
[----:B------:R-:W-:-:S13]  /*36f0*/  ISETP.NE.AND P1, PT, R18, R23, PT ;  /* 0x000000171200720c */ /* 0x000fda0003f25270 */
[----:B------:R-:W-:Y:S05]  /*3700*/  @P1 BRA `(.L_x_620) ;  /* 0xfffffffc00ec1947 */ /* 0x000fea000383ffff */
.L_x_619:
[----:B------:R-:W-:Y:S05]  /*3710*/  WARPSYNC.ALL ;  /* 0x0000000000007948 */ /* 0x000fea0003800000 */
[----:B------:R-:W-:Y:S01]  /*3720*/  BAR.SYNC.DEFER_BLOCKING 0x0 ;  /* 0x0000000000007b1d */ /* 0x000fe20000010000 */
[----:B------:R-:W-:-:S05]  /*3730*/  HFMA2 R22, -RZ, RZ, 0, 0 ;  /* 0x00000000ff167431 */ /* 0x000fca00000001ff */
[----:B------:R-:W-:Y:S05]  /*3740*/  @!P4 BRA `(.L_x_621) ;  /* 0x000000040018c947 */ /* 0x000fea0003800000 */
[C-C-:B------:R-:W-:Y:S01]  /*3750*/  IMAD R20, R4.reuse, 0x7, R0.reuse ;  /* 0x0000000704147824 */ /* 0x140fe200078e0200 */
[CC--:B------:R-:W-:Y:S01]  /*3760*/  LEA R28, R4.reuse, R0.reuse, 0x1 ;  /* 0x00000000041c7211 */ /* 0x0c0fe200078e08ff */
[C-C-:B------:R-:W-:Y:S01]  /*3770*/  IMAD R29, R4.reuse, 0x3, R0.reuse ;  /* 0x00000003041d7824 */ /* 0x140fe200078e0200 */
[C---:B------:R-:W-:Y:S01]  /*3780*/  LEA R26, R4.reuse, R0, 0x2 ;  /* 0x00000000041a7211 */ /* 0x040fe200078e10ff */
[--C-:B------:R-:W-:Y:S01]  /*3790*/  IMAD R27, R4, 0x6, R0.reuse ;  /* 0x00000006041b7824 */ /* 0x100fe200078e0200 */
[----:B------:R-:W-:Y:S01]  /*37a0*/  IADD3 R24, PT, PT, R0, R4, RZ ;  /* 0x0000000400187210 */ /* 0x000fe20007ffe0ff */
[----:B------:R-:W-:Y:S01]  /*37b0*/  IMAD R25, R4, 0x5, R0 ;  /* 0x0000000504197824 */ /* 0x000fe200078e0200 */
[----:B------:R-:W-:Y:S01]  /*37c0*/  MOV R23, RZ ;  /* 0x000000ff00177202 */ /* 0x000fe20000000f00 */
[----:B------:R-:W-:Y:S01]  /*37d0*/  UIADD3 UR6, UPT, UPT, -UR10, URZ, URZ ;  /* 0x000000ff0a067290 */ /* 0x000fe2000fffe1ff */
[----:B-1----:R-:W-:Y:S02]  /*37e0*/  MOV R21, R0 ;  /* 0x0000000000157202 */ /* 0x002fe40000000f00 */
[----:B------:R-:W-:-:S09]  /*37f0*/  LOP3.LUT R22, R5, 0x7ffffff8, RZ, 0xc0, !PT ;  /* 0x7ffffff805167812 */ /* 0x000fd200078ec0ff */
.L_x_622:
[----:B------:R-:W-:Y:S02]  /*3800*/  ISETP.EQ.OR P4, PT, RZ, UR6, P3 ;  /* 0x00000006ff007c0c */ /* 0x000fe40009f82670 */
[----:B------:R-:W-:-:S04]  /*3810*/  IADD3 R16, PT, PT, R23, 0x1, RZ ;  /* 0x0000000117107810 */ /* 0x000fc80007ffe0ff */
[----:B------:R-:W-:-:S07]  /*3820*/  ISETP.EQ.OR P5, PT, R16, UR10, P3 ;  /* 0x0000000a10007c0c */ /* 0x000fce0009fa2670 */
[----:B------:R-:W-:-:S06]  /*3830*/  @!P4 IMAD.WIDE.U32 R16, R21, 0x8, R30 ;  /* 0x000000081510c825 */ /* 0x000fcc00078e001e */
[----:B------:R-:W0:Y:S01]  /*3840*/  @!P4 LDG.E.64 R16, desc[UR8][R16.64] ;  /* 0x000000081010c981 */ /* 0x000e22000c1e1b00 */
[----:B--2---:R-:W-:-:S06]  /*3850*/  @!P5 IMAD.WIDE.U32 R18, R24, 0x8, R30 ;  /* 0x000000081812d825 */ /* 0x004fcc00078e001e */
[----:B------:R-:W2:Y:S01]  /*3860*/  @!P5 LDG.E.64 R18, desc[UR8][R18.64] ;  /* 0x000000081212d981 */ /* 0x000ea2000c1e1b00 */
[----:B------:R-:W-:-:S04]  /*3870*/  IADD3 R63, PT, PT, R23, 0x2, RZ ;  /* 0x00000002173f7810 */ /* 0x000fc80007ffe0ff */
[----:B------:R-:W-:Y:S02]  /*3880*/  ISETP.EQ.OR P1, PT, R63, UR10, P3 ;  /* 0x0000000a3f007c0c */ /* 0x000fe40009f22670 */
[----:B------:R-:W-:Y:S01]  /*3890*/  IADD3 R63, PT, PT, R23, 0x3, RZ ;  /* 0x00000003173f7810 */ /* 0x000fe20007ffe0ff */
[----:B0--3--:R-:W-:Y:S01]  /*38a0*/  @!P4 FADD.FTZ R34, R34, R16 ;  /* 0x000000102222c221 */ /* 0x009fe20000010000 */
[----:B------:R-:W-:Y:S02]  /*38b0*/  @!P4 FADD.FTZ R35, R35, R17 ;  /* 0x000000112323c221 */ /* 0x000fe40000010000 */
[----:B------:R-:W-:-:S07]  /*38c0*/  ISETP.EQ.OR P4, PT, R63, UR10, P3 ;  /* 0x0000000a3f007c0c */ /* 0x000fce0009f82670 */
[----:B------:R-:W-:-:S04]  /*38d0*/  @!P1 IMAD.WIDE.U32 R16, R28, 0x8, R30 ;  /* 0x000000081c109825 */ /* 0x000fc800078e001e */
[----:B--2---:R-:W-:Y:S02]  /*38e0*/  @!P5 FADD.FTZ R34, R34, R18 ;  /* 0x000000122222d221 */ /* 0x004fe40000010000 */
[----:B------:R-:W2:Y:S01]  /*38f0*/  @!P1 LDG.E.64 R16, desc[UR8][R16.64] ;  /* 0x0000000810109981 */ /* 0x000ea2000c1e1b00 */
[----:B------:R-:W-:Y:S01]  /*3900*/  @!P5 FADD.FTZ R35, R35, R19 ;  /* 0x000000132323d221 */ /* 0x000fe20000010000 */
[----:B------:R-:W-:-:S06]  /*3910*/  @!P4 IMAD.WIDE.U32 R18, R29, 0x8, R30 ;  /* 0x000000081d12c825 */ /* 0x000fcc00078e001e */
[----:B------:R-:W3:Y:S01]  /*3920*/  @!P4 LDG.E.64 R18, desc[UR8][R18.64] ;  /* 0x000000081212c981 */ /* 0x000ee2000c1e1b00 */
[----:B------:R-:W-:-:S04]  /*3930*/  IADD3 R63, PT, PT, R23, 0x4, RZ ;  /* 0x00000004173f7810 */ /* 0x000fc80007ffe0ff */
[----:B------:R-:W-:Y:S02]  /*3940*/  ISETP.EQ.OR P5, PT, R63, UR10, P3 ;  /* 0x0000000a3f007c0c */ /* 0x000fe40009fa2670 */
[----:B------:R-:W-:Y:S01]  /*3950*/  IADD3 R63, PT, PT, R23, 0x5, RZ ;  /* 0x00000005173f7810 */ /* 0x000fe20007ffe0ff */
[----:B--2---:R-:W-:Y:S01]  /*3960*/  @!P1 FADD.FTZ R34, R34, R16 ;  /* 0x0000001022229221 */ /* 0x004fe20000010000 */
[----:B------:R-:W-:Y:S02]  /*3970*/  @!P1 FADD.FTZ R35, R35, R17 ;  /* 0x0000001123239221 */ /* 0x000fe40000010000 */
[----:B------:R-:W-:-:S07]  /*3980*/  ISETP.EQ.OR P1, PT, R63, UR10, P3 ;  /* 0x0000000a3f007c0c */ /* 0x000fce0009f22670 */
[----:B------:R-:W-:-:S06]  /*3990*/  @!P5 IMAD.WIDE.U32 R16, R26, 0x8, R30 ;  /* 0x000000081a10d825 */ /* 0x000fcc00078e001e */
[----:B------:R-:W2:Y:S01]  /*39a0*/  @!P5 LDG.E.64 R16, desc[UR8][R16.64] ;  /* 0x000000081010d981 */ /* 0x000ea2000c1e1b00 */
[----:B---3--:R-:W-:Y:S01]  /*39b0*/  @!P4 FADD.FTZ R34, R34, R18 ;  /* 0x000000122222c221 */ /* 0x008fe20000010000 */
[----:B------:R-:W-:Y:S01]  /*39c0*/  @!P4 FADD.FTZ R35, R35, R19 ;  /* 0x000000132323c221 */ /* 0x000fe20000010000 */
[----:B------:R-:W-:-:S06]  /*39d0*/  @!P1 IMAD.WIDE.U32 R18, R25, 0x8, R30 ;  /* 0x0000000819129825 */ /* 0x000fcc00078e001e */
[----:B------:R-:W3:Y:S01]  /*39e0*/  @!P1 LDG.E.64 R18, desc[UR8][R18.64] ;  /* 0x0000000812129981 */ /* 0x000ee2000c1e1b00 */
[----:B------:R-:W-:-:S04]  /*39f0*/  IADD3 R63, PT, PT, R23, 0x6, RZ ;  /* 0x00000006173f7810 */ /* 0x000fc80007ffe0ff */
[----:B------:R-:W-:Y:S02]  /*3a00*/  ISETP.EQ.OR P4, PT, R63, UR10, P3 ;  /* 0x0000000a3f007c0c */ /* 0x000fe40009f82670 */
[----:B------:R-:W-:-:S04]  /*3a10*/  IADD3 R63, PT, PT, R23, 0x7, RZ ;  /* 0x00000007173f7810 */ /* 0x000fc80007ffe0ff */
[----:B------:R-:W-:Y:S01]  /*3a20*/  ISETP.EQ.OR P6, PT, R63, UR10, P3 ;  /* 0x0000000a3f007c0c */ /* 0x000fe20009fc2670 */
[----:B--2---:R-:W-:Y:S01]  /*3a30*/  @!P5 FADD.FTZ R34, R34, R16 ;  /* 0x000000102222d221 */ /* 0x004fe20000010000 */
[----:B------:R-:W-:-:S05]  /*3a40*/  @!P5 FADD.FTZ R35, R35, R17 ;  /* 0x000000112323d221 */ /* 0x000fca0000010000 */
[----:B------:R-:W-:-:S06]  /*3a50*/  @!P4 IMAD.WIDE.U32 R16, R27, 0x8, R30 ;  /* 0x000000081b10c825 */ /* 0x000fcc00078e001e */
[----:B------:R-:W2:Y:S01]  /*3a60*/  @!P4 LDG.E.64 R16, desc[UR8][R16.64] ;  /* 0x000000081010c981 */ /* 0x000ea2000c1e1b00 */
[----:B---3--:R-:W-:Y:S01]  /*3a70*/  @!P1 FADD.FTZ R34, R34, R18 ;  /* 0x0000001222229221 */ /* 0x008fe20000010000 */
[----:B------:R-:W-:Y:S01]  /*3a80*/  @!P1 FADD.FTZ R35, R35, R19 ;  /* 0x0000001323239221 */ /* 0x000fe20000010000 */
[----:B------:R-:W-:-:S06]  /*3a90*/  @!P6 IMAD.WIDE.U32 R18, R20, 0x8, R30 ;  /* 0x000000081412e825 */ /* 0x000fcc00078e001e */
[----:B------:R-:W3:Y:S01]  /*3aa0*/  @!P6 LDG.E.64 R18, desc[UR8][R18.64] ;  /* 0x000000081212e981 */ /* 0x000ee2000c1e1b00 */
[----:B------:R-:W-:-:S04]  /*3ab0*/  IADD3 R23, PT, PT, R23, 0x8, RZ ;  /* 0x0000000817177810 */ /* 0x000fc80007ffe0ff */
[----:B------:R-:W-:Y:S01]  /*3ac0*/  ISETP.NE.AND P1, PT, R23, R22, PT ;  /* 0x000000161700720c */ /* 0x000fe20003f25270 */
[----:B------:R-:W-:Y:S01]  /*3ad0*/  UIADD3 UR6, UPT, UPT, UR6, 0x8, URZ ;  /* 0x0000000806067890 */ /* 0x000fe2000fffe0ff */
[C---:B------:R-:W-:Y:S02]  /*3ae0*/  LEA R21, R4.reuse, R21, 0x3 ;  /* 0x0000001504157211 */ /* 0x040fe400078e18ff */
[C---:B------:R-:W-:Y:S02]  /*3af0*/  LEA R24, R4.reuse, R24, 0x3 ;  /* 0x0000001804187211 */ /* 0x040fe400078e18ff */
[C---:B------:R-:W-:Y:S02]  /*3b00*/  LEA R28, R4.reuse, R28, 0x3 ;  /* 0x0000001c041c7211 */ /* 0x040fe400078e18ff */
[C---:B------:R-:W-:Y:S02]  /*3b10*/  LEA R29, R4.reuse, R29, 0x3 ;  /* 0x0000001d041d7211 */ /* 0x040fe400078e18ff */
[----:B------:R-:W-:-:S02]  /*3b20*/  LEA R26, R4, R26, 0x3 ;  /* 0x0000001a041a7211 */ /* 0x000fc400078e18ff */
[C---:B------:R-:W-:Y:S02]  /*3b30*/  LEA R25, R4.reuse, R25, 0x3 ;  /* 0x0000001904197211 */ /* 0x040fe400078e18ff */
[C---:B------:R-:W-:Y:S02]  /*3b40*/  LEA R27, R4.reuse, R27, 0x3 ;  /* 0x0000001b041b7211 */ /* 0x040fe400078e18ff */
[----:B------:R-:W-:Y:S01]  /*3b50*/  LEA R20, R4, R20, 0x3 ;  /* 0x0000001404147211 */ /* 0x000fe200078e18ff */
[----:B--2---:R-:W-:Y:S01]  /*3b60*/  @!P4 FADD.FTZ R34, R34, R16 ;  /* 0x000000102222c221 */ /* 0x004fe20000010000 */
[----:B------:R-:W-:-:S03]  /*3b70*/  @!P4 FADD.FTZ R35, R35, R17 ;  /* 0x000000112323c221 */ /* 0x000fc60000010000 */
[----:B---3--:R-:W-:Y:S01]  /*3b80*/  @!P6 FADD.FTZ R34, R34, R18 ;  /* 0x000000122222e221 */ /* 0x008fe20000010000 */
[----:B------:R-:W-:Y:S01]  /*3b90*/  @!P6 FADD.FTZ R35, R35, R19 ;  /* 0x000000132323e221 */ /* 0x000fe20000010000 */
[----:B------:R-:W-:Y:S06]  /*3ba0*/  @P1 BRA `(.L_x_622) ;  /* 0xfffffffc00141947 */ /* 0x000fec000383ffff */
.L_x_621:
[----:B-1----:R-:W-:-:S04]  /*3bb0*/  LOP3.LUT R16, R5, 0x7, RZ, 0xc0, !PT ;  /* 0x0000000705107812 */ /* 0x002fc800078ec0ff */
[----:B------:R-:W-:-:S13]  /*3bc0*/  ISETP.NE.AND P1, PT, R16, RZ, PT ;  /* 0x000000ff1000720c */ /* 0x000fda0003f25270 */
[----:B------:R-:W-:Y:S05]  /*3bd0*/  @!P1 BRA `(.L_x_618) ;  /* 0x0000000000f09947 */ /* 0x000fea0003800000 */
[----:B------:R-:W-:Y:S02]  /*3be0*/  IADD3 R16, PT, PT, R16, -0x1, RZ ;  /* 0xffffffff10107810 */ /* 0x000fe40007ffe0ff */
        /* <DEDUP_REMOVED lines=18> */
[----:B--2---:R-:W-:Y:S02]  /*3d10*/  @!P4 IMAD.WIDE.U32 R18, R21, 0x8, R30 ;  /* 0x000000081512c825 */ /* 0x004fe400078e001e */
        /* <DEDUP_REMOVED lines=12> */
.L_x_623:
        /* <DEDUP_REMOVED lines=10> */
[----:B--2---:R-:W-:Y:S02]  /*3e80*/  @!P1 IMAD.WIDE.U32 R18, R19, 0x8, R30 ;  /* 0x0000000813129825 */ /* 0x004fe400078e001e */
[----:B------:R-:W0:Y:S04]  /*3e90*/  @!P4 LDG.E.64 R16, desc[UR8][R16.64] ;  /* 0x000000081010c981 */ /* 0x000e28000c1e1b00 */
[----:B------:R-:W2:Y:S01]  /*3ea0*/  @!P1 LDG.E.64 R18, desc[UR8][R18.64] ;  /* 0x0000000812129981 */ /* 0x000ea2000c1e1b00 */
[----:B------:R-:W-:Y:S01]  /*3eb0*/  IADD3 R22, PT, PT, R22, 0x2, RZ ;  /* 0x0000000216167810 */ /* 0x000fe20007ffe0ff */
[----:B0--3--:R-:W-:Y:S01]  /*3ec0*/  @!P4 FADD.FTZ R34, R34, R16 ;  /* 0x000000102222c221 */ /* 0x009fe20000010000 */
[----:B------:R-:W-:-:S03]  /*3ed0*/  @!P4 FADD.FTZ R35, R35, R17 ;  /* 0x000000112323c221 */ /* 0x000fc60000010000 */
[----:B--2---:R-:W-:Y:S01]  /*3ee0*/  @!P1 FADD.FTZ R34, R34, R18 ;  /* 0x0000001222229221 */ /* 0x004fe20000010000 */
[----:B------:R-:W-:-:S07]  /*3ef0*/  @!P1 FADD.FTZ R35, R35, R19 ;  /* 0x0000001323239221 */ /* 0x000fce0000010000 */
.L_x_624:
        /* <DEDUP_REMOVED lines=9> */
.L_x_625:
[----:B------:R-:W-:Y:S05]  /*3f90*/  BSYNC.RECONVERGENT B0 ;  /* 0x0000000000007941 */ /* 0x000fea0003800200 */
.L_x_618:
[----:B------:R-:W5:Y:S01]  /*3fa0*/  S2UR UR7, SR_CgaCtaId ;  /* 0x00000000000779c3 */ /* 0x000f620000008800 */
[----:B------:R-:W-:Y:S01]  /*3fb0*/  UMOV UR6, 0x400 ;  /* 0x0000040000067882 */ /* 0x000fe20000000000 */
[----:B------:R-:W0:Y:S01]  /*3fc0*/  LDCU.64 UR14, c[0x0][0x400] ;  /* 0x00008000ff0e77ac */ /* 0x000e220008000a00 */
[----:B----4-:R-:W-:Y:S02]  /*3fd0*/  HADD2.F32 R25, -RZ, R42.H0_H0 ;  /* 0x2000002aff197230 */ /* 0x010fe40000004100 */
[----:B------:R-:W-:Y:S02]  /*3fe0*/  HADD2.F32 R22, -RZ, R38.H1_H1 ;  /* 0x30000026ff167230 */ /* 0x000fe40000004100 */
[----:B------:R-:W-:Y:S02]  /*3ff0*/  HADD2.F32 R20, -RZ, R40.H0_H0 ;  /* 0x20000028ff147230 */ /* 0x000fe40000004100 */
[----:B------:R-:W-:Y:S02]  /*4000*/  HADD2.F32 R27, -RZ, R55.H0_H0 ;  /* 0x20000037ff1b7230 */ /* 0x000fe40000004100 */
[----:B------:R-:W-:-:S02]  /*4010*/  HADD2.F32 R23, -RZ, R57.H0_H0 ;  /* 0x20000039ff177230 */ /* 0x000fc40000004100 */
[----:B------:R-:W-:Y:S02]  /*4020*/  HADD2.F32 R21, -RZ, R59.H0_H0 ;  /* 0x2000003bff157230 */ /* 0x000fe40000004100 */
[C---:B------:R-:W-:Y:S01]  /*4030*/  FADD.FTZ R27, -R12.reuse, R27 ;  /* 0x0000001b0c1b7221 */ /* 0x040fe20000010100 */
[----:B------:R-:W-:Y:S02]  /*4040*/  HADD2.F32 R69, -RZ, R42.H1_H1 ;  /* 0x3000002aff457230 */ /* 0x000fe40000004100 */
[C---:B------:R-:W-:Y:S01]  /*4050*/  FADD.FTZ R42, -R12.reuse, R25 ;  /* 0x000000190c2a7221 */ /* 0x040fe20000010100 */
[----:B------:R-:W-:Y:S02]  /*4060*/  HADD2.F32 R40, -RZ, R40.H1_H1 ;  /* 0x30000028ff287230 */ /* 0x000fe40000004100 */
[C---:B------:R-:W-:Y:S01]  /*4070*/  FADD.FTZ R25, -R12.reuse, R22 ;  /* 0x000000160c197221 */ /* 0x040fe20000010100 */
[----:B------:R-:W-:Y:S02]  /*4080*/  HADD2.F32 R30, -RZ, R38.H0_H0 ;  /* 0x20000026ff1e7230 */ /* 0x000fe40000004100 */
[----:B------:R-:W-:Y:S01]  /*4090*/  FADD.FTZ R38, -R12, R20 ;  /* 0x000000140c267221 */ /* 0x000fe20000010100 */
[----:B------:R-:W-:-:S02]  /*40a0*/  HADD2.F32 R29, -RZ, R36.H0_H0 ;  /* 0x20000024ff1d7230 */ /* 0x000fc40000004100 */
[C---:B------:R-:W-:Y:S01]  /*40b0*/  FADD.FTZ R24, -R12.reuse, R23 ;  /* 0x000000170c187221 */ /* 0x040fe20000010100 */
[----:B------:R-:W-:Y:S01]  /*40c0*/  HADD2.F32 R63, -RZ, R36.H1_H1 ;  /* 0x30000024ff3f7230 */ /* 0x000fe20000004100 */
[----:B-----5:R-:W-:Y:S01]  /*40d0*/  ULEA UR6, UR7, UR6, 0x18 ;  /* 0x0000000607067291 */ /* 0x020fe2000f8ec0ff */
[----:B------:R-:W-:Y:S02]  /*40e0*/  HADD2.F32 R55, -RZ, R55.H1_H1 ;  /* 0x30000037ff377230 */ /* 0x000fe40000004100 */
[C---:B------:R-:W-:Y:S01]  /*40f0*/  FADD.FTZ R22, -R12.reuse, R21 ;  /* 0x000000150c167221 */ /* 0x040fe20000010100 */
[----:B------:R-:W-:Y:S02]  /*4100*/  HADD2.F32 R57, -RZ, R57.H1_H1 ;  /* 0x30000039ff397230 */ /* 0x000fe40000004100 */
[C---:B--2---:R-:W-:Y:S01]  /*4110*/  FADD.FTZ R18, -R12.reuse, R69 ;  /* 0x000000450c127221 */ /* 0x044fe20000010100 */
[----:B------:R-:W-:Y:S02]  /*4120*/  HADD2.F32 R59, -RZ, R59.H1_H1 ;  /* 0x3000003bff3b7230 */ /* 0x000fe40000004100 */
[----:B------:R-:W-:Y:S01]  /*4130*/  FADD.FTZ R36, -R12, R40 ;  /* 0x000000280c247221 */ /* 0x000fe20000010100 */
[----:B-1----:R-:W-:-:S02]  /*4140*/  HADD2.F32 R19, -RZ, R62.H0_H0 ;  /* 0x2000003eff137230 */ /* 0x002fc40000004100 */
[C---:B------:R-:W-:Y:S01]  /*4150*/  FADD.FTZ R30, -R12.reuse, R30 ;  /* 0x0000001e0c1e7221 */ /* 0x040fe20000010100 */
[----:B------:R0:W-:Y:S01]  /*4160*/  @!P3 STS.64 [UR6+0x88], R34 ;  /* 0x00008822ff00b988 */ /* 0x0001e20008000a06 */
[----:B------:R-:W-:Y:S02]  /*4170*/  HADD2.F32 R31, -RZ, R62.H1_H1 ;  /* 0x3000003eff1f7230 */ /* 0x000fe40000004100 */
[C---:B------:R-:W-:Y:S01]  /*4180*/  FADD.FTZ R29, -R12.reuse, R29 ;  /* 0x0000001d0c1d7221 */ /* 0x040fe20000010100 */
[C---:B------:R-:W-:Y:S01]  /*4190*/  FADD.FTZ R28, -R12.reuse, R63 ;  /* 0x0000003f0c1c7221 */ /* 0x040fe20000010100 */
[----:B------:R-:W-:Y:S01]  /*41a0*/  BAR.SYNC.DEFER_BLOCKING 0x0 ;  /* 0x0000000000007b1d */ /* 0x000fe20000010000 */
[C---:B------:R-:W-:Y:S01]  /*41b0*/  FADD.FTZ R26, -R12.reuse, R55 ;  /* 0x000000370c1a7221 */ /* 0x040fe20000010100 */
[C---:B------:R-:W-:Y:S01]  /*41c0*/  FADD.FTZ R23, -R12.reuse, R57 ;  /* 0x000000390c177221 */ /* 0x040fe20000010100 */
[C---:B------:R-:W-:Y:S01]  /*41d0*/  FADD.FTZ R21, -R12.reuse, R59 ;  /* 0x0000003b0c157221 */ /* 0x040fe20000010100 */
[C---:B------:R-:W-:Y:S01]  /*41e0*/  FADD.FTZ R20, -R12.reuse, R19 ;  /* 0x000000130c147221 */ /* 0x040fe20000010100 */
[----:B------:R-:W-:Y:S01]  /*41f0*/  FADD.FTZ R12, -R12, R31 ;  /* 0x0000001f0c0c7221 */ /* 0x000fe20000010100 */
[----:B0--3--:R-:W-:Y:S01]  /*4200*/  IADD3 R35, PT, PT, R54, 0x8, RZ ;  /* 0x0000000836237810 */ /* 0x009fe20007ffe0ff */
[-C--:B------:R-:W-:Y:S01]  /*4210*/  FMUL.FTZ R19, R42, R13.reuse ;  /* 0x0000000d2a137220 */ /* 0x080fe20000410000 */
[----:B------:R-:W-:-:S02]  /*4220*/  FMUL.FTZ R18, R18, R13 ;  /* 0x0000000d12127220 */ /* 0x000fc40000410000 */
[----:B------:R-:W-:Y:S02]  /*4230*/  ISETP.GE.U32.AND P1, PT, R35, UR14, PT ;  /* 0x0000000e23007c0c */ /* 0x000fe4000bf26070 */
[----:B------:R-:W-:Y:S01]  /*4240*/  SHF.R.S32.HI R40, RZ, 0x1f, R35 ;  /* 0x0000001fff287819 */ /* 0x000fe20000011423 */
[----:B------:R-:W0:Y:S01]  /*4250*/  LDS.64 R16, [UR6+0x88] ;  /* 0x00008806ff107984 */ /* 0x000e220008000a00 */
[----:B------:R-:W0:Y:S02]  /*4260*/  LDCU UR6, c[0x0][0x42c] ;  /* 0x00008580ff0677ac */ /* 0x000e240008000800 */
[----:B0-----:R-:W-:Y:S01]  /*4270*/  FMUL.FTZ R31, R16, UR6 ;  /* 0x00000006101f7c20 */ /* 0x001fe20008410000 */
[----:B------:R-:W-:Y:S01]  /*4280*/  FMUL.FTZ R34, R17, UR6 ;  /* 0x0000000611227c20 */ /* 0x000fe20008410000 */
[--C-:B------:R-:W-:Y:S02]  /*4290*/  HADD2.F32 R17, -RZ, R41.reuse.H0_H0 ;  /* 0x20000029ff117230 */ /* 0x100fe40000004100 */
[----:B------:R-:W-:Y:S01]  /*42a0*/  HADD2.F32 R16, -RZ, R41.H1_H1 ;  /* 0x30000029ff107230 */ /* 0x000fe20000004100 */
[----:B------:R-:W-:Y:S06]  /*42b0*/  @!P2 BRA `(.L_x_626) ;  /* 0x000000000048a947 */ /* 0x000fec0003800000 */
        /* <DEDUP_REMOVED lines=13> */
[----:B-1----:R-:W-:Y:S01]  /*4390*/  FMUL.FTZ R17, R17, R62 ;  /* 0x0000003e11117220 */ /* 0x002fe20000410000 */
[----:B------:R-:W-:Y:S02]  /*43a0*/  FADD.FTZ R62, -R62, 1 ;  /* 0x3f8000003e3e7421 */ /* 0x000fe40000010100 */
[----:B------:R-:W-:Y:S02]  /*43b0*/  FMUL.FTZ R16, R16, R55 ;  /* 0x0000003710107220 */ /* 0x000fe40000410000 */
[----:B------:R-:W-:-:S04]  /*43c0*/  FFMA.FTZ R62, R41, R62, 1 ;  /* 0x3f800000293e7423 */ /* 0x000fc8000001003e */
[----:B------:R-:W-:-:S07]  /*43d0*/  FMUL.FTZ R17, R17, R62 ;  /* 0x0000003e11117220 */ /* 0x000fce0000410000 */
.L_x_626:
[----:B------:R-:W-:Y:S04]  /*43e0*/  BSSY.RECONVERGENT B0, `(.L_x_627) ;  /* 0x0000015000007945 */ /* 0x000fe80003800200 */
[----:B------:R-:W-:Y:S05]  /*43f0*/  @P0 BRA `(.L_x_628) ;  /* 0x00000000004c0947 */ /* 0x000fea0003800000 */
[----:B------:R-:W0:Y:S01]  /*4400*/  LDCU.64 UR12, c[0x0][0x3f8] ;  /* 0x00007f00ff0c77ac */ /* 0x000e220008000a00 */
[C-C-:B------:R-:W-:Y:S01]  /*4410*/  FFMA.FTZ R19, R31.reuse, R19, R34.reuse ;  /* 0x000000131f137223 */ /* 0x140fe20000010022 */
[----:B------:R-:W-:Y:S01]  /*4420*/  FFMA.FTZ R42, R31, R18, R34 ;  /* 0x000000121f2a7223 */ /* 0x000fe20000010022 */
[----:B------:R-:W-:Y:S01]  /*4430*/  SHF.R.S32.HI R41, RZ, 0x1f, R54 ;  /* 0x0000001fff297819 */ /* 0x000fe20000011436 */
[----:B------:R-:W1:Y:S01]  /*4440*/  LDCU.64 UR6, c[0x0][0x380] ;  /* 0x00007000ff0677ac */ /* 0x000e620008000a00 */
[----:B------:R-:W-:Y:S01]  /*4450*/  FFMA.FTZ R18, R32, R17, -R19 ;  /* 0x0000001120127223 */ /* 0x000fe20000010813 */
[----:B------:R-:W-:Y:S01]  /*4460*/  FFMA.FTZ R62, R33, R16, -R42 ;  /* 0x00000010213e7223 */ /* 0x000fe2000001082a */
[----:B------:R-:W-:Y:S02]  /*4470*/  MOV R16, R66 ;  /* 0x0000004200107202 */ /* 0x000fe40000000f00 */
[----:B------:R-:W-:Y:S01]  /*4480*/  MOV R17, R65 ;  /* 0x0000004100117202 */ /* 0x000fe20000000f00 */
[----:B------:R-:W-:Y:S01]  /*4490*/  FMUL.FTZ R42, R18, R13 ;  /* 0x0000000d122a7220 */ /* 0x000fe20000410000 */
[----:B0-----:R-:W-:-:S02]  /*44a0*/  IMAD R19, R41, UR12, RZ ;  /* 0x0000000c29137c24 */ /* 0x001fc4000f8e02ff */
[----:B------:R-:W-:Y:S01]  /*44b0*/  FMUL.FTZ R41, R62, R13 ;  /* 0x0000000d3e297220 */ /* 0x000fe20000410000 */
[----:B------:R-:W-:-:S04]  /*44c0*/  IMAD.WIDE.U32 R16, R54, UR12, R16 ;  /* 0x0000000c36107c25 */ /* 0x000fc8000f8e0010 */
[----:B------:R-:W-:Y:S01]  /*44d0*/  IMAD R19, R54, UR13, R19 ;  /* 0x0000000d36137c24 */ /* 0x000fe2000f8e0213 */
[----:B-1----:R-:W-:Y:S02]  /*44e0*/  LEA R18, P0, R16, UR6, 0x1 ;  /* 0x0000000610127c11 */ /* 0x002fe4000f8008ff */
[----:B------:R-:W-:Y:S02]  /*44f0*/  F2FP.F16.F32.PACK_AB R41, R41, R42 ;  /* 0x0000002a2929723e */ /* 0x000fe400000000ff */
[----:B------:R-:W-:-:S04]  /*4500*/  IADD3 R19, PT, PT, R17, R19, RZ ;  /* 0x0000001311137210 */ /* 0x000fc80007ffe0ff */
[----:B------:R-:W-:-:S05]  /*4510*/  LEA.HI.X R19, R16, UR7, R19, 0x1, P0 ;  /* 0x0000000710137c11 */ /* 0x000fca00080f0c13 */
[----:B------:R0:W-:Y:S02]  /*4520*/  STG.E desc[UR8][R18.64], R41 ;  /* 0x0000002912007986 */ /* 0x0001e4000c101908 */
.L_x_628:
[----:B------:R-:W-:Y:S05]  /*4530*/  BSYNC.RECONVERGENT B0 ;  /* 0x0000000000007941 */ /* 0x000fea0003800200 */
.L_x_627:
[----:B------:R-:W-:Y:S01]  /*4540*/  UISETP.NE.AND UP0, UPT, UR11, URZ, UPT ;  /* 0x000000ff0b00728c */ /* 0x000fe2000bf05270 */
[-C--:B0-----:R-:W-:Y:S01]  /*4550*/  FMUL.FTZ R19, R38, R13.reuse ;  /* 0x0000000d26137220 */ /* 0x081fe20000410000 */
[----:B------:R-:W-:Y:S01]  /*4560*/  FMUL.FTZ R18, R36, R13 ;  /* 0x0000000d24127220 */ /* 0x000fe20000410000 */
[--C-:B------:R-:W-:Y:S01]  /*4570*/  HADD2.F32 R36, -RZ, R39.reuse.H0_H0 ;  /* 0x20000027ff247230 */ /* 0x100fe20000004100 */
[----:B------:R-:W-:Y:S01]  /*4580*/  ISETP.GE.AND.EX P1, PT, R40, UR15, PT, P1 ;  /* 0x0000000f28007c0c */ /* 0x000fe2000bf26310 */
[C-C-:B------:R-:W-:Y:S01]  /*4590*/  FFMA.FTZ R17, R31.reuse, R19, R34.reuse ;  /* 0x000000131f117223 */ /* 0x140fe20000010022 */
[----:B------:R-:W-:Y:S01]  /*45a0*/  FFMA.FTZ R16, R31, R18, R34 ;  /* 0x000000121f107223 */ /* 0x000fe20000010022 */
[----:B------:R-:W-:Y:S02]  /*45b0*/  HADD2.F32 R39, -RZ, R39.H1_H1 ;  /* 0x30000027ff277230 */ /* 0x000fe40000004100 */
        /* <DEDUP_REMOVED lines=19> */
.L_x_629:
        /* <DEDUP_REMOVED lines=15> */
[----:B------:R-:W-:Y:S02]  /*47e0*/  F2FP.F16.F32.PACK_AB R35, R35, R36 ;  /* 0x000000242323723e */ /* 0x000fe400000000ff */
[----:B------:R-:W-:-:S05]  /*47f0*/  LEA.HI.X R19, R16, UR13, R19, 0x1, P0 ;  /* 0x0000000d10137c11 */ /* 0x000fca00080f0c13 */
[----:B------:R0:W-:Y:S02]  /*4800*/  STG.E desc[UR8][R18.64], R35 ;  /* 0x0000002312007986 */ /* 0x0001e4000c101908 */
.L_x_631:
[----:B------:R-:W-:Y:S05]  /*4810*/  BSYNC.RECONVERGENT B0 ;  /* 0x0000000000007941 */ /* 0x000fea0003800200 */
.L_x_630:
[----:B------:R-:W-:Y:S01]  /*4820*/  SHF.R.S32.HI R17, RZ, 0x1f, R50 ;  /* 0x0000001fff117819 */ /* 0x000fe20000011432 */
[--C-:B------:R-:W-:Y:S01]  /*4830*/  HADD2.F32 R16, -RZ, R37.reuse.H0_H0 ;  /* 0x20000025ff107230 */ /* 0x100fe20000004100 */
[----:B------:R-:W-:Y:S01]  /*4840*/  ISETP.GE.U32.AND P1, PT, R50, UR14, PT ;  /* 0x0000000e32007c0c */ /* 0x000fe2000bf26070 */
[----:B------:R-:W-:Y:S01]  /*4850*/  HADD2.F32 R37, -RZ, R37.H1_H1 ;  /* 0x30000025ff257230 */ /* 0x000fe20000004100 */
[----:B------:R-:W-:Y:S01]  /*4860*/  ISETP.GE.U32.AND P0, PT, R49, UR14, PT ;  /* 0x0000000e31007c0c */ /* 0x000fe2000bf06070 */
[-C--:B0-----:R-:W-:Y:S01]  /*4870*/  FMUL.FTZ R19, R30, R13.reuse ;  /* 0x0000000d1e137220 */ /* 0x081fe20000410000 */
        /* <DEDUP_REMOVED lines=8> */
[----:B------:R-:W-:Y:S01]  /*4900*/  ISETP.GE.AND.EX P1, PT, R17, UR15, PT, P1 ;  /* 0x0000000f11007c0c */ /* 0x000fe2000bf26310 */
        /* <DEDUP_REMOVED lines=9> */
[-C--:B------:R-:W-:Y:S01]  /*49a0*/  FMUL.FTZ R12, R12, R13.reuse ;  /* 0x0000000d0c0c7220 */ /* 0x080fe20000410000 */
[----:B------:R-:W-:Y:S01]  /*49b0*/  FMUL.FTZ R25, R25, R13 ;  /* 0x0000000d19197220 */ /* 0x000fe20000410000 */
[----:B------:R-:W-:Y:S09]  /*49c0*/  BRA.U !UP0, `(.L_x_632) ;  /* 0x0000000108487547 */ /* 0x000ff2000b800000 */
        /* <DEDUP_REMOVED lines=18> */
.L_x_632:
[C-C-:B------:R-:W-:Y:S01]  /*4af0*/  FFMA.FTZ R19, R31.reuse, R19, R34.reuse ;  /* 0x000000131f137223 */ /* 0x140fe20000010022 */
[C-C-:B------:R-:W-:Y:S01]  /*4b00*/  FFMA.FTZ R62, R31.reuse, R25, R34.reuse ;  /* 0x000000191f3e7223 */ /* 0x140fe20000010022 */
[----:B------:R-:W-:Y:S01]  /*4b10*/  BSSY.RECONVERGENT B0, `(.L_x_633) ;  /* 0x000001c000007945 */ /* 0x000fe20003800200 */
        /* <DEDUP_REMOVED lines=10> */
[----:B------:R-:W-:Y:S01]  /*4bc0*/  FFMA.FTZ R18, R32, R16, -R19 ;  /* 0x0000001020127223 */ /* 0x000fe20000010813 */
[----:B------:R-:W-:Y:S01]  /*4bd0*/  FFMA.FTZ R34, R33, R37, -R62 ;  /* 0x0000002521227223 */ /* 0x000fe2000001083e */
[----:B------:R-:W-:Y:S06]  /*4be0*/  @P1 BRA `(.L_x_634) ;  /* 0x0000000000381947 */ /* 0x000fec0003800000 */
[----:B------:R-:W0:Y:S01]  /*4bf0*/  LDCU.64 UR6, c[0x0][0x3f8] ;  /* 0x00007f00ff0677ac */ /* 0x000e220008000a00 */
[----:B------:R-:W-:Y:S01]  /*4c00*/  MOV R16, R66 ;  /* 0x0000004200107202 */ /* 0x000fe20000000f00 */
[-C--:B------:R-:W-:Y:S01]  /*4c10*/  FMUL.FTZ R37, R18, R13.reuse ;  /* 0x0000000d12257220 */ /* 0x080fe20000410000 */
[----:B------:R-:W-:Y:S01]  /*4c20*/  FMUL.FTZ R34, R34, R13 ;  /* 0x0000000d22227220 */ /* 0x000fe20000410000 */
[----:B------:R-:W1:Y:S01]  /*4c30*/  LDCU.64 UR12, c[0x0][0x380] ;  /* 0x00007000ff0c77ac */ /* 0x000e620008000a00 */
[----:B0-----:R-:W-:Y:S01]  /*4c40*/  IMAD R19, R17, UR6, RZ ;  /* 0x0000000611137c24 */ /* 0x001fe2000f8e02ff */
[----:B------:R-:W-:-:S03]  /*4c50*/  MOV R17, R65 ;  /* 0x0000004100117202 */ /* 0x000fc60000000f00 */
[C---:B------:R-:W-:Y:S02]  /*4c60*/  IMAD R19, R50.reuse, UR7, R19 ;  /* 0x0000000732137c24 */ /* 0x040fe4000f8e0213 */
[----:B------:R-:W-:-:S05]  /*4c70*/  IMAD.WIDE.U32 R16, R50, UR6, R16 ;  /* 0x0000000632107c25 */ /* 0x000fca000f8e0010 */
[----:B------:R-:W-:Y:S02]  /*4c80*/  IADD3 R19, PT, PT, R17, R19, RZ ;  /* 0x0000001311137210 */ /* 0x000fe40007ffe0ff */
[----:B-1----:R-:W-:Y:S02]  /*4c90*/  LEA R18, P1, R16, UR12, 0x1 ;  /* 0x0000000c10127c11 */ /* 0x002fe4000f8208ff */
[----:B------:R-:W-:Y:S02]  /*4ca0*/  F2FP.F16.F32.PACK_AB R17, R34, R37 ;  /* 0x000000252211723e */ /* 0x000fe400000000ff */
[----:B------:R-:W-:-:S05]  /*4cb0*/  LEA.HI.X R19, R16, UR13, R19, 0x1, P1 ;  /* 0x0000000d10137c11 */ /* 0x000fca00088f0c13 */
[----:B------:R0:W-:Y:S04]  /*4cc0*/  STG.E desc[UR8][R18.64], R17 ;  /* 0x0000001112007986 */ /* 0x0001e8000c101908 */
.L_x_634:
[----:B------:R-:W-:Y:S05]  /*4cd0*/  BSYNC.RECONVERGENT B0 ;  /* 0x0000000000007941 */ /* 0x000fea0003800200 */
.L_x_633:
[--C-:B------:R-:W-:Y:S02]  /*4ce0*/  HADD2.F32 R16, -RZ, R11.reuse.H0_H0 ;  /* 0x2000000bff107230 */ /* 0x100fe40000004100 */
[----:B------:R-:W-:Y:S01]  /*4cf0*/  HADD2.F32 R11, -RZ, R11.H1_H1 ;  /* 0x3000000bff0b7230 */ /* 0x000fe20000004100 */
        /* <DEDUP_REMOVED lines=19> */
.L_x_635:
[----:B------:R-:W-:Y:S01]  /*4e30*/  BSSY.RECONVERGENT B0, `(.L_x_636) ;  /* 0x0000012000007945 */ /* 0x000fe20003800200 */
[----:B0-----:R-:W-:Y:S01]  /*4e40*/  FFMA.FTZ R18, R32, R16, -R41 ;  /* 0x0000001020127223 */ /* 0x001fe20000010829 */
        /* <DEDUP_REMOVED lines=16> */
.L_x_637:
[----:B------:R-:W-:Y:S05]  /*4f50*/  BSYNC.RECONVERGENT B0 ;  /* 0x0000000000007941 */ /* 0x000fea0003800200 */
.L_x_636:
[--C-:B0-----:R-:W-:Y:S02]  /*4f60*/  HADD2.F32 R11, -RZ, R56.reuse.H0_H0 ;  /* 0x20000038ff0b7230 */ /* 0x101fe40000004100 */
[----:B------:R-:W-:Y:S01]  /*4f70*/  HADD2.F32 R56, -RZ, R56.H1_H1 ;  /* 0x30000038ff387230 */ /* 0x000fe20000004100 */
        /* <DEDUP_REMOVED lines=19> */
.L_x_638:
        /* <DEDUP_REMOVED lines=18> */
.L_x_640:
[----:B------:R-:W-:Y:S05]  /*51d0*/  BSYNC.RECONVERGENT B0 ;  /* 0x0000000000007941 */ /* 0x000fea0003800200 */
.L_x_639:
        /* <DEDUP_REMOVED lines=21> */
.L_x_641:
        /* <DEDUP_REMOVED lines=18> */
.L_x_643:
[----:B------:R-:W-:Y:S05]  /*5450*/  BSYNC.RECONVERGENT B0 ;  /* 0x0000000000007941 */ /* 0x000fea0003800200 */
.L_x_642:
        /* <DEDUP_REMOVED lines=21> */
.L_x_644:
        /* <DEDUP_REMOVED lines=18> */
.L_x_646:
[----:B------:R-:W-:Y:S05]  /*56d0*/  BSYNC.RECONVERGENT B0 ;  /* 0x0000000000007941 */ /* 0x000fea0003800200 */
.L_x_645:
        /* <DEDUP_REMOVED lines=21> */
.L_x_647:
[----:B------:R-:W-:Y:S01]  /*5830*/  ISETP.GE.AND.EX P2, PT, R10, UR15, PT, P2 ;  /* 0x0000000f0a007c0c */ /* 0x000fe2000bf46320 */
[----:B------:R-:W-:Y:S01]  /*5840*/  FFMA.FTZ R40, R32, R11, -R40 ;  /* 0x0000000b20287223 */ /* 0x000fe20000010828 */
[----:B------:R-:W-:Y:S01]  /*5850*/  FFMA.FTZ R16, R33, R16, -R31 ;  /* 0x0000001021107223 */ /* 0x000fe2000001081f */
[----:B------:R-:W-:Y:S02]  /*5860*/  BSSY.RECONVERGENT B0, `(.L_x_648) ;  /* 0x000000f000007945 */ /* 0x000fe40003800200 */
[-C--:B------:R-:W-:Y:S01]  /*5870*/  FMUL.FTZ R11, R40, R13.reuse ;  /* 0x0000000d280b7220 */ /* 0x080fe20000410000 */
[----:B------:R-:W-:-:S07]  /*5880*/  FMUL.FTZ R16, R16, R13 ;  /* 0x0000000d10107220 */ /* 0x000fce0000410000 */
[----:B------:R-:W-:Y:S05]  /*5890*/  @P2 BRA `(.L_x_649) ;  /* 0x00000000002c2947 */ /* 0x000fea0003800000 */
[----:B------:R-:W0:Y:S01]  /*58a0*/  LDCU.64 UR6, c[0x0][0x3f8] ;  /* 0x00007f00ff0677ac */ /* 0x000e220008000a00 */
[----:B------:R-:W-:Y:S02]  /*58b0*/  MOV R64, R66 ;  /* 0x0000004200407202 */ /* 0x000fe40000000f00 */
[----:B------:R-:W-:Y:S01]  /*58c0*/  F2FP.F16.F32.PACK_AB R11, R16, R11 ;  /* 0x0000000b100b723e */ /* 0x000fe200000000ff */
        /* <DEDUP_REMOVED lines=8> */
.L_x_649:
[----:B------:R-:W-:Y:S05]  /*5950*/  BSYNC.RECONVERGENT B0 ;  /* 0x0000000000007941 */ /* 0x000fea0003800200 */
.L_x_648:
[----:B------:R-:W-:Y:S02]  /*5960*/  IADD3 R43, PT, PT, R4, R43, RZ ;  /* 0x0000002b042b7210 */ /* 0x000fe40007ffe0ff */
[----:B------:R-:W-:Y:S02]  /*5970*/  IADD3 R44, PT, PT, R44, 0x1, RZ ;  /* 0x000000012c2c7810 */ /* 0x000fe40007ffe0ff */
[----:B------:R-:W-:-:S13]  /*5980*/  ISETP.GE.AND P0, PT, R43, UR4, PT ;  /* 0x000000042b007c0c */ /* 0x000fda000bf06270 */
[----:B------:R-:W-:Y:S05]  /*5990*/  @!P0 BRA `(.L_x_650) ;  /* 0xffffffa800508947 */ /* 0x000fea000383ffff */
.L_x_607:
        /* <DEDUP_REMOVED lines=19> */
.L_x_652:
[----:B------:R-:W-:Y:S05]  /*5ad0*/  BSYNC.RECONVERGENT B0 ;  /* 0x0000000000007941 */ /* 0x000fea0003800200 */
.L_x_651:
[----:B------:R-:W-:Y:S05]  /*5ae0*/  @P0 EXIT ;  /* 0x000000000000094d */ /* 0x000fea0003800000 */
[----:B------:R-:W-:Y:S05]  /*5af0*/  @P2 BRA `(.L_x_653) ;  /* 0x0000000000202947 */ /* 0x000fea0003800000 */
[----:B------:R-:W-:-:S05]  /*5b00*/  IMAD R0, R6, R7, RZ ;  /* 0x0000000706007224 */ /* 0x000fca00078e02ff */
[----:B------:R-:W-:-:S13]  /*5b10*/  ISETP.NE.AND P0, PT, R0, -0x1, PT ;  /* 0xffffffff0000780c */ /* 0x000fda0003f05270 */
[----:B------:R-:W-:Y:S05]  /*5b20*/  @!P0 BRA `(.L_x_653) ;  /* 0x0000000000148947 */ /* 0x000fea0003800000 */
.L_x_654:
[----:B-1----:R-:W2:Y:S04]  /*5b30*/  LDG.E.STRONG.GPU R3, desc[UR8][R4.64] ;  /* 0x0000000804037981 */ /* 0x002ea8000c1ef900 */
[----:B--2---:R-:W-:Y:S01]  /*5b40*/  CCTL.IVALL ;  /* 0x00000000ff00798f */ /* 0x004fe20002000000 */
[----:B------:R-:W-:Y:S05]  /*5b50*/  YIELD ;  /* 0x0000000000007946 */ /* 0x000fea0003800000 */
[----:B------:R-:W-:-:S13]  /*5b60*/  ISETP.NE.AND P0, PT, R3, R0, PT ;  /* 0x000000000300720c */ /* 0x000fda0003f05270 */
[----:B------:R-:W-:Y:S05]  /*5b70*/  @P0 BRA `(.L_x_654) ;  /* 0xfffffffc00ec0947 */ /* 0x000fea000383ffff */
.L_x_653:
        /* <DEDUP_REMOVED lines=74> */
.L_x_657:
        /* <DEDUP_REMOVED lines=29> */
.L_x_656:
[----:B------:R-:W-:Y:S05]  /*61f0*/  BSYNC.RECONVERGENT B0 ;  /* 0x0000000000007941 */ /* 0x000fea0003800200 */
.L_x_655:
        /* <DEDUP_REMOVED lines=10> */
.L_x_658:
        /* <DEDUP_REMOVED lines=82> */
.L_x_659:
        /* <DEDUP_REMOVED lines=12> */
.L_x_4892:


//--------------------- .text._Z35group_norm_nhwc_bwd_one_pass_kernelI11Fp16IOFp32WLi128ELi112ELi448EEv26Group_norm_nhwc_bwd_params --------------------------
	.section	.text._Z35group_norm_nhwc_bwd_one_pass_kernelI11Fp16IOFp32WLi128ELi112ELi448EEv26Group_norm_nhwc_bwd_params,"ax",@progbits
	.align	128
        .global         _Z35group_norm_nhwc_bwd_one_pass_kernelI11Fp16IOFp32WLi128ELi112ELi448EEv26Group_norm_nhwc_bwd_params
        .type           _Z35group_norm_nhwc_bwd_one_pass_kernelI11Fp16IOFp32WLi128ELi112ELi448EEv26Group_norm_nhwc_bwd_params,@function
        .size           _Z35group_norm_nhwc_bwd_one_pass_kernelI11Fp16IOFp32WLi128ELi112ELi448EEv26Group_norm_nhwc_bwd_params,(.L_x_4893 - _Z35group_norm_nhwc_bwd_one_pass_kernelI11Fp16IOFp32WLi128ELi112ELi448EEv26Group_norm_nhwc_bwd_params)
        .other          _Z35group_norm_nhwc_bwd_one_pass_kernelI11Fp16IOFp32WLi128ELi112ELi448EEv26Group_norm_nhwc_bwd_params,@"STO_CUDA_ENTRY STV_DEFAULT"
_Z35group_norm_nhwc_bwd_one_pass_kernelI11Fp16IOFp32WLi128ELi112ELi448EEv26Group_norm_nhwc_bwd_params:
.text._Z35group_norm_nhwc_bwd_one_pass_kernelI11Fp16IOFp32WLi128ELi112ELi448EEv26Group_norm_nhwc_bwd_params:
        /* <DEDUP_REMOVED lines=9> */
[----:B------:R-:W-:Y:S01]  /*0090*/  UMOV UR4, URZ ;  /* 0x000000ff00047c82 */ /* 0x000fe20008000000 */
[----:B0-----:R-:W-:-:S05]  /*00a0*/  LOP3.LUT R0, R3, 0xffff, RZ, 0xc0, !PT ;  /* 0x0000ffff03007812 */ /* 0x001fca00078ec0ff */
[----:B------:R-:W-:-:S05]  /*00b0*/  IMAD R0, R0, 0x493, RZ ;  /* 0x0000049300007824 */ /* 0x000fca00078e02ff */
[----:B------:R-:W-:Y:S02]  /*00c0*/  SHF.R.U32.HI R51, RZ, 0x10, R0 ;  /* 0x00000010ff337819 */ /* 0x000fe40000011600 */
[----:B------:R-:W0:Y:S02]  /*00d0*/  S2R R0, SR_LANEID ;  /* 0x0000000000007919 */ /* 0x000e240000000000 */
[----:B------:R-:W-:-:S05]  /*00e0*/  PRMT R2, R51, 0x9910, RZ ;  /* 0x0000991033027816 */ /* 0x000fca00000000ff */
[----:B------:R-:W-:-:S05]  /*00f0*/  IMAD R2, R2, 0x38, RZ ;  /* 0x0000003802027824 */ /* 0x000fca00078e02ff */
[----:B------:R-:W-:-:S04]  /*0100*/  IADD3 R2, PT, PT, RZ, -R2, RZ ;  /* 0x80000002ff027210 */ /* 0x000fc80007ffe0ff */
[----:B------:R-:W-:-:S04]  /*0110*/  PRMT R50, R2, 0x7710, RZ ;  /* 0x0000771002327816 */ /* 0x000fc800000000ff */
[----:B------:R-:W-:-:S04]  /*0120*/  IADD3 R50, PT, PT, R50, R3, RZ ;  /* 0x0000000332327210 */ /* 0x000fc80007ffe0ff */
[----:B------:R-:W-:-:S04]  /*0130*/  SHF.L.U32 R50, R50, 0x1, RZ ;  /* 0x0000000132327819 */ /* 0x000fc800000006ff */
[----:B------:R-:W-:-:S07]  /*0140*/  LOP3.LUT R54, R50, 0xffff, RZ, 0xc0, !PT ;  /* 0x0000ffff32367812 */ /* 0x000fce00078ec0ff */
.L_x_727:
[----:B------:R-:W1:Y:S01]  /*0150*/  LDC R8, c[0x0][0x410] ;  /* 0x00010400ff087b82 */ /* 0x000e620000000800 */
[----:B0-----:R-:W-:Y:S01]  /*0160*/  HFMA2 R2, -RZ, RZ, 0, 0 ;  /* 0x00000000ff027431 */ /* 0x001fe200000001ff */
[----:B------:R-:W-:Y:S01]  /*0170*/  IABS R7, UR6 ;  /* 0x0000000600077c13 */ /* 0x000fe20008000000 */
[----:B------:R-:W2:Y:S01]  /*0180*/  LDCU UR5, c[0x0][0x41c] ;  /* 0x00008380ff0577ac */ /* 0x000ea20008000800 */
[----:B------:R-:W-:Y:S02]  /*0190*/  ISETP.LE.AND P1, PT, RZ, UR6, PT ;  /* 0x00000006ff007c0c */ /* 0x000fe4000bf23270 */
[----:B------:R-:W-:Y:S01]  /*01a0*/  CS2R R48, SRZ ;  /* 0x0000000000307805 */ /* 0x000fe2000001ff00 */
[----:B------:R-:W3:Y:S01]  /*01b0*/  LDCU.128 UR12, c[0x0][0x400] ;  /* 0x00008000ff0c77ac */ /* 0x000ee20008000c00 */
[----:B------:R-:W-:Y:S02]  /*01c0*/  CS2R R46, SRZ ;  /* 0x00000000002e7805 */ /* 0x000fe4000001ff00 */
[----:B------:R-:W-:-:S02]  /*01d0*/  CS2R R44, SRZ ;  /* 0x00000000002c7805 */ /* 0x000fc4000001ff00 */
[----:B------:R-:W-:Y:S02]  /*01e0*/  CS2R R42, SRZ ;  /* 0x00000000002a7805 */ /* 0x000fe4000001ff00 */
[----:B------:R-:W-:Y:S02]  /*01f0*/  CS2R R40, SRZ ;  /* 0x0000000000287805 */ /* 0x000fe4000001ff00 */
[----:B------:R-:W-:Y:S02]  /*0200*/  CS2R R38, SRZ ;  /* 0x0000000000267805 */ /* 0x000fe4000001ff00 */
[----:B------:R-:W-:Y:S02]  /*0210*/  CS2R R36, SRZ ;  /* 0x0000000000247805 */ /* 0x000fe4000001ff00 */
[----:B------:R-:W-:Y:S01]  /*0220*/  CS2R R34, SRZ ;  /* 0x0000000000227805 */ /* 0x000fe2000001ff00 */
[----:B------:R-:W4:Y:S01]  /*0230*/  LDCU.64 UR8, c[0x0][0x3b8] ;  /* 0x00007700ff0877ac */ /* 0x000f220008000a00 */
[----:B------:R-:W0:Y:S01]  /*0240*/  LDCU.U8 UR7, c[0x0][0x414] ;  /* 0x00008280ff0777ac */ /* 0x000e220008000000 */
[----:B-1----:R-:W-:-:S04]  /*0250*/  IABS R6, R8 ;  /* 0x0000000800067213 */ /* 0x002fc80000000000 */
[----:B------:R-:W1:Y:S08]  /*0260*/  I2F.RP R4, R6 ;  /* 0x0000000600047306 */ /* 0x000e700000209400 */
[----:B-1----:R-:W1:Y:S02]  /*0270*/  MUFU.RCP R4, R4 ;  /* 0x0000000400047308 */ /* 0x002e640000001000 */
[----:B-1----:R-:W-:-:S06]  /*0280*/  IADD3 R3, PT, PT, R4, 0xffffffe, RZ ;  /* 0x0ffffffe04037810 */ /* 0x002fcc0007ffe0ff */
[----:B------:R-:W1:Y:S02]  /*0290*/  F2I.FTZ.U32.TRUNC.NTZ R3, R3 ;  /* 0x0000000300037305 */ /* 0x000e64000021f000 */
[----:B-1----:R-:W-:-:S05]  /*02a0*/  IADD3 R5, PT, PT, RZ, -R3, RZ ;  /* 0x80000003ff057210 */ /* 0x002fca0007ffe0ff */
[----:B------:R-:W-:-:S04]  /*02b0*/  IMAD R5, R5, R6, RZ ;  /* 0x0000000605057224 */ /* 0x000fc800078e02ff */
[----:B------:R-:W-:Y:S02]  /*02c0*/  IMAD.HI.U32 R5, R3, R5, R2 ;  /* 0x0000000503057227 */ /* 0x000fe400078e0002 */
[----:B------:R-:W2:Y:S04]  /*02d0*/  S2R R2, SR_CTAID.X ;  /* 0x0000000000027919 */ /* 0x000ea80000002500 */
[----:B------:R-:W-:-:S05]  /*02e0*/  IMAD.HI.U32 R5, R5, R7, RZ ;  /* 0x0000000705057227 */ /* 0x000fca00078e00ff */
[----:B------:R-:W-:-:S05]  /*02f0*/  IADD3 R4, PT, PT, -R5, RZ, RZ ;  /* 0x000000ff05047210 */ /* 0x000fca0007ffe1ff */
[----:B------:R-:W-:Y:S01]  /*0300*/  IMAD R3, R6, R4, R7 ;  /* 0x0000000406037224 */ /* 0x000fe200078e0207 */
[----:B------:R-:W-:-:S04]  /*0310*/  LOP3.LUT R7, R8, UR6, RZ, 0x3c, !PT ;  /* 0x0000000608077c12 */ /* 0x000fc8000f8e3cff */
[----:B------:R-:W-:Y:S02]  /*0320*/  ISETP.GT.U32.AND P4, PT, R6, R3, PT ;  /* 0x000000030600720c */ /* 0x000fe40003f84070 */
[----:B------:R-:W-:Y:S01]  /*0330*/  ISETP.GE.AND P2, PT, R7, RZ, PT ;  /* 0x000000ff0700720c */ /* 0x000fe20003f46270 */
[----:B--2---:R-:W-:-:S10]  /*0340*/  IMAD R23, R2, UR5, R51 ;  /* 0x0000000502177c24 */ /* 0x004fd4000f8e0233 */
[-C--:B------:R-:W-:Y:S02]  /*0350*/  @!P4 IADD3 R3, PT, PT, R3, -R6.reuse, RZ ;  /* 0x800000060303c210 */ /* 0x080fe40007ffe0ff */
[----:B------:R-:W-:Y:S02]  /*0360*/  @!P4 IADD3 R5, PT, PT, R5, 0x1, RZ ;  /* 0x000000010505c810 */ /* 0x000fe40007ffe0ff */
[----:B---3--:R-:W-:Y:S02]  /*0370*/  ISETP.GE.U32.AND P3, PT, R23, UR12, PT ;  /* 0x0000000c17007c0c */ /* 0x008fe4000bf66070 */
[----:B------:R-:W-:Y:S02]  /*0380*/  SHF.R.S32.HI R9, RZ, 0x1f, R23 ;  /* 0x0000001fff097819 */ /* 0x000fe40000011417 */
[----:B------:R-:W-:Y:S02]  /*0390*/  ISETP.GE.U32.AND P0, PT, R3, R6, PT ;  /* 0x000000060300720c */ /* 0x000fe40003f06070 */
[----:B------:R-:W-:-:S02]  /*03a0*/  ISETP.GE.AND.EX P3, PT, R9, UR13, PT, P3 ;  /* 0x0000000d09007c0c */ /* 0x000fc4000bf66330 */
[-C--:B------:R-:W-:Y:S02]  /*03b0*/  ISETP.GT.U32.AND P5, PT, R6, R3.reuse, PT ;  /* 0x000000030600720c */ /* 0x080fe40003fa4070 */
[----:B------:R-:W-:Y:S02]  /*03c0*/  IADD3 R4, PT, PT, R3, -R6, RZ ;  /* 0x8000000603047210 */ /* 0x000fe40007ffe0ff */
[----:B------:R-:W-:Y:S02]  /*03d0*/  ISETP.NE.AND P4, PT, R8, RZ, PT ;  /* 0x000000ff0800720c */ /* 0x000fe40003f85270 */
[----:B------:R-:W-:Y:S02]  /*03e0*/  SEL R3, R4, R3, !P5 ;  /* 0x0000000304037207 */ /* 0x000fe40006800000 */
[----:B------:R-:W-:Y:S02]  /*03f0*/  LOP3.LUT R4, RZ, R8, RZ, 0x33, !PT ;  /* 0x00000008ff047212 */ /* 0x000fe400078e33ff */
[----:B------:R-:W-:Y:S01]  /*0400*/  @!P1 IADD3 R3, PT, PT, -R3, RZ, RZ ;  /* 0x000000ff03039210 */ /* 0x000fe20007ffe1ff */
[----:B------:R-:W1:Y:S01]  /*0410*/  @!P3 LDC.64 R14, c[0x0][0x3f8] ;  /* 0x0000fe00ff0ebb82 */ /* 0x000e620000000a00 */
[----:B------:R-:W-:-:S02]  /*0420*/  IADD3 R13, PT, PT, R23, 0x8, RZ ;  /* 0x00000008170d7810 */ /* 0x000fc40007ffe0ff */
[----:B------:R-:W-:Y:S02]  /*0430*/  @P0 IADD3 R5, PT, PT, R5, 0x1, RZ ;  /* 0x0000000105050810 */ /* 0x000fe40007ffe0ff */
[----:B------:R-:W-:Y:S02]  /*0440*/  SEL R61, R4, R3, !P4 ;  /* 0x00000003043d7207 */ /* 0x000fe40006000000 */
[----:B------:R-:W-:Y:S01]  /*0450*/  ISETP.GE.U32.AND P0, PT, R13, UR12, PT ;  /* 0x0000000c0d007c0c */ /* 0x000fe2000bf06070 */
[----:B------:R-:W2:Y:S01]  /*0460*/  @!P3 LDC.64 R18, c[0x0][0x3a0] ;  /* 0x0000e800ff12bb82 */ /* 0x000ea20000000a00 */
[----:B------:R-:W-:Y:S01]  /*0470*/  SHF.R.S32.HI R11, RZ, 0x1f, R13 ;  /* 0x0000001fff0b7819 */ /* 0x000fe2000001140d */
[----:B------:R-:W-:Y:S01]  /*0480*/  IMAD R3, R61, 0x70, RZ ;  /* 0x000000703d037824 */ /* 0x000fe200078e02ff */
[----:B------:R-:W-:Y:S02]  /*0490*/  @!P2 IADD3 R5, PT, PT, -R5, RZ, RZ ;  /* 0x000000ff0505a210 */ /* 0x000fe40007ffe1ff */
[----:B------:R-:W-:-:S02]  /*04a0*/  ISETP.GE.AND.EX P0, PT, R11, UR13, PT, P0 ;  /* 0x0000000d0b007c0c */ /* 0x000fc4000bf06300 */
[----:B------:R-:W-:Y:S01]  /*04b0*/  SEL R5, R4, R5, !P4 ;  /* 0x0000000504057207 */ /* 0x000fe20006000000 */
[----:B------:R-:W3:Y:S01]  /*04c0*/  @!P3 LDC.64 R26, c[0x0][0x398] ;  /* 0x0000e600ff1abb82 */ /* 0x000ee20000000a00 */
[C---:B------:R-:W-:Y:S02]  /*04d0*/  IADD3 R62, P1, PT, R3.reuse, R54, RZ ;  /* 0x00000036033e7210 */ /* 0x040fe40007f3e0ff */
[----:B------:R-:W-:Y:S02]  /*04e0*/  SHF.R.S32.HI R4, RZ, 0x1f, R5 ;  /* 0x0000001fff047819 */ /* 0x000fe40000011405 */
[----:B------:R-:W-:Y:S02]  /*04f0*/  LEA.HI.X.SX32 R63, R3, RZ, 0x1, P1 ;  /* 0x000000ff033f7211 */ /* 0x000fe400008f0eff */
[----:B------:R-:W-:Y:S01]  /*0500*/  IADD3 R17, PT, PT, R23, 0x10, RZ ;  /* 0x0000001017117810 */ /* 0x000fe20007ffe0ff */
[----:B------:R-:W-:Y:S02]  /*0510*/  IMAD R4, R4, UR14, RZ ;  /* 0x0000000e04047c24 */ /* 0x000fe4000f8e02ff */
[----:B------:R-:W4:Y:S01]  /*0520*/  @!P0 LDC.64 R6, c[0x0][0x3f8] ;  /* 0x0000fe00ff068b82 */ /* 0x000f220000000a00 */
[----:B------:R-:W-:Y:S01]  /*0530*/  IMAD.WIDE.U32 R62, R5, UR14, R62 ;  /* 0x0000000e053e7c25 */ /* 0x000fe2000f8e003e */
[----:B------:R-:W-:-:S02]  /*0540*/  ISETP.GE.U32.AND P1, PT, R17, UR12, PT ;  /* 0x0000000c11007c0c */ /* 0x000fc4000bf26070 */
[----:B------:R-:W-:Y:S01]  /*0550*/  SHF.R.S32.HI R25, RZ, 0x1f, R17 ;  /* 0x0000001fff197819 */ /* 0x000fe20000011411 */
[----:B------:R-:W-:Y:S01]  /*0560*/  IMAD R65, R5, UR15, R4 ;  /* 0x0000000f05417c24 */ /* 0x000fe2000f8e0204 */
[----:B------:R-:W-:Y:S01]  /*0570*/  @!P3 MOV R64, R62 ;  /* 0x0000003e0040b202 */ /* 0x000fe20000000f00 */
[-C--:B-1----:R-:W-:Y:S01]  /*0580*/  @!P3 IMAD R4, R9, R14.reuse, RZ ;  /* 0x0000000e0904b224 */ /* 0x082fe200078e02ff */
[----:B------:R-:W-:Y:S02]  /*0590*/  ISETP.GE.AND.EX P1, PT, R25, UR13, PT, P1 ;  /* 0x0000000d19007c0c */ /* 0x000fe4000bf26310 */
[----:B------:R-:W-:Y:S01]  /*05a0*/  IADD3 R65, PT, PT, R63, R65, RZ ;  /* 0x000000413f417210 */ /* 0x000fe20007ffe0ff */
[C---:B------:R-:W-:Y:S02]  /*05b0*/  @!P3 IMAD R3, R23.reuse, R15, R4 ;  /* 0x0000000f1703b224 */ /* 0x040fe400078e0204 */
[----:B------:R-:W-:Y:S02]  /*05c0*/  @!P3 IMAD.WIDE.U32 R4, R23, R14, R64 ;  /* 0x0000000e1704b225 */ /* 0x000fe400078e0040 */
[----:B------:R-:W1:Y:S03]  /*05d0*/  @!P0 LDC.64 R14, c[0x0][0x3a0] ;  /* 0x0000e800ff0e8b82 */ /* 0x000e660000000a00 */
[----:B------:R-:W-:-:S02]  /*05e0*/  @!P3 IADD3 R3, PT, PT, R5, R3, RZ ;  /* 0x000000030503b210 */ /* 0x000fc40007ffe0ff */
[C---:B------:R-:W-:Y:S02]  /*05f0*/  @!P3 SHF.L.U32 R21, R4.reuse, 0x1, RZ ;  /* 0x000000010415b819 */ /* 0x040fe400000006ff */
[----:B------:R-:W-:Y:S01]  /*0600*/  @!P3 SHF.L.U64.HI R10, R4, 0x1, R3 ;  /* 0x00000001040ab819 */ /* 0x000fe20000010203 */
[----:B------:R-:W0:Y:S01]  /*0610*/  @!P1 LDC.64 R8, c[0x0][0x3f8] ;  /* 0x0000fe00ff089b82 */ /* 0x000e220000000a00 */
[----:B--2---:R-:W-:Y:S01]  /*0620*/  @!P3 IADD3 R18, P2, PT, R21, R18, RZ ;  /* 0x000000121512b210 */ /* 0x004fe20007f5e0ff */
[----:B----4-:R-:W-:Y:S01]  /*0630*/  @!P0 IMAD R12, R11, R6, RZ ;  /* 0x000000060b0c8224 */ /* 0x010fe200078e02ff */
[----:B---3--:R-:W-:Y:S02]  /*0640*/  @!P3 IADD3 R20, P4, PT, R21, R26, RZ ;  /* 0x0000001a1514b210 */ /* 0x008fe40007f9e0ff */
[----:B------:R-:W-:Y:S02]  /*0650*/  IADD3 R3, PT, PT, R23, 0x18, RZ ;  /* 0x0000001817037810 */ /* 0x000fe40007ffe0ff */
[C---:B------:R-:W-:Y:S01]  /*0660*/  @!P3 IADD3.X R19, PT, PT, R10.reuse, R19, RZ, P2, !PT ;  /* 0x000000130a13b210 */ /* 0x040fe200017fe4ff */
[----:B------:R-:W2:Y:S01]  /*0670*/  @!P0 LDC.64 R4, c[0x0][0x398] ;  /* 0x0000e600ff048b82 */ /* 0x000ea20000000a00 */
[----:B------:R-:W-:Y:S01]  /*0680*/  @!P3 IADD3.X R21, PT, PT, R10, R27, RZ, P4, !PT ;  /* 0x0000001b0a15b210 */ /* 0x000fe200027fe4ff */
[----:B------:R-:W-:Y:S01]  /*0690*/  @!P0 IMAD R27, R13, R7, R12 ;  /* 0x000000070d1b8224 */ /* 0x000fe200078e020c */
[----:B------:R-:W-:Y:S01]  /*06a0*/  ISETP.GE.U32.AND P2, PT, R3, UR12, PT ;  /* 0x0000000c03007c0c */ /* 0x000fe2000bf46070 */
[----:B------:R3:W5:Y:S01]  /*06b0*/  @!P3 LDG.E R49, desc[UR10][R18.64] ;  /* 0x0000000a1231b981 */ /* 0x000762000c1e1900 */
[----:B------:R-:W-:-:S02]  /*06c0*/  SHF.R.S32.HI R29, RZ, 0x1f, R3 ;  /* 0x0000001fff1d7819 */ /* 0x000fc40000011403 */
[----:B------:R-:W-:Y:S01]  /*06d0*/  @!P0 MOV R10, R62 ;  /* 0x0000003e000a8202 */ /* 0x000fe20000000f00 */
[----:B------:R4:W5:Y:S01]  /*06e0*/  @!P3 LDG.E R48, desc[UR10][R20.64] ;  /* 0x0000000a1430b981 */ /* 0x000962000c1e1900 */
[----:B------:R-:W-:Y:S02]  /*06f0*/  @!P0 MOV R11, R65 ;  /* 0x00000041000b8202 */ /* 0x000fe40000000f00 */
[----:B------:R-:W-:Y:S01]  /*0700*/  ISETP.GE.AND.EX P2, PT, R29, UR13, PT, P2 ;  /* 0x0000000d1d007c0c */ /* 0x000fe2000bf46320 */
[----:B------:R-:W-:Y:S02]  /*0710*/  @!P0 IMAD.WIDE.U32 R6, R13, R6, R10 ;  /* 0x000000060d068225 */ /* 0x000fe400078e000a */
[----:B------:R-:W2:Y:S03]  /*0720*/  @!P1 LDC.64 R12, c[0x0][0x3a0] ;  /* 0x0000e800ff0c9b82 */ /* 0x000ea60000000a00 */
[----:B------:R-:W-:-:S02]  /*0730*/  @!P0 IADD3 R7, PT, PT, R7, R27, RZ ;  /* 0x0000001b07078210 */ /* 0x000fc40007ffe0ff */
[C---:B------:R-:W-:Y:S02]  /*0740*/  @!P0 SHF.L.U32 R27, R6.reuse, 0x1, RZ ;  /* 0x00000001061b8819 */ /* 0x040fe400000006ff */
[----:B------:R-:W-:Y:S01]  /*0750*/  @!P0 SHF.L.U64.HI R22, R6, 0x1, R7 ;  /* 0x0000000106168819 */ /* 0x000fe20000010207 */
[----:B0-----:R-:W-:Y:S01]  /*0760*/  @!P1 IMAD R16, R25, R8, RZ ;  /* 0x0000000819109224 */ /* 0x001fe200078e02ff */
[----:B------:R-:W0:Y:S01]  /*0770*/  @!P1 LDC.64 R6, c[0x0][0x398] ;  /* 0x0000e600ff069b82 */ /* 0x000e220000000a00 */
[----:B-1----:R-:W-:Y:S02]  /*0780*/  @!P0 IADD3 R14, P3, PT, R27, R14, RZ ;  /* 0x0000000e1b0e8210 */ /* 0x002fe40007f7e0ff */
[----:B------:R-:W-:-:S05]  /*0790*/  @!P1 IMAD R25, R17, R9, R16 ;  /* 0x0000000911199224 */ /* 0x000fca00078e0210 */
[----:B------:R-:W1:Y:S01]  /*07a0*/  @!P2 LDC.64 R10, c[0x0][0x3f8] ;  /* 0x0000fe00ff0aab82 */ /* 0x000e620000000a00 */
[----:B------:R-:W-:Y:S02]  /*07b0*/  IADD3 R16, PT, PT, R23, 0x20, RZ ;  /* 0x0000002017107810 */ /* 0x000fe40007ffe0ff */
[----:B---3--:R-:W-:Y:S02]  /*07c0*/  @!P1 MOV R18, R62 ;  /* 0x0000003e00129202 */ /* 0x008fe40000000f00 */
[----:B------:R-:W-:Y:S02]  /*07d0*/  @!P1 MOV R19, R65 ;  /* 0x0000004100139202 */ /* 0x000fe40000000f00 */
[----:B------:R-:W-:Y:S02]  /*07e0*/  @!P0 IADD3.X R15, PT, PT, R22, R15, RZ, P3, !PT ;  /* 0x0000000f160f8210 */ /* 0x000fe40001ffe4ff */
[----:B------:R-:W-:Y:S01]  /*07f0*/  ISETP.GE.U32.AND P3, PT, R16, UR12, PT ;  /* 0x0000000c10007c0c */ /* 0x000fe2000bf66070 */
[----:B------:R-:W-:Y:S01]  /*0800*/  @!P1 IMAD.WIDE.U32 R8, R17, R8, R18 ;  /* 0x0000000811089225 */ /* 0x000fe200078e0012 */
[----:B----4-:R-:W-:Y:S01]  /*0810*/  SHF.R.S32.HI R21, RZ, 0x1f, R16 ;  /* 0x0000001fff157819 */ /* 0x010fe20000011410 */
[----:B------:R3:W5:Y:S01]  /*0820*/  @!P0 LDG.E R47, desc[UR10][R14.64] ;  /* 0x0000000a0e2f8981 */ /* 0x000762000c1e1900 */
[----:B--2---:R-:W-:-:S02]  /*0830*/  @!P0 IADD3 R26, P4, PT, R27, R4, RZ ;  /* 0x000000041b1a8210 */ /* 0x004fc40007f9e0ff */
[----:B------:R-:W-:Y:S02]  /*0840*/  ISETP.GE.AND.EX P3, PT, R21, UR13, PT, P3 ;  /* 0x0000000d15007c0c */ /* 0x000fe4000bf66330 */
[----:B------:R-:W-:Y:S02]  /*0850*/  @!P0 IADD3.X R27, PT, PT, R22, R5, RZ, P4, !PT ;  /* 0x00000005161b8210 */ /* 0x000fe400027fe4ff */
[----:B------:R-:W-:Y:S02]  /*0860*/  @!P1 IADD3 R9, PT, PT, R9, R25, RZ ;  /* 0x0000001909099210 */ /* 0x000fe40007ffe0ff */
[C---:B------:R-:W-:Y:S01]  /*0870*/  @!P1 SHF.L.U32 R5, R8.reuse, 0x1, RZ ;  /* 0x0000000108059819 */ /* 0x040fe200000006ff */
[----:B------:R2:W5:Y:S01]  /*0880*/  @!P0 LDG.E R46, desc[UR10][R26.64] ;  /* 0x0000000a1a2e8981 */ /* 0x000562000c1e1900 */
[----:B------:R-:W-:Y:S01]  /*0890*/  @!P1 SHF.L.U64.HI R20, R8, 0x1, R9 ;  /* 0x0000000108149819 */ /* 0x000fe20000010209 */
[----:B---3--:R-:W3:Y:S01]  /*08a0*/  @!P2 LDC.64 R14, c[0x0][0x3a0] ;  /* 0x0000e800ff0eab82 */ /* 0x008ee20000000a00 */
[----:B------:R-:W-:-:S02]  /*08b0*/  @!P1 IADD3 R18, P4, PT, R5, R12, RZ ;  /* 0x0000000c05129210 */ /* 0x000fc40007f9e0ff */
[----:B------:R-:W-:Y:S02]  /*08c0*/  IADD3 R17, PT, PT, R23, 0x28, RZ ;  /* 0x0000002817117810 */ /* 0x000fe40007ffe0ff */
[----:B0-----:R-:W-:Y:S01]  /*08d0*/  @!P1 IADD3 R28, P5, PT, R5, R6, RZ ;  /* 0x00000006051c9210 */ /* 0x001fe20007fbe0ff */
[----:B-1----:R-:W-:Y:S01]  /*08e0*/  @!P2 IMAD R6, R29, R10, RZ ;  /* 0x0000000a1d06a224 */ /* 0x002fe200078e02ff */
[----:B------:R-:W-:Y:S01]  /*08f0*/  ISETP.GE.U32.AND P0, PT, R17, UR12, PT ;  /* 0x0000000c11007c0c */ /* 0x000fe2000bf06070 */
[----:B------:R-:W0:Y:S01]  /*0900*/  @!P2 LDC.64 R8, c[0x0][0x398] ;  /* 0x0000e600ff08ab82 */ /* 0x000e220000000a00 */
[----:B------:R-:W-:Y:S02]  /*0910*/  SHF.R.S32.HI R25, RZ, 0x1f, R17 ;  /* 0x0000001fff197819 */ /* 0x000fe40000011411 */
[----:B------:R-:W-:Y:S02]  /*0920*/  @!P1 IADD3.X R19, PT, PT, R20, R13, RZ, P4, !PT ;  /* 0x0000000d14139210 */ /* 0x000fe400027fe4ff */
[----:B------:R-:W-:-:S02]  /*0930*/  @!P2 MOV R12, R62 ;  /* 0x0000003e000ca202 */ /* 0x000fc40000000f00 */
[----:B------:R-:W-:Y:S01]  /*0940*/  @!P2 MOV R13, R65 ;  /* 0x00000041000da202 */ /* 0x000fe20000000f00 */
[----:B------:R-:W1:Y:S01]  /*0950*/  @!P3 LDC.64 R4, c[0x0][0x3f8] ;  /* 0x0000fe00ff04bb82 */ /* 0x000e620000000a00 */
[----:B------:R-:W-:Y:S01]  /*0960*/  ISETP.GE.AND.EX P0, PT, R25, UR13, PT, P0 ;  /* 0x0000000d19007c0c */ /* 0x000fe2000bf06300 */
[C---:B--2---:R-:W-:Y:S01]  /*0970*/  @!P2 IMAD R27, R3.reuse, R11, R6 ;  /* 0x0000000b031ba224 */ /* 0x044fe200078e0206 */
[----:B------:R-:W-:Y:S01]  /*0980*/  @!P1 IADD3.X R29, PT, PT, R20, R7, RZ, P5, !PT ;  /* 0x00000007141d9210 */ /* 0x000fe20002ffe4ff */
[----:B------:R-:W-:Y:S01]  /*0990*/  @!P2 IMAD.WIDE.U32 R10, R3, R10, R12 ;  /* 0x0000000a030aa225 */ /* 0x000fe200078e000c */
[----:B------:R2:W5:Y:S01]  /*09a0*/  @!P1 LDG.E R45, desc[UR10][R18.64] ;  /* 0x0000000a122d9981 */ /* 0x000562000c1e1900 */
[----:B------:R-:W-:Y:S02]  /*09b0*/  @!P3 MOV R26, R62 ;  /* 0x0000003e001ab202 */ /* 0x000fe40000000f00 */
[----:B------:R-:W4:Y:S01]  /*09c0*/  @!P3 LDC.64 R6, c[0x0][0x398] ;  /* 0x0000e600ff06bb82 */ /* 0x000f220000000a00 */
[----:B------:R-:W-:Y:S01]  /*09d0*/  @!P2 IADD3 R3, PT, PT, R11, R27, RZ ;  /* 0x0000001b0b03a210 */ /* 0x000fe20007ffe0ff */
[----:B------:R1:W5:Y:S03]  /*09e0*/  @!P1 LDG.E R44, desc[UR10][R28.64] ;  /* 0x0000000a1c2c9981 */ /* 0x000366000c1e1900 */
[----:B------:R-:W-:-:S02]  /*09f0*/  @!P2 SHF.L.U64.HI R22, R10, 0x1, R3 ;  /* 0x000000010a16a819 */ /* 0x000fc40000010203 */
[----:B------:R-:W-:Y:S01]  /*0a00*/  IADD3 R3, PT, PT, R23, 0x30, RZ ;  /* 0x0000003017037810 */ /* 0x000fe20007ffe0ff */
[----:B------:R-:W4:Y:S01]  /*0a10*/  @!P0 LDC.64 R12, c[0x0][0x3f8] ;  /* 0x0000fe00ff0c8b82 */ /* 0x000f220000000a00 */
[----:B------:R-:W-:Y:S02]  /*0a20*/  @!P2 SHF.L.U32 R27, R10, 0x1, RZ ;  /* 0x000000010a1ba819 */ /* 0x000fe400000006ff */
[----:B------:R-:W-:Y:S02]  /*0a30*/  ISETP.GE.U32.AND P1, PT, R3, UR12, PT ;  /* 0x0000000c03007c0c */ /* 0x000fe4000bf26070 */
[----:B--2---:R-:W-:-:S03]  /*0a40*/  SHF.R.S32.HI R19, RZ, 0x1f, R3 ;  /* 0x0000001fff137819 */ /* 0x004fc60000011403 */
[----:B------:R-:W2:Y:S01]  /*0a50*/  @!P3 LDC.64 R10, c[0x0][0x3a0] ;  /* 0x0000e800ff0abb82 */ /* 0x000ea20000000a00 */
[----:B------:R-:W-:Y:S02]  /*0a60*/  ISETP.GE.AND.EX P1, PT, R19, UR13, PT, P1 ;  /* 0x0000000d13007c0c */ /* 0x000fe4000bf26310 */
[C---:B---3--:R-:W-:Y:S02]  /*0a70*/  @!P2 IADD3 R14, P4, PT, R27.reuse, R14, RZ ;  /* 0x0000000e1b0ea210 */ /* 0x048fe40007f9e0ff */
[----:B0-----:R-:W-:Y:S01]  /*0a80*/  @!P2 IADD3 R20, P5, PT, R27, R8, RZ ;  /* 0x000000081b14a210 */ /* 0x001fe20007fbe0ff */
[----:B-1----:R-:W-:Y:S01]  /*0a90*/  @!P3 IMAD R8, R21, R4, RZ ;  /* 0x000000041508b224 */ /* 0x002fe200078e02ff */
[----:B------:R-:W-:-:S03]  /*0aa0*/  @!P3 MOV R27, R65 ;  /* 0x00000041001bb202 */ /* 0x000fc60000000f00 */
[C---:B------:R-:W-:Y:S02]  /*0ab0*/  @!P3 IMAD R5, R16.reuse, R5, R8 ;  /* 0x000000051005b224 */ /* 0x040fe400078e0208 */
[----:B------:R-:W-:Y:S01]  /*0ac0*/  @!P3 IMAD.WIDE.U32 R26, R16, R4, R26 ;  /* 0x00000004101ab225 */ /* 0x000fe200078e001a */
[----:B------:R-:W-:-:S04]  /*0ad0*/  @!P2 IADD3.X R15, PT, PT, R22, R15, RZ, P4, !PT ;  /* 0x0000000f160fa210 */ /* 0x000fc800027fe4ff */
[----:B------:R-:W-:Y:S01]  /*0ae0*/  @!P3 IADD3 R29, PT, PT, R27, R5, RZ ;  /* 0x000000051b1db210 */ /* 0x000fe20007ffe0ff */
[----:B----4-:R-:W-:Y:S01]  /*0af0*/  @!P0 IMAD R18, R25, R12, RZ ;  /* 0x0000000c19128224 */ /* 0x010fe200078e02ff */
[----:B------:R-:W0:Y:S01]  /*0b00*/  @!P1 LDC.64 R4, c[0x0][0x3f8] ;  /* 0x0000fe00ff049b82 */ /* 0x000e220000000a00 */
[----:B------:R-:W-:Y:S01]  /*0b10*/  @!P2 IADD3.X R21, PT, PT, R22, R9, RZ, P5, !PT ;  /* 0x000000091615a210 */ /* 0x000fe20002ffe4ff */
[----:B------:R1:W5:Y:S01]  /*0b20*/  @!P2 LDG.E R43, desc[UR10][R14.64] ;  /* 0x0000000a0e2ba981 */ /* 0x000362000c1e1900 */
[C---:B------:R-:W-:Y:S02]  /*0b30*/  @!P3 SHF.L.U32 R27, R26.reuse, 0x1, RZ ;  /* 0x000000011a1bb819 */ /* 0x040fe400000006ff */
[----:B------:R-:W-:Y:S01]  /*0b40*/  @!P3 SHF.L.U64.HI R22, R26, 0x1, R29 ;  /* 0x000000011a16b819 */ /* 0x000fe2000001021d */
[----:B------:R3:W5:Y:S02]  /*0b50*/  @!P2 LDG.E R42, desc[UR10][R20.64] ;  /* 0x0000000a142aa981 */ /* 0x000764000c1e1900 */
[----:B------:R-:W4:Y:S01]  /*0b60*/  @!P0 LDC.64 R8, c[0x0][0x3a0] ;  /* 0x0000e800ff088b82 */ /* 0x000f220000000a00 */
[----:B--2---:R-:W-:Y:S01]  /*0b70*/  @!P3 IADD3 R26, P2, PT, R27, R10, RZ ;  /* 0x0000000a1b1ab210 */ /* 0x004fe20007f5e0ff */
[----:B------:R-:W-:Y:S01]  /*0b80*/  @!P0 IMAD R29, R17, R13, R18 ;  /* 0x0000000d111d8224 */ /* 0x000fe200078e0212 */
[----:B------:R-:W-:-:S02]  /*0b90*/  IADD3 R18, PT, PT, R23, 0x38, RZ ;  /* 0x0000003817127810 */ /* 0x000fc40007ffe0ff */
[----:B-1----:R-:W-:Y:S02]  /*0ba0*/  @!P0 MOV R14, R62 ;  /* 0x0000003e000e8202 */ /* 0x002fe40000000f00 */
[----:B------:R-:W-:Y:S02]  /*0bb0*/  @!P0 MOV R15, R65 ;  /* 0x00000041000f8202 */ /* 0x000fe40000000f00 */
[----:B------:R-:W-:Y:S02]  /*0bc0*/  @!P3 IADD3 R16, P4, PT, R27, R6, RZ ;  /* 0x000000061b10b210 */ /* 0x000fe40007f9e0ff */
[----:B------:R-:W-:Y:S01]  /*0bd0*/  @!P3 IADD3.X R27, PT, PT, R22, R11, RZ, P2, !PT ;  /* 0x0000000b161bb210 */ /* 0x000fe200017fe4ff */
[----:B------:R-:W-:Y:S01]  /*0be0*/  @!P0 IMAD.WIDE.U32 R12, R17, R12, R14 ;  /* 0x0000000c110c8225 */ /* 0x000fe200078e000e */
[----:B------:R-:W-:Y:S01]  /*0bf0*/  ISETP.GE.U32.AND P2, PT, R18, UR12, PT ;  /* 0x0000000c12007c0c */ /* 0x000fe2000bf46070 */
[----:B------:R-:W1:Y:S01]  /*0c00*/  @!P0 LDC.64 R14, c[0x0][0x398] ;  /* 0x0000e600ff0e8b82 */ /* 0x000e620000000a00 */
[----:B------:R-:W-:Y:S01]  /*0c10*/  SHF.R.S32.HI R25, RZ, 0x1f, R18 ;  /* 0x0000001fff197819 */ /* 0x000fe20000011412 */
[----:B------:R2:W5:Y:S01]  /*0c20*/  @!P3 LDG.E R41, desc[UR10][R26.64] ;  /* 0x0000000a1a29b981 */ /* 0x000562000c1e1900 */
[----:B------:R-:W-:-:S02]  /*0c30*/  @!P0 IADD3 R11, PT, PT, R13, R29, RZ ;  /* 0x0000001d0d0b8210 */ /* 0x000fc40007ffe0ff */
[----:B------:R-:W-:Y:S02]  /*0c40*/  ISETP.GE.AND.EX P2, PT, R25, UR13, PT, P2 ;  /* 0x0000000d19007c0c */ /* 0x000fe4000bf46320 */
[C---:B---3--:R-:W-:Y:S02]  /*0c50*/  @!P0 SHF.L.U32 R21, R12.reuse, 0x1, RZ ;  /* 0x000000010c158819 */ /* 0x048fe400000006ff */
[----:B------:R-:W-:Y:S01]  /*0c60*/  @!P0 SHF.L.U64.HI R20, R12, 0x1, R11 ;  /* 0x000000010c148819 */ /* 0x000fe2000001020b */
[----:B0-----:R-:W-:Y:S01]  /*0c70*/  @!P1 IMAD R12, R19, R4, RZ ;  /* 0x00000004130c9224 */ /* 0x001fe200078e02ff */
[----:B------:R-:W-:Y:S01]  /*0c80*/  @!P3 IADD3.X R17, PT, PT, R22, R7, RZ, P4, !PT ;  /* 0x000000071611b210 */ /* 0x000fe200027fe4ff */
[----:B------:R-:W0:Y:S01]  /*0c90*/  @!P1 LDC.64 R10, c[0x0][0x398] ;  /* 0x0000e600ff0a9b82 */ /* 0x000e220000000a00 */
[----:B----4-:R-:W-:Y:S01]  /*0ca0*/  @!P0 IADD3 R8, P4, PT, R21, R8, RZ ;  /* 0x0000000815088210 */ /* 0x010fe20007f9e0ff */
[----:B--2---:R-:W-:Y:S01]  /*0cb0*/  @!P1 IMAD R27, R3, R5, R12 ;  /* 0x00000005031b9224 */ /* 0x004fe200078e020c */
[----:B------:R-:W-:Y:S01]  /*0cc0*/  IADD3 R19, PT, PT, R23, 0x40, RZ ;  /* 0x0000004017137810 */ /* 0x000fe20007ffe0ff */
[----:B------:R2:W5:Y:S04]  /*0cd0*/  @!P3 LDG.E R40, desc[UR10][R16.64] ;  /* 0x0000000a1028b981 */ /* 0x000568000c1e1900 */
[----:B------:R-:W3:Y:S01]  /*0ce0*/  @!P1 LDC.64 R6, c[0x0][0x3a0] ;  /* 0x0000e800ff069b82 */ /* 0x000ee20000000a00 */
[----:B------:R-:W-:-:S02]  /*0cf0*/  @!P0 IADD3.X R9, PT, PT, R20, R9, RZ, P4, !PT ;  /* 0x0000000914098210 */ /* 0x000fc400027fe4ff */
[----:B------:R-:W-:-:S05]  /*0d00*/  ISETP.GE.U32.AND P4, PT, R19, UR12, PT ;  /* 0x0000000c13007c0c */ /* 0x000fca000bf86070 */
[----:B------:R-:W4:Y:S01]  /*0d10*/  @!P2 LDC.64 R12, c[0x0][0x3f8] ;  /* 0x0000fe00ff0cab82 */ /* 0x000f220000000a00 */
[----:B------:R-:W-:Y:S01]  /*0d20*/  SHF.R.S32.HI R29, RZ, 0x1f, R19 ;  /* 0x0000001fff1d7819 */ /* 0x000fe20000011413 */
[----:B------:R1:W5:Y:S01]  /*0d30*/  @!P0 LDG.E R39, desc[UR10][R8.64] ;  /* 0x0000000a08278981 */ /* 0x000362000c1e1900 */
[----:B--2---:R-:W-:Y:S02]  /*0d40*/  @!P1 MOV R16, R62 ;  /* 0x0000003e00109202 */ /* 0x004fe40000000f00 */
[----:B------:R-:W-:Y:S02]  /*0d50*/  @!P1 MOV R17, R65 ;  /* 0x0000004100119202 */ /* 0x000fe40000000f00 */
[----:B------:R-:W-:Y:S01]  /*0d60*/  ISETP.GE.AND.EX P4, PT, R29, UR13, PT, P4 ;  /* 0x0000000d1d007c0c */ /* 0x000fe2000bf86340 */
[----:B------:R-:W-:Y:S01]  /*0d70*/  @!P1 IMAD.WIDE.U32 R4, R3, R4, R16 ;  /* 0x0000000403049225 */ /* 0x000fe200078e0010 */
[----:B-1----:R-:W-:Y:S01]  /*0d80*/  @!P0 IADD3 R14, P3, PT, R21, R14, RZ ;  /* 0x0000000e150e8210 */ /* 0x002fe20007f7e0ff */
[----:B------:R-:W1:Y:S03]  /*0d90*/  @!P2 LDC.64 R8, c[0x0][0x3a0] ;  /* 0x0000e800ff08ab82 */ /* 0x000e660000000a00 */
[----:B------:R-:W-:-:S02]  /*0da0*/  @!P1 IADD3 R5, PT, PT, R5, R27, RZ ;  /* 0x0000001b05059210 */ /* 0x000fc40007ffe0ff */
[C---:B------:R-:W-:Y:S02]  /*0db0*/  @!P1 SHF.L.U32 R17, R4.reuse, 0x1, RZ ;  /* 0x0000000104119819 */ /* 0x040fe400000006ff */
[----:B------:R-:W-:Y:S02]  /*0dc0*/  IADD3 R3, PT, PT, R23, 0x48, RZ ;  /* 0x0000004817037810 */ /* 0x000fe40007ffe0ff */
[----:B------:R-:W-:Y:S02]  /*0dd0*/  @!P1 SHF.L.U64.HI R22, R4, 0x1, R5 ;  /* 0x0000000104169819 */ /* 0x000fe40000010205 */
[----:B------:R-:W-:Y:S01]  /*0de0*/  @!P0 IADD3.X R15, PT, PT, R20, R15, RZ, P3, !PT ;  /* 0x0000000f140f8210 */ /* 0x000fe20001ffe4ff */
[----:B------:R-:W2:Y:S01]  /*0df0*/  @!P4 LDC.64 R4, c[0x0][0x3f8] ;  /* 0x0000fe00ff04cb82 */ /* 0x000ea20000000a00 */
[----:B---3--:R-:W-:Y:S01]  /*0e00*/  @!P1 IADD3 R24, P6, PT, R17, R6, RZ ;  /* 0x0000000611189210 */ /* 0x008fe20007fde0ff */
[----:B----4-:R-:W-:Y:S01]  /*0e10*/  @!P2 IMAD R6, R25, R12, RZ ;  /* 0x0000000c1906a224 */ /* 0x010fe200078e02ff */
[----:B0-----:R-:W-:Y:S01]  /*0e20*/  @!P1 IADD3 R16, P5, PT, R17, R10, RZ ;  /* 0x0000000a11109210 */ /* 0x001fe20007fbe0ff */
[----:B------:R0:W5:Y:S01]  /*0e30*/  @!P0 LDG.E R38, desc[UR10][R14.64] ;  /* 0x0000000a0e268981 */ /* 0x000162000c1e1900 */
[----:B------:R-:W-:-:S03]  /*0e40*/  ISETP.GE.U32.AND P3, PT, R3, UR12, PT ;  /* 0x0000000c03007c0c */ /* 0x000fc6000bf66070 */
[----:B------:R-:W3:Y:S01]  /*0e50*/  @!P2 LDC.64 R20, c[0x0][0x398] ;  /* 0x0000e600ff14ab82 */ /* 0x000ee20000000a00 */
[----:B------:R-:W-:Y:S02]  /*0e60*/  SHF.R.S32.HI R27, RZ, 0x1f, R3 ;  /* 0x0000001fff1b7819 */ /* 0x000fe40000011403 */
[----:B------:R-:W-:Y:S01]  /*0e70*/  @!P1 IADD3.X R17, PT, PT, R22, R11, RZ, P5, !PT ;  /* 0x0000000b16119210 */ /* 0x000fe20002ffe4ff */
[----:B------:R-:W-:Y:S01]  /*0e80*/  @!P2 IMAD R11, R18, R13, R6 ;  /* 0x0000000d120ba224 */ /* 0x000fe200078e0206 */
[----:B------:R-:W-:Y:S02]  /*0e90*/  @!P1 IADD3.X R25, PT, PT, R22, R7, RZ, P6, !PT ;  /* 0x0000000716199210 */ /* 0x000fe400037fe4ff */
[----:B------:R-:W-:Y:S01]  /*0ea0*/  ISETP.GE.AND.EX P3, PT, R27, UR13, PT, P3 ;  /* 0x0000000d1b007c0c */ /* 0x000fe2000bf66330 */
[----:B------:R-:W5:Y:S01]  /*0eb0*/  @!P1 LDG.E R36, desc[UR10][R16.64] ;  /* 0x0000000a10249981 */ /* 0x000f62000c1e1900 */
[----:B------:R-:W-:Y:S01]  /*0ec0*/  @!P2 MOV R6, R62 ;  /* 0x0000003e0006a202 */ /* 0x000fe20000000f00 */
[----:B0-----:R-:W0:Y:S01]  /*0ed0*/  @!P4 LDC.64 R14, c[0x0][0x3a0] ;  /* 0x0000e800ff0ecb82 */ /* 0x001e220000000a00 */
[----:B------:R-:W-:Y:S01]  /*0ee0*/  @!P2 MOV R7, R65 ;  /* 0x000000410007a202 */ /* 0x000fe20000000f00 */
[----:B------:R4:W5:Y:S02]  /*0ef0*/  @!P1 LDG.E R37, desc[UR10][R24.64] ;  /* 0x0000000a18259981 */ /* 0x000964000c1e1900 */
[----:B------:R-:W-:-:S06]  /*0f00*/  @!P2 IMAD.WIDE.U32 R12, R18, R12, R6 ;  /* 0x0000000c120ca225 */ /* 0x000fcc00078e0006 */
[----:B------:R-:W0:Y:S01]  /*0f10*/  @!P3 LDC.64 R6, c[0x0][0x3f8] ;  /* 0x0000fe00ff06bb82 */ /* 0x000e220000000a00 */
[----:B------:R-:W-:Y:S02]  /*0f20*/  @!P2 IADD3 R13, PT, PT, R13, R11, RZ ;  /* 0x0000000b0d0da210 */ /* 0x000fe40007ffe0ff */
[C---:B------:R-:W-:Y:S02]  /*0f30*/  @!P2 SHF.L.U32 R11, R12.reuse, 0x1, RZ ;  /* 0x000000010c0ba819 */ /* 0x040fe400000006ff */
[----:B------:R-:W-:Y:S02]  /*0f40*/  @!P2 SHF.L.U64.HI R22, R12, 0x1, R13 ;  /* 0x000000010c16a819 */ /* 0x000fe4000001020d */
[----:B-1----:R-:W-:Y:S01]  /*0f50*/  @!P2 IADD3 R10, P0, PT, R11, R8, RZ ;  /* 0x000000080b0aa210 */ /* 0x002fe20007f1e0ff */
[----:B--2---:R-:W-:Y:S01]  /*0f60*/  @!P4 IMAD R12, R29, R4, RZ ;  /* 0x000000041d0cc224 */ /* 0x004fe200078e02ff */
[----:B---3--:R-:W-:Y:S02]  /*0f70*/  @!P2 IADD3 R20, P1, PT, R11, R20, RZ ;  /* 0x000000140b14a210 */ /* 0x008fe40007f3e0ff */
[----:B------:R-:W-:-:S02]  /*0f80*/  @!P2 IADD3.X R11, PT, PT, R22, R9, RZ, P0, !PT ;  /* 0x00000009160ba210 */ /* 0x000fc400007fe4ff */
[----:B------:R-:W-:Y:S02]  /*0f90*/  @!P4 MOV R8, R62 ;  /* 0x0000003e0008c202 */ /* 0x000fe40000000f00 */
[----:B------:R-:W-:Y:S01]  /*0fa0*/  @!P4 MOV R9, R65 ;  /* 0x000000410009c202 */ /* 0x000fe20000000f00 */
[----:B------:R-:W-:Y:S01]  /*0fb0*/  @!P4 IMAD R5, R19, R5, R12 ;  /* 0x000000051305c224 */ /* 0x000fe200078e020c */
[----:B------:R-:W-:Y:S01]  /*0fc0*/  IADD3 R18, PT, PT, R23, 0x50, RZ ;  /* 0x0000005017127810 */ /* 0x000fe20007ffe0ff */
[----:B------:R-:W1:Y:S01]  /*0fd0*/  @!P4 LDC.64 R12, c[0x0][0x398] ;  /* 0x0000e600ff0ccb82 */ /* 0x000e620000000a00 */
[----:B------:R2:W5:Y:S01]  /*0fe0*/  @!P2 LDG.E R35, desc[UR10][R10.64] ;  /* 0x0000000a0a23a981 */ /* 0x000562000c1e1900 */
[----:B------:R-:W-:Y:S01]  /*0ff0*/  @!P4 IMAD.WIDE.U32 R8, R19, R4, R8 ;  /* 0x000000041308c225 */ /* 0x000fe200078e0008 */
[----:B------:R-:W-:Y:S02]  /*1000*/  ISETP.GE.U32.AND P0, PT, R18, UR12, PT ;  /* 0x0000000c12007c0c */ /* 0x000fe4000bf06070 */
[----:B----4-:R-:W-:-:S02]  /*1010*/  SHF.R.S32.HI R25, RZ, 0x1f, R18 ;  /* 0x0000001fff197819 */ /* 0x010fc40000011412 */
[----:B------:R-:W-:Y:S02]  /*1020*/  @!P4 IADD3 R9, PT, PT, R9, R5, RZ ;  /* 0x000000050909c210 */ /* 0x000fe40007ffe0ff */
[----:B------:R-:W-:Y:S01]  /*1030*/  ISETP.GE.AND.EX P0, PT, R25, UR13, PT, P0 ;  /* 0x0000000d19007c0c */ /* 0x000fe2000bf06300 */
[----:B------:R-:W3:Y:S01]  /*1040*/  @!P3 LDC.64 R4, c[0x0][0x3a0] ;  /* 0x0000e800ff04bb82 */ /* 0x000ee20000000a00 */
[----:B0-----:R-:W-:Y:S01]  /*1050*/  @!P3 IMAD R16, R27, R6, RZ ;  /* 0x000000061b10b224 */ /* 0x001fe200078e02ff */
[----:B------:R-:W-:Y:S02]  /*1060*/  @!P4 SHF.L.U32 R19, R8, 0x1, RZ ;  /* 0x000000010813c819 */ /* 0x000fe400000006ff */
[----:B--2---:R-:W-:Y:S02]  /*1070*/  @!P3 MOV R10, R62 ;  /* 0x0000003e000ab202 */ /* 0x004fe40000000f00 */
[----:B------:R-:W-:Y:S01]  /*1080*/  @!P3 MOV R11, R65 ;  /* 0x00000041000bb202 */ /* 0x000fe20000000f00 */
[----:B------:R-:W-:Y:S01]  /*1090*/  @!P3 IMAD R27, R3, R7, R16 ;  /* 0x00000007031bb224 */ /* 0x000fe200078e0210 */
[----:B------:R-:W-:-:S02]  /*10a0*/  @!P2 IADD3.X R21, PT, PT, R22, R21, RZ, P1, !PT ;  /* 0x000000151615a210 */ /* 0x000fc40000ffe4ff */
[----:B------:R-:W-:Y:S02]  /*10b0*/  @!P4 SHF.L.U64.HI R22, R8, 0x1, R9 ;  /* 0x000000010816c819 */ /* 0x000fe40000010209 */
[----:B------:R-:W-:Y:S01]  /*10c0*/  @!P4 IADD3 R14, P1, PT, R19, R14, RZ ;  /* 0x0000000e130ec210 */ /* 0x000fe20007f3e0ff */
[----:B------:R-:W0:Y:S01]  /*10d0*/  @!P0 LDC.64 R16, c[0x0][0x3f8] ;  /* 0x0000fe00ff108b82 */ /* 0x000e220000000a00 */
[----:B------:R-:W-:Y:S01]  /*10e0*/  @!P3 IMAD.WIDE.U32 R6, R3, R6, R10 ;  /* 0x000000060306b225 */ /* 0x000fe200078e000a */
[----:B------:R-:W5:Y:S01]  /*10f0*/  @!P2 LDG.E R34, desc[UR10][R20.64] ;  /* 0x0000000a1422a981 */ /* 0x000f62000c1e1900 */
[----:B------:R-:W-:Y:S02]  /*1100*/  @!P4 IADD3.X R15, PT, PT, R22, R15, RZ, P1, !PT ;  /* 0x0000000f160fc210 */ /* 0x000fe40000ffe4ff */
[----:B-1----:R-:W-:Y:S02]  /*1110*/  @!P4 IADD3 R12, P1, PT, R19, R12, RZ ;  /* 0x0000000c130cc210 */ /* 0x002fe40007f3e0ff */
[----:B------:R-:W-:Y:S01]  /*1120*/  IADD3 R19, PT, PT, R23, 0x58, RZ ;  /* 0x0000005817137810 */ /* 0x000fe20007ffe0ff */
[----:B------:R-:W1:Y:S01]  /*1130*/  @!P3 LDC.64 R8, c[0x0][0x398] ;  /* 0x0000e600ff08bb82 */ /* 0x000e620000000a00 */
[----:B------:R-:W-:-:S02]  /*1140*/  @!P3 IADD3 R3, PT, PT, R7, R27, RZ ;  /* 0x0000001b0703b210 */ /* 0x000fc40007ffe0ff */
[----:B------:R-:W-:Y:S02]  /*1150*/  @!P4 IADD3.X R13, PT, PT, R22, R13, RZ, P1, !PT ;  /* 0x0000000d160dc210 */ /* 0x000fe40000ffe4ff */
[C---:B------:R-:W-:Y:S02]  /*1160*/  @!P3 SHF.L.U32 R27, R6.reuse, 0x1, RZ ;  /* 0x00000001061bb819 */ /* 0x040fe400000006ff */
[----:B------:R-:W-:Y:S02]  /*1170*/  ISETP.GE.U32.AND P1, PT, R19, UR12, PT ;  /* 0x0000000c13007c0c */ /* 0x000fe4000bf26070 */
[----:B------:R-:W-:Y:S02]  /*1180*/  SHF.R.S32.HI R29, RZ, 0x1f, R19 ;  /* 0x0000001fff1d7819 */ /* 0x000fe40000011413 */
[----:B------:R-:W-:Y:S02]  /*1190*/  @!P3 SHF.L.U64.HI R10, R6, 0x1, R3 ;  /* 0x00000001060ab819 */ /* 0x000fe40000010203 */
[----:B---3--:R-:W-:Y:S01]  /*11a0*/  @!P3 IADD3 R6, P2, PT, R27, R4, RZ ;  /* 0x000000041b06b210 */ /* 0x008fe20007f5e0ff */
[----:B------:R-:W-:Y:S01]  /*11b0*/  HFMA2 R11, -RZ, RZ, 0, 0 ;  /* 0x00000000ff0b7431 */ /* 0x000fe200000001ff */
[----:B------:R-:W-:-:S02]  /*11c0*/  ISETP.GE.AND.EX P1, PT, R29, UR13, PT, P1 ;  /* 0x0000000d1d007c0c */ /* 0x000fc4000bf26310 */
[----:B------:R-:W-:Y:S02]  /*11d0*/  @!P3 IADD3.X R7, PT, PT, R10, R5, RZ, P2, !PT ;  /* 0x000000050a07b210 */ /* 0x000fe400017fe4ff */
[----:B------:R-:W-:Y:S02]  /*11e0*/  CS2R R4, SRZ ;  /* 0x0000000000047805 */ /* 0x000fe4000001ff00 */
[----:B------:R-:W-:Y:S01]  /*11f0*/  MOV R3, RZ ;  /* 0x000000ff00037202 */ /* 0x000fe20000000f00 */
[----:B0-----:R-:W-:-:S03]  /*1200*/  @!P0 IMAD R25, R25, R16, RZ ;  /* 0x0000001019198224 */ /* 0x001fc600078e02ff */
[----:B------:R0:W5:Y:S04]  /*1210*/  @!P3 LDG.E R4, desc[UR10][R6.64] ;  /* 0x0000000a0604b981 */ /* 0x000168000c1e1900 */
[----:B------:R2:W5:Y:S01]  /*1220*/  @!P4 LDG.E R11, desc[UR10][R14.64] ;  /* 0x0000000a0e0bc981 */ /* 0x000562000c1e1900 */
[----:B------:R-:W-:-:S03]  /*1230*/  @!P0 IMAD R25, R18, R17, R25 ;  /* 0x0000001112198224 */ /* 0x000fc600078e0219 */
[----:B------:R3:W5:Y:S01]  /*1240*/  @!P4 LDG.E R3, desc[UR10][R12.64] ;  /* 0x0000000a0c03c981 */ /* 0x000762000c1e1900 */
[----:B0-----:R-:W-:Y:S02]  /*1250*/  @!P0 MOV R6, R62 ;  /* 0x0000003e00068202 */ /* 0x001fe40000000f00 */
[----:B------:R-:W-:Y:S01]  /*1260*/  @!P0 MOV R7, R65 ;  /* 0x0000004100078202 */ /* 0x000fe20000000f00 */
[----:B--2---:R-:W0:Y:S01]  /*1270*/  @!P0 LDC.64 R14, c[0x0][0x3a0] ;  /* 0x0000e800ff0e8b82 */ /* 0x004e220000000a00 */
[----:B-1----:R-:W-:Y:S01]  /*1280*/  @!P3 IADD3 R8, P2, PT, R27, R8, RZ ;  /* 0x000000081b08b210 */ /* 0x002fe20007f5e0ff */
[----:B------:R-:W-:-:S06]  /*1290*/  @!P0 IMAD.WIDE.U32 R16, R18, R16, R6 ;  /* 0x0000001012108225 */ /* 0x000fcc00078e0006 */
[----:B---3--:R-:W1:Y:S01]  /*12a0*/  @!P1 LDC.64 R12, c[0x0][0x3f8] ;  /* 0x0000fe00ff0c9b82 */ /* 0x008e620000000a00 */
[----:B------:R-:W-:Y:S02]  /*12b0*/  IADD3 R57, PT, PT, R23, 0x60, RZ ;  /* 0x0000006017397810 */ /* 0x000fe40007ffe0ff */
[----:B------:R-:W-:-:S05]  /*12c0*/  @!P3 IADD3.X R9, PT, PT, R10, R9, RZ, P2, !PT ;  /* 0x000000090a09b210 */ /* 0x000fca00017fe4ff */
[----:B------:R-:W2:Y:S01]  /*12d0*/  @!P0 LDC.64 R6, c[0x0][0x398] ;  /* 0x0000e600ff068b82 */ /* 0x000ea20000000a00 */
[----:B------:R-:W-:Y:S01]  /*12e0*/  ISETP.GE.U32.AND P2, PT, R57, UR12, PT ;  /* 0x0000000c39007c0c */ /* 0x000fe2000bf46070 */
[----:B------:R-:W-:Y:S01]  /*12f0*/  UIMAD.WIDE UR8, UR6, 0x8, UR8 ;  /* 0x00000008060878a5 */ /* 0x000fe2000f8e0208 */
[----:B------:R-:W-:Y:S01]  /*1300*/  SHF.R.S32.HI R53, RZ, 0x1f, R57 ;  /* 0x0000001fff357819 */ /* 0x000fe20000011439 */
[----:B------:R3:W5:Y:S01]  /*1310*/  @!P3 LDG.E R5, desc[UR10][R8.64] ;  /* 0x0000000a0805b981 */ /* 0x000762000c1e1900 */
[----:B------:R-:W-:Y:S02]  /*1320*/  IADD3 R33, PT, PT, R23, 0x68, RZ ;  /* 0x0000006817217810 */ /* 0x000fe40007ffe0ff */
[----:B------:R-:W-:Y:S02]  /*1330*/  ISETP.GE.AND.EX P2, PT, R53, UR13, PT, P2 ;  /* 0x0000000d35007c0c */ /* 0x000fe4000bf46320 */
[----:B------:R-:W-:Y:S02]  /*1340*/  ISETP.GE.U32.AND P4, PT, R33, UR12, PT ;  /* 0x0000000c21007c0c */ /* 0x000fe4000bf86070 */
[----:B------:R-:W-:-:S02]  /*1350*/  SHF.R.S32.HI R31, RZ, 0x1f, R33 ;  /* 0x0000001fff1f7819 */ /* 0x000fc40000011421 */
[----:B------:R-:W-:Y:S01]  /*1360*/  @!P0 IADD3 R17, PT, PT, R17, R25, RZ ;  /* 0x0000001911118210 */ /* 0x000fe20007ffe0ff */
[----:B---3--:R-:W3:Y:S01]  /*1370*/  @!P1 LDC.64 R8, c[0x0][0x3a0] ;  /* 0x0000e800ff089b82 */ /* 0x008ee20000000a00 */
[C---:B------:R-:W-:Y:S02]  /*1380*/  @!P0 SHF.L.U32 R55, R16.reuse, 0x1, RZ ;  /* 0x0000000110378819 */ /* 0x040fe400000006ff */
[----:B------:R-:W-:Y:S02]  /*1390*/  ISETP.GE.AND.EX P4, PT, R31, UR13, PT, P4 ;  /* 0x0000000d1f007c0c */ /* 0x000fe4000bf86340 */
[C---:B------:R-:W-:Y:S02]  /*13a0*/  IADD3 R26, PT, PT, R23.reuse, 0x70, RZ ;  /* 0x00000070171a7810 */ /* 0x040fe40007ffe0ff */
[----:B------:R-:W-:Y:S01]  /*13b0*/  IADD3 R24, PT, PT, R23, 0x78, RZ ;  /* 0x0000007817187810 */ /* 0x000fe20007ffe0ff */
[----:B-1----:R-:W-:Y:S01]  /*13c0*/  @!P1 IMAD R10, R29, R12, RZ ;  /* 0x0000000c1d0a9224 */ /* 0x002fe200078e02ff */
[----:B------:R-:W-:Y:S01]  /*13d0*/  @!P0 SHF.L.U64.HI R16, R16, 0x1, R17 ;  /* 0x0000000110108819 */ /* 0x000fe20000010211 */
[----:B------:R-:W1:Y:S01]  /*13e0*/  @!P2 LDC.64 R20, c[0x0][0x3f8] ;  /* 0x0000fe00ff14ab82 */ /* 0x000e620000000a00 */
[----:B0-----:R-:W-:-:S02]  /*13f0*/  @!P0 IADD3 R28, P6, PT, R55, R14, RZ ;  /* 0x0000000e371c8210 */ /* 0x001fc40007fde0ff */
[----:B------:R-:W-:Y:S02]  /*1400*/  @!P1 MOV R22, R62 ;  /* 0x0000003e00169202 */ /* 0x000fe40000000f00 */
[----:B------:R-:W-:Y:S01]  /*1410*/  @!P1 MOV R23, R65 ;  /* 0x0000004100179202 */ /* 0x000fe20000000f00 */
[----:B------:R-:W-:Y:S01]  /*1420*/  @!P1 IMAD R17, R19, R13, R10 ;  /* 0x0000000d13119224 */ /* 0x000fe200078e020a */
[C---:B------:R-:W-:Y:S02]  /*1430*/  @!P0 IADD3.X R29, PT, PT, R16.reuse, R15, RZ, P6, !PT ;  /* 0x0000000f101d8210 */ /* 0x040fe400037fe4ff */
[----:B--2---:R-:W-:Y:S01]  /*1440*/  @!P0 IADD3 R54, P6, PT, R55, R6, RZ ;  /* 0x0000000637368210 */ /* 0x004fe20007fde0ff */
[----:B------:R-:W-:Y:S01]  /*1450*/  @!P1 IMAD.WIDE.U32 R22, R19, R12, R22 ;  /* 0x0000000c13169225 */ /* 0x000fe200078e0016 */
[----:B------:R-:W0:Y:S02]  /*1460*/  @!P4 LDC.64 R14, c[0x0][0x3f8] ;  /* 0x0000fe00ff0ecb82 */ /* 0x000e240000000a00 */
[----:B------:R-:W-:-:S02]  /*1470*/  @!P0 IADD3.X R55, PT, PT, R16, R7, RZ, P6, !PT ;  /* 0x0000000710378210 */ /* 0x000fc400037fe4ff */
[----:B------:R-:W-:Y:S02]  /*1480*/  @!P1 IADD3 R7, PT, PT, R23, R17, RZ ;  /* 0x0000001117079210 */ /* 0x000fe40007ffe0ff */
[----:B------:R-:W-:Y:S02]  /*1490*/  MOV R16, UR8 ;  /* 0x0000000800107c02 */ /* 0x000fe40008000f00 */
[----:B------:R-:W2:Y:S01]  /*14a0*/  @!P1 LDC.64 R12, c[0x0][0x398] ;  /* 0x0000e600ff0c9b82 */ /* 0x000ea20000000a00 */
[----:B------:R-:W-:Y:S01]  /*14b0*/  MOV R17, UR9 ;  /* 0x0000000900117c02 */ /* 0x000fe20008000f00 */
[----:B------:R-:W-:Y:S01]  /*14c0*/  HFMA2 R6, -RZ, RZ, 0, 0 ;  /* 0x00000000ff067431 */ /* 0x000fe200000001ff */
[----:B------:R-:W-:-:S04]  /*14d0*/  @!P1 SHF.L.U64.HI R10, R22, 0x1, R7 ;  /* 0x00000001160a9819 */ /* 0x000fc80000010207 */
[----:B------:R-:W4:Y:S01]  /*14e0*/  LDG.E.64 R16, desc[UR10][R16.64] ;  /* 0x0000000a10107981 */ /* 0x000f22000c1e1b00 */
[----:B------:R-:W0:Y:S01]  /*14f0*/  @!P2 LDC.64 R18, c[0x0][0x3a0] ;  /* 0x0000e800ff12ab82 */ /* 0x000e220000000a00 */
[----:B------:R-:W-:Y:S01]  /*1500*/  HFMA2 R7, -RZ, RZ, 0, 0 ;  /* 0x00000000ff077431 */ /* 0x000fe200000001ff */
[----:B------:R-:W-:Y:S01]  /*1510*/  @!P1 SHF.L.U32 R23, R22, 0x1, RZ ;  /* 0x0000000116179819 */ /* 0x000fe200000006ff */
[----:B------:R3:W5:Y:S01]  /*1520*/  @!P0 LDG.E R6, desc[UR10][R28.64] ;  /* 0x0000000a1c068981 */ /* 0x000762000c1e1900 */
[----:B-1----:R-:W-:Y:S02]  /*1530*/  @!P2 IMAD R22, R53, R20, RZ ;  /* 0x000000143516a224 */ /* 0x002fe400078e02ff */
[----:B---3--:R-:W-:Y:S02]  /*1540*/  @!P1 IADD3 R52, P6, PT, R23, R8, RZ ;  /* 0x0000000817349210 */ /* 0x008fe40007fde0ff */
[----:B------:R-:W-:Y:S01]  /*1550*/  ISETP.GE.U32.AND P5, PT, R26, UR12, PT ;  /* 0x0000000c1a007c0c */ /* 0x000fe2000bfa6070 */
[----:B------:R-:W-:Y:S01]  /*1560*/  @!P2 IMAD R59, R57, R21, R22 ;  /* 0x00000015393ba224 */ /* 0x000fe200078e0216 */
[----:B------:R-:W-:Y:S01]  /*1570*/  SHF.R.S32.HI R27, RZ, 0x1f, R26 ;  /* 0x0000001fff1b7819 */ /* 0x000fe2000001141a */
[----:B------:R1:W5:Y:S01]  /*1580*/  @!P0 LDG.E R7, desc[UR10][R54.64] ;  /* 0x0000000a36078981 */ /* 0x000362000c1e1900 */
[----:B------:R-:W-:-:S02]  /*1590*/  @!P2 MOV R28, R62 ;  /* 0x0000003e001ca202 */ /* 0x000fc40000000f00 */
[----:B------:R-:W-:Y:S02]  /*15a0*/  @!P2 MOV R29, R65 ;  /* 0x00000041001da202 */ /* 0x000fe40000000f00 */
[----:B--2---:R-:W-:Y:S01]  /*15b0*/  @!P1 IADD3 R30, P0, PT, R23, R12, RZ ;  /* 0x0000000c171e9210 */ /* 0x004fe20007f1e0ff */
[----:B0-----:R-:W-:Y:S01]  /*15c0*/  @!P4 IMAD R12, R31, R14, RZ ;  /* 0x0000000e1f0cc224 */ /* 0x001fe200078e02ff */
[C---:B------:R-:W-:Y:S01]  /*15d0*/  @!P1 IADD3.X R53, PT, PT, R10.reuse, R9, RZ, P6, !PT ;  /* 0x000000090a359210 */ /* 0x040fe200037fe4ff */
[----:B------:R-:W-:Y:S01]  /*15e0*/  @!P2 IMAD.WIDE.U32 R28, R57, R20, R28 ;  /* 0x00000014391ca225 */ /* 0x000fe200078e001c */
[----:B------:R-:W-:Y:S01]  /*15f0*/  ISETP.GE.AND.EX P5, PT, R27, UR13, PT, P5 ;  /* 0x0000000d1b007c0c */ /* 0x000fe2000bfa6350 */
[----:B------:R-:W0:Y:S01]  /*1600*/  @!P2 LDC.64 R20, c[0x0][0x398] ;  /* 0x0000e600ff14ab82 */ /* 0x000e220000000a00 */
[----:B------:R-:W-:Y:S02]  /*1610*/  @!P1 IADD3.X R31, PT, PT, R10, R13, RZ, P0, !PT ;  /* 0x0000000d0a1f9210 */ /* 0x000fe400007fe4ff */
[----:B------:R-:W-:Y:S01]  /*1620*/  @!P2 IADD3 R9, PT, PT, R29, R59, RZ ;  /* 0x0000003b1d09a210 */ /* 0x000fe20007ffe0ff */
[----:B------:R-:W-:Y:S01]  /*1630*/  @!P4 IMAD R29, R33, R15, R12 ;  /* 0x0000000f211dc224 */ /* 0x000fe200078e020c */
[----:B------:R-:W-:-:S02]  /*1640*/  @!P4 MOV R12, R62 ;  /* 0x0000003e000cc202 */ /* 0x000fc40000000f00 */
[----:B------:R-:W-:Y:S01]  /*1650*/  @!P4 MOV R13, R65 ;  /* 0x00000041000dc202 */ /* 0x000fe20000000f00 */
[----:B------:R-:W2:Y:S01]  /*1660*/  @!P4 LDC.64 R22, c[0x0][0x3a0] ;  /* 0x0000e800ff16cb82 */ /* 0x000ea20000000a00 */
[----:B------:R-:W-:Y:S02]  /*1670*/  @!P2 SHF.L.U32 R59, R28, 0x1, RZ ;  /* 0x000000011c3ba819 */ /* 0x000fe400000006ff */
[----:B------:R-:W-:Y:S01]  /*1680*/  ISETP.GE.U32.AND P3, PT, R24, UR12, PT ;  /* 0x0000000c18007c0c */ /* 0x000fe2000bf66070 */
[----:B------:R-:W-:Y:S01]  /*1690*/  @!P4 IMAD.WIDE.U32 R12, R33, R14, R12 ;  /* 0x0000000e210cc225 */ /* 0x000fe200078e000c */
[----:B------:R-:W-:Y:S02]  /*16a0*/  SHF.R.S32.HI R25, RZ, 0x1f, R24 ;  /* 0x0000001fff197819 */ /* 0x000fe40000011418 */
[----:B------:R-:W-:Y:S01]  /*16b0*/  @!P2 SHF.L.U64.HI R32, R28, 0x1, R9 ;  /* 0x000000011c20a819 */ /* 0x000fe20000010209 */
[----:B------:R-:W3:Y:S01]  /*16c0*/  @!P4 LDC.64 R14, c[0x0][0x398] ;  /* 0x0000e600ff0ecb82 */ /* 0x000ee20000000a00 */
[----:B-1----:R-:W-:-:S02]  /*16d0*/  @!P2 IADD3 R54, P0, PT, R59, R18, RZ ;  /* 0x000000123b36a210 */ /* 0x002fc40007f1e0ff */
[----:B------:R-:W-:Y:S02]  /*16e0*/  ISETP.GE.AND.EX P3, PT, R25, UR13, PT, P3 ;  /* 0x0000000d19007c0c */ /* 0x000fe4000bf66330 */
[----:B------:R-:W-:-:S03]  /*16f0*/  @!P2 IADD3.X R55, PT, PT, R32, R19, RZ, P0, !PT ;  /* 0x000000132037a210 */ /* 0x000fc600007fe4ff */
[----:B------:R-:W1:Y:S01]  /*1700*/  @!P5 LDC.64 R18, c[0x0][0x3f8] ;  /* 0x0000fe00ff12db82 */ /* 0x000e620000000a00 */
[----:B------:R-:W-:Y:S01]  /*1710*/  HFMA2 R9, -RZ, RZ, 0, 0 ;  /* 0x00000000ff097431 */ /* 0x000fe200000001ff */
[----:B------:R-:W-:Y:S02]  /*1720*/  @!P4 IADD3 R13, PT, PT, R13, R29, RZ ;  /* 0x0000001d0d0dc210 */ /* 0x000fe40007ffe0ff */
[----:B------:R-:W-:Y:S02]  /*1730*/  MOV R8, RZ ;  /* 0x000000ff00087202 */ /* 0x000fe40000000f00 */
[C---:B------:R-:W-:Y:S02]  /*1740*/  @!P4 SHF.L.U32 R67, R12.reuse, 0x1, RZ ;  /* 0x000000010c43c819 */ /* 0x040fe400000006ff */
[----:B------:R-:W-:Y:S01]  /*1750*/  @!P4 SHF.L.U64.HI R60, R12, 0x1, R13 ;  /* 0x000000010c3cc819 */ /* 0x000fe2000001020d */
[----:B------:R-:W1:Y:S01]  /*1760*/  LDC.64 R28, c[0x0][0x3a8] ;  /* 0x0000ea00ff1c7b82 */ /* 0x000e620000000a00 */
[----:B------:R-:W5:Y:S01]  /*1770*/  @!P1 LDG.E R8, desc[UR10][R52.64] ;  /* 0x0000000a34089981 */ /* 0x000f62000c1e1900 */
[----:B------:R-:W-:-:S03]  /*1780*/  ISETP.NE.AND P0, PT, RZ, UR7, PT ;  /* 0x00000007ff007c0c */ /* 0x000fc6000bf05270 */
[----:B------:R3:W5:Y:S03]  /*1790*/  @!P1 LDG.E R9, desc[UR10][R30.64] ;  /* 0x0000000a1e099981 */ /* 0x000766000c1e1900 */
[----:B------:R-:W1:Y:S01]  /*17a0*/  @!P3 LDC.64 R12, c[0x0][0x3f8] ;  /* 0x0000fe00ff0cbb82 */ /* 0x000e620000000a00 */
[----:B0-----:R-:W-:Y:S02]  /*17b0*/  @!P2 IADD3 R58, P1, PT, R59, R20, RZ ;  /* 0x000000143b3aa210 */ /* 0x001fe40007f3e0ff */
[C---:B--2---:R-:W-:Y:S02]  /*17c0*/  @!P4 IADD3 R56, P6, PT, R67.reuse, R22, RZ ;  /* 0x000000164338c210 */ /* 0x044fe40007fde0ff */
[----:B------:R-:W-:Y:S02]  /*17d0*/  @!P2 IADD3.X R59, PT, PT, R32, R21, RZ, P1, !PT ;  /* 0x00000015203ba210 */ /* 0x000fe40000ffe4ff */
[----:B---3--:R-:W-:Y:S01]  /*17e0*/  @!P4 IADD3 R30, P1, PT, R67, R14, RZ ;  /* 0x0000000e431ec210 */ /* 0x008fe20007f3e0ff */
[----:B------:R-:W0:Y:S01]  /*17f0*/  @!P5 LDC.64 R20, c[0x0][0x3a0] ;  /* 0x0000e800ff14db82 */ /* 0x000e220000000a00 */
[C---:B------:R-:W-:Y:S01]  /*1800*/  @!P4 IADD3.X R57, PT, PT, R60.reuse, R23, RZ, P6, !PT ;  /* 0x000000173c39c210 */ /* 0x040fe200037fe4ff */
[----:B-1----:R-:W-:Y:S01]  /*1810*/  @!P5 IMAD R27, R27, R18, RZ ;  /* 0x000000121b1bd224 */ /* 0x002fe200078e02ff */
[----:B------:R-:W-:-:S02]  /*1820*/  @!P4 IADD3.X R31, PT, PT, R60, R15, RZ, P1, !PT ;  /* 0x0000000f3c1fc210 */ /* 0x000fc40000ffe4ff */
[----:B------:R-:W-:Y:S02]  /*1830*/  @!P5 MOV R14, R62 ;  /* 0x0000003e000ed202 */ /* 0x000fe40000000f00 */
[----:B------:R-:W-:Y:S01]  /*1840*/  @!P5 MOV R15, R65 ;  /* 0x00000041000fd202 */ /* 0x000fe20000000f00 */
[----:B------:R-:W1:Y:S01]  /*1850*/  @!P5 LDC.64 R22, c[0x0][0x398] ;  /* 0x0000e600ff16db82 */ /* 0x000e620000000a00 */
[----:B------:R-:W-:Y:S01]  /*1860*/  CS2R R52, SRZ ;  /* 0x0000000000347805 */ /* 0x000fe2000001ff00 */
[C---:B------:R-:W-:Y:S02]  /*1870*/  @!P5 IMAD R67, R26.reuse, R19, R27 ;  /* 0x000000131a43d224 */ /* 0x040fe400078e021b */
[----:B------:R-:W-:-:S03]  /*1880*/  @!P5 IMAD.WIDE.U32 R26, R26, R18, R14 ;  /* 0x000000121a1ad225 */ /* 0x000fc600078e000e */
[----:B------:R2:W5:Y:S01]  /*1890*/  @!P4 LDG.E R53, desc[UR10][R56.64] ;  /* 0x0000000a3835c981 */ /* 0x000562000c1e1900 */
[----:B------:R-:W3:Y:S01]  /*18a0*/  @P0 LDC.64 R32, c[0x0][0x3b0] ;  /* 0x0000ec00ff200b82 */ /* 0x000ee20000000a00 */
[----:B------:R-:W-:Y:S02]  /*18b0*/  MOV R10, RZ ;  /* 0x000000ff000a7202 */ /* 0x000fe40000000f00 */
[----:B------:R2:W5:Y:S05]  /*18c0*/  @!P2 LDG.E R52, desc[UR10][R58.64] ;  /* 0x0000000a3a34a981 */ /* 0x00056a000c1e1900 */
[----:B------:R-:W3:Y:S01]  /*18d0*/  @!P3 LDC.64 R14, c[0x0][0x3a0] ;  /* 0x0000e800ff0ebb82 */ /* 0x000ee20000000a00 */
[----:B--2---:R-:W-:-:S07]  /*18e0*/  @!P3 IMAD R56, R25, R12, RZ ;  /* 0x0000000c1938b224 */ /* 0x004fce00078e02ff */
[----:B------:R-:W2:Y:S01]  /*18f0*/  @!P3 LDC.64 R18, c[0x0][0x398] ;  /* 0x0000e600ff12bb82 */ /* 0x000ea20000000a00 */
[----:B------:R-:W-:Y:S01]  /*1900*/  @!P3 IMAD R59, R24, R13, R56 ;  /* 0x0000000d183bb224 */ /* 0x000fe200078e0238 */
[----:B------:R-:W-:Y:S01]  /*1910*/  @!P5 IADD3 R27, PT, PT, R27, R67, RZ ;  /* 0x000000431b1bd210 */ /* 0x000fe20007ffe0ff */
[----:B------:R0:W5:Y:S01]  /*1920*/  @!P2 LDG.E R10, desc[UR10][R54.64] ;  /* 0x0000000a360aa981 */ /* 0x000162000c1e1900 */
[----:B------:R-:W-:Y:S02]  /*1930*/  @!P3 MOV R56, R62 ;  /* 0x0000003e0038b202 */ /* 0x000fe40000000f00 */
[----:B------:R-:W-:Y:S02]  /*1940*/  @!P3 MOV R57, R65 ;  /* 0x000000410039b202 */ /* 0x000fe40000000f00 */
[C---:B------:R-:W-:Y:S02]  /*1950*/  @!P5 SHF.L.U32 R25, R26.reuse, 0x1, RZ ;  /* 0x000000011a19d819 */ /* 0x040fe400000006ff */
[----:B------:R-:W-:Y:S01]  /*1960*/  @!P5 SHF.L.U64.HI R58, R26, 0x1, R27 ;  /* 0x000000011a3ad819 */ /* 0x000fe2000001021b */
[----:B------:R-:W-:Y:S01]  /*1970*/  @!P3 IMAD.WIDE.U32 R12, R24, R12, R56 ;  /* 0x0000000c180cb225 */ /* 0x000fe200078e0038 */
[----:B0-----:R-:W-:-:S02]  /*1980*/  @!P5 IADD3 R26, P1, PT, R25, R20, RZ ;  /* 0x00000014191ad210 */ /* 0x001fc40007f3e0ff */
[----:B------:R-:W-:Y:S02]  /*1990*/  LOP3.LUT R54, R50, 0xffff, RZ, 0xc0, !PT ;  /* 0x0000ffff32367812 */ /* 0x000fe400078ec0ff */
[----:B------:R-:W-:Y:S02]  /*19a0*/  @!P5 IADD3.X R27, PT, PT, R58, R21, RZ, P1, !PT ;  /* 0x000000153a1bd210 */ /* 0x000fe40000ffe4ff */
[----:B-1----:R-:W-:Y:S01]  /*19b0*/  @!P5 IADD3 R22, P1, PT, R25, R22, RZ ;  /* 0x000000161916d210 */ /* 0x002fe20007f3e0ff */
[----:B------:R-:W-:Y:S01]  /*19c0*/  IMAD R55, R61, 0x70, R54 ;  /* 0x000000703d377824 */ /* 0x000fe200078e0236 */
[----:B------:R-:W-:Y:S02]  /*19d0*/  @!P3 IADD3 R21, PT, PT, R13, R59, RZ ;  /* 0x0000003b0d15b210 */ /* 0x000fe40007ffe0ff */
[----:B------:R-:W-:Y:S01]  /*19e0*/  @!P3 SHF.L.U32 R13, R12, 0x1, RZ ;  /* 0x000000010c0db819 */ /* 0x000fe200000006ff */
[----:B------:R-:W-:Y:S01]  /*19f0*/  IMAD.WIDE R28, R55, 0x4, R28 ;  /* 0x00000004371c7825 */ /* 0x000fe200078e021c */
[----:B------:R-:W-:-:S03]  /*1a00*/  @!P5 IADD3.X R23, PT, PT, R58, R23, RZ, P1, !PT ;  /* 0x000000173a17d210 */ /* 0x000fc60000ffe4ff */
[----:B---3--:R-:W-:-:S04]  /*1a10*/  @P0 IMAD.WIDE R32, R55, 0x4, R32 ;  /* 0x0000000437200825 */ /* 0x008fc800078e0220 */
[----:B------:R-:W-:Y:S01]  /*1a20*/  HFMA2 R55, -RZ, RZ, 0, 0 ;  /* 0x00000000ff377431 */ /* 0x000fe200000001ff */
[----:B------:R-:W-:Y:S02]  /*1a30*/  @!P3 SHF.L.U64.HI R12, R12, 0x1, R21 ;  /* 0x000000010c0cb819 */ /* 0x000fe40000010215 */
[C---:B------:R-:W-:Y:S02]  /*1a40*/  @!P3 IADD3 R20, P1, PT, R13.reuse, R14, RZ ;  /* 0x0000000e0d14b210 */ /* 0x040fe40007f3e0ff */
[----:B--2---:R-:W-:Y:S02]  /*1a50*/  @!P3 IADD3 R18, P2, PT, R13, R18, RZ ;  /* 0x000000120d12b210 */ /* 0x004fe40007f5e0ff */
[----:B------:R-:W-:Y:S02]  /*1a60*/  CS2R R56, SRZ ;  /* 0x0000000000387805 */ /* 0x000fe4000001ff00 */
[----:B------:R-:W-:Y:S02]  /*1a70*/  CS2R R58, SRZ ;  /* 0x00000000003a7805 */ /* 0x000fe4000001ff00 */
[----:B------:R-:W-:-:S02]  /*1a80*/  @!P3 IADD3.X R21, PT, PT, R12, R15, RZ, P1, !PT ;  /* 0x0000000f0c15b210 */ /* 0x000fc40000ffe4ff */
[----:B------:R-:W-:Y:S01]  /*1a90*/  @!P3 IADD3.X R19, PT, PT, R12, R19, RZ, P2, !PT ;  /* 0x000000130c13b210 */ /* 0x000fe200017fe4ff */
[----:B------:R0:W5:Y:S04]  /*1aa0*/  @!P4 LDG.E R55, desc[UR10][R30.64] ;  /* 0x0000000a1e37c981 */ /* 0x000168000c1e1900 */
[----:B------:R0:W5:Y:S04]  /*1ab0*/  @!P5 LDG.E R56, desc[UR10][R26.64] ;  /* 0x0000000a1a38d981 */ /* 0x000168000c1e1900 */
[----:B------:R0:W5:Y:S04]  /*1ac0*/  @!P5 LDG.E R57, desc[UR10][R22.64] ;  /* 0x0000000a1639d981 */ /* 0x000168000c1e1900 */
[----:B------:R0:W5:Y:S04]  /*1ad0*/  @!P3 LDG.E R59, desc[UR10][R20.64] ;  /* 0x0000000a143bb981 */ /* 0x000168000c1e1900 */
[----:B------:R0:W5:Y:S04]  /*1ae0*/  @!P3 LDG.E R58, desc[UR10][R18.64] ;  /* 0x0000000a123ab981 */ /* 0x000168000c1e1900 */
[----:B------:R0:W5:Y:S01]  /*1af0*/  LDG.E.64 R14, desc[UR10][R28.64] ;  /* 0x0000000a1c0e7981 */ /* 0x000162000c1e1b00 */
[----:B------:R-:W-:-:S06]  /*1b00*/  CS2R R12, SRZ ;  /* 0x00000000000c7805 */ /* 0x000fcc000001ff00 */
[----:B------:R0:W5:Y:S01]  /*1b10*/  @P0 LDG.E.64 R12, desc[UR10][R32.64] ;  /* 0x0000000a200c0981 */ /* 0x000162000c1e1b00 */
[----:B------:R-:W-:Y:S01]  /*1b20*/  UISETP.NE.AND UP1, UPT, UR7, URZ, UPT ;  /* 0x000000ff0700728c */ /* 0x000fe2000bf25270 */
[----:B------:R-:W-:Y:S01]  /*1b30*/  UMOV UR12, 0x3f800000 ;  /* 0x3f800000000c7882 */ /* 0x000fe20000000000 */
[----:B----4-:R-:W-:-:S13]  /*1b40*/  R2UR UR9, R16 ;  /* 0x00000000100972ca */ /* 0x010fda00000e0000 */
[----:B------:R-:W-:-:S05]  /*1b50*/  MOV R16, UR9 ;  /* 0x0000000900107c02 */ /* 0x000fca0008000f00 */
[----:B------:R-:W-:-:S05]  /*1b60*/  FFMA.FTZ R17, -R16, UR9, R17 ;  /* 0x0000000910117c23 */ /* 0x000fca0008010111 */
[----:B------:R-:W-:-:S13]  /*1b70*/  FSETP.GTU.FTZ.AND P0, PT, R17, RZ, PT ;  /* 0x000000ff1100720b */ /* 0x000fda0003f1c000 */
[----:B------:R-:W-:-:S05]  /*1b80*/  VOTEU.ANY UP0, P0 ;  /* 0x0000000000ff7886 */ /* 0x000fca0000000100 */
[----:B------:R-:W1:Y:S01]  /*1b90*/  @UP0 LDCU UR5, c[0x0][0x3c0] ;  /* 0x00007800ff0507ac */ /* 0x000e620008000800 */
[----:B------:R-:W-:-:S13]  /*1ba0*/  PLOP3.LUT P0, PT, PT, PT, UP0, 0x80, 0x8 ;  /* 0x000000000008781c */ /* 0x000fda0003f0f008 */
[----:B-1----:R-:W-:-:S06]  /*1bb0*/  @P0 FADD.FTZ R16, R17, UR5 ;  /* 0x0000000511100e21 */ /* 0x002fcc0008010000 */
[----:B------:R-:W1:Y:S02]  /*1bc0*/  @P0 MUFU.RSQ R16, R16 ;  /* 0x0000001000100308 */ /* 0x000e640000001400 */
[----:B-1----:R-:W-:-:S13]  /*1bd0*/  @P0 R2UR UR5, R16 ;  /* 0x00000000100502ca */ /* 0x002fda00000e0000 */
[----:B------:R-:W-:Y:S01]  /*1be0*/  @UP0 UMOV UR12, UR5 ;  /* 0x00000005000c0c82 */ /* 0x000fe20008000000 */
[----:B0-----:R-:W-:Y:S05]  /*1bf0*/  BRA.U UP1, `(.L_x_661) ;  /* 0x0000001101847547 */ /* 0x001fea000b800000 */
[--C-:B-----5:R-:W-:Y:S02]  /*1c00*/  HADD2.F32 R18, -RZ, R49.reuse.H0_H0 ;  /* 0x20000031ff127230 */ /* 0x120fe40000004100 */
[--C-:B------:R-:W-:Y:S02]  /*1c10*/  HADD2.F32 R17, -RZ, R48.reuse.H0_H0 ;  /* 0x20000030ff117230 */ /* 0x100fe40000004100 */
[----:B------:R-:W-:Y:S02]  /*1c20*/  HADD2.F32 R19, -RZ, R49.H1_H1 ;  /* 0x30000031ff137230 */ /* 0x000fe40000004100 */
[----:B------:R-:W-:Y:S01]  /*1c30*/  FADD.FTZ R18, R18, -UR9 ;  /* 0x8000000912127e21 */ /* 0x000fe20008010000 */
[----:B------:R-:W-:Y:S02]  /*1c40*/  HADD2.F32 R20, -RZ, R47.H0_H0 ;  /* 0x2000002fff147230 */ /* 0x000fe40000004100 */
[----:B------:R-:W-:Y:S01]  /*1c50*/  FMUL.FTZ R21, R14, R17 ;  /* 0x000000110e157220 */ /* 0x000fe20000410000 */
[----:B------:R-:W-:-:S02]  /*1c60*/  HADD2.F32 R16, -RZ, R48.H1_H1 ;  /* 0x30000030ff107230 */ /* 0x000fc40000004100 */
[----:B------:R-:W-:Y:S01]  /*1c70*/  FADD.FTZ R19, R19, -UR9 ;  /* 0x8000000913137e21 */ /* 0x000fe20008010000 */
[----:B------:R-:W-:Y:S01]  /*1c80*/  FMUL.FTZ R18, R18, UR12 ;  /* 0x0000000c12127c20 */ /* 0x000fe20008410000 */
[----:B------:R-:W-:Y:S01]  /*1c90*/  FADD.FTZ R24, R20, -UR9 ;  /* 0x8000000914187e21 */ /* 0x000fe20008010000 */
[----:B------:R-:W-:Y:S02]  /*1ca0*/  HADD2.F32 R25, -RZ, R46.H0_H0 ;  /* 0x2000002eff197230 */ /* 0x000fe40000004100 */
[----:B------:R-:W-:Y:S01]  /*1cb0*/  FMUL.FTZ R20, R15, R16 ;  /* 0x000000100f147220 */ /* 0x000fe20000410000 */
[----:B------:R-:W-:Y:S01]  /*1cc0*/  FADD.FTZ R23, RZ, R21 ;  /* 0x00000015ff177221 */ /* 0x000fe20000010000 */
[----:B------:R-:W-:Y:S01]  /*1cd0*/  FMUL.FTZ R19, R19, UR12 ;  /* 0x0000000c13137c20 */ /* 0x000fe20008410000 */
[----:B------:R-:W-:Y:S01]  /*1ce0*/  FFMA.FTZ R22, R18, R21, RZ ;  /* 0x0000001512167223 */ /* 0x000fe200000100ff */
[----:B------:R-:W-:Y:S01]  /*1cf0*/  FFMA.FTZ R26, R17, R18, RZ ;  /* 0x00000012111a7223 */ /* 0x000fe200000100ff */
[----:B------:R-:W-:Y:S01]  /*1d00*/  FADD.FTZ R28, RZ, R17 ;  /* 0x00000011ff1c7221 */ /* 0x000fe20000010000 */
[----:B------:R-:W-:Y:S01]  /*1d10*/  FMUL.FTZ R24, R24, UR12 ;  /* 0x0000000c18187c20 */ /* 0x000fe20008410000 */
[----:B------:R-:W-:Y:S01]  /*1d20*/  FADD.FTZ R18, R20, R23 ;  /* 0x0000001714127221 */ /* 0x000fe20000010000 */
[----:B------:R-:W-:Y:S01]  /*1d30*/  FFMA.FTZ R21, R19, R20, R22 ;  /* 0x0000001413157223 */ /* 0x000fe20000010016 */
[----:B------:R-:W-:Y:S01]  /*1d40*/  FMUL.FTZ R23, R14, R25 ;  /* 0x000000190e177220 */ /* 0x000fe20000410000 */
[C---:B------:R-:W-:Y:S01]  /*1d50*/  FADD.FTZ R17, R25.reuse, R28 ;  /* 0x0000001c19117221 */ /* 0x040fe20000010000 */
[----:B------:R-:W-:Y:S01]  /*1d60*/  FFMA.FTZ R20, R25, R24, R26 ;  /* 0x0000001819147223 */ /* 0x000fe2000001001a */
[----:B------:R-:W-:-:S02]  /*1d70*/  HADD2.F32 R22, -RZ, R47.H1_H1 ;  /* 0x3000002fff167230 */ /* 0x000fc40000004100 */
[----:B------:R-:W-:Y:S01]  /*1d80*/  FFMA.FTZ R21, R24, R23, R21 ;  /* 0x0000001718157223 */ /* 0x000fe20000010015 */
[----:B------:R-:W-:Y:S02]  /*1d90*/  HADD2.F32 R25, -RZ, R45.H0_H0 ;  /* 0x2000002dff197230 */ /* 0x000fe40000004100 */
[----:B------:R-:W-:Y:S01]  /*1da0*/  FADD.FTZ R18, R18, R23 ;  /* 0x0000001712127221 */ /* 0x000fe20000010000 */
[----:B------:R-:W-:Y:S02]  /*1db0*/  HADD2.F32 R24, -RZ, R46.H1_H1 ;  /* 0x3000002eff187230 */ /* 0x000fe40000004100 */
[----:B------:R-:W-:Y:S01]  /*1dc0*/  FADD.FTZ R23, RZ, R16 ;  /* 0x00000010ff177221 */ /* 0x000fe20000010000 */
[----:B------:R-:W-:Y:S01]  /*1dd0*/  FADD.FTZ R22, R22, -UR9 ;  /* 0x8000000916167e21 */ /* 0x000fe20008010000 */
[----:B------:R-:W-:Y:S01]  /*1de0*/  FADD.FTZ R26, R25, -UR9 ;  /* 0x80000009191a7e21 */ /* 0x000fe20008010000 */
[----:B------:R-:W-:Y:S01]  /*1df0*/  FFMA.FTZ R19, R16, R19, RZ ;  /* 0x0000001310137223 */ /* 0x000fe200000100ff */
[----:B------:R-:W-:-:S02]  /*1e00*/  HADD2.F32 R27, -RZ, R44.H0_H0 ;  /* 0x2000002cff1b7230 */ /* 0x000fc40000004100 */
[----:B------:R-:W-:Y:S01]  /*1e10*/  FADD.FTZ R16, R24, R23 ;  /* 0x0000001718107221 */ /* 0x000fe20000010000 */
[----:B------:R-:W-:Y:S02]  /*1e20*/  HADD2.F32 R25, -RZ, R45.H1_H1 ;  /* 0x3000002dff197230 */ /* 0x000fe40000004100 */
[----:B------:R-:W-:Y:S01]  /*1e30*/  FMUL.FTZ R22, R22, UR12 ;  /* 0x0000000c16167c20 */ /* 0x000fe20008410000 */
[----:B------:R-:W-:Y:S01]  /*1e40*/  FMUL.FTZ R26, R26, UR12 ;  /* 0x0000000c1a1a7c20 */ /* 0x000fe20008410000 */
[----:B------:R-:W-:Y:S01]  /*1e50*/  FMUL.FTZ R23, R15, R24 ;  /* 0x000000180f177220 */ /* 0x000fe20000410000 */
[----:B------:R-:W-:Y:S01]  /*1e60*/  FADD.FTZ R17, R17, R27 ;  /* 0x0000001b11117221 */ /* 0x000fe20000010000 */
[----:B------:R-:W-:Y:S01]  /*1e70*/  FFMA.FTZ R19, R24, R22, R19 ;  /* 0x0000001618137223 */ /* 0x000fe20000010013 */
[----:B------:R-:W-:Y:S01]  /*1e80*/  FFMA.FTZ R20, R27, R26, R20 ;  /* 0x0000001a1b147223 */ /* 0x000fe20000010014 */
[----:B------:R-:W-:Y:S01]  /*1e90*/  FFMA.FTZ R21, R22, R23, R21 ;  /* 0x0000001716157223 */ /* 0x000fe20000010015 */
[----:B------:R-:W-:Y:S01]  /*1ea0*/  FADD.FTZ R25, R25, -UR9 ;  /* 0x8000000919197e21 */ /* 0x000fe20008010000 */
[----:B------:R-:W-:Y:S01]  /*1eb0*/  FMUL.FTZ R27, R14, R27 ;  /* 0x0000001b0e1b7220 */ /* 0x000fe20000410000 */
[----:B------:R-:W-:-:S02]  /*1ec0*/  HADD2.F32 R22, -RZ, R44.H1_H1 ;  /* 0x3000002cff167230 */ /* 0x000fc40000004100 */
[----:B------:R-:W-:Y:S01]  /*1ed0*/  FADD.FTZ R18, R23, R18 ;  /* 0x0000001217127221 */ /* 0x000fe20000010000 */
[----:B------:R-:W-:Y:S01]  /*1ee0*/  FMUL.FTZ R25, R25, UR12 ;  /* 0x0000000c19197c20 */ /* 0x000fe20008410000 */
[----:B------:R-:W-:Y:S01]  /*1ef0*/  FFMA.FTZ R26, R26, R27, R21 ;  /* 0x0000001b1a1a7223 */ /* 0x000fe20000010015 */
[--C-:B------:R-:W-:Y:S02]  /*1f00*/  HADD2.F32 R21, -RZ, R43.reuse.H0_H0 ;  /* 0x2000002bff157230 */ /* 0x100fe40000004100 */
[----:B------:R-:W-:Y:S01]  /*1f10*/  FADD.FTZ R23, R18, R27 ;  /* 0x0000001b12177221 */ /* 0x000fe20000010000 */
[----:B------:R-:W-:Y:S01]  /*1f20*/  FMUL.FTZ R24, R15, R22 ;  /* 0x000000160f187220 */ /* 0x000fe20000410000 */
[----:B------:R-:W-:Y:S01]  /*1f30*/  FADD.FTZ R18, R16, R22 ;  /* 0x0000001610127221 */ /* 0x000fe20000010000 */
[----:B------:R-:W-:Y:S01]  /*1f40*/  FFMA.FTZ R22, R22, R25, R19 ;  /* 0x0000001916167223 */ /* 0x000fe20000010013 */
[----:B------:R-:W-:Y:S02]  /*1f50*/  HADD2.F32 R19, -RZ, R43.H1_H1 ;  /* 0x3000002bff137230 */ /* 0x000fe40000004100 */
[----:B------:R-:W-:Y:S01]  /*1f60*/  FADD.FTZ R16, R24, R23 ;  /* 0x0000001718107221 */ /* 0x000fe20000010000 */
[----:B------:R-:W-:Y:S01]  /*1f70*/  FFMA.FTZ R26, R25, R24, R26 ;  /* 0x00000018191a7223 */ /* 0x000fe2000001001a */
[----:B------:R-:W-:Y:S01]  /*1f80*/  FADD.FTZ R24, R21, -UR9 ;  /* 0x8000000915187e21 */ /* 0x000fe20008010000 */
[----:B------:R-:W-:-:S02]  /*1f90*/  HADD2.F32 R21, -RZ, R42.H0_H0 ;  /* 0x2000002aff157230 */ /* 0x000fc40000004100 */
[----:B------:R-:W-:Y:S01]  /*1fa0*/  FADD.FTZ R19, R19, -UR9 ;  /* 0x8000000913137e21 */ /* 0x000fe20008010000 */
[----:B------:R-:W-:Y:S02]  /*1fb0*/  HADD2.F32 R23, -RZ, R42.H1_H1 ;  /* 0x3000002aff177230 */ /* 0x000fe40000004100 */
[----:B------:R-:W-:Y:S01]  /*1fc0*/  FMUL.FTZ R25, R24, UR12 ;  /* 0x0000000c18197c20 */ /* 0x000fe20008410000 */
[----:B------:R-:W-:Y:S02]  /*1fd0*/  HADD2.F32 R27, -RZ, R41.H0_H0 ;  /* 0x20000029ff1b7230 */ /* 0x000fe40000004100 */
        /* <DEDUP_REMOVED lines=9> */
[----:B------:R-:W-:Y:S01]  /*2070*/  FADD.FTZ R27, R27, -UR9 ;  /* 0x800000091b1b7e21 */ /* 0x000fe20008010000 */
[----:B------:R-:W-:-:S02]  /*2080*/  HADD2.F32 R25, -RZ, R40.H0_H0 ;  /* 0x20000028ff197230 */ /* 0x000fc40000004100 */
[----:B------:R-:W-:Y:S01]  /*2090*/  FADD.FTZ R16, R23, R16 ;  /* 0x0000001017107221 */ /* 0x000fe20000010000 */
[----:B------:R-:W-:Y:S01]  /*20a0*/  FFMA.FTZ R21, R24, R23, R21 ;  /* 0x0000001718157223 */ /* 0x000fe20000010015 */
[----:B------:R-:W-:Y:S01]  /*20b0*/  FMUL.FTZ R24, R27, UR12 ;  /* 0x0000000c1b187c20 */ /* 0x000fe20008410000 */
[----:B------:R-:W-:Y:S02]  /*20c0*/  HADD2.F32 R22, -RZ, R41.H1_H1 ;  /* 0x30000029ff167230 */ /* 0x000fe40000004100 */
[----:B------:R-:W-:Y:S01]  /*20d0*/  FMUL.FTZ R23, R14, R25 ;  /* 0x000000190e177220 */ /* 0x000fe20000410000 */
[----:B------:R-:W-:Y:S01]  /*20e0*/  FADD.FTZ R19, R19, R25 ;  /* 0x0000001913137221 */ /* 0x000fe20000010000 */
[----:B------:R-:W-:Y:S01]  /*20f0*/  FFMA.FTZ R25, R25, R24, R20 ;  /* 0x0000001819197223 */ /* 0x000fe20000010014 */
[----:B------:R-:W-:Y:S02]  /*2100*/  HADD2.F32 R26, -RZ, R39.H0_H0 ;  /* 0x20000027ff1a7230 */ /* 0x000fe40000004100 */
[----:B------:R-:W-:Y:S01]  /*2110*/  FADD.FTZ R20, R22, -UR9 ;  /* 0x8000000916147e21 */ /* 0x000fe20008010000 */
[----:B------:R-:W-:-:S02]  /*2120*/  HADD2.F32 R22, -RZ, R40.H1_H1 ;  /* 0x30000028ff167230 */ /* 0x000fc40000004100 */
[----:B------:R-:W-:Y:S01]  /*2130*/  FFMA.FTZ R24, R24, R23, R21 ;  /* 0x0000001718187223 */ /* 0x000fe20000010015 */
[----:B------:R-:W-:Y:S01]  /*2140*/  FADD.FTZ R16, R16, R23 ;  /* 0x0000001710107221 */ /* 0x000fe20000010000 */
[----:B------:R-:W-:Y:S01]  /*2150*/  FMUL.FTZ R21, R20, UR12 ;  /* 0x0000000c14157c20 */ /* 0x000fe20008410000 */
[----:B------:R-:W-:Y:S01]  /*2160*/  FADD.FTZ R27, R26, -UR9 ;  /* 0x800000091a1b7e21 */ /* 0x000fe20008010000 */
[----:B------:R-:W-:Y:S02]  /*2170*/  HADD2.F32 R23, -RZ, R39.H1_H1 ;  /* 0x30000027ff177230 */ /* 0x000fe40000004100 */
[----:B------:R-:W-:Y:S01]  /*2180*/  FADD.FTZ R20, R18, R22 ;  /* 0x0000001612147221 */ /* 0x000fe20000010000 */
[----:B------:R-:W-:Y:S01]  /*2190*/  FFMA.FTZ R18, R22, R21, R17 ;  /* 0x0000001516127223 */ /* 0x000fe20000010011 */
[----:B------:R-:W-:Y:S02]  /*21a0*/  HADD2.F32 R26, -RZ, R38.H0_H0 ;  /* 0x20000026ff1a7230 */ /* 0x000fe40000004100 */
[----:B------:R-:W-:Y:S01]  /*21b0*/  FMUL.FTZ R22, R15, R22 ;  /* 0x000000160f167220 */ /* 0x000fe20000410000 */
[----:B------:R-:W-:Y:S01]  /*21c0*/  FMUL.FTZ R27, R27, UR12 ;  /* 0x0000000c1b1b7c20 */ /* 0x000fe20008410000 */
[----:B------:R-:W-:Y:S01]  /*21d0*/  FADD.FTZ R23, R23, -UR9 ;  /* 0x8000000917177e21 */ /* 0x000fe20008010000 */
[----:B------:R-:W-:-:S02]  /*21e0*/  HADD2.F32 R28, -RZ, R35.H0_H0 ;  /* 0x20000023ff1c7230 */ /* 0x000fc40000004100 */
[----:B------:R-:W-:Y:S01]  /*21f0*/  FFMA.FTZ R24, R21, R22, R24 ;  /* 0x0000001615187223 */ /* 0x000fe20000010018 */
[----:B------:R-:W-:Y:S01]  /*2200*/  FFMA.FTZ R17, R26, R27, R25 ;  /* 0x0000001b1a117223 */ /* 0x000fe20000010019 */
[----:B------:R-:W-:Y:S02]  /*2210*/  HADD2.F32 R21, -RZ, R38.H1_H1 ;  /* 0x30000026ff157230 */ /* 0x000fe40000004100 */
[----:B------:R-:W-:Y:S01]  /*2220*/  FMUL.FTZ R25, R14, R26 ;  /* 0x0000001a0e197220 */ /* 0x000fe20000410000 */
[----:B------:R-:W-:Y:S01]  /*2230*/  FADD.FTZ R16, R22, R16 ;  /* 0x0000001016107221 */ /* 0x000fe20000010000 */
[----:B------:R-:W-:Y:S01]  /*2240*/  FMUL.FTZ R23, R23, UR12 ;  /* 0x0000000c17177c20 */ /* 0x000fe20008410000 */
[----:B------:R-:W-:Y:S01]  /*2250*/  FADD.FTZ R19, R19, R26 ;  /* 0x0000001a13137221 */ /* 0x000fe20000010000 */
[----:B------:R-:W-:Y:S01]  /*2260*/  FFMA.FTZ R24, R27, R25, R24 ;  /* 0x000000191b187223 */ /* 0x000fe20000010018 */
[----:B------:R-:W-:Y:S01]  /*2270*/  FADD.FTZ R29, R16, R25 ;  /* 0x00000019101d7221 */ /* 0x000fe20000010000 */
[----:B------:R-:W-:Y:S01]  /*2280*/  FMUL.FTZ R22, R15, R21 ;  /* 0x000000150f167220 */ /* 0x000fe20000410000 */
[----:B------:R-:W-:Y:S01]  /*2290*/  FADD.FTZ R20, R20, R21 ;  /* 0x0000001514147221 */ /* 0x000fe20000010000 */
[----:B------:R-:W-:-:S02]  /*22a0*/  HADD2.F32 R25, -RZ, R37.H0_H0 ;  /* 0x20000025ff197230 */ /* 0x000fc40000004100 */
[----:B------:R-:W-:Y:S01]  /*22b0*/  FFMA.FTZ R21, R21, R23, R18 ;  /* 0x0000001715157223 */ /* 0x000fe20000010012 */
[----:B------:R-:W-:Y:S02]  /*22c0*/  HADD2.F32 R18, -RZ, R37.H1_H1 ;  /* 0x30000025ff127230 */ /* 0x000fe40000004100 */
[----:B------:R-:W-:Y:S01]  /*22d0*/  FADD.FTZ R16, R22, R29 ;  /* 0x0000001d16107221 */ /* 0x000fe20000010000 */
[----:B------:R-:W-:Y:S01]  /*22e0*/  FFMA.FTZ R24, R23, R22, R24 ;  /* 0x0000001617187223 */ /* 0x000fe20000010018 */
[----:B------:R-:W-:Y:S01]  /*22f0*/  FADD.FTZ R25, R25, -UR9 ;  /* 0x8000000919197e21 */ /* 0x000fe20008010000 */
[--C-:B------:R-:W-:Y:S02]  /*2300*/  HADD2.F32 R22, -RZ, R36.reuse.H0_H0 ;  /* 0x20000024ff167230 */ /* 0x100fe40000004100 */
[----:B------:R-:W-:Y:S01]  /*2310*/  FADD.FTZ R18, R18, -UR9 ;  /* 0x8000000912127e21 */ /* 0x000fe20008010000 */
[----:B------:R-:W-:Y:S02]  /*2320*/  HADD2.F32 R26, -RZ, R36.H1_H1 ;  /* 0x30000024ff1a7230 */ /* 0x000fe40000004100 */
[----:B------:R-:W-:Y:S01]  /*2330*/  FMUL.FTZ R25, R25, UR12 ;  /* 0x0000000c19197c20 */ /* 0x000fe20008410000 */
[----:B------:R-:W-:Y:S01]  /*2340*/  FADD.FTZ R28, R28, -UR9 ;  /* 0x800000091c1c7e21 */ /* 0x000fe20008010000 */
[----:B------:R-:W-:Y:S01]  /*2350*/  FMUL.FTZ R23, R18, UR12 ;  /* 0x0000000c12177c20 */ /* 0x000fe20008410000 */
[----:B------:R-:W-:Y:S01]  /*2360*/  FMUL.FTZ R27, R14, R22 ;  /* 0x000000160e1b7220 */ /* 0x000fe20000410000 */
[----:B------:R-:W-:Y:S01]  /*2370*/  FFMA.FTZ R18, R22, R25, R17 ;  /* 0x0000001916127223 */ /* 0x000fe20000010011 */
[----:B------:R-:W-:Y:S01]  /*2380*/  FADD.FTZ R20, R20, R26 ;  /* 0x0000001a14147221 */ /* 0x000fe20000010000 */
[----:B------:R-:W-:Y:S01]  /*2390*/  FFMA.FTZ R17, R26, R23, R21 ;  /* 0x000000171a117223 */ /* 0x000fe20000010015 */
[----:B------:R-:W-:Y:S01]  /*23a0*/  FMUL.FTZ R26, R15, R26 ;  /* 0x0000001a0f1a7220 */ /* 0x000fe20000410000 */
[----:B------:R-:W-:Y:S01]  /*23b0*/  FFMA.FTZ R24, R25, R27, R24 ;  /* 0x0000001b19187223 */ /* 0x000fe20000010018 */
[----:B------:R-:W-:Y:S01]  /*23c0*/  FADD.FTZ R21, R16, R27 ;  /* 0x0000001b10157221 */ /* 0x000fe20000010000 */
[----:B------:R-:W-:-:S02]  /*23d0*/  HADD2.F32 R25, -RZ, R34.H0_H0 ;  /* 0x20000022ff197230 */ /* 0x000fc40000004100 */
[----:B------:R-:W-:Y:S01]  /*23e0*/  FADD.FTZ R19, R19, R22 ;  /* 0x0000001613137221 */ /* 0x000fe20000010000 */
[----:B------:R-:W-:Y:S01]  /*23f0*/  FFMA.FTZ R24, R23, R26, R24 ;  /* 0x0000001a17187223 */ /* 0x000fe20000010018 */
[----:B------:R-:W-:Y:S01]  /*2400*/  FMUL.FTZ R23, R28, UR12 ;  /* 0x0000000c1c177c20 */ /* 0x000fe20008410000 */
[----:B------:R-:W-:Y:S01]  /*2410*/  FADD.FTZ R16, R26, R21 ;  /* 0x000000151a107221 */ /* 0x000fe20000010000 */
[----:B------:R-:W-:Y:S02]  /*2420*/  HADD2.F32 R21, -RZ, R35.H1_H1 ;  /* 0x30000023ff157230 */ /* 0x000fe40000004100 */
[----:B------:R-:W-:Y:S01]  /*2430*/  FMUL.FTZ R27, R14, R25 ;  /* 0x000000190e1b7220 */ /* 0x000fe20000410000 */
[----:B------:R-:W-:Y:S01]  /*2440*/  FADD.FTZ R19, R19, R25 ;  /* 0x0000001913137221 */ /* 0x000fe20000010000 */
[----:B------:R-:W-:Y:S01]  /*2450*/  FFMA.FTZ R25, R25, R23, R18 ;  /* 0x0000001719197223 */ /* 0x000fe20000010012 */
[----:B------:R-:W-:Y:S02]  /*2460*/  HADD2.F32 R18, -RZ, R11.H0_H0 ;  /* 0x2000000bff127230 */ /* 0x000fe40000004100 */
[----:B------:R-:W-:Y:S01]  /*2470*/  FADD.FTZ R21, R21, -UR9 ;  /* 0x8000000915157e21 */ /* 0x000fe20008010000 */
[----:B------:R-:W-:-:S02]  /*2480*/  HADD2.F32 R22, -RZ, R34.H1_H1 ;  /* 0x30000022ff167230 */ /* 0x000fc40000004100 */
[----:B------:R-:W-:Y:S01]  /*2490*/  FADD.FTZ R16, R16, R27 ;  /* 0x0000001b10107221 */ /* 0x000fe20000010000 */
[----:B------:R-:W-:Y:S01]  /*24a0*/  FFMA.FTZ R24, R23, R27, R24 ;  /* 0x0000001b17187223 */ /* 0x000fe20000010018 */
[----:B------:R-:W-:Y:S01]  /*24b0*/  FADD.FTZ R18, R18, -UR9 ;  /* 0x8000000912127e21 */ /* 0x000fe20008010000 */
[----:B------:R-:W-:Y:S01]  /*24c0*/  FMUL.FTZ R21, R21, UR12 ;  /* 0x0000000c15157c20 */ /* 0x000fe20008410000 */
[----:B------:R-:W-:Y:S02]  /*24d0*/  HADD2.F32 R23, -RZ, R11.H1_H1 ;  /* 0x3000000bff177230 */ /* 0x000fe40000004100 */
[----:B------:R-:W-:Y:S01]  /*24e0*/  FADD.FTZ R20, R20, R22 ;  /* 0x0000001614147221 */ /* 0x000fe20000010000 */
[----:B------:R-:W-:Y:S01]  /*24f0*/  FMUL.FTZ R27, R18, UR12 ;  /* 0x0000000c121b7c20 */ /* 0x000fe20008410000 */
[----:B------:R-:W-:Y:S01]  /*2500*/  FFMA.FTZ R18, R22, R21, R17 ;  /* 0x0000001516127223 */ /* 0x000fe20000010011 */
[----:B------:R-:W-:Y:S02]  /*2510*/  HADD2.F32 R26, -RZ, R3.H0_H0 ;  /* 0x20000003ff1a7230 */ /* 0x000fe40000004100 */
[----:B------:R-:W-:Y:S01]  /*2520*/  FMUL.FTZ R22, R15, R22 ;  /* 0x000000160f167220 */ /* 0x000fe20000410000 */
        /* <DEDUP_REMOVED lines=48> */
[----:B------:R-:W-:Y:S02]  /*2830*/  HADD2.F32 R26, -RZ, R9.H0_H0 ;  /* 0x20000009ff1a7230 */ /* 0x000fe40000004100 */
[----:B------:R-:W-:Y:S01]  /*2840*/  FADD.FTZ R20, R20, R22 ;  /* 0x0000001614147221 */ /* 0x000fe20000010000 */
[----:B------:R-:W-:Y:S01]  /*2850*/  FMUL.FTZ R27, R18, UR12 ;  /* 0x0000000c121b7c20 */ /* 0x000fe20008410000 */
[----:B------:R-:W-:Y:S01]  /*2860*/  FFMA.FTZ R18, R22, R21, R17 ;  /* 0x0000001516127223 */ /* 0x000fe20000010011 */
[----:B------:R-:W-:Y:S01]  /*2870*/  FMUL.FTZ R22, R15, R22 ;  /* 0x000000160f167220 */ /* 0x000fe20000410000 */
[----:B------:R-:W-:-:S02]  /*2880*/  HADD2.F32 R23, -RZ, R8.H1_H1 ;  /* 0x30000008ff177230 */ /* 0x000fc40000004100 */
[----:B------:R-:W-:Y:S01]  /*2890*/  FFMA.FTZ R17, R26, R27, R25 ;  /* 0x0000001b1a117223 */ /* 0x000fe20000010019 */
[----:B------:R-:W-:Y:S01]  /*28a0*/  FMUL.FTZ R25, R14, R26 ;  /* 0x0000001a0e197220 */ /* 0x000fe20000410000 */
[----:B------:R-:W-:Y:S01]  /*28b0*/  FFMA.FTZ R24, R21, R22, R24 ;  /* 0x0000001615187223 */ /* 0x000fe20000010018 */
[----:B------:R-:W-:Y:S01]  /*28c0*/  FADD.FTZ R16, R22, R16 ;  /* 0x0000001016107221 */ /* 0x000fe20000010000 */
[----:B------:R-:W-:Y:S02]  /*28d0*/  HADD2.F32 R21, -RZ, R9.H1_H1 ;  /* 0x30000009ff157230 */ /* 0x000fe40000004100 */
[----:B------:R-:W-:Y:S01]  /*28e0*/  FADD.FTZ R23, R23, -UR9 ;  /* 0x8000000917177e21 */ /* 0x000fe20008010000 */
[----:B------:R-:W-:Y:S01]  /*28f0*/  FFMA.FTZ R24, R27, R25, R24 ;  /* 0x000000191b187223 */ /* 0x000fe20000010018 */
[----:B------:R-:W-:Y:S01]  /*2900*/  FADD.FTZ R29, R16, R25 ;  /* 0x00000019101d7221 */ /* 0x000fe20000010000 */
[--C-:B------:R-:W-:Y:S02]  /*2910*/  HADD2.F32 R25, -RZ, R10.reuse.H0_H0 ;  /* 0x2000000aff197230 */ /* 0x100fe40000004100 */
[----:B------:R-:W-:Y:S01]  /*2920*/  FMUL.FTZ R23, R23, UR12 ;  /* 0x0000000c17177c20 */ /* 0x000fe20008410000 */
[----:B------:R-:W-:Y:S01]  /*2930*/  FADD.FTZ R16, R20, R21 ;  /* 0x0000001514107221 */ /* 0x000fe20000010000 */
[----:B------:R-:W-:Y:S01]  /*2940*/  FMUL.FTZ R22, R15, R21 ;  /* 0x000000150f167220 */ /* 0x000fe20000410000 */
[----:B------:R-:W-:-:S02]  /*2950*/  HADD2.F32 R20, -RZ, R10.H1_H1 ;  /* 0x3000000aff147230 */ /* 0x000fc40000004100 */
[----:B------:R-:W-:Y:S01]  /*2960*/  FFMA.FTZ R21, R21, R23, R18 ;  /* 0x0000001715157223 */ /* 0x000fe20000010012 */
[----:B------:R-:W-:Y:S01]  /*2970*/  FADD.FTZ R25, R25, -UR9 ;  /* 0x8000000919197e21 */ /* 0x000fe20008010000 */
[----:B------:R-:W-:Y:S01]  /*2980*/  FADD.FTZ R18, R22, R29 ;  /* 0x0000001d16127221 */ /* 0x000fe20000010000 */
[----:B------:R-:W-:Y:S01]  /*2990*/  FFMA.FTZ R24, R23, R22, R24 ;  /* 0x0000001617187223 */ /* 0x000fe20000010018 */
[--C-:B------:R-:W-:Y:S02]  /*29a0*/  HADD2.F32 R22, -RZ, R52.reuse.H0_H0 ;  /* 0x20000034ff167230 */ /* 0x100fe40000004100 */
[----:B------:R-:W-:Y:S01]  /*29b0*/  FADD.FTZ R20, R20, -UR9 ;  /* 0x8000000914147e21 */ /* 0x000fe20008010000 */
[----:B------:R-:W-:Y:S01]  /*29c0*/  FADD.FTZ R19, R19, R26 ;  /* 0x0000001a13137221 */ /* 0x000fe20000010000 */
[----:B------:R-:W-:Y:S02]  /*29d0*/  HADD2.F32 R26, -RZ, R52.H1_H1 ;  /* 0x30000034ff1a7230 */ /* 0x000fe40000004100 */
[----:B------:R-:W-:Y:S01]  /*29e0*/  FMUL.FTZ R25, R25, UR12 ;  /* 0x0000000c19197c20 */ /* 0x000fe20008410000 */
[----:B------:R-:W-:Y:S01]  /*29f0*/  FMUL.FTZ R23, R20, UR12 ;  /* 0x0000000c14177c20 */ /* 0x000fe20008410000 */
[----:B------:R-:W-:-:S02]  /*2a00*/  HADD2.F32 R28, -RZ, R53.H0_H0 ;  /* 0x20000035ff1c7230 */ /* 0x000fc40000004100 */
[----:B------:R-:W-:Y:S01]  /*2a10*/  FMUL.FTZ R27, R14, R22 ;  /* 0x000000160e1b7220 */ /* 0x000fe20000410000 */
[----:B------:R-:W-:Y:S01]  /*2a20*/  FFMA.FTZ R20, R22, R25, R17 ;  /* 0x0000001916147223 */ /* 0x000fe20000010011 */
[----:B------:R-:W-:Y:S01]  /*2a30*/  FADD.FTZ R16, R16, R26 ;  /* 0x0000001a10107221 */ /* 0x000fe20000010000 */
[----:B------:R-:W-:Y:S01]  /*2a40*/  FFMA.FTZ R17, R26, R23, R21 ;  /* 0x000000171a117223 */ /* 0x000fe20000010015 */
[----:B------:R-:W-:Y:S01]  /*2a50*/  FMUL.FTZ R26, R15, R26 ;  /* 0x0000001a0f1a7220 */ /* 0x000fe20000410000 */
[----:B------:R-:W-:Y:S01]  /*2a60*/  FFMA.FTZ R24, R25, R27, R24 ;  /* 0x0000001b19187223 */ /* 0x000fe20000010018 */
[----:B------:R-:W-:Y:S01]  /*2a70*/  FADD.FTZ R21, R18, R27 ;  /* 0x0000001b12157221 */ /* 0x000fe20000010000 */
[----:B------:R-:W-:Y:S01]  /*2a80*/  FADD.FTZ R28, R28, -UR9 ;  /* 0x800000091c1c7e21 */ /* 0x000fe20008010000 */
[----:B------:R-:W-:Y:S02]  /*2a90*/  HADD2.F32 R25, -RZ, R55.H0_H0 ;  /* 0x20000037ff197230 */ /* 0x000fe40000004100 */
[----:B------:R-:W-:Y:S01]  /*2aa0*/  FFMA.FTZ R24, R23, R26, R24 ;  /* 0x0000001a17187223 */ /* 0x000fe20000010018 */
[----:B------:R-:W-:Y:S01]  /*2ab0*/  FADD.FTZ R19, R19, R22 ;  /* 0x0000001613137221 */ /* 0x000fe20000010000 */
[----:B------:R-:W-:Y:S01]  /*2ac0*/  FADD.FTZ R21, R26, R21 ;  /* 0x000000151a157221 */ /* 0x000fe20000010000 */
[----:B------:R-:W-:Y:S01]  /*2ad0*/  FMUL.FTZ R23, R28, UR12 ;  /* 0x0000000c1c177c20 */ /* 0x000fe20008410000 */
[----:B------:R-:W-:-:S02]  /*2ae0*/  HADD2.F32 R22, -RZ, R53.H1_H1 ;  /* 0x30000035ff167230 */ /* 0x000fc40000004100 */
[----:B------:R-:W-:Y:S01]  /*2af0*/  FMUL.FTZ R26, R14, R25 ;  /* 0x000000190e1a7220 */ /* 0x000fe20000410000 */
[----:B------:R-:W-:Y:S01]  /*2b00*/  FADD.FTZ R19, R19, R25 ;  /* 0x0000001913137221 */ /* 0x000fe20000010000 */
[----:B------:R-:W-:Y:S01]  /*2b10*/  FFMA.FTZ R20, R25, R23, R20 ;  /* 0x0000001719147223 */ /* 0x000fe20000010014 */
[----:B------:R-:W-:Y:S02]  /*2b20*/  HADD2.F32 R18, -RZ, R55.H1_H1 ;  /* 0x30000037ff127230 */ /* 0x000fe40000004100 */
[----:B------:R-:W-:Y:S01]  /*2b30*/  FADD.FTZ R28, R21, R26 ;  /* 0x0000001a151c7221 */ /* 0x000fe20000010000 */
[----:B------:R-:W-:Y:S01]  /*2b40*/  FFMA.FTZ R25, R23, R26, R24 ;  /* 0x0000001a17197223 */ /* 0x000fe20000010018 */
[----:B------:R-:W-:Y:S01]  /*2b50*/  FADD.FTZ R22, R22, -UR9 ;  /* 0x8000000916167e21 */ /* 0x000fe20008010000 */
[----:B------:R-:W-:Y:S02]  /*2b60*/  HADD2.F32 R26, -RZ, R56.H0_H0 ;  /* 0x20000038ff1a7230 */ /* 0x000fe40000004100 */
[----:B------:R-:W-:Y:S01]  /*2b70*/  FMUL.FTZ R23, R15, R18 ;  /* 0x000000120f177220 */ /* 0x000fe20000410000 */
[----:B------:R-:W-:-:S02]  /*2b80*/  HADD2.F32 R21, -RZ, R57.H0_H0 ;  /* 0x20000039ff157230 */ /* 0x000fc40000004100 */
[----:B------:R-:W-:Y:S01]  /*2b90*/  FMUL.FTZ R24, R22, UR12 ;  /* 0x0000000c16187c20 */ /* 0x000fe20008410000 */
[----:B------:R-:W-:Y:S02]  /*2ba0*/  HADD2.F32 R27, -RZ, R56.H1_H1 ;  /* 0x30000038ff1b7230 */ /* 0x000fe40000004100 */
[----:B------:R-:W-:Y:S01]  /*2bb0*/  FADD.FTZ R22, R26, -UR9 ;  /* 0x800000091a167e21 */ /* 0x000fe20008010000 */
[----:B------:R-:W-:Y:S01]  /*2bc0*/  FADD.FTZ R28, R23, R28 ;  /* 0x0000001c171c7221 */ /* 0x000fe20000010000 */
[----:B------:R-:W-:Y:S01]  /*2bd0*/  FFMA.FTZ R26, R24, R23, R25 ;  /* 0x00000017181a7223 */ /* 0x000fe20000010019 */
[----:B------:R-:W-:Y:S01]  /*2be0*/  FMUL.FTZ R29, R14, R21 ;  /* 0x000000150e1d7220 */ /* 0x000fe20000410000 */
[----:B------:R-:W-:Y:S01]  /*2bf0*/  FMUL.FTZ R23, R22, UR12 ;  /* 0x0000000c16177c20 */ /* 0x000fe20008410000 */
[----:B------:R-:W-:Y:S02]  /*2c00*/  HADD2.F32 R22, -RZ, R57.H1_H1 ;  /* 0x30000039ff167230 */ /* 0x000fe40000004100 */
[----:B------:R-:W-:Y:S01]  /*2c10*/  FADD.FTZ R25, R27, -UR9 ;  /* 0x800000091b197e21 */ /* 0x000fe20008010000 */
[----:B------:R-:W-:Y:S01]  /*2c20*/  FADD.FTZ R31, R28, R29 ;  /* 0x0000001d1c1f7221 */ /* 0x000fe20000010000 */
[----:B------:R-:W-:Y:S01]  /*2c30*/  FFMA.FTZ R28, R23, R29, R26 ;  /* 0x0000001d171c7223 */ /* 0x000fe2000001001a */
[----:B------:R-:W-:-:S02]  /*2c40*/  HADD2.F32 R32, -RZ, R59.H0_H0 ;  /* 0x2000003bff207230 */ /* 0x000fc40000004100 */
[----:B------:R-:W-:Y:S01]  /*2c50*/  FMUL.FTZ R26, R15, R22 ;  /* 0x000000160f1a7220 */ /* 0x000fe20000410000 */
[----:B------:R-:W-:Y:S01]  /*2c60*/  FMUL.FTZ R25, R25, UR12 ;  /* 0x0000000c19197c20 */ /* 0x000fe20008410000 */
[----:B------:R-:W-:Y:S01]  /*2c70*/  FFMA.FTZ R29, R18, R24, R17 ;  /* 0x00000018121d7223 */ /* 0x000fe20000010011 */
[--C-:B------:R-:W-:Y:S02]  /*2c80*/  HADD2.F32 R17, -RZ, R58.reuse.H0_H0 ;  /* 0x2000003aff117230 */ /* 0x100fe40000004100 */
[----:B------:R-:W-:Y:S01]  /*2c90*/  FADD.FTZ R30, R26, R31 ;  /* 0x0000001f1a1e7221 */ /* 0x000fe20000010000 */
[----:B------:R-:W-:Y:S01]  /*2ca0*/  FFMA.FTZ R31, R25, R26, R28 ;  /* 0x0000001a191f7223 */ /* 0x000fe2000001001c */
[----:B------:R-:W-:Y:S01]  /*2cb0*/  FADD.FTZ R27, R16, R18 ;  /* 0x00000012101b7221 */ /* 0x000fe20000010000 */
[----:B------:R-:W-:Y:S02]  /*2cc0*/  HADD2.F32 R28, -RZ, R59.H1_H1 ;  /* 0x3000003bff1c7230 */ /* 0x000fe40000004100 */
[----:B------:R-:W-:Y:S01]  /*2cd0*/  FADD.FTZ R16, R32, -UR9 ;  /* 0x8000000920107e21 */ /* 0x000fe20008010000 */
[----:B------:R-:W-:-:S02]  /*2ce0*/  HADD2.F32 R24, -RZ, R58.H1_H1 ;  /* 0x3000003aff187230 */ /* 0x000fc40000004100 */
[----:B------:R-:W-:Y:S01]  /*2cf0*/  FMUL.FTZ R33, R14, R17 ;  /* 0x000000110e217220 */ /* 0x000fe20000410000 */
[----:B------:R-:W-:Y:S01]  /*2d00*/  FADD.FTZ R18, R19, R21 ;  /* 0x0000001513127221 */ /* 0x000fe20000010000 */
[----:B------:R-:W-:Y:S01]  /*2d10*/  FMUL.FTZ R16, R16, UR12 ;  /* 0x0000000c10107c20 */ /* 0x000fe20008410000 */
[----:B------:R-:W-:Y:S01]  /*2d20*/  FADD.FTZ R28, R28, -UR9 ;  /* 0x800000091c1c7e21 */ /* 0x000fe20008010000 */
[----:B------:R-:W-:Y:S01]  /*2d30*/  FFMA.FTZ R26, R21, R23, R20 ;  /* 0x00000017151a7223 */ /* 0x000fe20000010014 */
[----:B------:R-:W-:Y:S01]  /*2d40*/  FADD.FTZ R30, R30, R33 ;  /* 0x000000211e1e7221 */ /* 0x000fe20000010000 */
[----:B------:R-:W-:Y:S01]  /*2d50*/  FMUL.FTZ R21, R15, R24 ;  /* 0x000000180f157220 */ /* 0x000fe20000410000 */
[----:B------:R-:W-:Y:S01]  /*2d60*/  FFMA.FTZ R31, R16, R33, R31 ;  /* 0x00000021101f7223 */ /* 0x000fe2000001001f */
[----:B------:R-:W-:Y:S01]  /*2d70*/  FMUL.FTZ R28, R28, UR12 ;  /* 0x0000000c1c1c7c20 */ /* 0x000fe20008410000 */
[----:B------:R-:W-:Y:S01]  /*2d80*/  FADD.FTZ R27, R27, R22 ;  /* 0x000000161b1b7221 */ /* 0x000fe20000010000 */
[----:B------:R-:W-:Y:S01]  /*2d90*/  FFMA.FTZ R29, R22, R25, R29 ;  /* 0x00000019161d7223 */ /* 0x000fe2000001001d */
[----:B------:R-:W-:Y:S01]  /*2da0*/  FADD.FTZ R20, R21, R30 ;  /* 0x0000001e15147221 */ /* 0x000fe20000010000 */
[----:B------:R-:W-:Y:S01]  /*2db0*/  FADD.FTZ R18, R18, R17 ;  /* 0x0000001112127221 */ /* 0x000fe20000010000 */
[----:B------:R-:W-:Y:S01]  /*2dc0*/  FFMA.FTZ R16, R17, R16, R26 ;  /* 0x0000001011107223 */ /* 0x000fe2000001001a */
[----:B------:R-:W-:Y:S01]  /*2dd0*/  FFMA.FTZ R21, R28, R21, R31 ;  /* 0x000000151c157223 */ /* 0x000fe2000001001f */
[----:B------:R-:W-:Y:S01]  /*2de0*/  FADD.FTZ R19, R27, R24 ;  /* 0x000000181b137221 */ /* 0x000fe20000010000 */
[----:B------:R-:W-:Y:S01]  /*2df0*/  FFMA.FTZ R17, R24, R28, R29 ;  /* 0x0000001c18117223 */ /* 0x000fe2000001001d */
[----:B------:R-:W-:Y:S06]  /*2e00*/  BRA `(.L_x_662) ;  /* 0x0000002400007947 */ /* 0x000fec0003800000 */
.L_x_661:
[----:B-----5:R-:W-:Y:S02]  /*2e10*/  HADD2.F32 R16, -RZ, R49.H0_H0 ;  /* 0x20000031ff107230 */ /* 0x020fe40000004100 */
[--C-:B------:R-:W-:Y:S02]  /*2e20*/  HADD2.F32 R18, -RZ, R47.reuse.H0_H0 ;  /* 0x2000002fff127230 */ /* 0x100fe40000004100 */
[----:B------:R-:W-:Y:S02]  /*2e30*/  HADD2.F32 R20, -RZ, R47.H1_H1 ;  /* 0x3000002fff147230 */ /* 0x000fe40000004100 */
[----:B------:R-:W-:Y:S01]  /*2e40*/  FADD.FTZ R17, R16, -UR9 ;  /* 0x8000000910117e21 */ /* 0x000fe20008010000 */
[----:B------:R-:W-:Y:S02]  /*2e50*/  HADD2.F32 R16, -RZ, R49.H1_H1 ;  /* 0x30000031ff107230 */ /* 0x000fe40000004100 */
[----:B------:R-:W-:Y:S01]  /*2e60*/  FADD.FTZ R18, R18, -UR9 ;  /* 0x8000000912127e21 */ /* 0x000fe20008010000 */
[----:B------:R-:W-:-:S02]  /*2e70*/  HADD2.F32 R33, -RZ, R45.H0_H0 ;  /* 0x2000002dff217230 */ /* 0x000fc40000004100 */
[----:B------:R-:W-:Y:S01]  /*2e80*/  FMUL.FTZ R17, R17, UR12 ;  /* 0x0000000c11117c20 */ /* 0x000fe20008410000 */
[----:B------:R-:W-:Y:S01]  /*2e90*/  FADD.FTZ R24, R20, -UR9 ;  /* 0x8000000914187e21 */ /* 0x000fe20008010000 */
[----:B------:R-:W-:Y:S01]  /*2ea0*/  FADD.FTZ R16, R16, -UR9 ;  /* 0x8000000910107e21 */ /* 0x000fe20008010000 */
[----:B------:R-:W-:Y:S01]  /*2eb0*/  FMUL.FTZ R21, R18, UR12 ;  /* 0x0000000c12157c20 */ /* 0x000fe20008410000 */
[--C-:B------:R-:W-:Y:S01]  /*2ec0*/  FFMA.FTZ R23, R14, R17, R12.reuse ;  /* 0x000000110e177223 */ /* 0x100fe2000001000c */
[----:B------:R-:W-:Y:S01]  /*2ed0*/  FMUL.FTZ R24, R24, UR12 ;  /* 0x0000000c18187c20 */ /* 0x000fe20008410000 */
[----:B------:R-:W-:Y:S01]  /*2ee0*/  FMUL.FTZ R16, R16, UR12 ;  /* 0x0000000c10107c20 */ /* 0x000fe20008410000 */
[----:B------:R-:W-:Y:S01]  /*2ef0*/  FFMA.FTZ R20, R14, R21, R12 ;  /* 0x000000150e147223 */ /* 0x000fe2000001000c */
[----:B------:R-:W-:Y:S01]  /*2f00*/  FMUL.FTZ R22, R23, -1.4426950216293334961 ;  /* 0xbfb8aa3b17167820 */ /* 0x000fe20000410000 */
[C-C-:B------:R-:W-:Y:S01]  /*2f10*/  FFMA.FTZ R18, R15.reuse, R24, R13.reuse ;  /* 0x000000180f127223 */ /* 0x140fe2000001000d */
[----:B------:R-:W-:Y:S01]  /*2f20*/  FFMA.FTZ R19, R15, R16, R13 ;  /* 0x000000100f137223 */ /* 0x000fe2000001000d */
[----:B------:R-:W-:Y:S01]  /*2f30*/  FMUL.FTZ R29, R20, -1.4426950216293334961 ;  /* 0xbfb8aa3b141d7820 */ /* 0x000fe20000410000 */
[----:B------:R-:W-:-:S02]  /*2f40*/  HADD2.F32 R31, -RZ, R48.H1_H1 ;  /* 0x30000030ff1f7230 */ /* 0x000fc40000004100 */
[----:B------:R-:W-:Y:S01]  /*2f50*/  FMUL.FTZ R25, R18, -1.4426950216293334961 ;  /* 0xbfb8aa3b12197820 */ /* 0x000fe20000410000 */
[----:B------:R-:W-:Y:S01]  /*2f60*/  FMUL.FTZ R27, R19, -1.4426950216293334961 ;  /* 0xbfb8aa3b131b7820 */ /* 0x000fe20000410000 */
[----:B------:R-:W0:Y:S01]  /*2f70*/  MUFU.EX2 R22, R22 ;  /* 0x0000001600167308 */ /* 0x000e220000000800 */
[--C-:B------:R-:W-:Y:S02]  /*2f80*/  HADD2.F32 R67, -RZ, R44.reuse.H0_H0 ;  /* 0x2000002cff437230 */ /* 0x100fe40000004100 */
[----:B------:R-:W-:-:S05]  /*2f90*/  HADD2.F32 R69, -RZ, R44.H1_H1 ;  /* 0x3000002cff457230 */ /* 0x000fca0000004100 */
[----:B------:R-:W1:Y:S08]  /*2fa0*/  MUFU.EX2 R27, R27 ;  /* 0x0000001b001b7308 */ /* 0x000e700000000800 */
[----:B------:R-:W2:Y:S01]  /*2fb0*/  MUFU.EX2 R29, R29 ;  /* 0x0000001d001d7308 */ /* 0x000ea20000000800 */
[----:B0-----:R-:W-:-:S07]  /*2fc0*/  FADD.FTZ R26, R22, 1 ;  /* 0x3f800000161a7421 */ /* 0x001fce0000010000 */
[----:B------:R-:W0:Y:S01]  /*2fd0*/  MUFU.RCP R26, R26 ;  /* 0x0000001a001a7308 */ /* 0x000e220000001000 */
[----:B-1----:R-:W-:Y:S01]  /*2fe0*/  FADD.FTZ R28, R27, 1 ;  /* 0x3f8000001b1c7421 */ /* 0x002fe20000010000 */
[----:B------:R-:W-:-:S06]  /*2ff0*/  HADD2.F32 R27, -RZ, R48.H0_H0 ;  /* 0x20000030ff1b7230 */ /* 0x000fcc0000004100 */
[----:B------:R-:W1:Y:S01]  /*3000*/  MUFU.RCP R28, R28 ;  /* 0x0000001c001c7308 */ /* 0x000e620000001000 */
[----:B--2---:R-:W-:-:S07]  /*3010*/  FADD.FTZ R22, R29, 1 ;  /* 0x3f8000001d167421 */ /* 0x004fce0000010000 */
[----:B------:R-:W2:Y:S01]  /*3020*/  MUFU.RCP R22, R22 ;  /* 0x0000001600167308 */ /* 0x000ea20000001000 */
[----:B0-----:R-:W-:Y:S01]  /*3030*/  FADD.FTZ R32, -R26, 1 ;  /* 0x3f8000001a207421 */ /* 0x001fe20000010100 */
[----:B------:R-:W-:Y:S01]  /*3040*/  FMUL.FTZ R30, R27, R26 ;  /* 0x0000001a1b1e7220 */ /* 0x000fe20000410000 */
[----:B------:R-:W-:Y:S01]  /*3050*/  FADD.FTZ R27, R33, -UR9 ;  /* 0x80000009211b7e21 */ /* 0x000fe20008010000 */
[----:B------:R-:W-:Y:S02]  /*3060*/  HADD2.F32 R26, -RZ, R45.H1_H1 ;  /* 0x3000002dff1a7230 */ /* 0x000fe40000004100 */
[----:B------:R-:W-:Y:S01]  /*3070*/  FFMA.FTZ R29, R23, R32, 1 ;  /* 0x3f800000171d7423 */ /* 0x000fe20000010020 */
[----:B------:R-:W-:Y:S02]  /*3080*/  HADD2.F32 R33, -RZ, R43.H0_H0 ;  /* 0x2000002bff217230 */ /* 0x000fe40000004100 */
[----:B------:R-:W-:Y:S01]  /*3090*/  FMUL.FTZ R27, R27, UR12 ;  /* 0x0000000c1b1b7c20 */ /* 0x000fe20008410000 */
[----:B------:R-:W0:Y:S01]  /*30a0*/  MUFU.EX2 R25, R25 ;  /* 0x0000001900197308 */ /* 0x000e220000000800 */
[----:B-1----:R-:W-:Y:S01]  /*30b0*/  FMUL.FTZ R31, R31, R28 ;  /* 0x0000001c1f1f7220 */ /* 0x002fe20000410000 */
[----:B------:R-:W-:Y:S01]  /*30c0*/  FADD.FTZ R28, -R28, 1 ;  /* 0x3f8000001c1c7421 */ /* 0x000fe20000010100 */
[----:B------:R-:W-:Y:S01]  /*30d0*/  FADD.FTZ R26, R26, -UR9 ;  /* 0x800000091a1a7e21 */ /* 0x000fe20008010000 */
[----:B------:R-:W-:Y:S01]  /*30e0*/  FMUL.FTZ R30, R30, R29 ;  /* 0x0000001d1e1e7220 */ /* 0x000fe20000410000 */
[----:B------:R-:W-:-:S02]  /*30f0*/  HADD2.F32 R29, -RZ, R46.H0_H0 ;  /* 0x2000002eff1d7230 */ /* 0x000fc40000004100 */
[----:B------:R-:W-:Y:S01]  /*3100*/  FFMA.FTZ R28, R19, R28, 1 ;  /* 0x3f800000131c7423 */ /* 0x000fe2000001001c */
[----:B------:R-:W-:Y:S01]  /*3110*/  FFMA.FTZ R19, R14, R27, R12 ;  /* 0x0000001b0e137223 */ /* 0x000fe2000001000c */
[----:B------:R-:W-:Y:S01]  /*3120*/  FMUL.FTZ R26, R26, UR12 ;  /* 0x0000000c1a1a7c20 */ /* 0x000fe20008410000 */
[----:B--2---:R-:W-:Y:S01]  /*3130*/  FADD.FTZ R23, -R22, 1 ;  /* 0x3f80000016177421 */ /* 0x004fe20000010100 */
[----:B------:R-:W-:Y:S01]  /*3140*/  FMUL.FTZ R31, R31, R28 ;  /* 0x0000001c1f1f7220 */ /* 0x000fe20000410000 */
[----:B------:R-:W-:Y:S01]  /*3150*/  FMUL.FTZ R32, R19, -1.4426950216293334961 ;  /* 0xbfb8aa3b13207820 */ /* 0x000fe20000410000 */
[----:B------:R-:W-:Y:S01]  /*3160*/  FMUL.FTZ R28, R29, R22 ;  /* 0x000000161d1c7220 */ /* 0x000fe20000410000 */
[----:B------:R-:W-:Y:S01]  /*3170*/  FFMA.FTZ R23, R20, R23, 1 ;  /* 0x3f80000014177423 */ /* 0x000fe20000010017 */
[----:B------:R-:W-:Y:S01]  /*3180*/  FFMA.FTZ R20, R15, R26, R13 ;  /* 0x0000001a0f147223 */ /* 0x000fe2000001000d */
[----:B------:R-:W-:Y:S01]  /*3190*/  FADD.FTZ R33, R33, -UR9 ;  /* 0x8000000921217e21 */ /* 0x000fe20008010000 */
[----:B0-----:R-:W-:-:S02]  /*31a0*/  FADD.FTZ R25, R25, 1 ;  /* 0x3f80000019197421 */ /* 0x001fc40000010000 */
[----:B------:R-:W-:Y:S01]  /*31b0*/  FMUL.FTZ R22, R20, -1.4426950216293334961 ;  /* 0xbfb8aa3b14167820 */ /* 0x000fe20000410000 */
[----:B------:R-:W0:Y:S01]  /*31c0*/  MUFU.EX2 R32, R32 ;  /* 0x0000002000207308 */ /* 0x000e220000000800 */
[----:B------:R-:W-:-:S07]  /*31d0*/  FMUL.FTZ R23, R28, R23 ;  /* 0x000000171c177220 */ /* 0x000fce0000410000 */
[----:B------:R-:W1:Y:S08]  /*31e0*/  MUFU.RCP R25, R25 ;  /* 0x0000001900197308 */ /* 0x000e700000001000 */
[----:B------:R-:W2:Y:S01]  /*31f0*/  MUFU.EX2 R22, R22 ;  /* 0x0000001600167308 */ /* 0x000ea20000000800 */
[----:B0-----:R-:W-:-:S07]  /*3200*/  FADD.FTZ R28, R32, 1 ;  /* 0x3f800000201c7421 */ /* 0x001fce0000010000 */
[----:B------:R-:W0:Y:S01]  /*3210*/  MUFU.RCP R28, R28 ;  /* 0x0000001c001c7308 */ /* 0x000e220000001000 */
[----:B-1----:R-:W-:-:S04]  /*3220*/  FADD.FTZ R29, -R25, 1 ;  /* 0x3f800000191d7421 */ /* 0x002fc80000010100 */
[----:B------:R-:W-:Y:S01]  /*3230*/  FFMA.FTZ R29, R18, R29, 1 ;  /* 0x3f800000121d7423 */ /* 0x000fe2000001001d */
[----:B------:R-:W-:Y:S02]  /*3240*/  HADD2.F32 R18, -RZ, R46.H1_H1 ;  /* 0x3000002eff127230 */ /* 0x000fe40000004100 */
[----:B--2---:R-:W-:-:S03]  /*3250*/  FADD.FTZ R32, R22, 1 ;  /* 0x3f80000016207421 */ /* 0x004fc60000010000 */
[----:B------:R-:W-:Y:S01]  /*3260*/  FMUL.FTZ R18, R18, R25 ;  /* 0x0000001912127220 */ /* 0x000fe20000410000 */
[----:B------:R-:W-:Y:S02]  /*3270*/  FMUL.FTZ R25, R33, UR12 ;  /* 0x0000000c21197c20 */ /* 0x000fe40008410000 */
[----:B------:R-:W1:Y:S01]  /*3280*/  MUFU.RCP R32, R32 ;  /* 0x0000002000207308 */ /* 0x000e620000001000 */
[----:B------:R-:W-:Y:S01]  /*3290*/  FMUL.FTZ R22, R18, R29 ;  /* 0x0000001d12167220 */ /* 0x000fe20000410000 */
[----:B------:R-:W-:Y:S01]  /*32a0*/  FFMA.FTZ R18, R14, R25, R12 ;  /* 0x000000190e127223 */ /* 0x000fe2000001000c */
[----:B0-----:R-:W-:Y:S01]  /*32b0*/  FADD.FTZ R60, -R28, 1 ;  /* 0x3f8000001c3c7421 */ /* 0x001fe20000010100 */
[----:B------:R-:W-:Y:S02]  /*32c0*/  FMUL.FTZ R28, R67, R28 ;  /* 0x0000001c431c7220 */ /* 0x000fe40000410000 */
[----:B------:R-:W-:Y:S01]  /*32d0*/  FMUL.FTZ R33, R18, -1.4426950216293334961 ;  /* 0xbfb8aa3b12217820 */ /* 0x000fe20000410000 */
[----:B------:R-:W-:Y:S01]  /*32e0*/  FFMA.FTZ R29, R19, R60, 1 ;  /* 0x3f800000131d7423 */ /* 0x000fe2000001003c */
[----:B------:R-:W-:-:S03]  /*32f0*/  HADD2.F32 R60, -RZ, R43.H1_H1 ;  /* 0x3000002bff3c7230 */ /* 0x000fc60000004100 */
[----:B------:R-:W-:Y:S01]  /*3300*/  FMUL.FTZ R29, R28, R29 ;  /* 0x0000001d1c1d7220 */ /* 0x000fe20000410000 */
[----:B------:R-:W0:Y:S01]  /*3310*/  MUFU.EX2 R33, R33 ;  /* 0x0000002100217308 */ /* 0x000e220000000800 */
[----:B-1----:R-:W-:Y:S01]  /*3320*/  FADD.FTZ R19, -R32, 1 ;  /* 0x3f80000020137421 */ /* 0x002fe20000010100 */
[----:B------:R-:W-:Y:S01]  /*3330*/  FMUL.FTZ R66, R69, R32 ;  /* 0x0000002045427220 */ /* 0x000fe20000410000 */
[----:B------:R-:W-:Y:S02]  /*3340*/  HADD2.F32 R69, -RZ, R42.H0_H0 ;  /* 0x2000002aff457230 */ /* 0x000fe40000004100 */
[----:B------:R-:W-:Y:S01]  /*3350*/  FFMA.FTZ R19, R20, R19, 1 ;  /* 0x3f80000014137423 */ /* 0x000fe20000010013 */
[----:B------:R-:W-:-:S03]  /*3360*/  FADD.FTZ R20, R60, -UR9 ;  /* 0x800000093c147e21 */ /* 0x000fc60008010000 */
[----:B------:R-:W-:Y:S01]  /*3370*/  FMUL.FTZ R28, R66, R19 ;  /* 0x00000013421c7220 */ /* 0x000fe20000410000 */
[----:B------:R-:W-:Y:S01]  /*3380*/  FMUL.FTZ R20, R20, UR12 ;  /* 0x0000000c14147c20 */ /* 0x000fe20008410000 */
[----:B0-----:R-:W-:-:S03]  /*3390*/  FADD.FTZ R67, R33, 1 ;  /* 0x3f80000021437421 */ /* 0x001fc60000010000 */
[----:B------:R-:W-:Y:S01]  /*33a0*/  FFMA.FTZ R32, R15, R20, R13 ;  /* 0x000000140f207223 */ /* 0x000fe2000001000d */
[----:B------:R-:W0:Y:S03]  /*33b0*/  MUFU.RCP R33, R67 ;  /* 0x0000004300217308 */ /* 0x000e260000001000 */
[----:B------:R-:W-:-:S05]  /*33c0*/  FMUL.FTZ R68, R32, -1.4426950216293334961 ;  /* 0xbfb8aa3b20447820 */ /* 0x000fca0000410000 */
[----:B------:R-:W1:Y:S01]  /*33d0*/  MUFU.EX2 R60, R68 ;  /* 0x00000044003c7308 */ /* 0x000e620000000800 */
[----:B0-----:R-:W-:-:S04]  /*33e0*/  FADD.FTZ R19, -R33, 1 ;  /* 0x3f80000021137421 */ /* 0x001fc80000010100 */
[----:B------:R-:W-:Y:S01]  /*33f0*/  FFMA.FTZ R66, R18, R19, 1 ;  /* 0x3f80000012427423 */ /* 0x000fe20000010013 */
[----:B------:R-:W-:Y:S01]  /*3400*/  FMUL.FTZ R19, R69, R33 ;  /* 0x0000002145137220 */ /* 0x000fe20000410000 */
[----:B------:R-:W-:Y:S01]  /*3410*/  FMUL.FTZ R33, R15, R31 ;  /* 0x0000001f0f217220 */ /* 0x000fe20000410000 */
[----:B------:R-:W-:Y:S02]  /*3420*/  HADD2.F32 R69, -RZ, R40.H1_H1 ;  /* 0x30000028ff457230 */ /* 0x000fe40000004100 */
[----:B-1----:R-:W-:Y:S01]  /*3430*/  FADD.FTZ R18, R60, 1 ;  /* 0x3f8000003c127421 */ /* 0x002fe20000010000 */
[----:B------:R-:W-:Y:S01]  /*3440*/  FMUL.FTZ R60, R14, R30 ;  /* 0x0000001e0e3c7220 */ /* 0x000fe20000410000 */
[----:B------:R-:W-:-:S03]  /*3450*/  FMUL.FTZ R19, R19, R66 ;  /* 0x0000004213137220 */ /* 0x000fc60000410000 */
[----:B------:R-:W-:Y:S01]  /*3460*/  FFMA.FTZ R67, R17, R60, RZ ;  /* 0x0000003c11437223 */ /* 0x000fe200000100ff */
[----:B------:R-:W0:Y:S01]  /*3470*/  MUFU.RCP R18, R18 ;  /* 0x0000001200127308 */ /* 0x000e220000001000 */
[----:B------:R-:W-:Y:S02]  /*3480*/  FADD.FTZ R66, RZ, R60 ;  /* 0x0000003cff427221 */ /* 0x000fe40000010000 */
[----:B------:R-:W-:Y:S01]  /*3490*/  FFMA.FTZ R60, R16, R33, R67 ;  /* 0x00000021103c7223 */ /* 0x000fe20000010043 */
[----:B------:R-:W-:Y:S02]  /*34a0*/  HADD2.F32 R67, -RZ, R42.H1_H1 ;  /* 0x3000002aff437230 */ /* 0x000fe40000004100 */
[----:B------:R-:W-:-:S03]  /*34b0*/  FADD.FTZ R33, R33, R66 ;  /* 0x0000004221217221 */ /* 0x000fc60000010000 */
[----:B0-----:R-:W-:Y:S01]  /*34c0*/  FMUL.FTZ R66, R67, R18 ;  /* 0x0000001243427220 */ /* 0x001fe20000410000 */
[----:B------:R-:W-:-:S04]  /*34d0*/  FADD.FTZ R67, -R18, 1 ;  /* 0x3f80000012437421 */ /* 0x000fc80000010100 */
[----:B------:R-:W-:Y:S01]  /*34e0*/  FFMA.FTZ R67, R32, R67, 1 ;  /* 0x3f80000020437423 */ /* 0x000fe20000010043 */
[----:B------:R-:W-:-:S03]  /*34f0*/  FADD.FTZ R32, RZ, R30 ;  /* 0x0000001eff207221 */ /* 0x000fc60000010000 */
[----:B------:R-:W-:Y:S01]  /*3500*/  FMUL.FTZ R18, R66, R67 ;  /* 0x0000004342127220 */ /* 0x000fe20000410000 */
[----:B------:R-:W-:Y:S01]  /*3510*/  FFMA.FTZ R66, R17, R30, RZ ;  /* 0x0000001e11427223 */ /* 0x000fe200000100ff */
[----:B------:R-:W-:Y:S02]  /*3520*/  HADD2.F32 R17, -RZ, R41.H0_H0 ;  /* 0x20000029ff117230 */ /* 0x000fe40000004100 */
[----:B------:R-:W-:Y:S01]  /*3530*/  FADD.FTZ R32, R32, R23 ;  /* 0x0000001720207221 */ /* 0x000fe20000010000 */
[-C--:B------:R-:W-:Y:S01]  /*3540*/  FMUL.FTZ R67, R14, R23.reuse ;  /* 0x000000170e437220 */ /* 0x080fe20000410000 */
[----:B------:R-:W-:Y:S01]  /*3550*/  FFMA.FTZ R30, R21, R23, R66 ;  /* 0x00000017151e7223 */ /* 0x000fe20000010042 */
[----:B------:R-:W-:Y:S01]  /*3560*/  FADD.FTZ R17, R17, -UR9 ;  /* 0x8000000911117e21 */ /* 0x000fe20008010000 */
[----:B------:R-:W-:Y:S02]  /*3570*/  FADD.FTZ R32, R32, R29 ;  /* 0x0000001d20207221 */ /* 0x000fe40000010000 */
[----:B------:R-:W-:Y:S01]  /*3580*/  FFMA.FTZ R30, R27, R29, R30 ;  /* 0x0000001d1b1e7223 */ /* 0x000fe2000001001e */
[----:B------:R-:W-:Y:S01]  /*3590*/  FMUL.FTZ R23, R17, UR12 ;  /* 0x0000000c11177c20 */ /* 0x000fe20008410000 */
[----:B------:R-:W-:Y:S01]  /*35a0*/  FFMA.FTZ R17, R21, R67, R60 ;  /* 0x0000004315117223 */ /* 0x000fe2000001003c */
[----:B------:R-:W-:Y:S01]  /*35b0*/  FADD.FTZ R60, R33, R67 ;  /* 0x00000043213c7221 */ /* 0x000fe20000010000 */
[----:B------:R-:W-:-:S02]  /*35c0*/  HADD2.F32 R33, -RZ, R40.H0_H0 ;  /* 0x20000028ff217230 */ /* 0x000fc40000004100 */
[----:B------:R-:W-:Y:S01]  /*35d0*/  FFMA.FTZ R21, R14, R23, R12 ;  /* 0x000000170e157223 */ /* 0x000fe2000001000c */
[----:B------:R-:W-:Y:S01]  /*35e0*/  FADD.FTZ R32, R32, R19 ;  /* 0x0000001320207221 */ /* 0x000fe20000010000 */
[----:B------:R-:W-:Y:S02]  /*35f0*/  FFMA.FTZ R30, R25, R19, R30 ;  /* 0x00000013191e7223 */ /* 0x000fe4000001001e */
[----:B------:R-:W-:-:S06]  /*3600*/  FMUL.FTZ R66, R21, -1.4426950216293334961 ;  /* 0xbfb8aa3b15427820 */ /* 0x000fcc0000410000 */
[----:B------:R-:W0:Y:S02]  /*3610*/  MUFU.EX2 R66, R66 ;  /* 0x0000004200427308 */ /* 0x000e240000000800 */
[----:B0-----:R-:W-:Y:S01]  /*3620*/  FADD.FTZ R68, R66, 1 ;  /* 0x3f80000042447421 */ /* 0x001fe20000010000 */
[----:B------:R-:W-:-:S04]  /*3630*/  FMUL.FTZ R66, R15, R22 ;  /* 0x000000160f427220 */ /* 0x000fc80000410000 */
[----:B------:R-:W-:Y:S01]  /*3640*/  FADD.FTZ R60, R66, R60 ;  /* 0x0000003c423c7221 */ /* 0x000fe20000010000 */
[----:B------:R-:W0:Y:S02]  /*3650*/  MUFU.RCP R68, R68 ;  /* 0x0000004400447308 */ /* 0x000e240000001000 */
[----:B0-----:R-:W-:Y:S01]  /*3660*/  FADD.FTZ R67, -R68, 1 ;  /* 0x3f80000044437421 */ /* 0x001fe20000010100 */
[----:B------:R-:W-:-:S03]  /*3670*/  FMUL.FTZ R33, R33, R68 ;  /* 0x0000004421217220 */ /* 0x000fc60000410000 */
[----:B------:R-:W-:Y:S01]  /*3680*/  FFMA.FTZ R21, R21, R67, 1 ;  /* 0x3f80000015157423 */ /* 0x000fe20000010043 */
[----:B------:R-:W-:Y:S01]  /*3690*/  FFMA.FTZ R67, R16, R31, RZ ;  /* 0x0000001f10437223 */ /* 0x000fe200000100ff */
[----:B------:R-:W-:Y:S02]  /*36a0*/  HADD2.F32 R16, -RZ, R41.H1_H1 ;  /* 0x30000029ff107230 */ /* 0x000fe40000004100 */
[----:B------:R-:W-:Y:S01]  /*36b0*/  FMUL.FTZ R21, R33, R21 ;  /* 0x0000001521157220 */ /* 0x000fe20000410000 */
[----:B------:R-:W-:Y:S01]  /*36c0*/  FADD.FTZ R33, RZ, R31 ;  /* 0x0000001fff217221 */ /* 0x000fe20000010000 */
[----:B------:R-:W-:Y:S01]  /*36d0*/  FFMA.FTZ R31, R24, R22, R67 ;  /* 0x00000016181f7223 */ /* 0x000fe20000010043 */
[----:B------:R-:W-:Y:S01]  /*36e0*/  FADD.FTZ R16, R16, -UR9 ;  /* 0x8000000910107e21 */ /* 0x000fe20008010000 */
[----:B------:R-:W-:Y:S01]  /*36f0*/  FADD.FTZ R32, R32, R21 ;  /* 0x0000001520207221 */ /* 0x000fe20000010000 */
[----:B------:R-:W-:Y:S01]  /*3700*/  FADD.FTZ R33, R33, R22 ;  /* 0x0000001621217221 */ /* 0x000fe20000010000 */
[----:B------:R-:W-:Y:S01]  /*3710*/  FFMA.FTZ R31, R26, R28, R31 ;  /* 0x0000001c1a1f7223 */ /* 0x000fe2000001001f */
[----:B------:R-:W-:Y:S01]  /*3720*/  FMUL.FTZ R22, R16, UR12 ;  /* 0x0000000c10167c20 */ /* 0x000fe20008410000 */
[----:B------:R-:W-:Y:S01]  /*3730*/  FFMA.FTZ R16, R24, R66, R17 ;  /* 0x0000004218107223 */ /* 0x000fe20000010011 */
[----:B------:R-:W-:Y:S01]  /*3740*/  FADD.FTZ R33, R33, R28 ;  /* 0x0000001c21217221 */ /* 0x000fe20000010000 */
[----:B------:R-:W-:Y:S01]  /*3750*/  FFMA.FTZ R31, R20, R18, R31 ;  /* 0x00000012141f7223 */ /* 0x000fe2000001001f */
[----:B------:R-:W-:Y:S01]  /*3760*/  FFMA.FTZ R17, R15, R22, R13 ;  /* 0x000000160f117223 */ /* 0x000fe2000001000d */
[----:B------:R-:W-:Y:S01]  /*3770*/  FFMA.FTZ R30, R23, R21, R30 ;  /* 0x00000015171e7223 */ /* 0x000fe2000001001e */
[----:B------:R-:W-:-:S02]  /*3780*/  FADD.FTZ R33, R33, R18 ;  /* 0x0000001221217221 */ /* 0x000fc40000010000 */
[----:B------:R-:W-:-:S06]  /*3790*/  FMUL.FTZ R67, R17, -1.4426950216293334961 ;  /* 0xbfb8aa3b11437820 */ /* 0x000fcc0000410000 */
[----:B------:R-:W0:Y:S02]  /*37a0*/  MUFU.EX2 R67, R67 ;  /* 0x0000004300437308 */ /* 0x000e240000000800 */
[----:B0-----:R-:W-:Y:S01]  /*37b0*/  FADD.FTZ R68, R67, 1 ;  /* 0x3f80000043447421 */ /* 0x001fe20000010000 */
[----:B------:R-:W-:-:S04]  /*37c0*/  FMUL.FTZ R67, R14, R29 ;  /* 0x0000001d0e437220 */ /* 0x000fc80000410000 */
[----:B------:R-:W-:Y:S01]  /*37d0*/  FFMA.FTZ R29, R27, R67, R16 ;  /* 0x000000431b1d7223 */ /* 0x000fe20000010010 */
[----:B------:R-:W0:Y:S01]  /*37e0*/  MUFU.RCP R68, R68 ;  /* 0x0000004400447308 */ /* 0x000e220000001000 */
[----:B------:R-:W-:Y:S01]  /*37f0*/  FADD.FTZ R60, R60, R67 ;  /* 0x000000433c3c7221 */ /* 0x000fe20000010000 */
[----:B------:R-:W-:Y:S02]  /*3800*/  HADD2.F32 R27, -RZ, R38.H0_H0 ;  /* 0x20000026ff1b7230 */ /* 0x000fe40000004100 */
[----:B0-----:R-:W-:Y:S01]  /*3810*/  FADD.FTZ R66, -R68, 1 ;  /* 0x3f80000044427421 */ /* 0x001fe20000010100 */
[----:B------:R-:W-:-:S03]  /*3820*/  FMUL.FTZ R24, R69, R68 ;  /* 0x0000004445187220 */ /* 0x000fc60000410000 */
[----:B------:R-:W-:-:S04]  /*3830*/  FFMA.FTZ R17, R17, R66, 1 ;  /* 0x3f80000011117423 */ /* 0x000fc80000010042 */
[----:B------:R-:W-:Y:S01]  /*3840*/  FMUL.FTZ R24, R24, R17 ;  /* 0x0000001118187220 */ /* 0x000fe20000410000 */
[----:B------:R-:W-:-:S03]  /*3850*/  HADD2.F32 R17, -RZ, R39.H0_H0 ;  /* 0x20000027ff117230 */ /* 0x000fc60000004100 */
[----:B------:R-:W-:Y:S01]  /*3860*/  FADD.FTZ R33, R33, R24 ;  /* 0x0000001821217221 */ /* 0x000fe20000010000 */
[-C--:B------:R-:W-:Y:S01]  /*3870*/  FFMA.FTZ R31, R22, R24.reuse, R31 ;  /* 0x00000018161f7223 */ /* 0x080fe2000001001f */
[----:B------:R-:W-:Y:S01]  /*3880*/  FADD.FTZ R17, R17, -UR9 ;  /* 0x8000000911117e21 */ /* 0x000fe20008010000 */
[----:B------:R-:W-:-:S03]  /*3890*/  FMUL.FTZ R24, R15, R24 ;  /* 0x000000180f187220 */ /* 0x000fc60000410000 */
[----:B------:R-:W-:-:S04]  /*38a0*/  FMUL.FTZ R17, R17, UR12 ;  /* 0x0000000c11117c20 */ /* 0x000fc80008410000 */
[----:B------:R-:W-:-:S04]  /*38b0*/  FFMA.FTZ R16, R14, R17, R12 ;  /* 0x000000110e107223 */ /* 0x000fc8000001000c */
[----:B------:R-:W-:-:S06]  /*38c0*/  FMUL.FTZ R66, R16, -1.4426950216293334961 ;  /* 0xbfb8aa3b10427820 */ /* 0x000fcc0000410000 */
[----:B------:R-:W0:Y:S02]  /*38d0*/  MUFU.EX2 R66, R66 ;  /* 0x0000004200427308 */ /* 0x000e240000000800 */
[----:B0-----:R-:W-:Y:S01]  /*38e0*/  FADD.FTZ R68, R66, 1 ;  /* 0x3f80000042447421 */ /* 0x001fe20000010000 */
[----:B------:R-:W-:-:S04]  /*38f0*/  FMUL.FTZ R66, R15, R28 ;  /* 0x0000001c0f427220 */ /* 0x000fc80000410000 */
[----:B------:R-:W-:Y:S01]  /*3900*/  FFMA.FTZ R28, R26, R66, R29 ;  /* 0x000000421a1c7223 */ /* 0x000fe2000001001d */
[----:B------:R-:W0:Y:S01]  /*3910*/  MUFU.RCP R68, R68 ;  /* 0x0000004400447308 */ /* 0x000e220000001000 */
[----:B------:R-:W-:Y:S01]  /*3920*/  FADD.FTZ R60, R66, R60 ;  /* 0x0000003c423c7221 */ /* 0x000fe20000010000 */
[----:B------:R-:W-:Y:S02]  /*3930*/  HADD2.F32 R66, -RZ, R38.H1_H1 ;  /* 0x30000026ff427230 */ /* 0x000fe40000004100 */
[----:B0-----:R-:W-:Y:S01]  /*3940*/  FADD.FTZ R67, -R68, 1 ;  /* 0x3f80000044437421 */ /* 0x001fe20000010100 */
[----:B------:R-:W-:-:S03]  /*3950*/  FMUL.FTZ R27, R27, R68 ;  /* 0x000000441b1b7220 */ /* 0x000fc60000410000 */
[----:B------:R-:W-:-:S04]  /*3960*/  FFMA.FTZ R16, R16, R67, 1 ;  /* 0x3f80000010107423 */ /* 0x000fc80000010043 */
[----:B------:R-:W-:Y:S01]  /*3970*/  FMUL.FTZ R27, R27, R16 ;  /* 0x000000101b1b7220 */ /* 0x000fe20000410000 */
[----:B------:R-:W-:-:S03]  /*3980*/  HADD2.F32 R16, -RZ, R39.H1_H1 ;  /* 0x30000027ff107230 */ /* 0x000fc60000004100 */
        /* <DEDUP_REMOVED lines=8> */
[----:B0-----:R-:W-:-:S06]  /*3a10*/  FADD.FTZ R67, R29, 1 ;  /* 0x3f8000001d437421 */ /* 0x001fcc0000010000 */
[----:B------:R-:W0:Y:S02]  /*3a20*/  MUFU.RCP R67, R67 ;  /* 0x0000004300437308 */ /* 0x000e240000001000 */
[----:B0-----:R-:W-:Y:S01]  /*3a30*/  FADD.FTZ R69, -R67, 1 ;  /* 0x3f80000043457421 */ /* 0x001fe20000010100 */
[----:B------:R-:W-:Y:S01]  /*3a40*/  FMUL.FTZ R66, R66, R67 ;  /* 0x0000004342427220 */ /* 0x000fe20000410000 */
[----:B------:R-:W-:Y:S02]  /*3a50*/  FMUL.FTZ R67, R14, R19 ;  /* 0x000000130e437220 */ /* 0x000fe40000410000 */
[----:B------:R-:W-:Y:S02]  /*3a60*/  FFMA.FTZ R69, R26, R69, 1 ;  /* 0x3f8000001a457423 */ /* 0x000fe40000010045 */
[----:B------:R-:W-:Y:S01]  /*3a70*/  FFMA.FTZ R29, R25, R67, R28 ;  /* 0x00000043191d7223 */ /* 0x000fe2000001001c */
[----:B------:R-:W-:Y:S01]  /*3a80*/  FADD.FTZ R60, R60, R67 ;  /* 0x000000433c3c7221 */ /* 0x000fe20000010000 */
[----:B------:R-:W-:Y:S01]  /*3a90*/  FMUL.FTZ R26, R66, R69 ;  /* 0x00000045421a7220 */ /* 0x000fe20000410000 */
[----:B------:R-:W-:-:S02]  /*3aa0*/  HADD2.F32 R66, -RZ, R37.H0_H0 ;  /* 0x20000025ff427230 */ /* 0x000fc40000004100 */
[----:B------:R-:W-:Y:S02]  /*3ab0*/  HADD2.F32 R67, -RZ, R36.H0_H0 ;  /* 0x20000024ff437230 */ /* 0x000fe40000004100 */
        /* <DEDUP_REMOVED lines=37> */
[----:B------:R-:W-:Y:S01]  /*3d10*/  FMUL.FTZ R29, R14, R21 ;  /* 0x000000150e1d7220 */ /* 0x000fe20000410000 */
[----:B------:R-:W-:Y:S02]  /*3d20*/  FMUL.FTZ R28, R15, R28 ;  /* 0x0000001c0f1c7220 */ /* 0x000fe40000410000 */
[----:B------:R-:W-:Y:S01]  /*3d30*/  FMUL.FTZ R21, R68, UR12 ;  /* 0x0000000c44157c20 */ /* 0x000fe20008410000 */
[----:B------:R-:W-:Y:S01]  /*3d40*/  FFMA.FTZ R23, R23, R29, R20 ;  /* 0x0000001d17177223 */ /* 0x000fe20000010014 */
[----:B------:R-:W-:Y:S02]  /*3d50*/  HADD2.F32 R68, -RZ, R34.H0_H0 ;  /* 0x20000022ff447230 */ /* 0x000fe40000004100 */
[----:B------:R-:W-:Y:S01]  /*3d60*/  FADD.FTZ R60, R60, R29 ;  /* 0x0000001d3c3c7221 */ /* 0x000fe20000010000 */
[----:B------:R-:W-:Y:S01]  /*3d70*/  FFMA.FTZ R20, R14, R21, R12 ;  /* 0x000000150e147223 */ /* 0x000fe2000001000c */
[----:B------:R-:W-:-:S02]  /*3d80*/  FFMA.FTZ R22, R22, R24, R23 ;  /* 0x0000001816167223 */ /* 0x000fc40000010017 */
[----:B------:R-:W-:Y:S01]  /*3d90*/  FADD.FTZ R60, R24, R60 ;  /* 0x0000003c183c7221 */ /* 0x000fe20000010000 */
[----:B------:R-:W-:Y:S01]  /*3da0*/  FMUL.FTZ R66, R20, -1.4426950216293334961 ;  /* 0xbfb8aa3b14427820 */ /* 0x000fe20000410000 */
[----:B------:R-:W-:Y:S02]  /*3db0*/  HADD2.F32 R24, -RZ, R34.H1_H1 ;  /* 0x30000022ff187230 */ /* 0x000fe40000004100 */
[----:B------:R-:W-:Y:S01]  /*3dc0*/  FFMA.FTZ R17, R17, R27, R22 ;  /* 0x0000001b11117223 */ /* 0x000fe20000010016 */
[----:B------:R-:W-:Y:S02]  /*3dd0*/  FADD.FTZ R60, R60, R27 ;  /* 0x0000001b3c3c7221 */ /* 0x000fe40000010000 */
[----:B------:R-:W0:Y:S01]  /*3de0*/  MUFU.EX2 R66, R66 ;  /* 0x0000004200427308 */ /* 0x000e220000000800 */
[----:B------:R-:W-:Y:S01]  /*3df0*/  FFMA.FTZ R16, R16, R26, R17 ;  /* 0x0000001a10107223 */ /* 0x000fe20000010011 */
[----:B------:R-:W-:Y:S01]  /*3e00*/  FADD.FTZ R60, R26, R60 ;  /* 0x0000003c1a3c7221 */ /* 0x000fe20000010000 */
[----:B------:R-:W-:-:S02]  /*3e10*/  HADD2.F32 R26, -RZ, R3.H1_H1 ;  /* 0x30000003ff1a7230 */ /* 0x000fc40000004100 */
[----:B------:R-:W-:Y:S01]  /*3e20*/  FFMA.FTZ R19, R19, R25, R16 ;  /* 0x0000001913137223 */ /* 0x000fe20000010010 */
[----:B------:R-:W-:-:S03]  /*3e30*/  FADD.FTZ R60, R60, R25 ;  /* 0x000000193c3c7221 */ /* 0x000fc60000010000 */
[----:B------:R-:W-:Y:S01]  /*3e40*/  FFMA.FTZ R18, R18, R28, R19 ;  /* 0x0000001c12127223 */ /* 0x000fe20000010013 */
[----:B------:R-:W-:Y:S01]  /*3e50*/  FADD.FTZ R60, R28, R60 ;  /* 0x0000003c1c3c7221 */ /* 0x000fe20000010000 */
[----:B------:R-:W-:Y:S02]  /*3e60*/  HADD2.F32 R28, -RZ, R5.H1_H1 ;  /* 0x30000005ff1c7230 */ /* 0x000fe40000004100 */
[----:B0-----:R-:W-:-:S06]  /*3e70*/  FADD.FTZ R67, R66, 1 ;  /* 0x3f80000042437421 */ /* 0x001fcc0000010000 */
[----:B------:R-:W0:Y:S02]  /*3e80*/  MUFU.RCP R67, R67 ;  /* 0x0000004300437308 */ /* 0x000e240000001000 */
        /* <DEDUP_REMOVED lines=9> */
[----:B------:R-:W-:Y:S01]  /*3f20*/  FMUL.FTZ R20, R20, UR12 ;  /* 0x0000000c14147c20 */ /* 0x000fe20008410000 */
[----:B------:R-:W-:Y:S01]  /*3f30*/  FFMA.FTZ R21, R21, R29, R18 ;  /* 0x0000001d15157223 */ /* 0x000fe20000010012 */
[----:B------:R-:W-:Y:S02]  /*3f40*/  FADD.FTZ R60, R60, R29 ;  /* 0x0000001d3c3c7221 */ /* 0x000fe40000010000 */
        /* <DEDUP_REMOVED lines=8> */
[----:B------:R-:W-:-:S03]  /*3fd0*/  HADD2.F32 R68, -RZ, R3.H0_H0 ;  /* 0x20000003ff447230 */ /* 0x000fc60000004100 */
[----:B------:R-:W-:Y:S01]  /*3fe0*/  FMUL.FTZ R24, R24, R23 ;  /* 0x0000001718187220 */ /* 0x000fe20000410000 */
[----:B------:R-:W-:-:S03]  /*3ff0*/  HADD2.F32 R23, -RZ, R11.H0_H0 ;  /* 0x2000000bff177230 */ /* 0x000fc60000004100 */
[----:B------:R-:W-:Y:S01]  /*4000*/  FADD.FTZ R33, R33, R24 ;  /* 0x0000001821217221 */ /* 0x000fe20000010000 */
[----:B------:R-:W-:Y:S01]  /*4010*/  FFMA.FTZ R31, R20, R24, R31 ;  /* 0x00000018141f7223 */ /* 0x000fe2000001001f */
[----:B------:R-:W-:-:S04]  /*4020*/  FADD.FTZ R23, R23, -UR9 ;  /* 0x8000000917177e21 */ /* 0x000fc80008010000 */
        /* <DEDUP_REMOVED lines=107> */
[----:B------:R-:W-:-:S02]  /*46e0*/  HADD2.F32 R67, -RZ, R8.H1_H1 ;  /* 0x30000008ff437230 */ /* 0x000fc40000004100 */
[----:B------:R-:W-:Y:S02]  /*46f0*/  HADD2.F32 R66, -RZ, R9.H1_H1 ;  /* 0x30000009ff427230 */ /* 0x000fe40000004100 */
        /* <DEDUP_REMOVED lines=72> */
[----:B------:R-:W-:Y:S01]  /*4b80*/  FFMA.FTZ R30, R27, R19, R30 ;  /* 0x000000131b1e7223 */ /* 0x000fe2000001001e */
[----:B------:R-:W-:Y:S01]  /*4b90*/  FADD.FTZ R32, R32, R19 ;  /* 0x0000001320207221 */ /* 0x000fe20000010000 */
        /* <DEDUP_REMOVED lines=68> */
[----:B------:R-:W-:-:S03]  /*4fe0*/  HADD2.F32 R66, -RZ, R58.H1_H1 ;  /* 0x3000003aff427230 */ /* 0x000fc60000004100 */
        /* <DEDUP_REMOVED lines=10> */
[----:B------:R-:W-:-:S03]  /*5090*/  FMUL.FTZ R67, R14, R19 ;  /* 0x000000130e437220 */ /* 0x000fc60000410000 */
[----:B------:R-:W-:Y:S01]  /*50a0*/  FMUL.FTZ R19, R29, R16 ;  /* 0x000000101d137220 */ /* 0x000fe20000410000 */
[----:B------:R-:W-:Y:S01]  /*50b0*/  FFMA.FTZ R26, R27, R67, R26 ;  /* 0x000000431b1a7223 */ /* 0x000fe2000001001a */
[----:B------:R-:W-:Y:S01]  /*50c0*/  FADD.FTZ R60, R60, R67 ;  /* 0x000000433c3c7221 */ /* 0x000fe20000010000 */
[----:B------:R-:W-:Y:S01]  /*50d0*/  FMUL.FTZ R27, R15, R18 ;  /* 0x000000120f1b7220 */ /* 0x000fe20000410000 */
[----:B------:R-:W-:-:S03]  /*50e0*/  FADD.FTZ R18, R32, R25 ;  /* 0x0000001920127221 */ /* 0x000fc60000010000 */
[----:B------:R-:W-:Y:S01]  /*50f0*/  FFMA.FTZ R26, R20, R27, R26 ;  /* 0x0000001b141a7223 */ /* 0x000fe2000001001a */
[----:B------:R-:W-:Y:S01]  /*5100*/  FADD.FTZ R60, R27, R60 ;  /* 0x0000003c1b3c7221 */ /* 0x000fe20000010000 */
[----:B------:R-:W-:-:S04]  /*5110*/  FMUL.FTZ R27, R14, R21 ;  /* 0x000000150e1b7220 */ /* 0x000fc80000410000 */
[----:B------:R-:W-:Y:S01]  /*5120*/  FFMA.FTZ R29, R23, R27, R26 ;  /* 0x0000001b171d7223 */ /* 0x000fe2000001001a */
[----:B------:R-:W-:Y:S01]  /*5130*/  FADD.FTZ R60, R60, R27 ;  /* 0x0000001b3c3c7221 */ /* 0x000fe20000010000 */
[----:B------:R-:W-:Y:S01]  /*5140*/  FMUL.FTZ R27, R15, R24 ;  /* 0x000000180f1b7220 */ /* 0x000fe20000410000 */
[----:B------:R-:W-:Y:S01]  /*5150*/  FMUL.FTZ R23, R14, R25 ;  /* 0x000000190e177220 */ /* 0x000fe20000410000 */
[----:B------:R-:W-:Y:S02]  /*5160*/  FADD.FTZ R24, R33, R24 ;  /* 0x0000001821187221 */ /* 0x000fe40000010000 */
[----:B------:R-:W-:Y:S01]  /*5170*/  FFMA.FTZ R16, R22, R27, R29 ;  /* 0x0000001b16107223 */ /* 0x000fe2000001001d */
[----:B------:R-:W-:Y:S01]  /*5180*/  FADD.FTZ R60, R27, R60 ;  /* 0x0000003c1b3c7221 */ /* 0x000fe20000010000 */
[----:B------:R-:W-:Y:S02]  /*5190*/  FMUL.FTZ R27, R15, R19 ;  /* 0x000000130f1b7220 */ /* 0x000fe40000410000 */
[C---:B------:R-:W-:Y:S01]  /*51a0*/  FFMA.FTZ R21, R17.reuse, R23, R16 ;  /* 0x0000001711157223 */ /* 0x040fe20000010010 */
[----:B------:R-:W-:Y:S01]  /*51b0*/  FADD.FTZ R60, R60, R23 ;  /* 0x000000173c3c7221 */ /* 0x000fe20000010000 */
[----:B------:R-:W-:Y:S01]  /*51c0*/  FFMA.FTZ R16, R17, R25, R30 ;  /* 0x0000001911107223 */ /* 0x000fe2000001001e */
[C---:B------:R-:W-:Y:S01]  /*51d0*/  FFMA.FTZ R17, R28.reuse, R19, R31 ;  /* 0x000000131c117223 */ /* 0x040fe2000001001f */
[----:B------:R-:W-:Y:S01]  /*51e0*/  FFMA.FTZ R21, R28, R27, R21 ;  /* 0x0000001b1c157223 */ /* 0x000fe20000010015 */
[----:B------:R-:W-:Y:S01]  /*51f0*/  FADD.FTZ R20, R27, R60 ;  /* 0x0000003c1b147221 */ /* 0x000fe20000010000 */
[----:B------:R-:W-:-:S07]  /*5200*/  FADD.FTZ R19, R24, R19 ;  /* 0x0000001318137221 */ /* 0x000fce0000010000 */
.L_x_662:
[----:B------:R-:W-:Y:S01]  /*5210*/  MOV R23, R21 ;  /* 0x0000001500177202 */ /* 0x000fe20000000f00 */
[----:B------:R-:W0:Y:S01]  /*5220*/  S2R R68, SR_TID.X ;  /* 0x0000000000447919 */ /* 0x000e220000002100 */
[----:B------:R-:W-:Y:S01]  /*5230*/  MOV R22, R20 ;  /* 0x0000001400167202 */ /* 0x000fe20000000f00 */
[----:B------:R-:W1:Y:S01]  /*5240*/  S2UR UR13, SR_CgaCtaId ;  /* 0x00000000000d79c3 */ /* 0x000e620000008800 */
[C---:B------:R-:W-:Y:S01]  /*5250*/  ISETP.GT.AND P0, PT, R0.reuse, 0x1e, PT ;  /* 0x0000001e0000780c */ /* 0x040fe20003f04270 */
[----:B------:R-:W2:Y:S01]  /*5260*/  SHFL.DOWN PT, R20, R23, 0x1, 0x1f ;  /* 0x08201f0017147f89 */ /* 0x000ea200000e0000 */
[----:B------:R-:W-:Y:S01]  /*5270*/  UMOV UR8, 0x400 ;  /* 0x0000040000087882 */ /* 0x000fe20000000000 */
[----:B------:R-:W-:Y:S01]  /*5280*/  ISETP.GT.AND P2, PT, R0, 0xf, PT ;  /* 0x0000000f0000780c */ /* 0x000fe20003f44270 */
[----:B------:R-:W-:Y:S01]  /*5290*/  UIADD3 UR5, UPT, UPT, UR8, 0x90, URZ ;  /* 0x0000009008057890 */ /* 0x000fe2000fffe0ff */
[----:B------:R-:W3:Y:S01]  /*52a0*/  SHFL.DOWN PT, R21, R22, 0x1, 0x1f ;  /* 0x08201f0016157f89 */ /* 0x000ee200000e0000 */
[----:B------:R-:W4:Y:S01]  /*52b0*/  LDCU UR7, c[0x0][0x374] ;  /* 0x00006e80ff0777ac */ /* 0x000f220008000800 */
[----:B------:R-:W-:Y:S01]  /*52c0*/  BSSY.RECONVERGENT B0, `(.L_x_663) ;  /* 0x0000023000007945 */ /* 0x000fe20003800200 */
[----:B-1----:R-:W-:-:S05]  /*52d0*/  ULEA UR5, UR13, UR5, 0x18 ;  /* 0x000000050d057291 */ /* 0x002fca000f8ec0ff */
[----:B--2---:R-:W-:Y:S01]  /*52e0*/  @!P0 FADD.FTZ R23, R20, R23 ;  /* 0x0000001714178221 */ /* 0x004fe20000010000 */
[----:B---3--:R-:W-:-:S04]  /*52f0*/  @!P0 FADD.FTZ R22, R21, R22 ;  /* 0x0000001615168221 */ /* 0x008fc80000010000 */
[----:B------:R-:W1:Y:S01]  /*5300*/  SHFL.DOWN PT, R20, R23, 0x2, 0x1f ;  /* 0x08401f0017147f89 */ /* 0x000e6200000e0000 */
[----:B------:R-:W-:Y:S02]  /*5310*/  ISETP.GT.AND P0, PT, R0, 0x1d, PT ;  /* 0x0000001d0000780c */ /* 0x000fe40003f04270 */
[C---:B0-----:R-:W-:Y:S01]  /*5320*/  LEA R66, R68.reuse, UR5, 0x4 ;  /* 0x0000000544427c11 */ /* 0x041fe2000f8e20ff */
[----:B------:R-:W0:Y:S01]  /*5330*/  SHFL.DOWN PT, R21, R22, 0x2, 0x1f ;  /* 0x08401f0016157f89 */ /* 0x000e2200000e0000 */
[----:B------:R-:W-:-:S03]  /*5340*/  ISETP.NE.AND P1, PT, R68, RZ, PT ;  /* 0x000000ff4400720c */ /* 0x000fc60003f25270 */
[----:B------:R-:W-:Y:S06]  /*5350*/  STS.128 [R66], R16 ;  /* 0x0000001042007388 */ /* 0x000fec0000000c00 */
[----:B-1----:R-:W-:Y:S01]  /*5360*/  @!P0 FADD.FTZ R23, R23, R20 ;  /* 0x0000001417178221 */ /* 0x002fe20000010000 */
[----:B0-----:R-:W-:-:S04]  /*5370*/  @!P0 FADD.FTZ R22, R22, R21 ;  /* 0x0000001516168221 */ /* 0x001fc80000010000 */
[----:B------:R-:W0:Y:S01]  /*5380*/  SHFL.DOWN PT, R20, R23, 0x4, 0x1f ;  /* 0x08801f0017147f89 */ /* 0x000e2200000e0000 */
[----:B------:R-:W-:-:S03]  /*5390*/  ISETP.GT.AND P0, PT, R0, 0x1b, PT ;  /* 0x0000001b0000780c */ /* 0x000fc60003f04270 */
[----:B------:R-:W1:Y:S10]  /*53a0*/  SHFL.DOWN PT, R21, R22, 0x4, 0x1f ;  /* 0x08801f0016157f89 */ /* 0x000e7400000e0000 */
[----:B0-----:R-:W-:Y:S01]  /*53b0*/  @!P0 FADD.FTZ R23, R23, R20 ;  /* 0x0000001417178221 */ /* 0x001fe20000010000 */
[----:B-1----:R-:W-:-:S04]  /*53c0*/  @!P0 FADD.FTZ R22, R22, R21 ;  /* 0x0000001516168221 */ /* 0x002fc80000010000 */
[----:B------:R-:W0:Y:S01]  /*53d0*/  SHFL.DOWN PT, R20, R23, 0x8, 0x1f ;  /* 0x09001f0017147f89 */ /* 0x000e2200000e0000 */
[----:B------:R-:W-:-:S03]  /*53e0*/  ISETP.GT.AND P0, PT, R0, 0x17, PT ;  /* 0x000000170000780c */ /* 0x000fc60003f04270 */
        /* <DEDUP_REMOVED lines=16> */
.L_x_664:
[----:B------:R-:W-:Y:S05]  /*54f0*/  BSYNC.RECONVERGENT B0 ;  /* 0x0000000000007941 */ /* 0x000fea0003800200 */
.L_x_663:
[----:B------:R-:W-:Y:S06]  /*5500*/  BAR.SYNC.DEFER_BLOCKING 0x0 ;  /* 0x0000000000007b1d */ /* 0x000fec0000010000 */
[----:B------:R-:W-:Y:S04]  /*5510*/  BSSY.RECONVERGENT B0, `(.L_x_665) ;  /* 0x0000024000007945 */ /* 0x000fe80003800200 */
[----:B------:R-:W-:Y:S05]  /*5520*/  @P1 BRA `(.L_x_666) ;  /* 0x0000000000881947 */ /* 0x000fea0003800000 */
[----:B------:R-:W-:-:S09]  /*5530*/  ULEA UR5, UR13, UR8, 0x18 ;  /* 0x000000080d057291 */ /* 0x000fd2000f8ec0ff */
[----:B---3--:R-:W3:Y:S04]  /*5540*/  LDS.64 R20, [UR5+0x18] ;  /* 0x00001805ff147984 */ /* 0x008ee80008000a00 */
[----:B------:R-:W4:Y:S04]  /*5550*/  LDS.128 R24, [UR5+0x20] ;  /* 0x00002005ff187984 */ /* 0x000f280008000c00 */
[----:B------:R-:W5:Y:S01]  /*5560*/  LDS.128 R28, [UR5+0x30] ;  /* 0x00003005ff1c7984 */ /* 0x000f620008000c00 */
[----:B---3--:R-:W-:Y:S01]  /*5570*/  FADD.FTZ R67, R32, R20 ;  /* 0x0000001420437221 */ /* 0x008fe20000010000 */
[----:B0-----:R-:W-:-:S02]  /*5580*/  FADD.FTZ R32, R33, R21 ;  /* 0x0000001521207221 */ /* 0x001fc40000010000 */
[----:B-12---:R-:W0:Y:S01]  /*5590*/  LDS.128 R20, [UR5+0x40] ;  /* 0x00004005ff147984 */ /* 0x006e220008000c00 */
[----:B----4-:R-:W-:Y:S01]  /*55a0*/  FADD.FTZ R67, R67, R24 ;  /* 0x0000001843437221 */ /* 0x010fe20000010000 */
[----:B------:R-:W-:-:S03]  /*55b0*/  FADD.FTZ R32, R32, R25 ;  /* 0x0000001920207221 */ /* 0x000fc60000010000 */
[----:B------:R-:W-:Y:S01]  /*55c0*/  FADD.FTZ R67, R67, R26 ;  /* 0x0000001a43437221 */ /* 0x000fe20000010000 */
[----:B------:R-:W-:Y:S02]  /*55d0*/  FADD.FTZ R32, R32, R27 ;  /* 0x0000001b20207221 */ /* 0x000fe40000010000 */
[----:B------:R-:W-:Y:S01]  /*55e0*/  LDS.128 R24, [UR5+0x60] ;  /* 0x00006005ff187984 */ /* 0x000fe20008000c00 */
[----:B-----5:R-:W-:Y:S01]  /*55f0*/  FADD.FTZ R67, R67, R28 ;  /* 0x0000001c43437221 */ /* 0x020fe20000010000 */
        /* <DEDUP_REMOVED lines=21> */
.L_x_666:
[----:B------:R-:W-:Y:S05]  /*5750*/  BSYNC.RECONVERGENT B0 ;  /* 0x0000000000007941 */ /* 0x000fea0003800200 */
.L_x_665:
[----:B------:R-:W4:Y:S08]  /*5760*/  LDC R60, c[0x0][0x370] ;  /* 0x0000dc00ff3c7b82 */ /* 0x000f300000000800 */
[----:B------:R-:W-:Y:S01]  /*5770*/  BAR.SYNC.DEFER_BLOCKING 0x0 ;  /* 0x0000000000007b1d */ /* 0x000fe20000010000 */
[----:B------:R-:W-:Y:S01]  /*5780*/  ISETP.GT.U32.AND P2, PT, R68, 0x37, PT ;  /* 0x000000374400780c */ /* 0x000fe20003f44070 */
[----:B------:R-:W-:-:S04]  /*5790*/  IMAD R61, R61, 0x38, R68 ;  /* 0x000000383d3d7824 */ /* 0x000fc800078e0244 */
[----:B------:R-:W-:Y:S01]  /*57a0*/  BSSY.RECONVERGENT B0, `(.L_x_667) ;  /* 0x0000026000007945 */ /* 0x000fe20003800200 */
[----:B----4-:R-:W-:-:S07]  /*57b0*/  ISETP.GE.U32.AND P0, PT, R60, 0x2, PT ;  /* 0x000000023c00780c */ /* 0x010fce0003f06070 */
[----:B------:R-:W-:Y:S06]  /*57c0*/  @P2 BRA `(.L_x_668) ;  /* 0x00000000008c2947 */ /* 0x000fec0003800000 */
[----:B------:R-:W4:Y:S04]  /*57d0*/  LDS.128 R28, [R66+0x380] ;  /* 0x00038000421c7984 */ /* 0x000f280000000c00 */
[----:B------:R-:W5:Y:S04]  /*57e0*/  LDS.128 R24, [R66+0x700] ;  /* 0x0007000042187984 */ /* 0x000f680000000c00 */
[----:B-123--:R-:W1:Y:S01]  /*57f0*/  LDS.128 R20, [R66+0xa80] ;  /* 0x000a800042147984 */ /* 0x00ee620000000c00 */
[----:B----4-:R-:W-:Y:S01]  /*5800*/  FADD.FTZ R67, R16, R28 ;  /* 0x0000001c10437221 */ /* 0x010fe20000010000 */
[----:B------:R-:W-:Y:S01]  /*5810*/  FADD.FTZ R28, R17, R29 ;  /* 0x0000001d111c7221 */ /* 0x000fe20000010000 */
[----:B------:R-:W-:Y:S01]  /*5820*/  FADD.FTZ R29, R18, R30 ;  /* 0x0000001e121d7221 */ /* 0x000fe20000010000 */
[----:B------:R-:W-:Y:S01]  /*5830*/  FADD.FTZ R30, R19, R31 ;  /* 0x0000001f131e7221 */ /* 0x000fe20000010000 */
[----:B-----5:R-:W-:Y:S01]  /*5840*/  FADD.FTZ R67, R67, R24 ;  /* 0x0000001843437221 */ /* 0x020fe20000010000 */
        /* <DEDUP_REMOVED lines=8> */
[----:B------:R-:W-:Y:S04]  /*58d0*/  LDS.128 R24, [R66+0x1500] ;  /* 0x0015000042187984 */ /* 0x000fe80000000c00 */
[----:B------:R-:W1:Y:S01]  /*58e0*/  LDS.128 R20, [R66+0x1180] ;  /* 0x0011800042147984 */ /* 0x000e620000000c00 */
[----:B--2---:R-:W-:Y:S01]  /*58f0*/  FADD.FTZ R67, R67, R16 ;  /* 0x0000001043437221 */ /* 0x004fe20000010000 */
[----:B------:R-:W-:Y:S01]  /*5900*/  FADD.FTZ R16, R28, R17 ;  /* 0x000000111c107221 */ /* 0x000fe20000010000 */
[----:B------:R-:W-:Y:S01]  /*5910*/  FADD.FTZ R17, R29, R18 ;  /* 0x000000121d117221 */ /* 0x000fe20000010000 */
[----:B------:R-:W-:Y:S01]  /*5920*/  FADD.FTZ R68, R68, R19 ;  /* 0x0000001344447221 */ /* 0x000fe20000010000 */
[----:B------:R-:W2:Y:S01]  /*5930*/  LDS.128 R28, [R66+0x1880] ;  /* 0x00188000421c7984 */ /* 0x000ea20000000c00 */
[----:B-1----:R-:W-:Y:S01]  /*5940*/  FADD.FTZ R16, R16, R21 ;  /* 0x0000001510107221 */ /* 0x002fe20000010000 */
[----:B------:R-:W-:Y:S01]  /*5950*/  FADD.FTZ R17, R17, R22 ;  /* 0x0000001611117221 */ /* 0x000fe20000010000 */
[----:B------:R-:W-:Y:S01]  /*5960*/  FADD.FTZ R67, R67, R20 ;  /* 0x0000001443437221 */ /* 0x000fe20000010000 */
[----:B------:R-:W-:Y:S01]  /*5970*/  FADD.FTZ R68, R68, R23 ;  /* 0x0000001744447221 */ /* 0x000fe20000010000 */
[----:B------:R-:W-:Y:S01]  /*5980*/  FADD.FTZ R18, R16, R25 ;  /* 0x0000001910127221 */ /* 0x000fe20000010000 */
[----:B------:R-:W-:Y:S01]  /*5990*/  FADD.FTZ R19, R17, R26 ;  /* 0x0000001a11137221 */ /* 0x000fe20000010000 */
[----:B------:R-:W-:Y:S01]  /*59a0*/  FADD.FTZ R67, R67, R24 ;  /* 0x0000001843437221 */ /* 0x000fe20000010000 */
[----:B------:R-:W-:Y:S01]  /*59b0*/  FADD.FTZ R68, R68, R27 ;  /* 0x0000001b44447221 */ /* 0x000fe20000010000 */
[----:B--2---:R-:W-:Y:S01]  /*59c0*/  FADD.FTZ R17, R18, R29 ;  /* 0x0000001d12117221 */ /* 0x004fe20000010000 */
[----:B------:R-:W-:Y:S01]  /*59d0*/  FADD.FTZ R18, R19, R30 ;  /* 0x0000001e13127221 */ /* 0x000fe20000010000 */
[----:B------:R-:W-:Y:S01]  /*59e0*/  FADD.FTZ R16, R67, R28 ;  /* 0x0000001c43107221 */ /* 0x000fe20000010000 */
[----:B------:R-:W-:-:S07]  /*59f0*/  FADD.FTZ R19, R68, R31 ;  /* 0x0000001f44137221 */ /* 0x000fce0000010000 */
.L_x_668:
[----:B------:R-:W-:Y:S05]  /*5a00*/  BSYNC.RECONVERGENT B0 ;  /* 0x0000000000007941 */ /* 0x000fea0003800200 */
.L_x_667:
[----:B------:R-:W-:Y:S04]  /*5a10*/  BSSY.RECONVERGENT B0, `(.L_x_669) ;  /* 0x000001c000007945 */ /* 0x000fe80003800200 */
[----:B------:R-:W-:Y:S05]  /*5a20*/  @P2 BRA `(.L_x_670) ;  /* 0x0000000000682947 */ /* 0x000fea0003800000 */
[----:B---3--:R-:W3:Y:S08]  /*5a30*/  LDC.64 R20, c[0x0][0x3f8] ;  /* 0x0000fe00ff147b82 */ /* 0x008ef00000000a00 */
[----:B-12---:R-:W1:Y:S01]  /*5a40*/  LDC.64 R22, c[0x0][0x3d8] ;  /* 0x0000f600ff167b82 */ /* 0x006e620000000a00 */
[----:B---3--:R-:W-:Y:S01]  /*5a50*/  IMAD.WIDE.U32 R24, R20, 0x3, RZ ;  /* 0x0000000314187825 */ /* 0x008fe200078e00ff */
[----:B------:R-:W-:-:S02]  /*5a60*/  LEA R29, R21, R21, 0x1 ;  /* 0x00000015151d7211 */ /* 0x000fc400078e08ff */
[----:B------:R-:W-:Y:S02]  /*5a70*/  LEA.HI R27, P2, R21, R20, RZ, 0x1 ;  /* 0x00000014151b7211 */ /* 0x000fe400078508ff */
[----:B------:R-:W-:Y:S02]  /*5a80*/  IADD3 R25, PT, PT, R25, R29, RZ ;  /* 0x0000001d19197210 */ /* 0x000fe40007ffe0ff */
[----:B------:R-:W-:Y:S01]  /*5a90*/  IADD3.X R26, PT, PT, RZ, R21, RZ, P2, !PT ;  /* 0x00000015ff1a7210 */ /* 0x000fe200017fe4ff */
[----:B-1----:R-:W-:Y:S01]  /*5aa0*/  IMAD.WIDE R22, R61, 0x4, R22 ;  /* 0x000000043d167825 */ /* 0x002fe200078e0216 */
        /* <DEDUP_REMOVED lines=18> */
.L_x_670:
[----:B------:R-:W-:Y:S05]  /*5bd0*/  BSYNC.RECONVERGENT B0 ;  /* 0x0000000000007941 */ /* 0x000fea0003800200 */
.L_x_669:
[----:B------:R-:W-:Y:S05]  /*5be0*/  @!P0 BRA `(.L_x_671) ;  /* 0x0000000800cc8947 */ /* 0x000fea0003800000 */
[----:B------:R-:W-:Y:S01]  /*5bf0*/  ULOP3.LUT UR5, UR4, 0x1, URZ, 0xc0, !UPT ;  /* 0x0000000104057892 */ /* 0x000fe2000f8ec0ff */
[----:B------:R-:W5:Y:S01]  /*5c00*/  LDC.64 R66, c[0x0][0x3d0] ;  /* 0x0000f400ff427b82 */ /* 0x000f620000000a00 */
[----:B----4-:R-:W4:Y:S01]  /*5c10*/  S2R R25, SR_CTAID.Y ;  /* 0x0000000000197919 */ /* 0x010f220000002600 */
[----:B------:R-:W-:-:S03]  /*5c20*/  ISETP.GE.U32.AND P2, PT, R60, 0x8, PT ;  /* 0x000000083c00780c */ /* 0x000fc60003f46070 */
[----:B------:R-:W-:-:S05]  /*5c30*/  MOV R19, UR5 ;  /* 0x0000000500137c02 */ /* 0x000fca0008000f00 */
[----:B------:R-:W-:-:S04]  /*5c40*/  IMAD R19, R19, UR7, RZ ;  /* 0x0000000713137c24 */ /* 0x000fc8000f8e02ff */
[----:B------:R-:W-:-:S05]  /*5c50*/  IMAD R16, R19, R60, RZ ;  /* 0x0000003c13107224 */ /* 0x000fca00078e02ff */
[----:B------:R-:W-:-:S05]  /*5c60*/  SHF.L.U32 R17, R16, 0x1, RZ ;  /* 0x0000000110117819 */ /* 0x000fca00000006ff */
[----:B-----5:R-:W-:Y:S01]  /*5c70*/  IMAD.WIDE R66, R17, 0x4, R66 ;  /* 0x0000000411427825 */ /* 0x020fe200078e0242 */
[----:B----4-:R-:W-:Y:S06]  /*5c80*/  @P1 BRA `(.L_x_672) ;  /* 0x0000000000581947 */ /* 0x010fec0003800000 */
[----:B------:R-:W4:Y:S01]  /*5c90*/  LDC.64 R16, c[0x0][0x3c8] ;  /* 0x0000f200ff107b82 */ /* 0x000f220000000a00 */
[----:B------:R-:W-:Y:S01]  /*5ca0*/  ULOP3.LUT UP0, UR5, UR4, 0x2, URZ, 0xc0, !UPT ;  /* 0x0000000204057892 */ /* 0x000fe2000f80c0ff */
[----:B------:R-:W-:Y:S01]  /*5cb0*/  IADD3 R19, PT, PT, R19, R25, RZ ;  /* 0x0000001913137210 */ /* 0x000fe20007ffe0ff */
[----:B------:R-:W-:Y:S02]  /*5cc0*/  IMAD R21, R2, UR7, R25 ;  /* 0x0000000702157c24 */ /* 0x000fe4000f8e0219 */
[----:B------:R-:W-:Y:S02]  /*5cd0*/  UIADD3 UR5, UPT, UPT, -UR5, 0x1, URZ ;  /* 0x0000000105057890 */ /* 0x000fe4000fffe1ff */
[----:B------:R-:W-:-:S04]  /*5ce0*/  PLOP3.LUT P0, PT, PT, PT, UP0, 0x80, 0x8 ;  /* 0x000000000008781c */ /* 0x000fc80003f0f008 */
[----:B-1----:R-:W-:Y:S01]  /*5cf0*/  MOV R23, UR5 ;  /* 0x0000000500177c02 */ /* 0x002fe20008000f00 */
[----:B----4-:R-:W-:-:S04]  /*5d00*/  IMAD.WIDE.U32 R16, R19, 0x4, R16 ;  /* 0x0000000413107825 */ /* 0x010fc800078e0010 */
[----:B------:R-:W-:Y:S01]  /*5d10*/  IMAD.WIDE.U32 R18, R21, 0x8, R66 ;  /* 0x0000000815127825 */ /* 0x000fe200078e0042 */
[----:B------:R-:W-:-:S04]  /*5d20*/  SEL R21, R60, RZ, !P0 ;  /* 0x000000ff3c157207 */ /* 0x000fc80004000000 */
[----:B------:R-:W-:Y:S01]  /*5d30*/  ISETP.NE.AND P0, PT, R21, -0x1, PT ;  /* 0xffffffff1500780c */ /* 0x000fe20003f05270 */
[----:B------:R4:W-:Y:S01]  /*5d40*/  STG.E.64 desc[UR10][R18.64], R32 ;  /* 0x0000002012007986 */ /* 0x0009e2000c101b0a */
[----:B------:R-:W-:Y:S06]  /*5d50*/  MEMBAR.ALL.GPU ;  /* 0x0000000000007992 */ /* 0x000fec000000a000 */
[----:B------:R-:W-:-:S00]  /*5d60*/  ERRBAR ;  /* 0x00000000000079ab */ /* 0x000fc00000000000 */
[----:B------:R-:W-:Y:S06]  /*5d70*/  CGAERRBAR ;  /* 0x00000000000075ab */ /* 0x000fec0000000000 */
[----:B------:R4:W-:Y:S01]  /*5d80*/  REDG.E.ADD.S32.STRONG.GPU desc[UR10][R16.64], R23 ;  /* 0x000000171000798e */ /* 0x0009e2000c12e30a */
[----:B------:R-:W-:Y:S05]  /*5d90*/  @!P0 BRA `(.L_x_672) ;  /* 0x0000000000148947 */ /* 0x000fea0003800000 */
.L_x_673:
[----:B----4-:R-:W4:Y:S04]  /*5da0*/  LDG.E.STRONG.GPU R18, desc[UR10][R16.64] ;  /* 0x0000000a10127981 */ /* 0x010f28000c1ef900 */
[----:B----4-:R-:W-:Y:S01]  /*5db0*/  CCTL.IVALL ;  /* 0x00000000ff00798f */ /* 0x010fe20002000000 */
[----:B------:R-:W-:Y:S05]  /*5dc0*/  YIELD ;  /* 0x0000000000007946 */ /* 0x000fea0003800000 */
[----:B------:R-:W-:-:S13]  /*5dd0*/  ISETP.NE.AND P0, PT, R18, R21, PT ;  /* 0x000000151200720c */ /* 0x000fda0003f05270 */
[----:B------:R-:W-:Y:S05]  /*5de0*/  @P0 BRA `(.L_x_673) ;  /* 0xfffffffc00ec0947 */ /* 0x000fea000383ffff */
.L_x_672:
[----:B------:R-:W-:Y:S05]  /*5df0*/  WARPSYNC.ALL ;  /* 0x0000000000007948 */ /* 0x000fea0003800000 */
[----:B------:R-:W-:Y:S01]  /*5e00*/  BAR.SYNC.DEFER_BLOCKING 0x0 ;  /* 0x0000000000007b1d */ /* 0x000fe20000010000 */
[----:B------:R-:W-:-:S05]  /*5e10*/  HFMA2 R24, -RZ, RZ, 0, 0 ;  /* 0x00000000ff187431 */ /* 0x000fca00000001ff */
[----:B------:R-:W-:Y:S05]  /*5e20*/  @!P2 BRA `(.L_x_674) ;  /* 0x000000040044a947 */ /* 0x000fea0003800000 */
[----:B----4-:R-:W-:Y:S01]  /*5e30*/  MOV R18, UR7 ;  /* 0x0000000700127c02 */ /* 0x010fe20008000f00 */
[----:B------:R-:W-:Y:S01]  /*5e40*/  UMOV UR5, URZ ;  /* 0x000000ff00057c82 */ /* 0x000fe20008000000 */
[----:B------:R-:W-:Y:S02]  /*5e50*/  MOV R30, UR7 ;  /* 0x00000007001e7c02 */ /* 0x000fe40008000f00 */
[----:B---3--:R-:W-:Y:S01]  /*5e60*/  MOV R20, UR7 ;  /* 0x0000000700147c02 */ /* 0x008fe20008000f00 */
[--C-:B------:R-:W-:Y:S01]  /*5e70*/  IMAD R31, R18, 0x3, R25.reuse ;  /* 0x00000003121f7824 */ /* 0x100fe200078e0219 */
[----:B------:R-:W-:Y:S01]  /*5e80*/  MOV R68, UR7 ;  /* 0x0000000700447c02 */ /* 0x000fe20008000f00 */
[--C-:B------:R-:W-:Y:S01]  /*5e90*/  IMAD R30, R30, 0x7, R25.reuse ;  /* 0x000000071e1e7824 */ /* 0x100fe200078e0219 */
[----:B------:R-:W-:Y:S01]  /*5ea0*/  MOV R16, UR7 ;  /* 0x0000000700107c02 */ /* 0x000fe20008000f00 */
[--C-:B------:R-:W-:Y:S01]  /*5eb0*/  IMAD R29, R20, 0x6, R25.reuse ;  /* 0x00000006141d7824 */ /* 0x100fe200078e0219 */
[----:B------:R-:W-:Y:S01]  /*5ec0*/  MOV R28, UR7 ;  /* 0x00000007001c7c02 */ /* 0x000fe20008000f00 */
[----:B------:R-:W-:Y:S01]  /*5ed0*/  IMAD R27, R68, 0x5, R25 ;  /* 0x00000005441b7824 */ /* 0x000fe200078e0219 */
[----:B------:R-:W-:-:S02]  /*5ee0*/  IADD3 R26, PT, PT, R25, UR7, RZ ;  /* 0x00000007191a7c10 */ /* 0x000fc4000fffe0ff */
[----:B------:R-:W-:Y:S02]  /*5ef0*/  IADD3 R24, PT, PT, -R2, RZ, RZ ;  /* 0x000000ff02187210 */ /* 0x000fe40007ffe1ff */
[-C--:B-1----:R-:W-:Y:S02]  /*5f00*/  MOV R23, R25.reuse ;  /* 0x0000001900177202 */ /* 0x082fe40000000f00 */
[----:B--2---:R-:W-:Y:S02]  /*5f10*/  LOP3.LUT R22, R60, 0x7ffffff8, RZ, 0xc0, !PT ;  /* 0x7ffffff83c167812 */ /* 0x004fe400078ec0ff */
[-C--:B------:R-:W-:Y:S02]  /*5f20*/  LEA R61, R16, R25.reuse, 0x1 ;  /* 0x00000019103d7211 */ /* 0x080fe400078e08ff */
[----:B------:R-:W-:-:S07]  /*5f30*/  LEA R28, R28, R25, 0x2 ;  /* 0x000000191c1c7211 */ /* 0x000fce00078e10ff */
.L_x_675:
[----:B------:R-:W-:Y:S01]  /*5f40*/  ISETP.EQ.OR P2, PT, R24, RZ, P1 ;  /* 0x000000ff1800720c */ /* 0x000fe20000f42670 */
[----:B------:R-:W-:-:S06]  /*5f50*/  UIADD3 UR8, UPT, UPT, UR5, 0x1, URZ ;  /* 0x0000000105087890 */ /* 0x000fcc000fffe0ff */
[----:B------:R-:W-:Y:S01]  /*5f60*/  ISETP.EQ.OR P3, PT, R2, UR8, P1 ;  /* 0x0000000802007c0c */ /* 0x000fe20008f62670 */
[----:B------:R-:W-:-:S05]  /*5f70*/  UIADD3 UR8, UPT, UPT, UR5, 0x2, URZ ;  /* 0x0000000205087890 */ /* 0x000fca000fffe0ff */
[----:B------:R-:W-:Y:S01]  /*5f80*/  @!P2 IMAD.WIDE.U32 R16, R23, 0x8, R66 ;  /* 0x000000081710a825 */ /* 0x000fe200078e0042 */
[----:B------:R-:W-:-:S05]  /*5f90*/  ISETP.EQ.OR P4, PT, R2, UR8, P1 ;  /* 0x0000000802007c0c */ /* 0x000fca0008f82670 */
[----:B------:R-:W0:Y:S01]  /*5fa0*/  @!P2 LDG.E.64 R16, desc[UR10][R16.64] ;  /* 0x0000000a1010a981 */ /* 0x000e22000c1e1b00 */
[----:B------:R-:W-:-:S06]  /*5fb0*/  @!P3 IMAD.WIDE.U32 R18, R26, 0x8, R66 ;  /* 0x000000081a12b825 */ /* 0x000fcc00078e0042 */
[----:B------:R-:W2:Y:S01]  /*5fc0*/  @!P3 LDG.E.64 R18, desc[UR10][R18.64] ;  /* 0x0000000a1212b981 */ /* 0x000ea2000c1e1b00 */
[----:B------:R-:W-:Y:S01]  /*5fd0*/  @!P4 IMAD.WIDE.U32 R20, R61, 0x8, R66 ;  /* 0x000000083d14c825 */ /* 0x000fe200078e0042 */
[----:B------:R-:W-:-:S05]  /*5fe0*/  UIADD3 UR13, UPT, UPT, UR5, 0x3, URZ ;  /* 0x00000003050d7890 */ /* 0x000fca000fffe0ff */
[----:B------:R-:W3:Y:S01]  /*5ff0*/  @!P4 LDG.E.64 R20, desc[UR10][R20.64] ;  /* 0x0000000a1414c981 */ /* 0x000ee2000c1e1b00 */
[----:B------:R-:W-:Y:S01]  /*6000*/  ISETP.EQ.OR P0, PT, R2, UR13, P1 ;  /* 0x0000000d02007c0c */ /* 0x000fe20008f02670 */
[----:B------:R-:W-:Y:S01]  /*6010*/  UIADD3 UR8, UPT, UPT, UR5, 0x4, URZ ;  /* 0x0000000405087890 */ /* 0x000fe2000fffe0ff */
[----:B0-----:R-:W-:Y:S01]  /*6020*/  @!P2 FADD.FTZ R32, R32, R16 ;  /* 0x000000102020a221 */ /* 0x001fe20000010000 */
[----:B------:R-:W-:-:S10]  /*6030*/  @!P2 FADD.FTZ R33, R33, R17 ;  /* 0x000000112121a221 */ /* 0x000fd40000010000 */
[----:B------:R-:W-:Y:S01]  /*6040*/  @!P0 IMAD.WIDE.U32 R16, R31, 0x8, R66 ;  /* 0x000000081f108825 */ /* 0x000fe200078e0042 */
[----:B------:R-:W-:-:S03]  /*6050*/  ISETP.EQ.OR P2, PT, R2, UR8, P1 ;  /* 0x0000000802007c0c */ /* 0x000fc60008f42670 */
[----:B--2---:R-:W-:Y:S02]  /*6060*/  @!P3 FADD.FTZ R32, R32, R18 ;  /* 0x000000122020b221 */ /* 0x004fe40000010000 */
[----:B------:R-:W2:Y:S01]  /*6070*/  @!P0 LDG.E.64 R16, desc[UR10][R16.64] ;  /* 0x0000000a10108981 */ /* 0x000ea2000c1e1b00 */
[----:B------:R-:W-:Y:S01]  /*6080*/  @!P3 FADD.FTZ R33, R33, R19 ;  /* 0x000000132121b221 */ /* 0x000fe20000010000 */
[----:B---3--:R-:W-:-:S03]  /*6090*/  @!P4 FADD.FTZ R32, R32, R20 ;  /* 0x000000142020c221 */ /* 0x008fc60000010000 */
[----:B------:R-:W-:-:S03]  /*60a0*/  @!P4 FADD.FTZ R33, R33, R21 ;  /* 0x000000152121c221 */ /* 0x000fc60000010000 */
[----:B------:R-:W-:-:S06]  /*60b0*/  @!P2 IMAD.WIDE.U32 R20, R28, 0x8, R66 ;  /* 0x000000081c14a825 */ /* 0x000fcc00078e0042 */
[----:B------:R-:W3:Y:S01]  /*60c0*/  @!P2 LDG.E.64 R20, desc[UR10][R20.64] ;  /* 0x0000000a1414a981 */ /* 0x000ee2000c1e1b00 */
[----:B------:R-:W-:-:S06]  /*60d0*/  UIADD3 UR8, UPT, UPT, UR5, 0x5, URZ ;  /* 0x0000000505087890 */ /* 0x000fcc000fffe0ff */
[----:B------:R-:W-:Y:S01]  /*60e0*/  ISETP.EQ.OR P3, PT, R2, UR8, P1 ;  /* 0x0000000802007c0c */ /* 0x000fe20008f62670 */
[----:B------:R-:W-:Y:S02]  /*60f0*/  UIADD3 UR8, UPT, UPT, UR5, 0x6, URZ ;  /* 0x0000000605087890 */ /* 0x000fe4000fffe0ff */
[----:B------:R-:W-:-:S04]  /*6100*/  UIADD3 UR13, UPT, UPT, UR5, 0x7, URZ ;  /* 0x00000007050d7890 */ /* 0x000fc8000fffe0ff */
[----:B------:R-:W-:-:S06]  /*6110*/  ISETP.EQ.OR P4, PT, R2, UR8, P1 ;  /* 0x0000000802007c0c */ /* 0x000fcc0008f82670 */
[----:B------:R-:W-:-:S06]  /*6120*/  @!P3 IMAD.WIDE.U32 R18, R27, 0x8, R66 ;  /* 0x000000081b12b825 */ /* 0x000fcc00078e0042 */
[----:B------:R-:W4:Y:S01]  /*6130*/  @!P3 LDG.E.64 R18, desc[UR10][R18.64] ;  /* 0x0000000a1212b981 */ /* 0x000f22000c1e1b00 */
[----:B--2---:R-:W-:Y:S01]  /*6140*/  @!P0 FADD.FTZ R32, R32, R16 ;  /* 0x0000001020208221 */ /* 0x004fe20000010000 */
[----:B------:R-:W-:Y:S01]  /*6150*/  @!P0 FADD.FTZ R33, R33, R17 ;  /* 0x0000001121218221 */ /* 0x000fe20000010000 */
[----:B------:R-:W-:Y:S01]  /*6160*/  ISETP.EQ.OR P0, PT, R2, UR13, P1 ;  /* 0x0000000d02007c0c */ /* 0x000fe20008f02670 */
[----:B------:R-:W-:-:S06]  /*6170*/  @!P4 IMAD.WIDE.U32 R16, R29, 0x8, R66 ;  /* 0x000000081d10c825 */ /* 0x000fcc00078e0042 */
[----:B------:R-:W2:Y:S01]  /*6180*/  @!P4 LDG.E.64 R16, desc[UR10][R16.64] ;  /* 0x0000000a1010c981 */ /* 0x000ea2000c1e1b00 */
[----:B---3--:R-:W-:Y:S01]  /*6190*/  @!P2 FADD.FTZ R32, R32, R20 ;  /* 0x000000142020a221 */ /* 0x008fe20000010000 */
[----:B------:R-:W-:-:S04]  /*61a0*/  @!P2 FADD.FTZ R33, R33, R21 ;  /* 0x000000152121a221 */ /* 0x000fc80000010000 */
[----:B------:R-:W-:-:S06]  /*61b0*/  @!P0 IMAD.WIDE.U32 R20, R30, 0x8, R66 ;  /* 0x000000081e148825 */ /* 0x000fcc00078e0042 */
[----:B------:R-:W3:Y:S01]  /*61c0*/  @!P0 LDG.E.64 R20, desc[UR10][R20.64] ;  /* 0x0000000a14148981 */ /* 0x000ee2000c1e1b00 */
[----:B------:R-:W-:Y:S01]  /*61d0*/  UIADD3 UR5, UPT, UPT, UR5, 0x8, URZ ;  /* 0x0000000805057890 */ /* 0x000fe2000fffe0ff */
[----:B----4-:R-:W-:Y:S01]  /*61e0*/  @!P3 FADD.FTZ R32, R32, R18 ;  /* 0x000000122020b221 */ /* 0x010fe20000010000 */
[----:B------:R-:W-:Y:S01]  /*61f0*/  @!P3 FADD.FTZ R33, R33, R19 ;  /* 0x000000132121b221 */ /* 0x000fe20000010000 */
[----:B------:R-:W-:Y:S02]  /*6200*/  MOV R18, UR7 ;  /* 0x0000000700127c02 */ /* 0x000fe40008000f00 */
[----:B------:R-:W-:Y:S02]  /*6210*/  MOV R19, UR7 ;  /* 0x0000000700137c02 */ /* 0x000fe40008000f00 */
[----:B------:R-:W-:Y:S02]  /*6220*/  LEA R23, R18, R23, 0x3 ;  /* 0x0000001712177211 */ /* 0x000fe400078e18ff */
[----:B------:R-:W-:-:S02]  /*6230*/  LEA R30, R19, R30, 0x3 ;  /* 0x0000001e131e7211 */ /* 0x000fc400078e18ff */
[----:B------:R-:W-:Y:S02]  /*6240*/  LEA R27, R18, R27, 0x3 ;  /* 0x0000001b121b7211 */ /* 0x000fe400078e18ff */
[----:B------:R-:W-:Y:S01]  /*6250*/  IADD3 R24, PT, PT, R24, 0x8, RZ ;  /* 0x0000000818187810 */ /* 0x000fe20007ffe0ff */
[----:B--2---:R-:W-:Y:S01]  /*6260*/  @!P4 FADD.FTZ R32, R32, R16 ;  /* 0x000000102020c221 */ /* 0x004fe20000010000 */
[----:B------:R-:W-:-:S03]  /*6270*/  @!P4 FADD.FTZ R33, R33, R17 ;  /* 0x000000112121c221 */ /* 0x000fc60000010000 */
[----:B---3--:R-:W-:Y:S01]  /*6280*/  @!P0 FADD.FTZ R32, R32, R20 ;  /* 0x0000001420208221 */ /* 0x008fe20000010000 */
[----:B------:R-:W-:Y:S01]  /*6290*/  @!P0 FADD.FTZ R33, R33, R21 ;  /* 0x0000001521218221 */ /* 0x000fe20000010000 */
[----:B------:R-:W-:Y:S02]  /*62a0*/  ISETP.NE.AND P0, PT, R22, UR5, PT ;  /* 0x0000000516007c0c */ /* 0x000fe4000bf05270 */
[----:B------:R-:W-:Y:S02]  /*62b0*/  MOV R16, UR7 ;  /* 0x0000000700107c02 */ /* 0x000fe40008000f00 */
[----:B------:R-:W-:Y:S02]  /*62c0*/  MOV R17, UR7 ;  /* 0x0000000700117c02 */ /* 0x000fe40008000f00 */
[----:B------:R-:W-:Y:S02]  /*62d0*/  LEA R29, R16, R29, 0x3 ;  /* 0x0000001d101d7211 */ /* 0x000fe400078e18ff */
[----:B------:R-:W-:-:S02]  /*62e0*/  LEA R28, R17, R28, 0x3 ;  /* 0x0000001c111c7211 */ /* 0x000fc400078e18ff */
[C---:B------:R-:W-:Y:S02]  /*62f0*/  LEA R31, R16.reuse, R31, 0x3 ;  /* 0x0000001f101f7211 */ /* 0x040fe400078e18ff */
[----:B------:R-:W-:Y:S02]  /*6300*/  LEA R61, R16, R61, 0x3 ;  /* 0x0000003d103d7211 */ /* 0x000fe400078e18ff */
[----:B------:R-:W-:Y:S01]  /*6310*/  LEA R26, R17, R26, 0x3 ;  /* 0x0000001a111a7211 */ /* 0x000fe200078e18ff */
[----:B------:R-:W-:Y:S06]  /*6320*/  @P0 BRA `(.L_x_675) ;  /* 0xfffffffc00040947 */ /* 0x000fec000383ffff */
[----:B------:R-:W-:-:S07]  /*6330*/  MOV R24, R22 ;  /* 0x0000001600187202 */ /* 0x000fce0000000f00 */
.L_x_674:
[----:B----4-:R-:W-:-:S13]  /*6340*/  LOP3.LUT P0, R16, R60, 0x7, RZ, 0xc0, !PT ;  /* 0x000000073c107812 */ /* 0x010fda000780c0ff */
[----:B------:R-:W-:Y:S05]  /*6350*/  @!P0 BRA `(.L_x_671) ;  /* 0x0000000000f08947 */ /* 0x000fea0003800000 */
[----:B------:R-:W-:Y:S02]  /*6360*/  IADD3 R16, PT, PT, R16, -0x1, RZ ;  /* 0xffffffff10107810 */ /* 0x000fe40007ffe0ff */
[----:B------:R-:W-:Y:S02]  /*6370*/  LOP3.LUT P5, R26, R60, 0x3, RZ, 0xc0, !PT ;  /* 0x000000033c1a7812 */ /* 0x000fe400078ac0ff */
[----:B------:R-:W-:-:S13]  /*6380*/  ISETP.GE.U32.AND P0, PT, R16, 0x3, PT ;  /* 0x000000031000780c */ /* 0x000fda0003f06070 */
[----:B------:R-:W-:Y:S05]  /*6390*/  @!P0 BRA `(.L_x_676) ;  /* 0x0000000000708947 */ /* 0x000fea0003800000 */
[C---:B------:R-:W-:Y:S02]  /*63a0*/  IADD3 R19, PT, PT, R24.reuse, 0x1, RZ ;  /* 0x0000000118137810 */ /* 0x040fe40007ffe0ff */
[CC--:B------:R-:W-:Y:S02]  /*63b0*/  ISETP.EQ.OR P0, PT, R24.reuse, R2.reuse, P1 ;  /* 0x000000021800720c */ /* 0x0c0fe40000f02670 */
[C---:B------:R-:W-:Y:S02]  /*63c0*/  IADD3 R21, PT, PT, R24.reuse, 0x2, RZ ;  /* 0x0000000218157810 */ /* 0x040fe40007ffe0ff */
[-C--:B------:R-:W-:Y:S02]  /*63d0*/  ISETP.EQ.OR P2, PT, R19, R2.reuse, P1 ;  /* 0x000000021300720c */ /* 0x080fe40000f42670 */
[----:B-1----:R-:W-:Y:S02]  /*63e0*/  IADD3 R23, PT, PT, R24, 0x3, RZ ;  /* 0x0000000318177810 */ /* 0x002fe40007ffe0ff */
[----:B------:R-:W-:-:S02]  /*63f0*/  ISETP.EQ.OR P3, PT, R21, R2, P1 ;  /* 0x000000021500720c */ /* 0x000fc40000f62670 */
[----:B------:R-:W-:-:S03]  /*6400*/  ISETP.EQ.OR P4, PT, R23, R2, P1 ;  /* 0x000000021700720c */ /* 0x000fc60000f82670 */
[----:B------:R-:W-:-:S04]  /*6410*/  @!P0 IMAD R17, R24, UR7, R25 ;  /* 0x0000000718118c24 */ /* 0x000fc8000f8e0219 */
[----:B------:R-:W-:Y:S02]  /*6420*/  @!P2 IMAD R19, R19, UR7, R25 ;  /* 0x000000071313ac24 */ /* 0x000fe4000f8e0219 */
[----:B------:R-:W-:-:S04]  /*6430*/  @!P0 IMAD.WIDE.U32 R16, R17, 0x8, R66 ;  /* 0x0000000811108825 */ /* 0x000fc800078e0042 */
[----:B------:R-:W-:Y:S02]  /*6440*/  @!P3 IMAD R21, R21, UR7, R25 ;  /* 0x000000071515bc24 */ /* 0x000fe4000f8e0219 */
[----:B------:R-:W-:Y:S01]  /*6450*/  @!P2 IMAD.WIDE.U32 R18, R19, 0x8, R66 ;  /* 0x000000081312a825 */ /* 0x000fe200078e0042 */
[----:B------:R-:W0:Y:S03]  /*6460*/  @!P0 LDG.E.64 R16, desc[UR10][R16.64] ;  /* 0x0000000a10108981 */ /* 0x000e26000c1e1b00 */
[----:B------:R-:W-:Y:S02]  /*6470*/  @!P4 IMAD R23, R23, UR7, R25 ;  /* 0x000000071717cc24 */ /* 0x000fe4000f8e0219 */
[--C-:B---3--:R-:W-:Y:S01]  /*6480*/  @!P3 IMAD.WIDE.U32 R20, R21, 0x8, R66.reuse ;  /* 0x000000081514b825 */ /* 0x108fe200078e0042 */
[----:B------:R-:W3:Y:S03]  /*6490*/  @!P2 LDG.E.64 R18, desc[UR10][R18.64] ;  /* 0x0000000a1212a981 */ /* 0x000ee6000c1e1b00 */
[----:B--2---:R-:W-:-:S02]  /*64a0*/  @!P4 IMAD.WIDE.U32 R22, R23, 0x8, R66 ;  /* 0x000000081716c825 */ /* 0x004fc400078e0042 */
[----:B------:R-:W2:Y:S04]  /*64b0*/  @!P3 LDG.E.64 R20, desc[UR10][R20.64] ;  /* 0x0000000a1414b981 */ /* 0x000ea8000c1e1b00 */
[----:B------:R-:W4:Y:S01]  /*64c0*/  @!P4 LDG.E.64 R22, desc[UR10][R22.64] ;  /* 0x0000000a1616c981 */ /* 0x000f22000c1e1b00 */
[----:B------:R-:W-:Y:S01]  /*64d0*/  IADD3 R24, PT, PT, R24, 0x4, RZ ;  /* 0x0000000418187810 */ /* 0x000fe20007ffe0ff */
[----:B0-----:R-:W-:Y:S01]  /*64e0*/  @!P0 FADD.FTZ R32, R32, R16 ;  /* 0x0000001020208221 */ /* 0x001fe20000010000 */
[----:B------:R-:W-:-:S03]  /*64f0*/  @!P0 FADD.FTZ R33, R33, R17 ;  /* 0x0000001121218221 */ /* 0x000fc60000010000 */
[----:B---3--:R-:W-:Y:S01]  /*6500*/  @!P2 FADD.FTZ R32, R32, R18 ;  /* 0x000000122020a221 */ /* 0x008fe20000010000 */
[----:B------:R-:W-:-:S03]  /*6510*/  @!P2 FADD.FTZ R33, R33, R19 ;  /* 0x000000132121a221 */ /* 0x000fc60000010000 */
[----:B--2---:R-:W-:Y:S01]  /*6520*/  @!P3 FADD.FTZ R32, R32, R20 ;  /* 0x000000142020b221 */ /* 0x004fe20000010000 */
[----:B------:R-:W-:-:S03]  /*6530*/  @!P3 FADD.FTZ R33, R33, R21 ;  /* 0x000000152121b221 */ /* 0x000fc60000010000 */
[----:B----4-:R-:W-:Y:S01]  /*6540*/  @!P4 FADD.FTZ R32, R32, R22 ;  /* 0x000000162020c221 */ /* 0x010fe20000010000 */
[----:B------:R-:W-:-:S07]  /*6550*/  @!P4 FADD.FTZ R33, R33, R23 ;  /* 0x000000172121c221 */ /* 0x000fce0000010000 */
.L_x_676:
[----:B------:R-:W-:Y:S05]  /*6560*/  @!P5 BRA `(.L_x_671) ;  /* 0x00000000006cd947 */ /* 0x000fea0003800000 */
[----:B------:R-:W-:Y:S02]  /*6570*/  ISETP.NE.AND P0, PT, R26, 0x1, PT ;  /* 0x000000011a00780c */ /* 0x000fe40003f05270 */
[----:B------:R-:W-:-:S11]  /*6580*/  LOP3.LUT R60, R60, 0x1, RZ, 0xc0, !PT ;  /* 0x000000013c3c7812 */ /* 0x000fd600078ec0ff */
[----:B------:R-:W-:Y:S05]  /*6590*/  @!P0 BRA `(.L_x_677) ;  /* 0x0000000000388947 */ /* 0x000fea0003800000 */
[C---:B------:R-:W-:Y:S02]  /*65a0*/  IADD3 R19, PT, PT, R24.reuse, 0x1, RZ ;  /* 0x0000000118137810 */ /* 0x040fe40007ffe0ff */
[-C--:B------:R-:W-:Y:S02]  /*65b0*/  ISETP.EQ.OR P2, PT, R24, R2.reuse, P1 ;  /* 0x000000021800720c */ /* 0x080fe40000f42670 */
[----:B------:R-:W-:-:S11]  /*65c0*/  ISETP.EQ.OR P0, PT, R19, R2, P1 ;  /* 0x000000021300720c */ /* 0x000fd60000f02670 */
[--C-:B------:R-:W-:Y:S02]  /*65d0*/  @!P2 IMAD R17, R24, UR7, R25.reuse ;  /* 0x000000071811ac24 */ /* 0x100fe4000f8e0219 */
[----:B------:R-:W-:Y:S02]  /*65e0*/  @!P0 IMAD R19, R19, UR7, R25 ;  /* 0x0000000713138c24 */ /* 0x000fe4000f8e0219 */
[----:B------:R-:W-:-:S04]  /*65f0*/  @!P2 IMAD.WIDE.U32 R16, R17, 0x8, R66 ;  /* 0x000000081110a825 */ /* 0x000fc800078e0042 */
[----:B------:R-:W-:Y:S02]  /*6600*/  @!P0 IMAD.WIDE.U32 R18, R19, 0x8, R66 ;  /* 0x0000000813128825 */ /* 0x000fe400078e0042 */
[----:B------:R-:W0:Y:S04]  /*6610*/  @!P2 LDG.E.64 R16, desc[UR10][R16.64] ;  /* 0x0000000a1010a981 */ /* 0x000e28000c1e1b00 */
[----:B------:R-:W4:Y:S01]  /*6620*/  @!P0 LDG.E.64 R18, desc[UR10][R18.64] ;  /* 0x0000000a12128981 */ /* 0x000f22000c1e1b00 */
[----:B------:R-:W-:Y:S01]  /*6630*/  IADD3 R24, PT, PT, R24, 0x2, RZ ;  /* 0x0000000218187810 */ /* 0x000fe20007ffe0ff */
[----:B0--3--:R-:W-:Y:S01]  /*6640*/  @!P2 FADD.FTZ R32, R32, R16 ;  /* 0x000000102020a221 */ /* 0x009fe20000010000 */
[----:B------:R-:W-:-:S03]  /*6650*/  @!P2 FADD.FTZ R33, R33, R17 ;  /* 0x000000112121a221 */ /* 0x000fc60000010000 */
[----:B----4-:R-:W-:Y:S01]  /*6660*/  @!P0 FADD.FTZ R32, R32, R18 ;  /* 0x0000001220208221 */ /* 0x010fe20000010000 */
[----:B------:R-:W-:-:S07]  /*6670*/  @!P0 FADD.FTZ R33, R33, R19 ;  /* 0x0000001321218221 */ /* 0x000fce0000010000 */
.L_x_677:
[----:B------:R-:W-:Y:S01]  /*6680*/  ISETP.EQ.OR P0, PT, R24, R2, P1 ;  /* 0x000000021800720c */ /* 0x000fe20000f02670 */
[----:B------:R-:W-:Y:S03]  /*6690*/  BSSY.RECONVERGENT B0, `(.L_x_671) ;  /* 0x0000008000007945 */ /* 0x000fe60003800200 */
[----:B------:R-:W-:-:S13]  /*66a0*/  ISETP.NE.U32.OR P0, PT, R60, 0x1, P0 ;  /* 0x000000013c00780c */ /* 0x000fda0000705470 */
[----:B------:R-:W-:Y:S05]  /*66b0*/  @P0 BRA `(.L_x_678) ;  /* 0x0000000000140947 */ /* 0x000fea0003800000 */
[----:B------:R-:W-:-:S04]  /*66c0*/  IMAD R17, R24, UR7, R25 ;  /* 0x0000000718117c24 */ /* 0x000fc8000f8e0219 */
[----:B------:R-:W-:-:S06]  /*66d0*/  IMAD.WIDE.U32 R16, R17, 0x8, R66 ;  /* 0x0000000811107825 */ /* 0x000fcc00078e0042 */
[----:B------:R-:W0:Y:S02]  /*66e0*/  LDG.E.64 R16, desc[UR10][R16.64] ;  /* 0x0000000a10107981 */ /* 0x000e24000c1e1b00 */
[----:B0--3--:R-:W-:Y:S01]  /*66f0*/  FADD.FTZ R32, R32, R16 ;  /* 0x0000001020207221 */ /* 0x009fe20000010000 */
[----:B------:R-:W-:-:S07]  /*6700*/  FADD.FTZ R33, R33, R17 ;  /* 0x0000001121217221 */ /* 0x000fce0000010000 */
.L_x_678:
[----:B------:R-:W-:Y:S05]  /*6710*/  BSYNC.RECONVERGENT B0 ;  /* 0x0000000000007941 */ /* 0x000fea0003800200 */
.L_x_671:
[----:B------:R-:W5:Y:S01]  /*6720*/  S2UR UR8, SR_CgaCtaId ;  /* 0x00000000000879c3 */ /* 0x000f620000008800 */
[----:B------:R-:W-:Y:S01]  /*6730*/  UMOV UR5, 0x400 ;  /* 0x0000040000057882 */ /* 0x000fe20000000000 */
[--C-:B----4-:R-:W-:Y:S02]  /*6740*/  HADD2.F32 R18, -RZ, R49.reuse.H0_H0 ;  /* 0x20000031ff127230 */ /* 0x110fe40000004100 */
[----:B------:R-:W-:-:S03]  /*6750*/  HADD2.F32 R49, -RZ, R49.H1_H1 ;  /* 0x30000031ff317230 */ /* 0x000fc60000004100 */
[----:B------:R-:W-:Y:S02]  /*6760*/  FADD.FTZ R18, R18, -UR9 ;  /* 0x8000000912127e21 */ /* 0x000fe40008010000 */
[----:B------:R-:W-:Y:S02]  /*6770*/  FADD.FTZ R19, R49, -UR9 ;  /* 0x8000000931137e21 */ /* 0x000fe40008010000 */
[----:B------:R-:W-:Y:S02]  /*6780*/  FMUL.FTZ R25, R18, UR12 ;  /* 0x0000000c12197c20 */ /* 0x000fe40008410000 */
[----:B------:R-:W-:Y:S01]  /*6790*/  FMUL.FTZ R19, R19, UR12 ;  /* 0x0000000c13137c20 */ /* 0x000fe20008410000 */
[----:B-----5:R-:W-:Y:S01]  /*67a0*/  ULEA UR5, UR8, UR5, 0x18 ;  /* 0x0000000508057291 */ /* 0x020fe2000f8ec0ff */
[----:B------:R-:W4:Y:S08]  /*67b0*/  LDCU.U8 UR8, c[0x0][0x414] ;  /* 0x00008280ff0877ac */ /* 0x000f300008000000 */
[----:B------:R-:W-:Y:S01]  /*67c0*/  @!P1 STS.64 [UR5+0x88], R32 ;  /* 0x00008820ff009988 */ /* 0x000fe20008000a05 */
[----:B------:R-:W-:Y:S01]  /*67d0*/  BAR.SYNC.DEFER_BLOCKING 0x0 ;  /* 0x0000000000007b1d */ /* 0x000fe20000010000 */
[----:B----4-:R-:W-:-:S05]  /*67e0*/  UISETP.NE.AND UP0, UPT, UR8, URZ, UPT ;  /* 0x000000ff0800728c */ /* 0x010fca000bf05270 */
[----:B------:R-:W3:Y:S01]  /*67f0*/  LDS.64 R16, [UR5+0x88] ;  /* 0x00008805ff107984 */ /* 0x000ee20008000a00 */
[----:B------:R-:W3:Y:S02]  /*6800*/  LDCU UR5, c[0x0][0x42c] ;  /* 0x00008580ff0577ac */ /* 0x000ee40008000800 */
[----:B---3--:R-:W-:Y:S01]  /*6810*/  FMUL.FTZ R20, R17, UR5 ;  /* 0x0000000511147c20 */ /* 0x008fe20008410000 */
[--C-:B------:R-:W-:Y:S02]  /*6820*/  HADD2.F32 R17, -RZ, R48.reuse.H0_H0 ;  /* 0x20000030ff117230 */ /* 0x100fe40000004100 */
[----:B------:R-:W-:Y:S01]  /*6830*/  FMUL.FTZ R16, R16, UR5 ;  /* 0x0000000510107c20 */ /* 0x000fe20008410000 */
[----:B------:R-:W-:Y:S01]  /*6840*/  HADD2.F32 R48, -RZ, R48.H1_H1 ;  /* 0x30000030ff307230 */ /* 0x000fe20000004100 */
[----:B------:R-:W-:Y:S06]  /*6850*/  BRA.U !UP0, `(.L_x_679) ;  /* 0x0000000108487547 */ /* 0x000fec000b800000 */
[----:B------:R-:W-:Y:S01]  /*6860*/  FFMA.FTZ R21, R15, R19, R13 ;  /* 0x000000130f157223 */ /* 0x000fe2000001000d */
[----:B------:R-:W-:-:S03]  /*6870*/  FFMA.FTZ R18, R14, R25, R12 ;  /* 0x000000190e127223 */ /* 0x000fc6000001000c */
[----:B------:R-:W-:Y:S01]  /*6880*/  FMUL.FTZ R26, R21, -1.4426950216293334961 ;  /* 0xbfb8aa3b151a7820 */ /* 0x000fe20000410000 */
[----:B--2---:R-:W-:-:S05]  /*6890*/  FMUL.FTZ R22, R18, -1.4426950216293334961 ;  /* 0xbfb8aa3b12167820 */ /* 0x004fca0000410000 */
        /* <DEDUP_REMOVED lines=14> */
.L_x_679:
[----:B------:R-:W3:Y:S01]  /*6980*/  LDCU UR8, c[0x0][0x41c] ;  /* 0x00008380ff0877ac */ /* 0x000ee20008000800 */
[----:B------:R-:W-:Y:S01]  /*6990*/  R2UR UR5, R16 ;  /* 0x00000000100572ca */ /* 0x000fe200000e0000 */
[--C-:B--2---:R-:W-:Y:S01]  /*69a0*/  HADD2.F32 R22, -RZ, R47.reuse.H0_H0 ;  /* 0x2000002fff167230 */ /* 0x104fe20000004100 */
[----:B------:R-:W-:Y:S01]  /*69b0*/  BSSY.RECONVERGENT B0, `(.L_x_680) ;  /* 0x000001f000007945 */ /* 0x000fe20003800200 */
[----:B------:R-:W2:Y:S01]  /*69c0*/  LDCU.64 UR14, c[0x0][0x400] ;  /* 0x00008000ff0e77ac */ /* 0x000ea20008000a00 */
[----:B------:R-:W-:Y:S02]  /*69d0*/  HADD2.F32 R47, -RZ, R47.H1_H1 ;  /* 0x3000002fff2f7230 */ /* 0x000fe40000004100 */
[----:B------:R-:W-:-:S07]  /*69e0*/  FADD.FTZ R24, R22, -UR9 ;  /* 0x8000000916187e21 */ /* 0x000fce0008010000 */
[--C-:B------:R-:W-:Y:S01]  /*69f0*/  FFMA.FTZ R25, R25, UR5, R20.reuse ;  /* 0x0000000519197c23 */ /* 0x100fe20008010014 */
[----:B------:R-:W-:Y:S01]  /*6a00*/  FFMA.FTZ R16, R19, UR5, R20 ;  /* 0x0000000513107c23 */ /* 0x000fe20008010014 */
[----:B---3--:R-:W-:Y:S02]  /*6a10*/  IMAD R21, R2, UR8, R51 ;  /* 0x0000000802157c24 */ /* 0x008fe4000f8e0233 */
[----:B------:R-:W-:Y:S01]  /*6a20*/  FFMA.FTZ R25, R14, R17, -R25 ;  /* 0x000000110e197223 */ /* 0x000fe20000010819 */
[----:B------:R-:W-:Y:S02]  /*6a30*/  FFMA.FTZ R22, R15, R48, -R16 ;  /* 0x000000300f167223 */ /* 0x000fe40000010810 */
[C---:B--2---:R-:W-:Y:S02]  /*6a40*/  ISETP.GE.U32.AND P0, PT, R21.reuse, UR14, PT ;  /* 0x0000000e15007c0c */ /* 0x044fe4000bf06070 */
[----:B------:R-:W-:Y:S02]  /*6a50*/  SHF.R.S32.HI R18, RZ, 0x1f, R21 ;  /* 0x0000001fff127819 */ /* 0x000fe40000011415 */
[----:B-1----:R-:W-:-:S02]  /*6a60*/  IADD3 R23, PT, PT, R21, 0x8, RZ ;  /* 0x0000000815177810 */ /* 0x002fc40007ffe0ff */
[----:B------:R-:W-:Y:S02]  /*6a70*/  ISETP.GE.AND.EX P0, PT, R18, UR15, PT, P0 ;  /* 0x0000000f12007c0c */ /* 0x000fe4000bf06300 */
[----:B------:R-:W-:Y:S02]  /*6a80*/  ISETP.GE.U32.AND P1, PT, R23, UR14, PT ;  /* 0x0000000e17007c0c */ /* 0x000fe4000bf26070 */
[----:B------:R-:W-:-:S04]  /*6a90*/  SHF.R.S32.HI R2, RZ, 0x1f, R23 ;  /* 0x0000001fff027819 */ /* 0x000fc80000011417 */
[----:B------:R-:W-:-:S05]  /*6aa0*/  ISETP.GE.AND.EX P1, PT, R2, UR15, PT, P1 ;  /* 0x0000000f02007c0c */ /* 0x000fca000bf26310 */
[----:B------:R-:W-:Y:S08]  /*6ab0*/  @P0 BRA `(.L_x_681) ;  /* 0x0000000000380947 */ /* 0x000ff00003800000 */
[----:B------:R-:W1:Y:S01]  /*6ac0*/  LDCU.64 UR18, c[0x0][0x3f8] ;  /* 0x00007f00ff1277ac */ /* 0x000e620008000a00 */
[----:B------:R-:W-:Y:S01]  /*6ad0*/  MOV R16, R62 ;  /* 0x0000003e00107202 */ /* 0x000fe20000000f00 */
[----:B------:R-:W-:Y:S01]  /*6ae0*/  FMUL.FTZ R25, R25, UR12 ;  /* 0x0000000c19197c20 */ /* 0x000fe20008410000 */
[----:B------:R-:W-:Y:S01]  /*6af0*/  MOV R17, R65 ;  /* 0x0000004100117202 */ /* 0x000fe20000000f00 */
[----:B------:R-:W2:Y:S01]  /*6b00*/  LDCU.64 UR16, c[0x0][0x380] ;  /* 0x00007000ff1077ac */ /* 0x000ea20008000a00 */
[----:B------:R-:W-:Y:S01]  /*6b10*/  FMUL.FTZ R22, R22, UR12 ;  /* 0x0000000c16167c20 */ /* 0x000fe20008410000 */
[----:B-1----:R-:W-:Y:S02]  /*6b20*/  IMAD R18, R18, UR18, RZ ;  /* 0x0000001212127c24 */ /* 0x002fe4000f8e02ff */
[----:B------:R-:W-:-:S04]  /*6b30*/  IMAD.WIDE.U32 R16, R21, UR18, R16 ;  /* 0x0000001215107c25 */ /* 0x000fc8000f8e0010 */
[----:B------:R-:W-:Y:S01]  /*6b40*/  IMAD R19, R21, UR19, R18 ;  /* 0x0000001315137c24 */ /* 0x000fe2000f8e0212 */
[----:B--2---:R-:W-:-:S04]  /*6b50*/  LEA R18, P0, R16, UR16, 0x1 ;  /* 0x0000001010127c11 */ /* 0x004fc8000f8008ff */
[----:B------:R-:W-:Y:S02]  /*6b60*/  IADD3 R19, PT, PT, R17, R19, RZ ;  /* 0x0000001311137210 */ /* 0x000fe40007ffe0ff */
[----:B------:R-:W-:Y:S02]  /*6b70*/  F2FP.F16.F32.PACK_AB R17, R22, R25 ;  /* 0x000000191611723e */ /* 0x000fe400000000ff */
[----:B------:R-:W-:-:S05]  /*6b80*/  LEA.HI.X R19, R16, UR17, R19, 0x1, P0 ;  /* 0x0000001110137c11 */ /* 0x000fca00080f0c13 */
[----:B------:R1:W-:Y:S02]  /*6b90*/  STG.E desc[UR10][R18.64], R17 ;  /* 0x0000001112007986 */ /* 0x0003e4000c10190a */
.L_x_681:
[----:B------:R-:W-:Y:S05]  /*6ba0*/  BSYNC.RECONVERGENT B0 ;  /* 0x0000000000007941 */ /* 0x000fea0003800200 */
.L_x_680:
[----:B-1----:R-:W-:Y:S01]  /*6bb0*/  FMUL.FTZ R19, R24, UR12 ;  /* 0x0000000c18137c20 */ /* 0x002fe20008410000 */
[----:B------:R-:W-:Y:S01]  /*6bc0*/  FADD.FTZ R47, R47, -UR9 ;  /* 0x800000092f2f7e21 */ /* 0x000fe20008010000 */
[--C-:B------:R-:W-:Y:S02]  /*6bd0*/  HADD2.F32 R17, -RZ, R46.reuse.H0_H0 ;  /* 0x2000002eff117230 */ /* 0x100fe40000004100 */
[----:B------:R-:W-:Y:S02]  /*6be0*/  HADD2.F32 R46, -RZ, R46.H1_H1 ;  /* 0x3000002eff2e7230 */ /* 0x000fe40000004100 */
[----:B------:R-:W-:Y:S01]  /*6bf0*/  FFMA.FTZ R31, R19, UR5, R20 ;  /* 0x00000005131f7c23 */ /* 0x000fe20008010014 */
[----:B------:R-:W-:Y:S01]  /*6c00*/  FMUL.FTZ R47, R47, UR12 ;  /* 0x0000000c2f2f7c20 */ /* 0x000fe20008410000 */
[----:B------:R-:W-:Y:S06]  /*6c10*/  BRA.U !UP0, `(.L_x_682) ;  /* 0x0000000108487547 */ /* 0x000fec000b800000 */
[----:B------:R-:W-:Y:S01]  /*6c20*/  FFMA.FTZ R16, R14, R19, R12 ;  /* 0x000000130e107223 */ /* 0x000fe2000001000c */
[----:B------:R-:W-:-:S03]  /*6c30*/  FFMA.FTZ R18, R15, R47, R13 ;  /* 0x0000002f0f127223 */ /* 0x000fc6000001000d */
[----:B------:R-:W-:Y:S01]  /*6c40*/  FMUL.FTZ R19, R16, -1.4426950216293334961 ;  /* 0xbfb8aa3b10137820 */ /* 0x000fe20000410000 */
[----:B------:R-:W-:-:S05]  /*6c50*/  FMUL.FTZ R24, R18, -1.4426950216293334961 ;  /* 0xbfb8aa3b12187820 */ /* 0x000fca0000410000 */
[----:B------:R-:W1:Y:S08]  /*6c60*/  MUFU.EX2 R19, R19 ;  /* 0x0000001300137308 */ /* 0x000e700000000800 */
[----:B------:R-:W2:Y:S01]  /*6c70*/  MUFU.EX2 R24, R24 ;  /* 0x0000001800187308 */ /* 0x000ea20000000800 */
[----:B-1----:R-:W-:-:S07]  /*6c80*/  FADD.FTZ R22, R19, 1 ;  /* 0x3f80000013167421 */ /* 0x002fce0000010000 */
[----:B------:R-:W1:Y:S01]  /*6c90*/  MUFU.RCP R22, R22 ;  /* 0x0000001600167308 */ /* 0x000e620000001000 */
[----:B--2---:R-:W-:-:S07]  /*6ca0*/  FADD.FTZ R25, R24, 1 ;  /* 0x3f80000018197421 */ /* 0x004fce0000010000 */
[----:B------:R-:W2:Y:S01]  /*6cb0*/  MUFU.RCP R25, R25 ;  /* 0x0000001900197308 */ /* 0x000ea20000001000 */
[----:B-1----:R-:W-:Y:S01]  /*6cc0*/  FADD.FTZ R27, -R22, 1 ;  /* 0x3f800000161b7421 */ /* 0x002fe20000010100 */
[----:B------:R-:W-:-:S03]  /*6cd0*/  FMUL.FTZ R17, R17, R22 ;  /* 0x0000001611117220 */ /* 0x000fc60000410000 */
[----:B------:R-:W-:Y:S01]  /*6ce0*/  FFMA.FTZ R16, R16, R27, 1 ;  /* 0x3f80000010107423 */ /* 0x000fe2000001001b */
[----:B--2---:R-:W-:Y:S01]  /*6cf0*/  FADD.FTZ R29, -R25, 1 ;  /* 0x3f800000191d7421 */ /* 0x004fe20000010100 */
[----:B------:R-:W-:Y:S02]  /*6d00*/  FMUL.FTZ R46, R46, R25 ;  /* 0x000000192e2e7220 */ /* 0x000fe40000410000 */
[----:B------:R-:W-:Y:S01]  /*6d10*/  FMUL.FTZ R17, R17, R16 ;  /* 0x0000001011117220 */ /* 0x000fe20000410000 */
[----:B------:R-:W-:-:S04]  /*6d20*/  FFMA.FTZ R29, R18, R29, 1 ;  /* 0x3f800000121d7423 */ /* 0x000fc8000001001d */
[----:B------:R-:W-:-:S07]  /*6d30*/  FMUL.FTZ R46, R46, R29 ;  /* 0x0000001d2e2e7220 */ /* 0x000fce0000410000 */
.L_x_682:
[----:B------:R-:W-:Y:S01]  /*6d40*/  FFMA.FTZ R16, R47, UR5, R20 ;  /* 0x000000052f107c23 */ /* 0x000fe20008010014 */
[----:B------:R-:W-:Y:S01]  /*6d50*/  BSSY.RECONVERGENT B0, `(.L_x_683) ;  /* 0x0000014000007945 */ /* 0x000fe20003800200 */
[----:B------:R-:W-:Y:S01]  /*6d60*/  FFMA.FTZ R31, R14, R17, -R31 ;  /* 0x000000110e1f7223 */ /* 0x000fe2000001081f */
[----:B------:R-:W-:Y:S01]  /*6d70*/  IADD3 R27, PT, PT, R21, 0x10, RZ ;  /* 0x00000010151b7810 */ /* 0x000fe20007ffe0ff */
[----:B------:R-:W-:Y:S01]  /*6d80*/  FFMA.FTZ R46, R15, R46, -R16 ;  /* 0x0000002e0f2e7223 */ /* 0x000fe20000010810 */
[----:B------:R-:W-:Y:S01]  /*6d90*/  IADD3 R25, PT, PT, R21, 0x18, RZ ;  /* 0x0000001815197810 */ /* 0x000fe20007ffe0ff */
[----:B------:R-:W-:Y:S06]  /*6da0*/  @P1 BRA `(.L_x_684) ;  /* 0x0000000000381947 */ /* 0x000fec0003800000 */
[----:B------:R-:W1:Y:S01]  /*6db0*/  LDCU.64 UR16, c[0x0][0x3f8] ;  /* 0x00007f00ff1077ac */ /* 0x000e620008000a00 */
[----:B------:R-:W-:Y:S01]  /*6dc0*/  MOV R16, R62 ;  /* 0x0000003e00107202 */ /* 0x000fe20000000f00 */
[----:B------:R-:W-:Y:S01]  /*6dd0*/  FMUL.FTZ R31, R31, UR12 ;  /* 0x0000000c1f1f7c20 */ /* 0x000fe20008410000 */
[----:B------:R-:W-:Y:S01]  /*6de0*/  MOV R17, R65 ;  /* 0x0000004100117202 */ /* 0x000fe20000000f00 */
[----:B------:R-:W2:Y:S01]  /*6df0*/  LDCU.64 UR18, c[0x0][0x380] ;  /* 0x00007000ff1277ac */ /* 0x000ea20008000a00 */
[----:B-1----:R-:W-:Y:S02]  /*6e00*/  IMAD R2, R2, UR16, RZ ;  /* 0x0000001002027c24 */ /* 0x002fe4000f8e02ff */
[----:B------:R-:W-:-:S04]  /*6e10*/  IMAD.WIDE.U32 R16, R23, UR16, R16 ;  /* 0x0000001017107c25 */ /* 0x000fc8000f8e0010 */
[----:B------:R-:W-:Y:S02]  /*6e20*/  IMAD R23, R23, UR17, R2 ;  /* 0x0000001117177c24 */ /* 0x000fe4000f8e0202 */
[----:B------:R-:W-:Y:S01]  /*6e30*/  FMUL.FTZ R2, R46, UR12 ;  /* 0x0000000c2e027c20 */ /* 0x000fe20008410000 */
[----:B--2---:R-:W-:Y:S02]  /*6e40*/  LEA R18, P0, R16, UR18, 0x1 ;  /* 0x0000001210127c11 */ /* 0x004fe4000f8008ff */
[----:B------:R-:W-:Y:S02]  /*6e50*/  IADD3 R23, PT, PT, R17, R23, RZ ;  /* 0x0000001711177210 */ /* 0x000fe40007ffe0ff */
[----:B------:R-:W-:Y:S02]  /*6e60*/  F2FP.F16.F32.PACK_AB R17, R2, R31 ;  /* 0x0000001f0211723e */ /* 0x000fe400000000ff */
[----:B------:R-:W-:-:S05]  /*6e70*/  LEA.HI.X R19, R16, UR19, R23, 0x1, P0 ;  /* 0x0000001310137c11 */ /* 0x000fca00080f0c17 */
[----:B------:R1:W-:Y:S02]  /*6e80*/  STG.E desc[UR10][R18.64], R17 ;  /* 0x0000001112007986 */ /* 0x0003e4000c10190a */
.L_x_684:
[----:B------:R-:W-:Y:S05]  /*6e90*/  BSYNC.RECONVERGENT B0 ;  /* 0x0000000000007941 */ /* 0x000fea0003800200 */
.L_x_683:
[--C-:B-1----:R-:W-:Y:S01]  /*6ea0*/  HADD2.F32 R17, -RZ, R45.reuse.H0_H0 ;  /* 0x2000002dff117230 */ /* 0x102fe20000004100 */
[----:B------:R-:W-:Y:S01]  /*6eb0*/  ISETP.GE.U32.AND P0, PT, R27, UR14, PT ;  /* 0x0000000e1b007c0c */ /* 0x000fe2000bf06070 */
[----:B------:R-:W-:Y:S01]  /*6ec0*/  HADD2.F32 R45, -RZ, R45.H1_H1 ;  /* 0x3000002dff2d7230 */ /* 0x000fe20000004100 */
[----:B------:R-:W-:Y:S01]  /*6ed0*/  ISETP.GE.U32.AND P1, PT, R25, UR14, PT ;  /* 0x0000000e19007c0c */ /* 0x000fe2000bf26070 */
[--C-:B------:R-:W-:Y:S02]  /*6ee0*/  HADD2.F32 R19, -RZ, R44.reuse.H0_H0 ;  /* 0x2000002cff137230 */ /* 0x100fe40000004100 */
[----:B------:R-:W-:Y:S01]  /*6ef0*/  FADD.FTZ R17, R17, -UR9 ;  /* 0x8000000911117e21 */ /* 0x000fe20008010000 */
[----:B------:R-:W-:Y:S01]  /*6f00*/  SHF.R.S32.HI R16, RZ, 0x1f, R27 ;  /* 0x0000001fff107819 */ /* 0x000fe2000001141b */
[----:B------:R-:W-:Y:S01]  /*6f10*/  FADD.FTZ R18, R45, -UR9 ;  /* 0x800000092d127e21 */ /* 0x000fe20008010000 */
[----:B------:R-:W-:Y:S01]  /*6f20*/  SHF.R.S32.HI R2, RZ, 0x1f, R25 ;  /* 0x0000001fff027819 */ /* 0x000fe20000011419 */
[----:B------:R-:W-:Y:S01]  /*6f30*/  FMUL.FTZ R23, R17, UR12 ;  /* 0x0000000c11177c20 */ /* 0x000fe20008410000 */
[----:B------:R-:W-:Y:S01]  /*6f40*/  ISETP.GE.AND.EX P0, PT, R16, UR15, PT, P0 ;  /* 0x0000000f10007c0c */ /* 0x000fe2000bf06300 */
[----:B------:R-:W-:Y:S01]  /*6f50*/  HADD2.F32 R44, -RZ, R44.H1_H1 ;  /* 0x3000002cff2c7230 */ /* 0x000fe20000004100 */
[----:B------:R-:W-:Y:S01]  /*6f60*/  ISETP.GE.AND.EX P1, PT, R2, UR15, PT, P1 ;  /* 0x0000000f02007c0c */ /* 0x000fe2000bf26310 */
[----:B------:R-:W-:-:S02]  /*6f70*/  HADD2.F32 R17, -RZ, R43.H0_H0 ;  /* 0x2000002bff117230 */ /* 0x000fc40000004100 */
[----:B------:R-:W-:Y:S01]  /*6f80*/  FFMA.FTZ R45, R23, UR5, R20 ;  /* 0x00000005172d7c23 */ /* 0x000fe20008010014 */
[----:B------:R-:W-:Y:S01]  /*6f90*/  FMUL.FTZ R47, R18, UR12 ;  /* 0x0000000c122f7c20 */ /* 0x000fe20008410000 */
[----:B------:R-:W-:Y:S08]  /*6fa0*/  BRA.U !UP0, `(.L_x_685) ;  /* 0x0000000108487547 */ /* 0x000ff0000b800000 */
        /* <DEDUP_REMOVED lines=9> */
[----:B------:R-:W0:Y:S01]  /*7040*/  MUFU.RCP R29, R28 ;  /* 0x0000001c001d7308 */ /* 0x000e220000001000 */
[----:B-1----:R-:W-:Y:S01]  /*7050*/  FADD.FTZ R31, -R24, 1 ;  /* 0x3f800000181f7421 */ /* 0x002fe20000010100 */
[----:B------:R-:W-:-:S03]  /*7060*/  FMUL.FTZ R19, R19, R24 ;  /* 0x0000001813137220 */ /* 0x000fc60000410000 */
[----:B------:R-:W-:Y:S01]  /*7070*/  FFMA.FTZ R18, R18, R31, 1 ;  /* 0x3f80000012127423 */ /* 0x000fe2000001001f */
[----:B0-----:R-:W-:Y:S01]  /*7080*/  FADD.FTZ R33, -R29, 1 ;  /* 0x3f8000001d217421 */ /* 0x001fe20000010100 */
[----:B------:R-:W-:Y:S02]  /*7090*/  FMUL.FTZ R44, R44, R29 ;  /* 0x0000001d2c2c7220 */ /* 0x000fe40000410000 */
[----:B------:R-:W-:Y:S01]  /*70a0*/  FMUL.FTZ R19, R19, R18 ;  /* 0x0000001213137220 */ /* 0x000fe20000410000 */
[----:B------:R-:W-:-:S04]  /*70b0*/  FFMA.FTZ R33, R22, R33, 1 ;  /* 0x3f80000016217423 */ /* 0x000fc80000010021 */
[----:B------:R-:W-:-:S07]  /*70c0*/  FMUL.FTZ R44, R44, R33 ;  /* 0x000000212c2c7220 */ /* 0x000fce0000410000 */
.L_x_685:
[----:B------:R-:W-:Y:S01]  /*70d0*/  FFMA.FTZ R18, R47, UR5, R20 ;  /* 0x000000052f127c23 */ /* 0x000fe20008010014 */
[----:B------:R-:W-:Y:S01]  /*70e0*/  BSSY.RECONVERGENT B0, `(.L_x_686) ;  /* 0x0000014000007945 */ /* 0x000fe20003800200 */
[----:B------:R-:W-:Y:S01]  /*70f0*/  FFMA.FTZ R45, R14, R19, -R45 ;  /* 0x000000130e2d7223 */ /* 0x000fe2000001082d */
[----:B------:R-:W-:Y:S02]  /*7100*/  HADD2.F32 R43, -RZ, R43.H1_H1 ;  /* 0x3000002bff2b7230 */ /* 0x000fe40000004100 */
[----:B------:R-:W-:Y:S01]  /*7110*/  FADD.FTZ R23, R17, -UR9 ;  /* 0x8000000911177e21 */ /* 0x000fe20008010000 */
[----:B------:R-:W-:Y:S01]  /*7120*/  FFMA.FTZ R18, R15, R44, -R18 ;  /* 0x0000002c0f127223 */ /* 0x000fe20000010812 */
[----:B------:R-:W-:Y:S06]  /*7130*/  @P0 BRA `(.L_x_687) ;  /* 0x0000000000380947 */ /* 0x000fec0003800000 */
[----:B------:R-:W1:Y:S01]  /*7140*/  LDCU.64 UR16, c[0x0][0x3f8] ;  /* 0x00007f00ff1077ac */ /* 0x000e620008000a00 */
[----:B------:R-:W-:Y:S01]  /*7150*/  MOV R17, R65 ;  /* 0x0000004100117202 */ /* 0x000fe20000000f00 */
[----:B------:R-:W-:Y:S01]  /*7160*/  FMUL.FTZ R45, R45, UR12 ;  /* 0x0000000c2d2d7c20 */ /* 0x000fe20008410000 */
[----:B------:R-:W2:Y:S01]  /*7170*/  LDCU.64 UR18, c[0x0][0x380] ;  /* 0x00007000ff1277ac */ /* 0x000ea20008000a00 */
[----:B-1----:R-:W-:Y:S01]  /*7180*/  IMAD R22, R16, UR16, RZ ;  /* 0x0000001010167c24 */ /* 0x002fe2000f8e02ff */
[----:B------:R-:W-:-:S05]  /*7190*/  MOV R16, R62 ;  /* 0x0000003e00107202 */ /* 0x000fca0000000f00 */
        /* <DEDUP_REMOVED lines=8> */
.L_x_687:
[----:B------:R-:W-:Y:S05]  /*7220*/  BSYNC.RECONVERGENT B0 ;  /* 0x0000000000007941 */ /* 0x000fea0003800200 */
.L_x_686:
[----:B------:R-:W-:Y:S01]  /*7230*/  FMUL.FTZ R23, R23, UR12 ;  /* 0x0000000c17177c20 */ /* 0x000fe20008410000 */
[----:B------:R-:W-:Y:S01]  /*7240*/  FADD.FTZ R43, R43, -UR9 ;  /* 0x800000092b2b7e21 */ /* 0x000fe20008010000 */
[--C-:B-1----:R-:W-:Y:S02]  /*7250*/  HADD2.F32 R17, -RZ, R42.reuse.H0_H0 ;  /* 0x2000002aff117230 */ /* 0x102fe40000004100 */
[----:B------:R-:W-:Y:S02]  /*7260*/  HADD2.F32 R42, -RZ, R42.H1_H1 ;  /* 0x3000002aff2a7230 */ /* 0x000fe40000004100 */
[----:B0-----:R-:W-:Y:S01]  /*7270*/  FFMA.FTZ R33, R23, UR5, R20 ;  /* 0x0000000517217c23 */ /* 0x001fe20008010014 */
[----:B------:R-:W-:Y:S01]  /*7280*/  FMUL.FTZ R43, R43, UR12 ;  /* 0x0000000c2b2b7c20 */ /* 0x000fe20008410000 */
        /* <DEDUP_REMOVED lines=19> */
.L_x_688:
[----:B------:R-:W-:Y:S01]  /*73c0*/  FFMA.FTZ R16, R43, UR5, R20 ;  /* 0x000000052b107c23 */ /* 0x000fe20008010014 */
[----:B------:R-:W-:Y:S01]  /*73d0*/  BSSY.RECONVERGENT B0, `(.L_x_689) ;  /* 0x0000014000007945 */ /* 0x000fe20003800200 */
[----:B------:R-:W-:Y:S01]  /*73e0*/  FFMA.FTZ R33, R14, R17, -R33 ;  /* 0x000000110e217223 */ /* 0x000fe20000010821 */
[----:B------:R-:W-:Y:S01]  /*73f0*/  IADD3 R23, PT, PT, R21, 0x20, RZ ;  /* 0x0000002015177810 */ /* 0x000fe20007ffe0ff */
[----:B------:R-:W-:Y:S01]  /*7400*/  FFMA.FTZ R42, R15, R42, -R16 ;  /* 0x0000002a0f2a7223 */ /* 0x000fe20000010810 */
[----:B------:R-:W-:Y:S01]  /*7410*/  IADD3 R22, PT, PT, R21, 0x28, RZ ;  /* 0x0000002815167810 */ /* 0x000fe20007ffe0ff */
[----:B------:R-:W-:Y:S06]  /*7420*/  @P1 BRA `(.L_x_690) ;  /* 0x0000000000381947 */ /* 0x000fec0003800000 */
[----:B------:R-:W0:Y:S01]  /*7430*/  LDCU.64 UR16, c[0x0][0x3f8] ;  /* 0x00007f00ff1077ac */ /* 0x000e220008000a00 */
[----:B------:R-:W-:Y:S01]  /*7440*/  MOV R16, R62 ;  /* 0x0000003e00107202 */ /* 0x000fe20000000f00 */
[----:B------:R-:W-:Y:S01]  /*7450*/  FMUL.FTZ R33, R33, UR12 ;  /* 0x0000000c21217c20 */ /* 0x000fe20008410000 */
[----:B------:R-:W-:Y:S01]  /*7460*/  MOV R17, R65 ;  /* 0x0000004100117202 */ /* 0x000fe20000000f00 */
[----:B------:R-:W1:Y:S01]  /*7470*/  LDCU.64 UR18, c[0x0][0x380] ;  /* 0x00007000ff1277ac */ /* 0x000e620008000a00 */
[----:B0-----:R-:W-:Y:S02]  /*7480*/  IMAD R2, R2, UR16, RZ ;  /* 0x0000001002027c24 */ /* 0x001fe4000f8e02ff */
[----:B------:R-:W-:-:S04]  /*7490*/  IMAD.WIDE.U32 R16, R25, UR16, R16 ;  /* 0x0000001019107c25 */ /* 0x000fc8000f8e0010 */
[----:B------:R-:W-:Y:S02]  /*74a0*/  IMAD R25, R25, UR17, R2 ;  /* 0x0000001119197c24 */ /* 0x000fe4000f8e0202 */
[----:B------:R-:W-:Y:S01]  /*74b0*/  FMUL.FTZ R2, R42, UR12 ;  /* 0x0000000c2a027c20 */ /* 0x000fe20008410000 */
[----:B-1----:R-:W-:Y:S02]  /*74c0*/  LEA R18, P0, R16, UR18, 0x1 ;  /* 0x0000001210127c11 */ /* 0x002fe4000f8008ff */
[----:B------:R-:W-:Y:S02]  /*74d0*/  IADD3 R25, PT, PT, R17, R25, RZ ;  /* 0x0000001911197210 */ /* 0x000fe40007ffe0ff */
[----:B------:R-:W-:Y:S02]  /*74e0*/  F2FP.F16.F32.PACK_AB R17, R2, R33 ;  /* 0x000000210211723e */ /* 0x000fe400000000ff */
[----:B------:R-:W-:-:S05]  /*74f0*/  LEA.HI.X R19, R16, UR19, R25, 0x1, P0 ;  /* 0x0000001310137c11 */ /* 0x000fca00080f0c19 */
[----:B------:R0:W-:Y:S02]  /*7500*/  STG.E desc[UR10][R18.64], R17 ;  /* 0x0000001112007986 */ /* 0x0001e4000c10190a */
.L_x_690:
[----:B------:R-:W-:Y:S05]  /*7510*/  BSYNC.RECONVERGENT B0 ;  /* 0x0000000000007941 */ /* 0x000fea0003800200 */
.L_x_689:
[--C-:B0-----:R-:W-:Y:S01]  /*7520*/  HADD2.F32 R17, -RZ, R41.reuse.H0_H0 ;  /* 0x20000029ff117230 */ /* 0x101fe20000004100 */
[----:B------:R-:W-:Y:S01]  /*7530*/  ISETP.GE.U32.AND P0, PT, R23, UR14, PT ;  /* 0x0000000e17007c0c */ /* 0x000fe2000bf06070 */
[----:B------:R-:W-:Y:S01]  /*7540*/  HADD2.F32 R41, -RZ, R41.H1_H1 ;  /* 0x30000029ff297230 */ /* 0x000fe20000004100 */
[----:B------:R-:W-:Y:S01]  /*7550*/  ISETP.GE.U32.AND P1, PT, R22, UR14, PT ;  /* 0x0000000e16007c0c */ /* 0x000fe2000bf26070 */
[----:B------:R-:W-:Y:S02]  /*7560*/  HADD2.F32 R32, -RZ, R39.H0_H0 ;  /* 0x20000027ff207230 */ /* 0x000fe40000004100 */
[----:B------:R-:W-:Y:S01]  /*7570*/  FADD.FTZ R18, R17, -UR9 ;  /* 0x8000000911127e21 */ /* 0x000fe20008010000 */
[----:B------:R-:W-:Y:S01]  /*7580*/  SHF.R.S32.HI R16, RZ, 0x1f, R23 ;  /* 0x0000001fff107819 */ /* 0x000fe20000011417 */
[----:B------:R-:W-:Y:S01]  /*7590*/  FADD.FTZ R41, R41, -UR9 ;  /* 0x8000000929297e21 */ /* 0x000fe20008010000 */
[----:B------:R-:W-:Y:S01]  /*75a0*/  SHF.R.S32.HI R2, RZ, 0x1f, R22 ;  /* 0x0000001fff027819 */ /* 0x000fe20000011416 */
[----:B------:R-:W-:Y:S01]  /*75b0*/  FMUL.FTZ R19, R18, UR12 ;  /* 0x0000000c12137c20 */ /* 0x000fe20008410000 */
[--C-:B------:R-:W-:Y:S01]  /*75c0*/  HADD2.F32 R17, -RZ, R40.reuse.H0_H0 ;  /* 0x20000028ff117230 */ /* 0x100fe20000004100 */
[----:B------:R-:W-:Y:S01]  /*75d0*/  ISETP.GE.AND.EX P0, PT, R16, UR15, PT, P0 ;  /* 0x0000000f10007c0c */ /* 0x000fe2000bf06300 */
[----:B------:R-:W-:Y:S01]  /*75e0*/  HADD2.F32 R40, -RZ, R40.H1_H1 ;  /* 0x30000028ff287230 */ /* 0x000fe20000004100 */
[----:B------:R-:W-:Y:S01]  /*75f0*/  ISETP.GE.AND.EX P1, PT, R2, UR15, PT, P1 ;  /* 0x0000000f02007c0c */ /* 0x000fe2000bf26310 */
[----:B------:R-:W-:Y:S01]  /*7600*/  FFMA.FTZ R33, R19, UR5, R20 ;  /* 0x0000000513217c23 */ /* 0x000fe20008010014 */
[----:B------:R-:W-:Y:S01]  /*7610*/  FMUL.FTZ R41, R41, UR12 ;  /* 0x0000000c29297c20 */ /* 0x000fe20008410000 */
[----:B------:R-:W-:Y:S10]  /*7620*/  BRA.U !UP0, `(.L_x_691) ;  /* 0x0000000108487547 */ /* 0x000ff4000b800000 */
        /* <DEDUP_REMOVED lines=18> */
.L_x_691:
[----:B------:R-:W-:Y:S01]  /*7750*/  FFMA.FTZ R18, R41, UR5, R20 ;  /* 0x0000000529127c23 */ /* 0x000fe20008010014 */
[----:B------:R-:W-:Y:S01]  /*7760*/  BSSY.RECONVERGENT B0, `(.L_x_692) ;  /* 0x0000014000007945 */ /* 0x000fe20003800200 */
[----:B------:R-:W-:Y:S01]  /*7770*/  FFMA.FTZ R33, R14, R17, -R33 ;  /* 0x000000110e217223 */ /* 0x000fe20000010821 */
[----:B------:R-:W-:Y:S02]  /*7780*/  HADD2.F32 R39, -RZ, R39.H1_H1 ;  /* 0x30000027ff277230 */ /* 0x000fe40000004100 */
[----:B------:R-:W-:Y:S01]  /*7790*/  FADD.FTZ R32, R32, -UR9 ;  /* 0x8000000920207e21 */ /* 0x000fe20008010000 */
[----:B------:R-:W-:Y:S01]  /*77a0*/  FFMA.FTZ R18, R15, R40, -R18 ;  /* 0x000000280f127223 */ /* 0x000fe20000010812 */
[----:B------:R-:W-:Y:S06]  /*77b0*/  @P0 BRA `(.L_x_693) ;  /* 0x0000000000380947 */ /* 0x000fec0003800000 */
[----:B------:R-:W0:Y:S01]  /*77c0*/  LDCU.64 UR16, c[0x0][0x3f8] ;  /* 0x00007f00ff1077ac */ /* 0x000e220008000a00 */
[----:B------:R-:W-:Y:S01]  /*77d0*/  MOV R17, R65 ;  /* 0x0000004100117202 */ /* 0x000fe20000000f00 */
[----:B------:R-:W1:Y:S01]  /*77e0*/  LDCU.64 UR18, c[0x0][0x380] ;  /* 0x00007000ff1277ac */ /* 0x000e620008000a00 */
[----:B0-----:R-:W-:Y:S01]  /*77f0*/  IMAD R24, R16, UR16, RZ ;  /* 0x0000001010187c24 */ /* 0x001fe2000f8e02ff */
[----:B------:R-:W-:-:S03]  /*7800*/  MOV R16, R62 ;  /* 0x0000003e00107202 */ /* 0x000fc60000000f00 */
[----:B------:R-:W-:Y:S02]  /*7810*/  IMAD R19, R23, UR17, R24 ;  /* 0x0000001117137c24 */ /* 0x000fe4000f8e0218 */
[----:B------:R-:W-:Y:S01]  /*7820*/  FMUL.FTZ R24, R33, UR12 ;  /* 0x0000000c21187c20 */ /* 0x000fe20008410000 */
[----:B------:R-:W-:-:S04]  /*7830*/  IMAD.WIDE.U32 R16, R23, UR16, R16 ;  /* 0x0000001017107c25 */ /* 0x000fc8000f8e0010 */
[----:B------:R-:W-:Y:S01]  /*7840*/  FMUL.FTZ R23, R18, UR12 ;  /* 0x0000000c12177c20 */ /* 0x000fe20008410000 */
[C---:B-1----:R-:W-:Y:S02]  /*7850*/  LEA R18, P0, R16.reuse, UR18, 0x1 ;  /* 0x0000001210127c11 */ /* 0x042fe4000f8008ff */
[----:B------:R-:W-:Y:S02]  /*7860*/  IADD3 R19, PT, PT, R17, R19, RZ ;  /* 0x0000001311137210 */ /* 0x000fe40007ffe0ff */
[----:B------:R-:W-:Y:S02]  /*7870*/  F2FP.F16.F32.PACK_AB R23, R23, R24 ;  /* 0x000000181717723e */ /* 0x000fe400000000ff */
[----:B------:R-:W-:-:S05]  /*7880*/  LEA.HI.X R19, R16, UR19, R19, 0x1, P0 ;  /* 0x0000001310137c11 */ /* 0x000fca00080f0c13 */
[----:B------:R0:W-:Y:S02]  /*7890*/  STG.E desc[UR10][R18.64], R23 ;  /* 0x0000001712007986 */ /* 0x0001e4000c10190a */
.L_x_693:
[----:B------:R-:W-:Y:S05]  /*78a0*/  BSYNC.RECONVERGENT B0 ;  /* 0x0000000000007941 */ /* 0x000fea0003800200 */
.L_x_692:
[----:B0-----:R-:W-:Y:S01]  /*78b0*/  FMUL.FTZ R19, R32, UR12 ;  /* 0x0000000c20137c20 */ /* 0x001fe20008410000 */
        /* <DEDUP_REMOVED lines=24> */
.L_x_694:
        /* <DEDUP_REMOVED lines=13> */
[----:B------:R-:W-:Y:S01]  /*7b10*/  FMUL.FTZ R2, R38, UR12 ;  /* 0x0000000c26027c20 */ /* 0x000fe20008410000 */
[----:B------:R-:W-:-:S04]  /*7b20*/  IMAD.WIDE.U32 R16, R22, UR16, R16 ;  /* 0x0000001016107c25 */ /* 0x000fc8000f8e0010 */
[----:B------:R-:W-:Y:S01]  /*7b30*/  IMAD R19, R22, UR17, R19 ;  /* 0x0000001116137c24 */ /* 0x000fe2000f8e0213 */
[----:B-1----:R-:W-:-:S04]  /*7b40*/  LEA R18, P0, R16, UR18, 0x1 ;  /* 0x0000001210127c11 */ /* 0x002fc8000f8008ff */
[----:B------:R-:W-:Y:S02]  /*7b50*/  IADD3 R19, PT, PT, R17, R19, RZ ;  /* 0x0000001311137210 */ /* 0x000fe40007ffe0ff */
[----:B------:R-:W-:Y:S02]  /*7b60*/  F2FP.F16.F32.PACK_AB R17, R2, R33 ;  /* 0x000000210211723e */ /* 0x000fe400000000ff */
[----:B------:R-:W-:-:S05]  /*7b70*/  LEA.HI.X R19, R16, UR19, R19, 0x1, P0 ;  /* 0x0000001310137c11 */ /* 0x000fca00080f0c13 */
[----:B------:R0:W-:Y:S02]  /*7b80*/  STG.E desc[UR10][R18.64], R17 ;  /* 0x0000001112007986 */ /* 0x0001e4000c10190a */
.L_x_696:
[----:B------:R-:W-:Y:S05]  /*7b90*/  BSYNC.RECONVERGENT B0 ;  /* 0x0000000000007941 */ /* 0x000fea0003800200 */
.L_x_695:
[--C-:B------:R-:W-:Y:S01]  /*7ba0*/  HADD2.F32 R16, -RZ, R37.reuse.H0_H0 ;  /* 0x20000025ff107230 */ /* 0x100fe20000004100 */
[----:B------:R-:W-:Y:S01]  /*7bb0*/  ISETP.GE.U32.AND P0, PT, R24, UR14, PT ;  /* 0x0000000e18007c0c */ /* 0x000fe2000bf06070 */
[----:B------:R-:W-:Y:S01]  /*7bc0*/  HADD2.F32 R37, -RZ, R37.H1_H1 ;  /* 0x30000025ff257230 */ /* 0x000fe20000004100 */
[----:B------:R-:W-:Y:S01]  /*7bd0*/  ISETP.GE.U32.AND P1, PT, R23, UR14, PT ;  /* 0x0000000e17007c0c */ /* 0x000fe2000bf26070 */
[--C-:B0-----:R-:W-:Y:S02]  /*7be0*/  HADD2.F32 R17, -RZ, R36.reuse.H0_H0 ;  /* 0x20000024ff117230 */ /* 0x101fe40000004100 */
        /* <DEDUP_REMOVED lines=30> */
.L_x_697:
        /* <DEDUP_REMOVED lines=9> */
[----:B------:R-:W-:Y:S01]  /*7e60*/  FMUL.FTZ R33, R33, UR12 ;  /* 0x0000000c21217c20 */ /* 0x000fe20008410000 */
[----:B------:R-:W-:Y:S01]  /*7e70*/  MOV R17, R65 ;  /* 0x0000004100117202 */ /* 0x000fe20000000f00 */
[----:B------:R-:W1:Y:S01]  /*7e80*/  LDCU.64 UR18, c[0x0][0x380] ;  /* 0x00007000ff1277ac */ /* 0x000e620008000a00 */
[----:B------:R-:W-:Y:S01]  /*7e90*/  FMUL.FTZ R22, R22, UR12 ;  /* 0x0000000c16167c20 */ /* 0x000fe20008410000 */
[----:B0-----:R-:W-:Y:S02]  /*7ea0*/  IMAD R19, R28, UR16, RZ ;  /* 0x000000101c137c24 */ /* 0x001fe4000f8e02ff */
[----:B------:R-:W-:-:S04]  /*7eb0*/  IMAD.WIDE.U32 R16, R24, UR16, R16 ;  /* 0x0000001018107c25 */ /* 0x000fc8000f8e0010 */
[----:B------:R-:W-:Y:S01]  /*7ec0*/  IMAD R19, R24, UR17, R19 ;  /* 0x0000001118137c24 */ /* 0x000fe2000f8e0213 */
[----:B-1----:R-:W-:-:S04]  /*7ed0*/  LEA R18, P0, R16, UR18, 0x1 ;  /* 0x0000001210127c11 */ /* 0x002fc8000f8008ff */
[----:B------:R-:W-:Y:S02]  /*7ee0*/  IADD3 R19, PT, PT, R17, R19, RZ ;  /* 0x0000001311137210 */ /* 0x000fe40007ffe0ff */
[----:B------:R-:W-:Y:S02]  /*7ef0*/  F2FP.F16.F32.PACK_AB R17, R22, R33 ;  /* 0x000000211611723e */ /* 0x000fe400000000ff */
[----:B------:R-:W-:-:S05]  /*7f00*/  LEA.HI.X R19, R16, UR19, R19, 0x1, P0 ;  /* 0x0000001310137c11 */ /* 0x000fca00080f0c13 */
[----:B------:R0:W-:Y:S02]  /*7f10*/  STG.E desc[UR10][R18.64], R17 ;  /* 0x0000001112007986 */ /* 0x0001e4000c10190a */
.L_x_699:
[----:B------:R-:W-:Y:S05]  /*7f20*/  BSYNC.RECONVERGENT B0 ;  /* 0x0000000000007941 */ /* 0x000fea0003800200 */
.L_x_698:
        /* <DEDUP_REMOVED lines=25> */
.L_x_700:
        /* <DEDUP_REMOVED lines=21> */
.L_x_702:
[----:B------:R-:W-:Y:S05]  /*8210*/  BSYNC.RECONVERGENT B0 ;  /* 0x0000000000007941 */ /* 0x000fea0003800200 */
.L_x_701:
[--C-:B------:R-:W-:Y:S01]  /*8220*/  HADD2.F32 R18, -RZ, R11.reuse.H0_H0 ;  /* 0x2000000bff127230 */ /* 0x100fe20000004100 */
[----:B------:R-:W-:Y:S01]  /*8230*/  ISETP.GE.U32.AND P0, PT, R17, UR14, PT ;  /* 0x0000000e11007c0c */ /* 0x000fe2000bf06070 */
[----:B0-----:R-:W-:Y:S01]  /*8240*/  HADD2.F32 R19, -RZ, R11.H1_H1 ;  /* 0x3000000bff137230 */ /* 0x001fe20000004100 */
        /* <DEDUP_REMOVED lines=32> */
.L_x_703:
        /* <DEDUP_REMOVED lines=12> */
[----:B------:R-:W-:-:S05]  /*8510*/  FMUL.FTZ R3, R3, UR12 ;  /* 0x0000000c03037c20 */ /* 0x000fca0008410000 */
[----:B------:R-:W-:Y:S01]  /*8520*/  F2FP.F16.F32.PACK_AB R3, R3, R4 ;  /* 0x000000040303723e */ /* 0x000fe200000000ff */
[----:B0-----:R-:W-:Y:S02]  /*8530*/  IMAD R32, R32, UR16, RZ ;  /* 0x0000001020207c24 */ /* 0x001fe4000f8e02ff */
[----:B------:R-:W-:-:S04]  /*8540*/  IMAD.WIDE.U32 R18, R17, UR16, R18 ;  /* 0x0000001011127c25 */ /* 0x000fc8000f8e0012 */
[----:B------:R-:W-:Y:S01]  /*8550*/  IMAD R17, R17, UR17, R32 ;  /* 0x0000001111117c24 */ /* 0x000fe2000f8e0220 */
[----:B-1----:R-:W-:-:S04]  /*8560*/  LEA R22, P0, R18, UR18, 0x1 ;  /* 0x0000001212167c11 */ /* 0x002fc8000f8008ff */
[----:B------:R-:W-:-:S04]  /*8570*/  IADD3 R17, PT, PT, R19, R17, RZ ;  /* 0x0000001113117210 */ /* 0x000fc80007ffe0ff */
[----:B------:R-:W-:-:S05]  /*8580*/  LEA.HI.X R23, R18, UR19, R17, 0x1, P0 ;  /* 0x0000001312177c11 */ /* 0x000fca00080f0c11 */
[----:B------:R0:W-:Y:S02]  /*8590*/  STG.E desc[UR10][R22.64], R3 ;  /* 0x0000000316007986 */ /* 0x0001e4000c10190a */
.L_x_705:
[----:B------:R-:W-:Y:S05]  /*85a0*/  BSYNC.RECONVERGENT B0 ;  /* 0x0000000000007941 */ /* 0x000fea0003800200 */
.L_x_704:
[----:B------:R-:W-:Y:S01]  /*85b0*/  FMUL.FTZ R33, R33, UR12 ;  /* 0x0000000c21217c20 */ /* 0x000fe20008410000 */
[----:B------:R-:W-:Y:S01]  /*85c0*/  FADD.FTZ R11, R11, -UR9 ;  /* 0x800000090b0b7e21 */ /* 0x000fe20008010000 */
[--C-:B0-----:R-:W-:Y:S02]  /*85d0*/  HADD2.F32 R3, -RZ, R5.reuse.H0_H0 ;  /* 0x20000005ff037230 */ /* 0x101fe40000004100 */
        /* <DEDUP_REMOVED lines=22> */
.L_x_706:
        /* <DEDUP_REMOVED lines=8> */
[----:B------:R-:W-:Y:S02]  /*87c0*/  MOV R18, R62 ;  /* 0x0000003e00127202 */ /* 0x000fe40000000f00 */
[----:B------:R-:W-:Y:S01]  /*87d0*/  MOV R19, R65 ;  /* 0x0000004100137202 */ /* 0x000fe20000000f00 */
[----:B------:R-:W1:Y:S01]  /*87e0*/  LDCU.64 UR18, c[0x0][0x380] ;  /* 0x00007000ff1277ac */ /* 0x000e620008000a00 */
[----:B0-----:R-:W-:Y:S02]  /*87f0*/  IMAD R5, R2, UR16, RZ ;  /* 0x0000001002057c24 */ /* 0x001fe4000f8e02ff */
[----:B------:R-:W-:Y:S01]  /*8800*/  FMUL.FTZ R2, R22, UR12 ;  /* 0x0000000c16027c20 */ /* 0x000fe20008410000 */
        /* <DEDUP_REMOVED lines=8> */
.L_x_708:
[----:B------:R-:W-:Y:S05]  /*8890*/  BSYNC.RECONVERGENT B0 ;  /* 0x0000000000007941 */ /* 0x000fea0003800200 */
.L_x_707:
[--C-:B0-----:R-:W-:Y:S01]  /*88a0*/  HADD2.F32 R5, -RZ, R6.reuse.H0_H0 ;  /* 0x20000006ff057230 */ /* 0x101fe20000004100 */
[----:B------:R-:W-:Y:S01]  /*88b0*/  ISETP.GE.U32.AND P0, PT, R4, UR14, PT ;  /* 0x0000000e04007c0c */ /* 0x000fe2000bf06070 */
[----:B------:R-:W-:Y:S01]  /*88c0*/  HADD2.F32 R6, -RZ, R6.H1_H1 ;  /* 0x30000006ff067230 */ /* 0x000fe20000004100 */
[----:B------:R-:W-:Y:S01]  /*88d0*/  ISETP.GE.U32.AND P1, PT, R3, UR14, PT ;  /* 0x0000000e03007c0c */ /* 0x000fe2000bf26070 */
[----:B------:R-:W-:Y:S02]  /*88e0*/  HADD2.F32 R29, -RZ, R8.H0_H0 ;  /* 0x20000008ff1d7230 */ /* 0x000fe40000004100 */
[----:B------:R-:W-:Y:S01]  /*88f0*/  FADD.FTZ R11, R5, -UR9 ;  /* 0x80000009050b7e21 */ /* 0x000fe20008010000 */
[----:B------:R-:W-:Y:S01]  /*8900*/  SHF.R.S32.HI R28, RZ, 0x1f, R4 ;  /* 0x0000001fff1c7819 */ /* 0x000fe20000011404 */
[--C-:B------:R-:W-:Y:S01]  /*8910*/  HADD2.F32 R5, -RZ, R7.reuse.H0_H0 ;  /* 0x20000007ff057230 */ /* 0x100fe20000004100 */
[----:B------:R-:W-:Y:S01]  /*8920*/  SHF.R.S32.HI R2, RZ, 0x1f, R3 ;  /* 0x0000001fff027819 */ /* 0x000fe20000011403 */
[----:B------:R-:W-:Y:S01]  /*8930*/  FMUL.FTZ R17, R11, UR12 ;  /* 0x0000000c0b117c20 */ /* 0x000fe20008410000 */
[----:B------:R-:W-:Y:S01]  /*8940*/  FADD.FTZ R11, R6, -UR9 ;  /* 0x80000009060b7e21 */ /* 0x000fe20008010000 */
        /* <DEDUP_REMOVED lines=24> */
.L_x_709:
[----:B------:R-:W-:Y:S01]  /*8ad0*/  FFMA.FTZ R16, R27, UR5, R20 ;  /* 0x000000051b107c23 */ /* 0x000fe20008010014 */
[----:B------:R-:W-:Y:S01]  /*8ae0*/  BSSY.RECONVERGENT B0, `(.L_x_710) ;  /* 0x0000014000007945 */ /* 0x000fe20003800200 */
[----:B------:R-:W-:Y:S02]  /*8af0*/  HADD2.F32 R11, -RZ, R8.H1_H1 ;  /* 0x30000008ff0b7230 */ /* 0x000fe40000004100 */
[----:B------:R-:W-:Y:S01]  /*8b00*/  FFMA.FTZ R25, R14, R5, -R25 ;  /* 0x000000050e197223 */ /* 0x000fe20000010819 */
        /* <DEDUP_REMOVED lines=17> */
.L_x_711:
[----:B------:R-:W-:Y:S05]  /*8c20*/  BSYNC.RECONVERGENT B0 ;  /* 0x0000000000007941 */ /* 0x000fea0003800200 */
.L_x_710:
        /* <DEDUP_REMOVED lines=25> */
.L_x_712:
        /* <DEDUP_REMOVED lines=21> */
.L_x_714:
[----:B------:R-:W-:Y:S05]  /*8f10*/  BSYNC.RECONVERGENT B0 ;  /* 0x0000000000007941 */ /* 0x000fea0003800200 */
.L_x_713:
        /* <DEDUP_REMOVED lines=35> */
.L_x_715:
        /* <DEDUP_REMOVED lines=21> */
.L_x_717:
[----:B------:R-:W-:Y:S05]  /*92a0*/  BSYNC.RECONVERGENT B0 ;  /* 0x0000000000007941 */ /* 0x000fea0003800200 */
.L_x_716:
        /* <DEDUP_REMOVED lines=25> */
.L_x_718:
[----:B------:R-:W-:Y:S01]  /*9440*/  FFMA.FTZ R8, R53, UR5, R20 ;  /* 0x0000000535087c23 */ /* 0x000fe20008010014 */
[----:B------:R-:W-:Y:S01]  /*9450*/  BSSY.RECONVERGENT B0, `(.L_x_719) ;  /* 0x0000014000007945 */ /* 0x000fe20003800200 */
[--C-:B------:R-:W-:Y:S02]  /*9460*/  HADD2.F32 R9, -RZ, R56.reuse.H0_H0 ;  /* 0x20000038ff097230 */ /* 0x100fe40000004100 */
[----:B------:R-:W-:Y:S01]  /*9470*/  FFMA.FTZ R19, R14, R3, -R19 ;  /* 0x000000030e137223 */ /* 0x000fe20000010813 */
[----:B------:R-:W-:Y:S02]  /*9480*/  HADD2.F32 R56, -RZ, R56.H1_H1 ;  /* 0x30000038ff387230 */ /* 0x000fe40000004100 */
[----:B------:R-:W-:Y:S01]  /*9490*/  FFMA.FTZ R8, R15, R6, -R8 ;  /* 0x000000060f087223 */ /* 0x000fe20000010808 */
[----:B------:R-:W-:Y:S06]  /*94a0*/  @P1 BRA `(.L_x_720) ;  /* 0x0000000000381947 */ /* 0x000fec0003800000 */
[----:B------:R-:W0:Y:S01]  /*94b0*/  LDCU.64 UR16, c[0x0][0x3f8] ;  /* 0x00007f00ff1077ac */ /* 0x000e220008000a00 */
[----:B------:R-:W-:Y:S01]  /*94c0*/  MOV R3, R65 ;  /* 0x0000004100037202 */ /* 0x000fe20000000f00 */
[----:B------:R-:W1:Y:S01]  /*94d0*/  LDCU.64 UR18, c[0x0][0x380] ;  /* 0x00007000ff1277ac */ /* 0x000e620008000a00 */
[----:B0-----:R-:W-:Y:S01]  /*94e0*/  IMAD R5, R2, UR16, RZ ;  /* 0x0000001002057c24 */ /* 0x001fe2000f8e02ff */
[----:B------:R-:W-:-:S05]  /*94f0*/  MOV R2, R62 ;  /* 0x0000003e00027202 */ /* 0x000fca0000000f00 */
[----:B------:R-:W-:-:S04]  /*9500*/  IMAD.WIDE.U32 R6, R4, UR16, R2 ;  /* 0x0000001004067c25 */ /* 0x000fc8000f8e0002 */
[----:B------:R-:W-:Y:S02]  /*9510*/  IMAD R3, R4, UR17, R5 ;  /* 0x0000001104037c24 */ /* 0x000fe4000f8e0205 */
[----:B------:R-:W-:Y:S01]  /*9520*/  FMUL.FTZ R5, R19, UR12 ;  /* 0x0000000c13057c20 */ /* 0x000fe20008410000 */
[----:B------:R-:W-:Y:S01]  /*9530*/  FMUL.FTZ R4, R8, UR12 ;  /* 0x0000000c08047c20 */ /* 0x000fe20008410000 */
[----:B-1----:R-:W-:Y:S02]  /*9540*/  LEA R2, P0, R6, UR18, 0x1 ;  /* 0x0000001206027c11 */ /* 0x002fe4000f8008ff */
[----:B------:R-:W-:Y:S02]  /*9550*/  IADD3 R3, PT, PT, R7, R3, RZ ;  /* 0x0000000307037210 */ /* 0x000fe40007ffe0ff */
[----:B------:R-:W-:Y:S02]  /*9560*/  F2FP.F16.F32.PACK_AB R5, R4, R5 ;  /* 0x000000050405723e */ /* 0x000fe400000000ff */
[----:B------:R-:W-:-:S05]  /*9570*/  LEA.HI.X R3, R6, UR19, R3, 0x1, P0 ;  /* 0x0000001306037c11 */ /* 0x000fca00080f0c03 */
[----:B------:R0:W-:Y:S02]  /*9580*/  STG.E desc[UR10][R2.64], R5 ;  /* 0x0000000502007986 */ /* 0x0001e4000c10190a */
.L_x_720:
[----:B------:R-:W-:Y:S05]  /*9590*/  BSYNC.RECONVERGENT B0 ;  /* 0x0000000000007941 */ /* 0x000fea0003800200 */
.L_x_719:
[----:B------:R-:W-:Y:S01]  /*95a0*/  IADD3 R25, PT, PT, R21, 0x70, RZ ;  /* 0x0000007015197810 */ /* 0x000fe20007ffe0ff */
[----:B------:R-:W-:Y:S01]  /*95b0*/  FADD.FTZ R9, R9, -UR9 ;  /* 0x8000000909097e21 */ /* 0x000fe20008010000 */
[----:B------:R-:W-:Y:S01]  /*95c0*/  FADD.FTZ R56, R56, -UR9 ;  /* 0x8000000938387e21 */ /* 0x000fe20008010000 */
[----:B------:R-:W-:Y:S01]  /*95d0*/  HADD2.F32 R22, -RZ, R59.H0_H0 ;  /* 0x2000003bff167230 */ /* 0x000fe20000004100 */
[----:B------:R-:W-:Y:S01]  /*95e0*/  ISETP.GE.U32.AND P0, PT, R25, UR14, PT ;  /* 0x0000000e19007c0c */ /* 0x000fe2000bf06070 */
[--C-:B0-----:R-:W-:Y:S02]  /*95f0*/  HADD2.F32 R3, -RZ, R57.reuse.H0_H0 ;  /* 0x20000039ff037230 */ /* 0x101fe40000004100 */
[----:B------:R-:W-:Y:S01]  /*9600*/  FMUL.FTZ R19, R9, UR12 ;  /* 0x0000000c09137c20 */ /* 0x000fe20008410000 */
[----:B------:R-:W-:Y:S01]  /*9610*/  HADD2.F32 R2, -RZ, R57.H1_H1 ;  /* 0x30000039ff027230 */ /* 0x000fe20000004100 */
[----:B------:R-:W-:Y:S01]  /*9620*/  IADD3 R21, PT, PT, R21, 0x78, RZ ;  /* 0x0000007815157810 */ /* 0x000fe20007ffe0ff */
[----:B------:R-:W-:Y:S01]  /*9630*/  HADD2.F32 R59, -RZ, R59.H1_H1 ;  /* 0x3000003bff3b7230 */ /* 0x000fe20000004100 */
[----:B------:R-:W-:Y:S01]  /*9640*/  SHF.R.S32.HI R18, RZ, 0x1f, R25 ;  /* 0x0000001fff127819 */ /* 0x000fe20000011419 */
        /* <DEDUP_REMOVED lines=20> */
.L_x_721:
[----:B------:R-:W-:Y:S01]  /*9790*/  ISETP.GE.AND.EX P0, PT, R18, UR15, PT, P0 ;  /* 0x0000000f12007c0c */ /* 0x000fe2000bf06300 */
[--C-:B------:R-:W-:Y:S01]  /*97a0*/  FFMA.FTZ R5, R19, UR5, R20.reuse ;  /* 0x0000000513057c23 */ /* 0x100fe20008010014 */
[----:B------:R-:W-:Y:S01]  /*97b0*/  FADD.FTZ R22, R22, -UR9 ;  /* 0x8000000916167e21 */ /* 0x000fe20008010000 */
[----:B------:R-:W-:Y:S01]  /*97c0*/  FADD.FTZ R59, R59, -UR9 ;  /* 0x800000093b3b7e21 */ /* 0x000fe20008010000 */
[----:B------:R-:W-:Y:S01]  /*97d0*/  FFMA.FTZ R4, R23, UR5, R20 ;  /* 0x0000000517047c23 */ /* 0x000fe20008010014 */
[----:B------:R-:W-:Y:S01]  /*97e0*/  BSSY.RECONVERGENT B0, `(.L_x_722) ;  /* 0x0000015000007945 */ /* 0x000fe20003800200 */
[----:B------:R-:W-:Y:S01]  /*97f0*/  ISETP.GE.U32.AND P1, PT, R21, UR14, PT ;  /* 0x0000000e15007c0c */ /* 0x000fe2000bf26070 */
[----:B------:R-:W-:Y:S01]  /*9800*/  FFMA.FTZ R6, R14, R3, -R5 ;  /* 0x000000030e067223 */ /* 0x000fe20000010805 */
[----:B------:R-:W-:Y:S01]  /*9810*/  FMUL.FTZ R9, R22, UR12 ;  /* 0x0000000c16097c20 */ /* 0x000fe20008410000 */
[----:B------:R-:W-:Y:S01]  /*9820*/  FMUL.FTZ R59, R59, UR12 ;  /* 0x0000000c3b3b7c20 */ /* 0x000fe20008410000 */
[----:B------:R-:W-:-:S03]  /*9830*/  FFMA.FTZ R8, R15, R2, -R4 ;  /* 0x000000020f087223 */ /* 0x000fc60000010804 */
        /* <DEDUP_REMOVED lines=15> */
.L_x_723:
[----:B------:R-:W-:Y:S05]  /*9930*/  BSYNC.RECONVERGENT B0 ;  /* 0x0000000000007941 */ /* 0x000fea0003800200 */
.L_x_722:
[--C-:B0-----:R-:W-:Y:S02]  /*9940*/  HADD2.F32 R3, -RZ, R58.reuse.H0_H0 ;  /* 0x2000003aff037230 */ /* 0x101fe40000004100 */
[--C-:B------:R-:W-:Y:S01]  /*9950*/  FFMA.FTZ R11, R9, UR5, R20.reuse ;  /* 0x00000005090b7c23 */ /* 0x100fe20008010014 */
[----:B------:R-:W-:Y:S01]  /*9960*/  FFMA.FTZ R20, R59, UR5, R20 ;  /* 0x000000053b147c23 */ /* 0x000fe20008010014 */
[----:B------:R-:W-:Y:S01]  /*9970*/  SHF.R.S32.HI R10, RZ, 0x1f, R21 ;  /* 0x0000001fff0a7819 */ /* 0x000fe20000011415 */
        /* <DEDUP_REMOVED lines=20> */
.L_x_724:
[----:B------:R-:W-:Y:S01]  /*9ac0*/  ISETP.GE.AND.EX P1, PT, R10, UR15, PT, P1 ;  /* 0x0000000f0a007c0c */ /* 0x000fe2000bf26310 */
[----:B------:R-:W-:Y:S01]  /*9ad0*/  FFMA.FTZ R11, R14, R3, -R11 ;  /* 0x000000030e0b7223 */ /* 0x000fe2000001080b */
[----:B------:R-:W-:Y:S01]  /*9ae0*/  FFMA.FTZ R20, R15, R58, -R20 ;  /* 0x0000003a0f147223 */ /* 0x000fe20000010814 */
[----:B------:R-:W-:Y:S02]  /*9af0*/  BSSY.RECONVERGENT B0, `(.L_x_725) ;  /* 0x000000f000007945 */ /* 0x000fe40003800200 */
[----:B------:R-:W-:Y:S01]  /*9b00*/  FMUL.FTZ R5, R11, UR12 ;  /* 0x0000000c0b057c20 */ /* 0x000fe20008410000 */
[----:B------:R-:W-:-:S07]  /*9b10*/  FMUL.FTZ R20, R20, UR12 ;  /* 0x0000000c14147c20 */ /* 0x000fce0008410000 */
        /* <DEDUP_REMOVED lines=12> */
.L_x_726:
[----:B------:R-:W-:Y:S05]  /*9be0*/  BSYNC.RECONVERGENT B0 ;  /* 0x0000000000007941 */ /* 0x000fea0003800200 */
.L_x_725:
[----:B------:R-:W1:Y:S01]  /*9bf0*/  LDCU UR5, c[0x0][0x410] ;  /* 0x00008200ff0577ac */ /* 0x000e620008000800 */
[----:B------:R-:W1:Y:S01]  /*9c00*/  LDCU UR8, c[0x0][0x3e0] ;  /* 0x00007c00ff0877ac */ /* 0x000e620008000800 */
[----:B------:R-:W-:Y:S02]  /*9c10*/  UIADD3 UR6, UPT, UPT, UR7, UR6, URZ ;  /* 0x0000000607067290 */ /* 0x000fe4000fffe0ff */
[----:B------:R-:W-:Y:S02]  /*9c20*/  UIADD3 UR4, UPT, UPT, UR4, 0x1, URZ ;  /* 0x0000000104047890 */ /* 0x000fe4000fffe0ff */
[----:B-1----:R-:W-:-:S04]  /*9c30*/  UIMAD UR5, UR5, UR8, URZ ;  /* 0x00000008050572a4 */ /* 0x002fc8000f8e02ff */
[----:B------:R-:W-:-:S09]  /*9c40*/  UISETP.GE.AND UP0, UPT, UR6, UR5, UPT ;  /* 0x000000050600728c */ /* 0x000fd2000bf06270 */
[----:B------:R-:W-:Y:S05]  /*9c50*/  BRA.U !UP0, `(.L_x_727) ;  /* 0xffffff65083c7547 */ /* 0x000fea000b83ffff */
.L_x_660:
[----:B------:R-:W1:Y:S01]  /*9c60*/  S2R R9, SR_TID.X ;  /* 0x0000000000097919 */ /* 0x000e620000002100 */
[----:B------:R-:W2:Y:S01]  /*9c70*/  LDC R4, c[0x0][0x370] ;  /* 0x0000dc00ff047b82 */ /* 0x000ea20000000800 */
[----:B------:R-:W-:Y:S07]  /*9c80*/  BSSY.RECONVERGENT B0, `(.L_x_728) ;  /* 0x000000e000007945 */ /* 0x000fee0003800200 */
[----:B------:R-:W3:Y:S08]  /*9c90*/  LDC R7, c[0x0][0x374] ;  /* 0x0000dd00ff077b82 */ /* 0x000ef00000000800 */
[----:B0-----:R-:W0:Y:S01]  /*9ca0*/  LDC.64 R2, c[0x0][0x3c8] ;  /* 0x0000f200ff027b82 */ /* 0x001e220000000a00 */
[----:B--2---:R-:W-:-:S02]  /*9cb0*/  ISETP.NE.AND P0, PT, R4, 0x1, PT ;  /* 0x000000010400780c */ /* 0x004fc40003f05270 */
[----:B-1----:R-:W-:Y:S02]  /*9cc0*/  ISETP.NE.AND P1, PT, R9, RZ, PT ;  /* 0x000000ff0900720c */ /* 0x002fe40003f25270 */
[----:B---3--:R-:W-:-:S04]  /*9cd0*/  SHF.L.U32 R0, R7, 0x1, RZ ;  /* 0x0000000107007819 */ /* 0x008fc800000006ff */
[----:B------:R-:W-:-:S05]  /*9ce0*/  SEL R5, R0, RZ, P0 ;  /* 0x000000ff00057207 */ /* 0x000fca0000000000 */
[----:B0-----:R-:W-:Y:S02]  /*9cf0*/  IMAD.WIDE.U32 R2, R5, 0x4, R2 ;  /* 0x0000000405027825 */ /* 0x001fe400078e0002 */
[----:B------:R-:W-:Y:S05]  /*9d00*/  @P1 BRA `(.L_x_729) ;  /* 0x0000000000141947 */ /* 0x000fea0003800000 */
[----:B------:R-:W-:Y:S01]  /*9d10*/  HFMA2 R5, -RZ, RZ, 0, 5.9604644775390625e-08 ;  /* 0x00000001ff057431 */ /* 0x000fe200000001ff */
[----:B------:R-:W-:Y:S06]  /*9d20*/  MEMBAR.ALL.GPU ;  /* 0x0000000000007992 */ /* 0x000fec000000a000 */
[----:B------:R-:W-:-:S00]  /*9d30*/  ERRBAR ;  /* 0x00000000000079ab */ /* 0x000fc00000000000 */
[----:B------:R-:W-:Y:S06]  /*9d40*/  CGAERRBAR ;  /* 0x00000000000075ab */ /* 0x000fec0000000000 */
[----:B------:R0:W-:Y:S02]  /*9d50*/  REDG.E.ADD.S32.STRONG.GPU desc[UR10][R2.64], R5 ;  /* 0x000000050200798e */ /* 0x0001e4000c12e30a */
.L_x_729:
[----:B------:R-:W-:Y:S05]  /*9d60*/  BSYNC.RECONVERGENT B0 ;  /* 0x0000000000007941 */ /* 0x000fea0003800200 */
.L_x_728:
        /* <DEDUP_REMOVED lines=11> */
.L_x_731:
[----:B------:R-:W2:Y:S04]  /*9e20*/  LDG.E.STRONG.GPU R5, desc[UR10][R2.64] ;  /* 0x0000000a02057981 */ /* 0x000ea8000c1ef900 */
[----:B--2---:R-:W-:Y:S01]  /*9e30*/  CCTL.IVALL ;  /* 0x00000000ff00798f */ /* 0x004fe20002000000 */
[----:B------:R-:W-:Y:S05]  /*9e40*/  YIELD ;  /* 0x0000000000007946 */ /* 0x000fea0003800000 */
[----:B------:R-:W-:-:S13]  /*9e50*/  ISETP.NE.AND P0, PT, R5, R0, PT ;  /* 0x000000000500720c */ /* 0x000fda0003f05270 */
[----:B------:R-:W-:Y:S05]  /*9e60*/  @P0 BRA `(.L_x_731) ;  /* 0xfffffffc00ec0947 */ /* 0x000fea000383ffff */
.L_x_730:
        /* <DEDUP_REMOVED lines=75> */
.L_x_734:
        /* <DEDUP_REMOVED lines=29> */
.L_x_733:
[----:B------:R-:W-:Y:S05]  /*a4f0*/  BSYNC.RECONVERGENT B0 ;  /* 0x0000000000007941 */ /* 0x000fea0003800200 */
.L_x_732:
        /* <DEDUP_REMOVED lines=10> */
.L_x_735:
        /* <DEDUP_REMOVED lines=82> */
.L_x_736:
        /* <DEDUP_REMOVED lines=12> */
.L_x_4893:


//--------------------- .text._Z35group_norm_nhwc_bwd_one_pass_kernelI11Fp16IOFp32WLi256ELi112ELi448EEv26Group_norm_nhwc_bwd_params --------------------------
	.section	.text._Z35group_norm_nhwc_bwd_one_pass_kernelI11Fp16IOFp32WLi256ELi112ELi448EEv26Group_norm_nhwc_bwd_params,"ax",@progbits
	.align	128
        .global         _Z35group_norm_nhwc_bwd_one_pass_kernelI11Fp16IOFp32WLi256ELi112ELi448EEv26Group_norm_nhwc_bwd_params
        .type           _Z35group_norm_nhwc_bwd_one_pass_kernelI11Fp16IOFp32WLi256ELi112ELi448EEv26Group_norm_nhwc_bwd_params,@function
        .size           _Z35group_norm_nhwc_bwd_one_pass_kernelI11Fp16IOFp32WLi256ELi112ELi448EEv26Group_norm_nhwc_bwd_params,(.L_x_4894 - _Z35group_norm_nhwc_bwd_one_pass_kernelI11Fp16IOFp32WLi256ELi112ELi448EEv26Group_norm_nhwc_bwd_params)
        .other          _Z35group_norm_nhwc_bwd_one_pass_kernelI11Fp16IOFp32WLi256ELi112ELi448EEv26Group_norm_nhwc_bwd_params,@"STO_CUDA_ENTRY STV_DEFAULT"
_Z35group_norm_nhwc_bwd_one_pass_kernelI11Fp16IOFp32WLi256ELi112ELi448EEv26Group_norm_nhwc_bwd_params:
.text._Z35group_norm_nhwc_bwd_one_pass_kernelI11Fp16IOFp32WLi256ELi112ELi448EEv26Group_norm_nhwc_bwd_params:
        /* <DEDUP_REMOVED lines=24> */
[----:B------:R-:W-:-:S07]  /*0180*/  LOP3.LUT R0, R0, 0xffff, RZ, 0xc0, !PT ;  /* 0x0000ffff00007812 */ /* 0x000fce00078ec0ff */
.L_x_763:
[----:B0-----:R-:W0:Y:S01]  /*0190*/  LDCU UR14, c[0x0][0x410] ;  /* 0x00008200ff0e77ac */ /* 0x001e220008000800 */
[----:B------:R-:W-:Y:S01]  /*01a0*/  IABS R4, UR8 ;  /* 0x0000000800047c13 */ /* 0x000fe20008000000 */
[----:B------:R-:W-:Y:S01]  /*01b0*/  HFMA2 R82, -RZ, RZ, 0, 0 ;  /* 0x00000000ff527431 */ /* 0x000fe200000001ff */
[----:B------:R-:W-:Y:S01]  /*01c0*/  SHF.R.S32.HI R9, RZ, 0x1f, R52 ;  /* 0x0000001fff097819 */ /* 0x000fe20000011434 */
[----:B------:R-:W-:Y:S01]  /*01d0*/  UMOV UR6, URZ ;  /* 0x000000ff00067c82 */ /* 0x000fe20008000000 */
[----:B------:R-:W-:Y:S01]  /*01e0*/  R2UR UR9, R4 ;  /* 0x00000000040972ca */ /* 0x000fe200000e0000 */
[----:B------:R-:W1:Y:S01]  /*01f0*/  LDCU.128 UR16, c[0x0][0x400] ;  /* 0x00008000ff1077ac */ /* 0x000e620008000c00 */
[C---:B------:R-:W-:Y:S02]  /*0200*/  IADD3 R5, PT, PT, R52.reuse, 0x8, RZ ;  /* 0x0000000834057810 */ /* 0x040fe40007ffe0ff */
[----:B------:R-:W-:Y:S01]  /*0210*/  IADD3 R7, PT, PT, R52, 0x10, RZ ;  /* 0x0000001034077810 */ /* 0x000fe20007ffe0ff */
[----:B------:R-:W-:Y:S01]  /*0220*/  UISETP.GE.AND UP4, UPT, UR8, URZ, UPT ;  /* 0x000000ff0800728c */ /* 0x000fe2000bf86270 */
[----:B------:R-:W-:-:S02]  /*0230*/  SHF.R.S32.HI R11, RZ, 0x1f, R5 ;  /* 0x0000001fff0b7819 */ /* 0x000fc40000011405 */
[----:B------:R-:W-:Y:S02]  /*0240*/  LOP3.LUT R14, R14, 0xfeffffff, RZ, 0xc0, !PT ;  /* 0xfeffffff0e0e7812 */ /* 0x000fe400078ec0ff */
[----:B0-----:R-:W-:Y:S01]  /*0250*/  MOV R2, UR14 ;  /* 0x0000000e00027c02 */ /* 0x001fe20008000f00 */
[----:B------:R-:W-:Y:S02]  /*0260*/  ULOP3.LUT UR12, UR8, UR14, URZ, 0x3c, !UPT ;  /* 0x0000000e080c7292 */ /* 0x000fe4000f8e3cff */
[----:B------:R-:W-:Y:S01]  /*0270*/  UISETP.NE.AND UP0, UPT, UR14, URZ, UPT ;  /* 0x000000ff0e00728c */ /* 0x000fe2000bf05270 */
[----:B------:R-:W-:Y:S02]  /*0280*/  IABS R2, R2 ;  /* 0x0000000200027213 */ /* 0x000fe40000000000 */
[----:B-1----:R-:W-:Y:S02]  /*0290*/  ISETP.GE.U32.AND P0, PT, R52, UR16, PT ;  /* 0x0000001034007c0c */ /* 0x002fe4000bf06070 */
[----:B------:R-:W-:-:S02]  /*02a0*/  R2UR UR13, R2 ;  /* 0x00000000020d72ca */ /* 0x000fc400000e0000 */
[----:B------:R-:W-:Y:S02]  /*02b0*/  ISETP.GE.AND.EX P3, PT, R9, UR17, PT, P0 ;  /* 0x0000001109007c0c */ /* 0x000fe4000bf66300 */
[----:B------:R-:W-:Y:S02]  /*02c0*/  ISETP.GE.U32.AND P0, PT, R5, UR16, PT ;  /* 0x0000001005007c0c */ /* 0x000fe4000bf06070 */
[----:B------:R-:W-:Y:S02]  /*02d0*/  MOV R13, UR18 ;  /* 0x00000012000d7c02 */ /* 0x000fe40008000f00 */
[----:B------:R-:W-:Y:S02]  /*02e0*/  ISETP.GE.AND.EX P4, PT, R11, UR17, PT, P0 ;  /* 0x000000110b007c0c */ /* 0x000fe4000bf86300 */
[----:B------:R-:W-:-:S03]  /*02f0*/  ISETP.GE.U32.AND P0, PT, R7, UR16, PT ;  /* 0x0000001007007c0c */ /* 0x000fc6000bf06070 */
[----:B------:R-:W0:Y:S02]  /*0300*/  I2F.RP R2, UR13 ;  /* 0x0000000d00027d06 */ /* 0x000e240008209400 */
[----:B------:R-:W1:Y:S01]  /*0310*/  @!P3 LDC.64 R16, c[0x0][0x398] ;  /* 0x0000e600ff10bb82 */ /* 0x000e620000000a00 */
[----:B------:R-:W-:-:S04]  /*0320*/  @P3 LOP3.LUT R14, R14, 0x1000000, RZ, 0xfc, !PT ;  /* 0x010000000e0e3812 */ /* 0x000fc800078efcff */
[----:B------:R-:W-:-:S03]  /*0330*/  LOP3.LUT R14, R14, 0xff7fffff, RZ, 0xc0, !PT ;  /* 0xff7fffff0e0e7812 */ /* 0x000fc600078ec0ff */
[----:B------:R-:W2:Y:S01]  /*0340*/  @!P3 LDC.64 R70, c[0x0][0x3a0] ;  /* 0x0000e800ff46bb82 */ /* 0x000ea20000000a00 */
[----:B------:R-:W-:Y:S01]  /*0350*/  @P4 LOP3.LUT R14, R14, 0x800000, RZ, 0xfc, !PT ;  /* 0x008000000e0e4812 */ /* 0x000fe200078efcff */
[----:B0-----:R-:W0:Y:S03]  /*0360*/  MUFU.RCP R2, R2 ;  /* 0x0000000200027308 */ /* 0x001e260000001000 */
[----:B------:R-:W-:-:S03]  /*0370*/  LOP3.LUT R14, R14, 0xffbfffff, RZ, 0xc0, !PT ;  /* 0xffbfffff0e0e7812 */ /* 0x000fc600078ec0ff */
[----:B------:R-:W3:Y:S08]  /*0380*/  @!P4 LDC.64 R18, c[0x0][0x3f8] ;  /* 0x0000fe00ff12cb82 */ /* 0x000ef00000000a00 */
[----:B------:R-:W4:Y:S01]  /*0390*/  @!P4 LDC.64 R68, c[0x0][0x3a0] ;  /* 0x0000e800ff44cb82 */ /* 0x000f220000000a00 */
[----:B0-----:R-:W-:-:S06]  /*03a0*/  IADD3 R3, PT, PT, R2, 0xffffffe, RZ ;  /* 0x0ffffffe02037810 */ /* 0x001fcc0007ffe0ff */
[----:B------:R-:W0:Y:S02]  /*03b0*/  F2I.FTZ.U32.TRUNC.NTZ R3, R3 ;  /* 0x0000000300037305 */ /* 0x000e24000021f000 */
[----:B0-----:R-:W-:Y:S02]  /*03c0*/  R2UR UR7, R3 ;  /* 0x00000000030772ca */ /* 0x001fe400000e0000 */
[----:B------:R-:W0:Y:S11]  /*03d0*/  @!P3 LDC.64 R2, c[0x0][0x3f8] ;  /* 0x0000fe00ff02bb82 */ /* 0x000e360000000a00 */
        /* <DEDUP_REMOVED lines=21> */
[----:B------:R-:W-:Y:S01]  /*0530*/  IADD3 R38, P1, PT, R0, UR5, RZ ;  /* 0x0000000500267c10 */ /* 0x000fe2000ff3e0ff */
[----:B------:R-:W4:Y:S01]  /*0540*/  LDCU.U8 UR9, c[0x0][0x414] ;  /* 0x00008280ff0977ac */ /* 0x000f220008000000 */
[----:B------:R-:W-:Y:S01]  /*0550*/  MOV R0, UR5 ;  /* 0x0000000500007c02 */ /* 0x000fe20008000f00 */
[----:B------:R-:W-:-:S03]  /*0560*/  USHF.R.S32.HI UR5, URZ, 0x1f, UR7 ;  /* 0x0000001fff057899 */ /* 0x000fc60008011407 */
[----:B------:R-:W-:Y:S01]  /*0570*/  LEA.HI.X.SX32 R39, R0, RZ, 0x1, P1 ;  /* 0x000000ff00277211 */ /* 0x000fe200008f0eff */
[----:B0-----:R-:W-:Y:S01]  /*0580*/  @!P3 IMAD R0, R9, R2, RZ ;  /* 0x000000020900b224 */ /* 0x001fe200078e02ff */
[C---:B------:R-:W-:Y:S01]  /*0590*/  IADD3 R9, PT, PT, R52.reuse, 0x18, RZ ;  /* 0x0000001834097810 */ /* 0x040fe20007ffe0ff */
[----:B------:R-:W-:Y:S01]  /*05a0*/  UIMAD UR5, UR5, UR18, URZ ;  /* 0x00000012050572a4 */ /* 0x000fe2000f8e02ff */
[----:B------:R-:W-:Y:S01]  /*05b0*/  IMAD.WIDE.U32 R38, R13, UR7, R38 ;  /* 0x000000070d267c25 */ /* 0x000fe2000f8e0026 */
[----:B------:R-:W-:Y:S02]  /*05c0*/  SHF.R.S32.HI R13, RZ, 0x1f, R7 ;  /* 0x0000001fff0d7819 */ /* 0x000fe40000011407 */
[----:B------:R-:W-:Y:S01]  /*05d0*/  UIMAD UR5, UR7, UR19, UR5 ;  /* 0x00000013070572a4 */ /* 0x000fe2000f8e0205 */
[----:B------:R-:W-:Y:S01]  /*05e0*/  @!P3 IMAD R15, R52, R3, R0 ;  /* 0x00000003340fb224 */ /* 0x000fe200078e0200 */
[----:B------:R-:W-:Y:S01]  /*05f0*/  @!P3 MOV R36, R38 ;  /* 0x000000260024b202 */ /* 0x000fe20000000f00 */
[----:B---3--:R-:W-:Y:S01]  /*0600*/  @!P4 IMAD R0, R11, R18, RZ ;  /* 0x000000120b00c224 */ /* 0x008fe200078e02ff */
[----:B------:R-:W-:Y:S01]  /*0610*/  ISETP.GE.AND.EX P6, PT, R13, UR17, PT, P0 ;  /* 0x000000110d007c0c */ /* 0x000fe2000bfc6300 */
[----:B------:R-:W0:Y:S01]  /*0620*/  LDCU.64 UR6, c[0x0][0x3b8] ;  /* 0x00007700ff0677ac */ /* 0x000e220008000a00 */
[----:B------:R-:W-:-:S02]  /*0630*/  IADD3 R37, PT, PT, R39, UR5, RZ ;  /* 0x0000000527257c10 */ /* 0x000fc4000fffe0ff */
[----:B------:R-:W-:Y:S02]  /*0640*/  ISETP.GE.U32.AND P0, PT, R9, UR16, PT ;  /* 0x0000001009007c0c */ /* 0x000fe4000bf06070 */
[C---:B------:R-:W-:Y:S01]  /*0650*/  IADD3 R11, PT, PT, R52.reuse, 0x20, RZ ;  /* 0x00000020340b7810 */ /* 0x040fe20007ffe0ff */
[----:B------:R-:W-:-:S05]  /*0660*/  @!P3 IMAD.WIDE.U32 R2, R52, R2, R36 ;  /* 0x000000023402b225 */ /* 0x000fca00078e0024 */
[----:B------:R-:W-:Y:S01]  /*0670*/  @!P3 IADD3 R3, PT, PT, R3, R15, RZ ;  /* 0x0000000f0303b210 */ /* 0x000fe20007ffe0ff */
[----:B------:R-:W3:Y:S01]  /*0680*/  @!P6 LDC.64 R22, c[0x0][0x3f8] ;  /* 0x0000fe00ff16eb82 */ /* 0x000ee20000000a00 */
[C---:B------:R-:W-:Y:S02]  /*0690*/  @!P3 SHF.L.U32 R65, R2.reuse, 0x1, RZ ;  /* 0x000000010241b819 */ /* 0x040fe400000006ff */
[----:B------:R-:W-:Y:S02]  /*06a0*/  @!P3 SHF.L.U64.HI R2, R2, 0x1, R3 ;  /* 0x000000010202b819 */ /* 0x000fe40000010203 */
[C---:B-1----:R-:W-:Y:S02]  /*06b0*/  @!P3 IADD3 R64, P2, PT, R65.reuse, R16, RZ ;  /* 0x000000104140b210 */ /* 0x042fe40007f5e0ff */
[----:B------:R-:W-:Y:S01]  /*06c0*/  @P6 LOP3.LUT R14, R14, 0x400000, RZ, 0xfc, !PT ;  /* 0x004000000e0e6812 */ /* 0x000fe200078efcff */
[----:B------:R-:W1:Y:S01]  /*06d0*/  @!P6 LDC.64 R66, c[0x0][0x3a0] ;  /* 0x0000e800ff42eb82 */ /* 0x000e620000000a00 */
[----:B--2---:R-:W-:-:S02]  /*06e0*/  @!P3 IADD3 R70, P1, PT, R65, R70, RZ ;  /* 0x000000464146b210 */ /* 0x004fc40007f3e0ff */
[----:B------:R-:W-:Y:S02]  /*06f0*/  @!P3 IADD3.X R65, PT, PT, R2, R17, RZ, P2, !PT ;  /* 0x000000110241b210 */ /* 0x000fe400017fe4ff */
[----:B------:R-:W-:Y:S02]  /*0700*/  LOP3.LUT P2, RZ, R14, 0x800000, RZ, 0xc0, !PT ;  /* 0x008000000eff7812 */ /* 0x000fe4000784c0ff */
[----:B------:R-:W-:Y:S01]  /*0710*/  SHF.R.S32.HI R15, RZ, 0x1f, R9 ;  /* 0x0000001fff0f7819 */ /* 0x000fe20000011409 */
[----:B------:R-:W2:Y:S01]  /*0720*/  @!P6 LDC.64 R24, c[0x0][0x398] ;  /* 0x0000e600ff18eb82 */ /* 0x000ea20000000a00 */
[----:B------:R-:W-:Y:S02]  /*0730*/  @!P3 IADD3.X R71, PT, PT, R2, R71, RZ, P1, !PT ;  /* 0x000000470247b210 */ /* 0x000fe40000ffe4ff */
[----:B------:R-:W-:Y:S02]  /*0740*/  ISETP.GE.AND.EX P5, PT, R15, UR17, PT, P0 ;  /* 0x000000110f007c0c */ /* 0x000fe4000bfa6300 */
[----:B------:R-:W-:-:S02]  /*0750*/  ISETP.GE.U32.AND P0, PT, R11, UR16, PT ;  /* 0x000000100b007c0c */ /* 0x000fc4000bf06070 */
[----:B------:R-:W-:Y:S01]  /*0760*/  SHF.R.S32.HI R17, RZ, 0x1f, R11 ;  /* 0x0000001fff117819 */ /* 0x000fe2000001140b */
[----:B---3--:R-:W-:Y:S01]  /*0770*/  @!P6 IMAD R4, R13, R22, RZ ;  /* 0x000000160d04e224 */ /* 0x008fe200078e02ff */
[----:B------:R-:W-:Y:S01]  /*0780*/  LOP3.LUT R14, R14, 0xffdfffff, RZ, 0xc0, !PT ;  /* 0xffdfffff0e0e7812 */ /* 0x000fe200078ec0ff */
[----:B------:R-:W3:Y:S01]  /*0790*/  @!P2 LDC.64 R20, c[0x0][0x398] ;  /* 0x0000e600ff14ab82 */ /* 0x000ee20000000a00 */
[----:B------:R-:W-:Y:S01]  /*07a0*/  @!P2 MOV R2, R38 ;  /* 0x000000260002a202 */ /* 0x000fe20000000f00 */
[----:B------:R-:W-:Y:S01]  /*07b0*/  @!P2 IMAD R19, R5, R19, R0 ;  /* 0x000000130513a224 */ /* 0x000fe200078e0200 */
[----:B------:R-:W-:Y:S02]  /*07c0*/  @!P2 MOV R3, R37 ;  /* 0x000000250003a202 */ /* 0x000fe40000000f00 */
[----:B------:R-:W-:Y:S02]  /*07d0*/  ISETP.GE.AND.EX P4, PT, R17, UR17, PT, P0 ;  /* 0x0000001111007c0c */ /* 0x000fe4000bf86300 */
[----:B------:R-:W-:Y:S01]  /*07e0*/  @P5 LOP3.LUT R14, R14, 0x200000, RZ, 0xfc, !PT ;  /* 0x002000000e0e5812 */ /* 0x000fe200078efcff */
[----:B------:R-:W-:Y:S01]  /*07f0*/  @!P2 IMAD.WIDE.U32 R2, R5, R18, R2 ;  /* 0x000000120502a225 */ /* 0x000fe200078e0002 */
[----:B------:R-:W0:Y:S01]  /*0800*/  @!P5 LDC.64 R26, c[0x0][0x3f8] ;  /* 0x0000fe00ff1adb82 */ /* 0x000e220000000a00 */
[----:B------:R-:W-:-:S02]  /*0810*/  IADD3 R5, PT, PT, R52, 0x28, RZ ;  /* 0x0000002834057810 */ /* 0x000fc40007ffe0ff */
[----:B------:R-:W-:Y:S02]  /*0820*/  LOP3.LUT R14, R14, 0xffefffff, RZ, 0xc0, !PT ;  /* 0xffefffff0e0e7812 */ /* 0x000fe400078ec0ff */
[----:B------:R-:W-:Y:S01]  /*0830*/  @!P2 IADD3 R3, PT, PT, R3, R19, RZ ;  /* 0x000000130303a210 */ /* 0x000fe20007ffe0ff */
[----:B------:R-:W-:Y:S01]  /*0840*/  @!P6 IMAD R19, R7, R23, R4 ;  /* 0x000000170713e224 */ /* 0x000fe200078e0204 */
[C---:B------:R-:W-:Y:S01]  /*0850*/  @!P2 SHF.L.U32 R63, R2.reuse, 0x1, RZ ;  /* 0x00000001023fa819 */ /* 0x040fe200000006ff */
[----:B------:R-:W2:Y:S01]  /*0860*/  @!P5 LDC.64 R46, c[0x0][0x3a0] ;  /* 0x0000e800ff2edb82 */ /* 0x000ea20000000a00 */
[----:B------:R-:W-:Y:S02]  /*0870*/  @!P2 SHF.L.U64.HI R0, R2, 0x1, R3 ;  /* 0x000000010200a819 */ /* 0x000fe40000010203 */
[----:B------:R-:W-:Y:S02]  /*0880*/  @!P6 MOV R2, R38 ;  /* 0x000000260002e202 */ /* 0x000fe40000000f00 */
[----:B------:R-:W-:-:S02]  /*0890*/  @!P6 MOV R3, R37 ;  /* 0x000000250003e202 */ /* 0x000fc40000000f00 */
[----:B----4-:R-:W-:Y:S01]  /*08a0*/  @!P2 IADD3 R68, P0, PT, R63, R68, RZ ;  /* 0x000000443f44a210 */ /* 0x010fe20007f1e0ff */
[----:B------:R-:W4:Y:S01]  /*08b0*/  @!P4 LDC.64 R58, c[0x0][0x3a0] ;  /* 0x0000e800ff3acb82 */ /* 0x000f220000000a00 */
[----:B------:R-:W-:Y:S01]  /*08c0*/  ISETP.GE.U32.AND P1, PT, R5, UR16, PT ;  /* 0x0000001005007c0c */ /* 0x000fe2000bf26070 */
[----:B------:R-:W-:Y:S01]  /*08d0*/  @!P6 IMAD.WIDE.U32 R2, R7, R22, R2 ;  /* 0x000000160702e225 */ /* 0x000fe200078e0002 */
[----:B------:R-:W-:Y:S02]  /*08e0*/  @!P2 IADD3.X R69, PT, PT, R0, R69, RZ, P0, !PT ;  /* 0x000000450045a210 */ /* 0x000fe400007fe4ff */
[----:B---3--:R-:W-:Y:S02]  /*08f0*/  @!P2 IADD3 R62, P0, PT, R63, R20, RZ ;  /* 0x000000143f3ea210 */ /* 0x008fe40007f1e0ff */
[----:B------:R-:W-:Y:S01]  /*0900*/  SHF.R.S32.HI R13, RZ, 0x1f, R5 ;  /* 0x0000001fff0d7819 */ /* 0x000fe20000011405 */
[----:B------:R-:W3:Y:S01]  /*0910*/  @!P4 LDC.64 R22, c[0x0][0x3f8] ;  /* 0x0000fe00ff16cb82 */ /* 0x000ee20000000a00 */
[----:B------:R-:W-:-:S02]  /*0920*/  @!P6 IADD3 R3, PT, PT, R3, R19, RZ ;  /* 0x000000130303e210 */ /* 0x000fc40007ffe0ff */
[----:B------:R-:W-:Y:S02]  /*0930*/  @!P2 IADD3.X R63, PT, PT, R0, R21, RZ, P0, !PT ;  /* 0x00000015003fa210 */ /* 0x000fe400007fe4ff */
[----:B------:R-:W-:Y:S02]  /*0940*/  ISETP.GE.AND.EX P3, PT, R13, UR17, PT, P1 ;  /* 0x000000110d007c0c */ /* 0x000fe4000bf66310 */
[C---:B------:R-:W-:Y:S01]  /*0950*/  @!P6 SHF.L.U32 R61, R2.reuse, 0x1, RZ ;  /* 0x00000001023de819 */ /* 0x040fe200000006ff */
[----:B------:R-:W4:Y:S01]  /*0960*/  @!P5 LDC.64 R18, c[0x0][0x398] ;  /* 0x0000e600ff12db82 */ /* 0x000f220000000a00 */
[----:B------:R-:W-:Y:S01]  /*0970*/  @!P6 SHF.L.U64.HI R0, R2, 0x1, R3 ;  /* 0x000000010200e819 */ /* 0x000fe20000010203 */
[----:B0-----:R-:W-:Y:S01]  /*0980*/  @!P5 IMAD R2, R15, R26, RZ ;  /* 0x0000001a0f02d224 */ /* 0x001fe200078e02ff */
[----:B------:R-:W-:Y:S02]  /*0990*/  @!P5 MOV R3, R37 ;  /* 0x000000250003d202 */ /* 0x000fe40000000f00 */
[----:B-1----:R-:W-:Y:S01]  /*09a0*/  @!P6 IADD3 R66, P0, PT, R61, R66, RZ ;  /* 0x000000423d42e210 */ /* 0x002fe20007f1e0ff */
[----:B------:R-:W-:Y:S01]  /*09b0*/  @!P5 IMAD R7, R9, R27, R2 ;  /* 0x0000001b0907d224 */ /* 0x000fe200078e0202 */
[----:B------:R-:W-:-:S02]  /*09c0*/  @!P5 MOV R2, R38 ;  /* 0x000000260002d202 */ /* 0x000fc40000000f00 */
[----:B------:R-:W-:Y:S01]  /*09d0*/  @!P6 IADD3.X R67, PT, PT, R0, R67, RZ, P0, !PT ;  /* 0x000000430043e210 */ /* 0x000fe200007fe4ff */
[----:B------:R-:W0:Y:S01]  /*09e0*/  @!P3 LDC.64 R20, c[0x0][0x3f8] ;  /* 0x0000fe00ff14bb82 */ /* 0x000e220000000a00 */
[----:B--2---:R-:W-:Y:S01]  /*09f0*/  @!P6 IADD3 R60, P0, PT, R61, R24, RZ ;  /* 0x000000183d3ce210 */ /* 0x004fe20007f1e0ff */
[----:B------:R-:W-:Y:S01]  /*0a00*/  @!P5 IMAD.WIDE.U32 R2, R9, R26, R2 ;  /* 0x0000001a0902d225 */ /* 0x000fe200078e0002 */
[----:B------:R-:W-:Y:S02]  /*0a10*/  @P4 LOP3.LUT R14, R14, 0x100000, RZ, 0xfc, !PT ;  /* 0x001000000e0e4812 */ /* 0x000fe400078efcff */
[----:B------:R-:W-:Y:S01]  /*0a20*/  @!P6 IADD3.X R61, PT, PT, R0, R25, RZ, P0, !PT ;  /* 0x00000019003de210 */ /* 0x000fe200007fe4ff */
[----:B---3--:R-:W-:Y:S01]  /*0a30*/  @!P4 IMAD R4, R17, R22, RZ ;  /* 0x000000161104c224 */ /* 0x008fe200078e02ff */
[----:B------:R-:W-:Y:S01]  /*0a40*/  @!P5 IADD3 R3, PT, PT, R3, R7, RZ ;  /* 0x000000070303d210 */ /* 0x000fe20007ffe0ff */
[----:B------:R-:W1:Y:S01]  /*0a50*/  @!P4 LDC.64 R16, c[0x0][0x398] ;  /* 0x0000e600ff10cb82 */ /* 0x000e620000000a00 */
[C---:B------:R-:W-:Y:S01]  /*0a60*/  @!P5 SHF.L.U32 R35, R2.reuse, 0x1, RZ ;  /* 0x000000010223d819 */ /* 0x040fe200000006ff */
[----:B------:R-:W-:Y:S01]  /*0a70*/  @!P4 IMAD R7, R11, R23, R4 ;  /* 0x000000170b07c224 */ /* 0x000fe200078e0204 */
[----:B------:R-:W-:-:S02]  /*0a80*/  @!P5 SHF.L.U64.HI R0, R2, 0x1, R3 ;  /* 0x000000010200d819 */ /* 0x000fc40000010203 */
[----:B------:R-:W-:Y:S02]  /*0a90*/  @!P4 MOV R2, R38 ;  /* 0x000000260002c202 */ /* 0x000fe40000000f00 */
[----:B------:R-:W-:Y:S01]  /*0aa0*/  @!P4 MOV R3, R37 ;  /* 0x000000250003c202 */ /* 0x000fe20000000f00 */
[----:B------:R-:W2:Y:S01]  /*0ab0*/  @!P3 LDC.64 R56, c[0x0][0x3a0] ;  /* 0x0000e800ff38bb82 */ /* 0x000ea20000000a00 */
[----:B------:R-:W-:Y:S02]  /*0ac0*/  @!P5 IADD3 R46, P0, PT, R35, R46, RZ ;  /* 0x0000002e232ed210 */ /* 0x000fe40007f1e0ff */
[----:B------:R-:W-:Y:S01]  /*0ad0*/  LOP3.LUT R14, R14, 0xfff7ffff, RZ, 0xc0, !PT ;  /* 0xfff7ffff0e0e7812 */ /* 0x000fe200078ec0ff */
[----:B------:R-:W-:Y:S01]  /*0ae0*/  @!P4 IMAD.WIDE.U32 R2, R11, R22, R2 ;  /* 0x000000160b02c225 */ /* 0x000fe200078e0002 */
[C---:B------:R-:W-:Y:S02]  /*0af0*/  @!P5 IADD3.X R47, PT, PT, R0.reuse, R47, RZ, P0, !PT ;  /* 0x0000002f002fd210 */ /* 0x040fe400007fe4ff */
[----:B----4-:R-:W-:Y:S01]  /*0b00*/  @!P5 IADD3 R34, P0, PT, R35, R18, RZ ;  /* 0x000000122322d210 */ /* 0x010fe20007f1e0ff */
[----:B------:R-:W3:Y:S01]  /*0b10*/  @!P3 LDC.64 R10, c[0x0][0x398] ;  /* 0x0000e600ff0abb82 */ /* 0x000ee20000000a00 */
[----:B------:R-:W-:Y:S01]  /*0b20*/  @!P4 IADD3 R3, PT, PT, R3, R7, RZ ;  /* 0x000000070303c210 */ /* 0x000fe20007ffe0ff */
[----:B0-----:R-:W-:Y:S01]  /*0b30*/  @!P3 IMAD R4, R13, R20, RZ ;  /* 0x000000140d04b224 */ /* 0x001fe200078e02ff */
[----:B------:R-:W-:-:S02]  /*0b40*/  @!P5 IADD3.X R35, PT, PT, R0, R19, RZ, P0, !PT ;  /* 0x000000130023d210 */ /* 0x000fc400007fe4ff */
[C---:B------:R-:W-:Y:S01]  /*0b50*/  @!P4 SHF.L.U32 R9, R2.reuse, 0x1, RZ ;  /* 0x000000010209c819 */ /* 0x040fe200000006ff */
[----:B------:R-:W-:Y:S01]  /*0b60*/  @!P3 IMAD R7, R5, R21, R4 ;  /* 0x000000150507b224 */ /* 0x000fe200078e0204 */
[----:B------:R-:W-:Y:S02]  /*0b70*/  @!P4 SHF.L.U64.HI R0, R2, 0x1, R3 ;  /* 0x000000010200c819 */ /* 0x000fe40000010203 */
[----:B------:R-:W-:Y:S02]  /*0b80*/  @!P3 MOV R2, R38 ;  /* 0x000000260002b202 */ /* 0x000fe40000000f00 */
[----:B------:R-:W-:Y:S02]  /*0b90*/  @!P3 MOV R3, R37 ;  /* 0x000000250003b202 */ /* 0x000fe40000000f00 */
[----:B------:R-:W-:Y:S02]  /*0ba0*/  @!P4 IADD3 R58, P0, PT, R9, R58, RZ ;  /* 0x0000003a093ac210 */ /* 0x000fe40007f1e0ff */
[----:B------:R-:W-:Y:S01]  /*0bb0*/  @P3 LOP3.LUT R14, R14, 0x80000, RZ, 0xfc, !PT ;  /* 0x000800000e0e3812 */ /* 0x000fe200078efcff */
[----:B------:R-:W-:Y:S01]  /*0bc0*/  @!P3 IMAD.WIDE.U32 R2, R5, R20, R2 ;  /* 0x000000140502b225 */ /* 0x000fe200078e0002 */
[----:B------:R-:W-:-:S02]  /*0bd0*/  @!P4 IADD3.X R59, PT, PT, R0, R59, RZ, P0, !PT ;  /* 0x0000003b003bc210 */ /* 0x000fc400007fe4ff */
[----:B-1----:R-:W-:Y:S02]  /*0be0*/  @!P4 IADD3 R8, P0, PT, R9, R16, RZ ;  /* 0x000000100908c210 */ /* 0x002fe40007f1e0ff */
[----:B------:R-:W-:Y:S02]  /*0bf0*/  @!P3 IADD3 R3, PT, PT, R3, R7, RZ ;  /* 0x000000070303b210 */ /* 0x000fe40007ffe0ff */
[----:B------:R-:W-:Y:S02]  /*0c00*/  @!P3 SHF.L.U32 R33, R2, 0x1, RZ ;  /* 0x000000010221b819 */ /* 0x000fe400000006ff */
[----:B------:R-:W-:Y:S02]  /*0c10*/  @!P4 IADD3.X R9, PT, PT, R0, R17, RZ, P0, !PT ;  /* 0x000000110009c210 */ /* 0x000fe400007fe4ff */
[----:B------:R-:W-:Y:S02]  /*0c20*/  @!P3 SHF.L.U64.HI R2, R2, 0x1, R3 ;  /* 0x000000010202b819 */ /* 0x000fe40000010203 */
[----:B--2---:R-:W-:-:S02]  /*0c30*/  @!P3 IADD3 R56, P0, PT, R33, R56, RZ ;  /* 0x000000382138b210 */ /* 0x004fc40007f1e0ff */
[----:B------:R-:W-:Y:S02]  /*0c40*/  IADD3 R5, PT, PT, R52, 0x30, RZ ;  /* 0x0000003034057810 */ /* 0x000fe40007ffe0ff */
[C---:B------:R-:W-:Y:S02]  /*0c50*/  @!P3 IADD3.X R57, PT, PT, R2.reuse, R57, RZ, P0, !PT ;  /* 0x000000390239b210 */ /* 0x040fe400007fe4ff */
[----:B---3--:R-:W-:Y:S02]  /*0c60*/  @!P3 IADD3 R32, P0, PT, R33, R10, RZ ;  /* 0x0000000a2120b210 */ /* 0x008fe40007f1e0ff */
[----:B------:R-:W-:Y:S02]  /*0c70*/  SHF.R.S32.HI R3, RZ, 0x1f, R5 ;  /* 0x0000001fff037819 */ /* 0x000fe40000011405 */
[----:B------:R-:W-:Y:S02]  /*0c80*/  @!P3 IADD3.X R33, PT, PT, R2, R11, RZ, P0, !PT ;  /* 0x0000000b0221b210 */ /* 0x000fe400007fe4ff */
[----:B------:R-:W-:-:S02]  /*0c90*/  ISETP.GE.U32.AND P0, PT, R5, UR16, PT ;  /* 0x0000001005007c0c */ /* 0x000fc4000bf06070 */
        /* <DEDUP_REMOVED lines=72> */
[C---:B------:R-:W-:Y:S01]  /*1120*/  @!P1 IMAD R7, R5.reuse, R7, R0 ;  /* 0x0000000705079224 */ /* 0x040fe200078e0200 */
[----:B------:R-:W-:Y:S01]  /*1130*/  P2R R0, PR, RZ, 0x2 ;  /* 0x00000002ff007803 */ /* 0x000fe20000000000 */
        /* <DEDUP_REMOVED lines=14> */
[----:B------:R-:W-:-:S04]  /*1220*/  @P2 LOP3.LUT R14, R14, 0x4000, RZ, 0xfc, !PT ;  /* 0x000040000e0e2812 */ /* 0x000fc800078efcff */
[----:B------:R-:W-:-:S03]  /*1230*/  LOP3.LUT R14, R14, 0xffffdfff, RZ, 0xc0, !PT ;  /* 0xffffdfff0e0e7812 */ /* 0x000fc600078ec0ff */
[----:B------:R-:W1:Y:S01]  /*1240*/  @!P2 LDC.64 R48, c[0x0][0x3a0] ;  /* 0x0000e800ff30ab82 */ /* 0x000e620000000a00 */
[----:B0-----:R-:W-:Y:S01]  /*1250*/  @!P2 IMAD R2, R3, R6, RZ ;  /* 0x000000060302a224 */ /* 0x001fe200078e02ff */
[----:B------:R-:W-:-:S03]  /*1260*/  @!P2 MOV R3, R37 ;  /* 0x000000250003a202 */ /* 0x000fc60000000f00 */
[----:B------:R-:W-:Y:S01]  /*1270*/  @!P2 IMAD R7, R5, R7, R2 ;  /* 0x000000070507a224 */ /* 0x000fe200078e0202 */
[----:B------:R-:W-:-:S05]  /*1280*/  @!P2 MOV R2, R38 ;  /* 0x000000260002a202 */ /* 0x000fca0000000f00 */
[----:B------:R-:W-:Y:S02]  /*1290*/  @!P2 IMAD.WIDE.U32 R2, R5, R6, R2 ;  /* 0x000000060502a225 */ /* 0x000fe400078e0002 */
[----:B------:R-:W0:Y:S03]  /*12a0*/  @!P2 LDC.64 R4, c[0x0][0x398] ;  /* 0x0000e600ff04ab82 */ /* 0x000e260000000a00 */
[----:B------:R-:W-:Y:S02]  /*12b0*/  @!P2 IADD3 R3, PT, PT, R3, R7, RZ ;  /* 0x000000070303a210 */ /* 0x000fe40007ffe0ff */
        /* <DEDUP_REMOVED lines=9> */
[----:B------:R-:W-:-:S04]  /*1350*/  ISETP.GE.AND.EX P2, PT, R3, UR17, PT, P0 ;  /* 0x0000001103007c0c */ /* 0x000fc8000bf46300 */
[----:B------:R-:W-:-:S09]  /*1360*/  P2R R15, PR, RZ, 0x4 ;  /* 0x00000004ff0f7803 */ /* 0x000fd20000000000 */
        /* <DEDUP_REMOVED lines=108> */
[----:B------:R-:W-:-:S07]  /*1a30*/  @P1 LOP3.LUT R14, R14, 0x100, RZ, 0xfc, !PT ;  /* 0x000001000e0e1812 */ /* 0x000fce00078efcff */
        /* <DEDUP_REMOVED lines=14> */
[----:B------:R-:W-:Y:S02]  /*1b20*/  IADD3 R45, PT, PT, R52, 0x88, RZ ;  /* 0x00000088342d7810 */ /* 0x000fe40007ffe0ff */
[C---:B------:R-:W-:Y:S02]  /*1b30*/  LOP3.LUT P1, RZ, R14.reuse, 0x1000000, RZ, 0xc0, !PT ;  /* 0x010000000eff7812 */ /* 0x040fe4000782c0ff */
[----:B------:R-:W-:Y:S02]  /*1b40*/  SHF.R.S32.HI R3, RZ, 0x1f, R45 ;  /* 0x0000001fff037819 */ /* 0x000fe4000001142d */
[----:B------:R-:W-:Y:S02]  /*1b50*/  ISETP.GE.U32.AND P0, PT, R45, UR16, PT ;  /* 0x000000102d007c0c */ /* 0x000fe4000bf06070 */
[----:B------:R-:W-:-:S02]  /*1b60*/  LOP3.LUT R14, R14, 0xffffff7f, RZ, 0xc0, !PT ;  /* 0xffffff7f0e0e7812 */ /* 0x000fc400078ec0ff */
[----:B------:R-:W-:-:S05]  /*1b70*/  ISETP.GE.AND.EX P5, PT, R3, UR17, PT, P0 ;  /* 0x0000001103007c0c */ /* 0x000fca000bfa6300 */
[----:B------:R-:W2:Y:S08]  /*1b80*/  @!P1 LDG.E R82, desc[UR10][R70.64] ;  /* 0x0000000a46529981 */ /* 0x000eb0000c1e1900 */
        /* <DEDUP_REMOVED lines=44> */
[----:B------:R-:W-:-:S03]  /*1e50*/  LOP3.LUT P3, RZ, R14, 0x400000, RZ, 0xc0, !PT ;  /* 0x004000000eff7812 */ /* 0x000fc6000786c0ff */
[----:B------:R-:W1:Y:S01]  /*1e60*/  @!P2 LDC.64 R78, c[0x0][0x3a0] ;  /* 0x0000e800ff4eab82 */ /* 0x000e620000000a00 */
[----:B0-----:R-:W-:Y:S01]  /*1e70*/  @!P2 IMAD R44, R45, R72, RZ ;  /* 0x000000482d2ca224 */ /* 0x001fe200078e02ff */
[----:B------:R-:W-:-:S03]  /*1e80*/  @!P2 MOV R45, R37 ;  /* 0x00000025002da202 */ /* 0x000fc60000000f00 */
[----:B------:R-:W-:Y:S01]  /*1e90*/  @!P2 IMAD R73, R55, R73, R44 ;  /* 0x000000493749a224 */ /* 0x000fe200078e022c */
[----:B------:R-:W-:-:S05]  /*1ea0*/  @!P2 MOV R44, R38 ;  /* 0x00000026002ca202 */ /* 0x000fca0000000f00 */
[----:B------:R-:W-:-:S05]  /*1eb0*/  @!P2 IMAD.WIDE.U32 R44, R55, R72, R44 ;  /* 0x00000048372ca225 */ /* 0x000fca00078e002c */
[----:B------:R-:W-:Y:S02]  /*1ec0*/  @!P2 IADD3 R55, PT, PT, R45, R73, RZ ;  /* 0x000000492d37a210 */ /* 0x000fe40007ffe0ff */
[C---:B------:R-:W-:Y:S02]  /*1ed0*/  @!P2 SHF.L.U32 R45, R44.reuse, 0x1, RZ ;  /* 0x000000012c2da819 */ /* 0x040fe400000006ff */
[----:B------:R-:W-:Y:S02]  /*1ee0*/  @!P2 SHF.L.U64.HI R72, R44, 0x1, R55 ;  /* 0x000000012c48a819 */ /* 0x000fe40000010237 */
[----:B-1----:R-:W-:-:S04]  /*1ef0*/  @!P2 IADD3 R54, P0, PT, R45, R78, RZ ;  /* 0x0000004e2d36a210 */ /* 0x002fc80007f1e0ff */
[----:B------:R-:W-:Y:S02]  /*1f00*/  @!P2 IADD3.X R55, PT, PT, R72, R79, RZ, P0, !PT ;  /* 0x0000004f4837a210 */ /* 0x000fe400007fe4ff */
[----:B------:R-:W0:Y:S02]  /*1f10*/  @!P2 LDC.64 R78, c[0x0][0x398] ;  /* 0x0000e600ff4eab82 */ /* 0x000e240000000a00 */
[----:B0-----:R-:W-:-:S04]  /*1f20*/  @!P2 IADD3 R44, P0, PT, R45, R78, RZ ;  /* 0x0000004e2d2ca210 */ /* 0x001fc80007f1e0ff */
[----:B------:R-:W-:Y:S02]  /*1f30*/  @!P2 IADD3.X R45, PT, PT, R72, R79, RZ, P0, !PT ;  /* 0x0000004f482da210 */ /* 0x000fe400007fe4ff */
[----:B------:R-:W-:Y:S02]  /*1f40*/  IADD3 R79, PT, PT, R52, 0xa0, RZ ;  /* 0x000000a0344f7810 */ /* 0x000fe40007ffe0ff */
[C---:B------:R-:W-:Y:S02]  /*1f50*/  LOP3.LUT P2, RZ, R14.reuse, 0x800000, RZ, 0xc0, !PT ;  /* 0x008000000eff7812 */ /* 0x040fe4000784c0ff */
[----:B------:R-:W-:Y:S02]  /*1f60*/  SHF.R.S32.HI R73, RZ, 0x1f, R79 ;  /* 0x0000001fff497819 */ /* 0x000fe4000001144f */
[----:B------:R-:W-:Y:S02]  /*1f70*/  ISETP.GE.U32.AND P0, PT, R79, UR16, PT ;  /* 0x000000104f007c0c */ /* 0x000fe4000bf06070 */
[----:B------:R-:W-:-:S02]  /*1f80*/  LOP3.LUT R14, R14, 0xffffffef, RZ, 0xc0, !PT ;  /* 0xffffffef0e0e7812 */ /* 0x000fc400078ec0ff */
[----:B------:R-:W-:-:S13]  /*1f90*/  ISETP.GE.AND.EX P4, PT, R73, UR17, PT, P0 ;  /* 0x0000001149007c0c */ /* 0x000fda000bf86300 */
[----:B------:R-:W0:Y:S01]  /*1fa0*/  @!P4 LDC.64 R80, c[0x0][0x3f8] ;  /* 0x0000fe00ff50cb82 */ /* 0x000e220000000a00 */
[----:B------:R-:W-:-:S07]  /*1fb0*/  @P4 LOP3.LUT R14, R14, 0x10, RZ, 0xfc, !PT ;  /* 0x000000100e0e4812 */ /* 0x000fce00078efcff */
[----:B------:R-:W1:Y:S08]  /*1fc0*/  @!P4 LDC.64 R86, c[0x0][0x3a0] ;  /* 0x0000e800ff56cb82 */ /* 0x000e700000000a00 */
[----:B------:R-:W3:Y:S01]  /*1fd0*/  @!P4 LDC.64 R84, c[0x0][0x398] ;  /* 0x0000e600ff54cb82 */ /* 0x000ee20000000a00 */
[----:B0-----:R-:W-:Y:S01]  /*1fe0*/  @!P4 IMAD R72, R73, R80, RZ ;  /* 0x000000504948c224 */ /* 0x001fe200078e02ff */
[----:B------:R-:W-:-:S03]  /*1ff0*/  @!P4 MOV R73, R37 ;  /* 0x000000250049c202 */ /* 0x000fc60000000f00 */
[----:B------:R-:W-:Y:S01]  /*2000*/  @!P4 IMAD R81, R79, R81, R72 ;  /* 0x000000514f51c224 */ /* 0x000fe200078e0248 */
[----:B------:R-:W-:-:S05]  /*2010*/  @!P4 MOV R72, R38 ;  /* 0x000000260048c202 */ /* 0x000fca0000000f00 */
[----:B------:R-:W-:-:S05]  /*2020*/  @!P4 IMAD.WIDE.U32 R72, R79, R80, R72 ;  /* 0x000000504f48c225 */ /* 0x000fca00078e0048 */
[----:B------:R-:W-:-:S04]  /*2030*/  @!P4 IADD3 R73, PT, PT, R73, R81, RZ ;  /* 0x000000514949c210 */ /* 0x000fc80007ffe0ff */
[C---:B------:R-:W-:Y:S02]  /*2040*/  @!P4 SHF.L.U64.HI R76, R72.reuse, 0x1, R73 ;  /* 0x00000001484cc819 */ /* 0x040fe40000010249 */
[----:B------:R-:W-:-:S04]  /*2050*/  @!P4 SHF.L.U32 R73, R72, 0x1, RZ ;  /* 0x000000014849c819 */ /* 0x000fc800000006ff */
[----:B-1----:R-:W-:-:S04]  /*2060*/  @!P4 IADD3 R86, P0, PT, R73, R86, RZ ;  /* 0x000000564956c210 */ /* 0x002fc80007f1e0ff */
[----:B------:R-:W-:Y:S02]  /*2070*/  @!P4 IADD3.X R87, PT, PT, R76, R87, RZ, P0, !PT ;  /* 0x000000574c57c210 */ /* 0x000fe400007fe4ff */
[----:B---3--:R-:W-:Y:S02]  /*2080*/  @!P4 IADD3 R84, P0, PT, R73, R84, RZ ;  /* 0x000000544954c210 */ /* 0x008fe40007f1e0ff */
[----:B------:R-:W-:Y:S02]  /*2090*/  IADD3 R73, PT, PT, R52, 0xa8, RZ ;  /* 0x000000a834497810 */ /* 0x000fe40007ffe0ff */
[----:B------:R-:W-:Y:S02]  /*20a0*/  @!P4 IADD3.X R85, PT, PT, R76, R85, RZ, P0, !PT ;  /* 0x000000554c55c210 */ /* 0x000fe400007fe4ff */
[----:B------:R-:W-:Y:S02]  /*20b0*/  SHF.R.S32.HI R79, RZ, 0x1f, R73 ;  /* 0x0000001fff4f7819 */ /* 0x000fe40000011449 */
[----:B------:R-:W-:-:S04]  /*20c0*/  ISETP.GE.U32.AND P0, PT, R73, UR16, PT ;  /* 0x0000001049007c0c */ /* 0x000fc8000bf06070 */
[----:B------:R-:W-:-:S13]  /*20d0*/  ISETP.GE.AND.EX P4, PT, R79, UR17, PT, P0 ;  /* 0x000000114f007c0c */ /* 0x000fda000bf86300 */
[----:B------:R-:W0:Y:S01]  /*20e0*/  @!P4 LDC.64 R104, c[0x0][0x3f8] ;  /* 0x0000fe00ff68cb82 */ /* 0x000e220000000a00 */
[----:B------:R-:W-:Y:S02]  /*20f0*/  MOV R76, RZ ;  /* 0x000000ff004c7202 */ /* 0x000fe40000000f00 */
[----:B------:R-:W-:-:S04]  /*2100*/  CS2R R80, SRZ ;  /* 0x0000000000507805 */ /* 0x000fc8000001ff00 */
[----:B------:R1:W3:Y:S04]  /*2110*/  @!P1 LDG.E R76, desc[UR10][R64.64] ;  /* 0x0000000a404c9981 */ /* 0x0002e8000c1e1900 */
[----:B------:R4:W3:Y:S04]  /*2120*/  @!P2 LDG.E R80, desc[UR10][R62.64] ;  /* 0x0000000a3e50a981 */ /* 0x0008e8000c1e1900 */
[----:B------:R2:W3:Y:S01]  /*2130*/  @!P2 LDG.E R81, desc[UR10][R68.64] ;  /* 0x0000000a4451a981 */ /* 0x0004e2000c1e1900 */
[----:B-1----:R-:W-:Y:S02]  /*2140*/  @!P4 MOV R64, R38 ;  /* 0x000000260040c202 */ /* 0x002fe40000000f00 */
[----:B------:R-:W-:Y:S01]  /*2150*/  @!P4 MOV R65, R37 ;  /* 0x000000250041c202 */ /* 0x000fe20000000f00 */
[----:B----4-:R-:W1:Y:S01]  /*2160*/  @!P4 LDC.64 R62, c[0x0][0x398] ;  /* 0x0000e600ff3ecb82 */ /* 0x010e620000000a00 */
[----:B0-----:R-:W-:-:S02]  /*2170*/  @!P4 IMAD R70, R79, R104, RZ ;  /* 0x000000684f46c224 */ /* 0x001fc400078e02ff */
[----:B------:R-:W-:-:S04]  /*2180*/  @!P4 IMAD.WIDE.U32 R64, R73, R104, R64 ;  /* 0x000000684940c225 */ /* 0x000fc800078e0040 */
[----:B------:R-:W-:Y:S02]  /*2190*/  @!P4 IMAD R71, R73, R105, R70 ;  /* 0x000000694947c224 */ /* 0x000fe400078e0246 */
[----:B------:R-:W0:Y:S01]  /*21a0*/  @!P4 LDC.64 R72, c[0x0][0x3a0] ;  /* 0x0000e800ff48cb82 */ /* 0x000e220000000a00 */
[----:B--2---:R-:W-:Y:S02]  /*21b0*/  @!P4 SHF.L.U32 R69, R64, 0x1, RZ ;  /* 0x000000014045c819 */ /* 0x004fe400000006ff */
[----:B------:R-:W-:-:S04]  /*21c0*/  @!P4 IADD3 R65, PT, PT, R65, R71, RZ ;  /* 0x000000474141c210 */ /* 0x000fc80007ffe0ff */
[----:B------:R-:W-:Y:S02]  /*21d0*/  @!P4 SHF.L.U64.HI R70, R64, 0x1, R65 ;  /* 0x000000014046c819 */ /* 0x000fe40000010241 */
[----:B------:R-:W-:-:S06]  /*21e0*/  CS2R R78, SRZ ;  /* 0x00000000004e7805 */ /* 0x000fcc000001ff00 */
[----:B------:R2:W4:Y:S01]  /*21f0*/  @!P3 LDG.E R79, desc[UR10][R60.64] ;  /* 0x0000000a3c4fb981 */ /* 0x000522000c1e1900 */
[----:B0-----:R-:W-:-:S04]  /*2200*/  @!P4 IADD3 R64, P0, PT, R69, R72, RZ ;  /* 0x000000484540c210 */ /* 0x001fc80007f1e0ff */
[----:B------:R-:W-:Y:S02]  /*2210*/  @!P4 IADD3.X R65, PT, PT, R70, R73, RZ, P0, !PT ;  /* 0x000000494641c210 */ /* 0x000fe400007fe4ff */
[----:B-1----:R-:W-:-:S04]  /*2220*/  @!P4 IADD3 R62, P0, PT, R69, R62, RZ ;  /* 0x0000003e453ec210 */ /* 0x002fc80007f1e0ff */
[----:B------:R-:W-:Y:S01]  /*2230*/  @!P4 IADD3.X R63, PT, PT, R70, R63, RZ, P0, !PT ;  /* 0x0000003f463fc210 */ /* 0x000fe200007fe4ff */
[----:B------:R-:W-:Y:S01]  /*2240*/  HFMA2 R70, -RZ, RZ, 0, 0 ;  /* 0x00000000ff467431 */ /* 0x000fe200000001ff */
[----:B------:R-:W-:-:S04]  /*2250*/  IADD3 R69, PT, PT, R52, 0xb0, RZ ;  /* 0x000000b034457810 */ /* 0x000fc80007ffe0ff */
[----:B------:R-:W-:Y:S02]  /*2260*/  SHF.R.S32.HI R71, RZ, 0x1f, R69 ;  /* 0x0000001fff477819 */ /* 0x000fe40000011445 */
[----:B------:R-:W-:Y:S01]  /*2270*/  ISETP.GE.U32.AND P0, PT, R69, UR16, PT ;  /* 0x0000001045007c0c */ /* 0x000fe2000bf06070 */
[----:B------:R0:W4:Y:S03]  /*2280*/  @!P3 LDG.E R70, desc[UR10][R66.64] ;  /* 0x0000000a4246b981 */ /* 0x000126000c1e1900 */
[----:B------:R-:W-:-:S13]  /*2290*/  ISETP.GE.AND.EX P3, PT, R71, UR17, PT, P0 ;  /* 0x0000001147007c0c */ /* 0x000fda000bf66300 */
[----:B------:R-:W0:Y:S01]  /*22a0*/  @!P3 LDC.64 R72, c[0x0][0x3f8] ;  /* 0x0000fe00ff48bb82 */ /* 0x000e220000000a00 */
[C---:B------:R-:W-:Y:S02]  /*22b0*/  LOP3.LUT P1, RZ, R14.reuse, 0x200000, RZ, 0xc0, !PT ;  /* 0x002000000eff7812 */ /* 0x040fe4000782c0ff */
[----:B------:R-:W-:Y:S02]  /*22c0*/  LOP3.LUT R14, R14, 0xfffffff7, RZ, 0xc0, !PT ;  /* 0xfffffff70e0e7812 */ /* 0x000fe400078ec0ff */
[----:B--2---:R-:W-:Y:S02]  /*22d0*/  @!P3 MOV R60, R38 ;  /* 0x00000026003cb202 */ /* 0x004fe40000000f00 */
[----:B------:R-:W-:Y:S02]  /*22e0*/  @!P3 MOV R61, R37 ;  /* 0x00000025003db202 */ /* 0x000fe40000000f00 */
[----:B------:R-:W-:Y:S02]  /*22f0*/  @P4 LOP3.LUT R14, R14, 0x8, RZ, 0xfc, !PT ;  /* 0x000000080e0e4812 */ /* 0x000fe400078efcff */
[----:B------:R-:W-:-:S02]  /*2300*/  ISETP.NE.AND P4, PT, R77, RZ, PT ;  /* 0x000000ff4d00720c */ /* 0x000fc40003f85270 */
[----:B------:R-:W-:Y:S01]  /*2310*/  MOV R77, RZ ;  /* 0x000000ff004d7202 */ /* 0x000fe20000000f00 */
[----:B------:R-:W2:Y:S05]  /*2320*/  @!P1 LDG.E R78, desc[UR10][R46.64] ;  /* 0x0000000a2e4e9981 */ /* 0x000eaa000c1e1900 */
[----:B------:R1:W4:Y:S01]  /*2330*/  @!P1 LDG.E R77, desc[UR10][R34.64] ;  /* 0x0000000a224d9981 */ /* 0x000322000c1e1900 */
[-C--:B0-----:R-:W-:Y:S02]  /*2340*/  @!P3 IMAD R66, R71, R72.reuse, RZ ;  /* 0x000000484742b224 */ /* 0x081fe400078e02ff */
[C---:B------:R-:W-:Y:S01]  /*2350*/  @!P3 IMAD.WIDE.U32 R60, R69.reuse, R72, R60 ;  /* 0x00000048453cb225 */ /* 0x040fe200078e003c */
[----:B-1----:R-:W0:Y:S03]  /*2360*/  @!P3 LDC.64 R34, c[0x0][0x398] ;  /* 0x0000e600ff22bb82 */ /* 0x002e260000000a00 */
[----:B------:R-:W-:-:S05]  /*2370*/  @!P3 IMAD R67, R69, R73, R66 ;  /* 0x000000494543b224 */ /* 0x000fca00078e0242 */
[----:B------:R-:W1:Y:S01]  /*2380*/  @!P3 LDC.64 R68, c[0x0][0x3a0] ;  /* 0x0000e800ff44bb82 */ /* 0x000e620000000a00 */
[----:B------:R-:W-:-:S04]  /*2390*/  @!P3 IADD3 R61, PT, PT, R61, R67, RZ ;  /* 0x000000433d3db210 */ /* 0x000fc80007ffe0ff */
[C---:B------:R-:W-:Y:S02]  /*23a0*/  @!P3 SHF.L.U64.HI R66, R60.reuse, 0x1, R61 ;  /* 0x000000013c42b819 */ /* 0x040fe4000001023d */
[----:B------:R-:W-:Y:S02]  /*23b0*/  @!P3 SHF.L.U32 R61, R60, 0x1, RZ ;  /* 0x000000013c3db819 */ /* 0x000fe400000006ff */
[C---:B------:R-:W-:Y:S02]  /*23c0*/  LOP3.LUT P2, RZ, R14.reuse, 0x100000, RZ, 0xc0, !PT ;  /* 0x001000000eff7812 */ /* 0x040fe4000784c0ff */
[----:B------:R-:W-:Y:S01]  /*23d0*/  LOP3.LUT R14, R14, 0xfffffffb, RZ, 0xc0, !PT ;  /* 0xfffffffb0e0e7812 */ /* 0x000fe200078ec0ff */
[----:B------:R-:W-:-:S03]  /*23e0*/  HFMA2 R71, -RZ, RZ, 0, 0 ;  /* 0x00000000ff477431 */ /* 0x000fc600000001ff */
[----:B------:R-:W-:Y:S02]  /*23f0*/  @P3 LOP3.LUT R14, R14, 0x4, RZ, 0xfc, !PT ;  /* 0x000000040e0e3812 */ /* 0x000fe400078efcff */
[----:B------:R-:W-:-:S05]  /*2400*/  CS2R R72, SRZ ;  /* 0x0000000000487805 */ /* 0x000fca000001ff00 */
[----:B------:R-:W2:Y:S01]  /*2410*/  @!P2 LDG.E R71, desc[UR10][R58.64] ;  /* 0x0000000a3a47a981 */ /* 0x000ea2000c1e1900 */
[----:B-1----:R-:W-:-:S03]  /*2420*/  @!P3 IADD3 R46, P0, PT, R61, R68, RZ ;  /* 0x000000443d2eb210 */ /* 0x002fc60007f1e0ff */
[----:B------:R1:W2:Y:S01]  /*2430*/  @!P2 LDG.E R72, desc[UR10][R8.64] ;  /* 0x0000000a0848a981 */ /* 0x0002a2000c1e1900 */
[----:B------:R-:W-:Y:S02]  /*2440*/  @!P3 IADD3.X R47, PT, PT, R66, R69, RZ, P0, !PT ;  /* 0x00000045422fb210 */ /* 0x000fe400007fe4ff */
[----:B0-----:R-:W-:-:S04]  /*2450*/  @!P3 IADD3 R34, P0, PT, R61, R34, RZ ;  /* 0x000000223d22b210 */ /* 0x001fc80007f1e0ff */
[----:B------:R-:W-:Y:S02]  /*2460*/  @!P3 IADD3.X R35, PT, PT, R66, R35, RZ, P0, !PT ;  /* 0x000000234223b210 */ /* 0x000fe400007fe4ff */
[----:B------:R-:W-:Y:S02]  /*2470*/  ISETP.NE.AND P3, PT, R53, RZ, PT ;  /* 0x000000ff3500720c */ /* 0x000fe40003f65270 */
[----:B------:R-:W-:-:S04]  /*2480*/  IADD3 R53, PT, PT, R52, 0xb8, RZ ;  /* 0x000000b834357810 */ /* 0x000fc80007ffe0ff */
[----:B------:R-:W-:Y:S02]  /*2490*/  SHF.R.S32.HI R61, RZ, 0x1f, R53 ;  /* 0x0000001fff3d7819 */ /* 0x000fe40000011435 */
[----:B------:R-:W-:-:S04]  /*24a0*/  ISETP.GE.U32.AND P0, PT, R53, UR16, PT ;  /* 0x0000001035007c0c */ /* 0x000fc8000bf06070 */
[----:B------:R-:W-:-:S13]  /*24b0*/  ISETP.GE.AND.EX P2, PT, R61, UR17, PT, P0 ;  /* 0x000000113d007c0c */ /* 0x000fda000bf46300 */
[----:B------:R-:W0:Y:S01]  /*24c0*/  @!P2 LDC.64 R104, c[0x0][0x3f8] ;  /* 0x0000fe00ff68ab82 */ /* 0x000e220000000a00 */
[----:B------:R-:W-:Y:S02]  /*24d0*/  LOP3.LUT P0, RZ, R14, 0x80000, RZ, 0xc0, !PT ;  /* 0x000800000eff7812 */ /* 0x000fe4000780c0ff */
[----:B------:R-:W-:Y:S02]  /*24e0*/  CS2R R66, SRZ ;  /* 0x0000000000427805 */ /* 0x000fe4000001ff00 */
[----:B-1----:R-:W-:Y:S02]  /*24f0*/  @!P2 MOV R8, R38 ;  /* 0x000000260008a202 */ /* 0x002fe40000000f00 */
[----:B------:R-:W-:-:S07]  /*2500*/  @!P2 MOV R9, R37 ;  /* 0x000000250009a202 */ /* 0x000fce0000000f00 */
[----:B------:R1:W2:Y:S01]  /*2510*/  @!P0 LDG.E R67, desc[UR10][R32.64] ;  /* 0x0000000a20438981 */ /* 0x0002a2000c1e1900 */
[----:B0-----:R-:W-:Y:S01]  /*2520*/  @!P2 IMAD R58, R61, R104, RZ ;  /* 0x000000683d3aa224 */ /* 0x001fe200078e02ff */
[----:B-1----:R-:W0:Y:S08]  /*2530*/  @!P2 LDC.64 R32, c[0x0][0x398] ;  /* 0x0000e600ff20ab82 */ /* 0x002e300000000a00 */
[----:B------:R-:W1:Y:S01]  /*2540*/  @!P2 LDC.64 R60, c[0x0][0x3a0] ;  /* 0x0000e800ff3cab82 */ /* 0x000e620000000a00 */
[----:B------:R-:W-:-:S02]  /*2550*/  @!P2 IMAD R59, R53, R105, R58 ;  /* 0x00000069353ba224 */ /* 0x000fc400078e023a */
[----:B------:R-:W-:Y:S01]  /*2560*/  @!P2 IMAD.WIDE.U32 R8, R53, R104, R8 ;  /* 0x000000683508a225 */ /* 0x000fe200078e0008 */
[----:B------:R-:W-:-:S04]  /*2570*/  CS2R R68, SRZ ;  /* 0x0000000000447805 */ /* 0x000fc8000001ff00 */
[----:B------:R-:W-:Y:S02]  /*2580*/  @!P2 IADD3 R9, PT, PT, R9, R59, RZ ;  /* 0x0000003b0909a210 */ /* 0x000fe40007ffe0ff */
[C---:B------:R-:W-:Y:S01]  /*2590*/  @!P2 SHF.L.U32 R53, R8.reuse, 0x1, RZ ;  /* 0x000000010835a819 */ /* 0x040fe200000006ff */
[----:B------:R-:W2:Y:S01]  /*25a0*/  @!P0 LDG.E R68, desc[UR10][R56.64] ;  /* 0x0000000a38448981 */ /* 0x000ea2000c1e1900 */
[----:B------:R-:W-:Y:S02]  /*25b0*/  @!P2 SHF.L.U64.HI R58, R8, 0x1, R9 ;  /* 0x00000001083aa819 */ /* 0x000fe40000010209 */
[C---:B------:R-:W-:Y:S02]  /*25c0*/  LOP3.LUT P1, RZ, R14.reuse, 0x40000, RZ, 0xc0, !PT ;  /* 0x000400000eff7812 */ /* 0x040fe4000782c0ff */
[----:B------:R-:W-:Y:S02]  /*25d0*/  LOP3.LUT R14, R14, 0xfffffffd, RZ, 0xc0, !PT ;  /* 0xfffffffd0e0e7812 */ /* 0x000fe400078ec0ff */
[----:B-1----:R-:W-:-:S09]  /*25e0*/  @!P2 IADD3 R8, P0, PT, R53, R60, RZ ;  /* 0x0000003c3508a210 */ /* 0x002fd20007f1e0ff */
[----:B------:R-:W2:Y:S01]  /*25f0*/  @!P1 LDG.E R66, desc[UR10][R42.64] ;  /* 0x0000000a2a429981 */ /* 0x000ea2000c1e1900 */
[----:B------:R-:W-:Y:S02]  /*2600*/  @!P2 IADD3.X R9, PT, PT, R58, R61, RZ, P0, !PT ;  /* 0x0000003d3a09a210 */ /* 0x000fe400007fe4ff */
[----:B0-----:R-:W-:Y:S02]  /*2610*/  @!P2 IADD3 R32, P0, PT, R53, R32, RZ ;  /* 0x000000203520a210 */ /* 0x001fe40007f1e0ff */
[----:B------:R-:W-:Y:S02]  /*2620*/  @P2 LOP3.LUT R14, R14, 0x2, RZ, 0xfc, !PT ;  /* 0x000000020e0e2812 */ /* 0x000fe400078efcff */
[----:B------:R-:W-:Y:S02]  /*2630*/  @!P2 IADD3.X R33, PT, PT, R58, R33, RZ, P0, !PT ;  /* 0x000000213a21a210 */ /* 0x000fe400007fe4ff */
[----:B------:R-:W-:Y:S02]  /*2640*/  ISETP.NE.AND P2, PT, R15, RZ, PT ;  /* 0x000000ff0f00720c */ /* 0x000fe40003f45270 */
[----:B------:R-:W-:-:S02]  /*2650*/  CS2R R60, SRZ ;  /* 0x00000000003c7805 */ /* 0x000fc4000001ff00 */
[----:B------:R-:W-:-:S04]  /*2660*/  IADD3 R15, PT, PT, R52, 0xc0, RZ ;  /* 0x000000c0340f7810 */ /* 0x000fc80007ffe0ff */
[----:B------:R-:W-:Y:S01]  /*2670*/  SHF.R.S32.HI R53, RZ, 0x1f, R15 ;  /* 0x0000001fff357819 */ /* 0x000fe2000001140f */
[----:B------:R0:W2:Y:S01]  /*2680*/  @!P1 LDG.E R61, desc[UR10][R40.64] ;  /* 0x0000000a283d9981 */ /* 0x0000a2000c1e1900 */
[----:B------:R-:W-:-:S04]  /*2690*/  ISETP.GE.U32.AND P0, PT, R15, UR16, PT ;  /* 0x000000100f007c0c */ /* 0x000fc8000bf06070 */
[----:B------:R-:W-:-:S13]  /*26a0*/  ISETP.GE.AND.EX P1, PT, R53, UR17, PT, P0 ;  /* 0x0000001135007c0c */ /* 0x000fda000bf26300 */
[----:B------:R-:W1:Y:S01]  /*26b0*/  @!P1 LDC.64 R58, c[0x0][0x3f8] ;  /* 0x0000fe00ff3a9b82 */ /* 0x000e620000000a00 */
[----:B0-----:R-:W-:Y:S02]  /*26c0*/  @!P1 MOV R40, R38 ;  /* 0x0000002600289202 */ /* 0x001fe40000000f00 */
[----:B------:R-:W-:Y:S02]  /*26d0*/  @!P1 MOV R41, R37 ;  /* 0x0000002500299202 */ /* 0x000fe40000000f00 */
[----:B------:R-:W-:Y:S01]  /*26e0*/  LOP3.LUT P0, RZ, R14, 0x20000, RZ, 0xc0, !PT ;  /* 0x000200000eff7812 */ /* 0x000fe2000780c0ff */
[----:B------:R-:W-:-:S12]  /*26f0*/  HFMA2 R56, -RZ, RZ, 0, 0 ;  /* 0x00000000ff387431 */ /* 0x000fd800000001ff */
[----:B------:R0:W2:Y:S04]  /*2700*/  @!P0 LDG.E R60, desc[UR10][R30.64] ;  /* 0x0000000a1e3c8981 */ /* 0x0000a8000c1e1900 */
[----:B------:R-:W2:Y:S01]  /*2710*/  @!P0 LDG.E R56, desc[UR10][R28.64] ;  /* 0x0000000a1c388981 */ /* 0x000ea2000c1e1900 */
[-C--:B-1----:R-:W-:Y:S02]  /*2720*/  @!P1 IMAD R42, R53, R58.reuse, RZ ;  /* 0x0000003a352a9224 */ /* 0x082fe400078e02ff */
[----:B------:R-:W-:-:S04]  /*2730*/  @!P1 IMAD.WIDE.U32 R40, R15, R58, R40 ;  /* 0x0000003a0f289225 */ /* 0x000fc800078e0028 */
[----:B------:R-:W-:Y:S02]  /*2740*/  @!P1 IMAD R43, R15, R59, R42 ;  /* 0x0000003b0f2b9224 */ /* 0x000fe400078e022a */
[----:B------:R-:W0:Y:S03]  /*2750*/  @!P1 LDC.64 R58, c[0x0][0x3a0] ;  /* 0x0000e800ff3a9b82 */ /* 0x000e260000000a00 */
[----:B------:R-:W-:Y:S02]  /*2760*/  @!P1 IADD3 R15, PT, PT, R41, R43, RZ ;  /* 0x0000002b290f9210 */ /* 0x000fe40007ffe0ff */
[C---:B------:R-:W-:Y:S02]  /*2770*/  @!P1 SHF.L.U32 R41, R40.reuse, 0x1, RZ ;  /* 0x0000000128299819 */ /* 0x040fe400000006ff */
[----:B------:R-:W-:Y:S02]  /*2780*/  @!P1 SHF.L.U64.HI R42, R40, 0x1, R15 ;  /* 0x00000001282a9819 */ /* 0x000fe4000001020f */
[----:B0-----:R-:W-:-:S04]  /*2790*/  @!P1 IADD3 R30, P0, PT, R41, R58, RZ ;  /* 0x0000003a291e9210 */ /* 0x001fc80007f1e0ff */
[----:B------:R-:W-:Y:S02]  /*27a0*/  @!P1 IADD3.X R31, PT, PT, R42, R59, RZ, P0, !PT ;  /* 0x0000003b2a1f9210 */ /* 0x000fe400007fe4ff */
[----:B------:R-:W0:Y:S01]  /*27b0*/  @!P1 LDC.64 R58, c[0x0][0x398] ;  /* 0x0000e600ff3a9b82 */ /* 0x000e220000000a00 */
[----:B------:R-:W-:-:S04]  /*27c0*/  LOP3.LUT R14, R14, 0xfffffffe, RZ, 0xc0, !PT ;  /* 0xfffffffe0e0e7812 */ /* 0x000fc800078ec0ff */
[----:B------:R-:W-:Y:S01]  /*27d0*/  @P1 LOP3.LUT R14, R14, 0x1, RZ, 0xfc, !PT ;  /* 0x000000010e0e1812 */ /* 0x000fe200078efcff */
[----:B------:R-:W-:Y:S01]  /*27e0*/  HFMA2 R43, -RZ, RZ, 0, 0 ;  /* 0x00000000ff2b7431 */ /* 0x000fe200000001ff */
[----:B------:R-:W-:Y:S02]  /*27f0*/  IADD3 R15, PT, PT, R52, 0xc8, RZ ;  /* 0x000000c8340f7810 */ /* 0x000fe40007ffe0ff */
[----:B0-----:R-:W-:-:S04]  /*2800*/  @!P1 IADD3 R58, P0, PT, R41, R58, RZ ;  /* 0x0000003a293a9210 */ /* 0x001fc80007f1e0ff */
[----:B------:R-:W-:Y:S02]  /*2810*/  @!P1 IADD3.X R59, PT, PT, R42, R59, RZ, P0, !PT ;  /* 0x0000003b2a3b9210 */ /* 0x000fe400007fe4ff */
[----:B------:R-:W-:Y:S02]  /*2820*/  LOP3.LUT P0, RZ, R14, 0x10000, RZ, 0xc0, !PT ;  /* 0x000100000eff7812 */ /* 0x000fe4000780c0ff */
[----:B------:R-:W-:Y:S02]  /*2830*/  CS2R R40, SRZ ;  /* 0x0000000000287805 */ /* 0x000fe4000001ff00 */
[----:B------:R-:W-:-:S09]  /*2840*/  SHF.R.S32.HI R53, RZ, 0x1f, R15 ;  /* 0x0000001fff357819 */ /* 0x000fd2000001140f */
[----:B------:R0:W2:Y:S04]  /*2850*/  @!P0 LDG.E R43, desc[UR10][R26.64] ;  /* 0x0000000a1a2b8981 */ /* 0x0000a8000c1e1900 */
[----:B------:R1:W2:Y:S01]  /*2860*/  @!P0 LDG.E R40, desc[UR10][R24.64] ;  /* 0x0000000a18288981 */ /* 0x0002a2000c1e1900 */
[----:B------:R-:W-:-:S04]  /*2870*/  ISETP.GE.U32.AND P0, PT, R15, UR16, PT ;  /* 0x000000100f007c0c */ /* 0x000fc8000bf06070 */
[----:B------:R-:W-:-:S13]  /*2880*/  ISETP.GE.AND.EX P0, PT, R53, UR17, PT, P0 ;  /* 0x0000001135007c0c */ /* 0x000fda000bf06300 */
[----:B0-----:R-:W0:Y:S08]  /*2890*/  @!P0 LDC.64 R26, c[0x0][0x3f8] ;  /* 0x0000fe00ff1a8b82 */ /* 0x001e300000000a00 */
[----:B------:R-:W3:Y:S01]  /*28a0*/  @!P0 LDC.64 R104, c[0x0][0x3a0] ;  /* 0x0000e800ff688b82 */ /* 0x000ee20000000a00 */
[----:B------:R-:W-:Y:S02]  /*28b0*/  ISETP.NE.AND P1, PT, R0, RZ, PT ;  /* 0x000000ff0000720c */ /* 0x000fe40003f25270 */
[----:B-1----:R-:W-:-:S05]  /*28c0*/  @!P0 MOV R24, R38 ;  /* 0x0000002600188202 */ /* 0x002fca0000000f00 */
[----:B------:R-:W1:Y:S01]  /*28d0*/  @!P0 LDC.64 R112, c[0x0][0x398] ;  /* 0x0000e600ff708b82 */ /* 0x000e620000000a00 */
[----:B------:R-:W-:Y:S02]  /*28e0*/  @!P0 MOV R25, R37 ;  /* 0x0000002500198202 */ /* 0x000fe40000000f00 */
[----:B------:R-:W-:-:S03]  /*28f0*/  MOV R29, RZ ;  /* 0x000000ff001d7202 */ /* 0x000fc60000000f00 */
[----:B------:R4:W2:Y:S01]  /*2900*/  @!P1 LDG.E R41, desc[UR10][R22.64] ;  /* 0x0000000a16299981 */ /* 0x0008a2000c1e1900 */
[-C--:B0-----:R-:W-:Y:S02]  /*2910*/  @!P0 IMAD R0, R53, R26.reuse, RZ ;  /* 0x0000001a35008224 */ /* 0x081fe400078e02ff */
[C---:B------:R-:W-:Y:S01]  /*2920*/  @!P0 IMAD.WIDE.U32 R24, R15.reuse, R26, R24 ;  /* 0x0000001a0f188225 */ /* 0x040fe200078e0018 */
[----:B------:R0:W2:Y:S03]  /*2930*/  @!P1 LDG.E R29, desc[UR10][R20.64] ;  /* 0x0000000a141d9981 */ /* 0x0000a6000c1e1900 */
[----:B------:R-:W-:-:S05]  /*2940*/  @!P0 IMAD R27, R15, R27, R0 ;  /* 0x0000001b0f1b8224 */ /* 0x000fca00078e0200 */
[----:B------:R-:W-:Y:S02]  /*2950*/  @!P0 IADD3 R15, PT, PT, R25, R27, RZ ;  /* 0x0000001b190f8210 */ /* 0x000fe40007ffe0ff */
[C---:B------:R-:W-:Y:S02]  /*2960*/  @!P0 SHF.L.U32 R25, R24.reuse, 0x1, RZ ;  /* 0x0000000118198819 */ /* 0x040fe400000006ff */
[----:B------:R-:W-:Y:S02]  /*2970*/  @!P0 SHF.L.U64.HI R0, R24, 0x1, R15 ;  /* 0x0000000118008819 */ /* 0x000fe4000001020f */
[----:B---3--:R-:W-:-:S04]  /*2980*/  @!P0 IADD3 R26, P1, PT, R25, R104, RZ ;  /* 0x00000068191a8210 */ /* 0x008fc80007f3e0ff */
[----:B------:R-:W-:Y:S02]  /*2990*/  @!P0 IADD3.X R27, PT, PT, R0, R105, RZ, P1, !PT ;  /* 0x00000069001b8210 */ /* 0x000fe40000ffe4ff */
[----:B-1----:R-:W-:-:S04]  /*29a0*/  @!P0 IADD3 R112, P1, PT, R25, R112, RZ ;  /* 0x0000007019708210 */ /* 0x002fc80007f3e0ff */
[----:B------:R-:W-:Y:S02]  /*29b0*/  @!P0 IADD3.X R113, PT, PT, R0, R113, RZ, P1, !PT ;  /* 0x0000007100718210 */ /* 0x000fe40000ffe4ff */
[----:B------:R-:W-:Y:S02]  /*29c0*/  LOP3.LUT P1, RZ, R14, 0x4000, RZ, 0xc0, !PT ;  /* 0x000040000eff7812 */ /* 0x000fe4000782c0ff */
[----:B----4-:R-:W-:Y:S02]  /*29d0*/  CS2R R22, SRZ ;  /* 0x0000000000167805 */ /* 0x010fe4000001ff00 */
[----:B0-----:R-:W-:Y:S02]  /*29e0*/  CS2R R20, SRZ ;  /* 0x0000000000147805 */ /* 0x001fe4000001ff00 */
[----:B------:R-:W-:-:S04]  /*29f0*/  IADD3 R15, PT, PT, R52, 0xd0, RZ ;  /* 0x000000d0340f7810 */ /* 0x000fc80007ffe0ff */
[----:B------:R-:W-:Y:S01]  /*2a00*/  SHF.R.S32.HI R53, RZ, 0x1f, R15 ;  /* 0x0000001fff357819 */ /* 0x000fe2000001140f */
[----:B------:R-:W3:Y:S04]  /*2a10*/  @!P2 LDG.E R20, desc[UR10][R12.64] ;  /* 0x0000000a0c14a981 */ /* 0x000ee8000c1e1900 */
[----:B------:R0:W4:Y:S04]  /*2a20*/  @!P1 LDG.E R23, desc[UR10][R48.64] ;  /* 0x0000000a30179981 */ /* 0x000128000c1e1900 */
[----:B------:R1:W4:Y:S01]  /*2a30*/  @!P1 LDG.E R21, desc[UR10][R18.64] ;  /* 0x0000000a12159981 */ /* 0x000322000c1e1900 */
[----:B------:R-:W-:-:S04]  /*2a40*/  ISETP.GE.U32.AND P1, PT, R15, UR16, PT ;  /* 0x000000100f007c0c */ /* 0x000fc8000bf26070 */
[----:B------:R-:W-:-:S13]  /*2a50*/  ISETP.GE.AND.EX P1, PT, R53, UR17, PT, P1 ;  /* 0x0000001135007c0c */ /* 0x000fda000bf26310 */
[----:B0-----:R-:W0:Y:S01]  /*2a60*/  @!P1 LDC.64 R48, c[0x0][0x3f8] ;  /* 0x0000fe00ff309b82 */ /* 0x001e220000000a00 */
[----:B------:R-:W-:Y:S02]  /*2a70*/  @!P1 MOV R12, R38 ;  /* 0x00000026000c9202 */ /* 0x000fe40000000f00 */
[----:B------:R-:W-:-:S05]  /*2a80*/  @!P1 MOV R13, R37 ;  /* 0x00000025000d9202 */ /* 0x000fca0000000f00 */
[----:B------:R-:W1:Y:S01]  /*2a90*/  @!P1 LDC.64 R110, c[0x0][0x3a0] ;  /* 0x0000e800ff6e9b82 */ /* 0x000e620000000a00 */
[----:B------:R-:W-:-:S06]  /*2aa0*/  HFMA2 R25, -RZ, RZ, 0, 0 ;  /* 0x00000000ff197431 */ /* 0x000fcc00000001ff */
[----:B------:R1:W4:Y:S01]  /*2ab0*/  @!P2 LDG.E R25, desc[UR10][R16.64] ;  /* 0x0000000a1019a981 */ /* 0x000322000c1e1900 */
[----:B0-----:R-:W-:-:S04]  /*2ac0*/  @!P1 IMAD R0, R53, R48, RZ ;  /* 0x0000003035009224 */ /* 0x001fc800078e02ff */
[C---:B-1----:R-:W-:Y:S02]  /*2ad0*/  @!P1 IMAD R19, R15.reuse, R49, R0 ;  /* 0x000000310f139224 */ /* 0x042fe400078e0200 */
[----:B------:R-:W-:Y:S02]  /*2ae0*/  @!P1 IMAD.WIDE.U32 R48, R15, R48, R12 ;  /* 0x000000300f309225 */ /* 0x000fe400078e000c */
[----:B------:R-:W0:Y:S03]  /*2af0*/  @!P1 LDC.64 R12, c[0x0][0x398] ;  /* 0x0000e600ff0c9b82 */ /* 0x000e260000000a00 */
[----:B------:R-:W-:Y:S02]  /*2b00*/  @!P1 IADD3 R15, PT, PT, R49, R19, RZ ;  /* 0x00000013310f9210 */ /* 0x000fe40007ffe0ff */
[C---:B------:R-:W-:Y:S02]  /*2b10*/  @!P1 SHF.L.U32 R49, R48.reuse, 0x1, RZ ;  /* 0x0000000130319819 */ /* 0x040fe400000006ff */
[----:B------:R-:W-:-:S02]  /*2b20*/  @!P1 SHF.L.U64.HI R0, R48, 0x1, R15 ;  /* 0x0000000130009819 */ /* 0x000fc4000001020f */
[C---:B------:R-:W-:Y:S02]  /*2b30*/  @!P1 IADD3 R110, P2, PT, R49.reuse, R110, RZ ;  /* 0x0000006e316e9210 */ /* 0x040fe40007f5e0ff */
[----:B------:R-:W-:Y:S02]  /*2b40*/  IADD3 R15, PT, PT, R52, 0xd8, RZ ;  /* 0x000000d8340f7810 */ /* 0x000fe40007ffe0ff */
[----:B------:R-:W-:Y:S02]  /*2b50*/  @!P1 IADD3.X R111, PT, PT, R0, R111, RZ, P2, !PT ;  /* 0x0000006f006f9210 */ /* 0x000fe400017fe4ff */
[----:B------:R-:W-:Y:S02]  /*2b60*/  SHF.R.S32.HI R17, RZ, 0x1f, R15 ;  /* 0x0000001fff117819 */ /* 0x000fe4000001140f */
[----:B0-----:R-:W-:-:S04]  /*2b70*/  @!P1 IADD3 R48, P2, PT, R49, R12, RZ ;  /* 0x0000000c31309210 */ /* 0x001fc80007f5e0ff */
[----:B------:R-:W-:Y:S02]  /*2b80*/  @!P1 IADD3.X R49, PT, PT, R0, R13, RZ, P2, !PT ;  /* 0x0000000d00319210 */ /* 0x000fe400017fe4ff */
[----:B------:R-:W-:Y:S01]  /*2b90*/  ISETP.GE.U32.AND P2, PT, R15, UR16, PT ;  /* 0x000000100f007c0c */ /* 0x000fe2000bf46070 */
[----:B------:R-:W-:-:S03]  /*2ba0*/  HFMA2 R18, -RZ, RZ, 0, 0 ;  /* 0x00000000ff127431 */ /* 0x000fc600000001ff */
[----:B------:R-:W-:-:S03]  /*2bb0*/  ISETP.GE.AND.EX P2, PT, R17, UR17, PT, P2 ;  /* 0x0000001111007c0c */ /* 0x000fc6000bf46320 */
[----:B------:R0:W4:Y:S01]  /*2bc0*/  @!P3 LDG.E R18, desc[UR10][R10.64] ;  /* 0x0000000a0a12b981 */ /* 0x000122000c1e1900 */
[----:B------:R-:W-:-:S09]  /*2bd0*/  MOV R16, RZ ;  /* 0x000000ff00107202 */ /* 0x000fd20000000f00 */
[----:B------:R-:W1:Y:S01]  /*2be0*/  @!P2 LDC.64 R108, c[0x0][0x3a0] ;  /* 0x0000e800ff6cab82 */ /* 0x000e620000000a00 */
[----:B------:R0:W4:Y:S07]  /*2bf0*/  @!P3 LDG.E R16, desc[UR10][R100.64] ;  /* 0x0000000a6410b981 */ /* 0x00012e000c1e1900 */
[----:B0-----:R-:W0:Y:S01]  /*2c00*/  @!P2 LDC.64 R10, c[0x0][0x3f8] ;  /* 0x0000fe00ff0aab82 */ /* 0x001e220000000a00 */
[----:B------:R-:W-:-:S07]  /*2c10*/  @!P2 MOV R100, R38 ;  /* 0x000000260064a202 */ /* 0x000fce0000000f00 */
[----:B------:R-:W1:Y:S01]  /*2c20*/  @!P2 LDC.64 R106, c[0x0][0x398] ;  /* 0x0000e600ff6aab82 */ /* 0x000e620000000a00 */
[----:B------:R-:W-:Y:S01]  /*2c30*/  @!P2 MOV R101, R37 ;  /* 0x000000250065a202 */ /* 0x000fe20000000f00 */
[-C--:B0-----:R-:W-:Y:S02]  /*2c40*/  @!P2 IMAD R0, R17, R10.reuse, RZ ;  /* 0x0000000a1100a224 */ /* 0x081fe400078e02ff */
[----:B------:R-:W-:-:S04]  /*2c50*/  @!P2 IMAD.WIDE.U32 R100, R15, R10, R100 ;  /* 0x0000000a0f64a225 */ /* 0x000fc800078e0064 */
[----:B------:R-:W-:-:S05]  /*2c60*/  @!P2 IMAD R11, R15, R11, R0 ;  /* 0x0000000b0f0ba224 */ /* 0x000fca00078e0200 */
[----:B------:R-:W-:Y:S02]  /*2c70*/  @!P2 IADD3 R11, PT, PT, R101, R11, RZ ;  /* 0x0000000b650ba210 */ /* 0x000fe40007ffe0ff */
[C---:B------:R-:W-:Y:S02]  /*2c80*/  @!P2 SHF.L.U32 R101, R100.reuse, 0x1, RZ ;  /* 0x000000016465a819 */ /* 0x040fe400000006ff */
[----:B------:R-:W-:Y:S02]  /*2c90*/  @!P2 SHF.L.U64.HI R0, R100, 0x1, R11 ;  /* 0x000000016400a819 */ /* 0x000fe4000001020b */
[----:B-1----:R-:W-:Y:S02]  /*2ca0*/  @!P2 IADD3 R108, P3, PT, R101, R108, RZ ;  /* 0x0000006c656ca210 */ /* 0x002fe40007f7e0ff */
[----:B------:R-:W-:Y:S02]  /*2cb0*/  IADD3 R17, PT, PT, R52, 0xe0, RZ ;  /* 0x000000e034117810 */ /* 0x000fe40007ffe0ff */
[----:B------:R-:W-:-:S02]  /*2cc0*/  @!P2 IADD3.X R109, PT, PT, R0, R109, RZ, P3, !PT ;  /* 0x0000006d006da210 */ /* 0x000fc40001ffe4ff */
[----:B------:R-:W-:Y:S02]  /*2cd0*/  @!P2 IADD3 R106, P3, PT, R101, R106, RZ ;  /* 0x0000006a656aa210 */ /* 0x000fe40007f7e0ff */
[----:B------:R-:W-:Y:S02]  /*2ce0*/  SHF.R.S32.HI R19, RZ, 0x1f, R17 ;  /* 0x0000001fff137819 */ /* 0x000fe40000011411 */
[----:B------:R-:W-:Y:S02]  /*2cf0*/  @!P2 IADD3.X R107, PT, PT, R0, R107, RZ, P3, !PT ;  /* 0x0000006b006ba210 */ /* 0x000fe40001ffe4ff */
[----:B------:R-:W-:-:S04]  /*2d00*/  ISETP.GE.U32.AND P3, PT, R17, UR16, PT ;  /* 0x0000001011007c0c */ /* 0x000fc8000bf66070 */
[----:B------:R-:W-:Y:S02]  /*2d10*/  ISETP.GE.AND.EX P3, PT, R19, UR17, PT, P3 ;  /* 0x0000001113007c0c */ /* 0x000fe4000bf66330 */
[----:B------:R-:W-:Y:S02]  /*2d20*/  CS2R R12, SRZ ;  /* 0x00000000000c7805 */ /* 0x000fe4000001ff00 */
[----:B------:R-:W-:-:S04]  /*2d30*/  P2R R28, PR, RZ, 0x1 ;  /* 0x00000001ff1c7803 */ /* 0x000fc80000000000 */
[----:B------:R0:W4:Y:S01]  /*2d40*/  @!P4 LDG.E R12, desc[UR10][R4.64] ;  /* 0x0000000a040cc981 */ /* 0x000122000c1e1900 */
[----:B------:R-:W-:Y:S01]  /*2d50*/  LOP3.LUT P0, RZ, R14, 0x800, RZ, 0xc0, !PT ;  /* 0x000008000eff7812 */ /* 0x000fe2000780c0ff */
[----:B------:R-:W-:-:S03]  /*2d60*/  HFMA2 R15, -RZ, RZ, 0, 0 ;  /* 0x00000000ff0f7431 */ /* 0x000fc600000001ff */
[----:B------:R-:W1:Y:S03]  /*2d70*/  @!P3 LDC.64 R104, c[0x0][0x3a0] ;  /* 0x0000e800ff68bb82 */ /* 0x000e660000000a00 */
[----:B------:R2:W4:Y:S05]  /*2d80*/  @!P4 LDG.E R15, desc[UR10][R94.64] ;  /* 0x0000000a5e0fc981 */ /* 0x00052a000c1e1900 */
[----:B0-----:R-:W0:Y:S01]  /*2d90*/  @!P3 LDC.64 R4, c[0x0][0x3f8] ;  /* 0x0000fe00ff04bb82 */ /* 0x001e220000000a00 */
[----:B------:R2:W4:Y:S01]  /*2da0*/  @!P0 LDG.E R22, desc[UR10][R102.64] ;  /* 0x0000000a66168981 */ /* 0x000522000c1e1900 */
[----:B------:R-:W-:-:S02]  /*2db0*/  P2R R24, PR, RZ, 0x4 ;  /* 0x00000004ff187803 */ /* 0x000fc40000000000 */
[----:B------:R-:W-:Y:S02]  /*2dc0*/  P2R R42, PR, RZ, 0x2 ;  /* 0x00000002ff2a7803 */ /* 0x000fe40000000000 */
[----:B------:R-:W-:Y:S01]  /*2dd0*/  CS2R R10, SRZ ;  /* 0x00000000000a7805 */ /* 0x000fe2000001ff00 */
[----:B------:R-:W4:Y:S01]  /*2de0*/  @!P0 LDG.E R13, desc[UR10][R50.64] ;  /* 0x0000000a320d8981 */ /* 0x000f22000c1e1900 */
[----:B--2---:R-:W-:Y:S01]  /*2df0*/  @!P3 MOV R94, R38 ;  /* 0x00000026005eb202 */ /* 0x004fe20000000f00 */
[----:B------:R-:W2:Y:S01]  /*2e00*/  @!P3 LDC.64 R102, c[0x0][0x398] ;  /* 0x0000e600ff66bb82 */ /* 0x000ea20000000a00 */
        /* <DEDUP_REMOVED lines=10> */
[----:B--2---:R-:W-:Y:S02]  /*2eb0*/  @!P3 IADD3 R102, P4, PT, R95, R102, RZ ;  /* 0x000000665f66b210 */ /* 0x004fe40007f9e0ff */
[----:B------:R-:W-:Y:S02]  /*2ec0*/  SHF.R.S32.HI R17, RZ, 0x1f, R5 ;  /* 0x0000001fff117819 */ /* 0x000fe40000011405 */
[----:B------:R-:W-:Y:S02]  /*2ed0*/  @!P3 IADD3.X R103, PT, PT, R0, R103, RZ, P4, !PT ;  /* 0x000000670067b210 */ /* 0x000fe400027fe4ff */
[----:B------:R-:W-:-:S04]  /*2ee0*/  ISETP.GE.U32.AND P4, PT, R5, UR16, PT ;  /* 0x0000001005007c0c */ /* 0x000fc8000bf86070 */
[----:B------:R-:W-:Y:S02]  /*2ef0*/  ISETP.GE.AND.EX P4, PT, R17, UR17, PT, P4 ;  /* 0x0000001111007c0c */ /* 0x000fe4000bf86340 */
[----:B------:R-:W-:Y:S02]  /*2f00*/  MOV R4, RZ ;  /* 0x000000ff00047202 */ /* 0x000fe40000000f00 */
[----:B------:R-:W-:-:S04]  /*2f10*/  LOP3.LUT P2, RZ, R14, 0x100, RZ, 0xc0, !PT ;  /* 0x000001000eff7812 */ /* 0x000fc8000784c0ff */
[----:B------:R0:W2:Y:S01]  /*2f20*/  @!P5 LDG.E R4, desc[UR10][R2.64] ;  /* 0x0000000a0204d981 */ /* 0x0000a2000c1e1900 */
[----:B------:R-:W-:Y:S01]  /*2f30*/  LOP3.LUT P1, RZ, R14, 0x400, RZ, 0xc0, !PT ;  /* 0x000004000eff7812 */ /* 0x000fe2000782c0ff */
[----:B------:R-:W-:-:S03]  /*2f40*/  HFMA2 R0, -RZ, RZ, 0, 0 ;  /* 0x00000000ff007431 */ /* 0x000fc600000001ff */
[----:B------:R-:W1:Y:S04]  /*2f50*/  @!P4 LDC.64 R100, c[0x0][0x3a0] ;  /* 0x0000e800ff64cb82 */ /* 0x000e680000000a00 */
[----:B------:R3:W2:Y:S04]  /*2f60*/  @!P2 LDG.E R0, desc[UR10][R6.64] ;  /* 0x0000000a0600a981 */ /* 0x0006a8000c1e1900 */
[----:B0-----:R-:W0:Y:S01]  /*2f70*/  @!P4 LDC.64 R2, c[0x0][0x3f8] ;  /* 0x0000fe00ff02cb82 */ /* 0x001e220000000a00 */
[----:B------:R3:W2:Y:S01]  /*2f80*/  @!P1 LDG.E R11, desc[UR10][R98.64] ;  /* 0x0000000a620b9981 */ /* 0x0006a2000c1e1900 */
[----:B------:R-:W-:-:S03]  /*2f90*/  P2R R19, PR, RZ, 0x8 ;  /* 0x00000008ff137803 */ /* 0x000fc60000000000 */
[----:B------:R-:W2:Y:S01]  /*2fa0*/  @!P1 LDG.E R10, desc[UR10][R96.64] ;  /* 0x0000000a600a9981 */ /* 0x000ea2000c1e1900 */
[----:B---3--:R-:W-:Y:S02]  /*2fb0*/  CS2R R6, SRZ ;  /* 0x0000000000067805 */ /* 0x008fe4000001ff00 */
[----:B------:R-:W3:Y:S04]  /*2fc0*/  @!P4 LDC.64 R98, c[0x0][0x398] ;  /* 0x0000e600ff62cb82 */ /* 0x000ee80000000a00 */
[----:B------:R0:W2:Y:S04]  /*2fd0*/  @!P5 LDG.E R6, desc[UR10][R90.64] ;  /* 0x0000000a5a06d981 */ /* 0x0000a8000c1e1900 */
[----:B------:R1:W2:Y:S01]  /*2fe0*/  @!P2 LDG.E R7, desc[UR10][R92.64] ;  /* 0x0000000a5c07a981 */ /* 0x0002a2000c1e1900 */
[----:B0-----:R-:W-:Y:S01]  /*2ff0*/  @!P4 IMAD R94, R17, R2, RZ ;  /* 0x00000002115ec224 */ /* 0x001fe200078e02ff */
[----:B------:R-:W-:-:S02]  /*3000*/  @!P4 MOV R90, R38 ;  /* 0x00000026005ac202 */ /* 0x000fc40000000f00 */
[----:B------:R-:W-:Y:S01]  /*3010*/  @!P4 MOV R91, R37 ;  /* 0x00000025005bc202 */ /* 0x000fe20000000f00 */
[C---:B------:R-:W-:Y:S02]  /*3020*/  @!P4 IMAD R17, R5.reuse, R3, R94 ;  /* 0x000000030511c224 */ /* 0x040fe400078e025e */
[----:B------:R-:W-:-:S05]  /*3030*/  @!P4 IMAD.WIDE.U32 R90, R5, R2, R90 ;  /* 0x00000002055ac225 */ /* 0x000fca00078e005a */
[----:B------:R-:W-:Y:S02]  /*3040*/  @!P4 IADD3 R5, PT, PT, R91, R17, RZ ;  /* 0x000000115b05c210 */ /* 0x000fe40007ffe0ff */
[C---:B------:R-:W-:Y:S02]  /*3050*/  @!P4 SHF.L.U32 R91, R90.reuse, 0x1, RZ ;  /* 0x000000015a5bc819 */ /* 0x040fe400000006ff */
[----:B-1----:R-:W-:Y:S02]  /*3060*/  @!P4 SHF.L.U64.HI R92, R90, 0x1, R5 ;  /* 0x000000015a5cc819 */ /* 0x002fe40000010205 */
[----:B------:R-:W-:Y:S02]  /*3070*/  @!P4 IADD3 R100, P5, PT, R91, R100, RZ ;  /* 0x000000645b64c210 */ /* 0x000fe40007fbe0ff */
[----:B------:R-:W-:Y:S02]  /*3080*/  IADD3 R5, PT, PT, R52, 0xf0, RZ ;  /* 0x000000f034057810 */ /* 0x000fe40007ffe0ff */
[----:B------:R-:W-:-:S02]  /*3090*/  @!P4 IADD3.X R101, PT, PT, R92, R101, RZ, P5, !PT ;  /* 0x000000655c65c210 */ /* 0x000fc40002ffe4ff */
[----:B---3--:R-:W-:Y:S02]  /*30a0*/  @!P4 IADD3 R98, P5, PT, R91, R98, RZ ;  /* 0x000000625b62c210 */ /* 0x008fe40007fbe0ff */
[----:B------:R-:W-:Y:S02]  /*30b0*/  SHF.R.S32.HI R51, RZ, 0x1f, R5 ;  /* 0x0000001fff337819 */ /* 0x000fe40000011405 */
[----:B------:R-:W-:Y:S02]  /*30c0*/  @!P4 IADD3.X R99, PT, PT, R92, R99, RZ, P5, !PT ;  /* 0x000000635c63c210 */ /* 0x000fe40002ffe4ff */
[----:B------:R-:W-:Y:S02]  /*30d0*/  ISETP.GE.U32.AND P5, PT, R5, UR16, PT ;  /* 0x0000001005007c0c */ /* 0x000fe4000bfa6070 */
[----:B------:R-:W-:Y:S02]  /*30e0*/  CS2R R2, SRZ ;  /* 0x0000000000027805 */ /* 0x000fe4000001ff00 */
[----:B------:R-:W-:-:S02]  /*30f0*/  LOP3.LUT P3, RZ, R14, 0x20, RZ, 0xc0, !PT ;  /* 0x000000200eff7812 */ /* 0x000fc4000786c0ff */
[----:B------:R-:W-:Y:S02]  /*3100*/  ISETP.GE.AND.EX P5, PT, R51, UR17, PT, P5 ;  /* 0x0000001133007c0c */ /* 0x000fe4000bfa6350 */
[----:B------:R0:W3:Y:S04]  /*3110*/  @!P6 LDG.E R3, desc[UR10][R74.64] ;  /* 0x0000000a4a03e981 */ /* 0x0000e8000c1e1900 */
[----:B------:R-:W3:Y:S01]  /*3120*/  @!P6 LDG.E R2, desc[UR10][R88.64] ;  /* 0x0000000a5802e981 */ /* 0x000ee2000c1e1900 */
[----:B0-----:R-:W-:-:S06]  /*3130*/  CS2R R74, SRZ ;  /* 0x00000000004a7805 */ /* 0x001fcc000001ff00 */
[----:B------:R-:W0:Y:S01]  /*3140*/  @!P5 LDC.64 R96, c[0x0][0x398] ;  /* 0x0000e600ff60db82 */ /* 0x000e220000000a00 */
[----:B------:R1:W3:Y:S04]  /*3150*/  @!P3 LDG.E R74, desc[UR10][R44.64] ;  /* 0x0000000a2c4ab981 */ /* 0x0002e8000c1e1900 */
[----:B------:R1:W3:Y:S03]  /*3160*/  @!P3 LDG.E R75, desc[UR10][R54.64] ;  /* 0x0000000a364bb981 */ /* 0x0002e6000c1e1900 */
[----:B-1----:R-:W1:Y:S01]  /*3170*/  @!P5 LDC.64 R44, c[0x0][0x3f8] ;  /* 0x0000fe00ff2cdb82 */ /* 0x002e620000000a00 */
[----:B------:R-:W-:Y:S02]  /*3180*/  @!P5 MOV R54, R38 ;  /* 0x000000260036d202 */ /* 0x000fe40000000f00 */
[----:B------:R-:W-:Y:S01]  /*3190*/  @!P5 MOV R55, R37 ;  /* 0x000000250037d202 */ /* 0x000fe20000000f00 */
[----:B-1----:R-:W-:-:S04]  /*31a0*/  @!P5 IMAD R88, R51, R44, RZ ;  /* 0x0000002c3358d224 */ /* 0x002fc800078e02ff */
[C---:B------:R-:W-:Y:S02]  /*31b0*/  @!P5 IMAD R51, R5.reuse, R45, R88 ;  /* 0x0000002d0533d224 */ /* 0x040fe400078e0258 */
[----:B------:R-:W-:Y:S02]  /*31c0*/  @!P5 IMAD.WIDE.U32 R44, R5, R44, R54 ;  /* 0x0000002c052cd225 */ /* 0x000fe400078e0036 */
[----:B------:R-:W1:Y:S03]  /*31d0*/  @!P5 LDC.64 R54, c[0x0][0x3a0] ;  /* 0x0000e800ff36db82 */ /* 0x000e660000000a00 */
[----:B------:R-:W-:-:S04]  /*31e0*/  @!P5 IADD3 R5, PT, PT, R45, R51, RZ ;  /* 0x000000332d05d210 */ /* 0x000fc80007ffe0ff */
[C---:B------:R-:W-:Y:S02]  /*31f0*/  @!P5 SHF.L.U64.HI R88, R44.reuse, 0x1, R5 ;  /* 0x000000012c58d819 */ /* 0x040fe40000010205 */
[----:B------:R-:W-:Y:S02]  /*3200*/  @!P5 SHF.L.U32 R5, R44, 0x1, RZ ;  /* 0x000000012c05d819 */ /* 0x000fe400000006ff */
[----:B------:R-:W-:Y:S02]  /*3210*/  P2R R17, PR, RZ, 0x10 ;  /* 0x00000010ff117803 */ /* 0x000fe40000000000 */
[----:B-1----:R-:W-:-:S04]  /*3220*/  @!P5 IADD3 R54, P6, PT, R5, R54, RZ ;  /* 0x000000360536d210 */ /* 0x002fc80007fde0ff */
[----:B------:R-:W-:Y:S02]  /*3230*/  @!P5 IADD3.X R55, PT, PT, R88, R55, RZ, P6, !PT ;  /* 0x000000375837d210 */ /* 0x000fe400037fe4ff */
[----:B0-----:R-:W-:Y:S02]  /*3240*/  @!P5 IADD3 R96, P6, PT, R5, R96, RZ ;  /* 0x000000600560d210 */ /* 0x001fe40007fde0ff */
[----:B------:R-:W-:Y:S02]  /*3250*/  IADD3 R5, PT, PT, R52, 0xf8, RZ ;  /* 0x000000f834057810 */ /* 0x000fe40007ffe0ff */
[----:B------:R-:W-:Y:S02]  /*3260*/  @!P5 IADD3.X R97, PT, PT, R88, R97, RZ, P6, !PT ;  /* 0x000000615861d210 */ /* 0x000fe400037fe4ff */
[----:B------:R-:W-:Y:S02]  /*3270*/  SHF.R.S32.HI R83, RZ, 0x1f, R5 ;  /* 0x0000001fff537819 */ /* 0x000fe40000011405 */
[----:B------:R-:W-:-:S02]  /*3280*/  ISETP.GE.U32.AND P6, PT, R5, UR16, PT ;  /* 0x0000001005007c0c */ /* 0x000fc4000bfc6070 */
[----:B------:R-:W-:Y:S02]  /*3290*/  LOP3.LUT P4, RZ, R14, 0x8, RZ, 0xc0, !PT ;  /* 0x000000080eff7812 */ /* 0x000fe4000788c0ff */
[----:B------:R-:W-:Y:S02]  /*32a0*/  ISETP.GE.AND.EX P6, PT, R83, UR17, PT, P6 ;  /* 0x0000001153007c0c */ /* 0x000fe4000bfc6360 */
[----:B------:R-:W-:-:S09]  /*32b0*/  CS2R R44, SRZ ;  /* 0x00000000002c7805 */ /* 0x000fd2000001ff00 */
[----:B------:R0:W3:Y:S01]  /*32c0*/  @!P4 LDG.E R44, desc[UR10][R62.64] ;  /* 0x0000000a3e2cc981 */ /* 0x0000e2000c1e1900 */
[----:B------:R-:W-:Y:S01]  /*32d0*/  LOP3.LUT P1, RZ, R14, 0x10, RZ, 0xc0, !PT ;  /* 0x000000100eff7812 */ /* 0x000fe2000782c0ff */
[----:B------:R-:W1:Y:S02]  /*32e0*/  @!P6 LDC.64 R94, c[0x0][0x3a0] ;  /* 0x0000e800ff5eeb82 */ /* 0x000e640000000a00 */
[----:B------:R4:W3:Y:S06]  /*32f0*/  @!P4 LDG.E R45, desc[UR10][R64.64] ;  /* 0x0000000a402dc981 */ /* 0x0008ec000c1e1900 */
[----:B0-----:R-:W0:Y:S04]  /*3300*/  @!P6 LDC.64 R62, c[0x0][0x3f8] ;  /* 0x0000fe00ff3eeb82 */ /* 0x001e280000000a00 */
[----:B------:R0:W3:Y:S04]  /*3310*/  @!P1 LDG.E R73, desc[UR10][R86.64] ;  /* 0x0000000a56499981 */ /* 0x0000e8000c1e1900 */
[----:B------:R-:W1:Y:S01]  /*3320*/  @!P6 LDC.64 R88, c[0x0][0x398] ;  /* 0x0000e600ff58eb82 */ /* 0x000e620000000a00 */
[----:B----4-:R-:W-:Y:S01]  /*3330*/  @!P6 MOV R64, R38 ;  /* 0x000000260040e202 */ /* 0x010fe20000000f00 */
[----:B------:R4:W3:Y:S01]  /*3340*/  @!P1 LDG.E R69, desc[UR10][R84.64] ;  /* 0x0000000a54459981 */ /* 0x0008e2000c1e1900 */
[----:B------:R-:W-:Y:S01]  /*3350*/  @!P6 MOV R65, R37 ;  /* 0x000000250041e202 */ /* 0x000fe20000000f00 */
[----:B0-----:R-:W-:-:S02]  /*3360*/  @!P6 IMAD R86, R83, R62, RZ ;  /* 0x0000003e5356e224 */ /* 0x001fc400078e02ff */
[----:B------:R-:W-:-:S04]  /*3370*/  @!P6 IMAD.WIDE.U32 R64, R5, R62, R64 ;  /* 0x0000003e0540e225 */ /* 0x000fc800078e0040 */
[----:B------:R-:W-:Y:S01]  /*3380*/  @!P6 IMAD R83, R5, R63, R86 ;  /* 0x0000003f0553e224 */ /* 0x000fe200078e0256 */
[----:B------:R-:W-:-:S04]  /*3390*/  P2R R57, PR, RZ, 0x4 ;  /* 0x00000004ff397803 */ /* 0x000fc80000000000 */
[----:B------:R-:W-:Y:S02]  /*33a0*/  @!P6 IADD3 R5, PT, PT, R65, R83, RZ ;  /* 0x000000534105e210 */ /* 0x000fe40007ffe0ff */
[----:B------:R-:W-:Y:S02]  /*33b0*/  @!P6 SHF.L.U32 R65, R64, 0x1, RZ ;  /* 0x000000014041e819 */ /* 0x000fe400000006ff */
[----:B------:R-:W-:Y:S02]  /*33c0*/  LOP3.LUT P2, RZ, R14, 0x1000000, RZ, 0xc0, !PT ;  /* 0x010000000eff7812 */ /* 0x000fe4000784c0ff */
[----:B----4-:R-:W-:Y:S02]  /*33d0*/  @!P6 SHF.L.U64.HI R84, R64, 0x1, R5 ;  /* 0x000000014054e819 */ /* 0x010fe40000010205 */
[----:B-1----:R-:W-:-:S04]  /*33e0*/  @!P6 IADD3 R94, P1, PT, R65, R94, RZ ;  /* 0x0000005e415ee210 */ /* 0x002fc80007f3e0ff */
[----:B------:R-:W-:Y:S02]  /*33f0*/  @!P6 IADD3.X R95, PT, PT, R84, R95, RZ, P1, !PT ;  /* 0x0000005f545fe210 */ /* 0x000fe40000ffe4ff */
[----:B------:R-:W-:Y:S02]  /*3400*/  @!P6 IADD3 R88, P1, PT, R65, R88, RZ ;  /* 0x000000584158e210 */ /* 0x000fe40007f3e0ff */
[----:B------:R-:W-:Y:S02]  /*3410*/  P2R R53, PR, RZ, 0x20 ;  /* 0x00000020ff357803 */ /* 0x000fe40000000000 */
[----:B------:R-:W-:Y:S02]  /*3420*/  LOP3.LUT P5, RZ, R14, 0x800000, RZ, 0xc0, !PT ;  /* 0x008000000eff7812 */ /* 0x000fe400078ac0ff */
[----:B------:R-:W-:Y:S02]  /*3430*/  @!P6 IADD3.X R89, PT, PT, R84, R89, RZ, P1, !PT ;  /* 0x000000595459e210 */ /* 0x000fe40000ffe4ff */
[----:B------:R-:W-:-:S02]  /*3440*/  PRMT R114, RZ, 0x5410, RZ ;  /* 0x00005410ff727816 */ /* 0x000fc400000000ff */
[----:B------:R-:W-:Y:S02]  /*3450*/  LOP3.LUT P1, RZ, R14, 0x200000, RZ, 0xc0, !PT ;  /* 0x002000000eff7812 */ /* 0x000fe4000782c0ff */
[----:B------:R-:W-:Y:S02]  /*3460*/  @!P2 PRMT R114, R114, 0x5410, R82 ;  /* 0x000054107272a816 */ /* 0x000fe40000000052 */
[----:B------:R-:W-:Y:S02]  /*3470*/  PRMT R93, R93, 0x5410, RZ ;  /* 0x000054105d5d7816 */ /* 0x000fe400000000ff */
[----:B------:R-:W-:Y:S01]  /*3480*/  PRMT R84, R84, 0x5410, RZ ;  /* 0x0000541054547816 */ /* 0x000fe200000000ff */
[----:B------:R0:W-:Y:S01]  /*3490*/  STL [R1+0x90], R76 ;  /* 0x0000904c01007387 */ /* 0x0001e20000100800 */
[----:B------:R-:W-:Y:S02]  /*34a0*/  @!P2 PRMT R114, R82, 0x7632, R114 ;  /* 0x000076325272a816 */ /* 0x000fe40000000072 */
[----:B------:R-:W-:-:S02]  /*34b0*/  @!P2 PRMT R93, R93, 0x5410, R76 ;  /* 0x000054105d5da816 */ /* 0x000fc4000000004c */
[----:B------:R-:W-:Y:S02]  /*34c0*/  @!P2 PRMT R84, R84, 0x7610, R76 ;  /* 0x000076105454a816 */ /* 0x000fe4000000004c */
[----:B------:R-:W-:Y:S02]  /*34d0*/  LOP3.LUT P2, RZ, R14, 0x100000, RZ, 0xc0, !PT ;  /* 0x001000000eff7812 */ /* 0x000fe4000784c0ff */
[----:B------:R-:W-:Y:S02]  /*34e0*/  PRMT R62, R62, 0x5410, RZ ;  /* 0x000054103e3e7816 */ /* 0x000fe400000000ff */
[----:B0-----:R-:W-:Y:S02]  /*34f0*/  PRMT R76, RZ, 0x5410, RZ ;  /* 0x00005410ff4c7816 */ /* 0x001fe400000000ff */
[----:B------:R-:W-:Y:S02]  /*3500*/  PRMT R83, RZ, 0x5410, RZ ;  /* 0x00005410ff537816 */ /* 0x000fe400000000ff */
[----:B------:R-:W-:-:S02]  /*3510*/  @!P5 PRMT R76, R76, 0x5410, R81 ;  /* 0x000054104c4cd816 */ /* 0x000fc40000000051 */
[----:B------:R-:W-:Y:S01]  /*3520*/  @!P1 PRMT R62, R62, 0x5410, R77 ;  /* 0x000054103e3e9816 */ /* 0x000fe2000000004d */
[----:B------:R0:W-:Y:S01]  /*3530*/  STL [R1+0x14], R81 ;  /* 0x0000145101007387 */ /* 0x0001e20000100800 */
[----:B------:R-:W-:Y:S02]  /*3540*/  @!P5 PRMT R76, R81, 0x7632, R76 ;  /* 0x00007632514cd816 */ /* 0x000fe4000000004c */
[----:B------:R-:W-:Y:S02]  /*3550*/  @!P5 PRMT R83, R83, 0x5410, R80 ;  /* 0x000054105353d816 */ /* 0x000fe40000000050 */
[----:B------:R-:W-:Y:S01]  /*3560*/  PRMT R62, RZ, 0x7610, R62 ;  /* 0x00007610ff3e7816 */ /* 0x000fe2000000003e */
[----:B------:R1:W-:Y:S01]  /*3570*/  STL [R1+0x20], R71 ;  /* 0x0000204701007387 */ /* 0x0003e20000100800 */
[----:B------:R-:W-:Y:S02]  /*3580*/  @!P5 PRMT R83, R80, 0x7632, R83 ;  /* 0x000076325053d816 */ /* 0x000fe40000000053 */
[----:B0-----:R-:W-:-:S02]  /*3590*/  PRMT R81, RZ, 0x7610, R81 ;  /* 0x00007610ff517816 */ /* 0x001fc40000000051 */
[----:B------:R-:W-:Y:S02]  /*35a0*/  LOP3.LUT P5, RZ, R14, 0x80000, RZ, 0xc0, !PT ;  /* 0x000800000eff7812 */ /* 0x000fe400078ac0ff */
[C---:B------:R-:W-:Y:S02]  /*35b0*/  @!P2 PRMT R62, R71.reuse, 0x7610, R62 ;  /* 0x00007610473ea816 */ /* 0x040fe4000000003e */
[C---:B------:R-:W-:Y:S02]  /*35c0*/  @!P2 PRMT R81, R71.reuse, 0x7632, R81 ;  /* 0x000076324751a816 */ /* 0x040fe40000000051 */
[----:B-1----:R-:W-:Y:S02]  /*35d0*/  PRMT R71, R71, 0x5410, RZ ;  /* 0x0000541047477816 */ /* 0x002fe400000000ff */
[----:B------:R-:W-:Y:S02]  /*35e0*/  PRMT R81, R81, 0x5410, RZ ;  /* 0x0000541051517816 */ /* 0x000fe400000000ff */
[--C-:B------:R-:W-:Y:S01]  /*35f0*/  @!P2 PRMT R71, R71, 0x7610, R72.reuse ;  /* 0x000076104747a816 */ /* 0x100fe20000000048 */
[----:B------:R0:W-:Y:S01]  /*3600*/  STL [R1+0xa0], R72 ;  /* 0x0000a04801007387 */ /* 0x0001e20000100800 */
[----:B------:R-:W-:-:S02]  /*3610*/  @!P2 PRMT R81, R81, 0x5410, R72 ;  /* 0x000054105151a816 */ /* 0x000fc40000000048 */
[----:B------:R-:W-:Y:S02]  /*3620*/  PRMT R71, RZ, 0x7610, R71 ;  /* 0x00007610ff477816 */ /* 0x000fe40000000047 */
[----:B------:R-:W-:Y:S01]  /*3630*/  LOP3.LUT P2, RZ, R14, 0x4, RZ, 0xc0, !PT ;  /* 0x000000040eff7812 */ /* 0x000fe2000784c0ff */
[----:B------:R1:W-:Y:S01]  /*3640*/  STL [R1+0x24], R68 ;  /* 0x0000244401007387 */ /* 0x0003e20000100800 */
[----:B0-----:R-:W-:Y:S02]  /*3650*/  PRMT R72, R72, 0x5410, RZ ;  /* 0x0000541048487816 */ /* 0x001fe400000000ff */
[----:B------:R-:W-:Y:S02]  /*3660*/  @!P5 PRMT R71, R68, 0x7610, R71 ;  /* 0x000076104447d816 */ /* 0x000fe40000000047 */
[----:B------:R-:W-:Y:S01]  /*3670*/  @!P5 PRMT R72, R72, 0x7610, R68 ;  /* 0x000076104848d816 */ /* 0x000fe20000000044 */
[----:B-1----:R-:W-:Y:S01]  /*3680*/  HFMA2 R68, -RZ, RZ, 0, 0 ;  /* 0x00000000ff447431 */ /* 0x002fe200000001ff */
[----:B------:R-:W-:-:S02]  /*3690*/  P2R R5, PR, RZ, 0x40 ;  /* 0x00000040ff057803 */ /* 0x000fc40000000000 */
[----:B------:R-:W-:-:S03]  /*36a0*/  LOP3.LUT P6, RZ, R14, 0x1, RZ, 0xc0, !PT ;  /* 0x000000010eff7812 */ /* 0x000fc600078cc0ff */
[----:B------:R0:W4:Y:S02]  /*36b0*/  @!P2 LDG.E R68, desc[UR10][R46.64] ;  /* 0x0000000a2e44a981 */ /* 0x000124000c1e1900 */
[----:B0-----:R-:W-:-:S08]  /*36c0*/  CS2R R46, SRZ ;  /* 0x00000000002e7805 */ /* 0x001fd0000001ff00 */
[----:B------:R0:W4:Y:S04]  /*36d0*/  @!P6 LDG.E R46, desc[UR10][R30.64] ;  /* 0x0000000a1e2ee981 */ /* 0x000128000c1e1900 */
[----:B------:R-:W4:Y:S01]  /*36e0*/  @!P6 LDG.E R47, desc[UR10][R58.64] ;  /* 0x0000000a3a2fe981 */ /* 0x000f22000c1e1900 */
[----:B------:R-:W-:Y:S02]  /*36f0*/  P2R R50, PR, RZ, 0x1 ;  /* 0x00000001ff327803 */ /* 0x000fe40000000000 */
[----:B------:R-:W-:Y:S01]  /*3700*/  LOP3.LUT P0, RZ, R14, 0x400000, RZ, 0xc0, !PT ;  /* 0x004000000eff7812 */ /* 0x000fe2000780c0ff */
[----:B------:R1:W-:Y:S01]  /*3710*/  STL [R1+0x10], R82 ;  /* 0x0000105201007387 */ /* 0x0003e20000100800 */
[----:B------:R-:W-:-:S03]  /*3720*/  PRMT R84, RZ, 0x7610, R84 ;  /* 0x00007610ff547816 */ /* 0x000fc60000000054 */
[----:B------:R2:W-:Y:S01]  /*3730*/  STL [R1+0x18], R70 ;  /* 0x0000184601007387 */ /* 0x0005e20000100800 */
[----:B-1----:R-:W-:-:S07]  /*3740*/  PRMT R82, R82, 0x5410, RZ ;  /* 0x0000541052527816 */ /* 0x002fce00000000ff */
[----:B------:R-:W-:Y:S02]  /*3750*/  @!P0 PRMT R84, R70, 0x7610, R84 ;  /* 0x0000761046548816 */ /* 0x000fe40000000054 */
[----:B------:R-:W-:Y:S02]  /*3760*/  @!P0 PRMT R82, R82, 0x7610, R70 ;  /* 0x0000761052528816 */ /* 0x000fe40000000046 */
[----:B--2---:R-:W-:-:S04]  /*3770*/  PRMT R70, R70, 0x5410, RZ ;  /* 0x0000541046467816 */ /* 0x004fc800000000ff */
[--C-:B------:R-:W-:Y:S02]  /*3780*/  @!P0 PRMT R70, R70, 0x5410, R79.reuse ;  /* 0x0000541046468816 */ /* 0x100fe4000000004f */
[----:B------:R-:W-:Y:S02]  /*3790*/  PRMT R63, R63, 0x5410, RZ ;  /* 0x000054103f3f7816 */ /* 0x000fe400000000ff */
[----:B------:R-:W-:Y:S01]  /*37a0*/  PRMT R70, RZ, 0x7610, R70 ;  /* 0x00007610ff467816 */ /* 0x000fe20000000046 */
[----:B------:R1:W-:Y:S01]  /*37b0*/  STL [R1+0x9c], R77 ;  /* 0x00009c4d01007387 */ /* 0x0003e20000100800 */
[----:B------:R-:W-:Y:S02]  /*37c0*/  @!P0 PRMT R63, R63, 0x7610, R79 ;  /* 0x000076103f3f8816 */ /* 0x000fe4000000004f */
[----:B------:R-:W-:Y:S02]  /*37d0*/  LOP3.LUT P0, RZ, R14, 0x40000, RZ, 0xc0, !PT ;  /* 0x000400000eff7812 */ /* 0x000fe4000780c0ff */
[----:B------:R-:W-:-:S02]  /*37e0*/  @!P1 PRMT R70, R77, 0x7632, R70 ;  /* 0x000076324d469816 */ /* 0x000fc40000000046 */
[----:B------:R-:W-:Y:S02]  /*37f0*/  PRMT R82, RZ, 0x7610, R82 ;  /* 0x00007610ff527816 */ /* 0x000fe40000000052 */
[----:B-1----:R-:W-:Y:S02]  /*3800*/  PRMT R77, R77, 0x5410, RZ ;  /* 0x000054104d4d7816 */ /* 0x002fe400000000ff */
[----:B------:R-:W-:Y:S02]  /*3810*/  PRMT R63, RZ, 0x7610, R63 ;  /* 0x00007610ff3f7816 */ /* 0x000fe4000000003f */
[----:B------:R-:W-:Y:S01]  /*3820*/  @!P5 PRMT R77, R77, 0x5410, R67 ;  /* 0x000054104d4dd816 */ /* 0x000fe20000000043 */
[----:B------:R1:W-:Y:S01]  /*3830*/  STL [R1+0x1c], R78 ;  /* 0x00001c4e01007387 */ /* 0x0003e20000100800 */
[C---:B------:R-:W-:Y:S02]  /*3840*/  @!P1 PRMT R82, R78.reuse, 0x7610, R82 ;  /* 0x000076104e529816 */ /* 0x040fe40000000052 */
[----:B------:R-:W-:-:S02]  /*3850*/  @!P1 PRMT R63, R78, 0x7632, R63 ;  /* 0x000076324e3f9816 */ /* 0x000fc4000000003f */
[----:B------:R-:W-:Y:S02]  /*3860*/  PRMT R72, RZ, 0x7610, R72 ;  /* 0x00007610ff487816 */ /* 0x000fe40000000048 */
[----:B------:R-:W-:Y:S02]  /*3870*/  PRMT R77, RZ, 0x7610, R77 ;  /* 0x00007610ff4d7816 */ /* 0x000fe4000000004d */
[----:B-1----:R-:W-:Y:S01]  /*3880*/  PRMT R78, R78, 0x5410, RZ ;  /* 0x000054104e4e7816 */ /* 0x002fe200000000ff */
[----:B------:R-:W-:Y:S01]  /*3890*/  STL [R1+0xa4], R67 ;  /* 0x0000a44301007387 */ /* 0x000fe20000100800 */
[----:B------:R-:W-:Y:S02]  /*38a0*/  @!P5 PRMT R72, R67, 0x7632, R72 ;  /* 0x000076324348d816 */ /* 0x000fe40000000048 */
[----:B------:R-:W-:Y:S01]  /*38b0*/  @!P0 PRMT R77, R66, 0x7610, R77 ;  /* 0x00007610424d8816 */ /* 0x000fe2000000004d */
[----:B------:R1:W-:Y:S01]  /*38c0*/  STL [R1+0x28], R66 ;  /* 0x0000284201007387 */ /* 0x0003e20000100800 */
[----:B------:R-:W-:-:S02]  /*38d0*/  @!P0 PRMT R78, R78, 0x7610, R66 ;  /* 0x000076104e4e8816 */ /* 0x000fc40000000042 */
[----:B------:R-:W-:Y:S02]  /*38e0*/  LOP3.LUT P5, RZ, R14, 0x2, RZ, 0xc0, !PT ;  /* 0x000000020eff7812 */ /* 0x000fe400078ac0ff */
[----:B-1----:R-:W-:-:S06]  /*38f0*/  CS2R R66, SRZ ;  /* 0x0000000000427805 */ /* 0x002fcc000001ff00 */
[----:B------:R1:W2:Y:S01]  /*3900*/  @!P2 LDG.E R67, desc[UR10][R34.64] ;  /* 0x0000000a2243a981 */ /* 0x0002a2000c1e1900 */
[----:B------:R-:W-:-:S04]  /*3910*/  CS2R R64, SRZ ;  /* 0x0000000000407805 */ /* 0x000fc8000001ff00 */
[----:B------:R1:W2:Y:S04]  /*3920*/  @!P5 LDG.E R66, desc[UR10][R8.64] ;  /* 0x0000000a0842d981 */ /* 0x0002a8000c1e1900 */
[----:B------:R1:W2:Y:S01]  /*3930*/  @!P5 LDG.E R65, desc[UR10][R32.64] ;  /* 0x0000000a2041d981 */ /* 0x0002a2000c1e1900 */
[C---:B------:R-:W-:Y:S02]  /*3940*/  LOP3.LUT P1, RZ, R14.reuse, 0x20000, RZ, 0xc0, !PT ;  /* 0x000200000eff7812 */ /* 0x040fe4000782c0ff */
[----:B------:R-:W-:Y:S02]  /*3950*/  P2R R51, PR, RZ, 0x10 ;  /* 0x00000010ff337803 */ /* 0x000fe40000000000 */
[----:B------:R-:W-:Y:S01]  /*3960*/  LOP3.LUT P4, RZ, R14, 0x10000, RZ, 0xc0, !PT ;  /* 0x000100000eff7812 */ /* 0x000fe2000788c0ff */
[----:B------:R0:W-:Y:S01]  /*3970*/  STL [R1+0x94], R80 ;  /* 0x0000945001007387 */ /* 0x0001e20000100800 */
[----:B------:R-:W-:-:S03]  /*3980*/  PRMT R78, RZ, 0x7610, R78 ;  /* 0x00007610ff4e7816 */ /* 0x000fc6000000004e */
[----:B------:R1:W-:Y:S01]  /*3990*/  STL [R1+0x98], R79 ;  /* 0x0000984f01007387 */ /* 0x0003e20000100800 */
[----:B------:R-:W-:Y:S02]  /*39a0*/  @!P0 PRMT R78, R61, 0x7632, R78 ;  /* 0x000076323d4e8816 */ /* 0x000fe4000000004e */
[----:B0-----:R-:W-:Y:S02]  /*39b0*/  PRMT R80, R80, 0x5410, RZ ;  /* 0x0000541050507816 */ /* 0x001fe400000000ff */
[----:B-1----:R-:W-:Y:S02]  /*39c0*/  PRMT R79, RZ, 0x7610, R79 ;  /* 0x00007610ff4f7816 */ /* 0x002fe4000000004f */
[----:B------:R-:W-:Y:S02]  /*39d0*/  @!P0 PRMT R80, R80, 0x5410, R61 ;  /* 0x0000541050508816 */ /* 0x000fe4000000003d */
[----:B------:R-:W-:Y:S02]  /*39e0*/  LOP3.LUT P0, RZ, R14, 0x8000, RZ, 0xc0, !PT ;  /* 0x000080000eff7812 */ /* 0x000fe4000780c0ff */
[----:B------:R-:W-:-:S02]  /*39f0*/  @!P1 PRMT R79, R60, 0x7632, R79 ;  /* 0x000076323c4f9816 */ /* 0x000fc4000000004f */
[----:B------:R-:W-:Y:S02]  /*3a00*/  PRMT R92, RZ, 0x5410, RZ ;  /* 0x00005410ff5c7816 */ /* 0x000fe400000000ff */
[----:B------:R-:W-:Y:S02]  /*3a10*/  PRMT R79, R79, 0x5410, RZ ;  /* 0x000054104f4f7816 */ /* 0x000fe400000000ff */
[----:B------:R-:W-:Y:S02]  /*3a20*/  PRMT R93, RZ, 0x7610, R93 ;  /* 0x00007610ff5d7816 */ /* 0x000fe4000000005d */
[----:B------:R-:W-:Y:S02]  /*3a30*/  PRMT R91, R91, 0x5410, RZ ;  /* 0x000054105b5b7816 */ /* 0x000fe400000000ff */
[----:B------:R-:W-:Y:S02]  /*3a40*/  PRMT R85, R85, 0x5410, RZ ;  /* 0x0000541055557816 */ /* 0x000fe400000000ff */
[----:B------:R-:W-:-:S02]  /*3a50*/  @!P4 PRMT R92, R92, 0x5410, R43 ;  /* 0x000054105c5cc816 */ /* 0x000fc4000000002b */
[----:B------:R-:W-:Y:S01]  /*3a60*/  PRMT R80, RZ, 0x7610, R80 ;  /* 0x00007610ff507816 */ /* 0x000fe20000000050 */
[----:B------:R0:W-:Y:S01]  /*3a70*/  STL [R1+0xac], R56 ;  /* 0x0000ac3801007387 */ /* 0x0001e20000100800 */
[----:B------:R-:W-:Y:S02]  /*3a80*/  @!P1 PRMT R79, R79, 0x5410, R56 ;  /* 0x000054104f4f9816 */ /* 0x000fe40000000038 */
[----:B------:R-:W-:Y:S02]  /*3a90*/  @!P1 PRMT R93, R56, 0x7632, R93 ;  /* 0x00007632385d9816 */ /* 0x000fe4000000005d */
[----:B------:R-:W-:Y:S02]  /*3aa0*/  @!P4 PRMT R91, R91, 0x7610, R43 ;  /* 0x000076105b5bc816 */ /* 0x000fe4000000002b */
[----:B------:R-:W-:Y:S02]  /*3ab0*/  @!P4 PRMT R92, R40, 0x7610, R92 ;  /* 0x00007610285cc816 */ /* 0x000fe4000000005c */
[----:B------:R-:W-:-:S02]  /*3ac0*/  @!P4 PRMT R85, R85, 0x7610, R40 ;  /* 0x000076105555c816 */ /* 0x000fc40000000028 */
[----:B------:R-:W-:Y:S02]  /*3ad0*/  PRMT R86, RZ, 0x5410, RZ ;  /* 0x00005410ff567816 */ /* 0x000fe400000000ff */
[----:B0-----:R-:W-:Y:S02]  /*3ae0*/  P2R R56, PR, RZ, 0x20 ;  /* 0x00000020ff387803 */ /* 0x001fe40000000000 */
[----:B------:R-:W-:Y:S02]  /*3af0*/  @!P1 PRMT R80, R60, 0x7610, R80 ;  /* 0x000076103c509816 */ /* 0x000fe40000000050 */
[C---:B------:R-:W-:Y:S02]  /*3b00*/  LOP3.LUT P4, RZ, R14.reuse, 0x2000, RZ, 0xc0, !PT ;  /* 0x000020000eff7812 */ /* 0x040fe4000788c0ff */
[C---:B------:R-:W-:Y:S02]  /*3b10*/  LOP3.LUT P5, RZ, R14.reuse, 0x1000, RZ, 0xc0, !PT ;  /* 0x000010000eff7812 */ /* 0x040fe400078ac0ff */
[----:B------:R-:W-:-:S02]  /*3b20*/  LOP3.LUT P1, RZ, R14, 0x4000, RZ, 0xc0, !PT ;  /* 0x000040000eff7812 */ /* 0x000fc4000782c0ff */
[----:B------:R-:W-:Y:S02]  /*3b30*/  PRMT R85, RZ, 0x7610, R85 ;  /* 0x00007610ff557816 */ /* 0x000fe40000000055 */
[----:B------:R-:W-:Y:S02]  /*3b40*/  PRMT R91, RZ, 0x7610, R91 ;  /* 0x00007610ff5b7816 */ /* 0x000fe4000000005b */
[----:B------:R-:W-:Y:S01]  /*3b50*/  @!P0 PRMT R86, R86, 0x7610, R41 ;  /* 0x0000761056568816 */ /* 0x000fe20000000029 */
[----:B------:R0:W-:Y:S01]  /*3b60*/  STL [R1+0x30], R43 ;  /* 0x0000302b01007387 */ /* 0x0001e20000100800 */
[----:B------:R-:W-:Y:S02]  /*3b70*/  @!P0 PRMT R85, R41, 0x7610, R85 ;  /* 0x0000761029558816 */ /* 0x000fe40000000055 */
[C---:B------:R-:W-:Y:S02]  /*3b80*/  @!P0 PRMT R91, R29.reuse, 0x7610, R91 ;  /* 0x000076101d5b8816 */ /* 0x040fe4000000005b */
[----:B------:R-:W-:-:S02]  /*3b90*/  @!P0 PRMT R86, R29, 0x7632, R86 ;  /* 0x000076321d568816 */ /* 0x000fc40000000056 */
[----:B------:R-:W-:Y:S02]  /*3ba0*/  ISETP.NE.AND P0, PT, R50, RZ, PT ;  /* 0x000000ff3200720c */ /* 0x000fe40003f05270 */
[----:B------:R-:W-:Y:S02]  /*3bb0*/  PRMT R31, RZ, 0x7610, R31 ;  /* 0x00007610ff1f7816 */ /* 0x000fe4000000001f */
[----:B0-----:R-:W-:Y:S02]  /*3bc0*/  PRMT R43, R43, 0x5410, RZ ;  /* 0x000054102b2b7816 */ /* 0x001fe400000000ff */
[----:B------:R-:W-:Y:S02]  /*3bd0*/  PRMT R34, R34, 0x5410, RZ ;  /* 0x0000541022227816 */ /* 0x000fe400000000ff */
[----:B------:R-:W-:Y:S02]  /*3be0*/  PRMT R9, R9, 0x5410, RZ ;  /* 0x0000541009097816 */ /* 0x000fe400000000ff */
[----:B------:R-:W-:-:S02]  /*3bf0*/  @!P4 PRMT R43, R43, 0x7610, R20 ;  /* 0x000076102b2bc816 */ /* 0x000fc40000000014 */
[----:B------:R-:W-:Y:S02]  /*3c00*/  @!P5 PRMT R31, R18, 0x7632, R31 ;  /* 0x00007632121fd816 */ /* 0x000fe4000000001f */
[--C-:B------:R-:W-:Y:S01]  /*3c10*/  @!P1 PRMT R34, R34, 0x5410, R23.reuse ;  /* 0x0000541022229816 */ /* 0x100fe20000000017 */
[----:B------:R0:W-:Y:S01]  /*3c20*/  STL [R1+0xb4], R29 ;  /* 0x0000b41d01007387 */ /* 0x0001e20000100800 */
[----:B------:R-:W-:Y:S02]  /*3c30*/  @!P1 PRMT R9, R9, 0x7610, R23 ;  /* 0x0000761009099816 */ /* 0x000fe40000000017 */
[----:B------:R-:W-:Y:S01]  /*3c40*/  PRMT R31, R31, 0x5410, RZ ;  /* 0x000054101f1f7816 */ /* 0x000fe200000000ff */
[----:B------:R1:W-:Y:S01]  /*3c50*/  STL [R1+0x38], R23 ;  /* 0x0000381701007387 */ /* 0x0003e20000100800 */
[----:B------:R-:W-:Y:S02]  /*3c60*/  PRMT R43, RZ, 0x7610, R43 ;  /* 0x00007610ff2b7816 */ /* 0x000fe4000000002b */
[----:B------:R-:W-:-:S02]  /*3c70*/  PRMT R33, R33, 0x5410, RZ ;  /* 0x0000541021217816 */ /* 0x000fc400000000ff */
[----:B------:R-:W-:Y:S02]  /*3c80*/  PRMT R8, R8, 0x5410, RZ ;  /* 0x0000541008087816 */ /* 0x000fe400000000ff */
[----:B0-----:R-:W-:Y:S02]  /*3c90*/  PRMT R29, R29, 0x5410, RZ ;  /* 0x000054101d1d7816 */ /* 0x001fe400000000ff */
[----:B------:R-:W-:Y:S02]  /*3ca0*/  PRMT R34, RZ, 0x7610, R34 ;  /* 0x00007610ff227816 */ /* 0x000fe40000000022 */
[----:B-1----:R-:W-:Y:S02]  /*3cb0*/  PRMT R23, R23, 0x5410, RZ ;  /* 0x0000541017177816 */ /* 0x002fe400000000ff */
[--C-:B------:R-:W-:Y:S02]  /*3cc0*/  @!P0 PRMT R29, R29, 0x5410, R22.reuse ;  /* 0x000054101d1d8816 */ /* 0x100fe40000000016 */
[----:B------:R-:W-:-:S02]  /*3cd0*/  @!P0 PRMT R23, R23, 0x7610, R22 ;  /* 0x0000761017178816 */ /* 0x000fc40000000016 */
[----:B------:R-:W-:Y:S02]  /*3ce0*/  @!P0 PRMT R31, R31, 0x5410, R13 ;  /* 0x000054101f1f8816 */ /* 0x000fe4000000000d */
[----:B------:R-:W-:Y:S02]  /*3cf0*/  @!P0 PRMT R43, R13, 0x7632, R43 ;  /* 0x000076320d2b8816 */ /* 0x000fe4000000002b */
[--C-:B------:R-:W-:Y:S02]  /*3d00*/  @!P4 PRMT R33, R33, 0x5410, R25.reuse ;  /* 0x000054102121c816 */ /* 0x100fe40000000019 */
[----:B------:R-:W-:Y:S02]  /*3d10*/  @!P4 PRMT R8, R8, 0x7610, R25 ;  /* 0x000076100808c816 */ /* 0x000fe40000000019 */
[----:B------:R-:W-:Y:S02]  /*3d20*/  @!P4 PRMT R34, R20, 0x7610, R34 ;  /* 0x000076101422c816 */ /* 0x000fe40000000022 */
[----:B------:R-:W-:-:S02]  /*3d30*/  PRMT R32, RZ, 0x5410, RZ ;  /* 0x00005410ff207816 */ /* 0x000fc400000000ff */
[----:B------:R-:W-:Y:S02]  /*3d40*/  ISETP.NE.AND P0, PT, R28, RZ, PT ;  /* 0x000000ff1c00720c */ /* 0x000fe40003f05270 */
[----:B------:R-:W-:Y:S02]  /*3d50*/  LOP3.LUT P4, RZ, R14, 0x400, RZ, 0xc0, !PT ;  /* 0x000004000eff7812 */ /* 0x000fe4000788c0ff */
[----:B------:R-:W-:Y:S02]  /*3d60*/  PRMT R33, RZ, 0x7610, R33 ;  /* 0x00007610ff217816 */ /* 0x000fe40000000021 */
[----:B------:R-:W-:Y:S02]  /*3d70*/  @!P5 PRMT R32, R18, 0x7610, R32 ;  /* 0x000076101220d816 */ /* 0x000fe40000000020 */
[----:B------:R-:W-:Y:S01]  /*3d80*/  CS2R R58, SRZ ;  /* 0x00000000003a7805 */ /* 0x000fe2000001ff00 */
[----:B------:R0:W-:Y:S01]  /*3d90*/  STL [R1+0xb0], R40 ;  /* 0x0000b02801007387 */ /* 0x0001e20000100800 */
[----:B------:R-:W-:-:S02]  /*3da0*/  @!P5 PRMT R33, R16, 0x7610, R33 ;  /* 0x000076101021d816 */ /* 0x000fc40000000021 */
[----:B------:R-:W-:Y:S02]  /*3db0*/  @!P5 PRMT R32, R32, 0x7610, R16 ;  /* 0x000076102020d816 */ /* 0x000fe40000000010 */
[----:B------:R-:W-:Y:S01]  /*3dc0*/  PRMT R35, RZ, 0x7610, R35 ;  /* 0x00007610ff237816 */ /* 0x000fe20000000023 */
[----:B------:R1:W-:Y:S01]  /*3dd0*/  STL [R1+0xb8], R21 ;  /* 0x0000b81501007387 */ /* 0x0003e20000100800 */
[----:B------:R-:W-:Y:S02]  /*3de0*/  LOP3.LUT P5, RZ, R14, 0x200, RZ, 0xc0, !PT ;  /* 0x000002000eff7812 */ /* 0x000fe400078ac0ff */
[----:B------:R-:W-:Y:S01]  /*3df0*/  PRMT R30, RZ, 0x5410, RZ ;  /* 0x00005410ff1e7816 */ /* 0x000fe200000000ff */
[----:B------:R3:W2:Y:S01]  /*3e00*/  @!P0 LDG.E R59, desc[UR10][R26.64] ;  /* 0x0000000a1a3b8981 */ /* 0x0006a2000c1e1900 */
[----:B0-----:R-:W-:Y:S02]  /*3e10*/  PRMT R40, RZ, 0x7610, R40 ;  /* 0x00007610ff287816 */ /* 0x001fe40000000028 */
[----:B------:R-:W-:-:S02]  /*3e20*/  ISETP.NE.AND P2, PT, R57, RZ, PT ;  /* 0x000000ff3900720c */ /* 0x000fc40003f45270 */
[C---:B------:R-:W-:Y:S02]  /*3e30*/  @!P1 PRMT R40, R21.reuse, 0x7610, R40 ;  /* 0x0000761015289816 */ /* 0x040fe40000000028 */
[C---:B------:R-:W-:Y:S02]  /*3e40*/  @!P1 PRMT R35, R21.reuse, 0x7632, R35 ;  /* 0x0000763215239816 */ /* 0x040fe40000000023 */
[----:B-1----:R-:W-:Y:S02]  /*3e50*/  PRMT R21, R21, 0x5410, RZ ;  /* 0x0000541015157816 */ /* 0x002fe400000000ff */
[----:B---3--:R-:W-:Y:S02]  /*3e60*/  PRMT R27, RZ, 0x7610, R27 ;  /* 0x00007610ff1b7816 */ /* 0x008fe4000000001b */
[----:B------:R-:W-:Y:S01]  /*3e70*/  @!P4 PRMT R30, R30, 0x5410, R10 ;  /* 0x000054101e1ec816 */ /* 0x000fe2000000000a */
[----:B------:R0:W-:Y:S01]  /*3e80*/  STL [R1+0x3c], R25 ;  /* 0x00003c1901007387 */ /* 0x0001e20000100800 */
[----:B------:R-:W-:-:S02]  /*3e90*/  ISETP.NE.AND P1, PT, R42, RZ, PT ;  /* 0x000000ff2a00720c */ /* 0x000fc40003f25270 */
[----:B------:R-:W-:Y:S02]  /*3ea0*/  @!P4 PRMT R27, R11, 0x7610, R27 ;  /* 0x000076100b1bc816 */ /* 0x000fe4000000001b */
[----:B------:R-:W-:Y:S02]  /*3eb0*/  @!P4 PRMT R21, R21, 0x7610, R11 ;  /* 0x000076101515c816 */ /* 0x000fe4000000000b */
[----:B------:R-:W-:Y:S02]  /*3ec0*/  @!P4 PRMT R30, R10, 0x7632, R30 ;  /* 0x000076320a1ec816 */ /* 0x000fe4000000001e */
[----:B------:R-:W-:Y:S02]  /*3ed0*/  PRMT R28, R28, 0x5410, RZ ;  /* 0x000054101c1c7816 */ /* 0x000fe400000000ff */
[----:B0-----:R-:W-:Y:S02]  /*3ee0*/  PRMT R25, RZ, 0x7610, R25 ;  /* 0x00007610ff197816 */ /* 0x001fe40000000019 */
[----:B------:R-:W-:Y:S01]  /*3ef0*/  PRMT R29, RZ, 0x7610, R29 ;  /* 0x00007610ff1d7816 */ /* 0x000fe2000000001d */
[----:B------:R0:W-:Y:S01]  /*3f00*/  STL [R1+0xbc], R20 ;  /* 0x0000bc1401007387 */ /* 0x0001e20000100800 */
[----:B------:R-:W-:-:S02]  /*3f10*/  PRMT R42, R42, 0x5410, RZ ;  /* 0x000054102a2a7816 */ /* 0x000fc400000000ff */
[----:B------:R-:W-:Y:S01]  /*3f20*/  LOP3.LUT P4, RZ, R14, 0x80, RZ, 0xc0, !PT ;  /* 0x000000800eff7812 */ /* 0x000fe2000788c0ff */
[----:B------:R1:W-:Y:S01]  /*3f30*/  STL [R1+0x40], R18 ;  /* 0x0000401201007387 */ /* 0x0003e20000100800 */
[----:B------:R-:W-:Y:S02]  /*3f40*/  PRMT R26, R26, 0x5410, RZ ;  /* 0x000054101a1a7816 */ /* 0x000fe400000000ff */
[----:B------:R-:W-:Y:S01]  /*3f50*/  @!P5 PRMT R25, R15, 0x7610, R25 ;  /* 0x000076100f19d816 */ /* 0x000fe20000000019 */
[----:B------:R3:W-:Y:S01]  /*3f60*/  STL [R1+0xc0], R16 ;  /* 0x0000c01001007387 */ /* 0x0007e20000100800 */
[----:B------:R-:W-:Y:S02]  /*3f70*/  @!P5 PRMT R28, R28, 0x7610, R15 ;  /* 0x000076101c1cd816 */ /* 0x000fe4000000000f */
[----:B------:R-:W-:Y:S01]  /*3f80*/  @!P5 PRMT R29, R12, 0x7610, R29 ;  /* 0x000076100c1dd816 */ /* 0x000fe2000000001d */
[----:B------:R-:W-:Y:S01]  /*3f90*/  STL [R1+0xc4], R13 ;  /* 0x0000c40d01007387 */ /* 0x000fe20000100800 */
[----:B------:R-:W-:-:S02]  /*3fa0*/  @!P5 PRMT R42, R42, 0x7610, R12 ;  /* 0x000076102a2ad816 */ /* 0x000fc4000000000c */
[----:B------:R-:W-:Y:S01]  /*3fb0*/  LOP3.LUT P5, RZ, R14, 0x40, RZ, 0xc0, !PT ;  /* 0x000000400eff7812 */ /* 0x000fe200078ac0ff */
[----:B------:R-:W-:Y:S01]  /*3fc0*/  STL [R1+0xcc], R12 ;  /* 0x0000cc0c01007387 */ /* 0x000fe20000100800 */
[----:B------:R-:W-:Y:S02]  /*3fd0*/  @!P2 PRMT R26, R26, 0x7610, R7 ;  /* 0x000076101a1aa816 */ /* 0x000fe40000000007 */
[----:B0-----:R-:W-:Y:S01]  /*3fe0*/  PRMT R20, RZ, 0x7610, R20 ;  /* 0x00007610ff147816 */ /* 0x001fe20000000014 */
[----:B------:R-:W-:Y:S01]  /*3ff0*/  STL [R1+0x44], R22 ;  /* 0x0000441601007387 */ /* 0x000fe20000100800 */
[----:B------:R-:W-:Y:S02]  /*4000*/  PRMT R28, RZ, 0x7610, R28 ;  /* 0x00007610ff1c7816 */ /* 0x000fe4000000001c */
[----:B------:R-:W-:Y:S01]  /*4010*/  PRMT R27, R27, 0x5410, RZ ;  /* 0x000054101b1b7816 */ /* 0x000fe200000000ff */
[----:B------:R-:W-:Y:S01]  /*4020*/  STL [R1+0x34], R41 ;  /* 0x0000342901007387 */ /* 0x000fe20000100800 */
[----:B-1----:R-:W-:-:S02]  /*4030*/  PRMT R18, RZ, 0x7610, R18 ;  /* 0x00007610ff127816 */ /* 0x002fc40000000012 */
[----:B------:R-:W-:Y:S01]  /*4040*/  PRMT R26, RZ, 0x7610, R26 ;  /* 0x00007610ff1a7816 */ /* 0x000fe2000000001a */
[----:B------:R-:W-:Y:S01]  /*4050*/  STL [R1+0x50], R0 ;  /* 0x0000500001007387 */ /* 0x000fe20000100800 */
[----:B------:R-:W-:Y:S02]  /*4060*/  PRMT R25, R25, 0x5410, RZ ;  /* 0x0000541019197816 */ /* 0x000fe400000000ff */
[----:B------:R-:W-:Y:S01]  /*4070*/  PRMT R42, RZ, 0x7610, R42 ;  /* 0x00007610ff2a7816 */ /* 0x000fe2000000002a */
[----:B------:R-:W-:Y:S01]  /*4080*/  STL [R1+0x48], R11 ;  /* 0x0000480b01007387 */ /* 0x000fe20000100800 */
[C---:B------:R-:W-:Y:S02]  /*4090*/  @!P2 PRMT R20, R0.reuse, 0x7610, R20 ;  /* 0x000076100014a816 */ /* 0x040fe40000000014 */
[----:B------:R-:W-:Y:S01]  /*40a0*/  @!P2 PRMT R28, R0, 0x7632, R28 ;  /* 0x00007632001ca816 */ /* 0x000fe2000000001c */
[----:B------:R-:W-:Y:S01]  /*40b0*/  STL [R1+0xc8], R10 ;  /* 0x0000c80a01007387 */ /* 0x000fe20000100800 */
[----:B------:R-:W-:-:S02]  /*40c0*/  @!P2 PRMT R27, R27, 0x5410, R7 ;  /* 0x000054101b1ba816 */ /* 0x000fc40000000007 */
[----:B------:R-:W-:Y:S01]  /*40d0*/  ISETP.NE.AND P2, PT, R24, RZ, PT ;  /* 0x000000ff1800720c */ /* 0x000fe20003f45270 */
[----:B------:R-:W-:Y:S01]  /*40e0*/  STL [R1+0xd0], R7 ;  /* 0x0000d00701007387 */ /* 0x000fe20000100800 */
[C---:B------:R-:W-:Y:S02]  /*40f0*/  @!P4 PRMT R18, R6.reuse, 0x7610, R18 ;  /* 0x000076100612c816 */ /* 0x040fe40000000012 */
[----:B------:R-:W-:Y:S01]  /*4100*/  @!P4 PRMT R26, R6, 0x7632, R26 ;  /* 0x00007632061ac816 */ /* 0x000fe2000000001a */
[----:B------:R0:W-:Y:S01]  /*4110*/  STL [R1+0x54], R6 ;  /* 0x0000540601007387 */ /* 0x0001e20000100800 */
[----:B------:R-:W-:Y:S02]  /*4120*/  @!P4 PRMT R25, R25, 0x5410, R4 ;  /* 0x000054101919c816 */ /* 0x000fe40000000004 */
[----:B------:R-:W-:Y:S01]  /*4130*/  @!P4 PRMT R42, R4, 0x7632, R42 ;  /* 0x00007632042ac816 */ /* 0x000fe2000000002a */
[----:B------:R-:W-:Y:S01]  /*4140*/  STL [R1+0xa8], R61 ;  /* 0x0000a83d01007387 */ /* 0x000fe20000100800 */
[----:B------:R-:W-:-:S02]  /*4150*/  PRMT R24, RZ, 0x5410, RZ ;  /* 0x00005410ff187816 */ /* 0x000fc400000000ff */
[----:B------:R-:W-:Y:S01]  /*4160*/  LOP3.LUT P4, RZ, R14, 0x10, RZ, 0xc0, !PT ;  /* 0x000000100eff7812 */ /* 0x000fe2000788c0ff */
[----:B------:R1:W-:Y:S01]  /*4170*/  STL [R1+0x2c], R60 ;  /* 0x00002c3c01007387 */ /* 0x0003e20000100800 */
[----:B---3--:R-:W-:Y:S01]  /*4180*/  PRMT R16, R16, 0x5410, RZ ;  /* 0x0000541010107816 */ /* 0x008fe200000000ff */
[----:B0-----:R-:W0:Y:S01]  /*4190*/  LDC.64 R6, c[0x0][0x3a8] ;  /* 0x0000ea00ff067b82 */ /* 0x001e220000000a00 */
[----:B------:R-:W-:Y:S01]  /*41a0*/  PRMT R23, RZ, 0x7610, R23 ;  /* 0x00007610ff177816 */ /* 0x000fe20000000017 */
[----:B------:R3:W-:Y:S01]  /*41b0*/  STL [R1+0x4c], R15 ;  /* 0x00004c0f01007387 */ /* 0x0007e20000100800 */
[--C-:B------:R-:W-:Y:S02]  /*41c0*/  @!P5 PRMT R24, R24, 0x7610, R2.reuse ;  /* 0x000076101818d816 */ /* 0x100fe40000000002 */
[----:B------:R-:W-:Y:S01]  /*41d0*/  @!P5 PRMT R16, R16, 0x5410, R2 ;  /* 0x000054101010d816 */ /* 0x000fe20000000002 */
[----:B------:R3:W-:Y:S01]  /*41e0*/  STL [R1+0x58], R2 ;  /* 0x0000580201007387 */ /* 0x0007e20000100800 */
[----:B------:R-:W-:-:S02]  /*41f0*/  @!P5 PRMT R24, R3, 0x7610, R24 ;  /* 0x000076100318d816 */ /* 0x000fc40000000018 */
[----:B------:R-:W-:Y:S01]  /*4200*/  @!P5 PRMT R23, R3, 0x7632, R23 ;  /* 0x000076320317d816 */ /* 0x000fe20000000017 */
[----:B------:R-:W-:Y:S01]  /*4210*/  UIMAD.WIDE UR6, UR8, 0x8, UR6 ;  /* 0x00000008080678a5 */ /* 0x000fe2000f8e0206 */
[C---:B------:R-:W-:Y:S01]  /*4220*/  LOP3.LUT P5, RZ, R14.reuse, 0x4, RZ, 0xc0, !PT ;  /* 0x000000040eff7812 */ /* 0x040fe200078ac0ff */
[----:B------:R3:W3:Y:S01]  /*4230*/  @!P1 LDG.E R64, desc[UR10][R48.64] ;  /* 0x0000000a30409981 */ /* 0x0006e2000c1e1900 */
[----:B------:R-:W-:Y:S02]  /*4240*/  PRMT R14, R14, 0x5410, RZ ;  /* 0x000054100e0e7816 */ /* 0x000fe400000000ff */
[----:B------:R-:W-:Y:S02]  /*4250*/  PRMT R13, RZ, 0x7610, R13 ;  /* 0x00007610ff0d7816 */ /* 0x000fe4000000000d */
[----:B------:R-:W-:Y:S02]  /*4260*/  @!P3 PRMT R14, R14, 0x5410, R75 ;  /* 0x000054100e0eb816 */ /* 0x000fe4000000004b */
[----:B------:R-:W-:-:S02]  /*4270*/  @!P4 PRMT R13, R73, 0x7610, R13 ;  /* 0x00007610490dc816 */ /* 0x000fc4000000000d */
[----:B------:R-:W-:Y:S02]  /*4280*/  PRMT R9, RZ, 0x7610, R9 ;  /* 0x00007610ff097816 */ /* 0x000fe40000000009 */
[----:B------:R-:W-:Y:S02]  /*4290*/  PRMT R14, RZ, 0x7610, R14 ;  /* 0x00007610ff0e7816 */ /* 0x000fe4000000000e */
[----:B------:R-:W-:Y:S02]  /*42a0*/  PRMT R13, R13, 0x5410, RZ ;  /* 0x000054100d0d7816 */ /* 0x000fe400000000ff */
[----:B------:R-:W-:Y:S02]  /*42b0*/  PRMT R12, R12, 0x5410, RZ ;  /* 0x000054100c0c7816 */ /* 0x000fe400000000ff */
[C---:B----4-:R-:W-:Y:S02]  /*42c0*/  @!P6 PRMT R9, R46.reuse, 0x7610, R9 ;  /* 0x000076102e09e816 */ /* 0x050fe40000000009 */
[----:B------:R-:W-:-:S02]  /*42d0*/  @!P6 PRMT R14, R46, 0x7632, R14 ;  /* 0x000076322e0ee816 */ /* 0x000fc4000000000e */
[--C-:B------:R-:W-:Y:S02]  /*42e0*/  @!P6 PRMT R13, R13, 0x5410, R47.reuse ;  /* 0x000054100d0de816 */ /* 0x100fe4000000002f */
[----:B------:R-:W-:Y:S02]  /*42f0*/  @!P6 PRMT R12, R12, 0x7610, R47 ;  /* 0x000076100c0ce816 */ /* 0x000fe4000000002f */
[----:B------:R-:W-:Y:S02]  /*4300*/  ISETP.NE.AND P6, PT, R5, RZ, PT ;  /* 0x000000ff0500720c */ /* 0x000fe40003fc5270 */
[----:B------:R-:W4:Y:S01]  /*4310*/  S2R R5, SR_TID.X ;  /* 0x0000000000057919 */ /* 0x000f220000002100 */
[----:B------:R-:W-:Y:S02]  /*4320*/  PRMT R22, RZ, 0x5410, RZ ;  /* 0x00005410ff167816 */ /* 0x000fe400000000ff */
[----:B------:R-:W-:Y:S02]  /*4330*/  PRMT R41, R41, 0x5410, RZ ;  /* 0x0000541029297816 */ /* 0x000fe400000000ff */
[----:B------:R-:W-:-:S02]  /*4340*/  @!P3 PRMT R22, R22, 0x7610, R75 ;  /* 0x000076101616b816 */ /* 0x000fc4000000004b */
[----:B------:R-:W-:Y:S02]  /*4350*/  @!P3 PRMT R41, R41, 0x7610, R74 ;  /* 0x000076102929b816 */ /* 0x000fe4000000004a */
[----:B------:R-:W-:Y:S02]  /*4360*/  @!P3 PRMT R22, R74, 0x7610, R22 ;  /* 0x000076104a16b816 */ /* 0x000fe40000000016 */
[C---:B------:R-:W-:Y:S02]  /*4370*/  ISETP.NE.AND P3, PT, R19.reuse, RZ, PT ;  /* 0x000000ff1300720c */ /* 0x040fe40003f65270 */
[----:B------:R-:W-:Y:S02]  /*4380*/  PRMT R21, RZ, 0x7610, R21 ;  /* 0x00007610ff157816 */ /* 0x000fe40000000015 */
[----:B------:R-:W-:Y:S02]  /*4390*/  PRMT R20, R20, 0x5410, RZ ;  /* 0x0000541014147816 */ /* 0x000fe400000000ff */
[----:B------:R-:W-:-:S02]  /*43a0*/  PRMT R19, R19, 0x5410, RZ ;  /* 0x0000541013137816 */ /* 0x000fc400000000ff */
[----:B------:R-:W-:Y:S02]  /*43b0*/  @!P4 PRMT R21, R73, 0x7632, R21 ;  /* 0x000076324915c816 */ /* 0x000fe40000000015 */
[--C-:B------:R-:W-:Y:S02]  /*43c0*/  @!P4 PRMT R20, R20, 0x5410, R69.reuse ;  /* 0x000054101414c816 */ /* 0x100fe40000000045 */
[----:B------:R-:W-:Y:S02]  /*43d0*/  @!P4 PRMT R19, R19, 0x7610, R69 ;  /* 0x000076101313c816 */ /* 0x000fe40000000045 */
[----:B------:R-:W-:Y:S02]  /*43e0*/  ISETP.NE.AND P4, PT, R51, RZ, PT ;  /* 0x000000ff3300720c */ /* 0x000fe40003f85270 */
[----:B----4-:R-:W-:Y:S02]  /*43f0*/  LOP3.LUT R0, R5, 0xffff, RZ, 0xc0, !PT ;  /* 0x0000ffff05007812 */ /* 0x010fe400078ec0ff */
[----:B------:R-:W-:-:S03]  /*4400*/  PRMT R11, RZ, 0x7610, R11 ;  /* 0x00007610ff0b7816 */ /* 0x000fc6000000000b */
[----:B------:R-:W-:Y:S01]  /*4410*/  IMAD R0, R0, 0x493, RZ ;  /* 0x0000049300007824 */ /* 0x000fe200078e02ff */
[----:B------:R-:W-:Y:S02]  /*4420*/  PRMT R19, RZ, 0x7610, R19 ;  /* 0x00007610ff137816 */ /* 0x000fe40000000013 */
[----:B------:R-:W-:Y:S02]  /*4430*/  PRMT R18, R18, 0x5410, RZ ;  /* 0x0000541012127816 */ /* 0x000fe400000000ff */
[----:B------:R-:W-:Y:S02]  /*4440*/  PRMT R41, RZ, 0x7610, R41 ;  /* 0x00007610ff297816 */ /* 0x000fe40000000029 */
[----:B------:R-:W-:Y:S02]  /*4450*/  SHF.R.U32.HI R0, RZ, 0x10, R0 ;  /* 0x00000010ff007819 */ /* 0x000fe40000011600 */
[C---:B------:R-:W-:Y:S02]  /*4460*/  @!P4 PRMT R11, R45.reuse, 0x7610, R11 ;  /* 0x000076102d0bc816 */ /* 0x040fe4000000000b */
[----:B------:R-:W-:-:S02]  /*4470*/  @!P4 PRMT R19, R45, 0x7632, R19 ;  /* 0x000076322d13c816 */ /* 0x000fc40000000013 */
[----:B------:R-:W-:Y:S02]  /*4480*/  @!P4 PRMT R18, R18, 0x5410, R44 ;  /* 0x000054101212c816 */ /* 0x000fe4000000002c */
[----:B------:R-:W-:Y:S02]  /*4490*/  @!P4 PRMT R41, R44, 0x7632, R41 ;  /* 0x000076322c29c816 */ /* 0x000fe40000000029 */
[----:B------:R-:W-:Y:S02]  /*44a0*/  ISETP.NE.AND P4, PT, R17, RZ, PT ;  /* 0x000000ff1100720c */ /* 0x000fe40003f85270 */
[----:B------:R-:W-:Y:S02]  /*44b0*/  PRMT R17, RZ, 0x5410, RZ ;  /* 0x00005410ff117816 */ /* 0x000fe400000000ff */
[----:B------:R-:W-:Y:S02]  /*44c0*/  PRMT R0, R0, 0x9910, RZ ;  /* 0x0000991000007816 */ /* 0x000fe400000000ff */
[----:B------:R-:W-:-:S02]  /*44d0*/  PRMT R10, R10, 0x5410, RZ ;  /* 0x000054100a0a7816 */ /* 0x000fc400000000ff */
[----:B------:R-:W-:Y:S01]  /*44e0*/  PRMT R16, RZ, 0x7610, R16 ;  /* 0x00007610ff107816 */ /* 0x000fe20000000010 */
[----:B------:R-:W-:Y:S01]  /*44f0*/  IMAD R0, R0, 0x38, RZ ;  /* 0x0000003800007824 */ /* 0x000fe200078e02ff */
[--C-:B------:R-:W-:Y:S02]  /*4500*/  @!P5 PRMT R17, R17, 0x7610, R68.reuse ;  /* 0x000076101111d816 */ /* 0x100fe40000000044 */
[----:B------:R-:W-:Y:S02]  /*4510*/  @!P5 PRMT R10, R10, 0x5410, R68 ;  /* 0x000054100a0ad816 */ /* 0x000fe40000000044 */
[----:B-1----:R-:W-:Y:S02]  /*4520*/  CS2R R60, SRZ ;  /* 0x00000000003c7805 */ /* 0x002fe4000001ff00 */
[----:B--2---:R-:W-:Y:S02]  /*4530*/  @!P5 PRMT R17, R67, 0x7610, R17 ;  /* 0x000076104311d816 */ /* 0x004fe40000000011 */
[----:B---3--:R-:W-:-:S02]  /*4540*/  PRMT R15, RZ, 0x5410, RZ ;  /* 0x00005410ff0f7816 */ /* 0x008fc400000000ff */
[----:B------:R-:W-:Y:S01]  /*4550*/  PRMT R40, R40, 0x5410, RZ ;  /* 0x0000541028287816 */ /* 0x000fe200000000ff */
[----:B------:R-:W2:Y:S01]  /*4560*/  @!P0 LDG.E R60, desc[UR10][R112.64] ;  /* 0x0000000a703c8981 */ /* 0x000ea2000c1e1900 */
[----:B------:R-:W-:Y:S02]  /*4570*/  @!P5 PRMT R16, R67, 0x7632, R16 ;  /* 0x000076324310d816 */ /* 0x000fe40000000010 */
[----:B------:R-:W-:Y:S02]  /*4580*/  ISETP.NE.AND P5, PT, R56, RZ, PT ;  /* 0x000000ff3800720c */ /* 0x000fe40003fa5270 */
[----:B------:R-:W-:Y:S02]  /*4590*/  MOV R2, UR13 ;  /* 0x0000000d00027c02 */ /* 0x000fe40008000f00 */
[----:B------:R-:W-:Y:S02]  /*45a0*/  CS2R R48, SRZ ;  /* 0x0000000000307805 */ /* 0x000fe4000001ff00 */
[----:B------:R-:W-:-:S02]  /*45b0*/  IADD3 R0, PT, PT, RZ, -R0, RZ ;  /* 0x80000000ff007210 */ /* 0x000fc40007ffe0ff */
[----:B------:R-:W-:Y:S01]  /*45c0*/  MOV R57, RZ ;  /* 0x000000ff00397202 */ /* 0x000fe20000000f00 */
[----:B------:R-:W-:Y:S01]  /*45d0*/  HFMA2 R51, -RZ, RZ, 0, 0 ;  /* 0x00000000ff337431 */ /* 0x000fe200000001ff */
[----:B------:R-:W-:Y:S01]  /*45e0*/  PRMT R0, R0, 0x7710, RZ ;  /* 0x0000771000007816 */ /* 0x000fe200000000ff */
[----:B------:R-:W3:Y:S03]  /*45f0*/  @!P4 LDG.E R58, desc[UR10][R100.64] ;  /* 0x0000000a643ac981 */ /* 0x000ee6000c1e1900 */
[----:B------:R-:W-:Y:S02]  /*4600*/  IADD3 R0, PT, PT, R0, R5, RZ ;  /* 0x0000000500007210 */ /* 0x000fe40007ffe0ff */
[----:B------:R-:W-:Y:S01]  /*4610*/  PRMT R10, RZ, 0x7610, R10 ;  /* 0x00007610ff0a7816 */ /* 0x000fe2000000000a */
[----:B------:R-:W-:Y:S01]  /*4620*/  HFMA2 R56, -RZ, RZ, 0, 0 ;  /* 0x00000000ff387431 */ /* 0x000fe200000001ff */
[----:B------:R-:W-:Y:S01]  /*4630*/  @!P5 PRMT R15, R15, 0x7610, R66 ;  /* 0x000076100f0fd816 */ /* 0x000fe20000000042 */
[----:B------:R-:W4:Y:S01]  /*4640*/  @!P2 LDG.E R48, desc[UR10][R108.64] ;  /* 0x0000000a6c30a981 */ /* 0x000f22000c1e1900 */
[----:B------:R-:W-:-:S02]  /*4650*/  SHF.L.U32 R0, R0, 0x1, RZ ;  /* 0x0000000100007819 */ /* 0x000fc400000006ff */
[----:B------:R-:W-:Y:S01]  /*4660*/  @!P5 PRMT R10, R66, 0x7610, R10 ;  /* 0x00007610420ad816 */ /* 0x000fe2000000000a */
[----:B------:R-:W3:Y:S01]  /*4670*/  @!P2 LDG.E R49, desc[UR10][R106.64] ;  /* 0x0000000a6a31a981 */ /* 0x000ee2000c1e1900 */
[----:B------:R-:W-:Y:S02]  /*4680*/  @!P5 PRMT R15, R65, 0x7610, R15 ;  /* 0x00007610410fd816 */ /* 0x000fe4000000000f */
[----:B------:R-:W-:Y:S01]  /*4690*/  @!P5 PRMT R40, R40, 0x7610, R65 ;  /* 0x000076102828d816 */ /* 0x000fe20000000041 */
[----:B------:R-:W3:Y:S01]  /*46a0*/  @!P1 LDG.E R61, desc[UR10][R110.64] ;  /* 0x0000000a6e3d9981 */ /* 0x000ee2000c1e1900 */
[----:B------:R-:W-:Y:S02]  /*46b0*/  LOP3.LUT R0, R0, 0xffff, RZ, 0xc0, !PT ;  /* 0x0000ffff00007812 */ /* 0x000fe400078ec0ff */
[----:B------:R-:W-:Y:S01]  /*46c0*/  ISETP.NE.AND P5, PT, R53, RZ, PT ;  /* 0x000000ff3500720c */ /* 0x000fe20003fa5270 */
[----:B------:R-:W3:Y:S01]  /*46d0*/  @!P4 LDG.E R57, desc[UR10][R98.64] ;  /* 0x0000000a6239c981 */ /* 0x000ee2000c1e1900 */
[----:B------:R-:W-:Y:S01]  /*46e0*/  MOV R53, RZ ;  /* 0x000000ff00357202 */ /* 0x000fe20000000f00 */
[----:B------:R-:W-:Y:S01]  /*46f0*/  IMAD R2, R2, 0x70, R0 ;  /* 0x0000007002027824 */ /* 0x000fe200078e0200 */
[----:B------:R-:W-:Y:S01]  /*4700*/  MOV R50, RZ ;  /* 0x000000ff00327202 */ /* 0x000fe20000000f00 */
[----:B------:R-:W3:Y:S04]  /*4710*/  @!P3 LDG.E R51, desc[UR10][R102.64] ;  /* 0x0000000a6633b981 */ /* 0x000ee8000c1e1900 */
[----:B------:R0:W3:Y:S04]  /*4720*/  @!P6 LDG.E R53, desc[UR10][R88.64] ;  /* 0x0000000a5835e981 */ /* 0x0000e8000c1e1900 */
[----:B------:R1:W3:Y:S04]  /*4730*/  @!P5 LDG.E R56, desc[UR10][R54.64] ;  /* 0x0000000a3638d981 */ /* 0x0002e8000c1e1900 */
[----:B------:R-:W3:Y:S01]  /*4740*/  @!P3 LDG.E R50, desc[UR10][R104.64] ;  /* 0x0000000a6832b981 */ /* 0x000ee2000c1e1900 */
[----:B0-----:R-:W-:Y:S01]  /*4750*/  IMAD.WIDE R88, R2, 0x4, R6 ;  /* 0x0000000402587825 */ /* 0x001fe200078e0206 */
[----:B------:R-:W-:-:S02]  /*4760*/  MOV R6, UR6 ;  /* 0x0000000600067c02 */ /* 0x000fc40008000f00 */
[----:B------:R-:W-:-:S06]  /*4770*/  MOV R7, UR7 ;  /* 0x0000000700077c02 */ /* 0x000fcc0008000f00 */
[----:B------:R-:W4:Y:S01]  /*4780*/  LDG.E.64 R6, desc[UR10][R6.64] ;  /* 0x0000000a06067981 */ /* 0x000f22000c1e1b00 */
[----:B-1----:R-:W-:-:S06]  /*4790*/  CS2R R54, SRZ ;  /* 0x0000000000367805 */ /* 0x002fcc000001ff00 */
[----:B------:R-:W3:Y:S04]  /*47a0*/  @!P5 LDG.E R55, desc[UR10][R96.64] ;  /* 0x0000000a6037d981 */ /* 0x000ee8000c1e1900 */
[----:B------:R-:W3:Y:S01]  /*47b0*/  @!P6 LDG.E R54, desc[UR10][R94.64] ;  /* 0x0000000a5e36e981 */ /* 0x000ee2000c1e1900 */
[----:B------:R-:W-:Y:S02]  /*47c0*/  PRMT R8, RZ, 0x7610, R8 ;  /* 0x00007610ff087816 */ /* 0x000fe40000000008 */
[----:B------:R-:W-:Y:S02]  /*47d0*/  PRMT R12, RZ, 0x7610, R12 ;  /* 0x00007610ff0c7816 */ /* 0x000fe4000000000c */
[----:B------:R-:W-:Y:S02]  /*47e0*/  PRMT R11, R11, 0x5410, RZ ;  /* 0x000054100b0b7816 */ /* 0x000fe400000000ff */
[----:B------:R-:W-:Y:S01]  /*47f0*/  PRMT R35, R35, 0x5410, RZ ;  /* 0x0000541023237816 */ /* 0x000fe200000000ff */
[----:B------:R-:W-:Y:S01]  /*4800*/  STL [R1+0xd4], R4 ;  /* 0x0000d40401007387 */ /* 0x000fe20000100800 */
[----:B------:R-:W-:-:S02]  /*4810*/  @!P0 PRMT R8, R59, 0x7610, R8 ;  /* 0x000076103b088816 */ /* 0x000fc40000000008 */
[----:B------:R-:W-:Y:S01]  /*4820*/  @!P0 PRMT R12, R59, 0x7632, R12 ;  /* 0x000076323b0c8816 */ /* 0x000fe2000000000c */
[----:B------:R-:W-:Y:S04]  /*4830*/  STL [R1+0xd8], R3 ;  /* 0x0000d80301007387 */ /* 0x000fe80000100800 */
[----:B------:R0:W-:Y:S04]  /*4840*/  STL [R1+0x70], R46 ;  /* 0x0000702e01007387 */ /* 0x0001e80000100800 */
[----:B------:R1:W-:Y:S01]  /*4850*/  STL [R1+0xf0], R47 ;  /* 0x0000f02f01007387 */ /* 0x0003e20000100800 */
[----:B0-----:R-:W-:-:S02]  /*4860*/  PRMT R46, RZ, 0x5410, RZ ;  /* 0x00005410ff2e7816 */ /* 0x001fc400000000ff */
[----:B-1----:R-:W-:Y:S01]  /*4870*/  PRMT R47, RZ, 0x5410, RZ ;  /* 0x00005410ff2f7816 */ /* 0x002fe200000000ff */
        /* <DEDUP_REMOVED lines=9> */
[----:B------:R-:W-:Y:S01]  /*4910*/  UISETP.NE.AND UP1, UPT, UR9, URZ, UPT ;  /* 0x000000ff0900728c */ /* 0x000fe2000bf25270 */
[----:B------:R-:W-:-:S02]  /*4920*/  PRMT R87, RZ, 0x5410, RZ ;  /* 0x00005410ff577816 */ /* 0x000fc400000000ff */
[----:B------:R0:W-:Y:S01]  /*4930*/  STL [R1+0x64], R45 ;  /* 0x0000642d01007387 */ /* 0x0001e20000100800 */
[----:B------:R-:W-:-:S03]  /*4940*/  PRMT R90, RZ, 0x5410, RZ ;  /* 0x00005410ff5a7816 */ /* 0x000fc600000000ff */
[----:B------:R1:W-:Y:S01]  /*4950*/  STL [R1+0xe4], R44 ;  /* 0x0000e42c01007387 */ /* 0x0003e20000100800 */
[----:B0-----:R-:W-:Y:S02]  /*4960*/  PRMT R45, RZ, 0x5410, RZ ;  /* 0x00005410ff2d7816 */ /* 0x001fe400000000ff */
[----:B-1----:R-:W-:Y:S01]  /*4970*/  PRMT R44, RZ, 0x5410, RZ ;  /* 0x00005410ff2c7816 */ /* 0x002fe200000000ff */
[----:B------:R-:W-:Y:S01]  /*4980*/  STL [R1+0xf8], R64 ;  /* 0x0000f84001007387 */ /* 0x000fe20000100800 */
[--C-:B--2---:R-:W-:Y:S02]  /*4990*/  @!P0 PRMT R11, R11, 0x5410, R60.reuse ;  /* 0x000054100b0b8816 */ /* 0x104fe4000000003c */
[----:B------:R-:W-:Y:S02]  /*49a0*/  @!P0 PRMT R35, R35, 0x7610, R60 ;  /* 0x0000761023238816 */ /* 0x000fe4000000003c */
[----:B------:R-:W-:-:S13]  /*49b0*/  ISETP.NE.AND P0, PT, RZ, UR9, PT ;  /* 0x00000009ff007c0c */ /* 0x000fda000bf05270 */
[----:B------:R-:W0:Y:S02]  /*49c0*/  @P0 LDC.64 R4, c[0x0][0x3b0] ;  /* 0x0000ec00ff040b82 */ /* 0x000e240000000a00 */
[----:B0-----:R-:W-:Y:S01]  /*49d0*/  @P0 IMAD.WIDE R4, R2, 0x4, R4 ;  /* 0x0000000402040825 */ /* 0x001fe200078e0204 */
[----:B------:R-:W-:-:S06]  /*49e0*/  CS2R R2, SRZ ;  /* 0x0000000000027805 */ /* 0x000fcc000001ff00 */
[----:B------:R-:W5:Y:S01]  /*49f0*/  @P0 LDG.E.64 R2, desc[UR10][R4.64] ;  /* 0x0000000a04020981 */ /* 0x000f62000c1e1b00 */
[----:B----4-:R-:W-:-:S03]  /*4a00*/  R2UR UR28, R6 ;  /* 0x00000000061c72ca */ /* 0x010fc600000e0000 */
[----:B------:R-:W-:Y:S01]  /*4a10*/  STL [R1+0xf4], R60 ;  /* 0x0000f43c01007387 */ /* 0x000fe20000100800 */
[----:B------:R-:W-:Y:S02]  /*4a20*/  @!P2 PRMT R46, R48, 0x7610, R46 ;  /* 0x00007610302ea816 */ /* 0x000fe4000000002e */
[----:B---3--:R-:W-:Y:S01]  /*4a30*/  @!P2 PRMT R47, R49, 0x7610, R47 ;  /* 0x00007610312fa816 */ /* 0x008fe2000000002f */
[----:B------:R-:W-:Y:S04]  /*4a40*/  STL [R1+0x78], R61 ;  /* 0x0000783d01007387 */ /* 0x000fe80000100800 */
[----:B------:R-:W-:Y:S02]  /*4a50*/  STL [R1+0x84], R58 ;  /* 0x0000843a01007387 */ /* 0x000fe40000100800 */
[----:B------:R-:W-:-:S02]  /*4a60*/  MOV R6, UR28 ;  /* 0x0000001c00067c02 */ /* 0x000fc40008000f00 */
[----:B------:R-:W-:Y:S03]  /*4a70*/  STL [R1+0x104], R57 ;  /* 0x0001043901007387 */ /* 0x000fe60000100800 */
[----:B------:R-:W-:Y:S01]  /*4a80*/  FFMA.FTZ R7, -R6, UR28, R7 ;  /* 0x0000001c06077c23 */ /* 0x000fe20008010107 */
[----:B------:R-:W-:Y:S04]  /*4a90*/  STL [R1+0x88], R56 ;  /* 0x0000883801007387 */ /* 0x000fe80000100800 */
[----:B------:R-:W-:Y:S01]  /*4aa0*/  FSETP.GTU.FTZ.AND P0, PT, R7, RZ, PT ;  /* 0x000000ff0700720b */ /* 0x000fe20003f1c000 */
[----:B------:R-:W-:Y:S04]  /*4ab0*/  STL [R1+0x108], R55 ;  /* 0x0001083701007387 */ /* 0x000fe80000100800 */
[----:B------:R-:W-:Y:S04]  /*4ac0*/  STL [R1+0x8c], R54 ;  /* 0x00008c3601007387 */ /* 0x000fe80000100800 */
[----:B------:R-:W-:Y:S04]  /*4ad0*/  STL [R1+0x10c], R53 ;  /* 0x00010c3501007387 */ /* 0x000fe80000100800 */
[----:B------:R-:W-:Y:S01]  /*4ae0*/  VOTEU.ANY UP0, P0 ;  /* 0x0000000000ff7886 */ /* 0x000fe20000000100 */
[----:B------:R0:W-:Y:S04]  /*4af0*/  STL [R1+0x7c], R48 ;  /* 0x00007c3001007387 */ /* 0x0001e80000100800 */
[----:B------:R-:W1:Y:S01]  /*4b00*/  @UP0 LDCU UR5, c[0x0][0x3c0] ;  /* 0x00007800ff0507ac */ /* 0x000e620008000800 */
[----:B------:R-:W-:Y:S01]  /*4b10*/  PLOP3.LUT P0, PT, PT, PT, UP0, 0x80, 0x8 ;  /* 0x000000000008781c */ /* 0x000fe20003f0f008 */
[----:B------:R2:W-:Y:S01]  /*4b20*/  STL [R1+0xfc], R49 ;  /* 0x0000fc3101007387 */ /* 0x0005e20000100800 */
[----:B------:R-:W-:-:S03]  /*4b30*/  @!P2 PRMT R46, R46, 0x7610, R48 ;  /* 0x000076102e2ea816 */ /* 0x000fc60000000030 */
[----:B------:R3:W5:Y:S08]  /*4b40*/  LDG.E.64 R4, desc[UR10][R88.64] ;  /* 0x0000000a58047981 */ /* 0x000770000c1e1b00 */
[----:B-1----:R-:W-:-:S06]  /*4b50*/  @P0 FADD.FTZ R6, R7, UR5 ;  /* 0x0000000507060e21 */ /* 0x002fcc0008010000 */
[----:B------:R-:W1:Y:S01]  /*4b60*/  @P0 MUFU.RSQ R6, R6 ;  /* 0x0000000600060308 */ /* 0x000e620000001400 */
[----:B------:R-:W-:Y:S02]  /*4b70*/  @!P2 PRMT R47, R47, 0x7610, R49 ;  /* 0x000076102f2fa816 */ /* 0x000fe40000000031 */
[----:B0-----:R-:W-:Y:S02]  /*4b80*/  PRMT R48, RZ, 0x5410, RZ ;  /* 0x00005410ff307816 */ /* 0x001fe400000000ff */
[----:B--2---:R-:W-:Y:S02]  /*4b90*/  PRMT R49, RZ, 0x5410, RZ ;  /* 0x00005410ff317816 */ /* 0x004fe400000000ff */
[----:B------:R-:W-:Y:S02]  /*4ba0*/  @!P3 PRMT R48, R50, 0x7610, R48 ;  /* 0x000076103230b816 */ /* 0x000fe40000000030 */
[----:B------:R-:W-:Y:S01]  /*4bb0*/  @!P3 PRMT R49, R51, 0x7610, R49 ;  /* 0x000076103331b816 */ /* 0x000fe20000000031 */
[----:B------:R0:W-:Y:S01]  /*4bc0*/  STL [R1+0x80], R50 ;  /* 0x0000803201007387 */ /* 0x0001e20000100800 */
[----:B------:R-:W-:-:S02]  /*4bd0*/  @!P3 PRMT R48, R48, 0x7610, R50 ;  /* 0x000076103030b816 */ /* 0x000fc40000000032 */
[----:B------:R-:W-:Y:S01]  /*4be0*/  @!P3 PRMT R49, R49, 0x7610, R51 ;  /* 0x000076103131b816 */ /* 0x000fe20000000033 */
[----:B------:R2:W-:Y:S01]  /*4bf0*/  STL [R1+0x100], R51 ;  /* 0x0001003301007387 */ /* 0x0005e20000100800 */
[----:B---3--:R-:W-:Y:S02]  /*4c00*/  PRMT R88, RZ, 0x5410, RZ ;  /* 0x00005410ff587816 */ /* 0x008fe400000000ff */
[----:B-1----:R-:W-:Y:S02]  /*4c10*/  @P0 R2UR UR5, R6 ;  /* 0x00000000060502ca */ /* 0x002fe400000e0000 */
[----:B------:R-:W-:Y:S02]  /*4c20*/  PRMT R89, RZ, 0x5410, RZ ;  /* 0x00005410ff597816 */ /* 0x000fe400000000ff */
[----:B0-----:R-:W-:Y:S02]  /*4c30*/  PRMT R50, RZ, 0x5410, RZ ;  /* 0x00005410ff327816 */ /* 0x001fe400000000ff */
[----:B--2---:R-:W-:-:S02]  /*4c40*/  PRMT R51, RZ, 0x5410, RZ ;  /* 0x00005410ff337816 */ /* 0x004fc400000000ff */
[----:B------:R-:W-:Y:S02]  /*4c50*/  @!P1 PRMT R44, R61, 0x7610, R44 ;  /* 0x000076103d2c9816 */ /* 0x000fe4000000002c */
[----:B------:R-:W-:Y:S02]  /*4c60*/  @!P1 PRMT R45, R64, 0x7610, R45 ;  /* 0x00007610402d9816 */ /* 0x000fe4000000002d */
[----:B------:R-:W-:Y:S02]  /*4c70*/  @!P4 PRMT R50, R58, 0x7610, R50 ;  /* 0x000076103a32c816 */ /* 0x000fe40000000032 */
[----:B------:R-:W-:Y:S02]  /*4c80*/  @!P4 PRMT R51, R57, 0x7610, R51 ;  /* 0x000076103933c816 */ /* 0x000fe40000000033 */
[----:B------:R-:W-:Y:S02]  /*4c90*/  @!P5 PRMT R87, R56, 0x7610, R87 ;  /* 0x000076103857d816 */ /* 0x000fe40000000057 */
[----:B------:R-:W-:-:S02]  /*4ca0*/  @!P5 PRMT R88, R55, 0x7610, R88 ;  /* 0x000076103758d816 */ /* 0x000fc40000000058 */
        /* <DEDUP_REMOVED lines=9> */
[----:B------:R-:W-:Y:S01]  /*4d40*/  @!P6 PRMT R90, R90, 0x7610, R53 ;  /* 0x000076105a5ae816 */ /* 0x000fe20000000035 */
[----:B------:R-:W-:Y:S01]  /*4d50*/  UMOV UR16, 0x3f800000 ;  /* 0x3f80000000107882 */ /* 0x000fe20000000000 */
[----:B------:R-:W-:Y:S01]  /*4d60*/  @UP0 UMOV UR16, UR5 ;  /* 0x0000000500100c82 */ /* 0x000fe20008000000 */
[----:B------:R-:W-:Y:S05]  /*4d70*/  BRA.U UP1, `(.L_x_738) ;  /* 0x0000002501047547 */ /* 0x000fea000b800000 */
[--C-:B------:R-:W-:Y:S02]  /*4d80*/  HADD2.F32 R54, -RZ, R114.reuse.H1_H1 ;  /* 0x30000072ff367230 */ /* 0x100fe40000004100 */
[----:B------:R-:W-:Y:S02]  /*4d90*/  HADD2.F32 R57, -RZ, R93.H1_H1 ;  /* 0x3000005dff397230 */ /* 0x000fe40000004100 */
[----:B------:R-:W-:Y:S02]  /*4da0*/  HADD2.F32 R55, -RZ, R114.H0_H0 ;  /* 0x20000072ff377230 */ /* 0x000fe40000004100 */
[----:B------:R-:W-:Y:S01]  /*4db0*/  FADD.FTZ R54, R54, -UR28 ;  /* 0x8000001c36367e21 */ /* 0x000fe20008010000 */
[----:B------:R-:W-:Y:S02]  /*4dc0*/  HADD2.F32 R58, -RZ, R76.H1_H1 ;  /* 0x3000004cff3a7230 */ /* 0x000fe40000004100 */
[----:B-----5:R-:W-:Y:S01]  /*4dd0*/  FMUL.FTZ R61, R4, R57 ;  /* 0x00000039043d7220 */ /* 0x020fe20000410000 */
[----:B------:R-:W-:-:S02]  /*4de0*/  HADD2.F32 R60, -RZ, R84.H1_H1 ;  /* 0x30000054ff3c7230 */ /* 0x000fc40000004100 */
[----:B------:R-:W-:Y:S01]  /*4df0*/  FMUL.FTZ R54, R54, UR16 ;  /* 0x0000001036367c20 */ /* 0x000fe20008410000 */
[----:B------:R-:W-:Y:S01]  /*4e00*/  FADD.FTZ R55, R55, -UR28 ;  /* 0x8000001c37377e21 */ /* 0x000fe20008010000 */
[----:B------:R-:W-:Y:S01]  /*4e10*/  FADD.FTZ R58, R58, -UR28 ;  /* 0x8000001c3a3a7e21 */ /* 0x000fe20008010000 */
[----:B------:R-:W-:Y:S01]  /*4e20*/  FADD.FTZ R6, RZ, R61 ;  /* 0x0000003dff067221 */ /* 0x000fe20000010000 */
[----:B------:R-:W-:Y:S02]  /*4e30*/  HADD2.F32 R59, -RZ, R76.H0_H0 ;  /* 0x2000004cff3b7230 */ /* 0x000fe40000004100 */
[----:B------:R-:W-:Y:S01]  /*4e40*/  FFMA.FTZ R61, R54, R61, RZ ;  /* 0x0000003d363d7223 */ /* 0x000fe200000100ff */
[----:B------:R-:W-:Y:S02]  /*4e50*/  HADD2.F32 R56, -RZ, R83.H1_H1 ;  /* 0x30000053ff387230 */ /* 0x000fe40000004100 */
[----:B------:R-:W-:Y:S01]  /*4e60*/  FFMA.FTZ R54, R57, R54, RZ ;  /* 0x0000003639367223 */ /* 0x000fe200000100ff */
[----:B------:R-:W-:Y:S01]  /*4e70*/  FMUL.FTZ R7, R5, R60 ;  /* 0x0000003c05077220 */ /* 0x000fe20000410000 */
[----:B------:R-:W-:Y:S01]  /*4e80*/  FMUL.FTZ R55, R55, UR16 ;  /* 0x0000001037377c20 */ /* 0x000fe20008410000 */
[----:B------:R-:W-:Y:S01]  /*4e90*/  FADD.FTZ R57, RZ, R57 ;  /* 0x00000039ff397221 */ /* 0x000fe20000010000 */
[----:B------:R-:W-:Y:S01]  /*4ea0*/  FMUL.FTZ R58, R58, UR16 ;  /* 0x000000103a3a7c20 */ /* 0x000fe20008410000 */
[----:B------:R-:W-:Y:S01]  /*4eb0*/  FADD.FTZ R59, R59, -UR28 ;  /* 0x8000001c3b3b7e21 */ /* 0x000fe20008010000 */
[----:B------:R-:W-:Y:S01]  /*4ec0*/  FADD.FTZ R6, R7, R6 ;  /* 0x0000000607067221 */ /* 0x000fe20000010000 */
[----:B------:R-:W-:Y:S01]  /*4ed0*/  FFMA.FTZ R61, R55, R7, R61 ;  /* 0x00000007373d7223 */ /* 0x000fe2000001003d */
[----:B------:R-:W-:-:S02]  /*4ee0*/  HADD2.F32 R53, -RZ, R84.H0_H0 ;  /* 0x20000054ff357230 */ /* 0x000fc40000004100 */
[C---:B------:R-:W-:Y:S01]  /*4ef0*/  FADD.FTZ R57, R56.reuse, R57 ;  /* 0x0000003938397221 */ /* 0x040fe20000010000 */
[----:B------:R-:W-:Y:S01]  /*4f00*/  FFMA.FTZ R54, R56, R58, R54 ;  /* 0x0000003a38367223 */ /* 0x000fe20000010036 */
[----:B------:R-:W-:Y:S02]  /*4f10*/  HADD2.F32 R7, -RZ, R83.H0_H0 ;  /* 0x20000053ff077230 */ /* 0x000fe40000004100 */
[----:B------:R-:W-:Y:S01]  /*4f20*/  FFMA.FTZ R55, R60, R55, RZ ;  /* 0x000000373c377223 */ /* 0x000fe200000100ff */
[----:B------:R-:W-:Y:S01]  /*4f30*/  FMUL.FTZ R56, R4, R56 ;  /* 0x0000003804387220 */ /* 0x000fe20000410000 */
[----:B------:R-:W-:Y:S01]  /*4f40*/  FADD.FTZ R60, RZ, R60 ;  /* 0x0000003cff3c7221 */ /* 0x000fe20000010000 */
[----:B------:R-:W-:Y:S01]  /*4f50*/  FMUL.FTZ R59, R59, UR16 ;  /* 0x000000103b3b7c20 */ /* 0x000fe20008410000 */
[----:B------:R-:W-:Y:S01]  /*4f60*/  FADD.FTZ R53, R53, -UR28 ;  /* 0x8000001c35357e21 */ /* 0x000fe20008010000 */
[----:B------:R-:W-:Y:S01]  /*4f70*/  FADD.FTZ R6, R6, R56 ;  /* 0x0000003806067221 */ /* 0x000fe20000010000 */
[C---:B------:R-:W-:Y:S01]  /*4f80*/  FADD.FTZ R60, R7.reuse, R60 ;  /* 0x0000003c073c7221 */ /* 0x040fe20000010000 */
[----:B------:R-:W-:Y:S01]  /*4f90*/  FFMA.FTZ R55, R7, R59, R55 ;  /* 0x0000003b07377223 */ /* 0x000fe20000010037 */
[----:B------:R-:W-:Y:S01]  /*4fa0*/  FFMA.FTZ R56, R58, R56, R61 ;  /* 0x000000383a387223 */ /* 0x000fe2000001003d */
[----:B------:R-:W-:Y:S01]  /*4fb0*/  FMUL.FTZ R7, R5, R7 ;  /* 0x0000000705077220 */ /* 0x000fe20000410000 */
[----:B------:R-:W-:-:S02]  /*4fc0*/  HADD2.F32 R58, -RZ, R70.H1_H1 ;  /* 0x30000046ff3a7230 */ /* 0x000fc40000004100 */
[----:B------:R-:W-:Y:S01]  /*4fd0*/  FMUL.FTZ R53, R53, UR16 ;  /* 0x0000001035357c20 */ /* 0x000fe20008410000 */
[--C-:B------:R-:W-:Y:S02]  /*4fe0*/  HADD2.F32 R61, -RZ, R82.reuse.H1_H1 ;  /* 0x30000052ff3d7230 */ /* 0x100fe40000004100 */
[----:B------:R-:W-:Y:S01]  /*4ff0*/  FADD.FTZ R6, R7, R6 ;  /* 0x0000000607067221 */ /* 0x000fe20000010000 */
[----:B------:R-:W-:Y:S01]  /*5000*/  FFMA.FTZ R56, R59, R7, R56 ;  /* 0x000000073b387223 */ /* 0x000fe20000010038 */
[----:B------:R-:W-:Y:S01]  /*5010*/  FMUL.FTZ R7, R4, R58 ;  /* 0x0000003a04077220 */ /* 0x000fe20000410000 */
[----:B------:R-:W-:Y:S01]  /*5020*/  FADD.FTZ R57, R57, R58 ;  /* 0x0000003a39397221 */ /* 0x000fe20000010000 */
[----:B------:R-:W-:Y:S01]  /*5030*/  FFMA.FTZ R58, R58, R53, R54 ;  /* 0x000000353a3a7223 */ /* 0x000fe20000010036 */
[----:B------:R-:W-:Y:S02]  /*5040*/  HADD2.F32 R54, -RZ, R82.H0_H0 ;  /* 0x20000052ff367230 */ /* 0x000fe40000004100 */
[----:B------:R-:W-:Y:S01]  /*5050*/  FADD.FTZ R61, R61, -UR28 ;  /* 0x8000001c3d3d7e21 */ /* 0x000fe20008010000 */
[----:B------:R-:W-:Y:S01]  /*5060*/  FADD.FTZ R6, R6, R7 ;  /* 0x0000000706067221 */ /* 0x000fe20000010000 */
[----:B------:R-:W-:Y:S01]  /*5070*/  FFMA.FTZ R7, R53, R7, R56 ;  /* 0x0000000735077223 */ /* 0x000fe20000010038 */
[----:B------:R-:W-:-:S02]  /*5080*/  HADD2.F32 R56, -RZ, R63.H1_H1 ;  /* 0x3000003fff387230 */ /* 0x000fc40000004100 */
[----:B------:R-:W-:Y:S01]  /*5090*/  FADD.FTZ R54, R54, -UR28 ;  /* 0x8000001c36367e21 */ /* 0x000fe20008010000 */
[----:B------:R-:W-:Y:S01]  /*50a0*/  FMUL.FTZ R61, R61, UR16 ;  /* 0x000000103d3d7c20 */ /* 0x000fe20008410000 */
[--C-:B------:R-:W-:Y:S02]  /*50b0*/  HADD2.F32 R59, -RZ, R62.reuse.H1_H1 ;  /* 0x3000003eff3b7230 */ /* 0x100fe40000004100 */
[----:B------:R-:W-:Y:S01]  /*50c0*/  FMUL.FTZ R54, R54, UR16 ;  /* 0x0000001036367c20 */ /* 0x000fe20008410000 */
[----:B------:R-:W-:Y:S01]  /*50d0*/  FADD.FTZ R60, R60, R56 ;  /* 0x000000383c3c7221 */ /* 0x000fe20000010000 */
[----:B------:R-:W-:Y:S01]  /*50e0*/  FFMA.FTZ R55, R56, R61, R55 ;  /* 0x0000003d38377223 */ /* 0x000fe20000010037 */
[----:B------:R-:W-:Y:S02]  /*50f0*/  HADD2.F32 R53, -RZ, R63.H0_H0 ;  /* 0x2000003fff357230 */ /* 0x000fe40000004100 */
[----:B------:R-:W-:Y:S01]  /*5100*/  FMUL.FTZ R56, R5, R56 ;  /* 0x0000003805387220 */ /* 0x000fe20000410000 */
[----:B------:R-:W-:-:S02]  /*5110*/  HADD2.F32 R62, -RZ, R62.H0_H0 ;  /* 0x2000003eff3e7230 */ /* 0x000fc40000004100 */
[----:B------:R-:W-:Y:S01]  /*5120*/  FADD.FTZ R57, R57, R59 ;  /* 0x0000003b39397221 */ /* 0x000fe20000010000 */
[----:B------:R-:W-:Y:S01]  /*5130*/  FFMA.FTZ R58, R59, R54, R58 ;  /* 0x000000363b3a7223 */ /* 0x000fe2000001003a */
[----:B------:R-:W-:Y:S01]  /*5140*/  FMUL.FTZ R59, R4, R59 ;  /* 0x0000003b043b7220 */ /* 0x000fe20000410000 */
[----:B------:R-:W-:Y:S01]  /*5150*/  FFMA.FTZ R7, R61, R56, R7 ;  /* 0x000000383d077223 */ /* 0x000fe20000010007 */
[----:B------:R-:W-:Y:S02]  /*5160*/  HADD2.F32 R70, -RZ, R70.H0_H0 ;  /* 0x20000046ff467230 */ /* 0x000fe40000004100 */
[----:B------:R-:W-:Y:S01]  /*5170*/  FADD.FTZ R6, R56, R6 ;  /* 0x0000000638067221 */ /* 0x000fe20000010000 */
[----:B------:R-:W-:Y:S01]  /*5180*/  FADD.FTZ R53, R53, -UR28 ;  /* 0x8000001c35357e21 */ /* 0x000fe20008010000 */
[--C-:B------:R-:W-:Y:S02]  /*5190*/  HADD2.F32 R56, -RZ, R81.reuse.H0_H0 ;  /* 0x20000051ff387230 */ /* 0x100fe40000004100 */
[----:B------:R-:W-:Y:S01]  /*51a0*/  FADD.FTZ R62, R62, -UR28 ;  /* 0x8000001c3e3e7e21 */ /* 0x000fe20008010000 */
[----:B------:R-:W-:Y:S01]  /*51b0*/  FFMA.FTZ R7, R54, R59, R7 ;  /* 0x0000003b36077223 */ /* 0x000fe20000010007 */
[----:B------:R-:W-:Y:S01]  /*51c0*/  FMUL.FTZ R53, R53, UR16 ;  /* 0x0000001035357c20 */ /* 0x000fe20008410000 */
[----:B------:R-:W-:Y:S01]  /*51d0*/  FMUL.FTZ R54, R5, R70 ;  /* 0x0000004605367220 */ /* 0x000fe20000410000 */
[----:B------:R-:W-:-:S02]  /*51e0*/  HADD2.F32 R81, -RZ, R81.H1_H1 ;  /* 0x30000051ff517230 */ /* 0x000fc40000004100 */
[----:B------:R-:W-:Y:S01]  /*51f0*/  FADD.FTZ R56, R56, -UR28 ;  /* 0x8000001c38387e21 */ /* 0x000fe20008010000 */
[----:B------:R-:W-:Y:S01]  /*5200*/  FMUL.FTZ R62, R62, UR16 ;  /* 0x000000103e3e7c20 */ /* 0x000fe20008410000 */
[----:B------:R-:W-:Y:S01]  /*5210*/  FADD.FTZ R6, R6, R59 ;  /* 0x0000003b06067221 */ /* 0x000fe20000010000 */
[----:B------:R-:W-:Y:S01]  /*5220*/  FFMA.FTZ R55, R70, R53, R55 ;  /* 0x0000003546377223 */ /* 0x000fe20000010037 */
[----:B------:R-:W-:Y:S01]  /*5230*/  FFMA.FTZ R7, R53, R54, R7 ;  /* 0x0000003635077223 */ /* 0x000fe20000010007 */
[--C-:B------:R-:W-:Y:S02]  /*5240*/  HADD2.F32 R53, -RZ, R71.reuse.H1_H1 ;  /* 0x30000047ff357230 */ /* 0x100fe40000004100 */
[----:B------:R-:W-:Y:S01]  /*5250*/  FADD.FTZ R60, R60, R70 ;  /* 0x000000463c3c7221 */ /* 0x000fe20000010000 */
[----:B------:R-:W-:Y:S01]  /*5260*/  FMUL.FTZ R56, R56, UR16 ;  /* 0x0000001038387c20 */ /* 0x000fe20008410000 */
[----:B------:R-:W-:Y:S01]  /*5270*/  FADD.FTZ R57, R57, R81 ;  /* 0x0000005139397221 */ /* 0x000fe20000010000 */
[----:B------:R-:W-:Y:S01]  /*5280*/  FFMA.FTZ R58, R81, R62, R58 ;  /* 0x0000003e513a7223 */ /* 0x000fe2000001003a */
[----:B------:R-:W-:-:S02]  /*5290*/  HADD2.F32 R71, -RZ, R71.H0_H0 ;  /* 0x20000047ff477230 */ /* 0x000fc40000004100 */
[----:B------:R-:W-:Y:S01]  /*52a0*/  FMUL.FTZ R81, R4, R81 ;  /* 0x0000005104517220 */ /* 0x000fe20000410000 */
[----:B------:R-:W-:Y:S01]  /*52b0*/  FADD.FTZ R6, R54, R6 ;  /* 0x0000000636067221 */ /* 0x000fe20000010000 */
[----:B------:R-:W-:Y:S01]  /*52c0*/  FADD.FTZ R60, R60, R53 ;  /* 0x000000353c3c7221 */ /* 0x000fe20000010000 */
[----:B------:R-:W-:Y:S01]  /*52d0*/  FFMA.FTZ R55, R53, R56, R55 ;  /* 0x0000003835377223 */ /* 0x000fe20000010037 */
[----:B------:R-:W-:Y:S01]  /*52e0*/  FMUL.FTZ R53, R5, R53 ;  /* 0x0000003505357220 */ /* 0x000fe20000410000 */
[----:B------:R-:W-:Y:S01]  /*52f0*/  FFMA.FTZ R7, R62, R81, R7 ;  /* 0x000000513e077223 */ /* 0x000fe20000010007 */
[--C-:B------:R-:W-:Y:S02]  /*5300*/  HADD2.F32 R54, -RZ, R77.reuse.H1_H1 ;  /* 0x3000004dff367230 */ /* 0x100fe40000004100 */
[----:B------:R-:W-:Y:S01]  /*5310*/  FADD.FTZ R6, R6, R81 ;  /* 0x0000005106067221 */ /* 0x000fe20000010000 */
[----:B------:R-:W-:Y:S01]  /*5320*/  FADD.FTZ R71, R71, -UR28 ;  /* 0x8000001c47477e21 */ /* 0x000fe20008010000 */
[----:B------:R-:W-:Y:S01]  /*5330*/  FFMA.FTZ R7, R56, R53, R7 ;  /* 0x0000003538077223 */ /* 0x000fe20000010007 */
[----:B------:R-:W-:-:S02]  /*5340*/  HADD2.F32 R77, -RZ, R77.H0_H0 ;  /* 0x2000004dff4d7230 */ /* 0x000fc40000004100 */
[----:B------:R-:W-:Y:S01]  /*5350*/  FADD.FTZ R6, R53, R6 ;  /* 0x0000000635067221 */ /* 0x000fe20000010000 */
[----:B------:R-:W-:Y:S01]  /*5360*/  FMUL.FTZ R56, R71, UR16 ;  /* 0x0000001047387c20 */ /* 0x000fe20008410000 */
[----:B------:R-:W-:Y:S01]  /*5370*/  FMUL.FTZ R59, R4, R54 ;  /* 0x00000036043b7220 */ /* 0x000fe20000410000 */
[--C-:B------:R-:W-:Y:S02]  /*5380*/  HADD2.F32 R53, -RZ, R72.reuse.H1_H1 ;  /* 0x30000048ff357230 */ /* 0x100fe40000004100 */
[----:B------:R-:W-:Y:S01]  /*5390*/  FADD.FTZ R57, R57, R54 ;  /* 0x0000003639397221 */ /* 0x000fe20000010000 */
[----:B------:R-:W-:Y:S02]  /*53a0*/  HADD2.F32 R72, -RZ, R72.H0_H0 ;  /* 0x20000048ff487230 */ /* 0x000fe40000004100 */
[----:B------:R-:W-:Y:S01]  /*53b0*/  FADD.FTZ R6, R6, R59 ;  /* 0x0000003b06067221 */ /* 0x000fe20000010000 */
[----:B------:R-:W-:Y:S01]  /*53c0*/  FFMA.FTZ R7, R56, R59, R7 ;  /* 0x0000003b38077223 */ /* 0x000fe20000010007 */
[----:B------:R-:W-:Y:S01]  /*53d0*/  FADD.FTZ R59, R77, -UR28 ;  /* 0x8000001c4d3b7e21 */ /* 0x000fe20008010000 */
[----:B------:R-:W-:Y:S01]  /*53e0*/  FFMA.FTZ R58, R54, R56, R58 ;  /* 0x00000038363a7223 */ /* 0x000fe2000001003a */
[----:B------:R-:W-:Y:S01]  /*53f0*/  FADD.FTZ R54, R53, -UR28 ;  /* 0x8000001c35367e21 */ /* 0x000fe20008010000 */
[----:B------:R-:W-:-:S02]  /*5400*/  HADD2.F32 R53, -RZ, R80.H1_H1 ;  /* 0x30000050ff357230 */ /* 0x000fc40000004100 */
[----:B------:R-:W-:Y:S01]  /*5410*/  FMUL.FTZ R59, R59, UR16 ;  /* 0x000000103b3b7c20 */ /* 0x000fe20008410000 */
[----:B------:R-:W-:Y:S01]  /*5420*/  FMUL.FTZ R61, R5, R72 ;  /* 0x00000048053d7220 */ /* 0x000fe20000410000 */
[----:B------:R-:W-:Y:S01]  /*5430*/  FMUL.FTZ R54, R54, UR16 ;  /* 0x0000001036367c20 */ /* 0x000fe20008410000 */
[----:B------:R-:W-:Y:S02]  /*5440*/  HADD2.F32 R56, -RZ, R78.H1_H1 ;  /* 0x3000004eff387230 */ /* 0x000fe40000004100 */
[----:B------:R-:W-:Y:S01]  /*5450*/  FADD.FTZ R57, R57, R53 ;  /* 0x0000003539397221 */ /* 0x000fe20000010000 */
[----:B------:R-:W-:Y:S01]  /*5460*/  FFMA.FTZ R58, R53, R59, R58 ;  /* 0x0000003b353a7223 */ /* 0x000fe2000001003a */
[----:B------:R-:W-:Y:S01]  /*5470*/  FMUL.FTZ R62, R4, R53 ;  /* 0x00000035043e7220 */ /* 0x000fe20000410000 */
[----:B------:R-:W-:Y:S01]  /*5480*/  FADD.FTZ R53, R61, R6 ;  /* 0x000000063d357221 */ /* 0x000fe20000010000 */
[----:B------:R-:W-:Y:S02]  /*5490*/  HADD2.F32 R80, -RZ, R80.H0_H0 ;  /* 0x20000050ff507230 */ /* 0x000fe40000004100 */
[----:B------:R-:W-:Y:S01]  /*54a0*/  FFMA.FTZ R55, R72, R54, R55 ;  /* 0x0000003648377223 */ /* 0x000fe20000010037 */
[----:B------:R-:W-:-:S02]  /*54b0*/  HADD2.F32 R78, -RZ, R78.H0_H0 ;  /* 0x2000004eff4e7230 */ /* 0x000fc40000004100 */
[----:B------:R-:W-:Y:S01]  /*54c0*/  FFMA.FTZ R54, R54, R61, R7 ;  /* 0x0000003d36367223 */ /* 0x000fe20000010007 */
[----:B------:R-:W-:Y:S01]  /*54d0*/  FADD.FTZ R56, R56, -UR28 ;  /* 0x8000001c38387e21 */ /* 0x000fe20008010000 */
[----:B------:R-:W-:Y:S01]  /*54e0*/  FADD.FTZ R6, R53, R62 ;  /* 0x0000003e35067221 */ /* 0x000fe20000010000 */
[--C-:B------:R-:W-:Y:S02]  /*54f0*/  HADD2.F32 R53, -RZ, R79.reuse.H0_H0 ;  /* 0x2000004fff357230 */ /* 0x100fe40000004100 */
[----:B------:R-:W-:Y:S01]  /*5500*/  FADD.FTZ R80, R80, -UR28 ;  /* 0x8000001c50507e21 */ /* 0x000fe20008010000 */
[----:B------:R-:W-:Y:S01]  /*5510*/  FMUL.FTZ R7, R5, R78 ;  /* 0x0000004e05077220 */ /* 0x000fe20000410000 */
[----:B------:R-:W-:Y:S01]  /*5520*/  FFMA.FTZ R59, R59, R62, R54 ;  /* 0x0000003e3b3b7223 */ /* 0x000fe20000010036 */
[----:B------:R-:W-:Y:S01]  /*5530*/  FMUL.FTZ R56, R56, UR16 ;  /* 0x0000001038387c20 */ /* 0x000fe20008410000 */
[----:B------:R-:W-:Y:S02]  /*5540*/  HADD2.F32 R79, -RZ, R79.H1_H1 ;  /* 0x3000004fff4f7230 */ /* 0x000fe40000004100 */
[----:B------:R-:W-:Y:S01]  /*5550*/  FADD.FTZ R60, R60, R72 ;  /* 0x000000483c3c7221 */ /* 0x000fe20000010000 */
[----:B------:R-:W-:Y:S01]  /*5560*/  FADD.FTZ R53, R53, -UR28 ;  /* 0x8000001c35357e21 */ /* 0x000fe20008010000 */
[----:B------:R-:W-:Y:S01]  /*5570*/  FMUL.FTZ R80, R80, UR16 ;  /* 0x0000001050507c20 */ /* 0x000fe20008410000 */
[----:B------:R-:W-:Y:S01]  /*5580*/  FADD.FTZ R6, R7, R6 ;  /* 0x0000000607067221 */ /* 0x000fe20000010000 */
[----:B------:R-:W-:Y:S01]  /*5590*/  FFMA.FTZ R55, R78, R56, R55 ;  /* 0x000000384e377223 */ /* 0x000fe20000010037 */
[----:B------:R-:W-:Y:S01]  /*55a0*/  FFMA.FTZ R7, R56, R7, R59 ;  /* 0x0000000738077223 */ /* 0x000fe2000001003b */
[----:B------:R-:W-:-:S02]  /*55b0*/  HADD2.F32 R56, -RZ, R93.H0_H0 ;  /* 0x2000005dff387230 */ /* 0x000fc40000004100 */
[----:B------:R-:W-:Y:S01]  /*55c0*/  FADD.FTZ R60, R60, R78 ;  /* 0x0000004e3c3c7221 */ /* 0x000fe20000010000 */
[--C-:B------:R-:W-:Y:S02]  /*55d0*/  HADD2.F32 R59, -RZ, R92.reuse.H1_H1 ;  /* 0x3000005cff3b7230 */ /* 0x100fe40000004100 */
        /* <DEDUP_REMOVED lines=18> */
[--C-:B------:R-:W-:Y:S02]  /*5700*/  HADD2.F32 R59, -RZ, R85.reuse.H0_H0 ;  /* 0x20000055ff3b7230 */ /* 0x100fe40000004100 */
[----:B------:R-:W-:Y:S01]  /*5710*/  FADD.FTZ R53, R53, -UR28 ;  /* 0x8000001c35357e21 */ /* 0x000fe20008010000 */
[----:B------:R-:W-:-:S02]  /*5720*/  HADD2.F32 R54, -RZ, R85.H1_H1 ;  /* 0x30000055ff367230 */ /* 0x000fc40000004100 */
[----:B------:R-:W-:Y:S01]  /*5730*/  FFMA.FTZ R56, R56, R61, R7 ;  /* 0x0000003d38387223 */ /* 0x000fe20000010007 */
[--C-:B------:R-:W-:Y:S02]  /*5740*/  HADD2.F32 R7, -RZ, R86.reuse.H1_H1 ;  /* 0x30000056ff077230 */ /* 0x100fe40000004100 */
[----:B------:R-:W-:Y:S01]  /*5750*/  FADD.FTZ R59, R59, -UR28 ;  /* 0x8000001c3b3b7e21 */ /* 0x000fe20008010000 */
[----:B------:R-:W-:Y:S01]  /*5760*/  FMUL.FTZ R53, R53, UR16 ;  /* 0x0000001035357c20 */ /* 0x000fe20008410000 */
[----:B------:R-:W-:Y:S02]  /*5770*/  HADD2.F32 R91, -RZ, R91.H0_H0 ;  /* 0x2000005bff5b7230 */ /* 0x000fe40000004100 */
[----:B------:R-:W-:Y:S01]  /*5780*/  FADD.FTZ R60, R60, R54 ;  /* 0x000000363c3c7221 */ /* 0x000fe20000010000 */
[----:B------:R-:W-:Y:S01]  /*5790*/  FMUL.FTZ R59, R59, UR16 ;  /* 0x000000103b3b7c20 */ /* 0x000fe20008410000 */
[----:B------:R-:W-:Y:S01]  /*57a0*/  FFMA.FTZ R55, R54, R53, R55 ;  /* 0x0000003536377223 */ /* 0x000fe20000010037 */
[----:B------:R-:W-:Y:S01]  /*57b0*/  FADD.FTZ R6, R6, R61 ;  /* 0x0000003d06067221 */ /* 0x000fe20000010000 */
[----:B------:R-:W-:Y:S01]  /*57c0*/  FMUL.FTZ R54, R5, R54 ;  /* 0x0000003605367220 */ /* 0x000fe20000410000 */
[----:B------:R-:W-:Y:S01]  /*57d0*/  FADD.FTZ R7, R7, -UR28 ;  /* 0x8000001c07077e21 */ /* 0x000fe20008010000 */
[----:B------:R-:W-:Y:S01]  /*57e0*/  FADD.FTZ R57, R57, R91 ;  /* 0x0000005b39397221 */ /* 0x000fe20000010000 */
[----:B------:R-:W-:Y:S01]  /*57f0*/  FFMA.FTZ R58, R91, R59, R58 ;  /* 0x0000003b5b3a7223 */ /* 0x000fe2000001003a */
[----:B------:R-:W-:Y:S01]  /*5800*/  FMUL.FTZ R91, R4, R91 ;  /* 0x0000005b045b7220 */ /* 0x000fe20000410000 */
[----:B------:R-:W-:Y:S01]  /*5810*/  FADD.FTZ R6, R54, R6 ;  /* 0x0000000636067221 */ /* 0x000fe20000010000 */
[----:B------:R-:W-:Y:S01]  /*5820*/  FFMA.FTZ R56, R53, R54, R56 ;  /* 0x0000003635387223 */ /* 0x000fe20000010038 */
[----:B------:R-:W-:-:S02]  /*5830*/  HADD2.F32 R86, -RZ, R86.H0_H0 ;  /* 0x20000056ff567230 */ /* 0x000fc40000004100 */
[----:B------:R-:W-:Y:S01]  /*5840*/  FMUL.FTZ R7, R7, UR16 ;  /* 0x0000001007077c20 */ /* 0x000fe20008410000 */
[----:B------:R-:W-:Y:S01]  /*5850*/  FADD.FTZ R53, R6, R91 ;  /* 0x0000005b06357221 */ /* 0x000fe20000010000 */
[----:B------:R-:W-:Y:S01]  /*5860*/  FFMA.FTZ R56, R59, R91, R56 ;  /* 0x0000005b3b387223 */ /* 0x000fe20000010038 */
[----:B------:R-:W-:Y:S02]  /*5870*/  HADD2.F32 R59, -RZ, R34.H1_H1 ;  /* 0x30000022ff3b7230 */ /* 0x000fe40000004100 */
[----:B------:R-:W-:Y:S01]  /*5880*/  FFMA.FTZ R6, R86, R7, R55 ;  /* 0x0000000756067223 */ /* 0x000fe20000010037 */
[----:B------:R-:W-:Y:S01]  /*5890*/  FMUL.FTZ R54, R5, R86 ;  /* 0x0000005605367220 */ /* 0x000fe20000410000 */
[----:B------:R-:W-:Y:S02]  /*58a0*/  HADD2.F32 R55, -RZ, R9.H1_H1 ;  /* 0x30000009ff377230 */ /* 0x000fe40000004100 */
[----:B------:R-:W-:Y:S01]  /*58b0*/  FADD.FTZ R60, R60, R86 ;  /* 0x000000563c3c7221 */ /* 0x000fe20000010000 */
[----:B------:R-:W-:Y:S01]  /*58c0*/  FADD.FTZ R59, R59, -UR28 ;  /* 0x8000001c3b3b7e21 */ /* 0x000fe20008010000 */
[----:B------:R-:W-:Y:S01]  /*58d0*/  FADD.FTZ R53, R54, R53 ;  /* 0x0000003536357221 */ /* 0x000fe20000010000 */
[----:B------:R-:W-:Y:S01]  /*58e0*/  FFMA.FTZ R56, R7, R54, R56 ;  /* 0x0000003607387223 */ /* 0x000fe20000010038 */
[----:B------:R-:W-:-:S02]  /*58f0*/  HADD2.F32 R7, -RZ, R40.H0_H0 ;  /* 0x20000028ff077230 */ /* 0x000fc40000004100 */
[----:B------:R-:W-:Y:S01]  /*5900*/  FADD.FTZ R54, R55, -UR28 ;  /* 0x8000001c37367e21 */ /* 0x000fe20008010000 */
[----:B------:R-:W-:Y:S02]  /*5910*/  HADD2.F32 R55, -RZ, R35.H0_H0 ;  /* 0x20000023ff377230 */ /* 0x000fe40000004100 */
[----:B------:R-:W-:Y:S01]  /*5920*/  FMUL.FTZ R59, R59, UR16 ;  /* 0x000000103b3b7c20 */ /* 0x000fe20008410000 */
[----:B------:R-:W-:Y:S02]  /*5930*/  HADD2.F32 R61, -RZ, R33.H1_H1 ;  /* 0x30000021ff3d7230 */ /* 0x000fe40000004100 */
        /* <DEDUP_REMOVED lines=12> */
[----:B------:R-:W-:Y:S02]  /*5a00*/  HADD2.F32 R34, -RZ, R8.H1_H1 ;  /* 0x30000008ff227230 */ /* 0x000fe40000004100 */
[----:B------:R-:W-:Y:S01]  /*5a10*/  FFMA.FTZ R59, R54, R55, R59 ;  /* 0x00000037363b7223 */ /* 0x000fe2000001003b */
[----:B------:R-:W-:Y:S01]  /*5a20*/  FMUL.FTZ R54, R61, UR16 ;  /* 0x000000103d367c20 */ /* 0x000fe20008410000 */
[----:B------:R-:W-:Y:S01]  /*5a30*/  FMUL.FTZ R55, R4, R53 ;  /* 0x0000003504377220 */ /* 0x000fe20000410000 */
[----:B------:R-:W-:Y:S01]  /*5a40*/  FADD.FTZ R57, R57, R53 ;  /* 0x0000003539397221 */ /* 0x000fe20000010000 */
[----:B------:R-:W-:Y:S01]  /*5a50*/  FADD.FTZ R34, R34, -UR28 ;  /* 0x8000001c22227e21 */ /* 0x000fe20008010000 */
[----:B------:R-:W-:Y:S01]  /*5a60*/  FFMA.FTZ R58, R53, R54, R58 ;  /* 0x00000036353a7223 */ /* 0x000fe2000001003a */
[----:B------:R-:W-:Y:S02]  /*5a70*/  HADD2.F32 R53, -RZ, R43.H1_H1 ;  /* 0x3000002bff357230 */ /* 0x000fe40000004100 */
[----:B------:R-:W-:Y:S01]  /*5a80*/  FADD.FTZ R60, R60, R55 ;  /* 0x000000373c3c7221 */ /* 0x000fe20000010000 */
[----:B------:R-:W-:Y:S01]  /*5a90*/  FMUL.FTZ R34, R34, UR16 ;  /* 0x0000001022227c20 */ /* 0x000fe20008410000 */
[----:B------:R-:W-:Y:S01]  /*5aa0*/  FFMA.FTZ R59, R54, R55, R59 ;  /* 0x00000037363b7223 */ /* 0x000fe2000001003b */
[----:B------:R-:W-:-:S02]  /*5ab0*/  HADD2.F32 R55, -RZ, R33.H0_H0 ;  /* 0x20000021ff377230 */ /* 0x000fc40000004100 */
[----:B------:R-:W-:Y:S01]  /*5ac0*/  FADD.FTZ R7, R7, R53 ;  /* 0x0000003507077221 */ /* 0x000fe20000010000 */
[----:B------:R-:W-:Y:S01]  /*5ad0*/  FFMA.FTZ R6, R53, R34, R6 ;  /* 0x0000002235067223 */ /* 0x000fe20000010006 */
[--C-:B------:R-:W-:Y:S02]  /*5ae0*/  HADD2.F32 R33, -RZ, R31.reuse.H0_H0 ;  /* 0x2000001fff217230 */ /* 0x100fe40000004100 */
[----:B------:R-:W-:Y:S01]  /*5af0*/  FMUL.FTZ R53, R5, R53 ;  /* 0x0000003505357220 */ /* 0x000fe20000410000 */
[--C-:B------:R-:W-:Y:S02]  /*5b00*/  HADD2.F32 R56, -RZ, R32.reuse.H0_H0 ;  /* 0x20000020ff387230 */ /* 0x100fe40000004100 */
[----:B------:R-:W-:Y:S01]  /*5b10*/  FADD.FTZ R57, R57, R55 ;  /* 0x0000003739397221 */ /* 0x000fe20000010000 */
[----:B------:R-:W-:Y:S02]  /*5b20*/  HADD2.F32 R31, -RZ, R31.H1_H1 ;  /* 0x3000001fff1f7230 */ /* 0x000fe40000004100 */
[----:B------:R-:W-:Y:S01]  /*5b30*/  FFMA.FTZ R59, R34, R53, R59 ;  /* 0x00000035223b7223 */ /* 0x000fe2000001003b */
[----:B------:R-:W-:Y:S01]  /*5b40*/  FADD.FTZ R34, R33, -UR28 ;  /* 0x8000001c21227e21 */ /* 0x000fe20008010000 */
[----:B------:R-:W-:Y:S01]  /*5b50*/  FADD.FTZ R56, R56, -UR28 ;  /* 0x8000001c38387e21 */ /* 0x000fe20008010000 */
[----:B------:R-:W-:-:S02]  /*5b60*/  HADD2.F32 R33, -RZ, R32.H1_H1 ;  /* 0x30000020ff217230 */ /* 0x000fc40000004100 */
[----:B------:R-:W-:Y:S01]  /*5b70*/  FADD.FTZ R60, R53, R60 ;  /* 0x0000003c353c7221 */ /* 0x000fe20000010000 */
[----:B------:R-:W-:Y:S01]  /*5b80*/  FMUL.FTZ R34, R34, UR16 ;  /* 0x0000001022227c20 */ /* 0x000fe20008410000 */
[----:B------:R-:W-:Y:S01]  /*5b90*/  FMUL.FTZ R56, R56, UR16 ;  /* 0x0000001038387c20 */ /* 0x000fe20008410000 */
[----:B------:R-:W-:Y:S02]  /*5ba0*/  HADD2.F32 R32, -RZ, R29.H1_H1 ;  /* 0x3000001dff207230 */ /* 0x000fe40000004100 */
[----:B------:R-:W-:Y:S01]  /*5bb0*/  FMUL.FTZ R53, R5, R33 ;  /* 0x0000002105357220 */ /* 0x000fe20000410000 */
[----:B------:R-:W-:Y:S01]  /*5bc0*/  FADD.FTZ R7, R7, R33 ;  /* 0x0000002107077221 */ /* 0x000fe20000010000 */
[----:B------:R-:W-:Y:S01]  /*5bd0*/  FFMA.FTZ R6, R33, R34, R6 ;  /* 0x0000002221067223 */ /* 0x000fe20000010006 */
[----:B------:R-:W-:Y:S01]  /*5be0*/  FFMA.FTZ R58, R55, R56, R58 ;  /* 0x00000038373a7223 */ /* 0x000fe2000001003a */
[----:B------:R-:W-:Y:S02]  /*5bf0*/  HADD2.F32 R33, -RZ, R23.H1_H1 ;  /* 0x30000017ff217230 */ /* 0x000fe40000004100 */
[----:B------:R-:W-:Y:S01]  /*5c00*/  FMUL.FTZ R55, R4, R55 ;  /* 0x0000003704377220 */ /* 0x000fe20000410000 */
[----:B------:R-:W-:Y:S01]  /*5c10*/  FADD.FTZ R32, R32, -UR28 ;  /* 0x8000001c20207e21 */ /* 0x000fe20008010000 */
[----:B------:R-:W-:-:S02]  /*5c20*/  HADD2.F32 R43, -RZ, R43.H0_H0 ;  /* 0x2000002bff2b7230 */ /* 0x000fc40000004100 */
[----:B------:R-:W-:Y:S01]  /*5c30*/  FADD.FTZ R57, R57, R31 ;  /* 0x0000001f39397221 */ /* 0x000fe20000010000 */
[----:B------:R-:W-:Y:S01]  /*5c40*/  FADD.FTZ R60, R60, R55 ;  /* 0x000000373c3c7221 */ /* 0x000fe20000010000 */
[----:B------:R-:W-:Y:S01]  /*5c50*/  FFMA.FTZ R59, R56, R55, R59 ;  /* 0x00000037383b7223 */ /* 0x000fe2000001003b */
[----:B------:R-:W-:Y:S01]  /*5c60*/  FADD.FTZ R33, R33, -UR28 ;  /* 0x8000001c21217e21 */ /* 0x000fe20008010000 */
[----:B------:R-:W-:Y:S01]  /*5c70*/  FMUL.FTZ R32, R32, UR16 ;  /* 0x0000001020207c20 */ /* 0x000fe20008410000 */
[----:B------:R-:W-:Y:S01]  /*5c80*/  FADD.FTZ R60, R53, R60 ;  /* 0x0000003c353c7221 */ /* 0x000fe20000010000 */
[----:B------:R-:W-:Y:S01]  /*5c90*/  FFMA.FTZ R59, R34, R53, R59 ;  /* 0x00000035223b7223 */ /* 0x000fe2000001003b */
[----:B------:R-:W-:Y:S01]  /*5ca0*/  FMUL.FTZ R33, R33, UR16 ;  /* 0x0000001021217c20 */ /* 0x000fe20008410000 */
[----:B------:R-:W-:Y:S01]  /*5cb0*/  FFMA.FTZ R58, R31, R32, R58 ;  /* 0x000000201f3a7223 */ /* 0x000fe2000001003a */
[----:B------:R-:W-:Y:S02]  /*5cc0*/  HADD2.F32 R53, -RZ, R27.H0_H0 ;  /* 0x2000001bff357230 */ /* 0x000fe40000004100 */
[----:B------:R-:W-:Y:S01]  /*5cd0*/  FMUL.FTZ R31, R4, R31 ;  /* 0x0000001f041f7220 */ /* 0x000fe20000410000 */
[----:B------:R-:W-:Y:S01]  /*5ce0*/  FADD.FTZ R7, R7, R43 ;  /* 0x0000002b07077221 */ /* 0x000fe20000010000 */
[----:B------:R-:W-:Y:S01]  /*5cf0*/  FFMA.FTZ R6, R43, R33, R6 ;  /* 0x000000212b067223 */ /* 0x000fe20000010006 */
[----:B------:R-:W-:Y:S01]  /*5d00*/  FMUL.FTZ R34, R5, R43 ;  /* 0x0000002b05227220 */ /* 0x000fe20000410000 */
[----:B------:R-:W-:Y:S01]  /*5d10*/  FADD.FTZ R43, R60, R31 ;  /* 0x0000001f3c2b7221 */ /* 0x000fe20000010000 */
[----:B------:R-:W-:Y:S01]  /*5d20*/  FFMA.FTZ R32, R32, R31, R59 ;  /* 0x0000001f20207223 */ /* 0x000fe2000001003b */
[----:B------:R-:W-:Y:S01]  /*5d30*/  FADD.FTZ R31, R53, -UR28 ;  /* 0x8000001c351f7e21 */ /* 0x000fe20008010000 */
[----:B------:R-:W-:-:S02]  /*5d40*/  HADD2.F32 R53, -RZ, R30.H1_H1 ;  /* 0x3000001eff357230 */ /* 0x000fc40000004100 */
        /* <DEDUP_REMOVED lines=8> */
[----:B------:R-:W-:Y:S01]  /*5dd0*/  FFMA.FTZ R33, R33, R34, R32 ;  /* 0x0000002221217223 */ /* 0x000fe20000010020 */
[----:B------:R-:W-:Y:S01]  /*5de0*/  FADD.FTZ R32, R31, -UR28 ;  /* 0x8000001c1f207e21 */ /* 0x000fe20008010000 */
[----:B------:R-:W-:-:S02]  /*5df0*/  HADD2.F32 R31, -RZ, R30.H0_H0 ;  /* 0x2000001eff1f7230 */ /* 0x000fc40000004100 */
[----:B------:R-:W-:Y:S01]  /*5e00*/  FADD.FTZ R54, R43, R34 ;  /* 0x000000222b367221 */ /* 0x000fe20000010000 */
[----:B------:R-:W-:Y:S01]  /*5e10*/  FADD.FTZ R53, R53, -UR28 ;  /* 0x8000001c35357e21 */ /* 0x000fe20008010000 */
[----:B------:R-:W-:Y:S01]  /*5e20*/  FMUL.FTZ R32, R32, UR16 ;  /* 0x0000001020207c20 */ /* 0x000fe20008410000 */
[----:B------:R-:W-:Y:S02]  /*5e30*/  HADD2.F32 R43, -RZ, R29.H0_H0 ;  /* 0x2000001dff2b7230 */ /* 0x000fe40000004100 */
[----:B------:R-:W-:Y:S01]  /*5e40*/  FADD.FTZ R7, R7, R31 ;  /* 0x0000001f07077221 */ /* 0x000fe20000010000 */
[----:B------:R-:W-:Y:S02]  /*5e50*/  HADD2.F32 R29, -RZ, R28.H1_H1 ;  /* 0x3000001cff1d7230 */ /* 0x000fe40000004100 */
[----:B------:R-:W-:Y:S01]  /*5e60*/  FFMA.FTZ R6, R31, R32, R6 ;  /* 0x000000201f067223 */ /* 0x000fe20000010006 */
[----:B------:R-:W-:Y:S01]  /*5e70*/  FMUL.FTZ R31, R5, R31 ;  /* 0x0000001f051f7220 */ /* 0x000fe20000410000 */
[----:B------:R-:W-:Y:S01]  /*5e80*/  FMUL.FTZ R34, R53, UR16 ;  /* 0x0000001035227c20 */ /* 0x000fe20008410000 */
[----:B------:R-:W-:Y:S01]  /*5e90*/  FADD.FTZ R57, R57, R43 ;  /* 0x0000002b39397221 */ /* 0x000fe20000010000 */
[----:B------:R-:W-:Y:S01]  /*5ea0*/  FADD.FTZ R30, R29, -UR28 ;  /* 0x8000001c1d1e7e21 */ /* 0x000fe20008010000 */
[----:B------:R-:W-:Y:S01]  /*5eb0*/  FFMA.FTZ R33, R32, R31, R33 ;  /* 0x0000001f20217223 */ /* 0x000fe20000010021 */
[----:B------:R-:W-:-:S02]  /*5ec0*/  HADD2.F32 R32, -RZ, R20.H0_H0 ;  /* 0x20000014ff207230 */ /* 0x000fc40000004100 */
[----:B------:R-:W-:Y:S01]  /*5ed0*/  FFMA.FTZ R58, R43, R34, R58 ;  /* 0x000000222b3a7223 */ /* 0x000fe2000001003a */
[----:B------:R-:W-:Y:S02]  /*5ee0*/  HADD2.F32 R29, -RZ, R42.H1_H1 ;  /* 0x3000002aff1d7230 */ /* 0x000fe40000004100 */
[----:B------:R-:W-:Y:S01]  /*5ef0*/  FMUL.FTZ R43, R4, R43 ;  /* 0x0000002b042b7220 */ /* 0x000fe20000410000 */
[----:B------:R-:W-:Y:S02]  /*5f00*/  HADD2.F32 R28, -RZ, R28.H0_H0 ;  /* 0x2000001cff1c7230 */ /* 0x000fe40000004100 */
[----:B------:R-:W-:Y:S01]  /*5f10*/  FADD.FTZ R32, R32, -UR28 ;  /* 0x8000001c20207e21 */ /* 0x000fe20008010000 */
[----:B------:R-:W-:Y:S01]  /*5f20*/  FADD.FTZ R54, R31, R54 ;  /* 0x000000361f367221 */ /* 0x000fe20000010000 */
[----:B------:R-:W-:Y:S01]  /*5f30*/  FMUL.FTZ R30, R30, UR16 ;  /* 0x000000101e1e7c20 */ /* 0x000fe20008410000 */
[----:B------:R-:W-:Y:S01]  /*5f40*/  FFMA.FTZ R33, R34, R43, R33 ;  /* 0x0000002b22217223 */ /* 0x000fe20000010021 */
[----:B------:R-:W-:Y:S01]  /*5f50*/  FMUL.FTZ R31, R5, R29 ;  /* 0x0000001d051f7220 */ /* 0x000fe20000410000 */
[----:B------:R-:W-:-:S02]  /*5f60*/  HADD2.F32 R27, -RZ, R27.H1_H1 ;  /* 0x3000001bff1b7230 */ /* 0x000fc40000004100 */
[----:B------:R-:W-:Y:S01]  /*5f70*/  FADD.FTZ R28, R28, -UR28 ;  /* 0x8000001c1c1c7e21 */ /* 0x000fe20008010000 */
[----:B------:R-:W-:Y:S01]  /*5f80*/  FMUL.FTZ R32, R32, UR16 ;  /* 0x0000001020207c20 */ /* 0x000fe20008410000 */
[----:B------:R-:W-:Y:S01]  /*5f90*/  FADD.FTZ R54, R54, R43 ;  /* 0x0000002b36367221 */ /* 0x000fe20000010000 */
[----:B------:R-:W-:Y:S01]  /*5fa0*/  FADD.FTZ R7, R7, R29 ;  /* 0x0000001d07077221 */ /* 0x000fe20000010000 */
[----:B------:R-:W-:Y:S01]  /*5fb0*/  FFMA.FTZ R6, R29, R30, R6 ;  /* 0x0000001e1d067223 */ /* 0x000fe20000010006 */
[----:B------:R-:W-:Y:S01]  /*5fc0*/  FFMA.FTZ R33, R30, R31, R33 ;  /* 0x0000001f1e217223 */ /* 0x000fe20000010021 */
[----:B------:R-:W-:Y:S02]  /*5fd0*/  HADD2.F32 R29, -RZ, R26.H1_H1 ;  /* 0x3000001aff1d7230 */ /* 0x000fe40000004100 */
[----:B------:R-:W-:Y:S01]  /*5fe0*/  FMUL.FTZ R28, R28, UR16 ;  /* 0x000000101c1c7c20 */ /* 0x000fe20008410000 */
[----:B------:R-:W-:Y:S02]  /*5ff0*/  HADD2.F32 R30, -RZ, R18.H0_H0 ;  /* 0x20000012ff1e7230 */ /* 0x000fe40000004100 */
[----:B------:R-:W-:Y:S01]  /*6000*/  FADD.FTZ R57, R57, R27 ;  /* 0x0000001b39397221 */ /* 0x000fe20000010000 */
[----:B------:R-:W-:Y:S01]  /*6010*/  FFMA.FTZ R58, R27, R32, R58 ;  /* 0x000000201b3a7223 */ /* 0x000fe2000001003a */
[----:B------:R-:W-:Y:S01]  /*6020*/  FADD.FTZ R54, R31, R54 ;  /* 0x000000361f367221 */ /* 0x000fe20000010000 */
[----:B------:R-:W-:Y:S01]  /*6030*/  FMUL.FTZ R27, R4, R27 ;  /* 0x0000001b041b7220 */ /* 0x000fe20000410000 */
[----:B------:R-:W-:Y:S01]  /*6040*/  FADD.FTZ R7, R7, R29 ;  /* 0x0000001d07077221 */ /* 0x000fe20000010000 */
[----:B------:R-:W-:Y:S01]  /*6050*/  FFMA.FTZ R6, R29, R28, R6 ;  /* 0x0000001c1d067223 */ /* 0x000fe20000010006 */
[----:B------:R-:W-:-:S02]  /*6060*/  HADD2.F32 R25, -RZ, R25.H1_H1 ;  /* 0x30000019ff197230 */ /* 0x000fc40000004100 */
[----:B------:R-:W-:Y:S01]  /*6070*/  FMUL.FTZ R29, R5, R29 ;  /* 0x0000001d051d7220 */ /* 0x000fe20000410000 */
[----:B------:R-:W-:Y:S01]  /*6080*/  FADD.FTZ R54, R54, R27 ;  /* 0x0000001b36367221 */ /* 0x000fe20000010000 */
[----:B------:R-:W-:Y:S01]  /*6090*/  FFMA.FTZ R33, R32, R27, R33 ;  /* 0x0000001b20217223 */ /* 0x000fe20000010021 */
[----:B------:R-:W-:Y:S01]  /*60a0*/  FADD.FTZ R30, R30, -UR28 ;  /* 0x8000001c1e1e7e21 */ /* 0x000fe20008010000 */
[----:B------:R-:W-:Y:S02]  /*60b0*/  HADD2.F32 R26, -RZ, R26.H0_H0 ;  /* 0x2000001aff1a7230 */ /* 0x000fe40000004100 */
[----:B------:R-:W-:Y:S01]  /*60c0*/  FADD.FTZ R54, R29, R54 ;  /* 0x000000361d367221 */ /* 0x000fe20000010000 */
[----:B------:R-:W-:Y:S01]  /*60d0*/  FFMA.FTZ R33, R28, R29, R33 ;  /* 0x0000001d1c217223 */ /* 0x000fe20000010021 */
[----:B------:R-:W-:Y:S01]  /*60e0*/  FMUL.FTZ R30, R30, UR16 ;  /* 0x000000101e1e7c20 */ /* 0x000fe20008410000 */
[----:B------:R-:W-:Y:S01]  /*60f0*/  FMUL.FTZ R27, R4, R25 ;  /* 0x00000019041b7220 */ /* 0x000fe20000410000 */
[----:B------:R-:W-:-:S02]  /*6100*/  HADD2.F32 R28, -RZ, R16.H1_H1 ;  /* 0x30000010ff1c7230 */ /* 0x000fc40000004100 */
[----:B------:R-:W-:Y:S01]  /*6110*/  FADD.FTZ R26, R26, -UR28 ;  /* 0x8000001c1a1a7e21 */ /* 0x000fe20008010000 */
[----:B------:R-:W-:Y:S01]  /*6120*/  FADD.FTZ R57, R57, R25 ;  /* 0x0000001939397221 */ /* 0x000fe20000010000 */
[----:B------:R-:W-:Y:S01]  /*6130*/  FFMA.FTZ R58, R25, R30, R58 ;  /* 0x0000001e193a7223 */ /* 0x000fe2000001003a */
[----:B------:R-:W-:Y:S01]  /*6140*/  FADD.FTZ R54, R54, R27 ;  /* 0x0000001b36367221 */ /* 0x000fe20000010000 */
[----:B------:R-:W-:Y:S01]  /*6150*/  FFMA.FTZ R33, R30, R27, R33 ;  /* 0x0000001b1e217223 */ /* 0x000fe20000010021 */
[----:B------:R-:W-:Y:S02]  /*6160*/  HADD2.F32 R25, -RZ, R42.H0_H0 ;  /* 0x2000002aff197230 */ /* 0x000fe40000004100 */
[----:B------:R-:W-:Y:S01]  /*6170*/  FADD.FTZ R28, R28, -UR28 ;  /* 0x8000001c1c1c7e21 */ /* 0x000fe20008010000 */
[--C-:B------:R-:W-:Y:S02]  /*6180*/  HADD2.F32 R27, -RZ, R24.reuse.H0_H0 ;  /* 0x20000018ff1b7230 */ /* 0x100fe40000004100 */
[----:B------:R-:W-:Y:S01]  /*6190*/  FMUL.FTZ R26, R26, UR16 ;  /* 0x000000101a1a7c20 */ /* 0x000fe20008410000 */
[----:B------:R-:W-:-:S02]  /*61a0*/  HADD2.F32 R24, -RZ, R24.H1_H1 ;  /* 0x30000018ff187230 */ /* 0x000fc40000004100 */
[----:B------:R-:W-:Y:S01]  /*61b0*/  FMUL.FTZ R28, R28, UR16 ;  /* 0x000000101c1c7c20 */ /* 0x000fe20008410000 */
[----:B------:R-:W-:Y:S01]  /*61c0*/  FADD.FTZ R7, R7, R25 ;  /* 0x0000001907077221 */ /* 0x000fe20000010000 */
[----:B------:R-:W-:Y:S01]  /*61d0*/  FFMA.FTZ R6, R25, R26, R6 ;  /* 0x0000001a19067223 */ /* 0x000fe20000010006 */
[----:B------:R-:W-:Y:S01]  /*61e0*/  FMUL.FTZ R25, R5, R25 ;  /* 0x0000001905197220 */ /* 0x000fe20000410000 */
[----:B------:R-:W-:Y:S01]  /*61f0*/  FADD.FTZ R24, R24, -UR28 ;  /* 0x8000001c18187e21 */ /* 0x000fe20008010000 */
[----:B------:R-:W-:Y:S01]  /*6200*/  FADD.FTZ R57, R57, R27 ;  /* 0x0000001b39397221 */ /* 0x000fe20000010000 */
[----:B------:R-:W-:Y:S01]  /*6210*/  FFMA.FTZ R58, R27, R28, R58 ;  /* 0x0000001c1b3a7223 */ /* 0x000fe2000001003a */
[----:B------:R-:W-:Y:S02]  /*6220*/  HADD2.F32 R23, -RZ, R23.H0_H0 ;  /* 0x20000017ff177230 */ /* 0x000fe40000004100 */
[----:B------:R-:W-:Y:S01]  /*6230*/  FMUL.FTZ R27, R4, R27 ;  /* 0x0000001b041b7220 */ /* 0x000fe20000410000 */
[----:B------:R-:W-:Y:S01]  /*6240*/  FADD.FTZ R54, R25, R54 ;  /* 0x0000003619367221 */ /* 0x000fe20000010000 */
[----:B------:R-:W-:Y:S01]  /*6250*/  FFMA.FTZ R33, R26, R25, R33 ;  /* 0x000000191a217223 */ /* 0x000fe20000010021 */
[----:B------:R-:W-:Y:S01]  /*6260*/  FMUL.FTZ R24, R24, UR16 ;  /* 0x0000001018187c20 */ /* 0x000fe20008410000 */
[----:B------:R-:W-:-:S02]  /*6270*/  HADD2.F32 R26, -RZ, R14.H1_H1 ;  /* 0x3000000eff1a7230 */ /* 0x000fc40000004100 */
[----:B------:R-:W-:Y:S01]  /*6280*/  FADD.FTZ R54, R54, R27 ;  /* 0x0000001b36367221 */ /* 0x000fe20000010000 */
[----:B------:R-:W-:Y:S01]  /*6290*/  FFMA.FTZ R33, R28, R27, R33 ;  /* 0x0000001b1c217223 */ /* 0x000fe20000010021 */
[----:B------:R-:W-:Y:S01]  /*62a0*/  FMUL.FTZ R25, R5, R23 ;  /* 0x0000001705197220 */ /* 0x000fe20000410000 */
[----:B------:R-:W-:Y:S01]  /*62b0*/  FADD.FTZ R7, R7, R23 ;  /* 0x0000001707077221 */ /* 0x000fe20000010000 */
[----:B------:R-:W-:Y:S01]  /*62c0*/  FFMA.FTZ R6, R23, R24, R6 ;  /* 0x0000001817067223 */ /* 0x000fe20000010006 */
[--C-:B------:R-:W-:Y:S02]  /*62d0*/  HADD2.F32 R23, -RZ, R22.reuse.H1_H1 ;  /* 0x30000016ff177230 */ /* 0x100fe40000004100 */
[----:B------:R-:W-:Y:S01]  /*62e0*/  FADD.FTZ R26, R26, -UR28 ;  /* 0x8000001c1a1a7e21 */ /* 0x000fe20008010000 */
[----:B------:R-:W-:Y:S01]  /*62f0*/  FADD.FTZ R54, R25, R54 ;  /* 0x0000003619367221 */ /* 0x000fe20000010000 */
[----:B------:R-:W-:Y:S01]  /*6300*/  FFMA.FTZ R33, R24, R25, R33 ;  /* 0x0000001918217223 */ /* 0x000fe20000010021 */
[----:B------:R-:W-:-:S02]  /*6310*/  HADD2.F32 R25, -RZ, R22.H0_H0 ;  /* 0x20000016ff197230 */ /* 0x000fc40000004100 */
[----:B------:R-:W-:Y:S01]  /*6320*/  FADD.FTZ R22, R23, -UR28 ;  /* 0x8000001c17167e21 */ /* 0x000fe20008010000 */
[----:B------:R-:W-:Y:S01]  /*6330*/  FMUL.FTZ R26, R26, UR16 ;  /* 0x000000101a1a7c20 */ /* 0x000fe20008410000 */
[----:B------:R-:W-:Y:S02]  /*6340*/  HADD2.F32 R23, -RZ, R41.H1_H1 ;  /* 0x30000029ff177230 */ /* 0x000fe40000004100 */
[----:B------:R-:W-:Y:S01]  /*6350*/  FMUL.FTZ R22, R22, UR16 ;  /* 0x0000001016167c20 */ /* 0x000fe20008410000 */
[----:B------:R-:W-:Y:S01]  /*6360*/  FADD.FTZ R57, R57, R25 ;  /* 0x0000001939397221 */ /* 0x000fe20000010000 */
[----:B------:R-:W-:Y:S01]  /*6370*/  FFMA.FTZ R58, R25, R26, R58 ;  /* 0x0000001a193a7223 */ /* 0x000fe2000001003a */
[----:B------:R-:W-:Y:S01]  /*6380*/  FMUL.FTZ R25, R4, R25 ;  /* 0x0000001904197220 */ /* 0x000fe20000410000 */
[----:B------:R-:W-:Y:S02]  /*6390*/  HADD2.F32 R24, -RZ, R13.H0_H0 ;  /* 0x2000000dff187230 */ /* 0x000fe40000004100 */
[----:B------:R-:W-:Y:S01]  /*63a0*/  FADD.FTZ R7, R7, R23 ;  /* 0x0000001707077221 */ /* 0x000fe20000010000 */
[----:B------:R-:W-:Y:S01]  /*63b0*/  FFMA.FTZ R6, R23, R22, R6 ;  /* 0x0000001617067223 */ /* 0x000fe20000010006 */
[----:B------:R-:W-:Y:S01]  /*63c0*/  FMUL.FTZ R23, R5, R23 ;  /* 0x0000001705177220 */ /* 0x000fe20000410000 */
[----:B------:R-:W-:Y:S01]  /*63d0*/  FFMA.FTZ R33, R26, R25, R33 ;  /* 0x000000191a217223 */ /* 0x000fe20000010021 */
[----:B------:R-:W-:-:S02]  /*63e0*/  HADD2.F32 R21, -RZ, R21.H0_H0 ;  /* 0x20000015ff157230 */ /* 0x000fc40000004100 */
[----:B------:R-:W-:Y:S01]  /*63f0*/  FADD.FTZ R54, R54, R25 ;  /* 0x0000001936367221 */ /* 0x000fe20000010000 */
[----:B------:R-:W-:Y:S02]  /*6400*/  HADD2.F32 R25, -RZ, R20.H1_H1 ;  /* 0x30000014ff197230 */ /* 0x000fe40000004100 */
[----:B------:R-:W-:Y:S01]  /*6410*/  FADD.FTZ R24, R24, -UR28 ;  /* 0x8000001c18187e21 */ /* 0x000fe20008010000 */
[----:B------:R-:W-:Y:S01]  /*6420*/  FFMA.FTZ R33, R22, R23, R33 ;  /* 0x0000001716217223 */ /* 0x000fe20000010021 */
[----:B------:R-:W-:Y:S02]  /*6430*/  HADD2.F32 R22, -RZ, R11.H0_H0 ;  /* 0x2000000bff167230 */ /* 0x000fe40000004100 */
[----:B------:R-:W-:Y:S01]  /*6440*/  FADD.FTZ R20, R21, -UR28 ;  /* 0x8000001c15147e21 */ /* 0x000fe20008010000 */
[----:B------:R-:W-:Y:S01]  /*6450*/  FADD.FTZ R54, R23, R54 ;  /* 0x0000003617367221 */ /* 0x000fe20000010000 */
[----:B------:R-:W-:Y:S01]  /*6460*/  FMUL.FTZ R24, R24, UR16 ;  /* 0x0000001018187c20 */ /* 0x000fe20008410000 */
[----:B------:R-:W-:Y:S01]  /*6470*/  FMUL.FTZ R23, R4, R25 ;  /* 0x0000001904177220 */ /* 0x000fe20000410000 */
[----:B------:R-:W-:-:S02]  /*6480*/  HADD2.F32 R21, -RZ, R19.H1_H1 ;  /* 0x30000013ff157230 */ /* 0x000fc40000004100 */
[----:B------:R-:W-:Y:S01]  /*6490*/  FMUL.FTZ R20, R20, UR16 ;  /* 0x0000001014147c20 */ /* 0x000fe20008410000 */
[----:B------:R-:W-:Y:S01]  /*64a0*/  FADD.FTZ R22, R22, -UR28 ;  /* 0x8000001c16167e21 */ /* 0x000fe20008010000 */
[----:B------:R-:W-:Y:S01]  /*64b0*/  FADD.FTZ R54, R54, R23 ;  /* 0x0000001736367221 */ /* 0x000fe20000010000 */
[----:B------:R-:W-:Y:S01]  /*64c0*/  FFMA.FTZ R33, R24, R23, R33 ;  /* 0x0000001718217223 */ /* 0x000fe20000010021 */
[----:B------:R-:W-:Y:S02]  /*64d0*/  HADD2.F32 R23, -RZ, R18.H1_H1 ;  /* 0x30000012ff177230 */ /* 0x000fe40000004100 */
[----:B------:R-:W-:Y:S01]  /*64e0*/  FADD.FTZ R7, R7, R21 ;  /* 0x0000001507077221 */ /* 0x000fe20000010000 */
[----:B------:R-:W-:Y:S01]  /*64f0*/  FFMA.FTZ R6, R21, R20, R6 ;  /* 0x0000001415067223 */ /* 0x000fe20000010006 */
[----:B------:R-:W-:Y:S01]  /*6500*/  FADD.FTZ R57, R57, R25 ;  /* 0x0000001939397221 */ /* 0x000fe20000010000 */
[----:B------:R-:W-:Y:S01]  /*6510*/  FFMA.FTZ R58, R25, R24, R58 ;  /* 0x00000018193a7223 */ /* 0x000fe2000001003a */
[----:B------:R-:W-:Y:S01]  /*6520*/  FMUL.FTZ R22, R22, UR16 ;  /* 0x0000001016167c20 */ /* 0x000fe20008410000 */
[----:B------:R-:W-:Y:S01]  /*6530*/  FMUL.FTZ R21, R5, R21 ;  /* 0x0000001505157220 */ /* 0x000fe20000410000 */
[----:B------:R-:W-:-:S02]  /*6540*/  HADD2.F32 R19, -RZ, R19.H0_H0 ;  /* 0x20000013ff137230 */ /* 0x000fc40000004100 */
[----:B------:R-:W-:Y:S01]  /*6550*/  FADD.FTZ R57, R57, R23 ;  /* 0x0000001739397221 */ /* 0x000fe20000010000 */
[----:B------:R-:W-:Y:S01]  /*6560*/  FFMA.FTZ R58, R23, R22, R58 ;  /* 0x00000016173a7223 */ /* 0x000fe2000001003a */
[----:B------:R-:W-:Y:S01]  /*6570*/  FFMA.FTZ R33, R20, R21, R33 ;  /* 0x0000001514217223 */ /* 0x000fe20000010021 */
[----:B------:R-:W-:Y:S01]  /*6580*/  FMUL.FTZ R23, R4, R23 ;  /* 0x0000001704177220 */ /* 0x000fe20000410000 */
[----:B------:R-:W-:Y:S01]  /*6590*/  FADD.FTZ R54, R21, R54 ;  /* 0x0000003615367221 */ /* 0x000fe20000010000 */
[----:B------:R-:W-:Y:S02]  /*65a0*/  HADD2.F32 R41, -RZ, R41.H0_H0 ;  /* 0x20000029ff297230 */ /* 0x000fe40000004100 */
[----:B------:R-:W-:Y:S01]  /*65b0*/  FADD.FTZ R19, R19, -UR28 ;  /* 0x8000001c13137e21 */ /* 0x000fe20008010000 */
[----:B------:R-:W-:Y:S02]  /*65c0*/  HADD2.F32 R20, -RZ, R10.H1_H1 ;  /* 0x3000000aff147230 */ /* 0x000fe40000004100 */
[----:B------:R-:W-:Y:S01]  /*65d0*/  FADD.FTZ R21, R54, R23 ;  /* 0x0000001736157221 */ /* 0x000fe20000010000 */
[----:B------:R-:W-:Y:S01]  /*65e0*/  FFMA.FTZ R22, R22, R23, R33 ;  /* 0x0000001716167223 */ /* 0x000fe20000010021 */
[----:B------:R-:W-:Y:S01]  /*65f0*/  FMUL.FTZ R19, R19, UR16 ;  /* 0x0000001013137c20 */ /* 0x000fe20008410000 */
[----:B------:R-:W-:Y:S01]  /*6600*/  FMUL.FTZ R18, R5, R41 ;  /* 0x0000002905127220 */ /* 0x000fe20000410000 */
[----:B------:R-:W-:-:S02]  /*6610*/  HADD2.F32 R23, -RZ, R17.H1_H1 ;  /* 0x30000011ff177230 */ /* 0x000fc40000004100 */
[----:B------:R-:W-:Y:S01]  /*6620*/  FADD.FTZ R20, R20, -UR28 ;  /* 0x8000001c14147e21 */ /* 0x000fe20008010000 */
[----:B------:R-:W-:Y:S02]  /*6630*/  HADD2.F32 R17, -RZ, R17.H0_H0 ;  /* 0x20000011ff117230 */ /* 0x000fe40000004100 */
[----:B------:R-:W-:Y:S01]  /*6640*/  FFMA.FTZ R6, R41, R19, R6 ;  /* 0x0000001329067223 */ /* 0x000fe20000010006 */
[----:B------:R-:W-:Y:S01]  /*6650*/  FADD.FTZ R21, R18, R21 ;  /* 0x0000001512157221 */ /* 0x000fe20000010000 */
[----:B------:R-:W-:Y:S01]  /*6660*/  FFMA.FTZ R22, R19, R18, R22 ;  /* 0x0000001213167223 */ /* 0x000fe20000010016 */
[----:B------:R-:W-:Y:S01]  /*6670*/  FMUL.FTZ R25, R20, UR16 ;  /* 0x0000001014197c20 */ /* 0x000fe20008410000 */
[----:B------:R-:W-:Y:S02]  /*6680*/  HADD2.F32 R19, -RZ, R16.H0_H0 ;  /* 0x20000010ff137230 */ /* 0x000fe40000004100 */
[----:B------:R-:W-:Y:S01]  /*6690*/  FADD.FTZ R23, R23, -UR28 ;  /* 0x8000001c17177e21 */ /* 0x000fe20008010000 */
[----:B------:R-:W-:-:S02]  /*66a0*/  HADD2.F32 R18, -RZ, R10.H0_H0 ;  /* 0x2000000aff127230 */ /* 0x000fc40000004100 */
[----:B------:R-:W-:Y:S01]  /*66b0*/  FMUL.FTZ R10, R4, R17 ;  /* 0x00000011040a7220 */ /* 0x000fe20000410000 */
[----:B------:R-:W-:Y:S01]  /*66c0*/  FADD.FTZ R57, R57, R17 ;  /* 0x0000001139397221 */ /* 0x000fe20000010000 */
[----:B------:R-:W-:Y:S01]  /*66d0*/  FFMA.FTZ R58, R17, R25, R58 ;  /* 0x00000019113a7223 */ /* 0x000fe2000001003a */
[--C-:B------:R-:W-:Y:S02]  /*66e0*/  HADD2.F32 R17, -RZ, R15.reuse.H0_H0 ;  /* 0x2000000fff117230 */ /* 0x100fe40000004100 */
[----:B------:R-:W-:Y:S01]  /*66f0*/  FMUL.FTZ R23, R23, UR16 ;  /* 0x0000001017177c20 */ /* 0x000fe20008410000 */
[----:B------:R-:W-:Y:S01]  /*6700*/  FMUL.FTZ R16, R5, R19 ;  /* 0x0000001305107220 */ /* 0x000fe20000410000 */
[----:B------:R-:W-:Y:S01]  /*6710*/  FADD.FTZ R21, R21, R10 ;  /* 0x0000000a15157221 */ /* 0x000fe20000010000 */
[----:B------:R-:W-:Y:S01]  /*6720*/  FFMA.FTZ R22, R25, R10, R22 ;  /* 0x0000000a19167223 */ /* 0x000fe20000010016 */
[----:B------:R-:W-:Y:S02]  /*6730*/  HADD2.F32 R15, -RZ, R15.H1_H1 ;  /* 0x3000000fff0f7230 */ /* 0x000fe40000004100 */
[----:B------:R-:W-:Y:S01]  /*6740*/  FADD.FTZ R7, R7, R41 ;  /* 0x0000002907077221 */ /* 0x000fe20000010000 */
[----:B------:R-:W-:Y:S01]  /*6750*/  FADD.FTZ R18, R18, -UR28 ;  /* 0x8000001c12127e21 */ /* 0x000fe20008010000 */
[----:B------:R-:W-:Y:S01]  /*6760*/  FADD.FTZ R21, R16, R21 ;  /* 0x0000001510157221 */ /* 0x000fe20000010000 */
[----:B------:R-:W-:Y:S01]  /*6770*/  FFMA.FTZ R22, R23, R16, R22 ;  /* 0x0000001017167223 */ /* 0x000fe20000010016 */
[----:B------:R-:W-:Y:S01]  /*6780*/  FADD.FTZ R7, R7, R19 ;  /* 0x0000001307077221 */ /* 0x000fe20000010000 */
[----:B------:R-:W-:Y:S01]  /*6790*/  FFMA.FTZ R6, R19, R23, R6 ;  /* 0x0000001713067223 */ /* 0x000fe20000010006 */
[----:B------:R-:W-:-:S02]  /*67a0*/  HADD2.F32 R16, -RZ, R9.H0_H0 ;  /* 0x20000009ff107230 */ /* 0x000fc40000004100 */
[----:B------:R-:W-:Y:S01]  /*67b0*/  FADD.FTZ R15, R15, -UR28 ;  /* 0x8000001c0f0f7e21 */ /* 0x000fe20008010000 */
[----:B------:R-:W-:Y:S01]  /*67c0*/  FMUL.FTZ R19, R18, UR16 ;  /* 0x0000001012137c20 */ /* 0x000fe20008410000 */
[----:B------:R-:W-:Y:S01]  /*67d0*/  FMUL.FTZ R10, R4, R17 ;  /* 0x00000011040a7220 */ /* 0x000fe20000410000 */
[----:B------:R-:W-:Y:S02]  /*67e0*/  HADD2.F32 R9, -RZ, R40.H1_H1 ;  /* 0x30000028ff097230 */ /* 0x000fe40000004100 */
[----:B------:R-:W-:Y:S01]  /*67f0*/  FMUL.FTZ R15, R15, UR16 ;  /* 0x000000100f0f7c20 */ /* 0x000fe20008410000 */
[----:B------:R-:W-:Y:S02]  /*6800*/  HADD2.F32 R14, -RZ, R14.H0_H0 ;  /* 0x2000000eff0e7230 */ /* 0x000fe40000004100 */
[----:B------:R-:W-:Y:S01]  /*6810*/  FADD.FTZ R21, R21, R10 ;  /* 0x0000000a15157221 */ /* 0x000fe20000010000 */
[----:B------:R-:W-:Y:S02]  /*6820*/  HADD2.F32 R8, -RZ, R8.H0_H0 ;  /* 0x20000008ff087230 */ /* 0x000fe40000004100 */
[----:B------:R-:W-:Y:S01]  /*6830*/  FFMA.FTZ R22, R19, R10, R22 ;  /* 0x0000000a13167223 */ /* 0x000fe20000010016 */
[----:B------:R-:W-:Y:S01]  /*6840*/  FADD.FTZ R16, R16, -UR28 ;  /* 0x8000001c10107e21 */ /* 0x000fe20008010000 */
[----:B------:R-:W-:-:S02]  /*6850*/  HADD2.F32 R13, -RZ, R13.H1_H1 ;  /* 0x3000000dff0d7230 */ /* 0x000fc40000004100 */
[----:B------:R-:W-:Y:S01]  /*6860*/  FMUL.FTZ R10, R5, R9 ;  /* 0x00000009050a7220 */ /* 0x000fe20000410000 */
[----:B------:R-:W-:Y:S01]  /*6870*/  FADD.FTZ R57, R57, R17 ;  /* 0x0000001139397221 */ /* 0x000fe20000010000 */
[----:B------:R-:W-:Y:S01]  /*6880*/  FFMA.FTZ R58, R17, R19, R58 ;  /* 0x00000013113a7223 */ /* 0x000fe2000001003a */
[----:B------:R-:W-:Y:S01]  /*6890*/  FADD.FTZ R7, R7, R9 ;  /* 0x0000000907077221 */ /* 0x000fe20000010000 */
[----:B------:R-:W-:Y:S01]  /*68a0*/  FFMA.FTZ R6, R9, R15, R6 ;  /* 0x0000000f09067223 */ /* 0x000fe20000010006 */
[----:B------:R-:W-:Y:S01]  /*68b0*/  FMUL.FTZ R17, R16, UR16 ;  /* 0x0000001010117c20 */ /* 0x000fe20008410000 */
[----:B------:R-:W-:Y:S01]  /*68c0*/  FADD.FTZ R14, R14, -UR28 ;  /* 0x8000001c0e0e7e21 */ /* 0x000fe20008010000 */
[----:B------:R-:W-:Y:S02]  /*68d0*/  HADD2.F32 R9, -RZ, R12.H1_H1 ;  /* 0x3000000cff097230 */ /* 0x000fe40000004100 */
[----:B------:R-:W-:Y:S01]  /*68e0*/  FADD.FTZ R8, R8, -UR28 ;  /* 0x8000001c08087e21 */ /* 0x000fe20008010000 */
[----:B------:R-:W-:Y:S01]  /*68f0*/  FMUL.FTZ R16, R4, R13 ;  /* 0x0000000d04107220 */ /* 0x000fe20000410000 */
[----:B------:R-:W-:Y:S01]  /*6900*/  FFMA.FTZ R22, R15, R10, R22 ;  /* 0x0000000a0f167223 */ /* 0x000fe20000010016 */
[----:B------:R-:W-:-:S02]  /*6910*/  HADD2.F32 R11, -RZ, R11.H1_H1 ;  /* 0x3000000bff0b7230 */ /* 0x000fc40000004100 */
[----:B------:R-:W-:Y:S01]  /*6920*/  FADD.FTZ R57, R57, R13 ;  /* 0x0000000d39397221 */ /* 0x000fe20000010000 */
[----:B------:R-:W-:Y:S01]  /*6930*/  FFMA.FTZ R58, R13, R17, R58 ;  /* 0x000000110d3a7223 */ /* 0x000fe2000001003a */
[----:B------:R-:W-:Y:S01]  /*6940*/  FMUL.FTZ R14, R14, UR16 ;  /* 0x000000100e0e7c20 */ /* 0x000fe20008410000 */
[----:B------:R-:W-:Y:S01]  /*6950*/  FMUL.FTZ R8, R8, UR16 ;  /* 0x0000001008087c20 */ /* 0x000fe20008410000 */
[----:B------:R-:W-:Y:S01]  /*6960*/  FFMA.FTZ R17, R17, R16, R22 ;  /* 0x0000001011117223 */ /* 0x000fe20000010016 */
[----:B------:R-:W-:Y:S01]  /*6970*/  FMUL.FTZ R13, R5, R9 ;  /* 0x00000009050d7220 */ /* 0x000fe20000410000 */
[----:B------:R-:W-:Y:S02]  /*6980*/  HADD2.F32 R12, -RZ, R12.H0_H0 ;  /* 0x2000000cff0c7230 */ /* 0x000fe40000004100 */
[----:B------:R-:W-:Y:S01]  /*6990*/  FADD.FTZ R7, R7, R9 ;  /* 0x0000000907077221 */ /* 0x000fe20000010000 */
[----:B------:R-:W-:Y:S01]  /*69a0*/  FFMA.FTZ R6, R9, R14, R6 ;  /* 0x0000000e09067223 */ /* 0x000fe20000010006 */
[----:B------:R-:W-:Y:S01]  /*69b0*/  FADD.FTZ R57, R57, R11 ;  /* 0x0000000b39397221 */ /* 0x000fe20000010000 */
[----:B------:R-:W-:Y:S01]  /*69c0*/  FFMA.FTZ R58, R11, R8, R58 ;  /* 0x000000080b3a7223 */ /* 0x000fe2000001003a */
[----:B------:R-:W-:Y:S01]  /*69d0*/  FADD.FTZ R21, R10, R21 ;  /* 0x000000150a157221 */ /* 0x000fe20000010000 */
[----:B------:R-:W-:Y:S01]  /*69e0*/  FFMA.FTZ R17, R14, R13, R17 ;  /* 0x0000000d0e117223 */ /* 0x000fe20000010011 */
[----:B------:R-:W-:-:S02]  /*69f0*/  HADD2.F32 R9, -RZ, R44.H0_H0 ;  /* 0x2000002cff097230 */ /* 0x000fc40000004100 */
[----:B------:R-:W-:Y:S01]  /*6a00*/  FMUL.FTZ R11, R4, R11 ;  /* 0x0000000b040b7220 */ /* 0x000fe20000410000 */
[----:B------:R-:W-:Y:S01]  /*6a10*/  FADD.FTZ R12, R12, -UR28 ;  /* 0x8000001c0c0c7e21 */ /* 0x000fe20008010000 */
[----:B------:R-:W-:Y:S01]  /*6a20*/  FADD.FTZ R10, R21, R16 ;  /* 0x00000010150a7221 */ /* 0x000fe20000010000 */
[----:B------:R-:W-:Y:S02]  /*6a30*/  HADD2.F32 R35, -RZ, R35.H1_H1 ;  /* 0x30000023ff237230 */ /* 0x000fe40000004100 */
[----:B------:R-:W-:Y:S01]  /*6a40*/  FFMA.FTZ R17, R8, R11, R17 ;  /* 0x0000000b08117223 */ /* 0x000fe20000010011 */
[----:B------:R-:W-:Y:S01]  /*6a50*/  FMUL.FTZ R12, R12, UR16 ;  /* 0x000000100c0c7c20 */ /* 0x000fe20008410000 */
[----:B------:R-:W-:Y:S01]  /*6a60*/  FADD.FTZ R8, R9, -UR28 ;  /* 0x8000001c09087e21 */ /* 0x000fe20008010000 */
[----:B------:R-:W-:Y:S01]  /*6a70*/  FADD.FTZ R10, R13, R10 ;  /* 0x0000000a0d0a7221 */ /* 0x000fe20000010000 */
[----:B------:R-:W-:Y:S02]  /*6a80*/  HADD2.F32 R9, -RZ, R45.H0_H0 ;  /* 0x2000002dff097230 */ /* 0x000fe40000004100 */
[----:B------:R-:W-:Y:S01]  /*6a90*/  FADD.FTZ R7, R7, R35 ;  /* 0x0000002307077221 */ /* 0x000fe20000010000 */
[----:B------:R-:W-:Y:S01]  /*6aa0*/  FFMA.FTZ R6, R35, R12, R6 ;  /* 0x0000000c23067223 */ /* 0x000fe20000010006 */
[----:B------:R-:W-:Y:S01]  /*6ab0*/  FMUL.FTZ R8, R8, UR16 ;  /* 0x0000001008087c20 */ /* 0x000fe20008410000 */
[----:B------:R-:W-:Y:S01]  /*6ac0*/  FMUL.FTZ R35, R5, R35 ;  /* 0x0000002305237220 */ /* 0x000fe20000410000 */
[----:B------:R-:W-:-:S02]  /*6ad0*/  HADD2.F32 R44, -RZ, R44.H1_H1 ;  /* 0x3000002cff2c7230 */ /* 0x000fc40000004100 */
[----:B------:R-:W-:Y:S01]  /*6ae0*/  FADD.FTZ R10, R10, R11 ;  /* 0x0000000b0a0a7221 */ /* 0x000fe20000010000 */
[----:B------:R-:W-:Y:S01]  /*6af0*/  FMUL.FTZ R11, R4, R9 ;  /* 0x00000009040b7220 */ /* 0x000fe20000410000 */
[----:B------:R-:W-:Y:S01]  /*6b00*/  FADD.FTZ R57, R57, R9 ;  /* 0x0000000939397221 */ /* 0x000fe20000010000 */
[----:B------:R-:W-:Y:S01]  /*6b10*/  FFMA.FTZ R58, R9, R8, R58 ;  /* 0x00000008093a7223 */ /* 0x000fe2000001003a */
[----:B------:R-:W-:Y:S01]  /*6b20*/  FFMA.FTZ R17, R12, R35, R17 ;  /* 0x000000230c117223 */ /* 0x000fe20000010011 */
[----:B------:R-:W-:Y:S02]  /*6b30*/  HADD2.F32 R9, -RZ, R46.H0_H0 ;  /* 0x2000002eff097230 */ /* 0x000fe40000004100 */
[----:B------:R-:W-:Y:S01]  /*6b40*/  FADD.FTZ R44, R44, -UR28 ;  /* 0x8000001c2c2c7e21 */ /* 0x000fe20008010000 */
[----:B------:R-:W-:Y:S02]  /*6b50*/  HADD2.F32 R45, -RZ, R45.H1_H1 ;  /* 0x3000002dff2d7230 */ /* 0x000fe40000004100 */
[----:B------:R-:W-:Y:S01]  /*6b60*/  FFMA.FTZ R17, R8, R11, R17 ;  /* 0x0000000b08117223 */ /* 0x000fe20000010011 */
[----:B------:R-:W-:Y:S01]  /*6b70*/  FADD.FTZ R10, R35, R10 ;  /* 0x0000000a230a7221 */ /* 0x000fe20000010000 */
[----:B------:R-:W-:Y:S01]  /*6b80*/  FADD.FTZ R8, R9, -UR28 ;  /* 0x8000001c09087e21 */ /* 0x000fe20008010000 */
[----:B------:R-:W-:Y:S01]  /*6b90*/  FMUL.FTZ R44, R44, UR16 ;  /* 0x000000102c2c7c20 */ /* 0x000fe20008410000 */
[----:B------:R-:W-:-:S02]  /*6ba0*/  HADD2.F32 R9, -RZ, R47.H0_H0 ;  /* 0x2000002fff097230 */ /* 0x000fc40000004100 */
[----:B------:R-:W-:Y:S01]  /*6bb0*/  FADD.FTZ R7, R7, R45 ;  /* 0x0000002d07077221 */ /* 0x000fe20000010000 */
[----:B------:R-:W-:Y:S01]  /*6bc0*/  FMUL.FTZ R8, R8, UR16 ;  /* 0x0000001008087c20 */ /* 0x000fe20008410000 */
[----:B------:R-:W-:Y:S01]  /*6bd0*/  FFMA.FTZ R6, R45, R44, R6 ;  /* 0x0000002c2d067223 */ /* 0x000fe20000010006 */
[----:B------:R-:W-:Y:S01]  /*6be0*/  FMUL.FTZ R45, R5, R45 ;  /* 0x0000002d052d7220 */ /* 0x000fe20000410000 */
[----:B------:R-:W-:Y:S01]  /*6bf0*/  FADD.FTZ R10, R10, R11 ;  /* 0x0000000b0a0a7221 */ /* 0x000fe20000010000 */
[----:B------:R-:W-:Y:S02]  /*6c00*/  HADD2.F32 R46, -RZ, R46.H1_H1 ;  /* 0x3000002eff2e7230 */ /* 0x000fe40000004100 */
[----:B------:R-:W-:Y:S01]  /*6c10*/  FADD.FTZ R57, R57, R9 ;  /* 0x0000000939397221 */ /* 0x000fe20000010000 */
[----:B------:R-:W-:Y:S01]  /*6c20*/  FFMA.FTZ R58, R9, R8, R58 ;  /* 0x00000008093a7223 */ /* 0x000fe2000001003a */
[----:B------:R-:W-:Y:S01]  /*6c30*/  FMUL.FTZ R9, R4, R9 ;  /* 0x0000000904097220 */ /* 0x000fe20000410000 */
[----:B------:R-:W-:Y:S01]  /*6c40*/  FFMA.FTZ R17, R44, R45, R17 ;  /* 0x0000002d2c117223 */ /* 0x000fe20000010011 */
[----:B------:R-:W-:Y:S01]  /*6c50*/  FADD.FTZ R10, R45, R10 ;  /* 0x0000000a2d0a7221 */ /* 0x000fe20000010000 */
[----:B------:R-:W-:-:S02]  /*6c60*/  HADD2.F32 R47, -RZ, R47.H1_H1 ;  /* 0x3000002fff2f7230 */ /* 0x000fc40000004100 */
[----:B------:R-:W-:Y:S01]  /*6c70*/  FADD.FTZ R46, R46, -UR28 ;  /* 0x8000001c2e2e7e21 */ /* 0x000fe20008010000 */
[----:B------:R-:W-:Y:S01]  /*6c80*/  FFMA.FTZ R17, R8, R9, R17 ;  /* 0x0000000908117223 */ /* 0x000fe20000010011 */
[--C-:B------:R-:W-:Y:S02]  /*6c90*/  HADD2.F32 R8, -RZ, R48.reuse.H0_H0 ;  /* 0x20000030ff087230 */ /* 0x100fe40000004100 */
[----:B------:R-:W-:Y:S01]  /*6ca0*/  FADD.FTZ R10, R10, R9 ;  /* 0x000000090a0a7221 */ /* 0x000fe20000010000 */
[----:B------:R-:W-:Y:S01]  /*6cb0*/  FMUL.FTZ R46, R46, UR16 ;  /* 0x000000102e2e7c20 */ /* 0x000fe20008410000 */
[----:B------:R-:W-:Y:S01]  /*6cc0*/  FMUL.FTZ R9, R5, R47 ;  /* 0x0000002f05097220 */ /* 0x000fe20000410000 */
[----:B------:R-:W-:Y:S02]  /*6cd0*/  HADD2.F32 R48, -RZ, R48.H1_H1 ;  /* 0x30000030ff307230 */ /* 0x000fe40000004100 */
[----:B------:R-:W-:Y:S01]  /*6ce0*/  FADD.FTZ R8, R8, -UR28 ;  /* 0x8000001c08087e21 */ /* 0x000fe20008010000 */
[----:B------:R-:W-:-:S02]  /*6cf0*/  HADD2.F32 R11, -RZ, R50.H0_H0 ;  /* 0x20000032ff0b7230 */ /* 0x000fc40000004100 */
[----:B------:R-:W-:Y:S01]  /*6d00*/  FADD.FTZ R10, R9, R10 ;  /* 0x0000000a090a7221 */ /* 0x000fe20000010000 */
[----:B------:R-:W-:Y:S01]  /*6d10*/  FFMA.FTZ R17, R46, R9, R17 ;  /* 0x000000092e117223 */ /* 0x000fe20000010011 */
[--C-:B------:R-:W-:Y:S02]  /*6d20*/  HADD2.F32 R9, -RZ, R49.reuse.H0_H0 ;  /* 0x20000031ff097230 */ /* 0x100fe40000004100 */
[----:B------:R-:W-:Y:S01]  /*6d30*/  FMUL.FTZ R8, R8, UR16 ;  /* 0x0000001008087c20 */ /* 0x000fe20008410000 */
[----:B------:R-:W-:Y:S01]  /*6d40*/  FADD.FTZ R48, R48, -UR28 ;  /* 0x8000001c30307e21 */ /* 0x000fe20008010000 */
[----:B------:R-:W-:Y:S02]  /*6d50*/  HADD2.F32 R49, -RZ, R49.H1_H1 ;  /* 0x30000031ff317230 */ /* 0x000fe40000004100 */
[----:B------:R-:W-:Y:S01]  /*6d60*/  FADD.FTZ R7, R7, R47 ;  /* 0x0000002f07077221 */ /* 0x000fe20000010000 */
[----:B------:R-:W-:Y:S01]  /*6d70*/  FADD.FTZ R57, R57, R9 ;  /* 0x0000000939397221 */ /* 0x000fe20000010000 */
[----:B------:R-:W-:Y:S01]  /*6d80*/  FFMA.FTZ R58, R9, R8, R58 ;  /* 0x00000008093a7223 */ /* 0x000fe2000001003a */
[----:B------:R-:W-:Y:S01]  /*6d90*/  FMUL.FTZ R9, R4, R9 ;  /* 0x0000000904097220 */ /* 0x000fe20000410000 */
[----:B------:R-:W-:Y:S01]  /*6da0*/  FFMA.FTZ R6, R47, R46, R6 ;  /* 0x0000002e2f067223 */ /* 0x000fe20000010006 */
[----:B------:R-:W-:Y:S01]  /*6db0*/  FMUL.FTZ R48, R48, UR16 ;  /* 0x0000001030307c20 */ /* 0x000fe20008410000 */
[----:B------:R-:W-:Y:S01]  /*6dc0*/  FADD.FTZ R7, R7, R49 ;  /* 0x0000003107077221 */ /* 0x000fe20000010000 */
[----:B------:R-:W-:Y:S01]  /*6dd0*/  FADD.FTZ R10, R10, R9 ;  /* 0x000000090a0a7221 */ /* 0x000fe20000010000 */
[----:B------:R-:W-:Y:S01]  /*6de0*/  FFMA.FTZ R17, R8, R9, R17 ;  /* 0x0000000908117223 */ /* 0x000fe20000010011 */
[----:B------:R-:W-:Y:S01]  /*6df0*/  FFMA.FTZ R6, R49, R48, R6 ;  /* 0x0000003031067223 */ /* 0x000fe20000010006 */
[----:B------:R-:W-:Y:S01]  /*6e00*/  FADD.FTZ R11, R11, -UR28 ;  /* 0x8000001c0b0b7e21 */ /* 0x000fe20008010000 */
[----:B------:R-:W-:-:S02]  /*6e10*/  HADD2.F32 R9, -RZ, R51.H0_H0 ;  /* 0x20000033ff097230 */ /* 0x000fc40000004100 */
[----:B------:R-:W-:Y:S01]  /*6e20*/  FMUL.FTZ R49, R5, R49 ;  /* 0x0000003105317220 */ /* 0x000fe20000410000 */
[----:B------:R-:W-:Y:S02]  /*6e30*/  HADD2.F32 R50, -RZ, R50.H1_H1 ;  /* 0x30000032ff327230 */ /* 0x000fe40000004100 */
[----:B------:R-:W-:Y:S01]  /*6e40*/  FMUL.FTZ R8, R11, UR16 ;  /* 0x000000100b087c20 */ /* 0x000fe20008410000 */
[----:B------:R-:W-:Y:S02]  /*6e50*/  HADD2.F32 R51, -RZ, R51.H1_H1 ;  /* 0x30000033ff337230 */ /* 0x000fe40000004100 */
[----:B------:R-:W-:Y:S01]  /*6e60*/  FFMA.FTZ R17, R48, R49, R17 ;  /* 0x0000003130117223 */ /* 0x000fe20000010011 */
[----:B------:R-:W-:Y:S01]  /*6e70*/  FMUL.FTZ R11, R4, R9 ;  /* 0x00000009040b7220 */ /* 0x000fe20000410000 */
[----:B------:R-:W-:Y:S01]  /*6e80*/  FADD.FTZ R10, R49, R10 ;  /* 0x0000000a310a7221 */ /* 0x000fe20000010000 */
[----:B------:R-:W-:Y:S01]  /*6e90*/  FFMA.FTZ R58, R9, R8, R58 ;  /* 0x00000008093a7223 */ /* 0x000fe2000001003a */
[----:B------:R-:W-:Y:S01]  /*6ea0*/  FADD.FTZ R50, R50, -UR28 ;  /* 0x8000001c32327e21 */ /* 0x000fe20008010000 */
[----:B------:R-:W-:Y:S01]  /*6eb0*/  FFMA.FTZ R17, R8, R11, R17 ;  /* 0x0000000b08117223 */ /* 0x000fe20000010011 */
[----:B------:R-:W-:-:S02]  /*6ec0*/  HADD2.F32 R8, -RZ, R87.H0_H0 ;  /* 0x20000057ff087230 */ /* 0x000fc40000004100 */
[----:B------:R-:W-:Y:S01]  /*6ed0*/  FADD.FTZ R57, R57, R9 ;  /* 0x0000000939397221 */ /* 0x000fe20000010000 */
[----:B------:R-:W-:Y:S01]  /*6ee0*/  FADD.FTZ R10, R10, R11 ;  /* 0x0000000b0a0a7221 */ /* 0x000fe20000010000 */
[--C-:B------:R-:W-:Y:S02]  /*6ef0*/  HADD2.F32 R11, -RZ, R88.reuse.H0_H0 ;  /* 0x20000058ff0b7230 */ /* 0x100fe40000004100 */
[----:B------:R-:W-:Y:S01]  /*6f00*/  FMUL.FTZ R9, R5, R51 ;  /* 0x0000003305097220 */ /* 0x000fe20000410000 */
[----:B------:R-:W-:Y:S01]  /*6f10*/  FMUL.FTZ R50, R50, UR16 ;  /* 0x0000001032327c20 */ /* 0x000fe20008410000 */
[----:B------:R-:W-:Y:S02]  /*6f20*/  HADD2.F32 R87, -RZ, R87.H1_H1 ;  /* 0x30000057ff577230 */ /* 0x000fe40000004100 */
[----:B------:R-:W-:Y:S01]  /*6f30*/  FADD.FTZ R8, R8, -UR28 ;  /* 0x8000001c08087e21 */ /* 0x000fe20008010000 */
[----:B------:R-:W-:Y:S01]  /*6f40*/  FADD.FTZ R10, R9, R10 ;  /* 0x0000000a090a7221 */ /* 0x000fe20000010000 */
[----:B------:R-:W-:Y:S01]  /*6f50*/  FFMA.FTZ R17, R50, R9, R17 ;  /* 0x0000000932117223 */ /* 0x000fe20000010011 */
[----:B------:R-:W-:Y:S01]  /*6f60*/  FMUL.FTZ R13, R4, R11 ;  /* 0x0000000b040d7220 */ /* 0x000fe20000410000 */
[----:B------:R-:W-:Y:S01]  /*6f70*/  FMUL.FTZ R8, R8, UR16 ;  /* 0x0000001008087c20 */ /* 0x000fe20008410000 */
[----:B------:R-:W-:-:S02]  /*6f80*/  HADD2.F32 R9, -RZ, R88.H1_H1 ;  /* 0x30000058ff097230 */ /* 0x000fc40000004100 */
[----:B------:R-:W-:Y:S01]  /*6f90*/  FADD.FTZ R87, R87, -UR28 ;  /* 0x8000001c57577e21 */ /* 0x000fe20008010000 */
[----:B------:R-:W-:Y:S01]  /*6fa0*/  FADD.FTZ R15, R10, R13 ;  /* 0x0000000d0a0f7221 */ /* 0x000fe20000010000 */
[----:B------:R-:W-:Y:S01]  /*6fb0*/  FFMA.FTZ R12, R8, R13, R17 ;  /* 0x0000000d080c7223 */ /* 0x000fe20000010011 */
[--C-:B------:R-:W-:Y:S02]  /*6fc0*/  HADD2.F32 R13, -RZ, R89.reuse.H0_H0 ;  /* 0x20000059ff0d7230 */ /* 0x100fe40000004100 */
[----:B------:R-:W-:Y:S01]  /*6fd0*/  FMUL.FTZ R10, R5, R9 ;  /* 0x00000009050a7220 */ /* 0x000fe20000410000 */
[----:B------:R-:W-:Y:S01]  /*6fe0*/  FMUL.FTZ R87, R87, UR16 ;  /* 0x0000001057577c20 */ /* 0x000fe20008410000 */
[----:B------:R-:W-:Y:S02]  /*6ff0*/  HADD2.F32 R17, -RZ, R90.H0_H0 ;  /* 0x2000005aff117230 */ /* 0x000fe40000004100 */
[----:B------:R-:W-:Y:S01]  /*7000*/  FADD.FTZ R7, R7, R51 ;  /* 0x0000003307077221 */ /* 0x000fe20000010000 */
[----:B------:R-:W-:Y:S01]  /*7010*/  FADD.FTZ R15, R10, R15 ;  /* 0x0000000f0a0f7221 */ /* 0x000fe20000010000 */
[----:B------:R-:W-:Y:S01]  /*7020*/  FFMA.FTZ R12, R87, R10, R12 ;  /* 0x0000000a570c7223 */ /* 0x000fe2000001000c */
[----:B------:R-:W-:-:S02]  /*7030*/  HADD2.F32 R89, -RZ, R89.H1_H1 ;  /* 0x30000059ff597230 */ /* 0x000fc40000004100 */
[----:B------:R-:W-:Y:S01]  /*7040*/  FADD.FTZ R10, R13, -UR28 ;  /* 0x8000001c0d0a7e21 */ /* 0x000fe20008010000 */
[----:B------:R-:W-:Y:S02]  /*7050*/  HADD2.F32 R13, -RZ, R90.H1_H1 ;  /* 0x3000005aff0d7230 */ /* 0x000fe40000004100 */
[----:B------:R-:W-:Y:S01]  /*7060*/  FMUL.FTZ R14, R4, R17 ;  /* 0x00000011040e7220 */ /* 0x000fe20000410000 */
[----:B------:R-:W-:Y:S01]  /*7070*/  FFMA.FTZ R6, R51, R50, R6 ;  /* 0x0000003233067223 */ /* 0x000fe20000010006 */
[----:B------:R-:W-:Y:S01]  /*7080*/  FMUL.FTZ R19, R10, UR16 ;  /* 0x000000100a137c20 */ /* 0x000fe20008410000 */
[----:B------:R-:W-:Y:S01]  /*7090*/  FADD.FTZ R89, R89, -UR28 ;  /* 0x8000001c59597e21 */ /* 0x000fe20008010000 */
[----:B------:R-:W-:Y:S01]  /*70a0*/  FADD.FTZ R15, R15, R14 ;  /* 0x0000000e0f0f7221 */ /* 0x000fe20000010000 */
[----:B------:R-:W-:Y:S01]  /*70b0*/  FMUL.FTZ R10, R5, R13 ;  /* 0x0000000d050a7220 */ /* 0x000fe20000410000 */
[----:B------:R-:W-:Y:S01]  /*70c0*/  FFMA.FTZ R12, R19, R14, R12 ;  /* 0x0000000e130c7223 */ /* 0x000fe2000001000c */
[----:B------:R-:W-:Y:S01]  /*70d0*/  FMUL.FTZ R89, R89, UR16 ;  /* 0x0000001059597c20 */ /* 0x000fe20008410000 */
        /* <DEDUP_REMOVED lines=11> */
.L_x_738:
[--C-:B------:R-:W-:Y:S02]  /*7190*/  HADD2.F32 R6, -RZ, R114.reuse.H0_H0 ;  /* 0x20000072ff067230 */ /* 0x100fe40000004100 */
[----:B------:R-:W-:Y:S02]  /*71a0*/  HADD2.F32 R7, -RZ, R114.H1_H1 ;  /* 0x30000072ff077230 */ /* 0x000fe40000004100 */
[--C-:B------:R-:W-:Y:S02]  /*71b0*/  HADD2.F32 R69, -RZ, R76.reuse.H0_H0 ;  /* 0x2000004cff457230 */ /* 0x100fe40000004100 */
[----:B------:R-:W-:Y:S01]  /*71c0*/  FADD.FTZ R6, R6, -UR28 ;  /* 0x8000001c06067e21 */ /* 0x000fe20008010000 */
[----:B------:R-:W-:Y:S02]  /*71d0*/  HADD2.F32 R75, -RZ, R76.H1_H1 ;  /* 0x3000004cff4b7230 */ /* 0x000fe40000004100 */
[----:B------:R-:W-:Y:S01]  /*71e0*/  FADD.FTZ R7, R7, -UR28 ;  /* 0x8000001c07077e21 */ /* 0x000fe20008010000 */
[----:B------:R-:W-:-:S02]  /*71f0*/  HADD2.F32 R68, -RZ, R84.H0_H0 ;  /* 0x20000054ff447230 */ /* 0x000fc40000004100 */
[----:B------:R-:W-:Y:S01]  /*7200*/  FMUL.FTZ R6, R6, UR16 ;  /* 0x0000001006067c20 */ /* 0x000fe20008410000 */
[----:B------:R-:W-:Y:S01]  /*7210*/  FADD.FTZ R69, R69, -UR28 ;  /* 0x8000001c45457e21 */ /* 0x000fe20008010000 */
[----:B------:R-:W-:Y:S01]  /*7220*/  FMUL.FTZ R7, R7, UR16 ;  /* 0x0000001007077c20 */ /* 0x000fe20008410000 */
[----:B------:R-:W-:Y:S01]  /*7230*/  FADD.FTZ R75, R75, -UR28 ;  /* 0x8000001c4b4b7e21 */ /* 0x000fe20008010000 */
[--C-:B-----5:R-:W-:Y:S01]  /*7240*/  FFMA.FTZ R56, R5, R6, R3.reuse ;  /* 0x0000000605387223 */ /* 0x120fe20000010003 */
[----:B------:R-:W-:Y:S01]  /*7250*/  FMUL.FTZ R69, R69, UR16 ;  /* 0x0000001045457c20 */ /* 0x000fe20008410000 */
[--C-:B------:R-:W-:Y:S01]  /*7260*/  FFMA.FTZ R54, R4, R7, R2.reuse ;  /* 0x0000000704367223 */ /* 0x100fe20000010002 */
[----:B------:R-:W-:Y:S01]  /*7270*/  FMUL.FTZ R75, R75, UR16 ;  /* 0x000000104b4b7c20 */ /* 0x000fe20008410000 */
[----:B------:R-:W-:Y:S01]  /*7280*/  FMUL.FTZ R59, R56, -1.4426950216293334961 ;  /* 0xbfb8aa3b383b7820 */ /* 0x000fe20000410000 */
[----:B------:R-:W-:Y:S01]  /*7290*/  FFMA.FTZ R53, R5, R69, R3 ;  /* 0x0000004505357223 */ /* 0x000fe20000010003 */
[----:B------:R-:W-:Y:S01]  /*72a0*/  FMUL.FTZ R57, R54, -1.4426950216293334961 ;  /* 0xbfb8aa3b36397820 */ /* 0x000fe20000410000 */
[----:B------:R-:W-:Y:S01]  /*72b0*/  FFMA.FTZ R55, R4, R75, R2 ;  /* 0x0000004b04377223 */ /* 0x000fe20000010002 */
[----:B------:R-:W-:-:S02]  /*72c0*/  HADD2.F32 R60, -RZ, R84.H1_H1 ;  /* 0x30000054ff3c7230 */ /* 0x000fc40000004100 */
[----:B------:R-:W-:Y:S01]  /*72d0*/  FMUL.FTZ R74, R53, -1.4426950216293334961 ;  /* 0xbfb8aa3b354a7820 */ /* 0x000fe20000410000 */
[----:B------:R-:W0:Y:S01]  /*72e0*/  MUFU.EX2 R59, R59 ;  /* 0x0000003b003b7308 */ /* 0x000e220000000800 */
[----:B------:R-:W-:Y:S01]  /*72f0*/  FMUL.FTZ R58, R55, -1.4426950216293334961 ;  /* 0xbfb8aa3b373a7820 */ /* 0x000fe20000410000 */
[----:B------:R-:W-:Y:S01]  /*7300*/  FADD.FTZ R68, R68, -UR28 ;  /* 0x8000001c44447e21 */ /* 0x000fe20008010000 */
[--C-:B------:R-:W-:Y:S02]  /*7310*/  HADD2.F32 R73, -RZ, R82.reuse.H1_H1 ;  /* 0x30000052ff497230 */ /* 0x100fe40000004100 */
[----:B------:R-:W-:Y:S02]  /*7320*/  HADD2.F32 R64, -RZ, R82.H0_H0 ;  /* 0x20000052ff407230 */ /* 0x000fe40000004100 */
[----:B------:R-:W-:Y:S01]  /*7330*/  FMUL.FTZ R68, R68, UR16 ;  /* 0x0000001044447c20 */ /* 0x000fe20008410000 */
[--C-:B------:R-:W-:Y:S01]  /*7340*/  HADD2.F32 R96, -RZ, R30.reuse.H1_H1 ;  /* 0x3000001eff607230 */ /* 0x100fe20000004100 */
[----:B------:R-:W1:Y:S01]  /*7350*/  MUFU.EX2 R57, R57 ;  /* 0x0000003900397308 */ /* 0x000e620000000800 */
[----:B------:R-:W-:Y:S01]  /*7360*/  FADD.FTZ R73, R73, -UR28 ;  /* 0x8000001c49497e21 */ /* 0x000fe20008010000 */
[----:B------:R-:W-:Y:S01]  /*7370*/  FADD.FTZ R64, R64, -UR28 ;  /* 0x8000001c40407e21 */ /* 0x000fe20008010000 */
[----:B------:R-:W-:-:S02]  /*7380*/  HADD2.F32 R30, -RZ, R30.H0_H0 ;  /* 0x2000001eff1e7230 */ /* 0x000fc40000004100 */
[----:B------:R-:W-:Y:S01]  /*7390*/  FMUL.FTZ R73, R73, UR16 ;  /* 0x0000001049497c20 */ /* 0x000fe20008410000 */
[----:B------:R-:W-:Y:S02]  /*73a0*/  FMUL.FTZ R64, R64, UR16 ;  /* 0x0000001040407c20 */ /* 0x000fe40008410000 */
[----:B------:R-:W2:Y:S01]  /*73b0*/  MUFU.EX2 R74, R74 ;  /* 0x0000004a004a7308 */ /* 0x000ea20000000800 */
[----:B0-----:R-:W-:Y:S01]  /*73c0*/  FADD.FTZ R59, R59, 1 ;  /* 0x3f8000003b3b7421 */ /* 0x001fe20000010000 */
[----:B------:R-:W-:Y:S01]  /*73d0*/  FFMA.FTZ R84, R5, R73, R3 ;  /* 0x0000004905547223 */ /* 0x000fe20000010003 */
[----:B------:R-:W-:-:S05]  /*73e0*/  FFMA.FTZ R61, R4, R64, R2 ;  /* 0x00000040043d7223 */ /* 0x000fca0000010002 */
[----:B------:R0:W3:Y:S01]  /*73f0*/  MUFU.RCP R76, R59 ;  /* 0x0000003b004c7308 */ /* 0x0000e20000001000 */
[----:B-1----:R-:W-:-:S07]  /*7400*/  FADD.FTZ R57, R57, 1 ;  /* 0x3f80000039397421 */ /* 0x002fce0000010000 */
[----:B------:R-:W1:Y:S01]  /*7410*/  MUFU.RCP R57, R57 ;  /* 0x0000003900397308 */ /* 0x000e620000001000 */
[----:B--2---:R-:W-:Y:S01]  /*7420*/  FADD.FTZ R74, R74, 1 ;  /* 0x3f8000004a4a7421 */ /* 0x004fe20000010000 */
[----:B0-----:R-:W-:-:S06]  /*7430*/  HADD2.F32 R59, -RZ, R83.H0_H0 ;  /* 0x20000053ff3b7230 */ /* 0x001fcc0000004100 */
[----:B------:R-:W0:Y:S01]  /*7440*/  MUFU.EX2 R58, R58 ;  /* 0x0000003a003a7308 */ /* 0x000e220000000800 */
[----:B---3--:R-:W-:Y:S01]  /*7450*/  FMUL.FTZ R60, R60, R76 ;  /* 0x0000004c3c3c7220 */ /* 0x008fe20000410000 */
[----:B------:R-:W-:-:S04]  /*7460*/  FADD.FTZ R76, -R76, 1 ;  /* 0x3f8000004c4c7421 */ /* 0x000fc80000010100 */
[----:B------:R-:W-:Y:S01]  /*7470*/  FFMA.FTZ R76, R56, R76, 1 ;  /* 0x3f800000384c7423 */ /* 0x000fe2000001004c */
[----:B------:R-:W-:Y:S01]  /*7480*/  FFMA.FTZ R56, R4, R68, R2 ;  /* 0x0000004404387223 */ /* 0x000fe20000010002 */
[----:B------:R-:W2:Y:S01]  /*7490*/  MUFU.RCP R74, R74 ;  /* 0x0000004a004a7308 */ /* 0x000ea20000001000 */
[----:B-1----:R-:W-:Y:S01]  /*74a0*/  FADD.FTZ R67, -R57, 1 ;  /* 0x3f80000039437421 */ /* 0x002fe20000010100 */
[----:B------:R-:W-:-:S03]  /*74b0*/  FMUL.FTZ R76, R60, R76 ;  /* 0x0000004c3c4c7220 */ /* 0x000fc60000410000 */
[----:B------:R-:W-:Y:S01]  /*74c0*/  FFMA.FTZ R67, R54, R67, 1 ;  /* 0x3f80000036437423 */ /* 0x000fe20000010043 */
[----:B------:R-:W-:Y:S02]  /*74d0*/  HADD2.F32 R54, -RZ, R83.H1_H1 ;  /* 0x30000053ff367230 */ /* 0x000fe40000004100 */
[----:B------:R-:W-:Y:S01]  /*74e0*/  FMUL.FTZ R83, R56, -1.4426950216293334961 ;  /* 0xbfb8aa3b38537820 */ /* 0x000fe20000410000 */
[----:B------:R-:W-:Y:S01]  /*74f0*/  FADD.FTZ R82, RZ, R76 ;  /* 0x0000004cff527221 */ /* 0x000fe20000010000 */
[----:B0-----:R-:W-:-:S04]  /*7500*/  FADD.FTZ R58, R58, 1 ;  /* 0x3f8000003a3a7421 */ /* 0x001fc80000010000 */
[----:B------:R0:W1:Y:S01]  /*7510*/  MUFU.RCP R65, R58 ;  /* 0x0000003a00417308 */ /* 0x0000620000001000 */
[----:B--2---:R-:W-:Y:S01]  /*7520*/  FMUL.FTZ R59, R59, R74 ;  /* 0x0000004a3b3b7220 */ /* 0x004fe20000410000 */
[----:B------:R-:W-:-:S06]  /*7530*/  FADD.FTZ R74, -R74, 1 ;  /* 0x3f8000004a4a7421 */ /* 0x000fcc0000010100 */
[----:B------:R-:W2:Y:S01]  /*7540*/  MUFU.EX2 R83, R83 ;  /* 0x0000005300537308 */ /* 0x000ea20000000800 */
[----:B------:R-:W-:Y:S01]  /*7550*/  FFMA.FTZ R74, R53, R74, 1 ;  /* 0x3f800000354a7423 */ /* 0x000fe2000001004a */
[----:B------:R-:W-:Y:S01]  /*7560*/  FMUL.FTZ R53, R84, -1.4426950216293334961 ;  /* 0xbfb8aa3b54357820 */ /* 0x000fe20000410000 */
[----:B0-----:R-:W-:Y:S02]  /*7570*/  HADD2.F32 R58, -RZ, R93.H1_H1 ;  /* 0x3000005dff3a7230 */ /* 0x001fe40000004100 */
[----:B------:R-:W-:-:S03]  /*7580*/  FMUL.FTZ R74, R59, R74 ;  /* 0x0000004a3b4a7220 */ /* 0x000fc60000410000 */
[----:B------:R-:W0:Y:S01]  /*7590*/  MUFU.EX2 R53, R53 ;  /* 0x0000003500357308 */ /* 0x000e220000000800 */
[----:B-1----:R-:W-:Y:S01]  /*75a0*/  FMUL.FTZ R54, R54, R65 ;  /* 0x0000004136367220 */ /* 0x002fe20000410000 */
[----:B------:R-:W-:Y:S01]  /*75b0*/  FADD.FTZ R65, -R65, 1 ;  /* 0x3f80000041417421 */ /* 0x000fe20000010100 */
[----:B------:R-:W-:Y:S01]  /*75c0*/  FMUL.FTZ R58, R58, R57 ;  /* 0x000000393a3a7220 */ /* 0x000fe20000410000 */
[--C-:B------:R-:W-:Y:S02]  /*75d0*/  HADD2.F32 R57, -RZ, R70.reuse.H1_H1 ;  /* 0x30000046ff397230 */ /* 0x100fe40000004100 */
[----:B------:R-:W-:Y:S01]  /*75e0*/  FADD.FTZ R82, R82, R74 ;  /* 0x0000004a52527221 */ /* 0x000fe20000010000 */
[----:B------:R-:W-:Y:S01]  /*75f0*/  FFMA.FTZ R65, R55, R65, 1 ;  /* 0x3f80000037417423 */ /* 0x000fe20000010041 */
[----:B------:R-:W-:Y:S01]  /*7600*/  FMUL.FTZ R55, R61, -1.4426950216293334961 ;  /* 0xbfb8aa3b3d377820 */ /* 0x000fe20000410000 */
[----:B------:R-:W-:Y:S01]  /*7610*/  FMUL.FTZ R67, R58, R67 ;  /* 0x000000433a437220 */ /* 0x000fe20000410000 */
[----:B--2---:R-:W-:Y:S01]  /*7620*/  FADD.FTZ R83, R83, 1 ;  /* 0x3f80000053537421 */ /* 0x004fe20000010000 */
[----:B------:R-:W-:-:S02]  /*7630*/  HADD2.F32 R70, -RZ, R70.H0_H0 ;  /* 0x20000046ff467230 */ /* 0x000fc40000004100 */
[----:B------:R-:W-:Y:S01]  /*7640*/  FMUL.FTZ R65, R54, R65 ;  /* 0x0000004136417220 */ /* 0x000fe20000410000 */
[----:B------:R-:W-:Y:S01]  /*7650*/  HADD2.F32 R54, -RZ, R81.H1_H1 ;  /* 0x30000051ff367230 */ /* 0x000fe20000004100 */
[----:B------:R-:W1:Y:S01]  /*7660*/  MUFU.EX2 R55, R55 ;  /* 0x0000003700377308 */ /* 0x000e620000000800 */
[----:B0-----:R-:W-:-:S07]  /*7670*/  FADD.FTZ R53, R53, 1 ;  /* 0x3f80000035357421 */ /* 0x001fce0000010000 */
[----:B------:R-:W0:Y:S08]  /*7680*/  MUFU.RCP R83, R83 ;  /* 0x0000005300537308 */ /* 0x000e300000001000 */
[----:B------:R-:W2:Y:S01]  /*7690*/  MUFU.RCP R53, R53 ;  /* 0x0000003500357308 */ /* 0x000ea20000001000 */
[----:B-1----:R-:W-:-:S07]  /*76a0*/  FADD.FTZ R55, R55, 1 ;  /* 0x3f80000037377421 */ /* 0x002fce0000010000 */
[----:B------:R-:W1:Y:S01]  /*76b0*/  MUFU.RCP R55, R55 ;  /* 0x0000003700377308 */ /* 0x000e620000001000 */
[----:B0-----:R-:W-:Y:S01]  /*76c0*/  FMUL.FTZ R57, R57, R83 ;  /* 0x0000005339397220 */ /* 0x001fe20000410000 */
[----:B------:R-:W-:-:S04]  /*76d0*/  FADD.FTZ R83, -R83, 1 ;  /* 0x3f80000053537421 */ /* 0x000fc80000010100 */
[----:B------:R-:W-:Y:S01]  /*76e0*/  FFMA.FTZ R83, R56, R83, 1 ;  /* 0x3f80000038537423 */ /* 0x000fe20000010053 */
[--C-:B------:R-:W-:Y:S02]  /*76f0*/  HADD2.F32 R56, -RZ, R63.reuse.H1_H1 ;  /* 0x3000003fff387230 */ /* 0x100fe40000004100 */
[----:B------:R-:W-:Y:S02]  /*7700*/  HADD2.F32 R63, -RZ, R63.H0_H0 ;  /* 0x2000003fff3f7230 */ /* 0x000fe40000004100 */
[----:B------:R-:W-:Y:S01]  /*7710*/  FMUL.FTZ R83, R57, R83 ;  /* 0x0000005339537220 */ /* 0x000fe20000410000 */
[----:B------:R-:W-:Y:S02]  /*7720*/  HADD2.F32 R57, -RZ, R71.H1_H1 ;  /* 0x30000047ff397230 */ /* 0x000fe40000004100 */
[----:B--2---:R-:W-:Y:S01]  /*7730*/  FMUL.FTZ R56, R56, R53 ;  /* 0x0000003538387220 */ /* 0x004fe20000410000 */
[----:B------:R-:W-:Y:S01]  /*7740*/  FADD.FTZ R53, -R53, 1 ;  /* 0x3f80000035357421 */ /* 0x000fe20000010100 */
[----:B------:R-:W-:-:S03]  /*7750*/  FADD.FTZ R63, R63, -UR28 ;  /* 0x8000001c3f3f7e21 */ /* 0x000fc60008010000 */
[----:B------:R-:W-:Y:S01]  /*7760*/  FFMA.FTZ R84, R84, R53, 1 ;  /* 0x3f80000054547423 */ /* 0x000fe20000010035 */
[--C-:B------:R-:W-:Y:S02]  /*7770*/  HADD2.F32 R53, -RZ, R62.reuse.H1_H1 ;  /* 0x3000003eff357230 */ /* 0x100fe40000004100 */
[----:B------:R-:W-:Y:S01]  /*7780*/  FMUL.FTZ R63, R63, UR16 ;  /* 0x000000103f3f7c20 */ /* 0x000fe20008410000 */
[----:B------:R-:W-:Y:S02]  /*7790*/  HADD2.F32 R62, -RZ, R62.H0_H0 ;  /* 0x2000003eff3e7230 */ /* 0x000fe40000004100 */
[----:B------:R-:W-:Y:S01]  /*77a0*/  FMUL.FTZ R84, R56, R84 ;  /* 0x0000005438547220 */ /* 0x000fe20000410000 */
[----:B-1----:R-:W-:Y:S01]  /*77b0*/  FMUL.FTZ R53, R53, R55 ;  /* 0x0000003735357220 */ /* 0x002fe20000410000 */
[----:B------:R-:W-:Y:S01]  /*77c0*/  FADD.FTZ R55, -R55, 1 ;  /* 0x3f80000037377421 */ /* 0x000fe20000010100 */
[----:B------:R-:W-:Y:S01]  /*77d0*/  FADD.FTZ R62, R62, -UR28 ;  /* 0x8000001c3e3e7e21 */ /* 0x000fe20008010000 */
[----:B------:R-:W-:-:S02]  /*77e0*/  FADD.FTZ R82, R82, R84 ;  /* 0x0000005452527221 */ /* 0x000fc40000010000 */
[----:B------:R-:W-:Y:S01]  /*77f0*/  FFMA.FTZ R55, R61, R55, 1 ;  /* 0x3f8000003d377423 */ /* 0x000fe20000010037 */
[----:B------:R-:W-:Y:S01]  /*7800*/  FFMA.FTZ R61, R5, R63, R3 ;  /* 0x0000003f053d7223 */ /* 0x000fe20000010003 */
[----:B------:R-:W-:Y:S02]  /*7810*/  FMUL.FTZ R62, R62, UR16 ;  /* 0x000000103e3e7c20 */ /* 0x000fe40008410000 */
[----:B------:R-:W-:Y:S01]  /*7820*/  FMUL.FTZ R55, R53, R55 ;  /* 0x0000003735377220 */ /* 0x000fe20000410000 */
[----:B------:R-:W-:Y:S01]  /*7830*/  FMUL.FTZ R58, R61, -1.4426950216293334961 ;  /* 0xbfb8aa3b3d3a7820 */ /* 0x000fe20000410000 */
[----:B------:R-:W-:Y:S01]  /*7840*/  FFMA.FTZ R66, R4, R62, R2 ;  /* 0x0000003e04427223 */ /* 0x000fe20000010002 */
[----:B------:R-:W-:-:S03]  /*7850*/  HADD2.F32 R53, -RZ, R77.H1_H1 ;  /* 0x3000004dff357230 */ /* 0x000fc60000004100 */
[----:B------:R-:W-:Y:S01]  /*7860*/  FMUL.FTZ R60, R66, -1.4426950216293334961 ;  /* 0xbfb8aa3b423c7820 */ /* 0x000fe20000410000 */
[----:B------:R-:W0:Y:S08]  /*7870*/  MUFU.EX2 R58, R58 ;  /* 0x0000003a003a7308 */ /* 0x000e300000000800 */
[----:B------:R-:W1:Y:S01]  /*7880*/  MUFU.EX2 R60, R60 ;  /* 0x0000003c003c7308 */ /* 0x000e620000000800 */
[----:B0-----:R-:W-:-:S07]  /*7890*/  FADD.FTZ R58, R58, 1 ;  /* 0x3f8000003a3a7421 */ /* 0x001fce0000010000 */
[----:B------:R-:W0:Y:S01]  /*78a0*/  MUFU.RCP R58, R58 ;  /* 0x0000003a003a7308 */ /* 0x000e220000001000 */
[----:B-1----:R-:W-:-:S07]  /*78b0*/  FADD.FTZ R60, R60, 1 ;  /* 0x3f8000003c3c7421 */ /* 0x002fce0000010000 */
[----:B------:R-:W1:Y:S01]  /*78c0*/  MUFU.RCP R60, R60 ;  /* 0x0000003c003c7308 */ /* 0x000e620000001000 */
[----:B0-----:R-:W-:Y:S01]  /*78d0*/  FMUL.FTZ R70, R70, R58 ;  /* 0x0000003a46467220 */ /* 0x001fe20000410000 */
[----:B------:R-:W-:-:S04]  /*78e0*/  FADD.FTZ R58, -R58, 1 ;  /* 0x3f8000003a3a7421 */ /* 0x000fc80000010100 */
[----:B------:R-:W-:Y:S01]  /*78f0*/  FFMA.FTZ R58, R61, R58, 1 ;  /* 0x3f8000003d3a7423 */ /* 0x000fe2000001003a */
[----:B------:R-:W-:Y:S02]  /*7900*/  HADD2.F32 R61, -RZ, R81.H0_H0 ;  /* 0x20000051ff3d7230 */ /* 0x000fe40000004100 */
[----:B------:R-:W-:Y:S01]  /*7910*/  FFMA.FTZ R81, R6, R76, RZ ;  /* 0x0000004c06517223 */ /* 0x000fe200000100ff */
[----:B-1----:R-:W-:Y:S01]  /*7920*/  FMUL.FTZ R54, R54, R60 ;  /* 0x0000003c36367220 */ /* 0x002fe20000410000 */
[----:B------:R-:W-:Y:S01]  /*7930*/  FADD.FTZ R60, -R60, 1 ;  /* 0x3f8000003c3c7421 */ /* 0x000fe20000010100 */
[----:B------:R-:W-:Y:S01]  /*7940*/  FMUL.FTZ R58, R70, R58 ;  /* 0x0000003a463a7220 */ /* 0x000fe20000410000 */
[----:B------:R-:W-:Y:S01]  /*7950*/  FADD.FTZ R61, R61, -UR28 ;  /* 0x8000001c3d3d7e21 */ /* 0x000fe20008010000 */
[----:B------:R-:W-:Y:S01]  /*7960*/  FFMA.FTZ R81, R69, R74, R81 ;  /* 0x0000004a45517223 */ /* 0x000fe20000010051 */
[----:B------:R-:W-:Y:S01]  /*7970*/  FFMA.FTZ R66, R66, R60, 1 ;  /* 0x3f80000042427423 */ /* 0x000fe2000001003c */
[----:B------:R-:W-:Y:S01]  /*7980*/  FMUL.FTZ R74, R5, R74 ;  /* 0x0000004a054a7220 */ /* 0x000fe20000410000 */
[----:B------:R-:W-:Y:S01]  /*7990*/  FMUL.FTZ R61, R61, UR16 ;  /* 0x000000103d3d7c20 */ /* 0x000fe20008410000 */
[----:B------:R-:W-:Y:S01]  /*79a0*/  FFMA.FTZ R81, R73, R84, R81 ;  /* 0x0000005449517223 */ /* 0x000fe20000010051 */
[----:B------:R-:W-:Y:S01]  /*79b0*/  FMUL.FTZ R54, R54, R66 ;  /* 0x0000004236367220 */ /* 0x000fe20000410000 */
[C---:B------:R-:W-:Y:S01]  /*79c0*/  FMUL.FTZ R84, R5.reuse, R84 ;  /* 0x0000005405547220 */ /* 0x040fe20000410000 */
[----:B------:R-:W-:Y:S01]  /*79d0*/  FFMA.FTZ R60, R5, R61, R3 ;  /* 0x0000003d053c7223 */ /* 0x000fe20000010003 */
[----:B------:R-:W-:Y:S01]  /*79e0*/  FADD.FTZ R82, R82, R58 ;  /* 0x0000003a52527221 */ /* 0x000fe20000010000 */
[-C--:B------:R-:W-:Y:S01]  /*79f0*/  FFMA.FTZ R81, R63, R58.reuse, R81 ;  /* 0x0000003a3f517223 */ /* 0x080fe20000010051 */
        /* <DEDUP_REMOVED lines=8> */
[----:B------:R-:W-:-:S03]  /*7a80*/  HADD2.F32 R60, -RZ, R71.H0_H0 ;  /* 0x20000047ff3c7230 */ /* 0x000fc60000004100 */
[----:B------:R-:W-:Y:S01]  /*7a90*/  FMUL.FTZ R57, R57, R59 ;  /* 0x0000003b39397220 */ /* 0x000fe20000410000 */
[--C-:B------:R-:W-:Y:S02]  /*7aa0*/  HADD2.F32 R59, -RZ, R72.reuse.H1_H1 ;  /* 0x30000048ff3b7230 */ /* 0x100fe40000004100 */
[----:B------:R-:W-:Y:S01]  /*7ab0*/  FADD.FTZ R60, R60, -UR28 ;  /* 0x8000001c3c3c7e21 */ /* 0x000fe20008010000 */
[----:B------:R-:W-:Y:S02]  /*7ac0*/  HADD2.F32 R72, -RZ, R72.H0_H0 ;  /* 0x20000048ff487230 */ /* 0x000fe40000004100 */
[----:B------:R-:W-:Y:S01]  /*7ad0*/  FADD.FTZ R82, R82, R57 ;  /* 0x0000003952527221 */ /* 0x000fe20000010000 */
[-C--:B------:R-:W-:Y:S01]  /*7ae0*/  FFMA.FTZ R81, R61, R57.reuse, R81 ;  /* 0x000000393d517223 */ /* 0x080fe20000010051 */
[----:B------:R-:W-:Y:S01]  /*7af0*/  FMUL.FTZ R60, R60, UR16 ;  /* 0x000000103c3c7c20 */ /* 0x000fe20008410000 */
[----:B------:R-:W-:Y:S01]  /*7b00*/  FADD.FTZ R59, R59, -UR28 ;  /* 0x8000001c3b3b7e21 */ /* 0x000fe20008010000 */
[----:B------:R-:W-:-:S02]  /*7b10*/  FMUL.FTZ R57, R5, R57 ;  /* 0x0000003905397220 */ /* 0x000fc40000410000 */
[----:B------:R-:W-:Y:S01]  /*7b20*/  FFMA.FTZ R71, R4, R60, R2 ;  /* 0x0000003c04477223 */ /* 0x000fe20000010002 */
[----:B------:R-:W-:-:S03]  /*7b30*/  FMUL.FTZ R59, R59, UR16 ;  /* 0x000000103b3b7c20 */ /* 0x000fc60008410000 */
        /* <DEDUP_REMOVED lines=9> */
[----:B------:R-:W-:Y:S01]  /*7bd0*/  FFMA.FTZ R66, R7, R71, RZ ;  /* 0x0000004707427223 */ /* 0x000fe200000100ff */
[----:B------:R-:W-:Y:S01]  /*7be0*/  FADD.FTZ R71, RZ, R71 ;  /* 0x00000047ff477221 */ /* 0x000fe20000010000 */
[----:B------:R-:W-:-:S04]  /*7bf0*/  FMUL.FTZ R56, R5, R76 ;  /* 0x0000004c05387220 */ /* 0x000fc80000410000 */
        /* <DEDUP_REMOVED lines=11> */
[----:B------:R-:W-:Y:S02]  /*7cb0*/  HADD2.F32 R7, -RZ, R77.H0_H0 ;  /* 0x2000004dff077230 */ /* 0x000fe40000004100 */
[----:B------:R-:W-:Y:S01]  /*7cc0*/  FMUL.FTZ R56, R72, R56 ;  /* 0x0000003848387220 */ /* 0x000fe20000410000 */
[----:B------:R-:W-:Y:S01]  /*7cd0*/  FADD.FTZ R72, RZ, R67 ;  /* 0x00000043ff487221 */ /* 0x000fe20000010000 */
[-C--:B------:R-:W-:Y:S01]  /*7ce0*/  FFMA.FTZ R70, R75, R65.reuse, R70 ;  /* 0x000000414b467223 */ /* 0x080fe20000010046 */
[----:B------:R-:W-:Y:S01]  /*7cf0*/  FADD.FTZ R67, R7, -UR28 ;  /* 0x8000001c07437e21 */ /* 0x000fe20008010000 */
[----:B------:R-:W-:Y:S01]  /*7d00*/  FADD.FTZ R82, R82, R56 ;  /* 0x0000003852527221 */ /* 0x000fe20000010000 */
[----:B------:R-:W-:Y:S01]  /*7d10*/  FADD.FTZ R72, R72, R65 ;  /* 0x0000004148487221 */ /* 0x000fe20000010000 */
[----:B------:R-:W-:Y:S01]  /*7d20*/  FMUL.FTZ R65, R4, R65 ;  /* 0x0000004104417220 */ /* 0x000fe20000410000 */
[----:B------:R-:W-:Y:S01]  /*7d30*/  FMUL.FTZ R67, R67, UR16 ;  /* 0x0000001043437c20 */ /* 0x000fe20008410000 */
[----:B------:R-:W-:Y:S01]  /*7d40*/  FFMA.FTZ R70, R68, R83, R70 ;  /* 0x0000005344467223 */ /* 0x000fe20000010046 */
[----:B------:R-:W-:Y:S01]  /*7d50*/  FADD.FTZ R72, R72, R83 ;  /* 0x0000005348487221 */ /* 0x000fe20000010000 */
[----:B------:R-:W-:Y:S01]  /*7d60*/  FFMA.FTZ R75, R75, R65, R66 ;  /* 0x000000414b4b7223 */ /* 0x000fe20000010042 */
[C---:B------:R-:W-:Y:S01]  /*7d70*/  FFMA.FTZ R77, R4.reuse, R67, R2 ;  /* 0x00000043044d7223 */ /* 0x040fe20000010002 */
[----:B------:R-:W-:Y:S01]  /*7d80*/  FADD.FTZ R71, R71, R65 ;  /* 0x0000004147477221 */ /* 0x000fe20000010000 */
[----:B------:R-:W-:Y:S01]  /*7d90*/  FMUL.FTZ R83, R4, R83 ;  /* 0x0000005304537220 */ /* 0x000fe20000410000 */
[----:B------:R-:W-:Y:S01]  /*7da0*/  FFMA.FTZ R6, R69, R74, R75 ;  /* 0x0000004a45067223 */ /* 0x000fe2000001004b */
[----:B------:R-:W-:Y:S01]  /*7db0*/  FMUL.FTZ R7, R77, -1.4426950216293334961 ;  /* 0xbfb8aa3b4d077820 */ /* 0x000fe20000410000 */
[----:B------:R-:W-:Y:S01]  /*7dc0*/  FADD.FTZ R71, R74, R71 ;  /* 0x000000474a477221 */ /* 0x000fe20000010000 */
[----:B------:R-:W-:Y:S01]  /*7dd0*/  FADD.FTZ R72, R72, R55 ;  /* 0x0000003748487221 */ /* 0x000fe20000010000 */
[----:B------:R-:W-:Y:S01]  /*7de0*/  FFMA.FTZ R6, R68, R83, R6 ;  /* 0x0000005344067223 */ /* 0x000fe20000010006 */
[-C--:B------:R-:W-:Y:S01]  /*7df0*/  FFMA.FTZ R70, R64, R55.reuse, R70 ;  /* 0x0000003740467223 */ /* 0x080fe20000010046 */
[----:B------:R-:W-:Y:S01]  /*7e00*/  FADD.FTZ R83, R71, R83 ;  /* 0x0000005347537221 */ /* 0x000fe20000010000 */
[----:B------:R-:W0:Y:S01]  /*7e10*/  MUFU.EX2 R7, R7 ;  /* 0x0000000700077308 */ /* 0x000e220000000800 */
[----:B------:R-:W-:Y:S01]  /*7e20*/  FFMA.FTZ R73, R73, R84, R6 ;  /* 0x0000005449497223 */ /* 0x000fe20000010006 */
[----:B------:R-:W-:Y:S01]  /*7e30*/  FMUL.FTZ R55, R4, R55 ;  /* 0x0000003704377220 */ /* 0x000fe20000410000 */
[----:B------:R-:W-:Y:S01]  /*7e40*/  FADD.FTZ R83, R84, R83 ;  /* 0x0000005354537221 */ /* 0x000fe20000010000 */
[----:B------:R-:W-:Y:S01]  /*7e50*/  FADD.FTZ R72, R72, R54 ;  /* 0x0000003648487221 */ /* 0x000fe20000010000 */
[-C--:B------:R-:W-:Y:S01]  /*7e60*/  FFMA.FTZ R70, R62, R54.reuse, R70 ;  /* 0x000000363e467223 */ /* 0x080fe20000010046 */
[----:B------:R-:W-:Y:S01]  /*7e70*/  FMUL.FTZ R54, R4, R54 ;  /* 0x0000003604367220 */ /* 0x000fe20000410000 */
[----:B------:R-:W-:Y:S01]  /*7e80*/  FFMA.FTZ R81, R59, R56, R81 ;  /* 0x000000383b517223 */ /* 0x000fe20000010051 */
[----:B------:R-:W-:Y:S01]  /*7e90*/  FADD.FTZ R72, R72, R53 ;  /* 0x0000003548487221 */ /* 0x000fe20000010000 */
[----:B------:R-:W-:Y:S01]  /*7ea0*/  FFMA.FTZ R70, R60, R53, R70 ;  /* 0x000000353c467223 */ /* 0x000fe20000010046 */
[----:B0-----:R-:W-:-:S04]  /*7eb0*/  FADD.FTZ R7, R7, 1 ;  /* 0x3f80000007077421 */ /* 0x001fc80000010000 */
[----:B------:R0:W1:Y:S02]  /*7ec0*/  MUFU.RCP R66, R7 ;  /* 0x0000000700427308 */ /* 0x0000640000001000 */
[--C-:B0-----:R-:W-:Y:S02]  /*7ed0*/  HADD2.F32 R7, -RZ, R80.reuse.H1_H1 ;  /* 0x30000050ff077230 */ /* 0x101fe40000004100 */
[----:B------:R-:W-:-:S05]  /*7ee0*/  HADD2.F32 R80, -RZ, R80.H0_H0 ;  /* 0x20000050ff507230 */ /* 0x000fca0000004100 */
[----:B------:R-:W-:Y:S01]  /*7ef0*/  FADD.FTZ R80, R80, -UR28 ;  /* 0x8000001c50507e21 */ /* 0x000fe20008010000 */
[----:B-1----:R-:W-:Y:S01]  /*7f00*/  FMUL.FTZ R7, R7, R66 ;  /* 0x0000004207077220 */ /* 0x002fe20000410000 */
[----:B------:R-:W-:Y:S02]  /*7f10*/  FADD.FTZ R66, -R66, 1 ;  /* 0x3f80000042427421 */ /* 0x000fe40000010100 */
[----:B------:R-:W-:Y:S02]  /*7f20*/  FMUL.FTZ R80, R80, UR16 ;  /* 0x0000001050507c20 */ /* 0x000fe40008410000 */
[----:B------:R-:W-:Y:S01]  /*7f30*/  FFMA.FTZ R77, R77, R66, 1 ;  /* 0x3f8000004d4d7423 */ /* 0x000fe20000010042 */
[--C-:B------:R-:W-:Y:S02]  /*7f40*/  HADD2.F32 R66, -RZ, R78.reuse.H1_H1 ;  /* 0x3000004eff427230 */ /* 0x100fe40000004100 */
[----:B------:R-:W-:Y:S01]  /*7f50*/  FFMA.FTZ R76, R4, R80, R2 ;  /* 0x00000050044c7223 */ /* 0x000fe20000010002 */
[----:B------:R-:W-:-:S02]  /*7f60*/  HADD2.F32 R78, -RZ, R78.H0_H0 ;  /* 0x2000004eff4e7230 */ /* 0x000fc40000004100 */
[----:B------:R-:W-:Y:S01]  /*7f70*/  FMUL.FTZ R7, R7, R77 ;  /* 0x0000004d07077220 */ /* 0x000fe20000410000 */
[----:B------:R-:W-:Y:S01]  /*7f80*/  FMUL.FTZ R69, R76, -1.4426950216293334961 ;  /* 0xbfb8aa3b4c457820 */ /* 0x000fe20000410000 */
[----:B------:R-:W-:Y:S02]  /*7f90*/  FADD.FTZ R66, R66, -UR28 ;  /* 0x8000001c42427e21 */ /* 0x000fe40008010000 */
[----:B------:R-:W-:Y:S02]  /*7fa0*/  FADD.FTZ R72, R72, R7 ;  /* 0x0000000748487221 */ /* 0x000fe40000010000 */
[----:B------:R-:W-:Y:S01]  /*7fb0*/  FMUL.FTZ R66, R66, UR16 ;  /* 0x0000001042427c20 */ /* 0x000fe20008410000 */
[----:B------:R-:W0:Y:S03]  /*7fc0*/  MUFU.EX2 R69, R69 ;  /* 0x0000004500457308 */ /* 0x000e260000000800 */
[----:B------:R-:W-:-:S04]  /*7fd0*/  FFMA.FTZ R77, R5, R66, R3 ;  /* 0x00000042054d7223 */ /* 0x000fc80000010003 */
[----:B------:R-:W-:-:S06]  /*7fe0*/  FMUL.FTZ R65, R77, -1.4426950216293334961 ;  /* 0xbfb8aa3b4d417820 */ /* 0x000fcc0000410000 */
[----:B------:R-:W1:Y:S01]  /*7ff0*/  MUFU.EX2 R65, R65 ;  /* 0x0000004100417308 */ /* 0x000e620000000800 */
[----:B0-----:R-:W-:-:S07]  /*8000*/  FADD.FTZ R69, R69, 1 ;  /* 0x3f80000045457421 */ /* 0x001fce0000010000 */
[----:B------:R0:W2:Y:S02]  /*8010*/  MUFU.RCP R75, R69 ;  /* 0x00000045004b7308 */ /* 0x0000a40000001000 */
[--C-:B0-----:R-:W-:Y:S02]  /*8020*/  HADD2.F32 R69, -RZ, R79.reuse.H1_H1 ;  /* 0x3000004fff457230 */ /* 0x101fe40000004100 */
[----:B-1----:R-:W-:Y:S01]  /*8030*/  FADD.FTZ R65, R65, 1 ;  /* 0x3f80000041417421 */ /* 0x002fe20000010000 */
[----:B------:R-:W-:-:S05]  /*8040*/  HADD2.F32 R79, -RZ, R79.H0_H0 ;  /* 0x2000004fff4f7230 */ /* 0x000fca0000004100 */
[----:B------:R-:W-:Y:S01]  /*8050*/  FADD.FTZ R79, R79, -UR28 ;  /* 0x8000001c4f4f7e21 */ /* 0x000fe20008010000 */
[----:B--2---:R-:W-:Y:S01]  /*8060*/  FMUL.FTZ R69, R69, R75 ;  /* 0x0000004b45457220 */ /* 0x004fe20000410000 */
[----:B------:R-:W-:Y:S01]  /*8070*/  FADD.FTZ R75, -R75, 1 ;  /* 0x3f8000004b4b7421 */ /* 0x000fe20000010100 */
[----:B------:R-:W0:Y:S01]  /*8080*/  MUFU.RCP R65, R65 ;  /* 0x0000004100417308 */ /* 0x000e220000001000 */
[----:B------:R-:W-:Y:S02]  /*8090*/  FMUL.FTZ R79, R79, UR16 ;  /* 0x000000104f4f7c20 */ /* 0x000fe40008410000 */
[----:B------:R-:W-:Y:S02]  /*80a0*/  FFMA.FTZ R76, R76, R75, 1 ;  /* 0x3f8000004c4c7423 */ /* 0x000fe4000001004b */
[----:B------:R-:W-:Y:S02]  /*80b0*/  FFMA.FTZ R75, R5, R79, R3 ;  /* 0x0000004f054b7223 */ /* 0x000fe40000010003 */
[----:B------:R-:W-:Y:S01]  /*80c0*/  FMUL.FTZ R69, R69, R76 ;  /* 0x0000004c45457220 */ /* 0x000fe20000410000 */
[----:B------:R-:W-:-:S02]  /*80d0*/  HADD2.F32 R76, -RZ, R93.H0_H0 ;  /* 0x2000005dff4c7230 */ /* 0x000fc40000004100 */
[----:B------:R-:W-:Y:S01]  /*80e0*/  FMUL.FTZ R74, R75, -1.4426950216293334961 ;  /* 0xbfb8aa3b4b4a7820 */ /* 0x000fe20000410000 */
[--C-:B------:R-:W-:Y:S02]  /*80f0*/  HADD2.F32 R93, -RZ, R43.reuse.H1_H1 ;  /* 0x3000002bff5d7230 */ /* 0x100fe40000004100 */
[----:B------:R-:W-:-:S03]  /*8100*/  HADD2.F32 R43, -RZ, R43.H0_H0 ;  /* 0x2000002bff2b7230 */ /* 0x000fc60000004100 */
[----:B------:R-:W1:Y:S01]  /*8110*/  MUFU.EX2 R74, R74 ;  /* 0x0000004a004a7308 */ /* 0x000e620000000800 */
[----:B0-----:R-:W-:Y:S01]  /*8120*/  FMUL.FTZ R78, R78, R65 ;  /* 0x000000414e4e7220 */ /* 0x001fe20000410000 */
[----:B------:R-:W-:-:S04]  /*8130*/  FADD.FTZ R65, -R65, 1 ;  /* 0x3f80000041417421 */ /* 0x000fc80000010100 */
[----:B------:R-:W-:Y:S01]  /*8140*/  FFMA.FTZ R65, R77, R65, 1 ;  /* 0x3f8000004d417423 */ /* 0x000fe20000010041 */
[----:B------:R-:W-:-:S03]  /*8150*/  HADD2.F32 R77, -RZ, R91.H1_H1 ;  /* 0x3000005bff4d7230 */ /* 0x000fc60000004100 */
[----:B------:R-:W-:Y:S01]  /*8160*/  FMUL.FTZ R65, R78, R65 ;  /* 0x000000414e417220 */ /* 0x000fe20000410000 */
[----:B------:R-:W-:Y:S02]  /*8170*/  HADD2.F32 R78, -RZ, R92.H1_H1 ;  /* 0x3000005cff4e7230 */ /* 0x000fe40000004100 */
[----:B------:R-:W-:Y:S01]  /*8180*/  FADD.FTZ R77, R77, -UR28 ;  /* 0x8000001c4d4d7e21 */ /* 0x000fe20008010000 */
[----:B-1----:R-:W-:Y:S02]  /*8190*/  FADD.FTZ R74, R74, 1 ;  /* 0x3f8000004a4a7421 */ /* 0x002fe40000010000 */
[----:B------:R-:W-:Y:S01]  /*81a0*/  FADD.FTZ R78, R78, -UR28 ;  /* 0x8000001c4e4e7e21 */ /* 0x000fe20008010000 */
[----:B------:R-:W-:-:S03]  /*81b0*/  FMUL.FTZ R77, R77, UR16 ;  /* 0x000000104d4d7c20 */ /* 0x000fc60008410000 */
[----:B------:R-:W-:Y:S01]  /*81c0*/  FMUL.FTZ R78, R78, UR16 ;  /* 0x000000104e4e7c20 */ /* 0x000fe20008410000 */
        /* <DEDUP_REMOVED lines=9> */
[----:B------:R0:W1:Y:S02]  /*8260*/  MUFU.RCP R75, R68 ;  /* 0x00000044004b7308 */ /* 0x0000640000001000 */
[----:B0-----:R-:W-:Y:S02]  /*8270*/  HADD2.F32 R68, -RZ, R92.H0_H0 ;  /* 0x2000005cff447230 */ /* 0x001fe40000004100 */
[----:B------:R-:W-:-:S03]  /*8280*/  HADD2.F32 R92, -RZ, R35.H0_H0 ;  /* 0x20000023ff5c7230 */ /* 0x000fc60000004100 */
[----:B-1----:R-:W-:Y:S01]  /*8290*/  FMUL.FTZ R68, R68, R75 ;  /* 0x0000004b44447220 */ /* 0x002fe20000410000 */
[----:B------:R-:W-:-:S04]  /*82a0*/  FADD.FTZ R75, -R75, 1 ;  /* 0x3f8000004b4b7421 */ /* 0x000fc80000010100 */
[----:B------:R-:W-:Y:S01]  /*82b0*/  FFMA.FTZ R76, R76, R75, 1 ;  /* 0x3f8000004c4c7423 */ /* 0x000fe2000001004b */
[----:B------:R-:W-:-:S03]  /*82c0*/  FFMA.FTZ R75, R5, R77, R3 ;  /* 0x0000004d054b7223 */ /* 0x000fc60000010003 */
[----:B------:R-:W-:Y:S01]  /*82d0*/  FMUL.FTZ R68, R68, R76 ;  /* 0x0000004c44447220 */ /* 0x000fe20000410000 */
[----:B------:R-:W-:Y:S01]  /*82e0*/  FMUL.FTZ R71, R75, -1.4426950216293334961 ;  /* 0xbfb8aa3b4b477820 */ /* 0x000fe20000410000 */
[----:B------:R-:W-:-:S05]  /*82f0*/  HADD2.F32 R76, -RZ, R85.H1_H1 ;  /* 0x30000055ff4c7230 */ /* 0x000fca0000004100 */
[----:B------:R-:W0:Y:S02]  /*8300*/  MUFU.EX2 R71, R71 ;  /* 0x0000004700477308 */ /* 0x000e240000000800 */
[----:B0-----:R-:W-:-:S06]  /*8310*/  FADD.FTZ R71, R71, 1 ;  /* 0x3f80000047477421 */ /* 0x001fcc0000010000 */
[----:B------:R-:W0:Y:S02]  /*8320*/  MUFU.RCP R71, R71 ;  /* 0x0000004700477308 */ /* 0x000e240000001000 */
[----:B0-----:R-:W-:Y:S01]  /*8330*/  FMUL.FTZ R76, R76, R71 ;  /* 0x000000474c4c7220 */ /* 0x001fe20000410000 */
[----:B------:R-:W-:-:S04]  /*8340*/  FADD.FTZ R71, -R71, 1 ;  /* 0x3f80000047477421 */ /* 0x000fc80000010100 */
[----:B------:R-:W-:-:S04]  /*8350*/  FFMA.FTZ R71, R75, R71, 1 ;  /* 0x3f8000004b477423 */ /* 0x000fc80000010047 */
[----:B------:R-:W-:Y:S01]  /*8360*/  FMUL.FTZ R71, R76, R71 ;  /* 0x000000474c477220 */ /* 0x000fe20000410000 */
[----:B------:R-:W-:-:S05]  /*8370*/  HADD2.F32 R76, -RZ, R85.H0_H0 ;  /* 0x20000055ff4c7230 */ /* 0x000fca0000004100 */
[----:B------:R-:W-:-:S04]  /*8380*/  FADD.FTZ R76, R76, -UR28 ;  /* 0x8000001c4c4c7e21 */ /* 0x000fc80008010000 */
[----:B------:R-:W-:-:S04]  /*8390*/  FMUL.FTZ R76, R76, UR16 ;  /* 0x000000104c4c7c20 */ /* 0x000fc80008410000 */
        /* <DEDUP_REMOVED lines=10> */
[--C-:B------:R-:W-:Y:S02]  /*8440*/  HADD2.F32 R75, -RZ, R86.reuse.H1_H1 ;  /* 0x30000056ff4b7230 */ /* 0x100fe40000004100 */
[----:B------:R-:W-:Y:S02]  /*8450*/  HADD2.F32 R86, -RZ, R86.H0_H0 ;  /* 0x20000056ff567230 */ /* 0x000fe40000004100 */
[----:B------:R-:W-:Y:S01]  /*8460*/  FMUL.FTZ R6, R6, R85 ;  /* 0x0000005506067220 */ /* 0x000fe20000410000 */
        /* <DEDUP_REMOVED lines=12> */
[--C-:B------:R-:W-:Y:S02]  /*8530*/  HADD2.F32 R84, -RZ, R34.reuse.H1_H1 ;  /* 0x30000022ff547230 */ /* 0x100fe40000004100 */
[----:B------:R-:W-:Y:S01]  /*8540*/  FFMA.FTZ R85, R63, R58, R85 ;  /* 0x0000003a3f557223 */ /* 0x000fe20000010055 */
[----:B------:R-:W-:Y:S02]  /*8550*/  HADD2.F32 R34, -RZ, R34.H0_H0 ;  /* 0x20000022ff227230 */ /* 0x000fe40000004100 */
[----:B------:R-:W-:Y:S01]  /*8560*/  FADD.FTZ R84, R84, -UR28 ;  /* 0x8000001c54547e21 */ /* 0x000fe20008010000 */
[----:B------:R-:W-:-:S03]  /*8570*/  FFMA.FTZ R85, R62, R54, R85 ;  /* 0x000000363e557223 */ /* 0x000fc60000010055 */
[----:B------:R-:W-:Y:S01]  /*8580*/  FMUL.FTZ R84, R84, UR16 ;  /* 0x0000001054547c20 */ /* 0x000fe20008410000 */
[----:B------:R-:W-:-:S03]  /*8590*/  FFMA.FTZ R85, R61, R57, R85 ;  /* 0x000000393d557223 */ /* 0x000fc60000010055 */
        /* <DEDUP_REMOVED lines=8> */
[--C-:B------:R-:W-:Y:S02]  /*8620*/  HADD2.F32 R73, -RZ, R9.reuse.H1_H1 ;  /* 0x30000009ff497230 */ /* 0x100fe40000004100 */
[----:B------:R-:W-:Y:S02]  /*8630*/  HADD2.F32 R9, -RZ, R9.H0_H0 ;  /* 0x20000009ff097230 */ /* 0x000fe40000004100 */
[----:B------:R-:W-:Y:S01]  /*8640*/  FMUL.FTZ R64, R91, R64 ;  /* 0x000000405b407220 */ /* 0x000fe20000410000 */
[----:B------:R-:W-:Y:S01]  /*8650*/  FADD.FTZ R91, R83, R55 ;  /* 0x00000037535b7221 */ /* 0x000fe20000010000 */
[----:B------:R-:W-:Y:S01]  /*8660*/  FADD.FTZ R73, R73, -UR28 ;  /* 0x8000001c49497e21 */ /* 0x000fe20008010000 */
[----:B------:R-:W-:Y:S02]  /*8670*/  FADD.FTZ R9, R9, -UR28 ;  /* 0x8000001c09097e21 */ /* 0x000fe40008010000 */
[----:B------:R-:W-:Y:S01]  /*8680*/  FADD.FTZ R91, R58, R91 ;  /* 0x0000005b3a5b7221 */ /* 0x000fe20000010000 */
[----:B------:R-:W-:Y:S01]  /*8690*/  FMUL.FTZ R73, R73, UR16 ;  /* 0x0000001049497c20 */ /* 0x000fe20008410000 */
[----:B------:R-:W-:-:S02]  /*86a0*/  FMUL.FTZ R9, R9, UR16 ;  /* 0x0000001009097c20 */ /* 0x000fc40008410000 */
[----:B------:R-:W-:Y:S01]  /*86b0*/  FADD.FTZ R91, R91, R54 ;  /* 0x000000365b5b7221 */ /* 0x000fe20000010000 */
[----:B------:R-:W-:-:S03]  /*86c0*/  FFMA.FTZ R83, R5, R73, R3 ;  /* 0x0000004905537223 */ /* 0x000fc60000010003 */
[----:B------:R-:W-:Y:S01]  /*86d0*/  FADD.FTZ R91, R57, R91 ;  /* 0x0000005b395b7221 */ /* 0x000fe20000010000 */
        /* <DEDUP_REMOVED lines=8> */
[--C-:B------:R-:W-:Y:S02]  /*8760*/  HADD2.F32 R55, -RZ, R33.reuse.H1_H1 ;  /* 0x30000021ff377230 */ /* 0x100fe40000004100 */
[----:B------:R-:W-:-:S03]  /*8770*/  HADD2.F32 R33, -RZ, R33.H0_H0 ;  /* 0x20000021ff217230 */ /* 0x000fc60000004100 */
        /* <DEDUP_REMOVED lines=13> */
[----:B------:R-:W-:Y:S02]  /*8850*/  FADD.FTZ R83, R83, -UR28 ;  /* 0x8000001c53537e21 */ /* 0x000fe40008010000 */
[----:B------:R-:W-:Y:S02]  /*8860*/  FADD.FTZ R8, R8, -UR28 ;  /* 0x8000001c08087e21 */ /* 0x000fe40008010000 */
        /* <DEDUP_REMOVED lines=10> */
[--C-:B------:R-:W-:Y:S02]  /*8910*/  HADD2.F32 R58, -RZ, R32.reuse.H0_H0 ;  /* 0x20000020ff3a7230 */ /* 0x100fe40000004100 */
        /* <DEDUP_REMOVED lines=11> */
[--C-:B------:R-:W-:Y:S02]  /*89d0*/  HADD2.F32 R63, -RZ, R31.reuse.H0_H0 ;  /* 0x2000001fff3f7230 */ /* 0x100fe40000004100 */
[----:B------:R-:W-:Y:S02]  /*89e0*/  HADD2.F32 R31, -RZ, R31.H1_H1 ;  /* 0x3000001fff1f7230 */ /* 0x000fe40000004100 */
        /* <DEDUP_REMOVED lines=24> */
[----:B------:R-:W-:-:S03]  /*8b70*/  HADD2.F32 R62, -RZ, R23.H1_H1 ;  /* 0x30000017ff3e7230 */ /* 0x000fc60000004100 */
[----:B------:R-:W-:Y:S02]  /*8b80*/  FMUL.FTZ R31, R31, R61 ;  /* 0x0000003d1f1f7220 */ /* 0x000fe40000410000 */
        /* <DEDUP_REMOVED lines=12> */
[----:B------:R-:W-:Y:S01]  /*8c50*/  FMUL.FTZ R94, R4, R53 ;  /* 0x00000035045e7220 */ /* 0x000fe20000410000 */
[----:B------:R-:W-:-:S03]  /*8c60*/  FADD.FTZ R57, R57, -UR28 ;  /* 0x8000001c39397e21 */ /* 0x000fc60008010000 */
[----:B------:R-:W-:Y:S01]  /*8c70*/  FFMA.FTZ R60, R60, R94, R85 ;  /* 0x0000005e3c3c7223 */ /* 0x000fe20000010055 */
[----:B------:R-:W-:Y:S01]  /*8c80*/  FMUL.FTZ R57, R57, UR16 ;  /* 0x0000001039397c20 */ /* 0x000fe20008410000 */
[----:B------:R-:W-:-:S03]  /*8c90*/  FADD.FTZ R91, R91, R94 ;  /* 0x0000005e5b5b7221 */ /* 0x000fc60000010000 */
        /* <DEDUP_REMOVED lines=9> */
[----:B------:R-:W-:-:S03]  /*8d30*/  HADD2.F32 R21, -RZ, R21.H0_H0 ;  /* 0x20000015ff157230 */ /* 0x000fc60000004100 */
[----:B------:R-:W-:Y:S01]  /*8d40*/  FADD.FTZ R61, R53, -UR28 ;  /* 0x8000001c353d7e21 */ /* 0x000fe20008010000 */
[----:B------:R-:W-:Y:S01]  /*8d50*/  FMUL.FTZ R53, R85, R96 ;  /* 0x0000006055357220 */ /* 0x000fe20000410000 */
[----:B------:R-:W-:Y:S02]  /*8d60*/  FADD.FTZ R21, R21, -UR28 ;  /* 0x8000001c15157e21 */ /* 0x000fe40008010000 */
        /* <DEDUP_REMOVED lines=24> */
[--C-:B------:R-:W-:Y:S02]  /*8ef0*/  HADD2.F32 R95, -RZ, R28.reuse.H1_H1 ;  /* 0x3000001cff5f7230 */ /* 0x100fe40000004100 */
[----:B------:R-:W-:Y:S02]  /*8f00*/  HADD2.F32 R28, -RZ, R28.H0_H0 ;  /* 0x2000001cff1c7230 */ /* 0x000fe40000004100 */
[----:B------:R-:W-:Y:S01]  /*8f10*/  FMUL.FTZ R29, R29, R56 ;  /* 0x000000381d1d7220 */ /* 0x000fe20000410000 */
[----:B------:R-:W-:Y:S02]  /*8f20*/  FADD.FTZ R95, R95, -UR28 ;  /* 0x8000001c5f5f7e21 */ /* 0x000fe40008010000 */
[----:B------:R-:W-:Y:S02]  /*8f30*/  FADD.FTZ R28, R28, -UR28 ;  /* 0x8000001c1c1c7e21 */ /* 0x000fe40008010000 */
[----:B------:R-:W-:Y:S01]  /*8f40*/  FMUL.FTZ R56, R95, UR16 ;  /* 0x000000105f387c20 */ /* 0x000fe20008410000 */
[----:B------:R-:W-:-:S02]  /*8f50*/  HADD2.F32 R95, -RZ, R42.H1_H1 ;  /* 0x3000002aff5f7230 */ /* 0x000fc40000004100 */
[----:B------:R-:W-:Y:S01]  /*8f60*/  FMUL.FTZ R28, R28, UR16 ;  /* 0x000000101c1c7c20 */ /* 0x000fe20008410000 */
[----:B------:R-:W-:Y:S02]  /*8f70*/  HADD2.F32 R42, -RZ, R42.H0_H0 ;  /* 0x2000002aff2a7230 */ /* 0x000fe40000004100 */
[----:B------:R-:W-:-:S04]  /*8f80*/  FFMA.FTZ R59, R5, R56, R3 ;  /* 0x00000038053b7223 */ /* 0x000fc80000010003 */
[----:B------:R-:W-:-:S06]  /*8f90*/  FMUL.FTZ R85, R59, -1.4426950216293334961 ;  /* 0xbfb8aa3b3b557820 */ /* 0x000fcc0000410000 */
[----:B------:R-:W0:Y:S02]  /*8fa0*/  MUFU.EX2 R85, R85 ;  /* 0x0000005500557308 */ /* 0x000e240000000800 */
[----:B0-----:R-:W-:Y:S01]  /*8fb0*/  FADD.FTZ R94, R85, 1 ;  /* 0x3f800000555e7421 */ /* 0x001fe20000010000 */
[----:B------:R-:W-:-:S04]  /*8fc0*/  FFMA.FTZ R85, R67, R7, R70 ;  /* 0x0000000743557223 */ /* 0x000fc80000010046 */
[----:B------:R-:W-:Y:S01]  /*8fd0*/  FFMA.FTZ R85, R80, R69, R85 ;  /* 0x0000004550557223 */ /* 0x000fe20000010055 */
[----:B------:R-:W0:Y:S03]  /*8fe0*/  MUFU.RCP R94, R94 ;  /* 0x0000005e005e7308 */ /* 0x000e260000001000 */
[----:B------:R-:W-:-:S04]  /*8ff0*/  FFMA.FTZ R85, R78, R68, R85 ;  /* 0x000000444e557223 */ /* 0x000fc80000010055 */
[----:B------:R-:W-:Y:S01]  /*9000*/  FFMA.FTZ R85, R76, R6, R85 ;  /* 0x000000064c557223 */ /* 0x000fe20000010055 */
[----:B0-----:R-:W-:Y:S01]  /*9010*/  FADD.FTZ R98, -R94, 1 ;  /* 0x3f8000005e627421 */ /* 0x001fe20000010100 */
[----:B------:R-:W-:Y:S01]  /*9020*/  FMUL.FTZ R95, R95, R94 ;  /* 0x0000005e5f5f7220 */ /* 0x000fe20000410000 */
[----:B------:R-:W-:Y:S02]  /*9030*/  HADD2.F32 R94, -RZ, R27.H1_H1 ;  /* 0x3000001bff5e7230 */ /* 0x000fe40000004100 */
[----:B------:R-:W-:-:S04]  /*9040*/  FFMA.FTZ R98, R59, R98, 1 ;  /* 0x3f8000003b627423 */ /* 0x000fc80000010062 */
[----:B------:R-:W-:Y:S01]  /*9050*/  FMUL.FTZ R59, R95, R98 ;  /* 0x000000625f3b7220 */ /* 0x000fe20000410000 */
[----:B------:R-:W-:Y:S02]  /*9060*/  HADD2.F32 R95, -RZ, R20.H0_H0 ;  /* 0x20000014ff5f7230 */ /* 0x000fe40000004100 */
[--C-:B------:R-:W-:Y:S02]  /*9070*/  HADD2.F32 R98, -RZ, R26.reuse.H1_H1 ;  /* 0x3000001aff627230 */ /* 0x100fe40000004100 */
[----:B------:R-:W-:Y:S02]  /*9080*/  HADD2.F32 R26, -RZ, R26.H0_H0 ;  /* 0x2000001aff1a7230 */ /* 0x000fe40000004100 */
[----:B------:R-:W-:Y:S01]  /*9090*/  FADD.FTZ R97, R95, -UR28 ;  /* 0x8000001c5f617e21 */ /* 0x000fe20008010000 */
[----:B------:R-:W-:Y:S01]  /*90a0*/  FMUL.FTZ R95, R4, R7 ;  /* 0x00000007045f7220 */ /* 0x000fe20000410000 */
[----:B------:R-:W-:Y:S02]  /*90b0*/  HADD2.F32 R20, -RZ, R20.H1_H1 ;  /* 0x30000014ff147230 */ /* 0x000fe40000004100 */
[----:B------:R-:W-:Y:S01]  /*90c0*/  FMUL.FTZ R7, R97, UR16 ;  /* 0x0000001061077c20 */ /* 0x000fe20008410000 */
[----:B------:R-:W-:Y:S01]  /*90d0*/  FFMA.FTZ R67, R67, R95, R60 ;  /* 0x0000005f43437223 */ /* 0x000fe2000001003c */
[----:B------:R-:W-:-:S02]  /*90e0*/  FADD.FTZ R26, R26, -UR28 ;  /* 0x8000001c1a1a7e21 */ /* 0x000fc40008010000 */
[----:B------:R-:W-:Y:S02]  /*90f0*/  FFMA.FTZ R60, R4, R7, R2 ;  /* 0x00000007043c7223 */ /* 0x000fe40000010002 */
[----:B------:R-:W-:Y:S02]  /*9100*/  FMUL.FTZ R26, R26, UR16 ;  /* 0x000000101a1a7c20 */ /* 0x000fe40008410000 */
[----:B------:R-:W-:-:S06]  /*9110*/  FMUL.FTZ R70, R60, -1.4426950216293334961 ;  /* 0xbfb8aa3b3c467820 */ /* 0x000fcc0000410000 */
[----:B------:R-:W0:Y:S02]  /*9120*/  MUFU.EX2 R70, R70 ;  /* 0x0000004600467308 */ /* 0x000e240000000800 */
[----:B0-----:R-:W-:-:S06]  /*9130*/  FADD.FTZ R97, R70, 1 ;  /* 0x3f80000046617421 */ /* 0x001fcc0000010000 */
[----:B------:R-:W0:Y:S02]  /*9140*/  MUFU.RCP R97, R97 ;  /* 0x0000006100617308 */ /* 0x000e240000001000 */
[----:B0-----:R-:W-:Y:S01]  /*9150*/  FADD.FTZ R99, -R97, 1 ;  /* 0x3f80000061637421 */ /* 0x001fe20000010100 */
[----:B------:R-:W-:Y:S01]  /*9160*/  FMUL.FTZ R27, R94, R97 ;  /* 0x000000615e1b7220 */ /* 0x000fe20000410000 */
[----:B------:R-:W-:Y:S02]  /*9170*/  FADD.FTZ R94, R91, R95 ;  /* 0x0000005f5b5e7221 */ /* 0x000fe40000010000 */
[----:B------:R-:W-:-:S04]  /*9180*/  FFMA.FTZ R60, R60, R99, 1 ;  /* 0x3f8000003c3c7423 */ /* 0x000fc80000010063 */
[----:B------:R-:W-:Y:S01]  /*9190*/  FMUL.FTZ R27, R27, R60 ;  /* 0x0000003c1b1b7220 */ /* 0x000fe20000410000 */
[----:B------:R-:W-:-:S04]  /*91a0*/  FFMA.FTZ R60, R5, R28, R3 ;  /* 0x0000001c053c7223 */ /* 0x000fc80000010003 */
[----:B------:R-:W-:-:S06]  /*91b0*/  FMUL.FTZ R70, R60, -1.4426950216293334961 ;  /* 0xbfb8aa3b3c467820 */ /* 0x000fcc0000410000 */
[----:B------:R-:W0:Y:S02]  /*91c0*/  MUFU.EX2 R70, R70 ;  /* 0x0000004600467308 */ /* 0x000e240000000800 */
[----:B0-----:R-:W-:Y:S01]  /*91d0*/  FADD.FTZ R95, R70, 1 ;  /* 0x3f800000465f7421 */ /* 0x001fe20000010000 */
[----:B------:R-:W-:-:S05]  /*91e0*/  FFMA.FTZ R70, R66, R65, R81 ;  /* 0x0000004142467223 */ /* 0x000fca0000010051 */
[----:B------:R-:W0:Y:S02]  /*91f0*/  MUFU.RCP R95, R95 ;  /* 0x0000005f005f7308 */ /* 0x000e240000001000 */
[----:B0-----:R-:W-:Y:S01]  /*9200*/  FADD.FTZ R97, -R95, 1 ;  /* 0x3f8000005f617421 */ /* 0x001fe20000010100 */
[----:B------:R-:W-:Y:S01]  /*9210*/  FMUL.FTZ R91, R98, R95 ;  /* 0x0000005f625b7220 */ /* 0x000fe20000410000 */
[----:B------:R-:W-:Y:S02]  /*9220*/  HADD2.F32 R98, -RZ, R25.H1_H1 ;  /* 0x30000019ff627230 */ /* 0x000fe40000004100 */
[----:B------:R-:W-:-:S04]  /*9230*/  FFMA.FTZ R60, R60, R97, 1 ;  /* 0x3f8000003c3c7423 */ /* 0x000fc80000010061 */
[----:B------:R-:W-:Y:S01]  /*9240*/  FMUL.FTZ R60, R91, R60 ;  /* 0x0000003c5b3c7220 */ /* 0x000fe20000410000 */
[----:B------:R-:W-:-:S05]  /*9250*/  HADD2.F32 R91, -RZ, R18.H0_H0 ;  /* 0x20000012ff5b7230 */ /* 0x000fca0000004100 */
[----:B------:R-:W-:Y:S01]  /*9260*/  FADD.FTZ R97, R91, -UR28 ;  /* 0x8000001c5b617e21 */ /* 0x000fe20008010000 */
[----:B------:R-:W-:Y:S01]  /*9270*/  FADD.FTZ R91, R82, R65 ;  /* 0x00000041525b7221 */ /* 0x000fe20000010000 */
[----:B------:R-:W-:Y:S02]  /*9280*/  FMUL.FTZ R82, R5, R65 ;  /* 0x0000004105527220 */ /* 0x000fe40000410000 */
[----:B------:R-:W-:Y:S02]  /*9290*/  FMUL.FTZ R65, R97, UR16 ;  /* 0x0000001061417c20 */ /* 0x000fe40008410000 */
[----:B------:R-:W-:Y:S01]  /*92a0*/  FFMA.FTZ R95, R66, R82, R67 ;  /* 0x00000052425f7223 */ /* 0x000fe20000010043 */
[----:B------:R-:W-:Y:S01]  /*92b0*/  FADD.FTZ R94, R82, R94 ;  /* 0x0000005e525e7221 */ /* 0x000fe20000010000 */
[C---:B------:R-:W-:Y:S01]  /*92c0*/  FFMA.FTZ R66, R4.reuse, R65, R2 ;  /* 0x0000004104427223 */ /* 0x040fe20000010002 */
[----:B------:R-:W-:-:S03]  /*92d0*/  FMUL.FTZ R82, R4, R69 ;  /* 0x0000004504527220 */ /* 0x000fc60000410000 */
[----:B------:R-:W-:Y:S01]  /*92e0*/  FMUL.FTZ R67, R66, -1.4426950216293334961 ;  /* 0xbfb8aa3b42437820 */ /* 0x000fe20000410000 */
[----:B------:R-:W-:-:S05]  /*92f0*/  FADD.FTZ R94, R94, R82 ;  /* 0x000000525e5e7221 */ /* 0x000fca0000010000 */
[----:B------:R-:W0:Y:S02]  /*9300*/  MUFU.EX2 R67, R67 ;  /* 0x0000004300437308 */ /* 0x000e240000000800 */
[----:B0-----:R-:W-:-:S06]  /*9310*/  FADD.FTZ R81, R67, 1 ;  /* 0x3f80000043517421 */ /* 0x001fcc0000010000 */
[----:B------:R-:W0:Y:S02]  /*9320*/  MUFU.RCP R81, R81 ;  /* 0x0000005100517308 */ /* 0x000e240000001000 */
[----:B0-----:R-:W-:Y:S01]  /*9330*/  FADD.FTZ R97, -R81, 1 ;  /* 0x3f80000051617421 */ /* 0x001fe20000010100 */
[----:B------:R-:W-:Y:S01]  /*9340*/  FMUL.FTZ R25, R98, R81 ;  /* 0x0000005162197220 */ /* 0x000fe20000410000 */
[----:B------:R-:W-:Y:S02]  /*9350*/  HADD2.F32 R98, -RZ, R41.H1_H1 ;  /* 0x30000029ff627230 */ /* 0x000fe40000004100 */
[----:B------:R-:W-:-:S04]  /*9360*/  FFMA.FTZ R66, R66, R97, 1 ;  /* 0x3f80000042427423 */ /* 0x000fc80000010061 */
[----:B------:R-:W-:Y:S01]  /*9370*/  FMUL.FTZ R25, R25, R66 ;  /* 0x0000004219197220 */ /* 0x000fe20000410000 */
        /* <DEDUP_REMOVED lines=8> */
[----:B------:R-:W-:-:S03]  /*9400*/  HADD2.F32 R66, -RZ, R16.H1_H1 ;  /* 0x30000010ff427230 */ /* 0x000fc60000004100 */
[----:B------:R-:W-:Y:S01]  /*9410*/  FMUL.FTZ R42, R42, R81 ;  /* 0x000000512a2a7220 */ /* 0x000fe20000410000 */
[----:B------:R-:W-:Y:S01]  /*9420*/  FADD.FTZ R81, R72, R69 ;  /* 0x0000004548517221 */ /* 0x000fe20000010000 */
[----:B------:R-:W-:Y:S01]  /*9430*/  FADD.FTZ R66, R66, -UR28 ;  /* 0x8000001c42427e21 */ /* 0x000fe20008010000 */
[----:B------:R-:W-:Y:S01]  /*9440*/  FFMA.FTZ R72, R80, R82, R95 ;  /* 0x0000005250487223 */ /* 0x000fe2000001005f */
[--C-:B------:R-:W-:Y:S02]  /*9450*/  HADD2.F32 R95, -RZ, R24.reuse.H0_H0 ;  /* 0x20000018ff5f7230 */ /* 0x100fe40000004100 */
[----:B------:R-:W-:Y:S01]  /*9460*/  FADD.FTZ R81, R81, R68 ;  /* 0x0000004451517221 */ /* 0x000fe20000010000 */
[----:B------:R-:W-:Y:S01]  /*9470*/  FMUL.FTZ R67, R66, UR16 ;  /* 0x0000001042437c20 */ /* 0x000fe20008410000 */
[----:B------:R-:W-:Y:S02]  /*9480*/  HADD2.F32 R24, -RZ, R24.H1_H1 ;  /* 0x30000018ff187230 */ /* 0x000fe40000004100 */
[----:B------:R-:W-:-:S02]  /*9490*/  HADD2.F32 R82, -RZ, R23.H0_H0 ;  /* 0x20000017ff527230 */ /* 0x000fc40000004100 */
[----:B------:R-:W-:Y:S01]  /*94a0*/  FFMA.FTZ R66, R4, R67, R2 ;  /* 0x0000004304427223 */ /* 0x000fe20000010002 */
[----:B------:R-:W-:-:S03]  /*94b0*/  FADD.FTZ R81, R81, R6 ;  /* 0x0000000651517221 */ /* 0x000fc60000010000 */
[----:B------:R-:W-:Y:S01]  /*94c0*/  FMUL.FTZ R69, R66, -1.4426950216293334961 ;  /* 0xbfb8aa3b42457820 */ /* 0x000fe20000410000 */
[----:B------:R-:W-:-:S05]  /*94d0*/  FADD.FTZ R81, R81, R64 ;  /* 0x0000004051517221 */ /* 0x000fca0000010000 */
[----:B------:R-:W0:Y:S02]  /*94e0*/  MUFU.EX2 R69, R69 ;  /* 0x0000004500457308 */ /* 0x000e240000000800 */
[----:B0-----:R-:W-:-:S06]  /*94f0*/  FADD.FTZ R80, R69, 1 ;  /* 0x3f80000045507421 */ /* 0x001fcc0000010000 */
[----:B------:R-:W0:Y:S02]  /*9500*/  MUFU.RCP R80, R80 ;  /* 0x0000005000507308 */ /* 0x000e240000001000 */
[----:B0-----:R-:W-:Y:S01]  /*9510*/  FADD.FTZ R97, -R80, 1 ;  /* 0x3f80000050617421 */ /* 0x001fe20000010100 */
[----:B------:R-:W-:-:S03]  /*9520*/  FMUL.FTZ R95, R95, R80 ;  /* 0x000000505f5f7220 */ /* 0x000fc60000410000 */
[----:B------:R-:W-:Y:S01]  /*9530*/  FFMA.FTZ R66, R66, R97, 1 ;  /* 0x3f80000042427423 */ /* 0x000fe20000010061 */
[----:B------:R-:W-:-:S03]  /*9540*/  FADD.FTZ R97, R24, -UR28 ;  /* 0x8000001c18617e21 */ /* 0x000fc60008010000 */
[----:B------:R-:W-:Y:S01]  /*9550*/  FMUL.FTZ R24, R95, R66 ;  /* 0x000000425f187220 */ /* 0x000fe20000410000 */
[----:B------:R-:W-:Y:S01]  /*9560*/  FMUL.FTZ R66, R97, UR16 ;  /* 0x0000001061427c20 */ /* 0x000fe20008410000 */
[----:B------:R-:W-:-:S03]  /*9570*/  FMUL.FTZ R95, R5, R74 ;  /* 0x0000004a055f7220 */ /* 0x000fc60000410000 */
[----:B------:R-:W-:Y:S01]  /*9580*/  FFMA.FTZ R69, R5, R66, R3 ;  /* 0x0000004205457223 */ /* 0x000fe20000010003 */
[----:B------:R-:W-:-:S03]  /*9590*/  FADD.FTZ R94, R95, R94 ;  /* 0x0000005e5f5e7221 */ /* 0x000fc60000010000 */
[----:B------:R-:W-:-:S06]  /*95a0*/  FMUL.FTZ R80, R69, -1.4426950216293334961 ;  /* 0xbfb8aa3b45507820 */ /* 0x000fcc0000410000 */
[----:B------:R-:W0:Y:S02]  /*95b0*/  MUFU.EX2 R80, R80 ;  /* 0x0000005000507308 */ /* 0x000e240000000800 */
[----:B0-----:R-:W-:Y:S01]  /*95c0*/  FADD.FTZ R97, R80, 1 ;  /* 0x3f80000050617421 */ /* 0x001fe20000010000 */
[----:B------:R-:W-:-:S04]  /*95d0*/  FFMA.FTZ R80, R79, R74, R70 ;  /* 0x0000004a4f507223 */ /* 0x000fc80000010046 */
[----:B------:R-:W-:Y:S01]  /*95e0*/  FFMA.FTZ R80, R77, R71, R80 ;  /* 0x000000474d507223 */ /* 0x000fe20000010050 */
[----:B------:R-:W0:Y:S03]  /*95f0*/  MUFU.RCP R97, R97 ;  /* 0x0000006100617308 */ /* 0x000e260000001000 */
[----:B------:R-:W-:-:S04]  /*9600*/  FFMA.FTZ R80, R75, R86, R80 ;  /* 0x000000564b507223 */ /* 0x000fc80000010050 */
[----:B------:R-:W-:-:S04]  /*9610*/  FFMA.FTZ R80, R73, R92, R80 ;  /* 0x0000005c49507223 */ /* 0x000fc80000010050 */
[----:B------:R-:W-:Y:S01]  /*9620*/  FFMA.FTZ R80, R83, R93, R80 ;  /* 0x0000005d53507223 */ /* 0x000fe20000010050 */
        /* <DEDUP_REMOVED lines=8> */
[----:B------:R-:W-:Y:S01]  /*96b0*/  FFMA.FTZ R91, R79, R95, R72 ;  /* 0x0000005f4f5b7223 */ /* 0x000fe20000010048 */
[--C-:B------:R-:W-:Y:S02]  /*96c0*/  HADD2.F32 R79, -RZ, R22.reuse.H0_H0 ;  /* 0x20000016ff4f7230 */ /* 0x100fe40000004100 */
[----:B------:R-:W-:Y:S01]  /*96d0*/  FADD.FTZ R14, R14, -UR28 ;  /* 0x8000001c0e0e7e21 */ /* 0x000fe20008010000 */
[----:B------:R-:W-:Y:S01]  /*96e0*/  FMUL.FTZ R69, R69, UR16 ;  /* 0x0000001045457c20 */ /* 0x000fe20008410000 */
[----:B------:R-:W-:-:S02]  /*96f0*/  HADD2.F32 R22, -RZ, R22.H1_H1 ;  /* 0x30000016ff167230 */ /* 0x000fc40000004100 */
[----:B------:R-:W-:Y:S01]  /*9700*/  FMUL.FTZ R14, R14, UR16 ;  /* 0x000000100e0e7c20 */ /* 0x000fe20008410000 */
        /* <DEDUP_REMOVED lines=19> */
[----:B0-----:R-:W-:Y:S01]  /*9840*/  FADD.FTZ R97, -R79, 1 ;  /* 0x3f8000004f617421 */ /* 0x001fe20000010100 */
[----:B------:R-:W-:Y:S01]  /*9850*/  FMUL.FTZ R95, R98, R79 ;  /* 0x0000004f625f7220 */ /* 0x000fe20000410000 */
[--C-:B------:R-:W-:Y:S02]  /*9860*/  HADD2.F32 R98, -RZ, R19.reuse.H1_H1 ;  /* 0x30000013ff627230 */ /* 0x100fe40000004100 */
[----:B------:R-:W-:Y:S01]  /*9870*/  FFMA.FTZ R72, R72, R97, 1 ;  /* 0x3f80000048487423 */ /* 0x000fe20000010061 */
[----:B------:R-:W-:-:S03]  /*9880*/  HADD2.F32 R19, -RZ, R19.H0_H0 ;  /* 0x20000013ff137230 */ /* 0x000fc60000004100 */
[----:B------:R-:W-:Y:S01]  /*9890*/  FMUL.FTZ R72, R95, R72 ;  /* 0x000000485f487220 */ /* 0x000fe20000410000 */
[----:B------:R-:W-:Y:S02]  /*98a0*/  HADD2.F32 R95, -RZ, R13.H0_H0 ;  /* 0x2000000dff5f7230 */ /* 0x000fe40000004100 */
[----:B------:R-:W-:-:S03]  /*98b0*/  FADD.FTZ R19, R19, -UR28 ;  /* 0x8000001c13137e21 */ /* 0x000fc60008010000 */
        /* <DEDUP_REMOVED lines=10> */
[----:B------:R-:W-:Y:S01]  /*9960*/  FFMA.FTZ R97, R68, R97, 1 ;  /* 0x3f80000044617423 */ /* 0x000fe20000010061 */
[----:B------:R-:W-:Y:S01]  /*9970*/  FMUL.FTZ R68, R21, UR16 ;  /* 0x0000001015447c20 */ /* 0x000fe20008410000 */
[----:B------:R-:W-:Y:S01]  /*9980*/  FFMA.FTZ R77, R77, R95, R78 ;  /* 0x0000005f4d4d7223 */ /* 0x000fe2000001004e */
[----:B------:R-:W-:Y:S01]  /*9990*/  FADD.FTZ R94, R95, R94 ;  /* 0x0000005e5f5e7221 */ /* 0x000fe20000010000 */
        /* <DEDUP_REMOVED lines=8> */
[----:B------:R-:W-:-:S03]  /*9a20*/  HADD2.F32 R97, -RZ, R18.H1_H1 ;  /* 0x30000012ff617230 */ /* 0x000fc60000004100 */
[----:B------:R-:W-:-:S04]  /*9a30*/  FFMA.FTZ R98, R21, R98, 1 ;  /* 0x3f80000015627423 */ /* 0x000fc80000010062 */
[----:B------:R-:W-:Y:S01]  /*9a40*/  FMUL.FTZ R21, R91, R98 ;  /* 0x000000625b157220 */ /* 0x000fe20000410000 */
[--C-:B------:R-:W-:Y:S02]  /*9a50*/  HADD2.F32 R91, -RZ, R11.reuse.H0_H0 ;  /* 0x2000000bff5b7230 */ /* 0x100fe40000004100 */
[----:B------:R-:W-:-:S03]  /*9a60*/  HADD2.F32 R11, -RZ, R11.H1_H1 ;  /* 0x3000000bff0b7230 */ /* 0x000fc60000004100 */
[----:B------:R-:W-:Y:S01]  /*9a70*/  FADD.FTZ R98, R91, -UR28 ;  /* 0x8000001c5b627e21 */ /* 0x000fe20008010000 */
[----:B------:R-:W-:-:S03]  /*9a80*/  FADD.FTZ R91, R82, R71 ;  /* 0x00000047525b7221 */ /* 0x000fc60000010000 */
        /* <DEDUP_REMOVED lines=8> */
[----:B------:R-:W-:Y:S01]  /*9b10*/  FADD.FTZ R97, -R82, 1 ;  /* 0x3f80000052617421 */ /* 0x000fe20000010100 */
[----:B------:R-:W-:-:S03]  /*9b20*/  HADD2.F32 R82, -RZ, R41.H0_H0 ;  /* 0x20000029ff527230 */ /* 0x000fc60000004100 */
        /* <DEDUP_REMOVED lines=13> */
[----:B------:R-:W-:Y:S01]  /*9c00*/  FMUL.FTZ R82, R4, R6 ;  /* 0x0000000604527220 */ /* 0x000fe20000410000 */
[----:B------:R-:W-:Y:S02]  /*9c10*/  HADD2.F32 R10, -RZ, R10.H0_H0 ;  /* 0x2000000aff0a7230 */ /* 0x000fe40000004100 */
[----:B------:R-:W-:Y:S01]  /*9c20*/  FADD.FTZ R41, R41, -UR28 ;  /* 0x8000001c29297e21 */ /* 0x000fe20008010000 */
[----:B------:R-:W-:Y:S01]  /*9c30*/  FFMA.FTZ R78, R76, R82, R77 ;  /* 0x000000524c4e7223 */ /* 0x000fe2000001004d */
[--C-:B------:R-:W-:Y:S02]  /*9c40*/  HADD2.F32 R76, -RZ, R17.reuse.H0_H0 ;  /* 0x20000011ff4c7230 */ /* 0x100fe40000004100 */
[----:B------:R-:W-:Y:S01]  /*9c50*/  FADD.FTZ R94, R94, R82 ;  /* 0x000000525e5e7221 */ /* 0x000fe20000010000 */
[----:B------:R-:W-:Y:S01]  /*9c60*/  FMUL.FTZ R41, R41, UR16 ;  /* 0x0000001029297c20 */ /* 0x000fe20008410000 */
[----:B------:R-:W-:-:S02]  /*9c70*/  HADD2.F32 R17, -RZ, R17.H1_H1 ;  /* 0x30000011ff117230 */ /* 0x000fc40000004100 */
[----:B------:R-:W-:Y:S01]  /*9c80*/  FADD.FTZ R10, R10, -UR28 ;  /* 0x8000001c0a0a7e21 */ /* 0x000fe20008010000 */
[----:B------:R-:W-:Y:S02]  /*9c90*/  FFMA.FTZ R6, R4, R41, R2 ;  /* 0x0000002904067223 */ /* 0x000fe40000010002 */
[----:B------:R-:W-:Y:S02]  /*9ca0*/  FADD.FTZ R17, R17, -UR28 ;  /* 0x8000001c11117e21 */ /* 0x000fe40008010000 */
[----:B------:R-:W-:-:S06]  /*9cb0*/  FMUL.FTZ R77, R6, -1.4426950216293334961 ;  /* 0xbfb8aa3b064d7820 */ /* 0x000fcc0000410000 */
[----:B------:R-:W0:Y:S02]  /*9cc0*/  MUFU.EX2 R77, R77 ;  /* 0x0000004d004d7308 */ /* 0x000e240000000800 */
[----:B0-----:R-:W-:-:S06]  /*9cd0*/  FADD.FTZ R95, R77, 1 ;  /* 0x3f8000004d5f7421 */ /* 0x001fcc0000010000 */
[----:B------:R-:W0:Y:S02]  /*9ce0*/  MUFU.RCP R95, R95 ;  /* 0x0000005f005f7308 */ /* 0x000e240000001000 */
[----:B0-----:R-:W-:Y:S01]  /*9cf0*/  FADD.FTZ R97, -R95, 1 ;  /* 0x3f8000005f617421 */ /* 0x001fe20000010100 */
[----:B------:R-:W-:Y:S01]  /*9d00*/  FMUL.FTZ R76, R76, R95 ;  /* 0x0000005f4c4c7220 */ /* 0x000fe20000410000 */
[----:B------:R-:W-:Y:S02]  /*9d10*/  HADD2.F32 R95, -RZ, R16.H0_H0 ;  /* 0x20000010ff5f7230 */ /* 0x000fe40000004100 */
[----:B------:R-:W-:-:S04]  /*9d20*/  FFMA.FTZ R97, R6, R97, 1 ;  /* 0x3f80000006617423 */ /* 0x000fc80000010061 */
        /* <DEDUP_REMOVED lines=12> */
[--C-:B------:R-:W-:Y:S02]  /*9df0*/  HADD2.F32 R95, -RZ, R15.reuse.H0_H0 ;  /* 0x2000000fff5f7230 */ /* 0x100fe40000004100 */
[----:B------:R-:W-:Y:S01]  /*9e00*/  FFMA.FTZ R17, R17, R98, 1 ;  /* 0x3f80000011117423 */ /* 0x000fe20000010062 */
[----:B------:R-:W-:-:S03]  /*9e10*/  HADD2.F32 R15, -RZ, R15.H1_H1 ;  /* 0x3000000fff0f7230 */ /* 0x000fc60000004100 */
[----:B------:R-:W-:Y:S01]  /*9e20*/  FMUL.FTZ R16, R16, R17 ;  /* 0x0000001110107220 */ /* 0x000fe20000410000 */
[----:B------:R-:W-:Y:S01]  /*9e30*/  FMUL.FTZ R17, R10, UR16 ;  /* 0x000000100a117c20 */ /* 0x000fe20008410000 */
[----:B------:R-:W-:-:S03]  /*9e40*/  FADD.FTZ R15, R15, -UR28 ;  /* 0x8000001c0f0f7e21 */ /* 0x000fc60008010000 */
        /* <DEDUP_REMOVED lines=9> */
[----:B------:R-:W-:Y:S01]  /*9ee0*/  FMUL.FTZ R78, R15, UR16 ;  /* 0x000000100f4e7c20 */ /* 0x000fe20008410000 */
[----:B------:R-:W-:-:S03]  /*9ef0*/  HADD2.F32 R95, -RZ, R40.H1_H1 ;  /* 0x30000028ff5f7230 */ /* 0x000fc60000004100 */
[----:B------:R-:W-:-:S04]  /*9f00*/  FFMA.FTZ R15, R5, R78, R3 ;  /* 0x0000004e050f7223 */ /* 0x000fc80000010003 */
[----:B------:R-:W-:-:S06]  /*9f10*/  FMUL.FTZ R77, R15, -1.4426950216293334961 ;  /* 0xbfb8aa3b0f4d7820 */ /* 0x000fcc0000410000 */
[----:B------:R-:W0:Y:S02]  /*9f20*/  MUFU.EX2 R77, R77 ;  /* 0x0000004d004d7308 */ /* 0x000e240000000800 */
[----:B0-----:R-:W-:-:S06]  /*9f30*/  FADD.FTZ R86, R77, 1 ;  /* 0x3f8000004d567421 */ /* 0x001fcc0000010000 */
[----:B------:R-:W0:Y:S02]  /*9f40*/  MUFU.RCP R86, R86 ;  /* 0x0000005600567308 */ /* 0x000e240000001000 */
[----:B0-----:R-:W-:Y:S01]  /*9f50*/  FADD.FTZ R82, -R86, 1 ;  /* 0x3f80000056527421 */ /* 0x001fe20000010100 */
[----:B------:R-:W-:Y:S01]  /*9f60*/  FMUL.FTZ R40, R95, R86 ;  /* 0x000000565f287220 */ /* 0x000fe20000410000 */
[----:B------:R-:W-:Y:S02]  /*9f70*/  HADD2.F32 R86, -RZ, R13.H1_H1 ;  /* 0x3000000dff567230 */ /* 0x000fe40000004100 */
[----:B------:R-:W-:Y:S01]  /*9f80*/  FFMA.FTZ R15, R15, R82, 1 ;  /* 0x3f8000000f0f7423 */ /* 0x000fe20000010052 */
[-C--:B------:R-:W-:Y:S01]  /*9f90*/  FFMA.FTZ R82, R84, R64.reuse, R85 ;  /* 0x0000004054527223 */ /* 0x080fe20000010055 */
[----:B------:R-:W-:Y:S02]  /*9fa0*/  FMUL.FTZ R64, R4, R64 ;  /* 0x0000004004407220 */ /* 0x000fe40000410000 */
[----:B------:R-:W-:Y:S01]  /*9fb0*/  FMUL.FTZ R15, R40, R15 ;  /* 0x0000000f280f7220 */ /* 0x000fe20000410000 */
[----:B------:R-:W-:Y:S01]  /*9fc0*/  FFMA.FTZ R40, R4, R9, R2 ;  /* 0x0000000904287223 */ /* 0x000fe20000010002 */
[----:B------:R-:W-:Y:S01]  /*9fd0*/  FFMA.FTZ R84, R84, R64, R75 ;  /* 0x0000004054547223 */ /* 0x000fe2000001004b */
[----:B------:R-:W-:Y:S01]  /*9fe0*/  FADD.FTZ R94, R94, R64 ;  /* 0x000000405e5e7221 */ /* 0x000fe20000010000 */
[----:B------:R-:W-:-:S02]  /*9ff0*/  HADD2.F32 R64, -RZ, R12.H1_H1 ;  /* 0x3000000cff407230 */ /* 0x000fc40000004100 */
[----:B------:R-:W-:Y:S01]  /*a000*/  FMUL.FTZ R75, R40, -1.4426950216293334961 ;  /* 0xbfb8aa3b284b7820 */ /* 0x000fe20000410000 */
[----:B------:R-:W-:-:S05]  /*a010*/  HADD2.F32 R12, -RZ, R12.H0_H0 ;  /* 0x2000000cff0c7230 */ /* 0x000fca0000004100 */
[----:B------:R-:W0:Y:S01]  /*a020*/  MUFU.EX2 R75, R75 ;  /* 0x0000004b004b7308 */ /* 0x000e220000000800 */
[----:B------:R-:W-:-:S04]  /*a030*/  FADD.FTZ R12, R12, -UR28 ;  /* 0x8000001c0c0c7e21 */ /* 0x000fc80008010000 */
[----:B------:R-:W-:Y:S01]  /*a040*/  FMUL.FTZ R12, R12, UR16 ;  /* 0x000000100c0c7c20 */ /* 0x000fe20008410000 */
[----:B0-----:R-:W-:-:S06]  /*a050*/  FADD.FTZ R77, R75, 1 ;  /* 0x3f8000004b4d7421 */ /* 0x001fcc0000010000 */
[----:B------:R-:W0:Y:S02]  /*a060*/  MUFU.RCP R77, R77 ;  /* 0x0000004d004d7308 */ /* 0x000e240000001000 */
[----:B0-----:R-:W-:Y:S01]  /*a070*/  FADD.FTZ R85, -R77, 1 ;  /* 0x3f8000004d557421 */ /* 0x001fe20000010100 */
[----:B------:R-:W-:-:S03]  /*a080*/  FMUL.FTZ R13, R86, R77 ;  /* 0x0000004d560d7220 */ /* 0x000fc60000410000 */
[----:B------:R-:W-:-:S04]  /*a090*/  FFMA.FTZ R40, R40, R85, 1 ;  /* 0x3f80000028287423 */ /* 0x000fc80000010055 */
[----:B------:R-:W-:Y:S01]  /*a0a0*/  FMUL.FTZ R13, R13, R40 ;  /* 0x000000280d0d7220 */ /* 0x000fe20000410000 */
[----:B------:R-:W-:-:S04]  /*a0b0*/  FFMA.FTZ R40, R5, R14, R3 ;  /* 0x0000000e05287223 */ /* 0x000fc80000010003 */
[----:B------:R-:W-:-:S06]  /*a0c0*/  FMUL.FTZ R75, R40, -1.4426950216293334961 ;  /* 0xbfb8aa3b284b7820 */ /* 0x000fcc0000410000 */
[----:B------:R-:W0:Y:S02]  /*a0d0*/  MUFU.EX2 R75, R75 ;  /* 0x0000004b004b7308 */ /* 0x000e240000000800 */
[----:B0-----:R-:W-:Y:S01]  /*a0e0*/  FADD.FTZ R85, R75, 1 ;  /* 0x3f8000004b557421 */ /* 0x001fe20000010000 */
[----:B------:R-:W-:-:S04]  /*a0f0*/  FMUL.FTZ R75, R8, UR16 ;  /* 0x00000010084b7c20 */ /* 0x000fc80008410000 */
[----:B------:R-:W-:Y:S01]  /*a100*/  FFMA.FTZ R8, R4, R75, R2 ;  /* 0x0000004b04087223 */ /* 0x000fe20000010002 */
[----:B------:R-:W0:Y:S02]  /*a110*/  MUFU.RCP R85, R85 ;  /* 0x0000005500557308 */ /* 0x000e240000001000 */
[----:B0-----:R-:W-:Y:S01]  /*a120*/  FADD.FTZ R77, -R85, 1 ;  /* 0x3f800000554d7421 */ /* 0x001fe20000010100 */
[----:B------:R-:W-:-:S03]  /*a130*/  FMUL.FTZ R64, R64, R85 ;  /* 0x0000005540407220 */ /* 0x000fc60000410000 */
[----:B------:R-:W-:-:S04]  /*a140*/  FFMA.FTZ R77, R40, R77, 1 ;  /* 0x3f800000284d7423 */ /* 0x000fc8000001004d */
[----:B------:R-:W-:Y:S01]  /*a150*/  FMUL.FTZ R40, R64, R77 ;  /* 0x0000004d40287220 */ /* 0x000fe20000410000 */
[----:B------:R-:W-:Y:S01]  /*a160*/  FMUL.FTZ R77, R5, R92 ;  /* 0x0000005c054d7220 */ /* 0x000fe20000410000 */
[----:B------:R-:W-:-:S03]  /*a170*/  FADD.FTZ R64, R91, R92 ;  /* 0x0000005c5b407221 */ /* 0x000fc60000010000 */
[----:B------:R-:W-:Y:S01]  /*a180*/  FFMA.FTZ R86, R73, R77, R84 ;  /* 0x0000004d49567223 */ /* 0x000fe20000010054 */
[----:B------:R-:W-:Y:S01]  /*a190*/  FMUL.FTZ R73, R8, -1.4426950216293334961 ;  /* 0xbfb8aa3b08497820 */ /* 0x000fe20000410000 */
[----:B------:R-:W-:Y:S01]  /*a1a0*/  FADD.FTZ R94, R77, R94 ;  /* 0x0000005e4d5e7221 */ /* 0x000fe20000010000 */
[----:B------:R-:W-:-:S04]  /*a1b0*/  FMUL.FTZ R77, R4, R34 ;  /* 0x00000022044d7220 */ /* 0x000fc80000410000 */
[----:B------:R-:W0:Y:S01]  /*a1c0*/  MUFU.EX2 R73, R73 ;  /* 0x0000004900497308 */ /* 0x000e220000000800 */
[----:B------:R-:W-:Y:S01]  /*a1d0*/  FFMA.FTZ R86, R55, R77, R86 ;  /* 0x0000004d37567223 */ /* 0x000fe20000010056 */
[----:B------:R-:W-:Y:S01]  /*a1e0*/  FADD.FTZ R94, R94, R77 ;  /* 0x0000004d5e5e7221 */ /* 0x000fe20000010000 */
[----:B------:R-:W-:Y:S01]  /*a1f0*/  FADD.FTZ R77, R64, R93 ;  /* 0x0000005d404d7221 */ /* 0x000fe20000010000 */
[----:B------:R-:W-:-:S04]  /*a200*/  FMUL.FTZ R93, R5, R93 ;  /* 0x0000005d055d7220 */ /* 0x000fc80000410000 */
[----:B------:R-:W-:Y:S01]  /*a210*/  FFMA.FTZ R83, R83, R93, R86 ;  /* 0x0000005d53537223 */ /* 0x000fe20000010056 */
[----:B------:R-:W-:Y:S01]  /*a220*/  FADD.FTZ R94, R93, R94 ;  /* 0x0000005e5d5e7221 */ /* 0x000fe20000010000 */
        /* <DEDUP_REMOVED lines=10> */
[----:B0-----:R-:W-:Y:S01]  /*a2d0*/  FADD.FTZ R85, R73, 1 ;  /* 0x3f80000049557421 */ /* 0x001fe20000010000 */
[----:B------:R-:W-:Y:S01]  /*a2e0*/  FFMA.FTZ R73, R55, R34, R82 ;  /* 0x0000002237497223 */ /* 0x000fe20000010052 */
[--C-:B------:R-:W-:Y:S02]  /*a2f0*/  HADD2.F32 R82, -RZ, R45.reuse.H0_H0 ;  /* 0x2000002dff527230 */ /* 0x100fe40000004100 */
[----:B------:R-:W-:Y:S02]  /*a300*/  HADD2.F32 R45, -RZ, R45.H1_H1 ;  /* 0x3000002dff2d7230 */ /* 0x000fe40000004100 */
[----:B------:R-:W0:Y:S02]  /*a310*/  MUFU.RCP R85, R85 ;  /* 0x0000005500557308 */ /* 0x000e240000001000 */
[----:B0-----:R-:W-:Y:S01]  /*a320*/  FMUL.FTZ R35, R84, R85 ;  /* 0x0000005554237220 */ /* 0x001fe20000410000 */
[----:B------:R-:W-:-:S04]  /*a330*/  FADD.FTZ R84, -R85, 1 ;  /* 0x3f80000055547421 */ /* 0x000fc80000010100 */
[----:B------:R-:W-:-:S04]  /*a340*/  FFMA.FTZ R84, R11, R84, 1 ;  /* 0x3f8000000b547423 */ /* 0x000fc80000010054 */
[----:B------:R-:W-:Y:S01]  /*a350*/  FMUL.FTZ R11, R35, R84 ;  /* 0x00000054230b7220 */ /* 0x000fe20000410000 */
[--C-:B------:R-:W-:Y:S02]  /*a360*/  HADD2.F32 R35, -RZ, R44.reuse.H0_H0 ;  /* 0x2000002cff237230 */ /* 0x100fe40000004100 */
[----:B------:R-:W-:Y:S01]  /*a370*/  FADD.FTZ R84, R81, R34 ;  /* 0x0000002251547221 */ /* 0x000fe20000010000 */
[----:B------:R-:W-:Y:S02]  /*a380*/  HADD2.F32 R44, -RZ, R44.H1_H1 ;  /* 0x3000002cff2c7230 */ /* 0x000fe40000004100 */
[----:B------:R-:W-:Y:S01]  /*a390*/  FADD.FTZ R35, R35, -UR28 ;  /* 0x8000001c23237e21 */ /* 0x000fe20008010000 */
[----:B------:R-:W-:Y:S02]  /*a3a0*/  FADD.FTZ R84, R84, R33 ;  /* 0x0000002154547221 */ /* 0x000fe40000010000 */
[----:B------:R-:W-:Y:S01]  /*a3b0*/  FADD.FTZ R44, R44, -UR28 ;  /* 0x8000001c2c2c7e21 */ /* 0x000fe20008010000 */
[----:B------:R-:W-:-:S03]  /*a3c0*/  FMUL.FTZ R35, R35, UR16 ;  /* 0x0000001023237c20 */ /* 0x000fc60008410000 */
[----:B------:R-:W-:Y:S01]  /*a3d0*/  FMUL.FTZ R44, R44, UR16 ;  /* 0x000000102c2c7c20 */ /* 0x000fe20008410000 */
[----:B------:R-:W-:-:S04]  /*a3e0*/  FFMA.FTZ R34, R4, R35, R2 ;  /* 0x0000002304227223 */ /* 0x000fc80000010002 */
[----:B------:R-:W-:-:S06]  /*a3f0*/  FMUL.FTZ R55, R34, -1.4426950216293334961 ;  /* 0xbfb8aa3b22377820 */ /* 0x000fcc0000410000 */
[----:B------:R-:W0:Y:S02]  /*a400*/  MUFU.EX2 R55, R55 ;  /* 0x0000003700377308 */ /* 0x000e240000000800 */
[----:B0-----:R-:W-:Y:S01]  /*a410*/  FADD.FTZ R81, R55, 1 ;  /* 0x3f80000037517421 */ /* 0x001fe20000010000 */
[----:B------:R-:W-:-:S05]  /*a420*/  FFMA.FTZ R55, R5, R44, R3 ;  /* 0x0000002c05377223 */ /* 0x000fca0000010003 */
[----:B------:R-:W0:Y:S02]  /*a430*/  MUFU.RCP R81, R81 ;  /* 0x0000005100517308 */ /* 0x000e240000001000 */
[----:B0-----:R-:W-:Y:S01]  /*a440*/  FMUL.FTZ R82, R82, R81 ;  /* 0x0000005152527220 */ /* 0x001fe20000410000 */
[----:B------:R-:W-:Y:S01]  /*a450*/  FADD.FTZ R85, -R81, 1 ;  /* 0x3f80000051557421 */ /* 0x000fe20000010100 */
[----:B------:R-:W-:-:S03]  /*a460*/  FMUL.FTZ R81, R55, -1.4426950216293334961 ;  /* 0xbfb8aa3b37517820 */ /* 0x000fc60000410000 */
[----:B------:R-:W-:-:S03]  /*a470*/  FFMA.FTZ R85, R34, R85, 1 ;  /* 0x3f80000022557423 */ /* 0x000fc60000010055 */
[----:B------:R-:W0:Y:S01]  /*a480*/  MUFU.EX2 R81, R81 ;  /* 0x0000005100517308 */ /* 0x000e220000000800 */
[----:B------:R-:W-:Y:S01]  /*a490*/  FMUL.FTZ R34, R82, R85 ;  /* 0x0000005552227220 */ /* 0x000fe20000410000 */
[----:B------:R-:W-:Y:S02]  /*a4a0*/  HADD2.F32 R85, -RZ, R47.H0_H0 ;  /* 0x2000002fff557230 */ /* 0x000fe40000004100 */
[----:B0-----:R-:W-:-:S06]  /*a4b0*/  FADD.FTZ R82, R81, 1 ;  /* 0x3f80000051527421 */ /* 0x001fcc0000010000 */
[----:B------:R-:W0:Y:S02]  /*a4c0*/  MUFU.RCP R82, R82 ;  /* 0x0000005200527308 */ /* 0x000e240000001000 */
[----:B0-----:R-:W-:Y:S01]  /*a4d0*/  FADD.FTZ R92, -R82, 1 ;  /* 0x3f800000525c7421 */ /* 0x001fe20000010100 */
[----:B------:R-:W-:-:S03]  /*a4e0*/  FMUL.FTZ R45, R45, R82 ;  /* 0x000000522d2d7220 */ /* 0x000fc60000410000 */
[----:B------:R-:W-:Y:S01]  /*a4f0*/  FFMA.FTZ R92, R55, R92, 1 ;  /* 0x3f800000375c7423 */ /* 0x000fe2000001005c */
[--C-:B------:R-:W-:Y:S02]  /*a500*/  HADD2.F32 R55, -RZ, R46.reuse.H0_H0 ;  /* 0x2000002eff377230 */ /* 0x100fe40000004100 */
[----:B------:R-:W-:Y:S02]  /*a510*/  HADD2.F32 R46, -RZ, R46.H1_H1 ;  /* 0x3000002eff2e7230 */ /* 0x000fe40000004100 */
[----:B------:R-:W-:Y:S01]  /*a520*/  FMUL.FTZ R45, R45, R92 ;  /* 0x0000005c2d2d7220 */ /* 0x000fe20000410000 */
[----:B------:R-:W-:Y:S01]  /*a530*/  FMUL.FTZ R92, R4, R31 ;  /* 0x0000001f045c7220 */ /* 0x000fe20000410000 */
[----:B------:R-:W-:Y:S01]  /*a540*/  FADD.FTZ R55, R55, -UR28 ;  /* 0x8000001c37377e21 */ /* 0x000fe20008010000 */
[----:B------:R-:W-:-:S03]  /*a550*/  FADD.FTZ R86, R46, -UR28 ;  /* 0x8000001c2e567e21 */ /* 0x000fc60008010000 */
        /* <DEDUP_REMOVED lines=10> */
[----:B------:R-:W-:Y:S01]  /*a600*/  FMUL.FTZ R64, R86, UR16 ;  /* 0x0000001056407c20 */ /* 0x000fe20008410000 */
[----:B------:R-:W-:-:S03]  /*a610*/  HADD2.F32 R86, -RZ, R47.H1_H1 ;  /* 0x3000002fff567230 */ /* 0x000fc60000004100 */
[----:B------:R-:W-:-:S04]  /*a620*/  FFMA.FTZ R81, R5, R64, R3 ;  /* 0x0000004005517223 */ /* 0x000fc80000010003 */
[----:B------:R-:W-:-:S06]  /*a630*/  FMUL.FTZ R82, R81, -1.4426950216293334961 ;  /* 0xbfb8aa3b51527820 */ /* 0x000fcc0000410000 */
[----:B------:R-:W0:Y:S02]  /*a640*/  MUFU.EX2 R82, R82 ;  /* 0x0000005200527308 */ /* 0x000e240000000800 */
[----:B0-----:R-:W-:Y:S01]  /*a650*/  FADD.FTZ R85, R82, 1 ;  /* 0x3f80000052557421 */ /* 0x001fe20000010000 */
[----:B------:R-:W-:-:S04]  /*a660*/  FMUL.FTZ R82, R4, R33 ;  /* 0x0000002104527220 */ /* 0x000fc80000410000 */
[----:B------:R-:W-:Y:S01]  /*a670*/  FFMA.FTZ R83, R58, R82, R83 ;  /* 0x000000523a537223 */ /* 0x000fe20000010053 */
[----:B------:R-:W0:Y:S02]  /*a680*/  MUFU.RCP R85, R85 ;  /* 0x0000005500557308 */ /* 0x000e240000001000 */
[----:B0-----:R-:W-:Y:S01]  /*a690*/  FMUL.FTZ R47, R86, R85 ;  /* 0x00000055562f7220 */ /* 0x001fe20000410000 */
[----:B------:R-:W-:Y:S01]  /*a6a0*/  FADD.FTZ R86, -R85, 1 ;  /* 0x3f80000055567421 */ /* 0x000fe20000010100 */
[----:B------:R-:W-:-:S03]  /*a6b0*/  HADD2.F32 R85, -RZ, R49.H0_H0 ;  /* 0x20000031ff557230 */ /* 0x000fc60000004100 */
[----:B------:R-:W-:Y:S01]  /*a6c0*/  FFMA.FTZ R86, R81, R86, 1 ;  /* 0x3f80000051567423 */ /* 0x000fe20000010056 */
[--C-:B------:R-:W-:Y:S02]  /*a6d0*/  HADD2.F32 R81, -RZ, R48.reuse.H0_H0 ;  /* 0x20000030ff517230 */ /* 0x100fe40000004100 */
[----:B------:R-:W-:Y:S02]  /*a6e0*/  HADD2.F32 R48, -RZ, R48.H1_H1 ;  /* 0x30000030ff307230 */ /* 0x000fe40000004100 */
[----:B------:R-:W-:Y:S01]  /*a6f0*/  FMUL.FTZ R47, R47, R86 ;  /* 0x000000562f2f7220 */ /* 0x000fe20000410000 */
[----:B------:R-:W-:Y:S01]  /*a700*/  FADD.FTZ R86, R81, -UR28 ;  /* 0x8000001c51567e21 */ /* 0x000fe20008010000 */
[----:B------:R-:W-:-:S03]  /*a710*/  FFMA.FTZ R81, R58, R33, R73 ;  /* 0x000000213a517223 */ /* 0x000fc60000010049 */
        /* <DEDUP_REMOVED lines=12> */
[----:B------:R-:W-:Y:S01]  /*a7e0*/  FADD.FTZ R85, R94, R82 ;  /* 0x000000525e557221 */ /* 0x000fe20000010000 */
[----:B------:R-:W-:Y:S02]  /*a7f0*/  HADD2.F32 R82, -RZ, R49.H1_H1 ;  /* 0x30000031ff527230 */ /* 0x000fe40000004100 */
        /* <DEDUP_REMOVED lines=12> */
[----:B------:R-:W-:Y:S01]  /*a8c0*/  FADD.FTZ R82, R77, R32 ;  /* 0x000000204d527221 */ /* 0x000fe20000010000 */
[----:B------:R-:W-:Y:S01]  /*a8d0*/  FADD.FTZ R73, R73, -UR28 ;  /* 0x8000001c49497e21 */ /* 0x000fe20008010000 */
[-C--:B------:R-:W-:Y:S01]  /*a8e0*/  FFMA.FTZ R77, R63, R32.reuse, R80 ;  /* 0x000000203f4d7223 */ /* 0x080fe20000010050 */
[----:B------:R-:W-:Y:S01]  /*a8f0*/  FMUL.FTZ R80, R5, R32 ;  /* 0x0000002005507220 */ /* 0x000fe20000410000 */
[----:B------:R-:W-:Y:S01]  /*a900*/  FADD.FTZ R50, R50, -UR28 ;  /* 0x8000001c32327e21 */ /* 0x000fe20008010000 */
[----:B------:R-:W-:-:S02]  /*a910*/  FMUL.FTZ R73, R73, UR16 ;  /* 0x0000001049497c20 */ /* 0x000fc40008410000 */
[----:B------:R-:W-:Y:S01]  /*a920*/  FFMA.FTZ R83, R63, R80, R83 ;  /* 0x000000503f537223 */ /* 0x000fe20000010053 */
[----:B------:R-:W-:Y:S01]  /*a930*/  FMUL.FTZ R50, R50, UR16 ;  /* 0x0000001032327c20 */ /* 0x000fe20008410000 */
[----:B------:R-:W-:Y:S01]  /*a940*/  FFMA.FTZ R32, R4, R73, R2 ;  /* 0x0000004904207223 */ /* 0x000fe20000010002 */
[----:B------:R-:W-:Y:S01]  /*a950*/  FADD.FTZ R85, R80, R85 ;  /* 0x0000005550557221 */ /* 0x000fe20000010000 */
[----:B------:R-:W-:Y:S02]  /*a960*/  FFMA.FTZ R94, R54, R92, R83 ;  /* 0x0000005c365e7223 */ /* 0x000fe40000010053 */
[----:B------:R-:W-:Y:S01]  /*a970*/  FMUL.FTZ R63, R32, -1.4426950216293334961 ;  /* 0xbfb8aa3b203f7820 */ /* 0x000fe20000410000 */
[----:B------:R-:W-:Y:S01]  /*a980*/  FADD.FTZ R92, R85, R92 ;  /* 0x0000005c555c7221 */ /* 0x000fe20000010000 */
[----:B------:R-:W-:-:S04]  /*a990*/  FMUL.FTZ R85, R5, R43 ;  /* 0x0000002b05557220 */ /* 0x000fc80000410000 */
[----:B------:R-:W0:Y:S01]  /*a9a0*/  MUFU.EX2 R63, R63 ;  /* 0x0000003f003f7308 */ /* 0x000e220000000800 */
[----:B------:R-:W-:Y:S01]  /*a9b0*/  FFMA.FTZ R94, R62, R85, R94 ;  /* 0x000000553e5e7223 */ /* 0x000fe2000001005e */
[----:B------:R-:W-:Y:S01]  /*a9c0*/  FADD.FTZ R92, R85, R92 ;  /* 0x0000005c555c7221 */ /* 0x000fe20000010000 */
[----:B0-----:R-:W-:Y:S01]  /*a9d0*/  FADD.FTZ R86, R63, 1 ;  /* 0x3f8000003f567421 */ /* 0x001fe20000010000 */
[----:B------:R-:W-:-:S04]  /*a9e0*/  FFMA.FTZ R63, R5, R50, R3 ;  /* 0x00000032053f7223 */ /* 0x000fc80000010003 */
[----:B------:R-:W-:Y:S01]  /*a9f0*/  FMUL.FTZ R80, R63, -1.4426950216293334961 ;  /* 0xbfb8aa3b3f507820 */ /* 0x000fe20000410000 */
[----:B------:R-:W0:Y:S08]  /*aa00*/  MUFU.RCP R86, R86 ;  /* 0x0000005600567308 */ /* 0x000e300000001000 */
[----:B------:R-:W1:Y:S01]  /*aa10*/  MUFU.EX2 R80, R80 ;  /* 0x0000005000507308 */ /* 0x000e620000000800 */
[----:B0-----:R-:W-:Y:S01]  /*aa20*/  FADD.FTZ R93, -R86, 1 ;  /* 0x3f800000565d7421 */ /* 0x001fe20000010100 */
[----:B------:R-:W-:Y:S01]  /*aa30*/  FMUL.FTZ R91, R91, R86 ;  /* 0x000000565b5b7220 */ /* 0x000fe20000410000 */
[----:B------:R-:W-:-:S02]  /*aa40*/  HADD2.F32 R86, -RZ, R51.H1_H1 ;  /* 0x30000033ff567230 */ /* 0x000fc40000004100 */
[----:B------:R-:W-:-:S04]  /*aa50*/  FFMA.FTZ R32, R32, R93, 1 ;  /* 0x3f80000020207423 */ /* 0x000fc8000001005d */
[----:B------:R-:W-:Y:S01]  /*aa60*/  FMUL.FTZ R32, R91, R32 ;  /* 0x000000205b207220 */ /* 0x000fe20000410000 */
[----:B-1----:R-:W-:Y:S01]  /*aa70*/  FADD.FTZ R91, R80, 1 ;  /* 0x3f800000505b7421 */ /* 0x002fe20000010000 */
[--C-:B------:R-:W-:Y:S02]  /*aa80*/  HADD2.F32 R80, -RZ, R88.reuse.H0_H0 ;  /* 0x20000058ff507230 */ /* 0x100fe40000004100 */
[----:B------:R-:W-:-:S03]  /*aa90*/  HADD2.F32 R88, -RZ, R88.H1_H1 ;  /* 0x30000058ff587230 */ /* 0x000fc60000004100 */
[----:B------:R-:W0:Y:S02]  /*aaa0*/  MUFU.RCP R91, R91 ;  /* 0x0000005b005b7308 */ /* 0x000e240000001000 */
[----:B0-----:R-:W-:Y:S01]  /*aab0*/  FMUL.FTZ R51, R86, R91 ;  /* 0x0000005b56337220 */ /* 0x001fe20000410000 */
[----:B------:R-:W-:-:S04]  /*aac0*/  FADD.FTZ R86, -R91, 1 ;  /* 0x3f8000005b567421 */ /* 0x000fc80000010100 */
[----:B------:R-:W-:Y:S01]  /*aad0*/  FFMA.FTZ R86, R63, R86, 1 ;  /* 0x3f8000003f567423 */ /* 0x000fe20000010056 */
[--C-:B------:R-:W-:Y:S02]  /*aae0*/  HADD2.F32 R63, -RZ, R87.reuse.H0_H0 ;  /* 0x20000057ff3f7230 */ /* 0x100fe40000004100 */
[----:B------:R-:W-:Y:S02]  /*aaf0*/  HADD2.F32 R87, -RZ, R87.H1_H1 ;  /* 0x30000057ff577230 */ /* 0x000fe40000004100 */
[----:B------:R-:W-:Y:S01]  /*ab00*/  FMUL.FTZ R51, R51, R86 ;  /* 0x0000005633337220 */ /* 0x000fe20000410000 */
[----:B------:R-:W-:Y:S01]  /*ab10*/  FADD.FTZ R86, R84, R31 ;  /* 0x0000001f54567221 */ /* 0x000fe20000010000 */
[----:B------:R-:W-:Y:S01]  /*ab20*/  FADD.FTZ R63, R63, -UR28 ;  /* 0x8000001c3f3f7e21 */ /* 0x000fe20008010000 */
[----:B------:R-:W-:Y:S01]  /*ab30*/  FFMA.FTZ R84, R54, R31, R81 ;  /* 0x0000001f36547223 */ /* 0x000fe20000010051 */
[----:B------:R-:W-:Y:S01]  /*ab40*/  FADD.FTZ R87, R87, -UR28 ;  /* 0x8000001c57577e21 */ /* 0x000fe20008010000 */
[----:B------:R-:W-:Y:S01]  /*ab50*/  FADD.FTZ R86, R86, R53 ;  /* 0x0000003556567221 */ /* 0x000fe20000010000 */
[----:B------:R-:W-:Y:S01]  /*ab60*/  FMUL.FTZ R31, R63, UR16 ;  /* 0x000000103f1f7c20 */ /* 0x000fe20008410000 */
[----:B------:R-:W-:-:S02]  /*ab70*/  FFMA.FTZ R84, R57, R53, R84 ;  /* 0x0000003539547223 */ /* 0x000fc40000010054 */
[----:B------:R-:W-:Y:S01]  /*ab80*/  FADD.FTZ R86, R86, R29 ;  /* 0x0000001d56567221 */ /* 0x000fe20000010000 */
[C---:B------:R-:W-:Y:S01]  /*ab90*/  FFMA.FTZ R54, R4.reuse, R31, R2 ;  /* 0x0000001f04367223 */ /* 0x040fe20000010002 */
[-C--:B------:R-:W-:Y:S01]  /*aba0*/  FFMA.FTZ R84, R61, R29.reuse, R84 ;  /* 0x0000001d3d547223 */ /* 0x080fe20000010054 */
[----:B------:R-:W-:Y:S01]  /*abb0*/  FMUL.FTZ R29, R4, R29 ;  /* 0x0000001d041d7220 */ /* 0x000fe20000410000 */
[----:B------:R-:W-:Y:S01]  /*abc0*/  FADD.FTZ R86, R86, R27 ;  /* 0x0000001b56567221 */ /* 0x000fe20000010000 */
[----:B------:R-:W-:Y:S01]  /*abd0*/  FMUL.FTZ R63, R54, -1.4426950216293334961 ;  /* 0xbfb8aa3b363f7820 */ /* 0x000fe20000410000 */
[----:B------:R-:W-:-:S04]  /*abe0*/  FFMA.FTZ R84, R7, R27, R84 ;  /* 0x0000001b07547223 */ /* 0x000fc80000010054 */
[----:B------:R-:W-:Y:S01]  /*abf0*/  FFMA.FTZ R84, R65, R25, R84 ;  /* 0x0000001941547223 */ /* 0x000fe20000010054 */
[----:B------:R-:W0:Y:S03]  /*ac00*/  MUFU.EX2 R63, R63 ;  /* 0x0000003f003f7308 */ /* 0x000e260000000800 */
[----:B------:R-:W-:-:S04]  /*ac10*/  FFMA.FTZ R84, R67, R24, R84 ;  /* 0x0000001843547223 */ /* 0x000fc80000010054 */
[----:B------:R-:W-:-:S04]  /*ac20*/  FFMA.FTZ R84, R69, R22, R84 ;  /* 0x0000001645547223 */ /* 0x000fc80000010054 */
[----:B------:R-:W-:-:S04]  /*ac30*/  FFMA.FTZ R84, R79, R20, R84 ;  /* 0x000000144f547223 */ /* 0x000fc80000010054 */
[----:B------:R-:W-:Y:S01]  /*ac40*/  FFMA.FTZ R84, R71, R18, R84 ;  /* 0x0000001247547223 */ /* 0x000fe20000010054 */
[----:B0-----:R-:W-:-:S03]  /*ac50*/  FADD.FTZ R81, R63, 1 ;  /* 0x3f8000003f517421 */ /* 0x001fc60000010000 */
[----:B------:R-:W-:-:S03]  /*ac60*/  FFMA.FTZ R84, R41, R6, R84 ;  /* 0x0000000629547223 */ /* 0x000fc60000010054 */
[----:B------:R-:W0:Y:S01]  /*ac70*/  MUFU.RCP R81, R81 ;  /* 0x0000005100517308 */ /* 0x000e220000001000 */
[----:B------:R-:W-:-:S04]  /*ac80*/  FFMA.FTZ R84, R17, R10, R84 ;  /* 0x0000000a11547223 */ /* 0x000fc80000010054 */
[----:B------:R-:W-:-:S04]  /*ac90*/  FFMA.FTZ R84, R9, R13, R84 ;  /* 0x0000000d09547223 */ /* 0x000fc80000010054 */
[----:B------:R-:W-:-:S04]  /*aca0*/  FFMA.FTZ R84, R75, R8, R84 ;  /* 0x000000084b547223 */ /* 0x000fc80000010054 */
[----:B------:R-:W-:Y:S01]  /*acb0*/  FFMA.FTZ R84, R35, R34, R84 ;  /* 0x0000002223547223 */ /* 0x000fe20000010054 */
[----:B0-----:R-:W-:Y:S01]  /*acc0*/  FADD.FTZ R83, -R81, 1 ;  /* 0x3f80000051537421 */ /* 0x001fe20000010100 */
[----:B------:R-:W-:Y:S02]  /*acd0*/  FMUL.FTZ R80, R80, R81 ;  /* 0x0000005150507220 */ /* 0x000fe40000410000 */
[----:B------:R-:W-:Y:S01]  /*ace0*/  FFMA.FTZ R84, R55, R46, R84 ;  /* 0x0000002e37547223 */ /* 0x000fe20000010054 */
[----:B------:R-:W-:-:S03]  /*acf0*/  FFMA.FTZ R83, R54, R83, 1 ;  /* 0x3f80000036537423 */ /* 0x000fc60000010053 */
[----:B------:R-:W-:Y:S01]  /*ad00*/  FFMA.FTZ R84, R33, R48, R84 ;  /* 0x0000003021547223 */ /* 0x000fe20000010054 */
[----:B------:R-:W-:Y:S01]  /*ad10*/  FMUL.FTZ R54, R80, R83 ;  /* 0x0000005350367220 */ /* 0x000fe20000410000 */
[----:B------:R-:W-:-:S04]  /*ad20*/  FMUL.FTZ R80, R87, UR16 ;  /* 0x0000001057507c20 */ /* 0x000fc80008410000 */
        /* <DEDUP_REMOVED lines=9> */
[----:B------:R-:W-:-:S04]  /*adc0*/  FFMA.FTZ R83, R26, R42, R83 ;  /* 0x0000002a1a537223 */ /* 0x000fc80000010053 */
[----:B------:R-:W-:Y:S01]  /*add0*/  FFMA.FTZ R83, R66, R23, R83 ;  /* 0x0000001742537223 */ /* 0x000fe20000010053 */
[----:B0-----:R-:W-:Y:S01]  /*ade0*/  FMUL.FTZ R81, R88, R87 ;  /* 0x0000005758517220 */ /* 0x001fe20000410000 */
[----:B------:R-:W-:Y:S02]  /*adf0*/  FADD.FTZ R88, -R87, 1 ;  /* 0x3f80000057587421 */ /* 0x000fe40000010100 */
[----:B------:R-:W-:Y:S02]  /*ae00*/  FFMA.FTZ R83, R70, R72, R83 ;  /* 0x0000004846537223 */ /* 0x000fe40000010053 */
[----:B------:R-:W-:Y:S02]  /*ae10*/  FFMA.FTZ R88, R63, R88, 1 ;  /* 0x3f8000003f587423 */ /* 0x000fe40000010058 */
[----:B------:R-:W-:Y:S02]  /*ae20*/  FFMA.FTZ R83, R68, R21, R83 ;  /* 0x0000001544537223 */ /* 0x000fe40000010053 */
[----:B------:R-:W-:Y:S01]  /*ae30*/  FMUL.FTZ R63, R81, R88 ;  /* 0x00000058513f7220 */ /* 0x000fe20000410000 */
[----:B------:R-:W-:-:S02]  /*ae40*/  HADD2.F32 R81, -RZ, R89.H0_H0 ;  /* 0x20000059ff517230 */ /* 0x000fc40000004100 */
[----:B------:R-:W-:Y:S01]  /*ae50*/  FFMA.FTZ R83, R74, R19, R83 ;  /* 0x000000134a537223 */ /* 0x000fe20000010053 */
[----:B------:R-:W-:Y:S02]  /*ae60*/  HADD2.F32 R89, -RZ, R89.H1_H1 ;  /* 0x30000059ff597230 */ /* 0x000fe40000004100 */
[----:B------:R-:W-:Y:S01]  /*ae70*/  FADD.FTZ R88, R81, -UR28 ;  /* 0x8000001c51587e21 */ /* 0x000fe20008010000 */
[----:B------:R-:W-:Y:S02]  /*ae80*/  FADD.FTZ R81, R82, R43 ;  /* 0x0000002b52517221 */ /* 0x000fe40000010000 */
[----:B------:R-:W-:Y:S01]  /*ae90*/  FADD.FTZ R89, R89, -UR28 ;  /* 0x8000001c59597e21 */ /* 0x000fe20008010000 */
[----:B------:R-:W-:Y:S01]  /*aea0*/  FFMA.FTZ R83, R76, R16, R83 ;  /* 0x000000104c537223 */ /* 0x000fe20000010053 */
[----:B------:R-:W-:Y:S01]  /*aeb0*/  FMUL.FTZ R43, R88, UR16 ;  /* 0x00000010582b7c20 */ /* 0x000fe20008410000 */
[----:B------:R-:W-:Y:S02]  /*aec0*/  HADD2.F32 R88, -RZ, R90.H0_H0 ;  /* 0x2000005aff587230 */ /* 0x000fe40000004100 */
[----:B------:R-:W-:Y:S01]  /*aed0*/  FFMA.FTZ R83, R78, R15, R83 ;  /* 0x0000000f4e537223 */ /* 0x000fe20000010053 */
[----:B------:R-:W-:-:S03]  /*aee0*/  FFMA.FTZ R62, R4, R43, R2 ;  /* 0x0000002b043e7223 */ /* 0x000fc60000010002 */
[----:B------:R-:W-:Y:S01]  /*aef0*/  FFMA.FTZ R83, R14, R40, R83 ;  /* 0x000000280e537223 */ /* 0x000fe20000010053 */
[----:B------:R-:W-:-:S03]  /*af00*/  FMUL.FTZ R82, R62, -1.4426950216293334961 ;  /* 0xbfb8aa3b3e527820 */ /* 0x000fc60000410000 */
[----:B------:R-:W-:-:S03]  /*af10*/  FFMA.FTZ R83, R12, R11, R83 ;  /* 0x0000000b0c537223 */ /* 0x000fc60000010053 */
[----:B------:R-:W0:Y:S01]  /*af20*/  MUFU.EX2 R82, R82 ;  /* 0x0000005200527308 */ /* 0x000e220000000800 */
[----:B------:R-:W-:-:S04]  /*af30*/  FFMA.FTZ R83, R44, R45, R83 ;  /* 0x0000002d2c537223 */ /* 0x000fc80000010053 */
[----:B------:R-:W-:-:S04]  /*af40*/  FFMA.FTZ R83, R64, R47, R83 ;  /* 0x0000002f40537223 */ /* 0x000fc80000010053 */
[----:B------:R-:W-:-:S04]  /*af50*/  FFMA.FTZ R83, R58, R49, R83 ;  /* 0x000000313a537223 */ /* 0x000fc80000010053 */
[----:B------:R-:W-:Y:S01]  /*af60*/  FFMA.FTZ R83, R50, R51, R83 ;  /* 0x0000003332537223 */ /* 0x000fe20000010053 */
[----:B0-----:R-:W-:-:S03]  /*af70*/  FADD.FTZ R87, R82, 1 ;  /* 0x3f80000052577421 */ /* 0x001fc60000010000 */
[----:B------:R-:W-:-:S03]  /*af80*/  FFMA.FTZ R83, R80, R63, R83 ;  /* 0x0000003f50537223 */ /* 0x000fc60000010053 */
        /* <DEDUP_REMOVED lines=18> */
[----:B------:R-:W-:Y:S01]  /*b0b0*/  FMUL.FTZ R57, R5, R30 ;  /* 0x0000001e05397220 */ /* 0x000fe20000410000 */
[----:B------:R-:W-:Y:S01]  /*b0c0*/  FADD.FTZ R92, R92, R85 ;  /* 0x000000555c5c7221 */ /* 0x000fe20000010000 */
[----:B------:R-:W-:Y:S02]  /*b0d0*/  FADD.FTZ R82, R81, R30 ;  /* 0x0000001e51527221 */ /* 0x000fe40000010000 */
[----:B------:R-:W-:Y:S01]  /*b0e0*/  FFMA.FTZ R94, R96, R57, R94 ;  /* 0x00000039605e7223 */ /* 0x000fe2000001005e */
[----:B------:R-:W-:Y:S01]  /*b0f0*/  FADD.FTZ R92, R57, R92 ;  /* 0x0000005c395c7221 */ /* 0x000fe20000010000 */
[----:B------:R-:W-:Y:S01]  /*b100*/  FMUL.FTZ R57, R5, R59 ;  /* 0x0000003b05397220 */ /* 0x000fe20000410000 */
[----:B------:R-:W-:Y:S01]  /*b110*/  FADD.FTZ R59, R82, R59 ;  /* 0x0000003b523b7221 */ /* 0x000fe20000010000 */
[----:B------:R-:W-:Y:S01]  /*b120*/  FFMA.FTZ R94, R61, R29, R94 ;  /* 0x0000001d3d5e7223 */ /* 0x000fe2000001005e */
[----:B------:R-:W-:Y:S01]  /*b130*/  FADD.FTZ R92, R92, R29 ;  /* 0x0000001d5c5c7221 */ /* 0x000fe20000010000 */
[C---:B------:R-:W-:Y:S01]  /*b140*/  FMUL.FTZ R29, R4.reuse, R27 ;  /* 0x0000001b041d7220 */ /* 0x040fe20000410000 */
[----:B------:R-:W-:Y:S01]  /*b150*/  FMUL.FTZ R27, R4, R25 ;  /* 0x00000019041b7220 */ /* 0x000fe20000410000 */
[----:B------:R-:W-:Y:S01]  /*b160*/  FFMA.FTZ R94, R56, R57, R94 ;  /* 0x00000039385e7223 */ /* 0x000fe2000001005e */
[----:B------:R-:W-:Y:S01]  /*b170*/  FADD.FTZ R92, R57, R92 ;  /* 0x0000005c395c7221 */ /* 0x000fe20000010000 */
[----:B------:R-:W-:Y:S01]  /*b180*/  FADD.FTZ R59, R59, R60 ;  /* 0x0000003c3b3b7221 */ /* 0x000fe20000010000 */
[----:B------:R-:W-:Y:S01]  /*b190*/  FADD.FTZ R25, R86, R25 ;  /* 0x0000001956197221 */ /* 0x000fe20000010000 */
[----:B------:R-:W-:Y:S01]  /*b1a0*/  FFMA.FTZ R94, R7, R29, R94 ;  /* 0x0000001d075e7223 */ /* 0x000fe2000001005e */
[----:B------:R-:W-:Y:S01]  /*b1b0*/  FMUL.FTZ R7, R5, R60 ;  /* 0x0000003c05077220 */ /* 0x000fe20000410000 */
[----:B------:R-:W-:Y:S01]  /*b1c0*/  FADD.FTZ R92, R92, R29 ;  /* 0x0000001d5c5c7221 */ /* 0x000fe20000010000 */
[----:B------:R-:W-:-:S02]  /*b1d0*/  FADD.FTZ R25, R25, R24 ;  /* 0x0000001819197221 */ /* 0x000fc40000010000 */
[----:B------:R-:W-:Y:S01]  /*b1e0*/  FFMA.FTZ R94, R28, R7, R94 ;  /* 0x000000071c5e7223 */ /* 0x000fe2000001005e */
        /* <DEDUP_REMOVED lines=92> */
[-C--:B------:R-:W-:Y:S01]  /*b7b0*/  FMUL.FTZ R9, R4, R32.reuse ;  /* 0x0000002004097220 */ /* 0x080fe20000410000 */
[----:B------:R-:W-:Y:S01]  /*b7c0*/  FADD.FTZ R40, R40, R49 ;  /* 0x0000003128287221 */ /* 0x000fe20000010000 */
[----:B------:R-:W-:Y:S01]  /*b7d0*/  FFMA.FTZ R94, R58, R7, R94 ;  /* 0x000000073a5e7223 */ /* 0x000fe2000001005e */
[----:B------:R-:W-:Y:S01]  /*b7e0*/  FADD.FTZ R92, R7, R92 ;  /* 0x0000005c075c7221 */ /* 0x000fe20000010000 */
[----:B------:R-:W-:Y:S01]  /*b7f0*/  FFMA.FTZ R7, R73, R32, R84 ;  /* 0x0000002049077223 */ /* 0x000fe20000010054 */
[----:B------:R-:W-:Y:S01]  /*b800*/  FADD.FTZ R13, R13, R32 ;  /* 0x000000200d0d7221 */ /* 0x000fe20000010000 */
[----:B------:R-:W-:Y:S01]  /*b810*/  FFMA.FTZ R94, R73, R9, R94 ;  /* 0x00000009495e7223 */ /* 0x000fe2000001005e */
[----:B------:R-:W-:Y:S01]  /*b820*/  FADD.FTZ R92, R92, R9 ;  /* 0x000000095c5c7221 */ /* 0x000fe20000010000 */
[-C--:B------:R-:W-:Y:S01]  /*b830*/  FMUL.FTZ R9, R4, R54.reuse ;  /* 0x0000003604097220 */ /* 0x080fe20000410000 */
[----:B------:R-:W-:Y:S01]  /*b840*/  FFMA.FTZ R8, R31, R54, R7 ;  /* 0x000000361f087223 */ /* 0x000fe20000010007 */
[----:B------:R-:W-:Y:S01]  /*b850*/  FFMA.FTZ R94, R50, R11, R94 ;  /* 0x0000000b325e7223 */ /* 0x000fe2000001005e */
[----:B------:R-:W-:Y:S01]  /*b860*/  FADD.FTZ R92, R11, R92 ;  /* 0x0000005c0b5c7221 */ /* 0x000fe20000010000 */
[----:B------:R-:W-:Y:S01]  /*b870*/  FMUL.FTZ R11, R5, R63 ;  /* 0x0000003f050b7220 */ /* 0x000fe20000410000 */
[----:B------:R-:W-:Y:S01]  /*b880*/  FMUL.FTZ R7, R4, R77 ;  /* 0x0000004d04077220 */ /* 0x000fe20000410000 */
[----:B------:R-:W-:Y:S01]  /*b890*/  FFMA.FTZ R15, R31, R9, R94 ;  /* 0x000000091f0f7223 */ /* 0x000fe2000001005e */
[----:B------:R-:W-:Y:S01]  /*b8a0*/  FADD.FTZ R92, R92, R9 ;  /* 0x000000095c5c7221 */ /* 0x000fe20000010000 */
[----:B------:R-:W-:Y:S01]  /*b8b0*/  FADD.FTZ R40, R40, R51 ;  /* 0x0000003328287221 */ /* 0x000fe20000010000 */
[----:B------:R-:W-:Y:S01]  /*b8c0*/  FADD.FTZ R10, R13, R54 ;  /* 0x000000360d0a7221 */ /* 0x000fe20000010000 */
[----:B------:R-:W-:Y:S01]  /*b8d0*/  FFMA.FTZ R6, R80, R11, R15 ;  /* 0x0000000b50067223 */ /* 0x000fe2000001000f */
[----:B------:R-:W-:Y:S01]  /*b8e0*/  FADD.FTZ R92, R11, R92 ;  /* 0x0000005c0b5c7221 */ /* 0x000fe20000010000 */
[----:B------:R-:W-:Y:S01]  /*b8f0*/  FMUL.FTZ R15, R5, R53 ;  /* 0x00000035050f7220 */ /* 0x000fe20000410000 */
[----:B------:R-:W-:Y:S01]  /*b900*/  FADD.FTZ R40, R40, R63 ;  /* 0x0000003f28287221 */ /* 0x000fe20000010000 */
[C---:B------:R-:W-:Y:S01]  /*b910*/  FFMA.FTZ R9, R43.reuse, R7, R6 ;  /* 0x000000072b097223 */ /* 0x040fe20000010006 */
[----:B------:R-:W-:Y:S01]  /*b920*/  FADD.FTZ R92, R92, R7 ;  /* 0x000000075c5c7221 */ /* 0x000fe20000010000 */
[----:B------:R-:W-:Y:S01]  /*b930*/  FFMA.FTZ R8, R43, R77, R8 ;  /* 0x0000004d2b087223 */ /* 0x000fe20000010008 */
[----:B------:R-:W-:Y:S01]  /*b940*/  FADD.FTZ R10, R10, R77 ;  /* 0x0000004d0a0a7221 */ /* 0x000fe20000010000 */
[C---:B------:R-:W-:Y:S01]  /*b950*/  FFMA.FTZ R12, R62.reuse, R15, R9 ;  /* 0x0000000f3e0c7223 */ /* 0x040fe20000010009 */
[----:B------:R-:W-:Y:S01]  /*b960*/  FADD.FTZ R15, R15, R92 ;  /* 0x0000005c0f0f7221 */ /* 0x000fe20000010000 */
[----:B------:R-:W-:Y:S01]  /*b970*/  FFMA.FTZ R9, R62, R53, R83 ;  /* 0x000000353e097223 */ /* 0x000fe20000010053 */
[----:B------:R-:W-:-:S07]  /*b980*/  FADD.FTZ R11, R40, R53 ;  /* 0x00000035280b7221 */ /* 0x000fce0000010000 */
.L_x_739:
        /* <DEDUP_REMOVED lines=30> */
[----:B------:R-:W-:Y:S01]  /*bb70*/  ISETP.GT.U32.AND P3, PT, R7, 0x37, PT ;  /* 0x000000370700780c */ /* 0x000fe20003f64070 */
        /* <DEDUP_REMOVED lines=17> */
.L_x_741:
[----:B------:R-:W-:Y:S05]  /*bc90*/  BSYNC.RECONVERGENT B0 ;  /* 0x0000000000007941 */ /* 0x000fea0003800200 */
.L_x_740:
[----:B------:R-:W-:Y:S06]  /*bca0*/  BAR.SYNC.DEFER_BLOCKING 0x0 ;  /* 0x0000000000007b1d */ /* 0x000fec0000010000 */
[----:B------:R-:W-:Y:S04]  /*bcb0*/  BSSY.RECONVERGENT B0, `(.L_x_742) ;  /* 0x0000024000007945 */ /* 0x000fe80003800200 */
[----:B------:R-:W-:Y:S05]  /*bcc0*/  @P0 BRA `(.L_x_743) ;  /* 0x0000000000880947 */ /* 0x000fea0003800000 */
[----:B------:R-:W-:-:S09]  /*bcd0*/  ULEA UR5, UR7, UR6, 0x18 ;  /* 0x0000000607057291 */ /* 0x000fd2000f8ec0ff */
[----:B------:R-:W4:Y:S04]  /*bce0*/  LDS.64 R20, [UR5+0x18] ;  /* 0x00001805ff147984 */ /* 0x000f280008000a00 */
[----:B------:R-:W5:Y:S04]  /*bcf0*/  LDS.128 R28, [UR5+0x20] ;  /* 0x00002005ff1c7984 */ /* 0x000f680008000c00 */
[----:B------:R-:W5:Y:S04]  /*bd00*/  LDS.128 R32, [UR5+0x30] ;  /* 0x00003005ff207984 */ /* 0x000f680008000c00 */
[----:B------:R-:W5:Y:S04]  /*bd10*/  LDS.128 R40, [UR5+0x40] ;  /* 0x00004005ff287984 */ /* 0x000f680008000c00 */
[----:B------:R-:W5:Y:S04]  /*bd20*/  LDS.128 R16, [UR5+0x50] ;  /* 0x00005005ff107984 */ /* 0x000f680008000c00 */
[----:B-123--:R-:W1:Y:S01]  /*bd30*/  LDS.128 R12, [UR5+0x60] ;  /* 0x00006005ff0c7984 */ /* 0x00ee620008000c00 */
[----:B----4-:R-:W-:Y:S01]  /*bd40*/  FADD.FTZ R25, R22, R20 ;  /* 0x0000001416197221 */ /* 0x010fe20000010000 */
[----:B------:R-:W-:-:S02]  /*bd50*/  FADD.FTZ R24, R23, R21 ;  /* 0x0000001517187221 */ /* 0x000fc40000010000 */
[----:B0-----:R-:W0:Y:S01]  /*bd60*/  LDS.128 R20, [UR5+0x70] ;  /* 0x00007005ff147984 */ /* 0x001e220008000c00 */
[----:B-----5:R-:W-:Y:S01]  /*bd70*/  FADD.FTZ R25, R25, R28 ;  /* 0x0000001c19197221 */ /* 0x020fe20000010000 */
        /* <DEDUP_REMOVED lines=23> */
.L_x_743:
[----:B------:R-:W-:Y:S05]  /*bef0*/  BSYNC.RECONVERGENT B0 ;  /* 0x0000000000007941 */ /* 0x000fea0003800200 */
.L_x_742:
[----:B------:R-:W-:Y:S06]  /*bf00*/  BAR.SYNC.DEFER_BLOCKING 0x0 ;  /* 0x0000000000007b1d */ /* 0x000fec0000010000 */
[----:B------:R-:W-:Y:S04]  /*bf10*/  BSSY.RECONVERGENT B0, `(.L_x_744) ;  /* 0x0000025000007945 */ /* 0x000fe80003800200 */
[----:B------:R-:W-:Y:S05]  /*bf20*/  @P3 BRA `(.L_x_745) ;  /* 0x00000000008c3947 */ /* 0x000fea0003800000 */
[----:B------:R-:W4:Y:S04]  /*bf30*/  LDS.128 R32, [R6+0x380] ;  /* 0x0003800006207984 */ /* 0x000f280000000c00 */
[----:B------:R-:W5:Y:S04]  /*bf40*/  LDS.128 R40, [R6+0x700] ;  /* 0x0007000006287984 */ /* 0x000f680000000c00 */
[----:B------:R-:W5:Y:S04]  /*bf50*/  LDS.128 R44, [R6+0xa80] ;  /* 0x000a8000062c7984 */ /* 0x000f680000000c00 */
[----:B------:R-:W5:Y:S04]  /*bf60*/  LDS.128 R24, [R6+0xe00] ;  /* 0x000e000006187984 */ /* 0x000f680000000c00 */
[----:B------:R-:W5:Y:S04]  /*bf70*/  LDS.128 R16, [R6+0x1180] ;  /* 0x0011800006107984 */ /* 0x000f680000000c00 */
[----:B-123--:R-:W1:Y:S04]  /*bf80*/  LDS.128 R12, [R6+0x1500] ;  /* 0x00150000060c7984 */ /* 0x00ee680000000c00 */
[----:B------:R2:W3:Y:S01]  /*bf90*/  LDS.128 R28, [R6+0x1880] ;  /* 0x00188000061c7984 */ /* 0x0004e20000000c00 */
[----:B----4-:R-:W-:Y:S01]  /*bfa0*/  FADD.FTZ R21, R8, R32 ;  /* 0x0000002008157221 */ /* 0x010fe20000010000 */
[----:B0-----:R-:W-:Y:S01]  /*bfb0*/  FADD.FTZ R8, R9, R33 ;  /* 0x0000002109087221 */ /* 0x001fe20000010000 */
[----:B------:R-:W-:Y:S01]  /*bfc0*/  FADD.FTZ R9, R10, R34 ;  /* 0x000000220a097221 */ /* 0x000fe20000010000 */
[----:B------:R-:W-:Y:S01]  /*bfd0*/  FADD.FTZ R10, R11, R35 ;  /* 0x000000230b0a7221 */ /* 0x000fe20000010000 */
[----:B-----5:R-:W-:Y:S01]  /*bfe0*/  FADD.FTZ R21, R21, R40 ;  /* 0x0000002815157221 */ /* 0x020fe20000010000 */
        /* <DEDUP_REMOVED lines=16> */
[----:B--2---:R-:W-:Y:S01]  /*c0f0*/  FADD.FTZ R6, R8, R13 ;  /* 0x0000000d08067221 */ /* 0x004fe20000010000 */
[----:B------:R-:W-:Y:S01]  /*c100*/  FADD.FTZ R11, R9, R14 ;  /* 0x0000000e090b7221 */ /* 0x000fe20000010000 */
[----:B------:R-:W-:Y:S01]  /*c110*/  FADD.FTZ R12, R10, R15 ;  /* 0x0000000f0a0c7221 */ /* 0x000fe20000010000 */
[----:B---3--:R-:W-:Y:S01]  /*c120*/  FADD.FTZ R8, R21, R28 ;  /* 0x0000001c15087221 */ /* 0x008fe20000010000 */
[----:B------:R-:W-:Y:S01]  /*c130*/  FADD.FTZ R9, R6, R29 ;  /* 0x0000001d06097221 */ /* 0x000fe20000010000 */
[----:B------:R-:W-:Y:S01]  /*c140*/  FADD.FTZ R10, R11, R30 ;  /* 0x0000001e0b0a7221 */ /* 0x000fe20000010000 */
[----:B------:R-:W-:-:S07]  /*c150*/  FADD.FTZ R11, R12, R31 ;  /* 0x0000001f0c0b7221 */ /* 0x000fce0000010000 */
.L_x_745:
[----:B------:R-:W-:Y:S05]  /*c160*/  BSYNC.RECONVERGENT B0 ;  /* 0x0000000000007941 */ /* 0x000fea0003800200 */
.L_x_744:
[----:B------:R-:W-:Y:S04]  /*c170*/  BSSY.RECONVERGENT B0, `(.L_x_746) ;  /* 0x000001e000007945 */ /* 0x000fe80003800200 */
[----:B------:R-:W-:Y:S05]  /*c180*/  @P3 BRA `(.L_x_747) ;  /* 0x0000000000703947 */ /* 0x000fea0003800000 */
[----:B------:R-:W3:Y:S01]  /*c190*/  LDC.64 R26, c[0x0][0x3f8] ;  /* 0x0000fe00ff1a7b82 */ /* 0x000ee20000000a00 */
[----:B0-----:R-:W-:-:S05]  /*c1a0*/  MOV R6, UR13 ;  /* 0x0000000d00067c02 */ /* 0x001fca0008000f00 */
[----:B------:R-:W-:Y:S02]  /*c1b0*/  IMAD R19, R6, 0x38, R7 ;  /* 0x0000003806137824 */ /* 0x000fe400078e0207 */
[----:B-12---:R-:W0:Y:S01]  /*c1c0*/  LDC.64 R12, c[0x0][0x3d8] ;  /* 0x0000f600ff0c7b82 */ /* 0x006e220000000a00 */
[----:B---3--:R-:W-:Y:S01]  /*c1d0*/  IMAD.WIDE.U32 R14, R26, 0x3, RZ ;  /* 0x000000031a0e7825 */ /* 0x008fe200078e00ff */
[C---:B------:R-:W-:Y:S02]  /*c1e0*/  LEA R17, R27.reuse, R27, 0x1 ;  /* 0x0000001b1b117211 */ /* 0x040fe400078e08ff */
[----:B------:R-:W-:Y:S02]  /*c1f0*/  LEA.HI R25, P1, R27, R26, RZ, 0x1 ;  /* 0x0000001a1b197211 */ /* 0x000fe400078308ff */
[----:B------:R-:W-:Y:S02]  /*c200*/  IADD3 R17, PT, PT, R15, R17, RZ ;  /* 0x000000110f117210 */ /* 0x000fe40007ffe0ff */
[----:B------:R-:W-:Y:S01]  /*c210*/  IADD3.X R6, PT, PT, RZ, R27, RZ, P1, !PT ;  /* 0x0000001bff067210 */ /* 0x000fe20000ffe4ff */
[----:B0-----:R-:W-:Y:S01]  /*c220*/  IMAD.WIDE R12, R19, 0x4, R12 ;  /* 0x00000004130c7825 */ /* 0x001fe200078e020c */
        /* <DEDUP_REMOVED lines=18> */
.L_x_747:
[----:B------:R-:W-:Y:S05]  /*c350*/  BSYNC.RECONVERGENT B0 ;  /* 0x0000000000007941 */ /* 0x000fea0003800200 */
.L_x_746:
        /* <DEDUP_REMOVED lines=13> */
[----:B------:R-:W2:Y:S01]  /*c430*/  LDC.64 R10, c[0x0][0x3c8] ;  /* 0x0000f200ff0a7b82 */ /* 0x000ea20000000a00 */
[----:B------:R-:W-:Y:S02]  /*c440*/  UIADD3 UR7, UPT, UPT, UR6, UR14, URZ ;  /* 0x0000000e06077290 */ /* 0x000fe4000fffe0ff */
[----:B------:R-:W-:Y:S02]  /*c450*/  UIMAD UR13, UR29, UR9, UR14 ;  /* 0x000000091d0d72a4 */ /* 0x000fe4000f8e020e */
[----:B------:R-:W-:Y:S02]  /*c460*/  ULOP3.LUT UP0, UR5, UR4, 0x2, URZ, 0xc0, !UPT ;  /* 0x0000000204057892 */ /* 0x000fe4000f80c0ff */
[----:B-1----:R-:W-:Y:S02]  /*c470*/  MOV R13, UR7 ;  /* 0x00000007000d7c02 */ /* 0x002fe40008000f00 */
[----:B------:R-:W-:Y:S01]  /*c480*/  UIADD3 UR5, UPT, UPT, -UR5, 0x1, URZ ;  /* 0x0000000105057890 */ /* 0x000fe2000fffe1ff */
[----:B---3--:R-:W-:-:S02]  /*c490*/  MOV R15, UR13 ;  /* 0x0000000d000f7c02 */ /* 0x008fc40008000f00 */
[----:B------:R-:W-:Y:S01]  /*c4a0*/  MOV R6, 0xffffffff ;  /* 0xffffffff00067802 */ /* 0x000fe20000000f00 */
[----:B--2---:R-:W-:-:S04]  /*c4b0*/  IMAD.WIDE.U32 R12, R13, 0x4, R10 ;  /* 0x000000040d0c7825 */ /* 0x004fc800078e000a */
        /* <DEDUP_REMOVED lines=12> */
.L_x_751:
[----:B------:R-:W2:Y:S04]  /*c580*/  LDG.E.STRONG.GPU R6, desc[UR10][R12.64] ;  /* 0x0000000a0c067981 */ /* 0x000ea8000c1ef900 */
[----:B--2---:R-:W-:Y:S04]  /*c590*/  CCTL.IVALL ;  /* 0x00000000ff00798f */ /* 0x004fe80002000000 */
[----:B------:R0:W-:Y:S01]  /*c5a0*/  STL [R1], R6 ;  /* 0x0000000601007387 */ /* 0x0001e20000100800 */
[----:B------:R-:W-:-:S13]  /*c5b0*/  ISETP.NE.AND P0, PT, R6, UR5, PT ;  /* 0x0000000506007c0c */ /* 0x000fda000bf05270 */
[----:B0-----:R-:W-:Y:S05]  /*c5c0*/  @P0 BRA `(.L_x_751) ;  /* 0xfffffffc00ec0947 */ /* 0x001fea000383ffff */
.L_x_750:
[----:B------:R-:W-:Y:S05]  /*c5d0*/  BSYNC.RECONVERGENT B0 ;  /* 0x0000000000007941 */ /* 0x000fea0003800200 */
.L_x_749:
        /* <DEDUP_REMOVED lines=15> */
.L_x_753:
        /* <DEDUP_REMOVED lines=10> */
[----:B---3--:R-:W-:Y:S01]  /*c770*/  MOV R15, UR17 ;  /* 0x00000011000f7c02 */ /* 0x008fe20008000f00 */
[----:B------:R-:W-:Y:S01]  /*c780*/  UIADD3 UR27, UPT, UPT, UR5, 0x4, URZ ;  /* 0x00000004051b7890 */ /* 0x000fe2000fffe0ff */
[----:B------:R-:W-:Y:S02]  /*c790*/  MOV R17, UR13 ;  /* 0x0000000d00117c02 */ /* 0x000fe40008000f00 */
[C---:B0-----:R-:W-:Y:S01]  /*c7a0*/  ISETP.NE.AND P0, PT, R6.reuse, UR24, PT ;  /* 0x0000001806007c0c */ /* 0x041fe2000bf05270 */
[----:B------:R-:W-:Y:S01]  /*c7b0*/  UIADD3 UR24, UPT, UPT, UR5, 0x5, URZ ;  /* 0x0000000505187890 */ /* 0x000fe2000fffe0ff */
[----:B------:R-:W-:Y:S01]  /*c7c0*/  ISETP.NE.AND P4, PT, R6, UR25, PT ;  /* 0x0000001906007c0c */ /* 0x000fe2000bf85270 */
[----:B------:R-:W-:Y:S01]  /*c7d0*/  UIADD3 UR25, UPT, UPT, UR5, 0x6, URZ ;  /* 0x0000000605197890 */ /* 0x000fe2000fffe0ff */
[----:B------:R-:W-:-:S02]  /*c7e0*/  ISETP.NE.OR P0, PT, R7, RZ, !P0 ;  /* 0x000000ff0700720c */ /* 0x000fc40004705670 */
[C---:B------:R-:W-:Y:S01]  /*c7f0*/  ISETP.NE.AND P3, PT, R6.reuse, UR26, PT ;  /* 0x0000001a06007c0c */ /* 0x040fe2000bf65270 */
[----:B------:R-:W-:Y:S01]  /*c800*/  UIADD3 UR26, UPT, UPT, UR5, 0x7, URZ ;  /* 0x00000007051a7890 */ /* 0x000fe2000fffe0ff */
[C---:B------:R-:W-:Y:S02]  /*c810*/  ISETP.NE.OR P4, PT, R7.reuse, RZ, !P4 ;  /* 0x000000ff0700720c */ /* 0x040fe40006785670 */
[C---:B------:R-:W-:Y:S02]  /*c820*/  ISETP.NE.AND P2, PT, R6.reuse, UR27, PT ;  /* 0x0000001b06007c0c */ /* 0x040fe4000bf45270 */
[C---:B------:R-:W-:Y:S02]  /*c830*/  ISETP.NE.OR P3, PT, R7.reuse, RZ, !P3 ;  /* 0x000000ff0700720c */ /* 0x040fe40005f65670 */
[----:B------:R-:W-:Y:S02]  /*c840*/  ISETP.NE.OR P2, PT, R7, RZ, !P2 ;  /* 0x000000ff0700720c */ /* 0x000fe40005745670 */
[----:B------:R-:W-:-:S02]  /*c850*/  ISETP.NE.AND P6, PT, R6, UR25, PT ;  /* 0x0000001906007c0c */ /* 0x000fc4000bfc5270 */
[----:B------:R-:W-:-:S03]  /*c860*/  ISETP.NE.AND P5, PT, R6, UR26, PT ;  /* 0x0000001a06007c0c */ /* 0x000fc6000bfa5270 */
[----:B--2---:R-:W-:Y:S01]  /*c870*/  @!P4 IMAD.WIDE.U32 R12, R13, 0x8, R8 ;  /* 0x000000080d0cc825 */ /* 0x004fe200078e0008 */
[----:B------:R-:W-:-:S03]  /*c880*/  ISETP.NE.OR P6, PT, R7, RZ, !P6 ;  /* 0x000000ff0700720c */ /* 0x000fc600077c5670 */
[--C-:B------:R-:W-:Y:S01]  /*c890*/  @!P3 IMAD.WIDE.U32 R14, R15, 0x8, R8.reuse ;  /* 0x000000080f0eb825 */ /* 0x100fe200078e0008 */
[----:B------:R0:W2:Y:S01]  /*c8a0*/  @!P4 LDG.E.64 R24, desc[UR10][R12.64] ;  /* 0x0000000a0c18c981 */ /* 0x0000a2000c1e1b00 */
[----:B------:R-:W-:Y:S02]  /*c8b0*/  MOV R19, UR21 ;  /* 0x0000001500137c02 */ /* 0x000fe40008000f00 */
[----:B------:R-:W-:Y:S01]  /*c8c0*/  ISETP.NE.OR P5, PT, R7, RZ, !P5 ;  /* 0x000000ff0700720c */ /* 0x000fe20006fa5670 */
[--C-:B------:R-:W-:Y:S01]  /*c8d0*/  @!P2 IMAD.WIDE.U32 R16, R17, 0x8, R8.reuse ;  /* 0x000000081110a825 */ /* 0x100fe200078e0008 */
[----:B------:R-:W3:Y:S01]  /*c8e0*/  @!P3 LDG.E.64 R14, desc[UR10][R14.64] ;  /* 0x0000000a0e0eb981 */ /* 0x000ee2000c1e1b00 */
[----:B------:R-:W-:Y:S02]  /*c8f0*/  MOV R27, UR19 ;  /* 0x00000013001b7c02 */ /* 0x000fe40008000f00 */
[----:B------:R-:W-:Y:S02]  /*c900*/  MOV R29, UR20 ;  /* 0x00000014001d7c02 */ /* 0x000fe40008000f00 */
[----:B------:R-:W5:Y:S06]  /*c910*/  @!P2 LDG.E.64 R16, desc[UR10][R16.64] ;  /* 0x0000000a1010a981 */ /* 0x000f6c000c1e1b00 */
[----:B0-----:R-:W-:-:S06]  /*c920*/  @!P5 IMAD.WIDE.U32 R12, R29, 0x8, R8 ;  /* 0x000000081d0cd825 */ /* 0x001fcc00078e0008 */
[----:B------:R-:W5:Y:S01]  /*c930*/  @!P5 LDG.E.64 R12, desc[UR10][R12.64] ;  /* 0x0000000a0c0cd981 */ /* 0x000f62000c1e1b00 */
        /* <DEDUP_REMOVED lines=9> */
[----:B------:R-:W5:Y:S04]  /*c9d0*/  @!P1 LDG.E.64 R18, desc[UR10][R18.64] ;  /* 0x0000000a12129981 */ /* 0x000f68000c1e1b00 */
[----:B------:R-:W5:Y:S01]  /*c9e0*/  @!P6 LDG.E.64 R10, desc[UR10][R10.64] ;  /* 0x0000000a0a0ae981 */ /* 0x000f62000c1e1b00 */
        /* <DEDUP_REMOVED lines=13> */
[----:B--2---:R-:W-:Y:S01]  /*cac0*/  @!P4 FADD.FTZ R22, R22, R24 ;  /* 0x000000181616c221 */ /* 0x004fe20000010000 */
[----:B------:R-:W-:-:S03]  /*cad0*/  @!P4 FADD.FTZ R23, R23, R25 ;  /* 0x000000191717c221 */ /* 0x000fc60000010000 */
[----:B---3--:R-:W-:Y:S01]  /*cae0*/  @!P3 FADD.FTZ R22, R22, R14 ;  /* 0x0000000e1616b221 */ /* 0x008fe20000010000 */
[----:B------:R-:W-:-:S03]  /*caf0*/  @!P3 FADD.FTZ R23, R23, R15 ;  /* 0x0000000f1717b221 */ /* 0x000fc60000010000 */
[----:B-----5:R-:W-:Y:S01]  /*cb00*/  @!P2 FADD.FTZ R22, R22, R16 ;  /* 0x000000101616a221 */ /* 0x020fe20000010000 */
        /* <DEDUP_REMOVED lines=9> */
.L_x_752:
        /* <DEDUP_REMOVED lines=35> */
[----:B---3--:R-:W-:-:S04]  /*cdd0*/  MOV R15, UR7 ;  /* 0x00000007000f7c02 */ /* 0x008fc80008000f00 */
[----:B------:R-:W3:Y:S01]  /*cde0*/  @!P0 LDG.E.64 R10, desc[UR10][R10.64] ;  /* 0x0000000a0a0a8981 */ /* 0x000ee2000c1e1b00 */
[----:B------:R-:W-:-:S04]  /*cdf0*/  @!P2 IMAD.WIDE.U32 R14, R15, 0x8, R8 ;  /* 0x000000080f0ea825 */ /* 0x000fc800078e0008 */
[----:B------:R-:W-:Y:S02]  /*ce00*/  @!P3 IMAD.WIDE.U32 R16, R17, 0x8, R8 ;  /* 0x000000081110b825 */ /* 0x000fe400078e0008 */
[----:B------:R-:W4:Y:S04]  /*ce10*/  @!P2 LDG.E.64 R14, desc[UR10][R14.64] ;  /* 0x0000000a0e0ea981 */ /* 0x000f28000c1e1b00 */
[----:B------:R-:W5:Y:S01]  /*ce20*/  @!P3 LDG.E.64 R16, desc[UR10][R16.64] ;  /* 0x0000000a1010b981 */ /* 0x000f62000c1e1b00 */
        /* <DEDUP_REMOVED lines=9> */
[----:B-----5:R-:W-:Y:S01]  /*cec0*/  @!P3 FADD.FTZ R22, R22, R16 ;  /* 0x000000101616b221 */ /* 0x020fe20000010000 */
[----:B------:R-:W-:-:S07]  /*ced0*/  @!P3 FADD.FTZ R23, R23, R17 ;  /* 0x000000111717b221 */ /* 0x000fce0000010000 */
.L_x_754:
[----:B------:R-:W-:Y:S05]  /*cee0*/  BRA.U !UP0, `(.L_x_748) ;  /* 0x00000001089c7547 */ /* 0x000fea000b800000 */
[----:B------:R-:W0:Y:S01]  /*cef0*/  S2R R14, SR_CTAID.X ;  /* 0x00000000000e7919 */ /* 0x000e220000002500 */
[----:B------:R-:W-:Y:S02]  /*cf00*/  UISETP.NE.AND UP0, UPT, UR18, 0x1, UPT ;  /* 0x000000011200788c */ /* 0x000fe4000bf05270 */
[----:B------:R-:W-:-:S07]  /*cf10*/  ULOP3.LUT UR6, UR12, 0x1, URZ, 0xc0, !UPT ;  /* 0x000000010c067892 */ /* 0x000fce000f8ec0ff */
[----:B------:R-:W-:Y:S05]  /*cf20*/  BRA.U !UP0, `(.L_x_755) ;  /* 0x0000000108587547 */ /* 0x000fea000b800000 */
[----:B------:R-:W4:Y:S01]  /*cf30*/  S2R R6, SR_CTAID.X ;  /* 0x0000000000067919 */ /* 0x000f220000002500 */
[----:B------:R-:W5:Y:S01]  /*cf40*/  S2R R10, SR_CTAID.Y ;  /* 0x00000000000a7919 */ /* 0x000f620000002600 */
        /* <DEDUP_REMOVED lines=8> */
[----:B-----5:R-:W-:Y:S01]  /*cfd0*/  @!P0 IMAD R11, R11, UR9, R10 ;  /* 0x000000090b0b8c24 */ /* 0x020fe2000f8e020a */
[----:B-1----:R-:W-:-:S03]  /*cfe0*/  MOV R13, UR5 ;  /* 0x00000005000d7c02 */ /* 0x002fc60008000f00 */
[----:B------:R-:W-:-:S04]  /*cff0*/  @!P0 IMAD.WIDE.U32 R10, R11, 0x8, R8 ;  /* 0x000000080b0a8825 */ /* 0x000fc800078e0008 */
[----:B--2---:R-:W-:Y:S02]  /*d000*/  @!P1 IMAD.WIDE.U32 R12, R13, 0x8, R8 ;  /* 0x000000080d0c9825 */ /* 0x004fe400078e0008 */
[----:B------:R-:W2:Y:S04]  /*d010*/  @!P0 LDG.E.64 R10, desc[UR10][R10.64] ;  /* 0x0000000a0a0a8981 */ /* 0x000ea8000c1e1b00 */
[----:B------:R-:W4:Y:S01]  /*d020*/  @!P1 LDG.E.64 R12, desc[UR10][R12.64] ;  /* 0x0000000a0c0c9981 */ /* 0x000f22000c1e1b00 */
[----:B------:R-:W-:-:S04]  /*d030*/  IADD3 R6, PT, PT, R6, 0x2, RZ ;  /* 0x0000000206067810 */ /* 0x000fc80007ffe0ff */
[----:B------:R-:W-:Y:S01]  /*d040*/  R2UR UR5, R6 ;  /* 0x00000000060572ca */ /* 0x000fe200000e0000 */
[----:B----4-:R-:W-:Y:S01]  /*d050*/  @!P1 FADD.FTZ R22, R22, R12 ;  /* 0x0000000c16169221 */ /* 0x010fe20000010000 */
[----:B------:R-:W-:-:S03]  /*d060*/  @!P1 FADD.FTZ R23, R23, R13 ;  /* 0x0000000d17179221 */ /* 0x000fc60000010000 */
[----:B--2---:R-:W-:Y:S01]  /*d070*/  @!P0 FADD.FTZ R22, R22, R10 ;  /* 0x0000000a16168221 */ /* 0x004fe20000010000 */
[----:B------:R-:W-:-:S09]  /*d080*/  @!P0 FADD.FTZ R23, R23, R11 ;  /* 0x0000000b17178221 */ /* 0x000fd20000010000 */
.L_x_755:
        /* <DEDUP_REMOVED lines=12> */
.L_x_756:
[----:B------:R-:W-:Y:S05]  /*d150*/  BSYNC.RECONVERGENT B0 ;  /* 0x0000000000007941 */ /* 0x000fea0003800200 */
.L_x_748:
[----:B------:R-:W5:Y:S01]  /*d160*/  S2UR UR6, SR_CgaCtaId ;  /* 0x00000000000679c3 */ /* 0x000f620000008800 */
[----:B------:R-:W-:Y:S01]  /*d170*/  ISETP.NE.AND P0, PT, R7, RZ, PT ;  /* 0x000000ff0700720c */ /* 0x000fe20003f05270 */
[----:B------:R-:W-:Y:S01]  /*d180*/  UMOV UR5, 0x400 ;  /* 0x0000040000057882 */ /* 0x000fe20000000000 */
[----:B------:R-:W0:Y:S01]  /*d190*/  LDCU.U8 UR12, c[0x0][0x414] ;  /* 0x00008280ff0c77ac */ /* 0x000e220008000000 */
[----:B-1--4-:R-:W-:Y:S01]  /*d1a0*/  HFMA2 R13, -RZ, RZ, 0, 0 ;  /* 0x00000000ff0d7431 */ /* 0x012fe200000001ff */
[----:B------:R-:W1:Y:S01]  /*d1b0*/  LDCU.64 UR20, c[0x0][0x3f8] ;  /* 0x00007f00ff1477ac */ /* 0x000e620008000a00 */
[----:B------:R-:W4:Y:S01]  /*d1c0*/  LDCU.64 UR18, c[0x0][0x400] ;  /* 0x00008000ff1277ac */ /* 0x000f220008000a00 */
[----:B0-----:R-:W-:Y:S02]  /*d1d0*/  UISETP.NE.AND UP0, UPT, UR12, URZ, UPT ;  /* 0x000000ff0c00728c */ /* 0x001fe4000bf05270 */
[----:B-----5:R-:W-:Y:S01]  /*d1e0*/  ULEA UR5, UR6, UR5, 0x18 ;  /* 0x0000000506057291 */ /* 0x020fe2000f8ec0ff */
[----:B------:R-:W0:Y:S03]  /*d1f0*/  LDCU.64 UR6, c[0x0][0x380] ;  /* 0x00007000ff0677ac */ /* 0x000e260008000a00 */
[----:B------:R-:W-:-:S05]  /*d200*/  PLOP3.LUT P2, PT, PT, PT, UP0, 0x80, 0x8 ;  /* 0x000000000008781c */ /* 0x000fca0003f4f008 */
[----:B------:R-:W-:Y:S01]  /*d210*/  @!P0 STS.64 [UR5+0x88], R22 ;  /* 0x00008816ff008988 */ /* 0x000fe20008000a05 */
[----:B------:R-:W-:Y:S06]  /*d220*/  BAR.SYNC.DEFER_BLOCKING 0x0 ;  /* 0x0000000000007b1d */ /* 0x000fec0000010000 */
[----:B------:R-:W5:Y:S01]  /*d230*/  LDS.64 R6, [UR5+0x88] ;  /* 0x00008805ff067984 */ /* 0x000f620008000a00 */
[----:B------:R-:W5:Y:S02]  /*d240*/  LDCU UR5, c[0x0][0x42c] ;  /* 0x00008580ff0577ac */ /* 0x000f640008000800 */
[----:B-----5:R-:W-:Y:S01]  /*d250*/  FMUL.FTZ R10, R6, UR5 ;  /* 0x00000005060a7c20 */ /* 0x020fe20008410000 */
[----:B01--4-:R-:W-:-:S07]  /*d260*/  FMUL.FTZ R11, R7, UR5 ;  /* 0x00000005070b7c20 */ /* 0x013fce0008410000 */
.L_x_762:
[----:B0-----:R-:W-:-:S05]  /*d270*/  LEA R9, R13, UR15, 0x2 ;  /* 0x0000000f0d097c11 */ /* 0x001fca000f8e10ff */
[----:B------:R-:W4:Y:S04]  /*d280*/  LDL.64 R6, [R9+0x10] ;  /* 0x0000100009067983 */ /* 0x000f280000100a00 */
[----:B---3--:R-:W3:Y:S01]  /*d290*/  LDL.64 R14, [R9+0x90] ;  /* 0x00009000090e7983 */ /* 0x008ee20000100a00 */
[----:B------:R-:W-:Y:S01]  /*d2a0*/  BSSY.RECONVERGENT B0, `(.L_x_757) ;  /* 0x000003b000007945 */ /* 0x000fe20003800200 */
[--C-:B----4-:R-:W-:Y:S02]  /*d2b0*/  HADD2.F32 R8, -RZ, R6.reuse.H0_H0 ;  /* 0x20000006ff087230 */ /* 0x110fe40000004100 */
[----:B------:R-:W-:Y:S02]  /*d2c0*/  HADD2.F32 R6, -RZ, R6.H1_H1 ;  /* 0x30000006ff067230 */ /* 0x000fe40000004100 */
[----:B---3--:R-:W-:-:S02]  /*d2d0*/  HADD2.F32 R9, -RZ, R14.H0_H0 ;  /* 0x2000000eff097230 */ /* 0x008fc40000004100 */
[----:B------:R-:W-:Y:S01]  /*d2e0*/  FADD.FTZ R8, R8, -UR28 ;  /* 0x8000001c08087e21 */ /* 0x000fe20008010000 */
[----:B------:R-:W-:Y:S02]  /*d2f0*/  HADD2.F32 R14, -RZ, R14.H1_H1 ;  /* 0x3000000eff0e7230 */ /* 0x000fe40000004100 */
[----:B------:R-:W-:Y:S01]  /*d300*/  FADD.FTZ R6, R6, -UR28 ;  /* 0x8000001c06067e21 */ /* 0x000fe20008010000 */
[----:B------:R-:W-:-:S03]  /*d310*/  FMUL.FTZ R25, R8, UR16 ;  /* 0x0000001008197c20 */ /* 0x000fc60008410000 */
[----:B------:R-:W-:Y:S01]  /*d320*/  FMUL.FTZ R20, R6, UR16 ;  /* 0x0000001006147c20 */ /* 0x000fe20008410000 */
[----:B------:R-:W-:-:S03]  /*d330*/  @P2 FFMA.FTZ R8, R4, R25, R2 ;  /* 0x0000001904082223 */ /* 0x000fc60000010002 */
[----:B------:R-:W-:Y:S01]  /*d340*/  @P2 FFMA.FTZ R6, R5, R20, R3 ;  /* 0x0000001405062223 */ /* 0x000fe20000010003 */
[----:B--2---:R-:W-:-:S03]  /*d350*/  @P2 FMUL.FTZ R12, R8, -1.4426950216293334961 ;  /* 0xbfb8aa3b080c2820 */ /* 0x004fc60000410000 */
[----:B------:R-:W-:-:S03]  /*d360*/  @P2 FMUL.FTZ R17, R6, -1.4426950216293334961 ;  /* 0xbfb8aa3b06112820 */ /* 0x000fc60000410000 */
[----:B------:R-:W0:Y:S08]  /*d370*/  @P2 MUFU.EX2 R12, R12 ;  /* 0x0000000c000c2308 */ /* 0x000e300000000800 */
[----:B------:R-:W1:Y:S01]  /*d380*/  @P2 MUFU.EX2 R17, R17 ;  /* 0x0000001100112308 */ /* 0x000e620000000800 */
[----:B0-----:R-:W-:-:S07]  /*d390*/  @P2 FADD.FTZ R16, R12, 1 ;  /* 0x3f8000000c102421 */ /* 0x001fce0000010000 */
[----:B------:R-:W0:Y:S01]  /*d3a0*/  @P2 MUFU.RCP R16, R16 ;  /* 0x0000001000102308 */ /* 0x000e220000001000 */
[----:B-1----:R-:W-:-:S07]  /*d3b0*/  @P2 FADD.FTZ R18, R17, 1 ;  /* 0x3f80000011122421 */ /* 0x002fce0000010000 */
[----:B------:R-:W1:Y:S01]  /*d3c0*/  @P2 MUFU.RCP R19, R18 ;  /* 0x0000001200132308 */ /* 0x000e620000001000 */
[----:B0-----:R-:W-:-:S04]  /*d3d0*/  @P2 FADD.FTZ R21, -R16, 1 ;  /* 0x3f80000010152421 */ /* 0x001fc80000010100 */
[----:B------:R-:W-:Y:S01]  /*d3e0*/  @P2 FFMA.FTZ R21, R8, R21, 1 ;  /* 0x3f80000008152423 */ /* 0x000fe20000010015 */
[----:B-1----:R-:W-:Y:S01]  /*d3f0*/  @P2 FADD.FTZ R23, -R19, 1 ;  /* 0x3f80000013172421 */ /* 0x002fe20000010100 */
[----:B------:R-:W-:-:S03]  /*d400*/  @P2 FMUL.FTZ R19, R14, R19 ;  /* 0x000000130e132220 */ /* 0x000fc60000410000 */
[----:B------:R-:W-:Y:S01]  /*d410*/  @P2 FFMA.FTZ R8, R6, R23, 1 ;  /* 0x3f80000006082423 */ /* 0x000fe20000010017 */
[----:B------:R-:W-:Y:S01]  /*d420*/  LEA R23, R13, R52, 0x3 ;  /* 0x000000340d177211 */ /* 0x000fe200078e18ff */
[----:B------:R-:W-:Y:S02]  /*d430*/  @P2 FMUL.FTZ R6, R9, R16 ;  /* 0x0000001009062220 */ /* 0x000fe40000410000 */
[----:B------:R-:W-:Y:S01]  /*d440*/  @P2 FMUL.FTZ R14, R19, R8 ;  /* 0x00000008130e2220 */ /* 0x000fe20000410000 */
[C---:B------:R-:W-:Y:S01]  /*d450*/  ISETP.GE.U32.AND P0, PT, R23.reuse, UR18, PT ;  /* 0x0000001217007c0c */ /* 0x040fe2000bf06070 */
[----:B------:R-:W-:Y:S01]  /*d460*/  @P2 FMUL.FTZ R9, R6, R21 ;  /* 0x0000001506092220 */ /* 0x000fe20000410000 */
[----:B------:R-:W-:Y:S01]  /*d470*/  SHF.R.S32.HI R16, RZ, 0x1f, R23 ;  /* 0x0000001fff107819 */ /* 0x000fe20000011417 */
[--C-:B------:R-:W-:Y:S01]  /*d480*/  HADD2.F32 R6, -RZ, R7.reuse.H0_H0 ;  /* 0x20000007ff067230 */ /* 0x100fe20000004100 */
[----:B------:R-:W-:Y:S01]  /*d490*/  IADD3 R27, PT, PT, R23, 0x8, RZ ;  /* 0x00000008171b7810 */ /* 0x000fe20007ffe0ff */
[----:B------:R-:W-:Y:S01]  /*d4a0*/  HADD2.F32 R8, -RZ, R7.H1_H1 ;  /* 0x30000007ff087230 */ /* 0x000fe20000004100 */
[----:B------:R-:W-:Y:S01]  /*d4b0*/  ISETP.GE.AND.EX P0, PT, R16, UR19, PT, P0 ;  /* 0x0000001310007c0c */ /* 0x000fe2000bf06300 */
[----:B------:R-:W-:Y:S01]  /*d4c0*/  FFMA.FTZ R7, R10, R25, R11 ;  /* 0x000000190a077223 */ /* 0x000fe2000001000b */
[----:B------:R-:W-:Y:S01]  /*d4d0*/  FADD.FTZ R12, R6, -UR28 ;  /* 0x8000001c060c7e21 */ /* 0x000fe20008010000 */
[----:B------:R-:W-:Y:S01]  /*d4e0*/  ISETP.GE.U32.AND P1, PT, R27, UR18, PT ;  /* 0x000000121b007c0c */ /* 0x000fe2000bf26070 */
[----:B------:R-:W-:Y:S01]  /*d4f0*/  FADD.FTZ R8, R8, -UR28 ;  /* 0x8000001c08087e21 */ /* 0x000fe20008010000 */
[----:B------:R-:W-:Y:S01]  /*d500*/  SHF.R.S32.HI R22, RZ, 0x1f, R27 ;  /* 0x0000001fff167819 */ /* 0x000fe2000001141b */
[----:B------:R-:W-:Y:S01]  /*d510*/  FFMA.FTZ R6, R10, R20, R11 ;  /* 0x000000140a067223 */ /* 0x000fe2000001000b */
[----:B------:R-:W-:Y:S01]  /*d520*/  FMUL.FTZ R25, R12, UR16 ;  /* 0x000000100c197c20 */ /* 0x000fe20008410000 */
[----:B------:R-:W-:Y:S01]  /*d530*/  ISETP.NE.AND P2, PT, RZ, UR12, PT ;  /* 0x0000000cff007c0c */ /* 0x000fe2000bf45270 */
[----:B------:R-:W-:Y:S01]  /*d540*/  FFMA.FTZ R9, R4, R9, -R7 ;  /* 0x0000000904097223 */ /* 0x000fe20000010807 */
[----:B------:R-:W-:Y:S01]  /*d550*/  ISETP.GE.AND.EX P1, PT, R22, UR19, PT, P1 ;  /* 0x0000001316007c0c */ /* 0x000fe2000bf26310 */
[----:B------:R-:W-:Y:S01]  /*d560*/  FMUL.FTZ R18, R8, UR16 ;  /* 0x0000001008127c20 */ /* 0x000fe20008410000 */
[----:B------:R-:W-:Y:S01]  /*d570*/  FFMA.FTZ R12, R5, R14, -R6 ;  /* 0x0000000e050c7223 */ /* 0x000fe20000010806 */
[----:B------:R-:W-:Y:S10]  /*d580*/  @P0 BRA `(.L_x_758) ;  /* 0x0000000000300947 */ /* 0x000ff40003800000 */
        /* <DEDUP_REMOVED lines=10> */
[----:B------:R-:W-:-:S05]  /*d630*/  F2FP.F16.F32.PACK_AB R7, R12, R19 ;  /* 0x000000130c07723e */ /* 0x000fca00000000ff */
[----:B------:R0:W-:Y:S02]  /*d640*/  STG.E desc[UR10][R8.64], R7 ;  /* 0x0000000708007986 */ /* 0x0001e4000c10190a */
.L_x_758:
[----:B------:R-:W-:Y:S05]  /*d650*/  BSYNC.RECONVERGENT B0 ;  /* 0x0000000000007941 */ /* 0x000fea0003800200 */
.L_x_757:
[--C-:B0-----:R-:W-:Y:S02]  /*d660*/  HADD2.F32 R7, -RZ, R15.reuse.H0_H0 ;  /* 0x2000000fff077230 */ /* 0x101fe40000004100 */
[C-C-:B------:R-:W-:Y:S01]  /*d670*/  FFMA.FTZ R21, R10.reuse, R25, R11.reuse ;  /* 0x000000190a157223 */ /* 0x140fe2000001000b */
[----:B------:R-:W-:Y:S01]  /*d680*/  FFMA.FTZ R20, R10, R18, R11 ;  /* 0x000000120a147223 */ /* 0x000fe2000001000b */
        /* <DEDUP_REMOVED lines=20> */
.L_x_759:
        /* <DEDUP_REMOVED lines=16> */
.L_x_761:
[----:B------:R-:W-:Y:S05]  /*d8d0*/  BSYNC.RECONVERGENT B0 ;  /* 0x0000000000007941 */ /* 0x000fea0003800200 */
.L_x_760:
        /* <DEDUP_REMOVED lines=10> */
.L_x_737:
        /* <DEDUP_REMOVED lines=16> */
.L_x_765:
[----:B------:R-:W-:Y:S05]  /*da80*/  BSYNC.RECONVERGENT B0 ;  /* 0x0000000000007941 */ /* 0x000fea0003800200 */
.L_x_764:
        /* <DEDUP_REMOVED lines=11> */
.L_x_767:
[----:B------:R-:W2:Y:S04]  /*db40*/  LDG.E.STRONG.GPU R5, desc[UR10][R2.64] ;  /* 0x0000000a02057981 */ /* 0x000ea8000c1ef900 */
[----:B--2---:R-:W-:Y:S01]  /*db50*/  CCTL.IVALL ;  /* 0x00000000ff00798f */ /* 0x004fe20002000000 */
[----:B------:R-:W-:Y:S05]  /*db60*/  YIELD ;  /* 0x0000000000007946 */ /* 0x000fea0003800000 */
[----:B------:R-:W-:-:S13]  /*db70*/  ISETP.NE.AND P0, PT, R5, R0, PT ;  /* 0x000000000500720c */ /* 0x000fda0003f05270 */
[----:B------:R-:W-:Y:S05]  /*db80*/  @P0 BRA `(.L_x_767) ;  /* 0xfffffffc00ec0947 */ /* 0x000fea000383ffff */
.L_x_766:
        /* <DEDUP_REMOVED lines=76> */
.L_x_770:
        /* <DEDUP_REMOVED lines=29> */
.L_x_769:
[----:B------:R-:W-:Y:S05]  /*e220*/  BSYNC.RECONVERGENT B0 ;  /* 0x0000000000007941 */ /* 0x000fea0003800200 */
.L_x_768:
        /* <DEDUP_REMOVED lines=10> */
.L_x_771:
        /* <DEDUP_REMOVED lines=82> */
.L_x_772:
        /* <DEDUP_REMOVED lines=9> */
.L_x_4894:


//--------------------- .text._Z35group_norm_nhwc_bwd_one_pass_kernelI11Fp16IOFp32WLi512ELi112ELi448EEv26Group_norm_nhwc_bwd_params --------------------------
	.section	.text._Z35group_norm_nhwc_bwd_one_pass_kernelI11Fp16IOFp32WLi512ELi112ELi448EEv26Group_norm_nhwc_bwd_params,"ax",@progbits
	.align	128
        .global         _Z35group_norm_nhwc_bwd_one_pass_kernelI11Fp16IOFp32WLi512ELi112ELi448EEv26Group_norm_nhwc_bwd_params
        .type           _Z35group_norm_nhwc_bwd_one_pass_kernelI11Fp16IOFp32WLi512ELi112ELi448EEv26Group_norm_nhwc_bwd_params,@function
        .size           _Z35group_norm_nhwc_bwd_one_pass_kernelI11Fp16IOFp32WLi512ELi112ELi448EEv26Group_norm_nhwc_bwd_params,(.L_x_4895 - _Z35group_norm_nhwc_bwd_one_pass_kernelI11Fp16IOFp32WLi512ELi112ELi448EEv26Group_norm_nhwc_bwd_params)
        .other          _Z35group_norm_nhwc_bwd_one_pass_kernelI11Fp16IOFp32WLi512ELi112ELi448EEv26Group_norm_nhwc_bwd_params,@"STO_CUDA_ENTRY STV_DEFAULT"
_Z35group_norm_nhwc_bwd_one_pass_kernelI11Fp16IOFp32WLi512ELi112ELi448EEv26Group_norm_nhwc_bwd_params:
.text._Z35group_norm_nhwc_bwd_one_pass_kernelI11Fp16IOFp32WLi512ELi112ELi448EEv26Group_norm_nhwc_bwd_params:
        /* <DEDUP_REMOVED lines=28> */
.L_x_799:
[----:B------:R-:W2:Y:S01]  /*01c0*/  LDL R8, [R1+0x3e0] ;  /* 0x0003e00001087983 */ /* 0x000ea20000100800 */
[----:B------:R-:W1:Y:S03]  /*01d0*/  LDCU UR14, c[0x0][0x410] ;  /* 0x00008200ff0e77ac */ /* 0x000e660008000800 */
[----:B------:R-:W3:Y:S01]  /*01e0*/  LDL.LU R9, [R1+0x3d0] ;  /* 0x0003d00001097983 */ /* 0x000ee20000300800 */
[----:B------:R-:W-:Y:S01]  /*01f0*/  IABS R7, UR8 ;  /* 0x0000000800077c13 */ /* 0x000fe20008000000 */
[----:B------:R-:W-:Y:S01]  /*0200*/  UMOV UR6, URZ ;  /* 0x000000ff00067c82 */ /* 0x000fe20008000000 */
[----:B------:R-:W4:Y:S01]  /*0210*/  LDCU.128 UR16, c[0x0][0x400] ;  /* 0x00008000ff1077ac */ /* 0x000f220008000c00 */
[----:B-1----:R-:W-:-:S04]  /*0220*/  MOV R5, UR14 ;  /* 0x0000000e00057c02 */ /* 0x002fc80008000f00 */
[----:B------:R-:W-:-:S04]  /*0230*/  IABS R5, R5 ;  /* 0x0000000500057213 */ /* 0x000fc80000000000 */
[----:B------:R-:W-:-:S13]  /*0240*/  R2UR UR13, R5 ;  /* 0x00000000050d72ca */ /* 0x000fda00000e0000 */
[----:B------:R-:W1:Y:S08]  /*0250*/  I2F.RP R5, UR13 ;  /* 0x0000000d00057d06 */ /* 0x000e700008209400 */
[----:B-1----:R-:W1:Y:S02]  /*0260*/  MUFU.RCP R5, R5 ;  /* 0x0000000500057308 */ /* 0x002e640000001000 */
[----:B-1----:R-:W-:-:S06]  /*0270*/  IADD3 R6, PT, PT, R5, 0xffffffe, RZ ;  /* 0x0ffffffe05067810 */ /* 0x002fcc0007ffe0ff */
[----:B------:R-:W1:Y:S01]  /*0280*/  F2I.FTZ.U32.TRUNC.NTZ R6, R6 ;  /* 0x0000000600067305 */ /* 0x000e62000021f000 */
[----:B------:R-:W-:Y:S02]  /*0290*/  R2UR UR9, R7 ;  /* 0x00000000070972ca */ /* 0x000fe400000e0000 */
[----:B-1----:R-:W-:-:S13]  /*02a0*/  R2UR UR7, R6 ;  /* 0x00000000060772ca */ /* 0x002fda00000e0000 */
[----:B------:R-:W-:-:S04]  /*02b0*/  UIADD3 UR5, UPT, UPT, URZ, -UR7, URZ ;  /* 0x80000007ff057290 */ /* 0x000fc8000fffe0ff */
[----:B------:R-:W-:-:S04]  /*02c0*/  UIMAD UR5, UR5, UR13, URZ ;  /* 0x0000000d050572a4 */ /* 0x000fc8000f8e02ff */
[----:B------:R-:W-:-:S04]  /*02d0*/  UIMAD.WIDE.U32 UR6, UR7, UR5, UR6 ;  /* 0x00000005070672a5 */ /* 0x000fc8000f8e0006 */
[----:B------:R-:W-:-:S04]  /*02e0*/  UIMAD.WIDE.U32 UR6, UR7, UR9, URZ ;  /* 0x00000009070672a5 */ /* 0x000fc8000f8e00ff */
[----:B------:R-:W-:-:S04]  /*02f0*/  UIADD3 UR5, UPT, UPT, -UR7, URZ, URZ ;  /* 0x000000ff07057290 */ /* 0x000fc8000fffe1ff */
[----:B------:R-:W-:-:S04]  /*0300*/  UIMAD UR5, UR13, UR5, UR9 ;  /* 0x000000050d0572a4 */ /* 0x000fc8000f8e0209 */
[----:B------:R-:W-:Y:S01]  /*0310*/  UISETP.GT.U32.AND UP2, UPT, UR13, UR5, UPT ;  /* 0x000000050d00728c */ /* 0x000fe2000bf44070 */
[----:B----4-:R-:W-:Y:S01]  /*0320*/  ISETP.GE.U32.AND P0, PT, R4, UR16, PT ;  /* 0x0000001004007c0c */ /* 0x010fe2000bf06070 */
        /* <DEDUP_REMOVED lines=19> */
[----:B0-----:R-:W-:Y:S01]  /*0460*/  SHF.R.S32.HI R15, RZ, 0x1f, R5 ;  /* 0x0000001fff0f7819 */ /* 0x001fe20000011405 */
[----:B------:R-:W1:Y:S02]  /*0470*/  LDCU.U8 UR9, c[0x0][0x414] ;  /* 0x00008280ff0977ac */ /* 0x000e640008000000 */
[----:B------:R-:W-:Y:S02]  /*0480*/  MOV R7, UR5 ;  /* 0x0000000500077c02 */ /* 0x000fe40008000f00 */
[----:B------:R-:W-:Y:S02]  /*0490*/  ISETP.GE.AND.EX P4, PT, R15, UR17, PT, P1 ;  /* 0x000000110f007c0c */ /* 0x000fe4000bf86310 */
[----:B------:R-:W-:-:S04]  /*04a0*/  IADD3 R25, PT, PT, R4, 0x10, RZ ;  /* 0x0000001004197810 */ /* 0x000fc80007ffe0ff */
[----:B------:R-:W-:Y:S02]  /*04b0*/  ISETP.GE.U32.AND P1, PT, R25, UR16, PT ;  /* 0x0000001019007c0c */ /* 0x000fe4000bf26070 */
[----:B------:R-:W-:-:S04]  /*04c0*/  SHF.R.S32.HI R27, RZ, 0x1f, R25 ;  /* 0x0000001fff1b7819 */ /* 0x000fc80000011419 */
[----:B------:R-:W-:Y:S01]  /*04d0*/  ISETP.GE.AND.EX P3, PT, R27, UR17, PT, P1 ;  /* 0x000000111b007c0c */ /* 0x000fe2000bf66310 */
[----:B------:R-:W4:Y:S01]  /*04e0*/  @!P4 LDC.64 R20, c[0x0][0x3f8] ;  /* 0x0000fe00ff14cb82 */ /* 0x000f220000000a00 */
[----:B0-----:R-:W-:Y:S02]  /*04f0*/  LOP3.LUT R0, R0, 0xfeffffff, RZ, 0xc0, !PT ;  /* 0xfeffffff00007812 */ /* 0x001fe400078ec0ff */
[----:B------:R-:W-:Y:S02]  /*0500*/  IADD3 R22, PT, PT, R4, 0x18, RZ ;  /* 0x0000001804167810 */ /* 0x000fe40007ffe0ff */
[----:B------:R-:W-:Y:S02]  /*0510*/  @P4 LOP3.LUT R0, R0, 0x1000000, RZ, 0xfc, !PT ;  /* 0x0100000000004812 */ /* 0x000fe400078efcff */
[----:B------:R-:W-:Y:S01]  /*0520*/  ISETP.GE.U32.AND P1, PT, R22, UR16, PT ;  /* 0x0000001016007c0c */ /* 0x000fe2000bf26070 */
[----:B------:R-:W0:Y:S01]  /*0530*/  @!P4 LDC.64 R62, c[0x0][0x3a0] ;  /* 0x0000e800ff3ecb82 */ /* 0x000e220000000a00 */
[----:B------:R-:W-:-:S02]  /*0540*/  LOP3.LUT R0, R0, 0xff7fffff, RZ, 0xc0, !PT ;  /* 0xff7fffff00007812 */ /* 0x000fc400078ec0ff */
[----:B------:R-:W-:Y:S02]  /*0550*/  SHF.R.S32.HI R17, RZ, 0x1f, R22 ;  /* 0x0000001fff117819 */ /* 0x000fe40000011416 */
[----:B------:R-:W-:Y:S02]  /*0560*/  @P3 LOP3.LUT R0, R0, 0x800000, RZ, 0xfc, !PT ;  /* 0x0080000000003812 */ /* 0x000fe400078efcff */
[----:B------:R-:W-:Y:S01]  /*0570*/  ISETP.GE.AND.EX P6, PT, R17, UR17, PT, P1 ;  /* 0x0000001111007c0c */ /* 0x000fe2000bfc6310 */
[----:B----4-:R-:W-:-:S12]  /*0580*/  @!P4 IMAD R16, R15, R20, RZ ;  /* 0x000000140f10c224 */ /* 0x010fd800078e02ff */
[----:B------:R-:W4:Y:S01]  /*0590*/  @!P6 LDC.64 R54, c[0x0][0x3a0] ;  /* 0x0000e800ff36eb82 */ /* 0x000f220000000a00 */
[----:B--2---:R-:W-:-:S13]  /*05a0*/  ISETP.GE.AND.EX P0, PT, R8, UR17, PT, P0 ;  /* 0x0000001108007c0c */ /* 0x004fda000bf06300 */
[----:B------:R-:W2:Y:S01]  /*05b0*/  @!P0 LDC.64 R10, c[0x0][0x3f8] ;  /* 0x0000fe00ff0a8b82 */ /* 0x000ea20000000a00 */
[----:B---3--:R-:W-:Y:S01]  /*05c0*/  IADD3 R6, P2, PT, R9, UR5, RZ ;  /* 0x0000000509067c10 */ /* 0x008fe2000ff5e0ff */
[----:B------:R-:W-:Y:S01]  /*05d0*/  USHF.R.S32.HI UR5, URZ, 0x1f, UR7 ;  /* 0x0000001fff057899 */ /* 0x000fe20008011407 */
[----:B------:R-:W-:Y:S02]  /*05e0*/  @!P0 SHF.R.S32.HI R8, RZ, 0x1f, R4 ;  /* 0x0000001fff088819 */ /* 0x000fe40000011404 */
[----:B------:R-:W-:Y:S01]  /*05f0*/  LEA.HI.X.SX32 R7, R7, RZ, 0x1, P2 ;  /* 0x000000ff07077211 */ /* 0x000fe200010f0eff */
[----:B------:R-:W-:Y:S02]  /*0600*/  UIMAD UR5, UR5, UR18, URZ ;  /* 0x00000012050572a4 */ /* 0x000fe4000f8e02ff */
[----:B------:R-:W-:Y:S01]  /*0610*/  MOV R9, UR18 ;  /* 0x0000001200097c02 */ /* 0x000fe20008000f00 */
[----:B------:R-:W3:Y:S01]  /*0620*/  @!P0 LDC.64 R18, c[0x0][0x398] ;  /* 0x0000e600ff128b82 */ /* 0x000ee20000000a00 */
[----:B------:R2:W-:Y:S01]  /*0630*/  @!P0 STL [R1+0x3e0], R8 ;  /* 0x0003e00801008387 */ /* 0x0005e20000100800 */
[----:B------:R-:W-:-:S02]  /*0640*/  UIMAD UR5, UR7, UR19, UR5 ;  /* 0x00000013070572a4 */ /* 0x000fc4000f8e0205 */
[----:B------:R-:W-:Y:S01]  /*0650*/  IMAD.WIDE.U32 R6, R9, UR7, R6 ;  /* 0x0000000709067c25 */ /* 0x000fe2000f8e0006 */
[----:B------:R-:W-:Y:S01]  /*0660*/  LOP3.LUT R3, R3, 0xfffffeff, RZ, 0xc0, !PT ;  /* 0xfffffeff03037812 */ /* 0x000fe200078ec0ff */
[----:B------:R-:W1:Y:S02]  /*0670*/  LDCU.64 UR6, c[0x0][0x3b8] ;  /* 0x00007700ff0677ac */ /* 0x000e640008000a00 */
[----:B------:R-:W0:Y:S01]  /*0680*/  @!P0 LDC.64 R56, c[0x0][0x3a0] ;  /* 0x0000e800ff388b82 */ /* 0x000e220000000a00 */
[----:B------:R-:W-:Y:S01]  /*0690*/  IADD3 R9, PT, PT, R7, UR5, RZ ;  /* 0x0000000507097c10 */ /* 0x000fe2000fffe0ff */
[----:B--2---:R-:W-:-:S04]  /*06a0*/  @!P0 IMAD R8, R8, R10, RZ ;  /* 0x0000000a08088224 */ /* 0x004fc800078e02ff */
[----:B------:R-:W-:Y:S01]  /*06b0*/  @!P0 IMAD R11, R4, R11, R8 ;  /* 0x0000000b040b8224 */ /* 0x000fe200078e0208 */
[----:B------:R-:W-:-:S05]  /*06c0*/  @!P0 MOV R8, R6 ;  /* 0x0000000600088202 */ /* 0x000fca0000000f00 */
[----:B------:R-:W-:-:S05]  /*06d0*/  @!P0 IMAD.WIDE.U32 R12, R4, R10, R8 ;  /* 0x0000000a040c8225 */ /* 0x000fca00078e0008 */
[----:B------:R-:W-:Y:S02]  /*06e0*/  @!P0 IADD3 R13, PT, PT, R13, R11, RZ ;  /* 0x0000000b0d0d8210 */ /* 0x000fe40007ffe0ff */
[----:B------:R-:W2:Y:S01]  /*06f0*/  @!P3 LDC.64 R10, c[0x0][0x3f8] ;  /* 0x0000fe00ff0abb82 */ /* 0x000ea20000000a00 */
[C---:B------:R-:W-:Y:S02]  /*0700*/  @!P0 SHF.L.U32 R59, R12.reuse, 0x1, RZ ;  /* 0x000000010c3b8819 */ /* 0x040fe400000006ff */
[----:B------:R-:W-:Y:S02]  /*0710*/  @!P0 SHF.L.U64.HI R14, R12, 0x1, R13 ;  /* 0x000000010c0e8819 */ /* 0x000fe4000001020d */
[C---:B---3--:R-:W-:Y:S02]  /*0720*/  @!P0 IADD3 R58, P3, PT, R59.reuse, R18, RZ ;  /* 0x000000123b3a8210 */ /* 0x048fe40007f7e0ff */
[----:B------:R-:W-:Y:S02]  /*0730*/  IADD3 R12, PT, PT, R4, 0x20, RZ ;  /* 0x00000020040c7810 */ /* 0x000fe40007ffe0ff */
[----:B0-----:R-:W-:-:S02]  /*0740*/  @!P0 IADD3 R56, P2, PT, R59, R56, RZ ;  /* 0x000000383b388210 */ /* 0x001fc40007f5e0ff */
[----:B------:R-:W-:Y:S02]  /*0750*/  @!P0 IADD3.X R59, PT, PT, R14, R19, RZ, P3, !PT ;  /* 0x000000130e3b8210 */ /* 0x000fe40001ffe4ff */
[----:B------:R-:W-:Y:S02]  /*0760*/  ISETP.GE.U32.AND P1, PT, R12, UR16, PT ;  /* 0x000000100c007c0c */ /* 0x000fe4000bf26070 */
[----:B------:R-:W-:Y:S02]  /*0770*/  SHF.R.S32.HI R23, RZ, 0x1f, R12 ;  /* 0x0000001fff177819 */ /* 0x000fe4000001140c */
[----:B------:R-:W-:Y:S02]  /*0780*/  LOP3.LUT P3, RZ, R0, 0x800000, RZ, 0xc0, !PT ;  /* 0x0080000000ff7812 */ /* 0x000fe4000786c0ff */
[----:B------:R-:W-:Y:S02]  /*0790*/  @!P4 MOV R18, R6 ;  /* 0x000000060012c202 */ /* 0x000fe40000000f00 */
[----:B------:R-:W-:-:S02]  /*07a0*/  @!P4 MOV R19, R9 ;  /* 0x000000090013c202 */ /* 0x000fc40000000f00 */
[----:B------:R-:W-:Y:S01]  /*07b0*/  ISETP.GE.AND.EX P5, PT, R23, UR17, PT, P1 ;  /* 0x0000001117007c0c */ /* 0x000fe2000bfa6310 */
[C---:B------:R-:W-:Y:S01]  /*07c0*/  @!P4 IMAD R13, R5.reuse, R21, R16 ;  /* 0x00000015050dc224 */ /* 0x040fe200078e0210 */
[----:B------:R-:W-:Y:S01]  /*07d0*/  LOP3.LUT R0, R0, 0xffbfffff, RZ, 0xc0, !PT ;  /* 0xffbfffff00007812 */ /* 0x000fe200078ec0ff */
[----:B------:R-:W-:Y:S01]  /*07e0*/  @!P4 IMAD.WIDE.U32 R18, R5, R20, R18 ;  /* 0x000000140512c225 */ /* 0x000fe200078e0012 */
[----:B------:R-:W-:Y:S01]  /*07f0*/  @!P0 IADD3.X R57, PT, PT, R14, R57, RZ, P2, !PT ;  /* 0x000000390e398210 */ /* 0x000fe200017fe4ff */
[----:B------:R-:W0:Y:S01]  /*0800*/  @!P6 LDC.64 R20, c[0x0][0x3f8] ;  /* 0x0000fe00ff14eb82 */ /* 0x000e220000000a00 */
[----:B------:R-:W-:Y:S02]  /*0810*/  @P6 LOP3.LUT R0, R0, 0x400000, RZ, 0xfc, !PT ;  /* 0x0040000000006812 */ /* 0x000fe400078efcff */
[----:B------:R-:W-:Y:S02]  /*0820*/  @!P4 IADD3 R13, PT, PT, R19, R13, RZ ;  /* 0x0000000d130dc210 */ /* 0x000fe40007ffe0ff */
[----:B------:R-:W-:-:S03]  /*0830*/  IADD3 R5, PT, PT, R4, 0x28, RZ ;  /* 0x0000002804057810 */ /* 0x000fc60007ffe0ff */
[----:B------:R-:W3:Y:S01]  /*0840*/  @!P4 LDC.64 R14, c[0x0][0x398] ;  /* 0x0000e600ff0ecb82 */ /* 0x000ee20000000a00 */
[----:B------:R-:W-:Y:S01]  /*0850*/  LOP3.LUT R0, R0, 0xffdfffff, RZ, 0xc0, !PT ;  /* 0xffdfffff00007812 */ /* 0x000fe200078ec0ff */
[----:B--2---:R-:W-:Y:S01]  /*0860*/  @!P3 IMAD R24, R27, R10, RZ ;  /* 0x0000000a1b18b224 */ /* 0x004fe200078e02ff */
[C---:B------:R-:W-:Y:S02]  /*0870*/  @!P4 SHF.L.U32 R27, R18.reuse, 0x1, RZ ;  /* 0x00000001121bc819 */ /* 0x040fe400000006ff */
[----:B------:R-:W-:Y:S02]  /*0880*/  @!P4 SHF.L.U64.HI R16, R18, 0x1, R13 ;  /* 0x000000011210c819 */ /* 0x000fe4000001020d */
[----:B------:R-:W-:Y:S01]  /*0890*/  ISETP.GE.U32.AND P2, PT, R5, UR16, PT ;  /* 0x0000001005007c0c */ /* 0x000fe2000bf46070 */
[----:B------:R-:W2:Y:S01]  /*08a0*/  @!P3 LDC.64 R50, c[0x0][0x3a0] ;  /* 0x0000e800ff32bb82 */ /* 0x000ea20000000a00 */
[----:B------:R-:W-:Y:S02]  /*08b0*/  SHF.R.S32.HI R13, RZ, 0x1f, R5 ;  /* 0x0000001fff0d7819 */ /* 0x000fe40000011405 */
[----:B------:R-:W-:-:S02]  /*08c0*/  @P5 LOP3.LUT R0, R0, 0x200000, RZ, 0xfc, !PT ;  /* 0x0020000000005812 */ /* 0x000fc400078efcff */
[----:B------:R-:W-:Y:S02]  /*08d0*/  @!P4 IADD3 R62, P1, PT, R27, R62, RZ ;  /* 0x0000003e1b3ec210 */ /* 0x000fe40007f3e0ff */
[----:B------:R-:W-:Y:S01]  /*08e0*/  ISETP.GE.AND.EX P4, PT, R13, UR17, PT, P2 ;  /* 0x000000110d007c0c */ /* 0x000fe2000bf86320 */
[----:B------:R-:W4:Y:S01]  /*08f0*/  @!P3 LDC.64 R52, c[0x0][0x398] ;  /* 0x0000e600ff34bb82 */ /* 0x000f220000000a00 */
[----:B------:R-:W-:Y:S02]  /*0900*/  LOP3.LUT P2, RZ, R0, 0x1000000, RZ, 0xc0, !PT ;  /* 0x0100000000ff7812 */ /* 0x000fe4000784c0ff */
[----:B------:R-:W-:Y:S02]  /*0910*/  @!P3 MOV R18, R6 ;  /* 0x000000060012b202 */ /* 0x000fe40000000f00 */
[----:B------:R-:W-:Y:S01]  /*0920*/  @!P3 MOV R19, R9 ;  /* 0x000000090013b202 */ /* 0x000fe20000000f00 */
[C---:B------:R-:W-:Y:S02]  /*0930*/  @!P3 IMAD R29, R25.reuse, R11, R24 ;  /* 0x0000000b191db224 */ /* 0x040fe400078e0218 */
[----:B------:R-:W1:Y:S01]  /*0940*/  @!P5 LDC.64 R44, c[0x0][0x3a0] ;  /* 0x0000e800ff2cdb82 */ /* 0x000e620000000a00 */
[----:B------:R-:W-:-:S05]  /*0950*/  @!P3 IMAD.WIDE.U32 R18, R25, R10, R18 ;  /* 0x0000000a1912b225 */ /* 0x000fca00078e0012 */
[----:B------:R-:W-:Y:S02]  /*0960*/  @!P2 IADD3.X R63, PT, PT, R16, R63, RZ, P1, !PT ;  /* 0x0000003f103fa210 */ /* 0x000fe40000ffe4ff */
[----:B------:R-:W1:Y:S01]  /*0970*/  @!P5 LDC.64 R10, c[0x0][0x3f8] ;  /* 0x0000fe00ff0adb82 */ /* 0x000e620000000a00 */
[----:B---3--:R-:W-:Y:S02]  /*0980*/  @!P2 IADD3 R14, P1, PT, R27, R14, RZ ;  /* 0x0000000e1b0ea210 */ /* 0x008fe40007f3e0ff */
[----:B------:R-:W-:Y:S02]  /*0990*/  @!P3 IADD3 R19, PT, PT, R19, R29, RZ ;  /* 0x0000001d1313b210 */ /* 0x000fe40007ffe0ff */
[----:B------:R-:W-:Y:S02]  /*09a0*/  @!P3 SHF.L.U32 R25, R18, 0x1, RZ ;  /* 0x000000011219b819 */ /* 0x000fe400000006ff */
[----:B------:R-:W-:Y:S01]  /*09b0*/  @!P2 IADD3.X R15, PT, PT, R16, R15, RZ, P1, !PT ;  /* 0x0000000f100fa210 */ /* 0x000fe20000ffe4ff */
[----:B0-----:R-:W-:Y:S01]  /*09c0*/  @!P6 IMAD R24, R17, R20, RZ ;  /* 0x000000141118e224 */ /* 0x001fe200078e02ff */
[----:B------:R-:W-:Y:S01]  /*09d0*/  @!P3 SHF.L.U64.HI R26, R18, 0x1, R19 ;  /* 0x00000001121ab819 */ /* 0x000fe20000010213 */
[----:B------:R-:W0:Y:S01]  /*09e0*/  @!P4 LDC.64 R16, c[0x0][0x3f8] ;  /* 0x0000fe00ff10cb82 */ /* 0x000e220000000a00 */
[----:B--2---:R-:W-:Y:S01]  /*09f0*/  @!P3 IADD3 R50, P1, PT, R25, R50, RZ ;  /* 0x000000321932b210 */ /* 0x004fe20007f3e0ff */
[----:B------:R-:W-:Y:S01]  /*0a00*/  @!P6 IMAD R27, R22, R21, R24 ;  /* 0x00000015161be224 */ /* 0x000fe200078e0218 */
[----:B------:R-:W-:-:S02]  /*0a10*/  @!P6 MOV R24, R6 ;  /* 0x000000060018e202 */ /* 0x000fc40000000f00 */
[----:B------:R-:W-:Y:S02]  /*0a20*/  @!P3 IADD3.X R51, PT, PT, R26, R51, RZ, P1, !PT ;  /* 0x000000331a33b210 */ /* 0x000fe40000ffe4ff */
[----:B----4-:R-:W-:Y:S01]  /*0a30*/  @!P3 IADD3 R52, P1, PT, R25, R52, RZ ;  /* 0x000000341934b210 */ /* 0x010fe20007f3e0ff */
[----:B------:R-:W2:Y:S01]  /*0a40*/  @!P6 LDC.64 R18, c[0x0][0x398] ;  /* 0x0000e600ff12eb82 */ /* 0x000ea20000000a00 */
[----:B------:R-:W-:-:S03]  /*0a50*/  @!P6 MOV R25, R9 ;  /* 0x000000090019e202 */ /* 0x000fc60000000f00 */
[----:B------:R-:W-:-:S04]  /*0a60*/  @!P6 IMAD.WIDE.U32 R20, R22, R20, R24 ;  /* 0x000000141614e225 */ /* 0x000fc800078e0018 */
[----:B------:R-:W3:Y:S01]  /*0a70*/  @!P5 LDC.64 R46, c[0x0][0x398] ;  /* 0x0000e600ff2edb82 */ /* 0x000ee20000000a00 */
[----:B------:R-:W-:Y:S01]  /*0a80*/  @!P6 IADD3 R21, PT, PT, R21, R27, RZ ;  /* 0x0000001b1515e210 */ /* 0x000fe20007ffe0ff */
[----:B-1----:R-:W-:Y:S01]  /*0a90*/  @!P5 IMAD R24, R23, R10, RZ ;  /* 0x0000000a1718d224 */ /* 0x002fe200078e02ff */
[C---:B------:R-:W-:Y:S02]  /*0aa0*/  @!P6 SHF.L.U32 R23, R20.reuse, 0x1, RZ ;  /* 0x000000011417e819 */ /* 0x040fe400000006ff */
[----:B------:R-:W-:-:S03]  /*0ab0*/  @!P6 SHF.L.U64.HI R22, R20, 0x1, R21 ;  /* 0x000000011416e819 */ /* 0x000fc60000010215 */
[----:B------:R-:W1:Y:S01]  /*0ac0*/  @!P4 LDC.64 R48, c[0x0][0x3a0] ;  /* 0x0000e800ff30cb82 */ /* 0x000e620000000a00 */
[----:B------:R-:W-:Y:S02]  /*0ad0*/  @!P5 MOV R20, R6 ;  /* 0x000000060014d202 */ /* 0x000fe40000000f00 */
[----:B------:R-:W-:Y:S01]  /*0ae0*/  @!P5 MOV R21, R9 ;  /* 0x000000090015d202 */ /* 0x000fe20000000f00 */
[----:B------:R-:W-:Y:S01]  /*0af0*/  @!P5 IMAD R25, R12, R11, R24 ;  /* 0x0000000b0c19d224 */ /* 0x000fe200078e0218 */
[----:B------:R-:W-:Y:S01]  /*0b00*/  @!P3 IADD3.X R53, PT, PT, R26, R53, RZ, P1, !PT ;  /* 0x000000351a35b210 */ /* 0x000fe20000ffe4ff */
[----:B------:R-:W-:Y:S01]  /*0b10*/  @!P5 IMAD.WIDE.U32 R10, R12, R10, R20 ;  /* 0x0000000a0c0ad225 */ /* 0x000fe200078e0014 */
[----:B------:R-:W-:Y:S01]  /*0b20*/  @!P6 IADD3 R54, P1, PT, R23, R54, RZ ;  /* 0x000000361736e210 */ /* 0x000fe20007f3e0ff */
[----:B------:R-:W4:Y:S03]  /*0b30*/  @!P4 LDC.64 R34, c[0x0][0x398] ;  /* 0x0000e600ff22cb82 */ /* 0x000f260000000a00 */
[----:B------:R-:W-:Y:S01]  /*0b40*/  @!P5 IADD3 R11, PT, PT, R11, R25, RZ ;  /* 0x000000190b0bd210 */ /* 0x000fe20007ffe0ff */
[----:B0-----:R-:W-:Y:S01]  /*0b50*/  @!P4 IMAD R20, R13, R16, RZ ;  /* 0x000000100d14c224 */ /* 0x001fe200078e02ff */
[----:B------:R-:W-:-:S02]  /*0b60*/  @!P6 IADD3.X R55, PT, PT, R22, R55, RZ, P1, !PT ;  /* 0x000000371637e210 */ /* 0x000fc40000ffe4ff */
[----:B--2---:R-:W-:Y:S02]  /*0b70*/  @!P6 IADD3 R18, P1, PT, R23, R18, RZ ;  /* 0x000000121712e210 */ /* 0x004fe40007f3e0ff */
[C---:B------:R-:W-:Y:S02]  /*0b80*/  @!P5 SHF.L.U32 R13, R10.reuse, 0x1, RZ ;  /* 0x000000010a0dd819 */ /* 0x040fe400000006ff */
[----:B------:R-:W-:Y:S02]  /*0b90*/  @!P5 SHF.L.U64.HI R12, R10, 0x1, R11 ;  /* 0x000000010a0cd819 */ /* 0x000fe4000001020b */
[----:B------:R-:W-:Y:S02]  /*0ba0*/  @!P4 MOV R10, R6 ;  /* 0x00000006000ac202 */ /* 0x000fe40000000f00 */
[----:B------:R-:W-:Y:S01]  /*0bb0*/  @!P4 MOV R11, R9 ;  /* 0x00000009000bc202 */ /* 0x000fe20000000f00 */
[----:B------:R-:W-:Y:S01]  /*0bc0*/  @!P4 IMAD R21, R5, R17, R20 ;  /* 0x000000110515c224 */ /* 0x000fe200078e0214 */
[----:B------:R-:W-:-:S02]  /*0bd0*/  @!P6 IADD3.X R19, PT, PT, R22, R19, RZ, P1, !PT ;  /* 0x000000131613e210 */ /* 0x000fc40000ffe4ff */
[----:B------:R-:W-:Y:S01]  /*0be0*/  @!P5 IADD3 R44, P1, PT, R13, R44, RZ ;  /* 0x0000002c0d2cd210 */ /* 0x000fe20007f3e0ff */
[----:B------:R-:W-:-:S03]  /*0bf0*/  @!P4 IMAD.WIDE.U32 R16, R5, R16, R10 ;  /* 0x000000100510c225 */ /* 0x000fc600078e000a */
[----:B------:R-:W-:Y:S02]  /*0c00*/  @!P5 IADD3.X R45, PT, PT, R12, R45, RZ, P1, !PT ;  /* 0x0000002d0c2dd210 */ /* 0x000fe40000ffe4ff */
[----:B---3--:R-:W-:Y:S02]  /*0c10*/  @!P5 IADD3 R46, P1, PT, R13, R46, RZ ;  /* 0x0000002e0d2ed210 */ /* 0x008fe40007f3e0ff */
[----:B------:R-:W-:Y:S02]  /*0c20*/  @!P4 IADD3 R11, PT, PT, R17, R21, RZ ;  /* 0x00000015110bc210 */ /* 0x000fe40007ffe0ff */
[----:B------:R-:W-:Y:S02]  /*0c30*/  @!P4 SHF.L.U32 R5, R16, 0x1, RZ ;  /* 0x000000011005c819 */ /* 0x000fe400000006ff */
[----:B------:R-:W-:Y:S02]  /*0c40*/  @!P5 IADD3.X R47, PT, PT, R12, R47, RZ, P1, !PT ;  /* 0x0000002f0c2fd210 */ /* 0x000fe40000ffe4ff */
[----:B------:R-:W-:-:S02]  /*0c50*/  @!P4 SHF.L.U64.HI R16, R16, 0x1, R11 ;  /* 0x000000011010c819 */ /* 0x000fc4000001020b */
[----:B-1----:R-:W-:-:S04]  /*0c60*/  @!P4 IADD3 R48, P1, PT, R5, R48, RZ ;  /* 0x000000300530c210 */ /* 0x002fc80007f3e0ff */
[----:B------:R-:W-:Y:S02]  /*0c70*/  @!P4 IADD3.X R49, PT, PT, R16, R49, RZ, P1, !PT ;  /* 0x000000311031c210 */ /* 0x000fe40000ffe4ff */
[----:B----4-:R-:W-:Y:S02]  /*0c80*/  @!P4 IADD3 R34, P1, PT, R5, R34, RZ ;  /* 0x000000220522c210 */ /* 0x010fe40007f3e0ff */
[----:B------:R-:W-:Y:S02]  /*0c90*/  IADD3 R5, PT, PT, R4, 0x30, RZ ;  /* 0x0000003004057810 */ /* 0x000fe40007ffe0ff */
[----:B------:R-:W-:Y:S02]  /*0ca0*/  @!P4 IADD3.X R35, PT, PT, R16, R35, RZ, P1, !PT ;  /* 0x000000231023c210 */ /* 0x000fe40000ffe4ff */
[----:B------:R-:W-:Y:S02]  /*0cb0*/  ISETP.GE.U32.AND P1, PT, R5, UR16, PT ;  /* 0x0000001005007c0c */ /* 0x000fe4000bf26070 */
[----:B------:R-:W-:-:S04]  /*0cc0*/  SHF.R.S32.HI R11, RZ, 0x1f, R5 ;  /* 0x0000001fff0b7819 */ /* 0x000fc80000011405 */
[----:B------:R-:W-:-:S13]  /*0cd0*/  ISETP.GE.AND.EX P2, PT, R11, UR17, PT, P1 ;  /* 0x000000110b007c0c */ /* 0x000fda000bf46310 */
[----:B------:R-:W0:Y:S08]  /*0ce0*/  @!P2 LDC.64 R12, c[0x0][0x3f8] ;  /* 0x0000fe00ff0cab82 */ /* 0x000e300000000a00 */
        /* <DEDUP_REMOVED lines=10> */
[----:B-1----:R-:W-:Y:S02]  /*0d90*/  @!P2 IADD3 R38, P1, PT, R41, R38, RZ ;  /* 0x000000262926a210 */ /* 0x002fe40007f3e0ff */
[----:B------:R-:W-:Y:S02]  /*0da0*/  IADD3 R5, PT, PT, R4, 0x38, RZ ;  /* 0x0000003804057810 */ /* 0x000fe40007ffe0ff */
[----:B------:R-:W-:-:S02]  /*0db0*/  @!P2 IADD3.X R39, PT, PT, R10, R39, RZ, P1, !PT ;  /* 0x000000270a27a210 */ /* 0x000fc40000ffe4ff */
[----:B------:R-:W-:Y:S02]  /*0dc0*/  SHF.R.S32.HI R11, RZ, 0x1f, R5 ;  /* 0x0000001fff0b7819 */ /* 0x000fe40000011405 */
[----:B0-----:R-:W-:-:S04]  /*0dd0*/  @!P2 IADD3 R40, P1, PT, R41, R12, RZ ;  /* 0x0000000c2928a210 */ /* 0x001fc80007f3e0ff */
[----:B------:R-:W-:Y:S02]  /*0de0*/  @!P2 IADD3.X R41, PT, PT, R10, R13, RZ, P1, !PT ;  /* 0x0000000d0a29a210 */ /* 0x000fe40000ffe4ff */
[----:B------:R-:W-:-:S04]  /*0df0*/  ISETP.GE.U32.AND P1, PT, R5, UR16, PT ;  /* 0x0000001005007c0c */ /* 0x000fc8000bf26070 */
        /* <DEDUP_REMOVED lines=13> */
[----:B------:R-:W-:Y:S02]  /*0ed0*/  LOP3.LUT R0, R0, 0xffefffff, RZ, 0xc0, !PT ;  /* 0xffefffff00007812 */ /* 0x000fe400078ec0ff */
[----:B------:R-:W-:-:S02]  /*0ee0*/  @!P6 IADD3.X R43, PT, PT, R10, R43, RZ, P1, !PT ;  /* 0x0000002b0a2be210 */ /* 0x000fc40000ffe4ff */
[----:B------:R-:W-:Y:S02]  /*0ef0*/  @P4 LOP3.LUT R0, R0, 0x100000, RZ, 0xfc, !PT ;  /* 0x0010000000004812 */ /* 0x000fe400078efcff */
[----:B------:R-:W-:Y:S02]  /*0f00*/  IADD3 R5, PT, PT, R4, 0x40, RZ ;  /* 0x0000004004057810 */ /* 0x000fe40007ffe0ff */
[----:B------:R-:W-:Y:S02]  /*0f10*/  LOP3.LUT R0, R0, 0xfff7ffff, RZ, 0xc0, !PT ;  /* 0xfff7ffff00007812 */ /* 0x000fe400078ec0ff */
[----:B------:R-:W-:Y:S02]  /*0f20*/  SHF.R.S32.HI R11, RZ, 0x1f, R5 ;  /* 0x0000001fff0b7819 */ /* 0x000fe40000011405 */
[----:B0-----:R-:W-:-:S04]  /*0f30*/  @!P6 IADD3 R22, P1, PT, R23, R12, RZ ;  /* 0x0000000c1716e210 */ /* 0x001fc80007f3e0ff */
[----:B------:R-:W-:Y:S02]  /*0f40*/  @!P6 IADD3.X R23, PT, PT, R10, R13, RZ, P1, !PT ;  /* 0x0000000d0a17e210 */ /* 0x000fe40000ffe4ff */
[----:B------:R-:W-:Y:S02]  /*0f50*/  ISETP.GE.U32.AND P1, PT, R5, UR16, PT ;  /* 0x0000001005007c0c */ /* 0x000fe4000bf26070 */
[----:B------:R-:W-:Y:S02]  /*0f60*/  @P2 LOP3.LUT R0, R0, 0x80000, RZ, 0xfc, !PT ;  /* 0x0008000000002812 */ /* 0x000fe400078efcff */
        /* <DEDUP_REMOVED lines=25> */
[----:B------:R-:W1:Y:S08]  /*1100*/  @!P2 LDC.64 R36, c[0x0][0x3a0] ;  /* 0x0000e800ff24ab82 */ /* 0x000e700000000a00 */
[----:B------:R-:W2:Y:S01]  /*1110*/  @!P2 LDC.64 R16, c[0x0][0x398] ;  /* 0x0000e600ff10ab82 */ /* 0x000ea20000000a00 */
        /* <DEDUP_REMOVED lines=8> */
[----:B-1----:R-:W-:Y:S02]  /*11a0*/  @!P2 IADD3 R36, P1, PT, R13, R36, RZ ;  /* 0x000000240d24a210 */ /* 0x002fe40007f3e0ff */
[----:B------:R-:W-:Y:S02]  /*11b0*/  IADD3 R5, PT, PT, R4, 0x50, RZ ;  /* 0x0000005004057810 */ /* 0x000fe40007ffe0ff */
[----:B------:R-:W-:-:S02]  /*11c0*/  @!P2 IADD3.X R37, PT, PT, R10, R37, RZ, P1, !PT ;  /* 0x000000250a25a210 */ /* 0x000fc40000ffe4ff */
[----:B--2---:R-:W-:Y:S02]  /*11d0*/  @!P2 IADD3 R12, P1, PT, R13, R16, RZ ;  /* 0x000000100d0ca210 */ /* 0x004fe40007f3e0ff */
[----:B------:R-:W-:Y:S02]  /*11e0*/  LOP3.LUT R0, R0, 0xfffeffff, RZ, 0xc0, !PT ;  /* 0xfffeffff00007812 */ /* 0x000fe400078ec0ff */
[----:B------:R-:W-:Y:S02]  /*11f0*/  @!P2 IADD3.X R13, PT, PT, R10, R17, RZ, P1, !PT ;  /* 0x000000110a0da210 */ /* 0x000fe40000ffe4ff */
[----:B------:R-:W-:Y:S02]  /*1200*/  SHF.R.S32.HI R11, RZ, 0x1f, R5 ;  /* 0x0000001fff0b7819 */ /* 0x000fe40000011405 */
[----:B------:R-:W-:Y:S02]  /*1210*/  ISETP.GE.U32.AND P1, PT, R5, UR16, PT ;  /* 0x0000001005007c0c */ /* 0x000fe4000bf26070 */
[----:B------:R-:W-:-:S02]  /*1220*/  @P2 LOP3.LUT R0, R0, 0x10000, RZ, 0xfc, !PT ;  /* 0x0001000000002812 */ /* 0x000fc400078efcff */
        /* <DEDUP_REMOVED lines=15> */
[----:B------:R-:W-:-:S04]  /*1320*/  LOP3.LUT R0, R0, 0xffff7fff, RZ, 0xc0, !PT ;  /* 0xffff7fff00007812 */ /* 0x000fc800078ec0ff */
[----:B------:R-:W-:Y:S02]  /*1330*/  @P2 LOP3.LUT R0, R0, 0x8000, RZ, 0xfc, !PT ;  /* 0x0000800000002812 */ /* 0x000fe400078efcff */
[----:B0-----:R-:W-:-:S04]  /*1340*/  @!P2 IADD3 R24, P1, PT, R25, R16, RZ ;  /* 0x000000101918a210 */ /* 0x001fc80007f3e0ff */
[----:B------:R-:W-:Y:S02]  /*1350*/  @!P2 IADD3.X R25, PT, PT, R10, R17, RZ, P1, !PT ;  /* 0x000000110a19a210 */ /* 0x000fe40000ffe4ff */
[----:B------:R-:W-:Y:S02]  /*1360*/  SHF.R.S32.HI R17, RZ, 0x1f, R5 ;  /* 0x0000001fff117819 */ /* 0x000fe40000011405 */
        /* <DEDUP_REMOVED lines=15> */
[----:B------:R-:W-:Y:S02]  /*1460*/  LOP3.LUT R0, R0, 0xffffbfff, RZ, 0xc0, !PT ;  /* 0xffffbfff00007812 */ /* 0x000fe400078ec0ff */
[----:B0-----:R-:W-:Y:S02]  /*1470*/  @!P2 IADD3 R60, P1, PT, R5, R16, RZ ;  /* 0x00000010053ca210 */ /* 0x001fe40007f3e0ff */
[----:B------:R-:W-:Y:S02]  /*1480*/  IADD3 R5, PT, PT, R4, 0x60, RZ ;  /* 0x0000006004057810 */ /* 0x000fe40007ffe0ff */
[----:B------:R-:W-:Y:S02]  /*1490*/  @!P2 IADD3.X R61, PT, PT, R10, R17, RZ, P1, !PT ;  /* 0x000000110a3da210 */ /* 0x000fe40000ffe4ff */
[----:B------:R-:W-:-:S02]  /*14a0*/  SHF.R.S32.HI R29, RZ, 0x1f, R5 ;  /* 0x0000001fff1d7819 */ /* 0x000fc40000011405 */
[----:B------:R-:W-:Y:S01]  /*14b0*/  ISETP.GE.U32.AND P1, PT, R5, UR16, PT ;  /* 0x0000001005007c0c */ /* 0x000fe2000bf26070 */
[----:B------:R-:W-:Y:S01]  /*14c0*/  @!P2 STL.64 [R1+0x238], R60 ;  /* 0x0002383c0100a387 */ /* 0x000fe20000100a00 */
        /* <DEDUP_REMOVED lines=22> */
[----:B------:R-:W-:Y:S01]  /*1630*/  ISETP.GE.U32.AND P1, PT, R5, UR16, PT ;  /* 0x0000001005007c0c */ /* 0x000fe2000bf26070 */
[----:B------:R-:W-:Y:S03]  /*1640*/  @!P2 STL.64 [R1+0x348], R14 ;  /* 0x0003480e0100a387 */ /* 0x000fe60000100a00 */
        /* <DEDUP_REMOVED lines=26> */
[----:B0-----:R-:W-:-:S04]  /*17f0*/  @!P2 IMAD R64, R64, R28, RZ ;  /* 0x0000001c4040a224 */ /* 0x001fc800078e02ff */
        /* <DEDUP_REMOVED lines=10> */
[----:B------:R-:W-:-:S03]  /*18a0*/  LOP3.LUT R0, R0, 0xfffff7ff, RZ, 0xc0, !PT ;  /* 0xfffff7ff00007812 */ /* 0x000fc600078ec0ff */
[----:B------:R-:W-:Y:S01]  /*18b0*/  @!P2 STL.64 [R1+0x360], R14 ;  /* 0x0003600e0100a387 */ /* 0x000fe20000100a00 */
        /* <DEDUP_REMOVED lines=10> */
[----:B0-----:R-:W-:-:S04]  /*1960*/  @!P2 IMAD R64, R64, R60, RZ ;  /* 0x0000003c4040a224 */ /* 0x001fc800078e02ff */
[----:B------:R-:W-:Y:S01]  /*1970*/  @!P2 IMAD R61, R5, R61, R64 ;  /* 0x0000003d053da224 */ /* 0x000fe200078e0240 */
[----:B------:R-:W-:-:S05]  /*1980*/  @!P2 MOV R64, R6 ;  /* 0x000000060040a202 */ /* 0x000fca0000000f00 */
[----:B------:R-:W-:Y:S01]  /*1990*/  @!P2 IMAD.WIDE.U32 R64, R5, R60, R64 ;  /* 0x0000003c0540a225 */ /* 0x000fe200078e0040 */
[----:B------:R1:W-:Y:S04]  /*19a0*/  STL.64 [R1+0x730], R34 ;  /* 0x0007302201007387 */ /* 0x0003e80000100a00 */
[----:B------:R-:W-:Y:S02]  /*19b0*/  @!P2 IADD3 R61, PT, PT, R65, R61, RZ ;  /* 0x0000003d413da210 */ /* 0x000fe40007ffe0ff */
[C---:B------:R-:W-:Y:S02]  /*19c0*/  @!P2 SHF.L.U32 R5, R64.reuse, 0x1, RZ ;  /* 0x000000014005a819 */ /* 0x040fe400000006ff */
[----:B------:R-:W-:Y:S02]  /*19d0*/  @!P2 SHF.L.U64.HI R64, R64, 0x1, R61 ;  /* 0x000000014040a819 */ /* 0x000fe4000001023d */
[----:B-1----:R-:W-:-:S04]  /*19e0*/  @!P2 IADD3 R34, P1, PT, R5, R28, RZ ;  /* 0x0000001c0522a210 */ /* 0x002fc80007f3e0ff */
[----:B------:R-:W-:Y:S02]  /*19f0*/  @!P2 IADD3.X R35, PT, PT, R64, R29, RZ, P1, !PT ;  /* 0x0000001d4023a210 */ /* 0x000fe40000ffe4ff */
[----:B------:R-:W0:Y:S01]  /*1a00*/  @!P2 LDC.64 R28, c[0x0][0x398] ;  /* 0x0000e600ff1cab82 */ /* 0x000e220000000a00 */
        /* <DEDUP_REMOVED lines=20> */
[----:B------:R1:W-:Y:S01]  /*1b50*/  STL.64 [R1+0x740], R46 ;  /* 0x0007402e01007387 */ /* 0x0003e20000100a00 */
[----:B------:R-:W-:Y:S02]  /*1b60*/  LOP3.LUT R0, R0, 0xfffffdff, RZ, 0xc0, !PT ;  /* 0xfffffdff00007812 */ /* 0x000fe400078ec0ff */
[----:B-1----:R-:W-:-:S04]  /*1b70*/  @!P2 IADD3 R46, P1, PT, R5, R60, RZ ;  /* 0x0000003c052ea210 */ /* 0x002fc80007f3e0ff */
[----:B------:R-:W-:Y:S02]  /*1b80*/  @!P2 IADD3.X R47, PT, PT, R64, R61, RZ, P1, !PT ;  /* 0x0000003d402fa210 */ /* 0x000fe40000ffe4ff */
        /* <DEDUP_REMOVED lines=9> */
[----:B------:R-:W-:-:S07]  /*1c20*/  @!P2 MOV R65, R9 ;  /* 0x000000090041a202 */ /* 0x000fce0000000f00 */
[----:B------:R-:W2:Y:S01]  /*1c30*/  @!P2 LDC.64 R60, c[0x0][0x3a0] ;  /* 0x0000e800ff3cab82 */ /* 0x000ea20000000a00 */
[----:B-1----:R-:W-:-:S04]  /*1c40*/  @!P2 IMAD R64, R64, R28, RZ ;  /* 0x0000001c4040a224 */ /* 0x002fc800078e02ff */
[----:B------:R-:W-:Y:S01]  /*1c50*/  @!P2 IMAD R29, R5, R29, R64 ;  /* 0x0000001d051da224 */ /* 0x000fe200078e0240 */
[----:B------:R-:W-:-:S05]  /*1c60*/  @!P2 MOV R64, R6 ;  /* 0x000000060040a202 */ /* 0x000fca0000000f00 */
[----:B------:R-:W-:-:S05]  /*1c70*/  @!P2 IMAD.WIDE.U32 R64, R5, R28, R64 ;  /* 0x0000001c0540a225 */ /* 0x000fca00078e0040 */
[----:B------:R-:W-:Y:S02]  /*1c80*/  @!P2 IADD3 R29, PT, PT, R65, R29, RZ ;  /* 0x0000001d411da210 */ /* 0x000fe40007ffe0ff */
[C---:B------:R-:W-:Y:S02]  /*1c90*/  @!P2 SHF.L.U32 R5, R64.reuse, 0x1, RZ ;  /* 0x000000014005a819 */ /* 0x040fe400000006ff */
[----:B------:R-:W-:Y:S02]  /*1ca0*/  @!P2 SHF.L.U64.HI R64, R64, 0x1, R29 ;  /* 0x000000014040a819 */ /* 0x000fe4000001021d */
[----:B------:R-:W0:Y:S01]  /*1cb0*/  @!P2 LDC.64 R28, c[0x0][0x398] ;  /* 0x0000e600ff1cab82 */ /* 0x000e220000000a00 */
[----:B--2---:R-:W-:-:S04]  /*1cc0*/  @!P2 IADD3 R66, P1, PT, R5, R60, RZ ;  /* 0x0000003c0542a210 */ /* 0x004fc80007f3e0ff */
[----:B------:R-:W-:Y:S02]  /*1cd0*/  @!P2 IADD3.X R67, PT, PT, R64, R61, RZ, P1, !PT ;  /* 0x0000003d4043a210 */ /* 0x000fe40000ffe4ff */
        /* <DEDUP_REMOVED lines=29> */
[----:B------:R0:W-:Y:S01]  /*1eb0*/  @!P2 STL.64 [R1+0x320], R50 ;  /* 0x000320320100a387 */ /* 0x0001e20000100a00 */
[----:B------:R-:W-:Y:S02]  /*1ec0*/  @P2 LOP3.LUT R0, R0, 0x80, RZ, 0xfc, !PT ;  /* 0x0000008000002812 */ /* 0x000fe400078efcff */
[----:B------:R-:W-:-:S13]  /*1ed0*/  ISETP.GE.AND.EX P2, PT, R64, UR17, PT, P1 ;  /* 0x0000001140007c0c */ /* 0x000fda000bf46310 */
[----:B------:R-:W1:Y:S01]  /*1ee0*/  @!P2 LDC.64 R28, c[0x0][0x3f8] ;  /* 0x0000fe00ff1cab82 */ /* 0x000e620000000a00 */
[----:B------:R-:W-:-:S07]  /*1ef0*/  @!P2 MOV R65, R9 ;  /* 0x000000090041a202 */ /* 0x000fce0000000f00 */
[----:B------:R-:W0:Y:S01]  /*1f00*/  @!P2 LDC.64 R60, c[0x0][0x3a0] ;  /* 0x0000e800ff3cab82 */ /* 0x000e220000000a00 */
[----:B-1----:R-:W-:-:S04]  /*1f10*/  @!P2 IMAD R64, R64, R28, RZ ;  /* 0x0000001c4040a224 */ /* 0x002fc800078e02ff */
[----:B------:R-:W-:Y:S01]  /*1f20*/  @!P2 IMAD R29, R5, R29, R64 ;  /* 0x0000001d051da224 */ /* 0x000fe200078e0240 */
[----:B------:R-:W-:-:S05]  /*1f30*/  @!P2 MOV R64, R6 ;  /* 0x000000060040a202 */ /* 0x000fca0000000f00 */
[----:B------:R-:W-:-:S05]  /*1f40*/  @!P2 IMAD.WIDE.U32 R64, R5, R28, R64 ;  /* 0x0000001c0540a225 */ /* 0x000fca00078e0040 */
[----:B------:R-:W-:Y:S02]  /*1f50*/  @!P2 IADD3 R29, PT, PT, R65, R29, RZ ;  /* 0x0000001d411da210 */ /* 0x000fe40007ffe0ff */
[C---:B------:R-:W-:Y:S02]  /*1f60*/  @!P2 SHF.L.U32 R5, R64.reuse, 0x1, RZ ;  /* 0x000000014005a819 */ /* 0x040fe400000006ff */
        /* <DEDUP_REMOVED lines=48> */
[----:B0-----:R-:W-:Y:S01]  /*2270*/  @!P2 IADD3 R50, P1, PT, R5, R60, RZ ;  /* 0x0000003c0532a210 */ /* 0x001fe20007f3e0ff */
[----:B------:R1:W-:Y:S03]  /*2280*/  STL.64 [R1+0x768], R58 ;  /* 0x0007683a01007387 */ /* 0x0003e60000100a00 */
[----:B------:R-:W-:-:S02]  /*2290*/  @!P2 IADD3.X R51, PT, PT, R64, R61, RZ, P1, !PT ;  /* 0x0000003d4033a210 */ /* 0x000fc40000ffe4ff */
[----:B-1----:R-:W-:Y:S02]  /*22a0*/  @!P2 IADD3 R58, P1, PT, R5, R28, RZ ;  /* 0x0000001c053aa210 */ /* 0x002fe40007f3e0ff */
        /* <DEDUP_REMOVED lines=16> */
[----:B------:R1:W-:Y:S01]  /*23b0*/  @!P2 STL.64 [R1+0x268], R50 ;  /* 0x000268320100a387 */ /* 0x0003e20000100a00 */
[----:B------:R-:W-:Y:S02]  /*23c0*/  @P6 LOP3.LUT R3, R3, 0x100, RZ, 0xfc, !PT ;  /* 0x0000010003036812 */ /* 0x000fe400078efcff */
[----:B-1----:R-:W-:-:S04]  /*23d0*/  @!P3 IADD3 R50, P1, PT, R5, R60, RZ ;  /* 0x0000003c0532b210 */ /* 0x002fc80007f3e0ff */
[----:B------:R-:W-:-:S05]  /*23e0*/  @!P3 IADD3.X R51, PT, PT, R64, R61, RZ, P1, !PT ;  /* 0x0000003d4033b210 */ /* 0x000fca0000ffe4ff */
[----:B------:R0:W-:Y:S01]  /*23f0*/  @!P3 STL.64 [R1+0x2e8], R50 ;  /* 0x0002e8320100b387 */ /* 0x0001e20000100a00 */
[----:B------:R-:W-:Y:S02]  /*2400*/  LOP3.LUT R0, R0, 0xffffffef, RZ, 0xc0, !PT ;  /* 0xffffffef00007812 */ /* 0x000fe400078ec0ff */
[----:B------:R-:W-:Y:S02]  /*2410*/  LOP3.LUT R3, R3, 0xffffff7f, RZ, 0xc0, !PT ;  /* 0xffffff7f03037812 */ /* 0x000fe400078ec0ff */
[----:B0-----:R-:W-:Y:S02]  /*2420*/  @!P3 IADD3 R50, P1, PT, R5, R28, RZ ;  /* 0x0000001c0532b210 */ /* 0x001fe40007f3e0ff */
[----:B------:R-:W-:Y:S02]  /*2430*/  IADD3 R5, PT, PT, R4, 0xb8, RZ ;  /* 0x000000b804057810 */ /* 0x000fe40007ffe0ff */
[----:B------:R-:W-:Y:S02]  /*2440*/  @!P3 IADD3.X R51, PT, PT, R64, R29, RZ, P1, !PT ;  /* 0x0000001d4033b210 */ /* 0x000fe40000ffe4ff */
[----:B------:R-:W-:-:S02]  /*2450*/  SHF.R.S32.HI R64, RZ, 0x1f, R5 ;  /* 0x0000001fff407819 */ /* 0x000fc40000011405 */
[----:B------:R-:W-:Y:S02]  /*2460*/  ISETP.GE.U32.AND P1, PT, R5, UR16, PT ;  /* 0x0000001005007c0c */ /* 0x000fe4000bf26070 */
[----:B------:R-:W-:Y:S02]  /*2470*/  @P2 LOP3.LUT R0, R0, 0x10, RZ, 0xfc, !PT ;  /* 0x0000001000002812 */ /* 0x000fe400078efcff */
[----:B------:R-:W-:Y:S02]  /*2480*/  @P2 LOP3.LUT R3, R3, 0x80, RZ, 0xfc, !PT ;  /* 0x0000008003032812 */ /* 0x000fe400078efcff */
        /* <DEDUP_REMOVED lines=12> */
[----:B-1----:R-:W-:-:S04]  /*2550*/  @!P2 IADD3 R68, P1, PT, R5, R60, RZ ;  /* 0x0000003c0544a210 */ /* 0x002fc80007f3e0ff */
[----:B------:R-:W-:Y:S02]  /*2560*/  @!P2 IADD3.X R69, PT, PT, R64, R61, RZ, P1, !PT ;  /* 0x0000003d4045a210 */ /* 0x000fe40000ffe4ff */
[----:B------:R-:W-:-:S03]  /*2570*/  LOP3.LUT R0, R0, 0xfffffff7, RZ, 0xc0, !PT ;  /* 0xfffffff700007812 */ /* 0x000fc600078ec0ff */
[----:B------:R0:W-:Y:S01]  /*2580*/  @!P2 STL.64 [R1+0x2d0], R68 ;  /* 0x0002d0440100a387 */ /* 0x0001e20000100a00 */
[----:B------:R-:W-:-:S04]  /*2590*/  @P3 LOP3.LUT R0, R0, 0x8, RZ, 0xfc, !PT ;  /* 0x0000000800003812 */ /* 0x000fc800078efcff */
        /* <DEDUP_REMOVED lines=40> */
[----:B------:R1:W-:Y:S02]  /*2820*/  @!P2 STL.64 [R1+0x2c0], R68 ;  /* 0x0002c0440100a387 */ /* 0x0003e40000100a00 */
        /* <DEDUP_REMOVED lines=8> */
[----:B------:R-:W-:-:S02]  /*28b0*/  ISETP.GE.U32.AND P1, PT, R5, UR16, PT ;  /* 0x0000001005007c0c */ /* 0x000fc4000bf26070 */
        /* <DEDUP_REMOVED lines=70> */
[----:B------:R-:W-:Y:S01]  /*2d20*/  @!P4 MOV R61, R9 ;  /* 0x00000009003dc202 */ /* 0x000fe20000000f00 */
[----:B------:R1:W-:Y:S06]  /*2d30*/  @!P2 STL.64 [R1+0x288], R68 ;  /* 0x000288440100a387 */ /* 0x0003ec0000100a00 */
[----:B-1----:R-:W1:Y:S01]  /*2d40*/  @!P4 LDC.64 R68, c[0x0][0x3a0] ;  /* 0x0000e800ff44cb82 */ /* 0x002e620000000a00 */
        /* <DEDUP_REMOVED lines=10> */
[----:B------:R-:W-:-:S04]  /*2df0*/  LOP3.LUT R2, R2, 0xdfffffff, RZ, 0xc0, !PT ;  /* 0xdfffffff02027812 */ /* 0x000fc800078ec0ff */
[----:B------:R-:W-:Y:S02]  /*2e00*/  @P2 LOP3.LUT R2, R2, 0x20000000, RZ, 0xfc, !PT ;  /* 0x2000000002022812 */ /* 0x000fe400078efcff */
[----:B0-----:R-:W-:Y:S02]  /*2e10*/  @!P4 IADD3 R64, P1, PT, R5, R28, RZ ;  /* 0x0000001c0540c210 */ /* 0x001fe40007f3e0ff */
[----:B------:R-:W-:Y:S02]  /*2e20*/  IADD3 R5, PT, PT, R4, 0xf0, RZ ;  /* 0x000000f004057810 */ /* 0x000fe40007ffe0ff */
[----:B------:R-:W-:Y:S02]  /*2e30*/  @!P4 IADD3.X R65, PT, PT, R60, R29, RZ, P1, !PT ;  /* 0x0000001d3c41c210 */ /* 0x000fe40000ffe4ff */
[----:B------:R-:W-:-:S03]  /*2e40*/  ISETP.GE.U32.AND P1, PT, R5, UR16, PT ;  /* 0x0000001005007c0c */ /* 0x000fc6000bf26070 */
[----:B------:R0:W-:Y:S02]  /*2e50*/  @!P4 STL.64 [R1+0x2a0], R64 ;  /* 0x0002a0400100c387 */ /* 0x0001e40000100a00 */
[----:B0-----:R-:W-:-:S04]  /*2e60*/  SHF.R.S32.HI R64, RZ, 0x1f, R5 ;  /* 0x0000001fff407819 */ /* 0x001fc80000011405 */
[----:B------:R-:W-:-:S13]  /*2e70*/  ISETP.GE.AND.EX P2, PT, R64, UR17, PT, P1 ;  /* 0x0000001140007c0c */ /* 0x000fda000bf46310 */
[----:B------:R-:W0:Y:S08]  /*2e80*/  @!P2 LDC.64 R28, c[0x0][0x3f8] ;  /* 0x0000fe00ff1cab82 */ /* 0x000e300000000a00 */
[----:B------:R-:W1:Y:S01]  /*2e90*/  @!P2 LDC.64 R60, c[0x0][0x3a0] ;  /* 0x0000e800ff3cab82 */ /* 0x000e620000000a00 */
[----:B------:R-:W-:Y:S01]  /*2ea0*/  @!P2 MOV R65, R9 ;  /* 0x000000090041a202 */ /* 0x000fe20000000f00 */
[----:B0-----:R-:W-:-:S04]  /*2eb0*/  @!P2 IMAD R64, R64, R28, RZ ;  /* 0x0000001c4040a224 */ /* 0x001fc800078e02ff */
[----:B------:R-:W-:Y:S01]  /*2ec0*/  @!P2 IMAD R29, R5, R29, R64 ;  /* 0x0000001d051da224 */ /* 0x000fe200078e0240 */
[----:B------:R-:W-:-:S05]  /*2ed0*/  @!P2 MOV R64, R6 ;  /* 0x000000060040a202 */ /* 0x000fca0000000f00 */
[----:B------:R-:W-:-:S05]  /*2ee0*/  @!P2 IMAD.WIDE.U32 R64, R5, R28, R64 ;  /* 0x0000001c0540a225 */ /* 0x000fca00078e0040 */
[----:B------:R-:W-:Y:S02]  /*2ef0*/  @!P2 IADD3 R29, PT, PT, R65, R29, RZ ;  /* 0x0000001d411da210 */ /* 0x000fe40007ffe0ff */
[C---:B------:R-:W-:Y:S02]  /*2f00*/  @!P2 SHF.L.U32 R5, R64.reuse, 0x1, RZ ;  /* 0x000000014005a819 */ /* 0x040fe400000006ff */
[----:B------:R-:W-:Y:S02]  /*2f10*/  @!P2 SHF.L.U64.HI R64, R64, 0x1, R29 ;  /* 0x000000014040a819 */ /* 0x000fe4000001021d */
[----:B-1----:R-:W-:-:S04]  /*2f20*/  @!P2 IADD3 R28, P1, PT, R5, R60, RZ ;  /* 0x0000003c051ca210 */ /* 0x002fc80007f3e0ff */
[----:B------:R-:W-:-:S05]  /*2f30*/  @!P2 IADD3.X R29, PT, PT, R64, R61, RZ, P1, !PT ;  /* 0x0000003d401da210 */ /* 0x000fca0000ffe4ff */
[----:B------:R0:W-:Y:S02]  /*2f40*/  @!P2 STL.64 [R1+0x280], R28 ;  /* 0x0002801c0100a387 */ /* 0x0001e40000100a00 */
[----:B0-----:R-:W0:Y:S01]  /*2f50*/  @!P2 LDC.64 R28, c[0x0][0x398] ;  /* 0x0000e600ff1cab82 */ /* 0x001e220000000a00 */
[----:B------:R-:W-:-:S04]  /*2f60*/  LOP3.LUT R2, R2, 0xefffffff, RZ, 0xc0, !PT ;  /* 0xefffffff02027812 */ /* 0x000fc800078ec0ff */
[----:B------:R-:W-:-:S04]  /*2f70*/  @P4 LOP3.LUT R2, R2, 0x10000000, RZ, 0xfc, !PT ;  /* 0x1000000002024812 */ /* 0x000fc800078efcff */
        /* <DEDUP_REMOVED lines=11> */
[----:B------:R-:W-:Y:S01]  /*3030*/  @!P2 MOV R65, R9 ;  /* 0x000000090041a202 */ /* 0x000fe20000000f00 */
[----:B-1----:R-:W-:-:S04]  /*3040*/  @!P2 IMAD R64, R64, R28, RZ ;  /* 0x0000001c4040a224 */ /* 0x002fc800078e02ff */
[----:B------:R-:W-:Y:S01]  /*3050*/  @!P2 IMAD R29, R5, R29, R64 ;  /* 0x0000001d051da224 */ /* 0x000fe200078e0240 */
[----:B------:R-:W-:-:S05]  /*3060*/  @!P2 MOV R64, R6 ;  /* 0x000000060040a202 */ /* 0x000fca0000000f00 */
[----:B------:R-:W-:-:S05]  /*3070*/  @!P2 IMAD.WIDE.U32 R64, R5, R28, R64 ;  /* 0x0000001c0540a225 */ /* 0x000fca00078e0040 */
[----:B------:R-:W-:Y:S02]  /*3080*/  @!P2 IADD3 R29, PT, PT, R65, R29, RZ ;  /* 0x0000001d411da210 */ /* 0x000fe40007ffe0ff */
[C---:B------:R-:W-:Y:S02]  /*3090*/  @!P2 SHF.L.U32 R5, R64.reuse, 0x1, RZ ;  /* 0x000000014005a819 */ /* 0x040fe400000006ff */
[----:B------:R-:W-:Y:S02]  /*30a0*/  @!P2 SHF.L.U64.HI R64, R64, 0x1, R29 ;  /* 0x000000014040a819 */ /* 0x000fe4000001021d */
[----:B0-----:R-:W-:-:S04]  /*30b0*/  @!P2 IADD3 R28, P1, PT, R5, R60, RZ ;  /* 0x0000003c051ca210 */ /* 0x001fc80007f3e0ff */
        /* <DEDUP_REMOVED lines=35> */
[----:B0-----:R-:W0:Y:S01]  /*32f0*/  @!P2 LDC.64 R60, c[0x0][0x3f8] ;  /* 0x0000fe00ff3cab82 */ /* 0x001e220000000a00 */
        /* <DEDUP_REMOVED lines=11> */
[----:B------:R-:W-:-:S05]  /*33b0*/  @!P2 IADD3.X R29, PT, PT, R64, R29, RZ, P1, !PT ;  /* 0x0000001d401da210 */ /* 0x000fca0000ffe4ff */
[----:B------:R0:W-:Y:S02]  /*33c0*/  STL.64 [R1+0x728], R28 ;  /* 0x0007281c01007387 */ /* 0x0001e40000100a00 */
[----:B0-----:R-:W-:-:S04]  /*33d0*/  @!P2 IADD3 R28, P1, PT, R5, R60, RZ ;  /* 0x0000003c051ca210 */ /* 0x001fc80007f3e0ff */
[----:B------:R-:W-:-:S05]  /*33e0*/  @!P2 IADD3.X R29, PT, PT, R64, R61, RZ, P1, !PT ;  /* 0x0000003d401da210 */ /* 0x000fca0000ffe4ff */
[----:B------:R0:W-:Y:S01]  /*33f0*/  @!P2 STL.64 [R1+0x240], R28 ;  /* 0x0002401c0100a387 */ /* 0x0001e20000100a00 */
[----:B------:R-:W-:Y:S02]  /*3400*/  LOP3.LUT R2, R2, 0xfeffffff, RZ, 0xc0, !PT ;  /* 0xfeffffff02027812 */ /* 0x000fe400078ec0ff */
[----:B0-----:R-:W-:Y:S02]  /*3410*/  MOV R28, R66 ;  /* 0x00000042001c7202 */ /* 0x001fe40000000f00 */
[----:B------:R-:W-:-:S04]  /*3420*/  IADD3 R66, PT, PT, R4, 0x110, RZ ;  /* 0x0000011004427810 */ /* 0x000fc80007ffe0ff */
[----:B------:R-:W-:Y:S02]  /*3430*/  SHF.R.S32.HI R5, RZ, 0x1f, R66 ;  /* 0x0000001fff057819 */ /* 0x000fe40000011442 */
[----:B------:R-:W-:Y:S02]  /*3440*/  ISETP.GE.U32.AND P1, PT, R66, UR16, PT ;  /* 0x0000001042007c0c */ /* 0x000fe4000bf26070 */
[----:B------:R-:W-:Y:S02]  /*3450*/  @P2 LOP3.LUT R2, R2, 0x1000000, RZ, 0xfc, !PT ;  /* 0x0100000002022812 */ /* 0x000fe400078efcff */
[----:B------:R-:W-:-:S13]  /*3460*/  ISETP.GE.AND.EX P2, PT, R5, UR17, PT, P1 ;  /* 0x0000001105007c0c */ /* 0x000fda000bf46310 */
[----:B------:R-:W0:Y:S01]  /*3470*/  @!P2 LDC.64 R64, c[0x0][0x3f8] ;  /* 0x0000fe00ff40ab82 */ /* 0x000e220000000a00 */
[----:B------:R-:W-:Y:S02]  /*3480*/  @!P2 MOV R60, R6 ;  /* 0x00000006003ca202 */ /* 0x000fe40000000f00 */
[----:B------:R-:W-:Y:S01]  /*3490*/  @!P2 MOV R61, R9 ;  /* 0x00000009003da202 */ /* 0x000fe20000000f00 */
[----:B0-----:R-:W-:-:S04]  /*34a0*/  @!P2 IMAD R5, R5, R64, RZ ;  /* 0x000000400505a224 */ /* 0x001fc800078e02ff */
[C---:B------:R-:W-:Y:S02]  /*34b0*/  @!P2 IMAD R5, R66.reuse, R65, R5 ;  /* 0x000000414205a224 */ /* 0x040fe400078e0205 */
[----:B------:R-:W-:Y:S02]  /*34c0*/  @!P2 IMAD.WIDE.U32 R64, R66, R64, R60 ;  /* 0x000000404240a225 */ /* 0x000fe400078e003c */
[----:B------:R-:W0:Y:S03]  /*34d0*/  @!P2 LDC.64 R60, c[0x0][0x3a0] ;  /* 0x0000e800ff3cab82 */ /* 0x000e260000000a00 */
[----:B------:R-:W-:Y:S02]  /*34e0*/  @!P2 IADD3 R65, PT, PT, R65, R5, RZ ;  /* 0x000000054141a210 */ /* 0x000fe40007ffe0ff */
[----:B------:R-:W-:Y:S02]  /*34f0*/  @!P2 SHF.L.U32 R5, R64, 0x1, RZ ;  /* 0x000000014005a819 */ /* 0x000fe400000006ff */
[----:B------:R-:W-:-:S02]  /*3500*/  MOV R66, R56 ;  /* 0x0000003800427202 */ /* 0x000fc40000000f00 */
[----:B------:R-:W-:Y:S02]  /*3510*/  @!P2 SHF.L.U64.HI R64, R64, 0x1, R65 ;  /* 0x000000014040a819 */ /* 0x000fe40000010241 */
[----:B------:R-:W-:Y:S02]  /*3520*/  MOV R29, R67 ;  /* 0x00000043001d7202 */ /* 0x000fe40000000f00 */
[----:B------:R-:W-:Y:S02]  /*3530*/  MOV R67, R57 ;  /* 0x0000003900437202 */ /* 0x000fe40000000f00 */
[----:B0-----:R-:W-:-:S04]  /*3540*/  @!P2 IADD3 R56, P1, PT, R5, R60, RZ ;  /* 0x0000003c0538a210 */ /* 0x001fc80007f3e0ff */
[----:B------:R-:W-:Y:S02]  /*3550*/  @!P2 IADD3.X R57, PT, PT, R64, R61, RZ, P1, !PT ;  /* 0x0000003d4039a210 */ /* 0x000fe40000ffe4ff */
[----:B------:R-:W0:Y:S03]  /*3560*/  @!P2 LDC.64 R60, c[0x0][0x398] ;  /* 0x0000e600ff3cab82 */ /* 0x000e260000000a00 */
[----:B------:R1:W-:Y:S04]  /*3570*/  @!P2 STL.64 [R1+0x218], R56 ;  /* 0x000218380100a387 */ /* 0x0003e80000100a00 */
[----:B-1----:R-:W2:Y:S01]  /*3580*/  LDL.LU.64 R56, [R1+0x770] ;  /* 0x0007700001387983 */ /* 0x002ea20000300a00 */
[----:B0-----:R-:W-:-:S04]  /*3590*/  @!P2 IADD3 R60, P1, PT, R5, R60, RZ ;  /* 0x0000003c053ca210 */ /* 0x001fc80007f3e0ff */
[----:B------:R-:W-:-:S05]  /*35a0*/  @!P2 IADD3.X R61, PT, PT, R64, R61, RZ, P1, !PT ;  /* 0x0000003d403da210 */ /* 0x000fca0000ffe4ff */
[----:B------:R0:W-:Y:S02]  /*35b0*/  STL.64 [R1+0x720], R60 ;  /* 0x0007203c01007387 */ /* 0x0001e40000100a00 */
[----:B0-----:R-:W-:Y:S02]  /*35c0*/  MOV R60, R58 ;  /* 0x0000003a003c7202 */ /* 0x001fe40000000f00 */
[----:B------:R-:W-:Y:S02]  /*35d0*/  MOV R61, R59 ;  /* 0x0000003b003d7202 */ /* 0x000fe40000000f00 */
[----:B------:R-:W3:Y:S01]  /*35e0*/  LDL.LU.64 R58, [R1+0x768] ;  /* 0x00076800013a7983 */ /* 0x000ee20000300a00 */
[----:B------:R-:W-:Y:S01]  /*35f0*/  HFMA2 R5, -RZ, RZ, 0, 0 ;  /* 0x00000000ff057431 */ /* 0x000fe200000001ff */
[----:B------:R-:W-:Y:S02]  /*3600*/  LOP3.LUT R0, R0, 0xfffffffe, RZ, 0xc0, !PT ;  /* 0xfffffffe00007812 */ /* 0x000fe400078ec0ff */
[----:B------:R-:W-:-:S02]  /*3610*/  LOP3.LUT R3, R3, 0xffffffbf, RZ, 0xc0, !PT ;  /* 0xffffffbf03037812 */ /* 0x000fc400078ec0ff */
[----:B------:R-:W-:Y:S02]  /*3620*/  @P3 LOP3.LUT R0, R0, 0x1, RZ, 0xfc, !PT ;  /* 0x0000000100003812 */ /* 0x000fe400078efcff */
[----:B------:R-:W-:Y:S02]  /*3630*/  @P3 LOP3.LUT R3, R3, 0x40, RZ, 0xfc, !PT ;  /* 0x0000004003033812 */ /* 0x000fe400078efcff */
[----:B------:R-:W-:Y:S02]  /*3640*/  LOP3.LUT P3, RZ, R0, 0x1000000, RZ, 0xc0, !PT ;  /* 0x0100000000ff7812 */ /* 0x000fe4000786c0ff */
[----:B------:R-:W-:Y:S01]  /*3650*/  MOV R65, RZ ;  /* 0x000000ff00417202 */ /* 0x000fe20000000f00 */
[----:B--2---:R0:W2:Y:S02]  /*3660*/  @!P0 LDG.E R5, desc[UR10][R56.64] ;  /* 0x0000000a38058981 */ /* 0x0040a4000c1e1900 */
[----:B0-----:R-:W-:-:S08]  /*3670*/  HFMA2 R56, -RZ, RZ, 0, 0 ;  /* 0x00000000ff387431 */ /* 0x001fd000000001ff */
[----:B------:R-:W4:Y:S04]  /*3680*/  @!P3 LDG.E R56, desc[UR10][R62.64] ;  /* 0x0000000a3e38b981 */ /* 0x000f28000c1e1900 */
[----:B---3--:R0:W3:Y:S04]  /*3690*/  @!P0 LDG.E R65, desc[UR10][R58.64] ;  /* 0x0000000a3a418981 */ /* 0x0080e8000c1e1900 */
[----:B--2---:R1:W-:Y:S02]  /*36a0*/  STL [R1+0x3dc], R5 ;  /* 0x0003dc0501007387 */ /* 0x0043e40000100800 */
[----:B-1----:R-:W-:-:S04]  /*36b0*/  IADD3 R5, PT, PT, R4, 0x118, RZ ;  /* 0x0000011804057810 */ /* 0x002fc80007ffe0ff */
[----:B------:R-:W-:Y:S02]  /*36c0*/  SHF.R.S32.HI R64, RZ, 0x1f, R5 ;  /* 0x0000001fff407819 */ /* 0x000fe40000011405 */
[----:B------:R-:W-:-:S04]  /*36d0*/  ISETP.GE.U32.AND P1, PT, R5, UR16, PT ;  /* 0x0000001005007c0c */ /* 0x000fc8000bf26070 */
[----:B------:R-:W-:Y:S01]  /*36e0*/  ISETP.GE.AND.EX P5, PT, R64, UR17, PT, P1 ;  /* 0x0000001140007c0c */ /* 0x000fe2000bfa6310 */
[----:B----4-:R1:W-:-:S12]  /*36f0*/  STL [R1+0x3d4], R56 ;  /* 0x0003d43801007387 */ /* 0x0103d80000100800 */
[----:B-1----:R-:W1:Y:S01]  /*3700*/  @!P5 LDC.64 R56, c[0x0][0x3f8] ;  /* 0x0000fe00ff38db82 */ /* 0x002e620000000a00 */
[----:B0-----:R-:W-:Y:S02]  /*3710*/  @!P5 MOV R58, R6 ;  /* 0x00000006003ad202 */ /* 0x001fe40000000f00 */
[----:B------:R-:W-:-:S05]  /*3720*/  @!P5 MOV R59, R9 ;  /* 0x00000009003bd202 */ /* 0x000fca0000000f00 */
[----:B------:R-:W0:Y:S01]  /*3730*/  @!P5 LDC.64 R62, c[0x0][0x3a0] ;  /* 0x0000e800ff3edb82 */ /* 0x000e220000000a00 */
[----:B-1----:R-:W-:-:S04]  /*3740*/  @!P5 IMAD R64, R64, R56, RZ ;  /* 0x000000384040d224 */ /* 0x002fc800078e02ff */
[C---:B------:R-:W-:Y:S02]  /*3750*/  @!P5 IMAD R64, R5.reuse, R57, R64 ;  /* 0x000000390540d224 */ /* 0x040fe400078e0240 */
[----:B------:R-:W-:-:S05]  /*3760*/  @!P5 IMAD.WIDE.U32 R56, R5, R56, R58 ;  /* 0x000000380538d225 */ /* 0x000fca00078e003a */
[----:B------:R-:W-:Y:S02]  /*3770*/  @!P5 IADD3 R5, PT, PT, R57, R64, RZ ;  /* 0x000000403905d210 */ /* 0x000fe40007ffe0ff */
[C---:B------:R-:W-:Y:S02]  /*3780*/  @!P5 SHF.L.U32 R58, R56.reuse, 0x1, RZ ;  /* 0x00000001383ad819 */ /* 0x040fe400000006ff */
[----:B------:R-:W-:Y:S02]  /*3790*/  @!P5 SHF.L.U64.HI R5, R56, 0x1, R5 ;  /* 0x000000013805d819 */ /* 0x000fe40000010205 */
[----:B------:R-:W1:Y:S01]  /*37a0*/  @!P5 LDC.64 R56, c[0x0][0x398] ;  /* 0x0000e600ff38db82 */ /* 0x000e620000000a00 */
[----:B0-----:R-:W-:Y:S02]  /*37b0*/  @!P5 IADD3 R62, P1, PT, R58, R62, RZ ;  /* 0x0000003e3a3ed210 */ /* 0x001fe40007f3e0ff */
[----:B------:R-:W-:Y:S02]  /*37c0*/  MOV R64, R14 ;  /* 0x0000000e00407202 */ /* 0x000fe40000000f00 */
[----:B------:R-:W-:Y:S01]  /*37d0*/  @!P5 IADD3.X R63, PT, PT, R5, R63, RZ, P1, !PT ;  /* 0x0000003f053fd210 */ /* 0x000fe20000ffe4ff */
[----:B---3--:R0:W-:Y:S02]  /*37e0*/  STL [R1+0x3d8], R65 ;  /* 0x0003d84101007387 */ /* 0x0081e40000100800 */
[----:B0-----:R-:W-:-:S02]  /*37f0*/  MOV R65, R15 ;  /* 0x0000000f00417202 */ /* 0x001fc40000000f00 */
[----:B-1----:R-:W-:-:S04]  /*3800*/  @!P5 IADD3 R14, P1, PT, R58, R56, RZ ;  /* 0x000000383a0ed210 */ /* 0x002fc80007f3e0ff */
[----:B------:R-:W-:-:S05]  /*3810*/  @!P5 IADD3.X R15, PT, PT, R5, R57, RZ, P1, !PT ;  /* 0x00000039050fd210 */ /* 0x000fca0000ffe4ff */
[----:B------:R0:W-:Y:S04]  /*3820*/  @!P5 STL.64 [R1+0x210], R14 ;  /* 0x0002100e0100d387 */ /* 0x0001e80000100a00 */
[----:B0-----:R-:W2:Y:S01]  /*3830*/  LDL.LU.64 R14, [R1+0x758] ;  /* 0x00075800010e7983 */ /* 0x001ea20000300a00 */
[----:B------:R-:W-:Y:S01]  /*3840*/  HFMA2 R5, -RZ, RZ, 0, 0 ;  /* 0x00000000ff057431 */ /* 0x000fe200000001ff */
[----:B------:R-:W-:Y:S02]  /*3850*/  MOV R56, R50 ;  /* 0x0000003200387202 */ /* 0x000fe40000000f00 */
[----:B------:R-:W-:Y:S02]  /*3860*/  MOV R57, R51 ;  /* 0x0000003300397202 */ /* 0x000fe40000000f00 */
[----:B------:R-:W3:Y:S01]  /*3870*/  LDL.LU.64 R50, [R1+0x750] ;  /* 0x0007500001327983 */ /* 0x000ee20000300a00 */
[----:B------:R-:W-:-:S02]  /*3880*/  MOV R58, R52 ;  /* 0x00000034003a7202 */ /* 0x000fc40000000f00 */
[----:B------:R-:W-:Y:S02]  /*3890*/  MOV R59, R53 ;  /* 0x00000035003b7202 */ /* 0x000fe40000000f00 */
[----:B------:R-:W4:Y:S04]  /*38a0*/  LDL.LU.64 R52, [R1+0x760] ;  /* 0x0007600001347983 */ /* 0x000f280000300a00 */
[----:B--2---:R0:W2:Y:S01]  /*38b0*/  @!P3 LDG.E R5, desc[UR10][R14.64] ;  /* 0x0000000a0e05b981 */ /* 0x0040a2000c1e1900 */
[----:B------:R-:W-:Y:S02]  /*38c0*/  LOP3.LUT P6, RZ, R0, 0x800000, RZ, 0xc0, !PT ;  /* 0x0080000000ff7812 */ /* 0x000fe400078cc0ff */
[----:B0-----:R-:W-:Y:S02]  /*38d0*/  MOV R14, R54 ;  /* 0x00000036000e7202 */ /* 0x001fe40000000f00 */
[----:B------:R-:W-:-:S02]  /*38e0*/  MOV R15, R55 ;  /* 0x00000037000f7202 */ /* 0x000fc40000000f00 */
[----:B------:R-:W4:Y:S04]  /*38f0*/  LDL.LU.64 R54, [R1+0x748] ;  /* 0x0007480001367983 */ /* 0x000f280000300a00 */
[----:B--2---:R0:W-:Y:S02]  /*3900*/  STL [R1+0x3d0], R5 ;  /* 0x0003d00501007387 */ /* 0x0041e40000100800 */
[----:B0-----:R-:W-:-:S06]  /*3910*/  HFMA2 R5, -RZ, RZ, 0, 0 ;  /* 0x00000000ff057431 */ /* 0x001fcc00000001ff */
[----:B---3--:R0:W2:Y:S02]  /*3920*/  @!P6 LDG.E R5, desc[UR10][R50.64] ;  /* 0x0000000a3205e981 */ /* 0x0080a4000c1e1900 */
[----:B0-----:R-:W-:-:S06]  /*3930*/  MOV R51, RZ ;  /* 0x000000ff00337202 */ /* 0x001fcc0000000f00 */
[----:B----4-:R-:W3:Y:S01]  /*3940*/  @!P6 LDG.E R51, desc[UR10][R52.64] ;  /* 0x0000000a3433e981 */ /* 0x010ee2000c1e1900 */
[----:B------:R-:W-:-:S04]  /*3950*/  LOP3.LUT R2, R2, 0xff7fffff, RZ, 0xc0, !PT ;  /* 0xff7fffff02027812 */ /* 0x000fc800078ec0ff */
[----:B------:R-:W-:Y:S02]  /*3960*/  @P2 LOP3.LUT R2, R2, 0x800000, RZ, 0xfc, !PT ;  /* 0x0080000002022812 */ /* 0x000fe400078efcff */
[----:B------:R-:W-:Y:S01]  /*3970*/  LOP3.LUT P2, RZ, R0, 0x400000, RZ, 0xc0, !PT ;  /* 0x0040000000ff7812 */ /* 0x000fe2000784c0ff */
[----:B---3--:R0:W-:Y:S02]  /*3980*/  STL [R1+0x3c8], R51 ;  /* 0x0003c83301007387 */ /* 0x0081e40000100800 */
[----:B0-----:R-:W-:-:S10]  /*3990*/  HFMA2 R51, -RZ, RZ, 0, 0 ;  /* 0x00000000ff337431 */ /* 0x001fd400000001ff */
[----:B------:R0:W3:Y:S04]  /*39a0*/  @!P2 LDG.E R51, desc[UR10][R54.64] ;  /* 0x0000000a3633a981 */ /* 0x0000e8000c1e1900 */
[----:B--2---:R1:W-:Y:S02]  /*39b0*/  STL [R1+0x3cc], R5 ;  /* 0x0003cc0501007387 */ /* 0x0043e40000100800 */
[----:B-1----:R-:W-:-:S04]  /*39c0*/  IADD3 R5, PT, PT, R4, 0x120, RZ ;  /* 0x0000012004057810 */ /* 0x002fc80007ffe0ff */
[----:B------:R-:W-:Y:S02]  /*39d0*/  SHF.R.S32.HI R50, RZ, 0x1f, R5 ;  /* 0x0000001fff327819 */ /* 0x000fe40000011405 */
[----:B------:R-:W-:-:S04]  /*39e0*/  ISETP.GE.U32.AND P1, PT, R5, UR16, PT ;  /* 0x0000001005007c0c */ /* 0x000fc8000bf26070 */
[----:B------:R-:W-:Y:S02]  /*39f0*/  ISETP.GE.AND.EX P3, PT, R50, UR17, PT, P1 ;  /* 0x0000001132007c0c */ /* 0x000fe4000bf66310 */
[----:B0-----:R-:W-:Y:S02]  /*3a00*/  MOV R54, R14 ;  /* 0x0000000e00367202 */ /* 0x001fe40000000f00 */
[----:B------:R-:W-:-:S09]  /*3a10*/  MOV R55, R15 ;  /* 0x0000000f00377202 */ /* 0x000fd20000000f00 */
[----:B------:R-:W0:Y:S02]  /*3a20*/  @!P3 LDC.64 R14, c[0x0][0x3f8] ;  /* 0x0000fe00ff0ebb82 */ /* 0x000e240000000a00 */
[----:B0-----:R-:W-:Y:S01]  /*3a30*/  @!P3 IMAD R52, R50, R14, RZ ;  /* 0x0000000e3234b224 */ /* 0x001fe200078e02ff */
[----:B------:R-:W-:-:S03]  /*3a40*/  @!P3 MOV R50, R6 ;  /* 0x000000060032b202 */ /* 0x000fc60000000f00 */
[----:B------:R-:W-:Y:S01]  /*3a50*/  @!P3 IMAD R52, R5, R15, R52 ;  /* 0x0000000f0534b224 */ /* 0x000fe200078e0234 */
[----:B---3--:R0:W-:Y:S02]  /*3a60*/  STL [R1+0x3c4], R51 ;  /* 0x0003c43301007387 */ /* 0x0081e40000100800 */
[----:B0-----:R-:W-:-:S03]  /*3a70*/  @!P3 MOV R51, R9 ;  /* 0x000000090033b202 */ /* 0x001fc60000000f00 */
[----:B------:R-:W-:Y:S01]  /*3a80*/  @!P3 IMAD.WIDE.U32 R14, R5, R14, R50 ;  /* 0x0000000e050eb225 */ /* 0x000fe200078e0032 */
[----:B------:R-:W-:Y:S02]  /*3a90*/  MOV R50, R64 ;  /* 0x0000004000327202 */ /* 0x000fe40000000f00 */
[----:B------:R-:W-:Y:S02]  /*3aa0*/  MOV R51, R65 ;  /* 0x0000004100337202 */ /* 0x000fe40000000f00 */
[----:B------:R-:W0:Y:S01]  /*3ab0*/  @!P3 LDC.64 R64, c[0x0][0x3a0] ;  /* 0x0000e800ff40bb82 */ /* 0x000e220000000a00 */
[----:B------:R-:W-:Y:S02]  /*3ac0*/  @!P3 IADD3 R5, PT, PT, R15, R52, RZ ;  /* 0x000000340f05b210 */ /* 0x000fe40007ffe0ff */
[----:B------:R-:W-:Y:S02]  /*3ad0*/  MOV R52, R50 ;  /* 0x0000003200347202 */ /* 0x000fe40000000f00 */
[----:B------:R-:W-:-:S02]  /*3ae0*/  @!P3 SHF.L.U64.HI R5, R14, 0x1, R5 ;  /* 0x000000010e05b819 */ /* 0x000fc40000010205 */
[----:B------:R-:W-:Y:S02]  /*3af0*/  @!P3 SHF.L.U32 R50, R14, 0x1, RZ ;  /* 0x000000010e32b819 */ /* 0x000fe400000006ff */
[----:B------:R-:W1:Y:S01]  /*3b00*/  @!P3 LDC.64 R14, c[0x0][0x398] ;  /* 0x0000e600ff0ebb82 */ /* 0x000e620000000a00 */
[----:B------:R-:W-:Y:S02]  /*3b10*/  MOV R53, R51 ;  /* 0x0000003300357202 */ /* 0x000fe40000000f00 */
[----:B------:R-:W-:Y:S02]  /*3b20*/  MOV R51, R47 ;  /* 0x0000002f00337202 */ /* 0x000fe40000000f00 */
[----:B0-----:R-:W-:-:S04]  /*3b30*/  @!P3 IADD3 R64, P1, PT, R50, R64, RZ ;  /* 0x000000403240b210 */ /* 0x001fc80007f3e0ff */
[C---:B------:R-:W-:Y:S02]  /*3b40*/  @!P3 IADD3.X R65, PT, PT, R5.reuse, R65, RZ, P1, !PT ;  /* 0x000000410541b210 */ /* 0x040fe40000ffe4ff */
[----:B-1----:R-:W-:Y:S02]  /*3b50*/  @!P3 IADD3 R14, P1, PT, R50, R14, RZ ;  /* 0x0000000e320eb210 */ /* 0x002fe40007f3e0ff */
[----:B------:R-:W-:Y:S02]  /*3b60*/  MOV R50, R46 ;  /* 0x0000002e00327202 */ /* 0x000fe40000000f00 */
[----:B------:R-:W2:Y:S01]  /*3b70*/  LDL.LU.64 R46, [R1+0x740] ;  /* 0x00074000012e7983 */ /* 0x000ea20000300a00 */
[----:B------:R-:W-:Y:S01]  /*3b80*/  @!P3 IADD3.X R15, PT, PT, R5, R15, RZ, P1, !PT ;  /* 0x0000000f050fb210 */ /* 0x000fe20000ffe4ff */
[----:B------:R-:W-:-:S06]  /*3b90*/  HFMA2 R5, -RZ, RZ, 0, 0 ;  /* 0x00000000ff057431 */ /* 0x000fcc00000001ff */
[----:B------:R0:W3:Y:S01]  /*3ba0*/  @!P2 LDG.E R5, desc[UR10][R18.64] ;  /* 0x0000000a1205a981 */ /* 0x0000e2000c1e1900 */
[----:B------:R-:W-:-:S04]  /*3bb0*/  LOP3.LUT R3, R3, 0xfffffffe, RZ, 0xc0, !PT ;  /* 0xfffffffe03037812 */ /* 0x000fc800078ec0ff */
[----:B------:R-:W-:Y:S02]  /*3bc0*/  @P0 LOP3.LUT R3, R3, 0x1, RZ, 0xfc, !PT ;  /* 0x0000000103030812 */ /* 0x000fe400078efcff */
[----:B------:R-:W-:Y:S02]  /*3bd0*/  LOP3.LUT R2, R2, 0xffbfffff, RZ, 0xc0, !PT ;  /* 0xffbfffff02027812 */ /* 0x000fe400078ec0ff */
[----:B------:R-:W-:Y:S02]  /*3be0*/  LOP3.LUT R3, R3, 0xffffffdf, RZ, 0xc0, !PT ;  /* 0xffffffdf03037812 */ /* 0x000fe400078ec0ff */
[----:B------:R-:W-:Y:S02]  /*3bf0*/  @P5 LOP3.LUT R2, R2, 0x400000, RZ, 0xfc, !PT ;  /* 0x0040000002025812 */ /* 0x000fe400078efcff */
[----:B------:R-:W-:Y:S02]  /*3c00*/  @P5 LOP3.LUT R3, R3, 0x20, RZ, 0xfc, !PT ;  /* 0x0000002003035812 */ /* 0x000fe400078efcff */
[----:B------:R-:W-:Y:S01]  /*3c10*/  LOP3.LUT P5, RZ, R0, 0x200000, RZ, 0xc0, !PT ;  /* 0x0020000000ff7812 */ /* 0x000fe200078ac0ff */
[----:B0-----:R-:W-:-:S12]  /*3c20*/  HFMA2 R19, -RZ, RZ, 0, 0 ;  /* 0x00000000ff137431 */ /* 0x001fd800000001ff */
[----:B--2---:R-:W2:Y:S04]  /*3c30*/  @!P5 LDG.E R19, desc[UR10][R46.64] ;  /* 0x0000000a2e13d981 */ /* 0x004ea8000c1e1900 */
[----:B---3--:R0:W-:Y:S02]  /*3c40*/  STL [R1+0x3c0], R5 ;  /* 0x0003c00501007387 */ /* 0x0081e40000100800 */
[----:B0-----:R-:W-:-:S06]  /*3c50*/  MOV R5, RZ ;  /* 0x000000ff00057202 */ /* 0x001fcc0000000f00 */
[----:B------:R-:W3:Y:S01]  /*3c60*/  @!P5 LDG.E R5, desc[UR10][R44.64] ;  /* 0x0000000a2c05d981 */ /* 0x000ee2000c1e1900 */
[----:B------:R-:W-:-:S03]  /*3c70*/  LOP3.LUT P0, RZ, R0, 0x100000, RZ, 0xc0, !PT ;  /* 0x0010000000ff7812 */ /* 0x000fc6000780c0ff */
[----:B--2---:R0:W-:Y:S02]  /*3c80*/  STL [R1+0x3b8], R19 ;  /* 0x0003b81301007387 */ /* 0x0041e40000100800 */
[----:B0-----:R-:W-:-:S08]  /*3c90*/  MOV R19, RZ ;  /* 0x000000ff00137202 */ /* 0x001fd00000000f00 */
[----:B------:R0:W2:Y:S04]  /*3ca0*/  @!P0 LDG.E R19, desc[UR10][R48.64] ;  /* 0x0000000a30138981 */ /* 0x0000a8000c1e1900 */
[----:B---3--:R1:W-:Y:S02]  /*3cb0*/  STL [R1+0x3bc], R5 ;  /* 0x0003bc0501007387 */ /* 0x0083e40000100800 */
[----:B-1----:R-:W-:-:S04]  /*3cc0*/  IADD3 R5, PT, PT, R4, 0x128, RZ ;  /* 0x0000012804057810 */ /* 0x002fc80007ffe0ff */
[----:B------:R-:W-:Y:S02]  /*3cd0*/  SHF.R.S32.HI R18, RZ, 0x1f, R5 ;  /* 0x0000001fff127819 */ /* 0x000fe40000011405 */
[----:B------:R-:W-:-:S04]  /*3ce0*/  ISETP.GE.U32.AND P1, PT, R5, UR16, PT ;  /* 0x0000001005007c0c */ /* 0x000fc8000bf26070 */
[----:B------:R-:W-:-:S13]  /*3cf0*/  ISETP.GE.AND.EX P2, PT, R18, UR17, PT, P1 ;  /* 0x0000001112007c0c */ /* 0x000fda000bf46310 */
[----:B------:R-:W1:Y:S02]  /*3d00*/  @!P2 LDC.64 R44, c[0x0][0x3f8] ;  /* 0x0000fe00ff2cab82 */ /* 0x000e640000000a00 */
[----:B-1----:R-:W-:Y:S01]  /*3d10*/  @!P2 IMAD R46, R18, R44, RZ ;  /* 0x0000002c122ea224 */ /* 0x002fe200078e02ff */
[----:B------:R-:W-:-:S03]  /*3d20*/  @!P2 MOV R18, R6 ;  /* 0x000000060012a202 */ /* 0x000fc60000000f00 */
[----:B------:R-:W-:Y:S01]  /*3d30*/  @!P2 IMAD R46, R5, R45, R46 ;  /* 0x0000002d052ea224 */ /* 0x000fe200078e022e */
[----:B0-----:R-:W-:Y:S02]  /*3d40*/  MOV R48, R50 ;  /* 0x0000003200307202 */ /* 0x001fe40000000f00 */
[----:B------:R-:W-:Y:S02]  /*3d50*/  MOV R50, R52 ;  /* 0x0000003400327202 */ /* 0x000fe40000000f00 */
[----:B------:R-:W-:Y:S02]  /*3d60*/  MOV R52, R34 ;  /* 0x0000002200347202 */ /* 0x000fe40000000f00 */
[----:B------:R-:W-:Y:S02]  /*3d70*/  MOV R49, R51 ;  /* 0x0000003300317202 */ /* 0x000fe40000000f00 */
[----:B------:R-:W-:Y:S02]  /*3d80*/  MOV R51, R53 ;  /* 0x0000003500337202 */ /* 0x000fe40000000f00 */
[----:B------:R-:W-:-:S02]  /*3d90*/  MOV R53, R35 ;  /* 0x0000002300357202 */ /* 0x000fc40000000f00 */
[----:B------:R-:W-:Y:S01]  /*3da0*/  MOV R47, R41 ;  /* 0x00000029002f7202 */ /* 0x000fe20000000f00 */
[----:B--2---:R0:W-:Y:S02]  /*3db0*/  STL [R1+0x3b4], R19 ;  /* 0x0003b41301007387 */ /* 0x0041e40000100800 */
[----:B0-----:R-:W-:-:S03]  /*3dc0*/  @!P2 MOV R19, R9 ;  /* 0x000000090013a202 */ /* 0x001fc60000000f00 */
[----:B------:R-:W-:-:S03]  /*3dd0*/  @!P2 IMAD.WIDE.U32 R44, R5, R44, R18 ;  /* 0x0000002c052ca225 */ /* 0x000fc600078e0012 */
[----:B------:R-:W0:Y:S02]  /*3de0*/  @!P2 LDC.64 R18, c[0x0][0x3a0] ;  /* 0x0000e800ff12ab82 */ /* 0x000e240000000a00 */
[----:B------:R-:W-:Y:S02]  /*3df0*/  @!P2 IADD3 R5, PT, PT, R45, R46, RZ ;  /* 0x0000002e2d05a210 */ /* 0x000fe40007ffe0ff */
[C---:B------:R-:W-:Y:S02]  /*3e00*/  @!P2 SHF.L.U32 R46, R44.reuse, 0x1, RZ ;  /* 0x000000012c2ea819 */ /* 0x040fe400000006ff */
[----:B------:R-:W-:Y:S02]  /*3e10*/  @!P2 SHF.L.U64.HI R5, R44, 0x1, R5 ;  /* 0x000000012c05a819 */ /* 0x000fe40000010205 */
[----:B------:R-:W1:Y:S01]  /*3e20*/  @!P2 LDC.64 R44, c[0x0][0x398] ;  /* 0x0000e600ff2cab82 */ /* 0x000e620000000a00 */
[----:B0-----:R-:W-:-:S04]  /*3e30*/  @!P2 IADD3 R18, P1, PT, R46, R18, RZ ;  /* 0x000000122e12a210 */ /* 0x001fc80007f3e0ff */
[----:B------:R-:W-:Y:S02]  /*3e40*/  @!P2 IADD3.X R19, PT, PT, R5, R19, RZ, P1, !PT ;  /* 0x000000130513a210 */ /* 0x000fe40000ffe4ff */
[----:B-1----:R-:W-:-:S04]  /*3e50*/  @!P2 IADD3 R34, P1, PT, R46, R44, RZ ;  /* 0x0000002c2e22a210 */ /* 0x002fc80007f3e0ff */
[----:B------:R-:W-:-:S05]  /*3e60*/  @!P2 IADD3.X R35, PT, PT, R5, R45, RZ, P1, !PT ;  /* 0x0000002d0523a210 */ /* 0x000fca0000ffe4ff */
[----:B------:R0:W-:Y:S01]  /*3e70*/  @!P2 STL.64 [R1+0x220], R34 ;  /* 0x000220220100a387 */ /* 0x0001e20000100a00 */
[----:B------:R-:W-:-:S03]  /*3e80*/  MOV R46, R40 ;  /* 0x00000028002e7202 */ /* 0x000fc60000000f00 */
[----:B------:R-:W2:Y:S04]  /*3e90*/  LDL.LU.64 R40, [R1+0x738] ;  /* 0x0007380001287983 */ /* 0x000ea80000300a00 */
[----:B0-----:R-:W3:Y:S01]  /*3ea0*/  LDL.LU.64 R34, [R1+0x730] ;  /* 0x0007300001227983 */ /* 0x001ee20000300a00 */
[----:B------:R-:W-:Y:S01]  /*3eb0*/  HFMA2 R44, -RZ, RZ, 0, 0 ;  /* 0x00000000ff2c7431 */ /* 0x000fe200000001ff */
[----:B------:R-:W-:-:S04]  /*3ec0*/  LOP3.LUT R2, R2, 0xffdfffff, RZ, 0xc0, !PT ;  /* 0xffdfffff02027812 */ /* 0x000fc800078ec0ff */
[----:B------:R-:W-:Y:S02]  /*3ed0*/  @P3 LOP3.LUT R2, R2, 0x200000, RZ, 0xfc, !PT ;  /* 0x0020000002023812 */ /* 0x000fe400078efcff */
[----:B------:R-:W-:Y:S01]  /*3ee0*/  LOP3.LUT P3, RZ, R0, 0x80000, RZ, 0xc0, !PT ;  /* 0x0008000000ff7812 */ /* 0x000fe2000786c0ff */
[----:B---3--:R0:W3:Y:S02]  /*3ef0*/  @!P0 LDG.E R44, desc[UR10][R34.64] ;  /* 0x0000000a222c8981 */ /* 0x0080e4000c1e1900 */
[----:B0-----:R-:W-:-:S10]  /*3f00*/  HFMA2 R34, -RZ, RZ, 0, 0 ;  /* 0x00000000ff227431 */ /* 0x001fd400000001ff */
[----:B--2---:R0:W2:Y:S01]  /*3f10*/  @!P3 LDG.E R34, desc[UR10][R40.64] ;  /* 0x0000000a2822b981 */ /* 0x0040a2000c1e1900 */
[----:B------:R-:W-:-:S06]  /*3f20*/  MOV R5, RZ ;  /* 0x000000ff00057202 */ /* 0x000fcc0000000f00 */
[----:B------:R-:W4:Y:S01]  /*3f30*/  @!P3 LDG.E R5, desc[UR10][R38.64] ;  /* 0x0000000a2605b981 */ /* 0x000f22000c1e1900 */
[----:B------:R-:W-:Y:S01]  /*3f40*/  LOP3.LUT P6, RZ, R3, 0x100, RZ, 0xc0, !PT ;  /* 0x0000010003ff7812 */ /* 0x000fe200078cc0ff */
[----:B0-----:R-:W-:Y:S01]  /*3f50*/  HFMA2 R41, -RZ, RZ, 0, 0 ;  /* 0x00000000ff297431 */ /* 0x001fe200000001ff */
[----:B------:R-:W-:-:S04]  /*3f60*/  LOP3.LUT R2, R2, 0xffefffff, RZ, 0xc0, !PT ;  /* 0xffefffff02027812 */ /* 0x000fc800078ec0ff */
[----:B------:R-:W-:Y:S02]  /*3f70*/  @P2 LOP3.LUT R2, R2, 0x100000, RZ, 0xfc, !PT ;  /* 0x0010000002022812 */ /* 0x000fe400078efcff */
[----:B------:R-:W-:-:S05]  /*3f80*/  LOP3.LUT P2, RZ, R0, 0x20000, RZ, 0xc0, !PT ;  /* 0x0002000000ff7812 */ /* 0x000fca000784c0ff */
[----:B------:R0:W3:Y:S02]  /*3f90*/  @!P6 LDG.E R41, desc[UR10][R22.64] ;  /* 0x0000000a1629e981 */ /* 0x0000e4000c1e1900 */
[----:B0-----:R-:W-:-:S06]  /*3fa0*/  HFMA2 R23, -RZ, RZ, 0, 0 ;  /* 0x00000000ff177431 */ /* 0x001fcc00000001ff */
[----:B------:R0:W3:Y:S04]  /*3fb0*/  @!P2 LDG.E R23, desc[UR10][R32.64] ;  /* 0x0000000a2017a981 */ /* 0x0000e8000c1e1900 */
[----:B--2---:R1:W-:Y:S02]  /*3fc0*/  STL [R1+0x3a8], R34 ;  /* 0x0003a82201007387 */ /* 0x0043e40000100800 */
[----:B-1----:R-:W-:-:S06]  /*3fd0*/  MOV R34, RZ ;  /* 0x000000ff00227202 */ /* 0x002fcc0000000f00 */
[----:B------:R-:W2:Y:S04]  /*3fe0*/  @!P6 LDG.E R34, desc[UR10][R42.64] ;  /* 0x0000000a2a22e981 */ /* 0x000ea8000c1e1900 */
[----:B----4-:R1:W-:Y:S01]  /*3ff0*/  STL [R1+0x3ac], R5 ;  /* 0x0003ac0501007387 */ /* 0x0103e20000100800 */
[----:B------:R-:W-:-:S03]  /*4000*/  MOV R45, R47 ;  /* 0x0000002f002d7202 */ /* 0x000fc60000000f00 */
[----:B---3--:R3:W-:Y:S01]  /*4010*/  STL [R1+0x3b0], R44 ;  /* 0x0003b02c01007387 */ /* 0x0087e20000100800 */
[C---:B------:R-:W-:Y:S01]  /*4020*/  LOP3.LUT P3, RZ, R0.reuse, 0x10000, RZ, 0xc0, !PT ;  /* 0x0001000000ff7812 */ /* 0x040fe2000786c0ff */
[----:B0-----:R-:W-:Y:S01]  /*4030*/  HFMA2 R33, -RZ, RZ, 0, 0 ;  /* 0x00000000ff217431 */ /* 0x001fe200000001ff */
[----:B------:R-:W-:Y:S02]  /*4040*/  LOP3.LUT P5, RZ, R0, 0x8000, RZ, 0xc0, !PT ;  /* 0x0000800000ff7812 */ /* 0x000fe400078ac0ff */
[----:B------:R-:W-:Y:S02]  /*4050*/  LOP3.LUT R2, R2, 0xfff7ffff, RZ, 0xc0, !PT ;  /* 0xfff7ffff02027812 */ /* 0x000fe400078ec0ff */
[----:B------:R-:W-:Y:S01]  /*4060*/  LOP3.LUT R3, R3, 0xffffffef, RZ, 0xc0, !PT ;  /* 0xffffffef03037812 */ /* 0x000fe200078ec0ff */
[----:B------:R-:W-:Y:S01]  /*4070*/  STL [R1+0x3a0], R41 ;  /* 0x0003a02901007387 */ /* 0x000fe20000100800 */
[----:B-1----:R-:W-:-:S03]  /*4080*/  IADD3 R5, PT, PT, R4, 0x130, RZ ;  /* 0x0000013004057810 */ /* 0x002fc60007ffe0ff */
[----:B------:R-:W4:Y:S01]  /*4090*/  LDL.LU.64 R42, [R1+0x348] ;  /* 0x00034800012a7983 */ /* 0x000f220000300a00 */
[----:B------:R-:W-:Y:S02]  /*40a0*/  SHF.R.S32.HI R38, RZ, 0x1f, R5 ;  /* 0x0000001fff267819 */ /* 0x000fe40000011405 */
[----:B------:R-:W-:Y:S01]  /*40b0*/  ISETP.GE.U32.AND P1, PT, R5, UR16, PT ;  /* 0x0000001005007c0c */ /* 0x000fe2000bf26070 */
[----:B------:R0:W4:Y:S03]  /*40c0*/  @!P3 LDG.E R33, desc[UR10][R12.64] ;  /* 0x0000000a0c21b981 */ /* 0x000126000c1e1900 */
[----:B------:R-:W-:Y:S02]  /*40d0*/  ISETP.GE.AND.EX P0, PT, R38, UR17, PT, P1 ;  /* 0x0000001126007c0c */ /* 0x000fe4000bf06310 */
[----:B---3--:R-:W-:Y:S02]  /*40e0*/  MOV R44, R46 ;  /* 0x0000002e002c7202 */ /* 0x008fe40000000f00 */
[----:B------:R-:W-:-:S09]  /*40f0*/  MOV R46, R54 ;  /* 0x00000036002e7202 */ /* 0x000fd20000000f00 */
[----:B------:R-:W-:Y:S02]  /*4100*/  @!P0 MOV R39, R9 ;  /* 0x0000000900278202 */ /* 0x000fe40000000f00 */
[----:B------:R-:W-:Y:S02]  /*4110*/  MOV R47, R55 ;  /* 0x00000037002f7202 */ /* 0x000fe40000000f00 */
[----:B------:R-:W-:Y:S02]  /*4120*/  MOV R54, R66 ;  /* 0x0000004200367202 */ /* 0x000fe40000000f00 */
[----:B------:R-:W-:Y:S02]  /*4130*/  MOV R55, R67 ;  /* 0x0000004300377202 */ /* 0x000fe40000000f00 */
[----:B------:R-:W1:Y:S01]  /*4140*/  @!P0 LDC.64 R66, c[0x0][0x3a0] ;  /* 0x0000e800ff428b82 */ /* 0x000e620000000a00 */
[----:B------:R3:W-:Y:S02]  /*4150*/  STL [R1+0x398], R23 ;  /* 0x0003981701007387 */ /* 0x0007e40000100800 */
[----:B---3--:R-:W-:-:S06]  /*4160*/  MOV R23, RZ ;  /* 0x000000ff00177202 */ /* 0x008fcc0000000f00 */
[----:B------:R-:W3:Y:S01]  /*4170*/  @!P3 LDG.E R23, desc[UR10][R36.64] ;  /* 0x0000000a2417b981 */ /* 0x000ee2000c1e1900 */
[----:B0-----:R-:W-:-:S06]  /*4180*/  HFMA2 R12, -RZ, RZ, 0, 0 ;  /* 0x00000000ff0c7431 */ /* 0x001fcc00000001ff */
[----:B------:R-:W4:Y:S04]  /*4190*/  @!P5 LDG.E R12, desc[UR10][R24.64] ;  /* 0x0000000a180cd981 */ /* 0x000f28000c1e1900 */
[----:B--2---:R0:W-:Y:S02]  /*41a0*/  STL [R1+0x3a4], R34 ;  /* 0x0003a42201007387 */ /* 0x0041e40000100800 */
[----:B0-----:R-:W0:Y:S02]  /*41b0*/  @!P0 LDC.64 R34, c[0x0][0x3f8] ;  /* 0x0000fe00ff228b82 */ /* 0x001e240000000a00 */
[----:B0-----:R-:W-:Y:S01]  /*41c0*/  @!P0 IMAD R40, R38, R34, RZ ;  /* 0x0000002226288224 */ /* 0x001fe200078e02ff */
[----:B------:R-:W-:-:S03]  /*41d0*/  @!P0 MOV R38, R6 ;  /* 0x0000000600268202 */ /* 0x000fc60000000f00 */
[C---:B------:R-:W-:Y:S02]  /*41e0*/  @!P0 IMAD R40, R5.reuse, R35, R40 ;  /* 0x0000002305288224 */ /* 0x040fe400078e0228 */
[----:B------:R-:W-:-:S05]  /*41f0*/  @!P0 IMAD.WIDE.U32 R34, R5, R34, R38 ;  /* 0x0000002205228225 */ /* 0x000fca00078e0026 */
[----:B------:R-:W-:Y:S02]  /*4200*/  @!P0 IADD3 R5, PT, PT, R35, R40, RZ ;  /* 0x0000002823058210 */ /* 0x000fe40007ffe0ff */
[C---:B------:R-:W-:Y:S01]  /*4210*/  @!P0 SHF.L.U32 R38, R34.reuse, 0x1, RZ ;  /* 0x0000000122268819 */ /* 0x040fe200000006ff */
[----:B------:R-:W2:Y:S01]  /*4220*/  LDL.64 R40, [R1+0x238] ;  /* 0x0002380001287983 */ /* 0x000ea20000100a00 */
[----:B------:R-:W-:Y:S02]  /*4230*/  @!P0 SHF.L.U64.HI R5, R34, 0x1, R5 ;  /* 0x0000000122058819 */ /* 0x000fe40000010205 */
[----:B------:R-:W0:Y:S01]  /*4240*/  @!P0 LDC.64 R34, c[0x0][0x398] ;  /* 0x0000e600ff228b82 */ /* 0x000e220000000a00 */
[----:B-1----:R-:W-:-:S04]  /*4250*/  @!P0 IADD3 R66, P1, PT, R38, R66, RZ ;  /* 0x0000004226428210 */ /* 0x002fc80007f3e0ff */
[----:B------:R-:W-:Y:S02]  /*4260*/  @!P0 IADD3.X R67, PT, PT, R5, R67, RZ, P1, !PT ;  /* 0x0000004305438210 */ /* 0x000fe40000ffe4ff */
[----:B0-----:R-:W-:-:S04]  /*4270*/  @!P0 IADD3 R34, P1, PT, R38, R34, RZ ;  /* 0x0000002226228210 */ /* 0x001fc80007f3e0ff */
[----:B------:R-:W-:Y:S02]  /*4280*/  @!P0 IADD3.X R35, PT, PT, R5, R35, RZ, P1, !PT ;  /* 0x0000002305238210 */ /* 0x000fe40000ffe4ff */
[----:B------:R-:W-:-:S06]  /*4290*/  MOV R5, RZ ;  /* 0x000000ff00057202 */ /* 0x000fcc0000000f00 */
[----:B------:R-:W2:Y:S04]  /*42a0*/  @!P2 LDG.E R5, desc[UR10][R26.64] ;  /* 0x0000000a1a05a981 */ /* 0x000ea8000c1e1900 */
[----:B---3--:R-:W-:Y:S01]  /*42b0*/  STL [R1+0x394], R23 ;  /* 0x0003941701007387 */ /* 0x008fe20000100800 */
[----:B------:R-:W-:-:S03]  /*42c0*/  LOP3.LUT P2, RZ, R0, 0x4000, RZ, 0xc0, !PT ;  /* 0x0000400000ff7812 */ /* 0x000fc6000784c0ff */
[----:B----4-:R0:W-:Y:S02]  /*42d0*/  STL [R1+0x388], R12 ;  /* 0x0003880c01007387 */ /* 0x0101e40000100800 */
[----:B0-----:R-:W-:-:S08]  /*42e0*/  MOV R12, RZ ;  /* 0x000000ff000c7202 */ /* 0x001fd00000000f00 */
[----:B------:R-:W3:Y:S04]  /*42f0*/  @!P2 LDG.E R12, desc[UR10][R30.64] ;  /* 0x0000000a1e0ca981 */ /* 0x000ee8000c1e1900 */
[----:B--2---:R0:W-:Y:S02]  /*4300*/  STL [R1+0x39c], R5 ;  /* 0x00039c0501007387 */ /* 0x0041e40000100800 */
[----:B0-----:R-:W-:-:S04]  /*4310*/  IADD3 R5, PT, PT, R4, 0x138, RZ ;  /* 0x0000013804057810 */ /* 0x001fc80007ffe0ff */
[----:B------:R-:W-:Y:S02]  /*4320*/  SHF.R.S32.HI R22, RZ, 0x1f, R5 ;  /* 0x0000001fff167819 */ /* 0x000fe40000011405 */
[----:B------:R-:W-:-:S04]  /*4330*/  ISETP.GE.U32.AND P1, PT, R5, UR16, PT ;  /* 0x0000001005007c0c */ /* 0x000fc8000bf26070 */
[----:B------:R-:W-:-:S13]  /*4340*/  ISETP.GE.AND.EX P6, PT, R22, UR17, PT, P1 ;  /* 0x0000001116007c0c */ /* 0x000fda000bfc6310 */
[----:B------:R-:W0:Y:S01]  /*4350*/  @!P6 LDC.64 R26, c[0x0][0x3f8] ;  /* 0x0000fe00ff1aeb82 */ /* 0x000e220000000a00 */
[----:B------:R-:W-:Y:S01]  /*4360*/  @!P6 MOV R23, R9 ;  /* 0x000000090017e202 */ /* 0x000fe20000000f00 */
        /* <DEDUP_REMOVED lines=8> */
[----:B------:R-:W1:Y:S01]  /*43f0*/  @!P6 LDC.64 R26, c[0x0][0x398] ;  /* 0x0000e600ff1aeb82 */ /* 0x000e620000000a00 */
[----:B0-----:R-:W-:-:S04]  /*4400*/  @!P6 IADD3 R22, P1, PT, R32, R22, RZ ;  /* 0x000000162016e210 */ /* 0x001fc80007f3e0ff */
[----:B------:R-:W-:Y:S02]  /*4410*/  @!P6 IADD3.X R23, PT, PT, R5, R23, RZ, P1, !PT ;  /* 0x000000170517e210 */ /* 0x000fe40000ffe4ff */
[----:B-1----:R-:W-:-:S04]  /*4420*/  @!P6 IADD3 R26, P1, PT, R32, R26, RZ ;  /* 0x0000001a201ae210 */ /* 0x002fc80007f3e0ff */
[----:B------:R-:W-:Y:S02]  /*4430*/  @!P6 IADD3.X R27, PT, PT, R5, R27, RZ, P1, !PT ;  /* 0x0000001b051be210 */ /* 0x000fe40000ffe4ff */
[----:B------:R-:W-:-:S06]  /*4440*/  MOV R5, RZ ;  /* 0x000000ff00057202 */ /* 0x000fcc0000000f00 */
[----:B------:R-:W2:Y:S04]  /*4450*/  @!P5 LDG.E R5, desc[UR10][R20.64] ;  /* 0x0000000a1405d981 */ /* 0x000ea8000c1e1900 */
[----:B---3--:R-:W-:Y:S01]  /*4460*/  STL [R1+0x384], R12 ;  /* 0x0003840c01007387 */ /* 0x008fe20000100800 */
[----:B------:R-:W-:-:S04]  /*4470*/  @P0 LOP3.LUT R2, R2, 0x80000, RZ, 0xfc, !PT ;  /* 0x0008000002020812 */ /* 0x000fc800078efcff */
[----:B------:R-:W-:Y:S02]  /*4480*/  LOP3.LUT R2, R2, 0xfffbffff, RZ, 0xc0, !PT ;  /* 0xfffbffff02027812 */ /* 0x000fe400078ec0ff */
[----:B------:R-:W-:Y:S02]  /*4490*/  @P6 LOP3.LUT R3, R3, 0x10, RZ, 0xfc, !PT ;  /* 0x0000001003036812 */ /* 0x000fe400078efcff */
[----:B------:R-:W-:Y:S02]  /*44a0*/  @P6 LOP3.LUT R2, R2, 0x40000, RZ, 0xfc, !PT ;  /* 0x0004000002026812 */ /* 0x000fe400078efcff */
[C---:B------:R-:W-:Y:S02]  /*44b0*/  LOP3.LUT P6, RZ, R0.reuse, 0x2000, RZ, 0xc0, !PT ;  /* 0x0000200000ff7812 */ /* 0x040fe400078cc0ff */
[----:B------:R-:W-:Y:S01]  /*44c0*/  LOP3.LUT P0, RZ, R0, 0x1000, RZ, 0xc0, !PT ;  /* 0x0000100000ff7812 */ /* 0x000fe2000780c0ff */
[----:B--2---:R0:W-:Y:S02]  /*44d0*/  STL [R1+0x38c], R5 ;  /* 0x00038c0501007387 */ /* 0x0041e40000100800 */
[----:B0-----:R-:W-:-:S04]  /*44e0*/  IADD3 R5, PT, PT, R4, 0x140, RZ ;  /* 0x0000014004057810 */ /* 0x001fc80007ffe0ff */
        /* <DEDUP_REMOVED lines=18> */
[----:B------:R-:W-:-:S06]  /*4610*/  MOV R5, RZ ;  /* 0x000000ff00057202 */ /* 0x000fcc0000000f00 */
[----:B------:R0:W2:Y:S02]  /*4620*/  @!P6 LDG.E R5, desc[UR10][R10.64] ;  /* 0x0000000a0a05e981 */ /* 0x0000a4000c1e1900 */
[----:B0-----:R-:W-:-:S06]  /*4630*/  HFMA2 R10, -RZ, RZ, 0, 0 ;  /* 0x00000000ff0a7431 */ /* 0x001fcc00000001ff */
[----:B------:R-:W3:Y:S01]  /*4640*/  @!P0 LDG.E R10, desc[UR10][R16.64] ;  /* 0x0000000a100a8981 */ /* 0x000ee2000c1e1900 */
[----:B------:R-:W-:Y:S02]  /*4650*/  IADD3 R20, PT, PT, R4, 0x148, RZ ;  /* 0x0000014804147810 */ /* 0x000fe40007ffe0ff */
[----:B------:R-:W-:Y:S02]  /*4660*/  LOP3.LUT R2, R2, 0xfffdffff, RZ, 0xc0, !PT ;  /* 0xfffdffff02027812 */ /* 0x000fe400078ec0ff */
[----:B------:R-:W-:Y:S02]  /*4670*/  ISETP.GE.U32.AND P1, PT, R20, UR16, PT ;  /* 0x0000001014007c0c */ /* 0x000fe4000bf26070 */
[----:B------:R-:W-:Y:S01]  /*4680*/  @P3 LOP3.LUT R2, R2, 0x20000, RZ, 0xfc, !PT ;  /* 0x0002000002023812 */ /* 0x000fe200078efcff */
[----:B------:R-:W-:-:S06]  /*4690*/  HFMA2 R25, -RZ, RZ, 0, 0 ;  /* 0x00000000ff197431 */ /* 0x000fcc00000001ff */
[----:B------:R-:W4:Y:S01]  /*46a0*/  @!P2 LDG.E R25, desc[UR10][R40.64] ;  /* 0x0000000a2819a981 */ /* 0x000f22000c1e1900 */
[----:B------:R-:W-:Y:S01]  /*46b0*/  HFMA2 R21, -RZ, RZ, 0, 0 ;  /* 0x00000000ff157431 */ /* 0x000fe200000001ff */
[----:B------:R-:W-:-:S05]  /*46c0*/  LOP3.LUT P5, RZ, R0, 0x800, RZ, 0xc0, !PT ;  /* 0x0000080000ff7812 */ /* 0x000fca00078ac0ff */
[----:B------:R0:W4:Y:S02]  /*46d0*/  @!P6 LDG.E R21, desc[UR10][R42.64] ;  /* 0x0000000a2a15e981 */ /* 0x000124000c1e1900 */
[----:B0-----:R-:W-:Y:S02]  /*46e0*/  MOV R42, R44 ;  /* 0x0000002c002a7202 */ /* 0x001fe40000000f00 */
[----:B------:R-:W-:Y:S02]  /*46f0*/  MOV R43, R45 ;  /* 0x0000002d002b7202 */ /* 0x000fe40000000f00 */
[----:B------:R-:W4:Y:S04]  /*4700*/  LDL.LU.64 R44, [R1+0x360] ;  /* 0x00036000012c7983 */ /* 0x000f280000300a00 */
[----:B--2---:R0:W-:Y:S02]  /*4710*/  STL [R1+0x37c], R5 ;  /* 0x00037c0501007387 */ /* 0x0041e40000100800 */
[----:B0-----:R-:W-:-:S04]  /*4720*/  SHF.R.S32.HI R5, RZ, 0x1f, R20 ;  /* 0x0000001fff057819 */ /* 0x001fc80000011414 */
[----:B------:R-:W-:Y:S01]  /*4730*/  ISETP.GE.AND.EX P3, PT, R5, UR17, PT, P1 ;  /* 0x0000001105007c0c */ /* 0x000fe2000bf66310 */
[----:B---3--:R0:W-:-:S12]  /*4740*/  STL [R1+0x374], R10 ;  /* 0x0003740a01007387 */ /* 0x0081d80000100800 */
[----:B------:R-:W1:Y:S08]  /*4750*/  @!P3 LDC.64 R38, c[0x0][0x3a0] ;  /* 0x0000e800ff26bb82 */ /* 0x000e700000000a00 */
[----:B0-----:R-:W0:Y:S01]  /*4760*/  @!P3 LDC.64 R10, c[0x0][0x3f8] ;  /* 0x0000fe00ff0abb82 */ /* 0x001e220000000a00 */
[----:B------:R-:W-:Y:S02]  /*4770*/  @!P3 MOV R16, R6 ;  /* 0x000000060010b202 */ /* 0x000fe40000000f00 */
[----:B------:R-:W-:-:S05]  /*4780*/  @!P3 MOV R17, R9 ;  /* 0x000000090011b202 */ /* 0x000fca0000000f00 */
[----:B------:R-:W2:Y:S01]  /*4790*/  @!P3 LDC.64 R40, c[0x0][0x398] ;  /* 0x0000e600ff28bb82 */ /* 0x000ea20000000a00 */
[----:B0-----:R-:W-:-:S04]  /*47a0*/  @!P3 IMAD R5, R5, R10, RZ ;  /* 0x0000000a0505b224 */ /* 0x001fc800078e02ff */
[C---:B------:R-:W-:Y:S02]  /*47b0*/  @!P3 IMAD R5, R20.reuse, R11, R5 ;  /* 0x0000000b1405b224 */ /* 0x040fe400078e0205 */
[----:B------:R-:W-:-:S05]  /*47c0*/  @!P3 IMAD.WIDE.U32 R10, R20, R10, R16 ;  /* 0x0000000a140ab225 */ /* 0x000fca00078e0010 */
[----:B------:R-:W-:-:S04]  /*47d0*/  @!P3 IADD3 R5, PT, PT, R11, R5, RZ ;  /* 0x000000050b05b210 */ /* 0x000fc80007ffe0ff */
[C---:B------:R-:W-:Y:S02]  /*47e0*/  @!P3 SHF.L.U64.HI R5, R10.reuse, 0x1, R5 ;  /* 0x000000010a05b819 */ /* 0x040fe40000010205 */
[----:B------:R-:W-:-:S04]  /*47f0*/  @!P3 SHF.L.U32 R10, R10, 0x1, RZ ;  /* 0x000000010a0ab819 */ /* 0x000fc800000006ff */
[----:B-1----:R-:W-:-:S04]  /*4800*/  @!P3 IADD3 R38, P1, PT, R10, R38, RZ ;  /* 0x000000260a26b210 */ /* 0x002fc80007f3e0ff */
[----:B------:R-:W-:Y:S02]  /*4810*/  @!P3 IADD3.X R39, PT, PT, R5, R39, RZ, P1, !PT ;  /* 0x000000270527b210 */ /* 0x000fe40000ffe4ff */
[----:B--2---:R-:W-:Y:S01]  /*4820*/  @!P3 IADD3 R40, P1, PT, R10, R40, RZ ;  /* 0x000000280a28b210 */ /* 0x004fe20007f3e0ff */
[----:B------:R-:W-:-:S06]  /*4830*/  HFMA2 R10, -RZ, RZ, 0, 0 ;  /* 0x00000000ff0a7431 */ /* 0x000fcc00000001ff */
[----:B------:R-:W2:Y:S01]  /*4840*/  @!P5 LDG.E R10, desc[UR10][R46.64] ;  /* 0x0000000a2e0ad981 */ /* 0x000ea2000c1e1900 */
[----:B------:R-:W-:Y:S02]  /*4850*/  @!P3 IADD3.X R41, PT, PT, R5, R41, RZ, P1, !PT ;  /* 0x000000290529b210 */ /* 0x000fe40000ffe4ff */
[----:B------:R-:W-:Y:S02]  /*4860*/  MOV R5, RZ ;  /* 0x000000ff00057202 */ /* 0x000fe40000000f00 */
[----:B------:R-:W-:-:S04]  /*4870*/  LOP3.LUT P2, RZ, R0, 0x400, RZ, 0xc0, !PT ;  /* 0x0000040000ff7812 */ /* 0x000fc8000784c0ff */
[----:B----4-:R-:W3:Y:S04]  /*4880*/  @!P5 LDG.E R5, desc[UR10][R44.64] ;  /* 0x0000000a2c05d981 */ /* 0x010ee8000c1e1900 */
[----:B------:R-:W-:Y:S04]  /*4890*/  STL [R1+0x378], R21 ;  /* 0x0003781501007387 */ /* 0x000fe80000100800 */
[----:B--2---:R0:W-:Y:S02]  /*48a0*/  STL [R1+0x360], R10 ;  /* 0x0003600a01007387 */ /* 0x0041e40000100800 */
[----:B0-----:R-:W-:-:S06]  /*48b0*/  MOV R10, RZ ;  /* 0x000000ff000a7202 */ /* 0x001fcc0000000f00 */
[----:B------:R-:W2:Y:S04]  /*48c0*/  @!P2 LDG.E R10, desc[UR10][R52.64] ;  /* 0x0000000a340aa981 */ /* 0x000ea8000c1e1900 */
[----:B------:R-:W4:Y:S01]  /*48d0*/  LDL.LU.64 R52, [R1+0x338] ;  /* 0x0003380001347983 */ /* 0x000f220000300a00 */
[----:B------:R-:W-:Y:S01]  /*48e0*/  HFMA2 R21, -RZ, RZ, 0, 0 ;  /* 0x00000000ff157431 */ /* 0x000fe200000001ff */
[----:B------:R-:W-:Y:S02]  /*48f0*/  IADD3 R20, PT, PT, R4, 0x150, RZ ;  /* 0x0000015004147810 */ /* 0x000fe40007ffe0ff */
[----:B---3--:R0:W-:Y:S02]  /*4900*/  STL [R1+0x368], R5 ;  /* 0x0003680501007387 */ /* 0x0081e40000100800 */
[----:B------:R-:W-:-:S02]  /*4910*/  ISETP.GE.U32.AND P1, PT, R20, UR16, PT ;  /* 0x0000001014007c0c */ /* 0x000fc4000bf26070 */
[----:B------:R-:W3:Y:S01]  /*4920*/  @!P0 LDG.E R21, desc[UR10][R42.64] ;  /* 0x0000000a2a158981 */ /* 0x000ee2000c1e1900 */
[----:B0-----:R-:W-:-:S04]  /*4930*/  SHF.R.S32.HI R5, RZ, 0x1f, R20 ;  /* 0x0000001fff057819 */ /* 0x001fc80000011414 */
[----:B------:R-:W-:Y:S02]  /*4940*/  ISETP.GE.AND.EX P0, PT, R5, UR17, PT, P1 ;  /* 0x0000001105007c0c */ /* 0x000fe4000bf06310 */
[----:B------:R-:W-:Y:S01]  /*4950*/  LOP3.LUT R2, R2, 0xfffeffff, RZ, 0xc0, !PT ;  /* 0xfffeffff02027812 */ /* 0x000fe200078ec0ff */
[----:B------:R-:W3:Y:S10]  /*4960*/  LDL.LU.64 R42, [R1+0x350] ;  /* 0x00035000012a7983 */ /* 0x000ef40000300a00 */
[----:B------:R-:W0:Y:S01]  /*4970*/  @!P0 LDC.64 R44, c[0x0][0x3a0] ;  /* 0x0000e800ff2c8b82 */ /* 0x000e220000000a00 */
[----:B------:R-:W-:-:S02]  /*4980*/  @!P0 MOV R16, R6 ;  /* 0x0000000600108202 */ /* 0x000fc40000000f00 */
[----:B------:R-:W-:-:S05]  /*4990*/  @!P0 MOV R17, R9 ;  /* 0x0000000900118202 */ /* 0x000fca0000000f00 */
[----:B------:R-:W1:Y:S01]  /*49a0*/  @!P0 LDC.64 R46, c[0x0][0x398] ;  /* 0x0000e600ff2e8b82 */ /* 0x000e620000000a00 */
[----:B------:R-:W-:Y:S02]  /*49b0*/  @P3 LOP3.LUT R2, R2, 0x10000, RZ, 0xfc, !PT ;  /* 0x0001000002023812 */ /* 0x000fe400078efcff */
[----:B------:R-:W-:Y:S01]  /*49c0*/  LOP3.LUT P3, RZ, R0, 0x200, RZ, 0xc0, !PT ;  /* 0x0000020000ff7812 */ /* 0x000fe2000786c0ff */
[----:B--2---:R2:W-:Y:S04]  /*49d0*/  STL [R1+0x35c], R10 ;  /* 0x00035c0a01007387 */ /* 0x0045e80000100800 */
[----:B--2---:R-:W2:Y:S02]  /*49e0*/  @!P0 LDC.64 R10, c[0x0][0x3f8] ;  /* 0x0000fe00ff0a8b82 */ /* 0x004ea40000000a00 */
[----:B--2---:R-:W-:-:S04]  /*49f0*/  @!P0 IMAD R5, R5, R10, RZ ;  /* 0x0000000a05058224 */ /* 0x004fc800078e02ff */
[C---:B------:R-:W-:Y:S02]  /*4a00*/  @!P0 IMAD R5, R20.reuse, R11, R5 ;  /* 0x0000000b14058224 */ /* 0x040fe400078e0205 */
[----:B------:R-:W-:-:S05]  /*4a10*/  @!P0 IMAD.WIDE.U32 R10, R20, R10, R16 ;  /* 0x0000000a140a8225 */ /* 0x000fca00078e0010 */
[----:B------:R-:W-:-:S04]  /*4a20*/  @!P0 IADD3 R5, PT, PT, R11, R5, RZ ;  /* 0x000000050b058210 */ /* 0x000fc80007ffe0ff */
[C---:B------:R-:W-:Y:S02]  /*4a30*/  @!P0 SHF.L.U64.HI R5, R10.reuse, 0x1, R5 ;  /* 0x000000010a058819 */ /* 0x040fe40000010205 */
[----:B------:R-:W-:-:S04]  /*4a40*/  @!P0 SHF.L.U32 R10, R10, 0x1, RZ ;  /* 0x000000010a0a8819 */ /* 0x000fc800000006ff */
[----:B0-----:R-:W-:-:S04]  /*4a50*/  @!P0 IADD3 R44, P1, PT, R10, R44, RZ ;  /* 0x0000002c0a2c8210 */ /* 0x001fc80007f3e0ff */
[----:B------:R-:W-:Y:S02]  /*4a60*/  @!P0 IADD3.X R45, PT, PT, R5, R45, RZ, P1, !PT ;  /* 0x0000002d052d8210 */ /* 0x000fe40000ffe4ff */
[----:B-1----:R-:W-:Y:S01]  /*4a70*/  @!P0 IADD3 R46, P1, PT, R10, R46, RZ ;  /* 0x0000002e0a2e8210 */ /* 0x002fe20007f3e0ff */
[----:B------:R-:W-:-:S06]  /*4a80*/  HFMA2 R10, -RZ, RZ, 0, 0 ;  /* 0x00000000ff0a7431 */ /* 0x000fcc00000001ff */
[----:B----4-:R-:W2:Y:S01]  /*4a90*/  @!P3 LDG.E R10, desc[UR10][R52.64] ;  /* 0x0000000a340ab981 */ /* 0x010ea2000c1e1900 */
[----:B------:R-:W-:Y:S02]  /*4aa0*/  @!P0 IADD3.X R47, PT, PT, R5, R47, RZ, P1, !PT ;  /* 0x0000002f052f8210 */ /* 0x000fe40000ffe4ff */
[----:B------:R-:W-:Y:S02]  /*4ab0*/  MOV R5, RZ ;  /* 0x000000ff00057202 */ /* 0x000fe40000000f00 */
[----:B------:R-:W-:-:S04]  /*4ac0*/  LOP3.LUT P6, RZ, R0, 0x100, RZ, 0xc0, !PT ;  /* 0x0000010000ff7812 */ /* 0x000fc800078cc0ff */
[----:B------:R-:W4:Y:S01]  /*4ad0*/  @!P3 LDG.E R5, desc[UR10][R48.64] ;  /* 0x0000000a3005b981 */ /* 0x000f22000c1e1900 */
[----:B------:R-:W-:-:S03]  /*4ae0*/  IADD3 R20, PT, PT, R4, 0x158, RZ ;  /* 0x0000015804147810 */ /* 0x000fc60007ffe0ff */
[----:B--2---:R0:W-:Y:S01]  /*4af0*/  STL [R1+0x350], R10 ;  /* 0x0003500a01007387 */ /* 0x0041e20000100800 */
[----:B------:R-:W-:-:S03]  /*4b00*/  LOP3.LUT R2, R2, 0xffff7fff, RZ, 0xc0, !PT ;  /* 0xffff7fff02027812 */ /* 0x000fc600078ec0ff */
[----:B---3--:R1:W-:Y:S04]  /*4b10*/  STL [R1+0x370], R21 ;  /* 0x0003701501007387 */ /* 0x0083e80000100800 */
[----:B------:R-:W2:Y:S01]  /*4b20*/  LDL.LU.64 R48, [R1+0x320] ;  /* 0x0003200001307983 */ /* 0x000ea20000300a00 */
[----:B0-----:R-:W-:-:S06]  /*4b30*/  MOV R10, RZ ;  /* 0x000000ff000a7202 */ /* 0x001fcc0000000f00 */
[----:B------:R-:W3:Y:S01]  /*4b40*/  @!P6 LDG.E R10, desc[UR10][R28.64] ;  /* 0x0000000a1c0ae981 */ /* 0x000ee2000c1e1900 */
[----:B------:R-:W-:-:S03]  /*4b50*/  ISETP.GE.U32.AND P1, PT, R20, UR16, PT ;  /* 0x0000001014007c0c */ /* 0x000fc6000bf26070 */
[----:B----4-:R0:W-:Y:S01]  /*4b60*/  STL [R1+0x354], R5 ;  /* 0x0003540501007387 */ /* 0x0101e20000100800 */
[----:B------:R-:W-:Y:S01]  /*4b70*/  @P0 LOP3.LUT R2, R2, 0x8000, RZ, 0xfc, !PT ;  /* 0x0000800002020812 */ /* 0x000fe200078efcff */
[----:B-1----:R-:W-:Y:S02]  /*4b80*/  HFMA2 R21, -RZ, RZ, 0, 0 ;  /* 0x00000000ff157431 */ /* 0x002fe400000001ff */
[----:B------:R-:W4:Y:S01]  /*4b90*/  LDL.64 R28, [R1+0x258] ;  /* 0x00025800011c7983 */ /* 0x000f220000100a00 */
[----:B0-----:R-:W-:-:S03]  /*4ba0*/  SHF.R.S32.HI R5, RZ, 0x1f, R20 ;  /* 0x0000001fff057819 */ /* 0x001fc60000011414 */
[----:B------:R0:W4:Y:S01]  /*4bb0*/  @!P2 LDG.E R21, desc[UR10][R42.64] ;  /* 0x0000000a2a15a981 */ /* 0x000122000c1e1900 */
[----:B------:R-:W-:Y:S02]  /*4bc0*/  ISETP.GE.AND.EX P0, PT, R5, UR17, PT, P1 ;  /* 0x0000001105007c0c */ /* 0x000fe4000bf06310 */
[----:B0-----:R-:W-:Y:S02]  /*4bd0*/  MOV R42, R50 ;  /* 0x00000032002a7202 */ /* 0x001fe40000000f00 */
[----:B------:R-:W-:-:S09]  /*4be0*/  MOV R43, R51 ;  /* 0x00000033002b7202 */ /* 0x000fd20000000f00 */
[----:B------:R-:W0:Y:S01]  /*4bf0*/  @!P0 LDC.64 R50, c[0x0][0x3a0] ;  /* 0x0000e800ff328b82 */ /* 0x000e220000000a00 */
[----:B------:R-:W-:Y:S02]  /*4c00*/  @!P0 MOV R16, R6 ;  /* 0x0000000600108202 */ /* 0x000fe40000000f00 */
[----:B------:R-:W-:-:S05]  /*4c10*/  @!P0 MOV R17, R9 ;  /* 0x0000000900118202 */ /* 0x000fca0000000f00 */
[----:B------:R-:W1:Y:S01]  /*4c20*/  @!P0 LDC.64 R52, c[0x0][0x398] ;  /* 0x0000e600ff348b82 */ /* 0x000e620000000a00 */
[----:B------:R-:W-:Y:S01]  /*4c30*/  LOP3.LUT P2, RZ, R0, 0x80, RZ, 0xc0, !PT ;  /* 0x0000008000ff7812 */ /* 0x000fe2000784c0ff */
[----:B---3--:R3:W-:Y:S06]  /*4c40*/  STL [R1+0x348], R10 ;  /* 0x0003480a01007387 */ /* 0x0087ec0000100800 */
[----:B---3--:R-:W3:Y:S02]  /*4c50*/  @!P0 LDC.64 R10, c[0x0][0x3f8] ;  /* 0x0000fe00ff0a8b82 */ /* 0x008ee40000000a00 */
[----:B---3--:R-:W-:-:S04]  /*4c60*/  @!P0 IMAD R5, R5, R10, RZ ;  /* 0x0000000a05058224 */ /* 0x008fc800078e02ff */
        /* <DEDUP_REMOVED lines=9> */
[----:B------:R-:W3:Y:S01]  /*4d00*/  @!P2 LDG.E R10, desc[UR10][R54.64] ;  /* 0x0000000a360aa981 */ /* 0x000ee2000c1e1900 */
[----:B------:R-:W-:Y:S02]  /*4d10*/  @!P0 IADD3.X R53, PT, PT, R5, R53, RZ, P1, !PT ;  /* 0x0000003505358210 */ /* 0x000fe40000ffe4ff */
[----:B------:R-:W-:Y:S02]  /*4d20*/  MOV R5, RZ ;  /* 0x000000ff00057202 */ /* 0x000fe40000000f00 */
[----:B------:R-:W-:-:S04]  /*4d30*/  LOP3.LUT P3, RZ, R0, 0x40, RZ, 0xc0, !PT ;  /* 0x0000004000ff7812 */ /* 0x000fc8000786c0ff */
[----:B--2---:R-:W2:Y:S04]  /*4d40*/  @!P2 LDG.E R5, desc[UR10][R48.64] ;  /* 0x0000000a3005a981 */ /* 0x004ea8000c1e1900 */
[----:B----4-:R0:W-:Y:S01]  /*4d50*/  STL [R1+0x358], R21 ;  /* 0x0003581501007387 */ /* 0x0101e20000100800 */
[----:B------:R-:W-:-:S03]  /*4d60*/  IADD3 R20, PT, PT, R4, 0x160, RZ ;  /* 0x0000016004147810 */ /* 0x000fc60007ffe0ff */
[----:B------:R-:W4:Y:S01]  /*4d70*/  LDL.LU.64 R48, [R1+0x2f8] ;  /* 0x0002f80001307983 */ /* 0x000f220000300a00 */
[----:B0-----:R-:W-:-:S06]  /*4d80*/  HFMA2 R21, -RZ, RZ, 0, 0 ;  /* 0x00000000ff157431 */ /* 0x001fcc00000001ff */
[----:B------:R0:W4:Y:S04]  /*4d90*/  @!P6 LDG.E R21, desc[UR10][R42.64] ;  /* 0x0000000a2a15e981 */ /* 0x000128000c1e1900 */
[----:B------:R-:W4:Y:S04]  /*4da0*/  LDL.LU.64 R42, [R1+0x310] ;  /* 0x00031000012a7983 */ /* 0x000f280000300a00 */
[----:B---3--:R1:W-:Y:S02]  /*4db0*/  STL [R1+0x340], R10 ;  /* 0x0003400a01007387 */ /* 0x0083e40000100800 */
[----:B-1----:R-:W-:-:S06]  /*4dc0*/  MOV R10, RZ ;  /* 0x000000ff000a7202 */ /* 0x002fcc0000000f00 */
[----:B------:R-:W3:Y:S01]  /*4dd0*/  @!P3 LDG.E R10, desc[UR10][R28.64] ;  /* 0x0000000a1c0ab981 */ /* 0x000ee2000c1e1900 */
[----:B------:R-:W-:-:S03]  /*4de0*/  ISETP.GE.U32.AND P1, PT, R20, UR16, PT ;  /* 0x0000001014007c0c */ /* 0x000fc6000bf26070 */
[----:B--2---:R1:W-:Y:S01]  /*4df0*/  STL [R1+0x344], R5 ;  /* 0x0003440501007387 */ /* 0x0043e20000100800 */
[----:B------:R-:W-:-:S03]  /*4e00*/  LOP3.LUT P5, RZ, R0, 0x20, RZ, 0xc0, !PT ;  /* 0x0000002000ff7812 */ /* 0x000fc600078ac0ff */
[----:B------:R-:W2:Y:S01]  /*4e10*/  LDL.64 R28, [R1+0x268] ;  /* 0x00026800011c7983 */ /* 0x000ea20000100a00 */
[----:B-1----:R-:W-:-:S04]  /*4e20*/  SHF.R.S32.HI R5, RZ, 0x1f, R20 ;  /* 0x0000001fff057819 */ /* 0x002fc80000011414 */
[----:B------:R-:W-:-:S13]  /*4e30*/  ISETP.GE.AND.EX P6, PT, R5, UR17, PT, P1 ;  /* 0x0000001105007c0c */ /* 0x000fda000bfc6310 */
[----:B------:R-:W-:Y:S01]  /*4e40*/  @!P6 MOV R16, R6 ;  /* 0x000000060010e202 */ /* 0x000fe20000000f00 */
[----:B------:R-:W1:Y:S01]  /*4e50*/  @!P6 LDC.64 R54, c[0x0][0x3a0] ;  /* 0x0000e800ff36eb82 */ /* 0x000e620000000a00 */
[----:B------:R-:W-:Y:S01]  /*4e60*/  @!P6 MOV R17, R9 ;  /* 0x000000090011e202 */ /* 0x000fe20000000f00 */
[----:B---3--:R3:W-:Y:S06]  /*4e70*/  STL [R1+0x33c], R10 ;  /* 0x00033c0a01007387 */ /* 0x0087ec0000100800 */
[----:B---3--:R-:W3:Y:S02]  /*4e80*/  @!P6 LDC.64 R10, c[0x0][0x3f8] ;  /* 0x0000fe00ff0aeb82 */ /* 0x008ee40000000a00 */
[----:B---3--:R-:W-:-:S04]  /*4e90*/  @!P6 IMAD R5, R5, R10, RZ ;  /* 0x0000000a0505e224 */ /* 0x008fc800078e02ff */
[C---:B------:R-:W-:Y:S02]  /*4ea0*/  @!P6 IMAD R5, R20.reuse, R11, R5 ;  /* 0x0000000b1405e224 */ /* 0x040fe400078e0205 */
[----:B------:R-:W-:-:S05]  /*4eb0*/  @!P6 IMAD.WIDE.U32 R10, R20, R10, R16 ;  /* 0x0000000a140ae225 */ /* 0x000fca00078e0010 */
[----:B------:R-:W-:Y:S02]  /*4ec0*/  @!P6 IADD3 R5, PT, PT, R11, R5, RZ ;  /* 0x000000050b05e210 */ /* 0x000fe40007ffe0ff */
[C---:B------:R-:W-:Y:S02]  /*4ed0*/  @!P6 SHF.L.U32 R16, R10.reuse, 0x1, RZ ;  /* 0x000000010a10e819 */ /* 0x040fe400000006ff */
[----:B------:R-:W-:Y:S02]  /*4ee0*/  @!P6 SHF.L.U64.HI R5, R10, 0x1, R5 ;  /* 0x000000010a05e819 */ /* 0x000fe40000010205 */
[----:B------:R-:W3:Y:S01]  /*4ef0*/  @!P6 LDC.64 R10, c[0x0][0x398] ;  /* 0x0000e600ff0aeb82 */ /* 0x000ee20000000a00 */
[----:B-1----:R-:W-:-:S04]  /*4f00*/  @!P6 IADD3 R54, P1, PT, R16, R54, RZ ;  /* 0x000000361036e210 */ /* 0x002fc80007f3e0ff */
[----:B------:R-:W-:Y:S02]  /*4f10*/  @!P6 IADD3.X R55, PT, PT, R5, R55, RZ, P1, !PT ;  /* 0x000000370537e210 */ /* 0x000fe40000ffe4ff */
[----:B---3--:R-:W-:Y:S01]  /*4f20*/  @!P6 IADD3 R24, P1, PT, R16, R10, RZ ;  /* 0x0000000a1018e210 */ /* 0x008fe20007f3e0ff */
[----:B------:R-:W-:-:S06]  /*4f30*/  HFMA2 R10, -RZ, RZ, 0, 0 ;  /* 0x00000000ff0a7431 */ /* 0x000fcc00000001ff */
[----:B----4-:R-:W3:Y:S04]  /*4f40*/  @!P3 LDG.E R10, desc[UR10][R42.64] ;  /* 0x0000000a2a0ab981 */ /* 0x010ee8000c1e1900 */
[----:B------:R-:W-:Y:S04]  /*4f50*/  STL [R1+0x380], R25 ;  /* 0x0003801901007387 */ /* 0x000fe80000100800 */
[----:B---3--:R1:W-:Y:S02]  /*4f60*/  STL [R1+0x338], R10 ;  /* 0x0003380a01007387 */ /* 0x0083e40000100800 */
[----:B-1----:R-:W-:-:S06]  /*4f70*/  HFMA2 R10, -RZ, RZ, 0, 0 ;  /* 0x00000000ff0a7431 */ /* 0x002fcc00000001ff */
[----:B------:R-:W3:Y:S01]  /*4f80*/  @!P5 LDG.E R10, desc[UR10][R48.64] ;  /* 0x0000000a300ad981 */ /* 0x000ee2000c1e1900 */
[----:B------:R-:W-:Y:S02]  /*4f90*/  @!P6 IADD3.X R25, PT, PT, R5, R11, RZ, P1, !PT ;  /* 0x0000000b0519e210 */ /* 0x000fe40000ffe4ff */
[----:B------:R-:W-:Y:S02]  /*4fa0*/  MOV R5, RZ ;  /* 0x000000ff00057202 */ /* 0x000fe40000000f00 */
[----:B------:R-:W-:-:S04]  /*4fb0*/  LOP3.LUT P2, RZ, R3, 0x80, RZ, 0xc0, !PT ;  /* 0x0000008003ff7812 */ /* 0x000fc8000784c0ff */
[----:B------:R-:W4:Y:S01]  /*4fc0*/  @!P5 LDG.E R5, desc[UR10][R58.64] ;  /* 0x0000000a3a05d981 */ /* 0x000f22000c1e1900 */
[----:B------:R-:W-:-:S03]  /*4fd0*/  IADD3 R20, PT, PT, R4, 0x168, RZ ;  /* 0x0000016804147810 */ /* 0x000fc60007ffe0ff */
[----:B---3--:R1:W-:Y:S02]  /*4fe0*/  STL [R1+0x330], R10 ;  /* 0x0003300a01007387 */ /* 0x0083e40000100800 */
[----:B-1----:R-:W-:-:S06]  /*4ff0*/  MOV R10, RZ ;  /* 0x000000ff000a7202 */ /* 0x002fcc0000000f00 */
[----:B--2---:R-:W2:Y:S01]  /*5000*/  @!P2 LDG.E R10, desc[UR10][R28.64] ;  /* 0x0000000a1c0aa981 */ /* 0x004ea2000c1e1900 */
[----:B------:R-:W-:-:S03]  /*5010*/  ISETP.GE.U32.AND P1, PT, R20, UR16, PT ;  /* 0x0000001014007c0c */ /* 0x000fc6000bf26070 */
[----:B----4-:R1:W-:Y:S04]  /*5020*/  STL [R1+0x334], R5 ;  /* 0x0003340501007387 */ /* 0x0103e80000100800 */
[----:B------:R-:W-:Y:S01]  /*5030*/  @!P6 STL.64 [R1+0x258], R24 ;  /* 0x000258180100e387 */ /* 0x000fe20000100a00 */
[----:B------:R-:W-:Y:S02]  /*5040*/  MOV R58, R60 ;  /* 0x0000003c003a7202 */ /* 0x000fe40000000f00 */
[----:B------:R-:W-:Y:S01]  /*5050*/  MOV R59, R61 ;  /* 0x0000003d003b7202 */ /* 0x000fe20000000f00 */
[----:B------:R-:W3:Y:S01]  /*5060*/  LDL.LU.64 R28, [R1+0x2d0] ;  /* 0x0002d000011c7983 */ /* 0x000ee20000300a00 */
[----:B-1----:R-:W-:Y:S02]  /*5070*/  SHF.R.S32.HI R5, RZ, 0x1f, R20 ;  /* 0x0000001fff057819 */ /* 0x002fe40000011414 */
[----:B------:R-:W-:Y:S01]  /*5080*/  LOP3.LUT R2, R2, 0xffffbfff, RZ, 0xc0, !PT ;  /* 0xffffbfff02027812 */ /* 0x000fe200078ec0ff */
[----:B------:R-:W4:Y:S01]  /*5090*/  LDL.LU.64 R60, [R1+0x2e8] ;  /* 0x0002e800013c7983 */ /* 0x000f220000300a00 */
[----:B------:R-:W-:-:S13]  /*50a0*/  ISETP.GE.AND.EX P3, PT, R5, UR17, PT, P1 ;  /* 0x0000001105007c0c */ /* 0x000fda000bf66310 */
[----:B------:R-:W-:Y:S01]  /*50b0*/  @!P3 MOV R16, R6 ;  /* 0x000000060010b202 */ /* 0x000fe20000000f00 */
[----:B------:R-:W1:Y:S01]  /*50c0*/  @!P3 LDC.64 R36, c[0x0][0x3a0] ;  /* 0x0000e800ff24bb82 */ /* 0x000e620000000a00 */
[----:B------:R-:W-:Y:S01]  /*50d0*/  @!P3 MOV R17, R9 ;  /* 0x000000090011b202 */ /* 0x000fe20000000f00 */
[----:B--2---:R2:W-:Y:S06]  /*50e0*/  STL [R1+0x32c], R10 ;  /* 0x00032c0a01007387 */ /* 0x0045ec0000100800 */
[----:B--2---:R-:W2:Y:S02]  /*50f0*/  @!P3 LDC.64 R10, c[0x0][0x3f8] ;  /* 0x0000fe00ff0abb82 */ /* 0x004ea40000000a00 */
[----:B--2---:R-:W-:-:S04]  /*5100*/  @!P3 IMAD R5, R5, R10, RZ ;  /* 0x0000000a0505b224 */ /* 0x004fc800078e02ff */
[C---:B------:R-:W-:Y:S02]  /*5110*/  @!P3 IMAD R5, R20.reuse, R11, R5 ;  /* 0x0000000b1405b224 */ /* 0x040fe400078e0205 */
[----:B------:R-:W-:-:S05]  /*5120*/  @!P3 IMAD.WIDE.U32 R10, R20, R10, R16 ;  /* 0x0000000a140ab225 */ /* 0x000fca00078e0010 */
[----:B------:R-:W-:Y:S02]  /*5130*/  @!P3 IADD3 R5, PT, PT, R11, R5, RZ ;  /* 0x000000050b05b210 */ /* 0x000fe40007ffe0ff */
[C---:B------:R-:W-:Y:S02]  /*5140*/  @!P3 SHF.L.U32 R16, R10.reuse, 0x1, RZ ;  /* 0x000000010a10b819 */ /* 0x040fe400000006ff */
[----:B------:R-:W-:Y:S02]  /*5150*/  @!P3 SHF.L.U64.HI R5, R10, 0x1, R5 ;  /* 0x000000010a05b819 */ /* 0x000fe40000010205 */
[----:B------:R-:W2:Y:S01]  /*5160*/  @!P3 LDC.64 R10, c[0x0][0x398] ;  /* 0x0000e600ff0abb82 */ /* 0x000ea20000000a00 */
[----:B-1----:R-:W-:-:S04]  /*5170*/  @!P3 IADD3 R36, P1, PT, R16, R36, RZ ;  /* 0x000000241024b210 */ /* 0x002fc80007f3e0ff */
[----:B------:R-:W-:Y:S02]  /*5180*/  @!P3 IADD3.X R37, PT, PT, R5, R37, RZ, P1, !PT ;  /* 0x000000250525b210 */ /* 0x000fe40000ffe4ff */
[----:B--2---:R-:W-:Y:S01]  /*5190*/  @!P3 IADD3 R24, P1, PT, R16, R10, RZ ;  /* 0x0000000a1018b210 */ /* 0x004fe20007f3e0ff */
[----:B------:R-:W-:-:S06]  /*51a0*/  HFMA2 R10, -RZ, RZ, 0, 0 ;  /* 0x00000000ff0a7431 */ /* 0x000fcc00000001ff */
[----:B------:R-:W2:Y:S01]  /*51b0*/  @!P2 LDG.E R10, desc[UR10][R58.64] ;  /* 0x0000000a3a0aa981 */ /* 0x000ea2000c1e1900 */
[----:B------:R-:W-:-:S04]  /*51c0*/  @P0 LOP3.LUT R2, R2, 0x4000, RZ, 0xfc, !PT ;  /* 0x0000400002020812 */ /* 0x000fc800078efcff */
[----:B------:R-:W-:-:S04]  /*51d0*/  LOP3.LUT R2, R2, 0xffffdfff, RZ, 0xc0, !PT ;  /* 0xffffdfff02027812 */ /* 0x000fc800078ec0ff */
[----:B------:R-:W-:Y:S01]  /*51e0*/  @P6 LOP3.LUT R2, R2, 0x2000, RZ, 0xfc, !PT ;  /* 0x0000200002026812 */ /* 0x000fe200078efcff */
[----:B------:R-:W3:Y:S01]  /*51f0*/  LDL.LU.64 R58, [R1+0x2f0] ;  /* 0x0002f000013a7983 */ /* 0x000ee20000300a00 */
[----:B------:R-:W-:-:S03]  /*5200*/  LOP3.LUT P6, RZ, R0, 0x8, RZ, 0xc0, !PT ;  /* 0x0000000800ff7812 */ /* 0x000fc600078cc0ff */
[----:B--2---:R1:W-:Y:S02]  /*5210*/  STL [R1+0x328], R10 ;  /* 0x0003280a01007387 */ /* 0x0043e40000100800 */
[----:B-1----:R-:W-:-:S08]  /*5220*/  HFMA2 R10, -RZ, RZ, 0, 0 ;  /* 0x00000000ff0a7431 */ /* 0x002fd000000001ff */
[----:B------:R-:W2:Y:S01]  /*5230*/  @!P6 LDG.E R10, desc[UR10][R56.64] ;  /* 0x0000000a380ae981 */ /* 0x000ea2000c1e1900 */
[----:B------:R-:W-:Y:S02]  /*5240*/  @!P3 IADD3.X R25, PT, PT, R5, R11, RZ, P1, !PT ;  /* 0x0000000b0519b210 */ /* 0x000fe40000ffe4ff */
[----:B------:R-:W-:Y:S02]  /*5250*/  MOV R5, RZ ;  /* 0x000000ff00057202 */ /* 0x000fe40000000f00 */
[----:B------:R-:W-:-:S04]  /*5260*/  LOP3.LUT P5, RZ, R0, 0x4, RZ, 0xc0, !PT ;  /* 0x0000000400ff7812 */ /* 0x000fc800078ac0ff */
[----:B----4-:R-:W4:Y:S01]  /*5270*/  @!P6 LDG.E R5, desc[UR10][R60.64] ;  /* 0x0000000a3c05e981 */ /* 0x010f22000c1e1900 */
[----:B------:R-:W-:Y:S02]  /*5280*/  IADD3 R20, PT, PT, R4, 0x170, RZ ;  /* 0x0000017004147810 */ /* 0x000fe40007ffe0ff */
[----:B------:R-:W-:Y:S01]  /*5290*/  LOP3.LUT R2, R2, 0xffffefff, RZ, 0xc0, !PT ;  /* 0xffffefff02027812 */ /* 0x000fe200078ec0ff */
[----:B------:R-:W4:Y:S04]  /*52a0*/  LDL.64 R56, [R1+0x250] ;  /* 0x0002500001387983 */ /* 0x000f280000100a00 */
[----:B--2---:R1:W-:Y:S04]  /*52b0*/  STL [R1+0x320], R10 ;  /* 0x0003200a01007387 */ /* 0x0043e80000100800 */
[----:B------:R-:W-:Y:S04]  /*52c0*/  @!P3 STL.64 [R1+0x268], R24 ;  /* 0x000268180100b387 */ /* 0x000fe80000100a00 */
[----:B------:R-:W2:Y:S01]  /*52d0*/  LDL.LU.64 R60, [R1+0x2c8] ;  /* 0x0002c800013c7983 */ /* 0x000ea20000300a00 */
[----:B-1----:R-:W-:-:S06]  /*52e0*/  MOV R10, RZ ;  /* 0x000000ff000a7202 */ /* 0x002fcc0000000f00 */
[----:B---3--:R-:W3:Y:S01]  /*52f0*/  @!P5 LDG.E R10, desc[UR10][R28.64] ;  /* 0x0000000a1c0ad981 */ /* 0x008ee2000c1e1900 */
[----:B------:R-:W-:-:S03]  /*5300*/  ISETP.GE.U32.AND P1, PT, R20, UR16, PT ;  /* 0x0000001014007c0c */ /* 0x000fc6000bf26070 */
[----:B----4-:R1:W-:Y:S04]  /*5310*/  STL [R1+0x324], R5 ;  /* 0x0003240501007387 */ /* 0x0103e80000100800 */
[----:B------:R-:W4:Y:S01]  /*5320*/  LDL.LU.64 R28, [R1+0x2c0] ;  /* 0x0002c000011c7983 */ /* 0x000f220000300a00 */
[----:B-1----:R-:W-:-:S04]  /*5330*/  SHF.R.S32.HI R5, RZ, 0x1f, R20 ;  /* 0x0000001fff057819 */ /* 0x002fc80000011414 */
[----:B------:R-:W-:-:S13]  /*5340*/  ISETP.GE.AND.EX P2, PT, R5, UR17, PT, P1 ;  /* 0x0000001105007c0c */ /* 0x000fda000bf46310 */
[----:B------:R-:W-:Y:S01]  /*5350*/  @!P2 MOV R16, R6 ;  /* 0x000000060010a202 */ /* 0x000fe20000000f00 */
[----:B0-----:R-:W0:Y:S01]  /*5360*/  @!P2 LDC.64 R42, c[0x0][0x3a0] ;  /* 0x0000e800ff2aab82 */ /* 0x001e220000000a00 */
[----:B------:R-:W-:Y:S01]  /*5370*/  @!P2 MOV R17, R9 ;  /* 0x000000090011a202 */ /* 0x000fe20000000f00 */
[----:B---3--:R1:W-:Y:S06]  /*5380*/  STL [R1+0x318], R10 ;  /* 0x0003180a01007387 */ /* 0x0083ec0000100800 */
[----:B-1----:R-:W1:Y:S02]  /*5390*/  @!P2 LDC.64 R10, c[0x0][0x3f8] ;  /* 0x0000fe00ff0aab82 */ /* 0x002e640000000a00 */
[----:B-1----:R-:W-:-:S04]  /*53a0*/  @!P2 IMAD R5, R5, R10, RZ ;  /* 0x0000000a0505a224 */ /* 0x002fc800078e02ff */
[C---:B------:R-:W-:Y:S02]  /*53b0*/  @!P2 IMAD R5, R20.reuse, R11, R5 ;  /* 0x0000000b1405a224 */ /* 0x040fe400078e0205 */
[----:B------:R-:W-:-:S05]  /*53c0*/  @!P2 IMAD.WIDE.U32 R10, R20, R10, R16 ;  /* 0x0000000a140aa225 */ /* 0x000fca00078e0010 */
[----:B------:R-:W-:Y:S02]  /*53d0*/  @!P2 IADD3 R5, PT, PT, R11, R5, RZ ;  /* 0x000000050b05a210 */ /* 0x000fe40007ffe0ff */
[C---:B------:R-:W-:Y:S02]  /*53e0*/  @!P2 SHF.L.U32 R16, R10.reuse, 0x1, RZ ;  /* 0x000000010a10a819 */ /* 0x040fe400000006ff */
[----:B------:R-:W-:Y:S02]  /*53f0*/  @!P2 SHF.L.U64.HI R5, R10, 0x1, R5 ;  /* 0x000000010a05a819 */ /* 0x000fe40000010205 */
[----:B------:R-:W1:Y:S01]  /*5400*/  @!P2 LDC.64 R10, c[0x0][0x398] ;  /* 0x0000e600ff0aab82 */ /* 0x000e620000000a00 */
[----:B0-----:R-:W-:-:S04]  /*5410*/  @!P2 IADD3 R42, P1, PT, R16, R42, RZ ;  /* 0x0000002a102aa210 */ /* 0x001fc80007f3e0ff */
[----:B------:R-:W-:Y:S02]  /*5420*/  @!P2 IADD3.X R43, PT, PT, R5, R43, RZ, P1, !PT ;  /* 0x0000002b052ba210 */ /* 0x000fe40000ffe4ff */
[----:B-1----:R-:W-:Y:S01]  /*5430*/  @!P2 IADD3 R24, P1, PT, R16, R10, RZ ;  /* 0x0000000a1018a210 */ /* 0x002fe20007f3e0ff */
[----:B------:R-:W-:-:S06]  /*5440*/  HFMA2 R10, -RZ, RZ, 0, 0 ;  /* 0x00000000ff0a7431 */ /* 0x000fcc00000001ff */
[----:B------:R-:W3:Y:S01]  /*5450*/  @!P5 LDG.E R10, desc[UR10][R58.64] ;  /* 0x0000000a3a0ad981 */ /* 0x000ee2000c1e1900 */
[----:B------:R-:W-:Y:S02]  /*5460*/  @P3 LOP3.LUT R2, R2, 0x1000, RZ, 0xfc, !PT ;  /* 0x0000100002023812 */ /* 0x000fe400078efcff */
[----:B------:R-:W-:Y:S02]  /*5470*/  LOP3.LUT P3, RZ, R3, 0x40, RZ, 0xc0, !PT ;  /* 0x0000004003ff7812 */ /* 0x000fe4000786c0ff */
[C---:B------:R-:W-:Y:S02]  /*5480*/  LOP3.LUT P6, RZ, R2.reuse, 0x80000000, RZ, 0xc0, !PT ;  /* 0x8000000002ff7812 */ /* 0x040fe400078cc0ff */
[----:B------:R-:W-:Y:S02]  /*5490*/  @!P2 IADD3.X R25, PT, PT, R5, R11, RZ, P1, !PT ;  /* 0x0000000b0519a210 */ /* 0x000fe40000ffe4ff */
[----:B------:R-:W-:Y:S01]  /*54a0*/  LOP3.LUT R2, R2, 0xfffff7ff, RZ, 0xc0, !PT ;  /* 0xfffff7ff02027812 */ /* 0x000fe200078ec0ff */
[----:B------:R-:W2:Y:S01]  /*54b0*/  LDL.LU.64 R58, [R1+0x2d8] ;  /* 0x0002d800013a7983 */ /* 0x000ea20000300a00 */
[----:B------:R-:W-:-:S02]  /*54c0*/  LOP3.LUT R3, R3, 0xfffffff7, RZ, 0xc0, !PT ;  /* 0xfffffff703037812 */ /* 0x000fc400078ec0ff */
[----:B------:R-:W-:Y:S01]  /*54d0*/  @P2 LOP3.LUT R2, R2, 0x800, RZ, 0xfc, !PT ;  /* 0x0000080002022812 */ /* 0x000fe200078efcff */
[----:B------:R-:W-:Y:S01]  /*54e0*/  @!P2 STL.64 [R1+0x238], R24 ;  /* 0x000238180100a387 */ /* 0x000fe20000100a00 */
[----:B------:R-:W-:Y:S02]  /*54f0*/  @P2 LOP3.LUT R3, R3, 0x8, RZ, 0xfc, !PT ;  /* 0x0000000803032812 */ /* 0x000fe400078efcff */
[----:B------:R-:W-:Y:S01]  /*5500*/  LOP3.LUT P2, RZ, R0, 0x2, RZ, 0xc0, !PT ;  /* 0x0000000200ff7812 */ /* 0x000fe2000784c0ff */
[----:B---3--:R0:W-:Y:S02]  /*5510*/  STL [R1+0x314], R10 ;  /* 0x0003140a01007387 */ /* 0x0081e40000100800 */
[----:B0-----:R-:W-:-:S10]  /*5520*/  HFMA2 R10, -RZ, RZ, 0, 0 ;  /* 0x00000000ff0a7431 */ /* 0x001fd400000001ff */
[----:B----4-:R-:W3:Y:S01]  /*5530*/  @!P2 LDG.E R10, desc[UR10][R28.64] ;  /* 0x0000000a1c0aa981 */ /* 0x010ee2000c1e1900 */
[----:B------:R-:W-:-:S06]  /*5540*/  MOV R5, RZ ;  /* 0x000000ff00057202 */ /* 0x000fcc0000000f00 */
[----:B--2---:R-:W2:Y:S01]  /*5550*/  @!P2 LDG.E R5, desc[UR10][R60.64] ;  /* 0x0000000a3c05a981 */ /* 0x004ea2000c1e1900 */
[----:B------:R-:W-:-:S03]  /*5560*/  IADD3 R20, PT, PT, R4, 0x178, RZ ;  /* 0x0000017804147810 */ /* 0x000fc60007ffe0ff */
[----:B------:R-:W4:Y:S04]  /*5570*/  LDL.LU.64 R28, [R1+0x2b0] ;  /* 0x0002b000011c7983 */ /* 0x000f280000300a00 */
[----:B---3--:R0:W-:Y:S04]  /*5580*/  STL [R1+0x30c], R10 ;  /* 0x00030c0a01007387 */ /* 0x0081e80000100800 */
[----:B------:R-:W3:Y:S01]  /*5590*/  LDL.LU.64 R60, [R1+0x2a8] ;  /* 0x0002a800013c7983 */ /* 0x000ee20000300a00 */
[----:B0-----:R-:W-:-:S06]  /*55a0*/  MOV R10, RZ ;  /* 0x000000ff000a7202 */ /* 0x001fcc0000000f00 */
[----:B------:R-:W4:Y:S01]  /*55b0*/  @!P3 LDG.E R10, desc[UR10][R56.64] ;  /* 0x0000000a380ab981 */ /* 0x000f22000c1e1900 */
[----:B------:R-:W-:-:S03]  /*55c0*/  ISETP.GE.U32.AND P1, PT, R20, UR16, PT ;  /* 0x0000001014007c0c */ /* 0x000fc6000bf26070 */
[----:B--2---:R0:W-:Y:S04]  /*55d0*/  STL [R1+0x310], R5 ;  /* 0x0003100501007387 */ /* 0x0041e80000100800 */
[----:B------:R-:W2:Y:S01]  /*55e0*/  LDL.LU.64 R56, [R1+0x298] ;  /* 0x0002980001387983 */ /* 0x000ea20000300a00 */
[----:B0-----:R-:W-:-:S04]  /*55f0*/  SHF.R.S32.HI R5, RZ, 0x1f, R20 ;  /* 0x0000001fff057819 */ /* 0x001fc80000011414 */
[----:B------:R-:W-:-:S13]  /*5600*/  ISETP.GE.AND.EX P5, PT, R5, UR17, PT, P1 ;  /* 0x0000001105007c0c */ /* 0x000fda000bfa6310 */
[----:B------:R-:W-:Y:S01]  /*5610*/  @!P5 MOV R16, R6 ;  /* 0x000000060010d202 */ /* 0x000fe20000000f00 */
[----:B------:R-:W0:Y:S01]  /*5620*/  @!P5 LDC.64 R24, c[0x0][0x3a0] ;  /* 0x0000e800ff18db82 */ /* 0x000e220000000a00 */
[----:B------:R-:W-:Y:S01]  /*5630*/  @!P5 MOV R17, R9 ;  /* 0x000000090011d202 */ /* 0x000fe20000000f00 */
[----:B----4-:R1:W-:Y:S06]  /*5640*/  STL [R1+0x308], R10 ;  /* 0x0003080a01007387 */ /* 0x0103ec0000100800 */
        /* <DEDUP_REMOVED lines=12> */
[----:B------:R-:W4:Y:S04]  /*5710*/  @!P3 LDG.E R10, desc[UR10][R58.64] ;  /* 0x0000000a3a0ab981 */ /* 0x000f28000c1e1900 */
[----:B------:R0:W-:Y:S01]  /*5720*/  STL [R1+0x390], R33 ;  /* 0x0003902101007387 */ /* 0x0001e20000100800 */
[----:B------:R-:W-:Y:S02]  /*5730*/  LOP3.LUT P2, RZ, R2, 0x40000000, RZ, 0xc0, !PT ;  /* 0x4000000002ff7812 */ /* 0x000fe4000784c0ff */
[----:B------:R-:W-:Y:S01]  /*5740*/  IADD3 R20, PT, PT, R4, 0x180, RZ ;  /* 0x0000018004147810 */ /* 0x000fe20007ffe0ff */
[----:B------:R-:W-:Y:S04]  /*5750*/  STL [R1+0x34c], R21 ;  /* 0x00034c1501007387 */ /* 0x000fe80000100800 */
[----:B------:R-:W2:Y:S01]  /*5760*/  LDL.LU.64 R58, [R1+0x2b8] ;  /* 0x0002b800013a7983 */ /* 0x000ea20000300a00 */
[----:B0-----:R-:W-:-:S02]  /*5770*/  @!P5 IADD3.X R33, PT, PT, R5, R11, RZ, P1, !PT ;  /* 0x0000000b0521d210 */ /* 0x001fc40000ffe4ff */
[----:B------:R-:W-:-:S06]  /*5780*/  MOV R5, RZ ;  /* 0x000000ff00057202 */ /* 0x000fcc0000000f00 */
[----:B---3--:R-:W3:Y:S04]  /*5790*/  @!P6 LDG.E R5, desc[UR10][R60.64] ;  /* 0x0000000a3c05e981 */ /* 0x008ee8000c1e1900 */
[----:B------:R-:W2:Y:S04]  /*57a0*/  LDL.LU.64 R60, [R1+0x290] ;  /* 0x00029000013c7983 */ /* 0x000ea80000300a00 */
[----:B----4-:R0:W-:Y:S02]  /*57b0*/  STL [R1+0x300], R10 ;  /* 0x0003000a01007387 */ /* 0x0101e40000100800 */
[----:B0-----:R-:W-:-:S06]  /*57c0*/  HFMA2 R10, -RZ, RZ, 0, 0 ;  /* 0x00000000ff0a7431 */ /* 0x001fcc00000001ff */
[----:B------:R-:W4:Y:S04]  /*57d0*/  @!P6 LDG.E R10, desc[UR10][R28.64] ;  /* 0x0000000a1c0ae981 */ /* 0x000f28000c1e1900 */
[----:B------:R-:W2:Y:S01]  /*57e0*/  LDL.64 R28, [R1+0x288] ;  /* 0x00028800011c7983 */ /* 0x000ea20000100a00 */
[----:B------:R-:W-:-:S03]  /*57f0*/  ISETP.GE.U32.AND P1, PT, R20, UR16, PT ;  /* 0x0000001014007c0c */ /* 0x000fc6000bf26070 */
[----:B---3--:R0:W-:Y:S02]  /*5800*/  STL [R1+0x2fc], R5 ;  /* 0x0002fc0501007387 */ /* 0x0081e40000100800 */
[----:B0-----:R-:W-:-:S04]  /*5810*/  SHF.R.S32.HI R5, RZ, 0x1f, R20 ;  /* 0x0000001fff057819 */ /* 0x001fc80000011414 */
[----:B------:R-:W-:-:S13]  /*5820*/  ISETP.GE.AND.EX P3, PT, R5, UR17, PT, P1 ;  /* 0x0000001105007c0c */ /* 0x000fda000bf66310 */
[----:B------:R-:W0:Y:S01]  /*5830*/  @!P3 LDC.64 R16, c[0x0][0x3f8] ;  /* 0x0000fe00ff10bb82 */ /* 0x000e220000000a00 */
[----:B----4-:R1:W-:Y:S02]  /*5840*/  STL [R1+0x2f8], R10 ;  /* 0x0002f80a01007387 */ /* 0x0103e40000100800 */
[----:B-1----:R-:W-:-:S06]  /*5850*/  MOV R10, RZ ;  /* 0x000000ff000a7202 */ /* 0x002fcc0000000f00 */
[----:B--2---:R-:W2:Y:S01]  /*5860*/  @!P2 LDG.E R10, desc[UR10][R56.64] ;  /* 0x0000000a380aa981 */ /* 0x004ea2000c1e1900 */
[----:B0-----:R-:W-:Y:S01]  /*5870*/  @!P3 IMAD R5, R5, R16, RZ ;  /* 0x000000100505b224 */ /* 0x001fe200078e02ff */
[----:B------:R-:W-:-:S03]  /*5880*/  @!P3 MOV R11, R9 ;  /* 0x00000009000bb202 */ /* 0x000fc60000000f00 */
[----:B------:R-:W-:Y:S01]  /*5890*/  @!P3 IMAD R5, R20, R17, R5 ;  /* 0x000000111405b224 */ /* 0x000fe200078e0205 */
[----:B------:R-:W-:Y:S01]  /*58a0*/  LOP3.LUT R2, R2, 0xfffffbff, RZ, 0xc0, !PT ;  /* 0xfffffbff02027812 */ /* 0x000fe200078ec0ff */
[----:B------:R-:W-:Y:S03]  /*58b0*/  @!P5 STL.64 [R1+0x250], R32 ;  /* 0x000250200100d387 */ /* 0x000fe60000100a00 */
[----:B------:R-:W-:Y:S01]  /*58c0*/  @P5 LOP3.LUT R2, R2, 0x400, RZ, 0xfc, !PT ;  /* 0x0000040002025812 */ /* 0x000fe200078efcff */
[----:B------:R-:W3:Y:S03]  /*58d0*/  LDL.64 R56, [R1+0x260] ;  /* 0x0002600001387983 */ /* 0x000ee60000100a00 */
[----:B------:R-:W-:Y:S01]  /*58e0*/  LOP3.LUT P5, RZ, R2, 0x20000000, RZ, 0xc0, !PT ;  /* 0x2000000002ff7812 */ /* 0x000fe200078ac0ff */
[----:B--2---:R0:W-:Y:S02]  /*58f0*/  STL [R1+0x2f4], R10 ;  /* 0x0002f40a01007387 */ /* 0x0041e40000100800 */
[----:B0-----:R-:W-:-:S05]  /*5900*/  @!P3 MOV R10, R6 ;  /* 0x00000006000ab202 */ /* 0x001fca0000000f00 */
[----:B------:R-:W-:Y:S02]  /*5910*/  @!P3 IMAD.WIDE.U32 R16, R20, R16, R10 ;  /* 0x000000101410b225 */ /* 0x000fe400078e000a */
[----:B------:R-:W0:Y:S03]  /*5920*/  @!P3 LDC.64 R10, c[0x0][0x3a0] ;  /* 0x0000e800ff0abb82 */ /* 0x000e260000000a00 */
[----:B------:R-:W-:Y:S02]  /*5930*/  @!P3 IADD3 R5, PT, PT, R17, R5, RZ ;  /* 0x000000051105b210 */ /* 0x000fe40007ffe0ff */
[C---:B------:R-:W-:Y:S02]  /*5940*/  @!P3 SHF.L.U32 R20, R16.reuse, 0x1, RZ ;  /* 0x000000011014b819 */ /* 0x040fe400000006ff */
[----:B------:R-:W-:Y:S02]  /*5950*/  @!P3 SHF.L.U64.HI R5, R16, 0x1, R5 ;  /* 0x000000011005b819 */ /* 0x000fe40000010205 */
[----:B------:R-:W1:Y:S01]  /*5960*/  @!P3 LDC.64 R16, c[0x0][0x398] ;  /* 0x0000e600ff10bb82 */ /* 0x000e620000000a00 */
[----:B0-----:R-:W-:-:S04]  /*5970*/  @!P3 IADD3 R10, P1, PT, R20, R10, RZ ;  /* 0x0000000a140ab210 */ /* 0x001fc80007f3e0ff */
[----:B------:R-:W-:Y:S02]  /*5980*/  @!P3 IADD3.X R11, PT, PT, R5, R11, RZ, P1, !PT ;  /* 0x0000000b050bb210 */ /* 0x000fe40000ffe4ff */
[----:B-1----:R-:W-:Y:S02]  /*5990*/  @!P3 IADD3 R16, P1, PT, R20, R16, RZ ;  /* 0x000000101410b210 */ /* 0x002fe40007f3e0ff */
[----:B------:R-:W-:-:S06]  /*59a0*/  CS2R R20, SRZ ;  /* 0x0000000000147805 */ /* 0x000fcc000001ff00 */
[----:B------:R-:W2:Y:S01]  /*59b0*/  @!P5 LDG.E R20, desc[UR10][R28.64] ;  /* 0x0000000a1c14d981 */ /* 0x000ea2000c1e1900 */
[----:B------:R-:W-:Y:S01]  /*59c0*/  @!P3 IADD3.X R17, PT, PT, R5, R17, RZ, P1, !PT ;  /* 0x000000110511b210 */ /* 0x000fe20000ffe4ff */
[----:B------:R-:W-:Y:S02]  /*59d0*/  HFMA2 R5, -RZ, RZ, 0, 0 ;  /* 0x00000000ff057431 */ /* 0x000fe400000001ff */
[----:B------:R-:W4:Y:S04]  /*59e0*/  @!P2 LDG.E R21, desc[UR10][R58.64] ;  /* 0x0000000a3a15a981 */ /* 0x000f28000c1e1900 */
[----:B------:R0:W-:Y:S04]  /*59f0*/  STL.64 [R1+0x710], R42 ;  /* 0x0007102a01007387 */ /* 0x0001e80000100a00 */
[----:B------:R-:W3:Y:S04]  /*5a00*/  @!P5 LDG.E R5, desc[UR10][R60.64] ;  /* 0x0000000a3c05d981 */ /* 0x000ee8000c1e1900 */
[----:B------:R-:W4:Y:S01]  /*5a10*/  LDL.LU.64 R28, [R1+0x278] ;  /* 0x00027800011c7983 */ /* 0x000f220000300a00 */
[----:B------:R-:W-:-:S02]  /*5a20*/  IADD3 R48, PT, PT, R4, 0x188, RZ ;  /* 0x0000018804307810 */ /* 0x000fc40007ffe0ff */
[C---:B------:R-:W-:Y:S01]  /*5a30*/  LOP3.LUT P6, RZ, R2.reuse, 0x8000000, RZ, 0xc0, !PT ;  /* 0x0800000002ff7812 */ /* 0x040fe200078cc0ff */
[----:B------:R-:W4:Y:S04]  /*5a40*/  LDL.LU.64 R58, [R1+0x280] ;  /* 0x00028000013a7983 */ /* 0x000f280000300a00 */
[----:B------:R-:W3:Y:S01]  /*5a50*/  LDL.LU.64 R60, [R1+0x2a0] ;  /* 0x0002a000013c7983 */ /* 0x000ee20000300a00 */
[----:B0-----:R-:W-:Y:S01]  /*5a60*/  HFMA2 R42, -RZ, RZ, 0, 0 ;  /* 0x00000000ff2a7431 */ /* 0x001fe200000001ff */
[----:B------:R-:W-:Y:S02]  /*5a70*/  LOP3.LUT R2, R2, 0xfffffdff, RZ, 0xc0, !PT ;  /* 0xfffffdff02027812 */ /* 0x000fe400078ec0ff */
[----:B------:R-:W-:Y:S02]  /*5a80*/  LOP3.LUT R3, R3, 0xfffffffb, RZ, 0xc0, !PT ;  /* 0xfffffffb03037812 */ /* 0x000fe400078ec0ff */
[----:B------:R-:W-:Y:S01]  /*5a90*/  ISETP.GE.U32.AND P1, PT, R48, UR16, PT ;  /* 0x0000001030007c0c */ /* 0x000fe2000bf26070 */
[----:B--2---:R0:W-:Y:S02]  /*5aa0*/  STL [R1+0x2e8], R20 ;  /* 0x0002e81401007387 */ /* 0x0041e40000100800 */
[----:B0-----:R-:W-:-:S06]  /*5ab0*/  MOV R20, RZ ;  /* 0x000000ff00147202 */ /* 0x001fcc0000000f00 */
[----:B------:R-:W2:Y:S04]  /*5ac0*/  @!P4 LDG.E R20, desc[UR10][R68.64] ;  /* 0x0000000a4414c981 */ /* 0x000ea8000c1e1900 */
[----:B---3--:R-:W3:Y:S04]  /*5ad0*/  @!P4 LDG.E R42, desc[UR10][R60.64] ;  /* 0x0000000a3c2ac981 */ /* 0x008ee8000c1e1900 */
[----:B------:R0:W-:Y:S01]  /*5ae0*/  STL [R1+0x2ec], R5 ;  /* 0x0002ec0501007387 */ /* 0x0001e20000100800 */
[----:B------:R-:W-:Y:S02]  /*5af0*/  @P3 LOP3.LUT R2, R2, 0x200, RZ, 0xfc, !PT ;  /* 0x0000020002023812 */ /* 0x000fe400078efcff */
[----:B------:R-:W-:Y:S01]  /*5b00*/  @P3 LOP3.LUT R3, R3, 0x4, RZ, 0xfc, !PT ;  /* 0x0000000403033812 */ /* 0x000fe200078efcff */
[----:B----4-:R1:W-:Y:S04]  /*5b10*/  STL [R1+0x2f0], R21 ;  /* 0x0002f01501007387 */ /* 0x0103e80000100800 */
[----:B------:R-:W4:Y:S01]  /*5b20*/  LDL.LU.64 R60, [R1+0x270] ;  /* 0x00027000013c7983 */ /* 0x000f220000300a00 */
[----:B0-----:R-:W-:-:S04]  /*5b30*/  SHF.R.S32.HI R5, RZ, 0x1f, R48 ;  /* 0x0000001fff057819 */ /* 0x001fc80000011430 */
[----:B------:R-:W-:-:S13]  /*5b40*/  ISETP.GE.AND.EX P3, PT, R5, UR17, PT, P1 ;  /* 0x0000001105007c0c */ /* 0x000fda000bf66310 */
[----:B------:R-:W0:Y:S01]  /*5b50*/  @!P3 LDC.64 R32, c[0x0][0x3f8] ;  /* 0x0000fe00ff20bb82 */ /* 0x000e220000000a00 */
[----:B-1----:R-:W-:Y:S01]  /*5b60*/  @!P3 MOV R21, R9 ;  /* 0x000000090015b202 */ /* 0x002fe20000000f00 */
[----:B0-----:R-:W-:-:S04]  /*5b70*/  @!P3 IMAD R5, R5, R32, RZ ;  /* 0x000000200505b224 */ /* 0x001fc800078e02ff */
[----:B------:R-:W-:Y:S01]  /*5b80*/  @!P3 IMAD R5, R48, R33, R5 ;  /* 0x000000213005b224 */ /* 0x000fe200078e0205 */
        /* <DEDUP_REMOVED lines=12> */
[----:B------:R-:W-:-:S06]  /*5c50*/  MOV R48, RZ ;  /* 0x000000ff00307202 */ /* 0x000fcc0000000f00 */
[----:B------:R-:W2:Y:S04]  /*5c60*/  @!P2 LDG.E R48, desc[UR10][R56.64] ;  /* 0x0000000a3830a981 */ /* 0x000ea8000c1e1900 */
[----:B---3--:R0:W-:Y:S02]  /*5c70*/  STL [R1+0x2e0], R42 ;  /* 0x0002e02a01007387 */ /* 0x0081e40000100800 */
[----:B0-----:R-:W-:-:S06]  /*5c80*/  CS2R R42, SRZ ;  /* 0x00000000002a7805 */ /* 0x001fcc000001ff00 */
[----:B------:R-:W3:Y:S01]  /*5c90*/  @!P6 LDG.E R43, desc[UR10][R28.64] ;  /* 0x0000000a1c2be981 */ /* 0x000ee2000c1e1900 */
[----:B------:R-:W-:-:S03]  /*5ca0*/  @!P3 IADD3.X R33, PT, PT, R5, R33, RZ, P1, !PT ;  /* 0x000000210521b210 */ /* 0x000fc60000ffe4ff */
[----:B------:R0:W3:Y:S04]  /*5cb0*/  @!P6 LDG.E R42, desc[UR10][R58.64] ;  /* 0x0000000a3a2ae981 */ /* 0x0000e8000c1e1900 */
[----:B------:R-:W4:Y:S01]  /*5cc0*/  LDL.LU.64 R28, [R1+0x228] ;  /* 0x00022800011c7983 */ /* 0x000f220000300a00 */
[----:B------:R-:W-:-:S04]  /*5cd0*/  IADD3 R5, PT, PT, R4, 0x190, RZ ;  /* 0x0000019004057810 */ /* 0x000fc80007ffe0ff */
[----:B0-----:R-:W-:Y:S02]  /*5ce0*/  SHF.R.S32.HI R58, RZ, 0x1f, R5 ;  /* 0x0000001fff3a7819 */ /* 0x001fe40000011405 */
[----:B------:R-:W-:-:S04]  /*5cf0*/  ISETP.GE.U32.AND P1, PT, R5, UR16, PT ;  /* 0x0000001005007c0c */ /* 0x000fc8000bf26070 */
[----:B------:R-:W-:-:S13]  /*5d00*/  ISETP.GE.AND.EX P4, PT, R58, UR17, PT, P1 ;  /* 0x000000113a007c0c */ /* 0x000fda000bf86310 */
[----:B------:R-:W0:Y:S01]  /*5d10*/  @!P4 LDC.64 R56, c[0x0][0x3f8] ;  /* 0x0000fe00ff38cb82 */ /* 0x000e220000000a00 */
[----:B------:R-:W-:Y:S01]  /*5d20*/  @!P4 MOV R49, R9 ;  /* 0x000000090031c202 */ /* 0x000fe20000000f00 */
[----:B------:R-:W-:Y:S04]  /*5d30*/  STL [R1+0x6d4], R69 ;  /* 0x0006d44501007387 */ /* 0x000fe80000100800 */
[----:B------:R1:W-:Y:S04]  /*5d40*/  STL [R1+0x6dc], R69 ;  /* 0x0006dc4501007387 */ /* 0x0003e80000100800 */
[----:B-1----:R-:W3:Y:S01]  /*5d50*/  LDL.LU.64 R68, [R1+0x248] ;  /* 0x0002480001447983 */ /* 0x002ee20000300a00 */
[----:B0-----:R-:W-:-:S04]  /*5d60*/  @!P4 IMAD R58, R58, R56, RZ ;  /* 0x000000383a3ac224 */ /* 0x001fc800078e02ff */
[----:B------:R-:W-:Y:S01]  /*5d70*/  @!P4 IMAD R58, R5, R57, R58 ;  /* 0x00000039053ac224 */ /* 0x000fe200078e023a */
[----:B------:R-:W-:-:S04]  /*5d80*/  LOP3.LUT R2, R2, 0xfffffeff, RZ, 0xc0, !PT ;  /* 0xfffffeff02027812 */ /* 0x000fc800078ec0ff */
[----:B------:R-:W-:-:S04]  /*5d90*/  @P3 LOP3.LUT R2, R2, 0x100, RZ, 0xfc, !PT ;  /* 0x0000010002023812 */ /* 0x000fc800078efcff */
        /* <DEDUP_REMOVED lines=13> */
[----:B----4-:R-:W2:Y:S04]  /*5e70*/  @!P5 LDG.E R58, desc[UR10][R28.64] ;  /* 0x0000000a1c3ad981 */ /* 0x010ea8000c1e1900 */
[----:B------:R-:W4:Y:S04]  /*5e80*/  @!P2 LDG.E R59, desc[UR10][R60.64] ;  /* 0x0000000a3c3ba981 */ /* 0x000f28000c1e1900 */
[----:B------:R-:W4:Y:S04]  /*5e90*/  LDL.LU.64 R28, [R1+0x728] ;  /* 0x00072800011c7983 */ /* 0x000f280000300a00 */
[----:B------:R-:W4:Y:S01]  /*5ea0*/  LDL.64 R60, [R1+0x240] ;  /* 0x00024000013c7983 */ /* 0x000f220000100a00 */
[----:B------:R-:W-:Y:S01]  /*5eb0*/  @!P4 IADD3.X R57, PT, PT, R5, R57, RZ, P1, !PT ;  /* 0x000000390539c210 */ /* 0x000fe20000ffe4ff */
[----:B------:R-:W-:-:S06]  /*5ec0*/  HFMA2 R5, -RZ, RZ, 0, 0 ;  /* 0x00000000ff057431 */ /* 0x000fcc00000001ff */
[----:B---3--:R0:W3:Y:S01]  /*5ed0*/  @!P5 LDG.E R5, desc[UR10][R68.64] ;  /* 0x0000000a4405d981 */ /* 0x0080e2000c1e1900 */
[----:B------:R-:W-:-:S03]  /*5ee0*/  LOP3.LUT P6, RZ, R2, 0x1000000, RZ, 0xc0, !PT ;  /* 0x0100000002ff7812 */ /* 0x000fc600078cc0ff */
[----:B------:R1:W-:Y:S01]  /*5ef0*/  STL.64 [R1+0x718], R66 ;  /* 0x0007184201007387 */ /* 0x0003e20000100a00 */
[----:B0-----:R-:W-:-:S03]  /*5f00*/  HFMA2 R69, -RZ, RZ, 0, 0 ;  /* 0x00000000ff457431 */ /* 0x001fc600000001ff */
[----:B-1----:R-:W3:Y:S04]  /*5f10*/  LDL.LU.64 R66, [R1+0x218] ;  /* 0x0002180001427983 */ /* 0x002ee80000300a00 */
[----:B--2---:R0:W-:Y:S02]  /*5f20*/  STL [R1+0x2c8], R58 ;  /* 0x0002c83a01007387 */ /* 0x0041e40000100800 */
[----:B0-----:R-:W-:Y:S02]  /*5f30*/  MOV R58, RZ ;  /* 0x000000ff003a7202 */ /* 0x001fe40000000f00 */
[----:B----4-:R-:W2:Y:S04]  /*5f40*/  @!P6 LDG.E R69, desc[UR10][R60.64] ;  /* 0x0000000a3c45e981 */ /* 0x010ea8000c1e1900 */
[----:B------:R0:W4:Y:S04]  /*5f50*/  @!P6 LDG.E R58, desc[UR10][R28.64] ;  /* 0x0000000a1c3ae981 */ /* 0x000128000c1e1900 */
[----:B------:R-:W2:Y:S01]  /*5f60*/  LDL.LU.64 R60, [R1+0x720] ;  /* 0x00072000013c7983 */ /* 0x000ea20000300a00 */
[----:B------:R-:W-:-:S03]  /*5f70*/  IADD3 R68, PT, PT, R4, 0x198, RZ ;  /* 0x0000019804447810 */ /* 0x000fc60007ffe0ff */
[----:B---3--:R1:W-:Y:S01]  /*5f80*/  STL [R1+0x2cc], R5 ;  /* 0x0002cc0501007387 */ /* 0x0083e20000100800 */
[----:B------:R-:W-:Y:S02]  /*5f90*/  ISETP.GE.U32.AND P1, PT, R68, UR16, PT ;  /* 0x0000001044007c0c */ /* 0x000fe4000bf26070 */
[----:B-1----:R-:W-:-:S04]  /*5fa0*/  SHF.R.S32.HI R5, RZ, 0x1f, R68 ;  /* 0x0000001fff057819 */ /* 0x002fc80000011444 */
[----:B------:R-:W-:-:S13]  /*5fb0*/  ISETP.GE.AND.EX P2, PT, R5, UR17, PT, P1 ;  /* 0x0000001105007c0c */ /* 0x000fda000bf46310 */
[----:B0-----:R-:W0:Y:S01]  /*5fc0*/  @!P2 LDC.64 R28, c[0x0][0x3f8] ;  /* 0x0000fe00ff1cab82 */ /* 0x001e220000000a00 */
[----:B------:R1:W-:Y:S02]  /*5fd0*/  STL [R1+0x2d0], R59 ;  /* 0x0002d03b01007387 */ /* 0x0003e40000100800 */
[----:B-1----:R-:W-:Y:S01]  /*5fe0*/  @!P2 MOV R59, R9 ;  /* 0x00000009003ba202 */ /* 0x002fe20000000f00 */
[----:B0-----:R-:W-:-:S04]  /*5ff0*/  @!P2 IMAD R5, R5, R28, RZ ;  /* 0x0000001c0505a224 */ /* 0x001fc800078e02ff */
[----:B------:R-:W-:Y:S01]  /*6000*/  @!P2 IMAD R5, R68, R29, R5 ;  /* 0x0000001d4405a224 */ /* 0x000fe200078e0205 */
[----:B------:R-:W-:Y:S02]  /*6010*/  LOP3.LUT P3, RZ, R2, 0x800000, RZ, 0xc0, !PT ;  /* 0x0080000002ff7812 */ /* 0x000fe4000786c0ff */
[----:B------:R-:W-:Y:S01]  /*6020*/  LOP3.LUT P5, RZ, R3, 0x20, RZ, 0xc0, !PT ;  /* 0x0000002003ff7812 */ /* 0x000fe200078ac0ff */
[----:B----4-:R0:W-:Y:S02]  /*6030*/  STL [R1+0x2c4], R58 ;  /* 0x0002c43a01007387 */ /* 0x0101e40000100800 */
        /* <DEDUP_REMOVED lines=8> */
[C---:B------:R-:W-:Y:S02]  /*60c0*/  @!P2 IADD3.X R29, PT, PT, R68.reuse, R29, RZ, P1, !PT ;  /* 0x0000001d441da210 */ /* 0x040fe40000ffe4ff */
[----:B-1----:R-:W-:Y:S02]  /*60d0*/  @!P2 IADD3 R58, P1, PT, R5, R58, RZ ;  /* 0x0000003a053aa210 */ /* 0x002fe40007f3e0ff */
[----:B------:R-:W-:Y:S01]  /*60e0*/  MOV R5, RZ ;  /* 0x000000ff00057202 */ /* 0x000fe20000000f00 */
[----:B--2---:R0:W-:Y:S05]  /*60f0*/  STL [R1+0x2c0], R69 ;  /* 0x0002c04501007387 */ /* 0x0041ea0000100800 */
[----:B------:R-:W2:Y:S01]  /*6100*/  @!P3 LDG.E R5, desc[UR10][R66.64] ;  /* 0x0000000a4205b981 */ /* 0x000ea2000c1e1900 */
[----:B0-----:R-:W-:Y:S01]  /*6110*/  HFMA2 R69, -RZ, RZ, 0, 0 ;  /* 0x00000000ff457431 */ /* 0x001fe200000001ff */
[----:B------:R-:W-:-:S02]  /*6120*/  @!P2 IADD3.X R59, PT, PT, R68, R59, RZ, P1, !PT ;  /* 0x0000003b443ba210 */ /* 0x000fc40000ffe4ff */
[----:B------:R-:W-:Y:S01]  /*6130*/  LOP3.LUT R2, R2, 0xffffff7f, RZ, 0xc0, !PT ;  /* 0xffffff7f02027812 */ /* 0x000fe200078ec0ff */
[----:B------:R-:W3:Y:S04]  /*6140*/  LDL.LU.64 R66, [R1+0x210] ;  /* 0x0002100001427983 */ /* 0x000ee80000300a00 */
[----:B------:R0:W4:Y:S02]  /*6150*/  @!P3 LDG.E R69, desc[UR10][R60.64] ;  /* 0x0000000a3c45b981 */ /* 0x000124000c1e1900 */
[----:B0-----:R-:W-:-:S06]  /*6160*/  MOV R61, RZ ;  /* 0x000000ff003d7202 */ /* 0x001fcc0000000f00 */
[----:B------:R-:W3:Y:S01]  /*6170*/  @!P5 LDG.E R61, desc[UR10][R62.64] ;  /* 0x0000000a3e3dd981 */ /* 0x000ee2000c1e1900 */
[----:B------:R-:W-:-:S04]  /*6180*/  @P4 LOP3.LUT R2, R2, 0x80, RZ, 0xfc, !PT ;  /* 0x0000008002024812 */ /* 0x000fc800078efcff */
[----:B------:R-:W-:-:S04]  /*6190*/  LOP3.LUT R2, R2, 0xffffffbf, RZ, 0xc0, !PT ;  /* 0xffffffbf02027812 */ /* 0x000fc800078ec0ff */
[----:B------:R-:W-:-:S04]  /*61a0*/  @P2 LOP3.LUT R2, R2, 0x40, RZ, 0xfc, !PT ;  /* 0x0000004002022812 */ /* 0x000fc800078efcff */
[----:B------:R-:W-:Y:S01]  /*61b0*/  LOP3.LUT P2, RZ, R2, 0x200000, RZ, 0xc0, !PT ;  /* 0x0020000002ff7812 */ /* 0x000fe2000784c0ff */
[----:B--2---:R0:W-:Y:S02]  /*61c0*/  STL [R1+0x2bc], R5 ;  /* 0x0002bc0501007387 */ /* 0x0041e40000100800 */
[----:B0-----:R-:W-:-:S04]  /*61d0*/  IADD3 R5, PT, PT, R4, 0x1a0, RZ ;  /* 0x000001a004057810 */ /* 0x001fc80007ffe0ff */
[----:B------:R-:W-:Y:S02]  /*61e0*/  SHF.R.S32.HI R68, RZ, 0x1f, R5 ;  /* 0x0000001fff447819 */ /* 0x000fe40000011405 */
[----:B------:R-:W-:-:S04]  /*61f0*/  ISETP.GE.U32.AND P1, PT, R5, UR16, PT ;  /* 0x0000001005007c0c */ /* 0x000fc8000bf26070 */
[----:B------:R-:W-:Y:S01]  /*6200*/  ISETP.GE.AND.EX P6, PT, R68, UR17, PT, P1 ;  /* 0x0000001144007c0c */ /* 0x000fe2000bfc6310 */
[----:B---3--:R0:W-:-:S12]  /*6210*/  STL [R1+0x2b4], R61 ;  /* 0x0002b43d01007387 */ /* 0x0081d80000100800 */
[----:B0-----:R-:W0:Y:S01]  /*6220*/  @!P6 LDC.64 R60, c[0x0][0x3f8] ;  /* 0x0000fe00ff3ceb82 */ /* 0x001e220000000a00 */
[----:B------:R-:W-:Y:S02]  /*6230*/  @!P6 MOV R62, R6 ;  /* 0x00000006003ee202 */ /* 0x000fe40000000f00 */
[----:B------:R-:W-:Y:S01]  /*6240*/  @!P6 MOV R63, R9 ;  /* 0x00000009003fe202 */ /* 0x000fe20000000f00 */
[-C--:B0-----:R-:W-:Y:S02]  /*6250*/  @!P6 IMAD R68, R68, R60.reuse, RZ ;  /* 0x0000003c4444e224 */ /* 0x081fe400078e02ff */
[----:B------:R-:W-:-:S04]  /*6260*/  @!P6 IMAD.WIDE.U32 R62, R5, R60, R62 ;  /* 0x0000003c053ee225 */ /* 0x000fc800078e003e */
[----:B------:R-:W-:Y:S02]  /*6270*/  @!P6 IMAD R68, R5, R61, R68 ;  /* 0x0000003d0544e224 */ /* 0x000fe400078e0244 */
[----:B------:R-:W0:Y:S03]  /*6280*/  @!P6 LDC.64 R60, c[0x0][0x3a0] ;  /* 0x0000e800ff3ceb82 */ /* 0x000e260000000a00 */
[----:B------:R-:W-:Y:S02]  /*6290*/  @!P6 IADD3 R68, PT, PT, R63, R68, RZ ;  /* 0x000000443f44e210 */ /* 0x000fe40007ffe0ff */
[C---:B------:R-:W-:Y:S02]  /*62a0*/  @!P6 SHF.L.U32 R5, R62.reuse, 0x1, RZ ;  /* 0x000000013e05e819 */ /* 0x040fe400000006ff */
[----:B------:R-:W-:Y:S02]  /*62b0*/  @!P6 SHF.L.U64.HI R68, R62, 0x1, R68 ;  /* 0x000000013e44e819 */ /* 0x000fe40000010244 */
[----:B------:R-:W1:Y:S01]  /*62c0*/  @!P6 LDC.64 R62, c[0x0][0x398] ;  /* 0x0000e600ff3eeb82 */ /* 0x000e620000000a00 */
[----:B----4-:R-:W-:Y:S04]  /*62d0*/  STL [R1+0x6e0], R69 ;  /* 0x0006e04501007387 */ /* 0x010fe80000100800 */
[----:B------:R-:W-:Y:S01]  /*62e0*/  STL [R1+0x6ec], R69 ;  /* 0x0006ec4501007387 */ /* 0x000fe20000100800 */
[----:B0-----:R-:W-:-:S04]  /*62f0*/  @!P6 IADD3 R60, P1, PT, R5, R60, RZ ;  /* 0x0000003c053ce210 */ /* 0x001fc80007f3e0ff */
[----:B------:R-:W-:Y:S01]  /*6300*/  @!P6 IADD3.X R61, PT, PT, R68, R61, RZ, P1, !PT ;  /* 0x0000003d443de210 */ /* 0x000fe20000ffe4ff */
[----:B------:R-:W-:Y:S01]  /*6310*/  STL [R1+0x6d8], R68 ;  /* 0x0006d84401007387 */ /* 0x000fe20000100800 */
[----:B-1----:R-:W-:-:S03]  /*6320*/  @!P6 IADD3 R62, P1, PT, R5, R62, RZ ;  /* 0x0000003e053ee210 */ /* 0x002fc60007f3e0ff */
[----:B------:R-:W-:Y:S01]  /*6330*/  STL [R1+0x6e4], R68 ;  /* 0x0006e44401007387 */ /* 0x000fe20000100800 */
[----:B------:R-:W-:-:S03]  /*6340*/  @!P6 IADD3.X R63, PT, PT, R68, R63, RZ, P1, !PT ;  /* 0x0000003f443fe210 */ /* 0x000fc60000ffe4ff */
[----:B------:R-:W-:Y:S04]  /*6350*/  STL [R1+0x6f0], R68 ;  /* 0x0006f04401007387 */ /* 0x000fe80000100800 */
[----:B------:R0:W-:Y:S02]  /*6360*/  STL [R1+0x6f4], R68 ;  /* 0x0006f44401007387 */ /* 0x0001e40000100800 */
[----:B0-----:R-:W-:-:S06]  /*6370*/  CS2R R68, SRZ ;  /* 0x0000000000447805 */ /* 0x001fcc000001ff00 */
[----:B------:R-:W2:Y:S01]  /*6380*/  @!P2 LDG.E R68, desc[UR10][R14.64] ;  /* 0x0000000a0e44a981 */ /* 0x000ea2000c1e1900 */
[----:B------:R-:W-:-:S03]  /*6390*/  LOP3.LUT P3, RZ, R2, 0x100000, RZ, 0xc0, !PT ;  /* 0x0010000002ff7812 */ /* 0x000fc6000786c0ff */
[----:B------:R-:W3:Y:S04]  /*63a0*/  @!P5 LDG.E R69, desc[UR10][R66.64] ;  /* 0x0000000a4245d981 */ /* 0x000ee8000c1e1900 */
[----:B------:R-:W4:Y:S01]  /*63b0*/  LDL.LU.64 R66, [R1+0x220] ;  /* 0x0002200001427983 */ /* 0x000f220000300a00 */
[----:B------:R-:W-:-:S06]  /*63c0*/  HFMA2 R5, -RZ, RZ, 0, 0 ;  /* 0x00000000ff057431 */ /* 0x000fcc00000001ff */
[----:B------:R-:W3:Y:S04]  /*63d0*/  @!P2 LDG.E R5, desc[UR10][R64.64] ;  /* 0x0000000a4005a981 */ /* 0x000ee8000c1e1900 */
[----:B--2---:R0:W-:Y:S02]  /*63e0*/  STL [R1+0x2a8], R68 ;  /* 0x0002a84401007387 */ /* 0x0041e40000100800 */
[----:B0-----:R-:W-:-:S06]  /*63f0*/  HFMA2 R68, -RZ, RZ, 0, 0 ;  /* 0x00000000ff447431 */ /* 0x001fcc00000001ff */
[----:B------:R0:W2:Y:S04]  /*6400*/  @!P3 LDG.E R68, desc[UR10][R18.64] ;  /* 0x0000000a1244b981 */ /* 0x0000a8000c1e1900 */
[----:B------:R3:W-:Y:S02]  /*6410*/  STL [R1+0x6cc], R65 ;  /* 0x0006cc4101007387 */ /* 0x0007e40000100800 */
[----:B---3--:R-:W-:Y:S02]  /*6420*/  MOV R65, R5 ;  /* 0x0000000500417202 */ /* 0x008fe40000000f00 */
[----:B------:R-:W-:-:S04]  /*6430*/  IADD3 R5, PT, PT, R4, 0x1a8, RZ ;  /* 0x000001a804057810 */ /* 0x000fc80007ffe0ff */
[----:B------:R-:W-:Y:S02]  /*6440*/  SHF.R.S32.HI R64, RZ, 0x1f, R5 ;  /* 0x0000001fff407819 */ /* 0x000fe40000011405 */
[----:B------:R-:W-:-:S04]  /*6450*/  ISETP.GE.U32.AND P1, PT, R5, UR16, PT ;  /* 0x0000001005007c0c */ /* 0x000fc8000bf26070 */
[----:B------:R-:W-:-:S13]  /*6460*/  ISETP.GE.AND.EX P5, PT, R64, UR17, PT, P1 ;  /* 0x0000001140007c0c */ /* 0x000fda000bfa6310 */
[----:B0-----:R-:W0:Y:S01]  /*6470*/  @!P5 LDC.64 R18, c[0x0][0x3f8] ;  /* 0x0000fe00ff12db82 */ /* 0x001e220000000a00 */
[----:B------:R-:W-:Y:S02]  /*6480*/  @!P5 MOV R14, R6 ;  /* 0x00000006000ed202 */ /* 0x000fe40000000f00 */
[----:B------:R-:W-:Y:S01]  /*6490*/  @!P5 MOV R15, R9 ;  /* 0x00000009000fd202 */ /* 0x000fe20000000f00 */
[----:B--2---:R1:W-:Y:S02]  /*64a0*/  STL [R1+0x2a4], R68 ;  /* 0x0002a44401007387 */ /* 0x0043e40000100800 */
[----:B-1----:R-:W-:-:S06]  /*64b0*/  HFMA2 R68, -RZ, RZ, 0, 0 ;  /* 0x00000000ff447431 */ /* 0x002fcc00000001ff */
[----:B----4-:R-:W2:Y:S04]  /*64c0*/  @!P3 LDG.E R68, desc[UR10][R66.64] ;  /* 0x0000000a4244b981 */ /* 0x010ea8000c1e1900 */
[----:B------:R-:W3:Y:S01]  /*64d0*/  LDL.LU.64 R66, [R1+0x718] ;  /* 0x0007180001427983 */ /* 0x000ee20000300a00 */
[----:B0-----:R-:W-:-:S04]  /*64e0*/  @!P5 IMAD R64, R64, R18, RZ ;  /* 0x000000124040d224 */ /* 0x001fc800078e02ff */
[C---:B------:R-:W-:Y:S02]  /*64f0*/  @!P5 IMAD R64, R5.reuse, R19, R64 ;  /* 0x000000130540d224 */ /* 0x040fe400078e0240 */
[----:B------:R-:W-:Y:S02]  /*6500*/  @!P5 IMAD.WIDE.U32 R18, R5, R18, R14 ;  /* 0x000000120512d225 */ /* 0x000fe400078e000e */
[----:B------:R-:W0:Y:S03]  /*6510*/  @!P5 LDC.64 R14, c[0x0][0x3a0] ;  /* 0x0000e800ff0edb82 */ /* 0x000e260000000a00 */
[----:B------:R-:W-:Y:S02]  /*6520*/  @!P5 IADD3 R5, PT, PT, R19, R64, RZ ;  /* 0x000000401305d210 */ /* 0x000fe40007ffe0ff */
[C---:B------:R-:W-:Y:S02]  /*6530*/  @!P5 SHF.L.U32 R64, R18.reuse, 0x1, RZ ;  /* 0x000000011240d819 */ /* 0x040fe400000006ff */
[----:B------:R-:W-:-:S02]  /*6540*/  @!P5 SHF.L.U64.HI R5, R18, 0x1, R5 ;  /* 0x000000011205d819 */ /* 0x000fc40000010205 */
[----:B------:R-:W1:Y:S01]  /*6550*/  @!P5 LDC.64 R18, c[0x0][0x398] ;  /* 0x0000e600ff12db82 */ /* 0x000e620000000a00 */
[----:B------:R-:W-:-:S04]  /*6560*/  LOP3.LUT R2, R2, 0xffffffdf, RZ, 0xc0, !PT ;  /* 0xffffffdf02027812 */ /* 0x000fc800078ec0ff */
[----:B------:R-:W-:-:S04]  /*6570*/  @P6 LOP3.LUT R2, R2, 0x20, RZ, 0xfc, !PT ;  /* 0x0000002002026812 */ /* 0x000fc800078efcff */
[C---:B------:R-:W-:Y:S02]  /*6580*/  LOP3.LUT P2, RZ, R2.reuse, 0x20000, RZ, 0xc0, !PT ;  /* 0x0002000002ff7812 */ /* 0x040fe4000784c0ff */
[----:B------:R-:W-:Y:S02]  /*6590*/  LOP3.LUT R2, R2, 0xffffffef, RZ, 0xc0, !PT ;  /* 0xffffffef02027812 */ /* 0x000fe400078ec0ff */
[----:B0-----:R-:W-:Y:S02]  /*65a0*/  @!P5 IADD3 R14, P1, PT, R64, R14, RZ ;  /* 0x0000000e400ed210 */ /* 0x001fe40007f3e0ff */
[----:B------:R-:W-:Y:S02]  /*65b0*/  LOP3.LUT P6, RZ, R3, 0x10, RZ, 0xc0, !PT ;  /* 0x0000001003ff7812 */ /* 0x000fe400078cc0ff */
[----:B------:R-:W-:Y:S02]  /*65c0*/  @!P5 IADD3.X R15, PT, PT, R5, R15, RZ, P1, !PT ;  /* 0x0000000f050fd210 */ /* 0x000fe40000ffe4ff */
[----:B------:R-:W-:-:S02]  /*65d0*/  LOP3.LUT R3, R3, 0xfffffffd, RZ, 0xc0, !PT ;  /* 0xfffffffd03037812 */ /* 0x000fc400078ec0ff */
[----:B------:R-:W-:Y:S02]  /*65e0*/  @P5 LOP3.LUT R2, R2, 0x10, RZ, 0xfc, !PT ;  /* 0x0000001002025812 */ /* 0x000fe400078efcff */
[----:B-1----:R-:W-:Y:S02]  /*65f0*/  @!P5 IADD3 R18, P1, PT, R64, R18, RZ ;  /* 0x000000124012d210 */ /* 0x002fe40007f3e0ff */
[----:B------:R-:W-:Y:S02]  /*6600*/  @P5 LOP3.LUT R3, R3, 0x2, RZ, 0xfc, !PT ;  /* 0x0000000203035812 */ /* 0x000fe400078efcff */
[----:B------:R-:W-:Y:S02]  /*6610*/  @!P5 IADD3.X R19, PT, PT, R5, R19, RZ, P1, !PT ;  /* 0x000000130513d210 */ /* 0x000fe40000ffe4ff */
[----:B------:R-:W-:Y:S02]  /*6620*/  LOP3.LUT P5, RZ, R2, 0x80000, RZ, 0xc0, !PT ;  /* 0x0008000002ff7812 */ /* 0x000fe400078ac0ff */
[----:B------:R-:W-:-:S11]  /*6630*/  MOV R5, RZ ;  /* 0x000000ff00057202 */ /* 0x000fd60000000f00 */
[----:B---3--:R0:W3:Y:S04]  /*6640*/  @!P5 LDG.E R5, desc[UR10][R66.64] ;  /* 0x0000000a4205d981 */ /* 0x0080e8000c1e1900 */
[----:B------:R-:W-:Y:S04]  /*6650*/  STL [R1+0x6e8], R66 ;  /* 0x0006e84201007387 */ /* 0x000fe80000100800 */
[----:B------:R-:W-:Y:S04]  /*6660*/  STL [R1+0x6f8], R66 ;  /* 0x0006f84201007387 */ /* 0x000fe80000100800 */
[----:B------:R0:W-:Y:S02]  /*6670*/  STL [R1+0x704], R66 ;  /* 0x0007044201007387 */ /* 0x0001e40000100800 */
[----:B0-----:R-:W-:-:S06]  /*6680*/  HFMA2 R66, -RZ, RZ, 0, 0 ;  /* 0x00000000ff427431 */ /* 0x001fcc00000001ff */
[----:B------:R-:W4:Y:S04]  /*6690*/  @!P5 LDG.E R66, desc[UR10][R34.64] ;  /* 0x0000000a2242d981 */ /* 0x000f28000c1e1900 */
[----:B------:R-:W-:Y:S04]  /*66a0*/  STL [R1+0x6d0], R67 ;  /* 0x0006d04301007387 */ /* 0x000fe80000100800 */
[----:B----4-:R0:W-:Y:S02]  /*66b0*/  STL [R1+0x294], R66 ;  /* 0x0002944201007387 */ /* 0x0101e40000100800 */
[----:B0-----:R-:W-:-:S06]  /*66c0*/  CS2R R66, SRZ ;  /* 0x0000000000427805 */ /* 0x001fcc000001ff00 */
[----:B------:R0:W4:Y:S04]  /*66d0*/  @!P6 LDG.E R67, desc[UR10][R26.64] ;  /* 0x0000000a1a43e981 */ /* 0x000128000c1e1900 */
[----:B---3--:R1:W-:Y:S04]  /*66e0*/  STL [R1+0x298], R5 ;  /* 0x0002980501007387 */ /* 0x0083e80000100800 */
[----:B------:R3:W4:Y:S01]  /*66f0*/  @!P6 LDG.E R66, desc[UR10][R22.64] ;  /* 0x0000000a1642e981 */ /* 0x000722000c1e1900 */
[----:B0-----:R-:W-:-:S06]  /*6700*/  MOV R27, RZ ;  /* 0x000000ff001b7202 */ /* 0x001fcc0000000f00 */
[----:B------:R-:W2:Y:S01]  /*6710*/  @!P2 LDG.E R27, desc[UR10][R12.64] ;  /* 0x0000000a0c1ba981 */ /* 0x000ea2000c1e1900 */
[----:B-1----:R-:W-:-:S04]  /*6720*/  IADD3 R5, PT, PT, R4, 0x1b0, RZ ;  /* 0x000001b004057810 */ /* 0x002fc80007ffe0ff */
[----:B------:R-:W-:Y:S02]  /*6730*/  SHF.R.S32.HI R64, RZ, 0x1f, R5 ;  /* 0x0000001fff407819 */ /* 0x000fe40000011405 */
[----:B------:R-:W-:-:S04]  /*6740*/  ISETP.GE.U32.AND P1, PT, R5, UR16, PT ;  /* 0x0000001005007c0c */ /* 0x000fc8000bf26070 */
[----:B------:R-:W-:-:S13]  /*6750*/  ISETP.GE.AND.EX P3, PT, R64, UR17, PT, P1 ;  /* 0x0000001140007c0c */ /* 0x000fda000bf66310 */
[----:B------:R-:W0:Y:S01]  /*6760*/  @!P3 LDC.64 R34, c[0x0][0x3f8] ;  /* 0x0000fe00ff22bb82 */ /* 0x000e220000000a00 */
[----:B---3--:R-:W-:Y:S02]  /*6770*/  @!P3 MOV R22, R6 ;  /* 0x000000060016b202 */ /* 0x008fe40000000f00 */
[----:B------:R-:W-:Y:S01]  /*6780*/  @!P3 MOV R23, R9 ;  /* 0x000000090017b202 */ /* 0x000fe20000000f00 */
        /* <DEDUP_REMOVED lines=11> */
[----:B------:R-:W-:Y:S01]  /*6840*/  @!P3 IADD3.X R35, PT, PT, R5, R35, RZ, P1, !PT ;  /* 0x000000230523b210 */ /* 0x000fe20000ffe4ff */
[----:B------:R-:W-:-:S06]  /*6850*/  HFMA2 R5, -RZ, RZ, 0, 0 ;  /* 0x00000000ff057431 */ /* 0x000fcc00000001ff */
[----:B------:R-:W3:Y:S01]  /*6860*/  @!P2 LDG.E R5, desc[UR10][R30.64] ;  /* 0x0000000a1e05a981 */ /* 0x000ee2000c1e1900 */
[----:B------:R-:W-:-:S04]  /*6870*/  LOP3.LUT R2, R2, 0xfffffff7, RZ, 0xc0, !PT ;  /* 0xfffffff702027812 */ /* 0x000fc800078ec0ff */
[----:B------:R-:W-:-:S04]  /*6880*/  @P3 LOP3.LUT R2, R2, 0x8, RZ, 0xfc, !PT ;  /* 0x0000000802023812 */ /* 0x000fc800078efcff */
[----:B------:R-:W-:Y:S01]  /*6890*/  LOP3.LUT P5, RZ, R2, 0x10000, RZ, 0xc0, !PT ;  /* 0x0001000002ff7812 */ /* 0x000fe200078ac0ff */
[----:B--2---:R0:W-:Y:S02]  /*68a0*/  STL [R1+0x278], R27 ;  /* 0x0002781b01007387 */ /* 0x0041e40000100800 */
[----:B0-----:R-:W-:-:S10]  /*68b0*/  HFMA2 R27, -RZ, RZ, 0, 0 ;  /* 0x00000000ff1b7431 */ /* 0x001fd400000001ff */
[----:B------:R-:W2:Y:S01]  /*68c0*/  @!P5 LDG.E R27, desc[UR10][R38.64] ;  /* 0x0000000a261bd981 */ /* 0x000ea2000c1e1900 */
[----:B------:R-:W-:-:S03]  /*68d0*/  LOP3.LUT P3, RZ, R2, 0x8000, RZ, 0xc0, !PT ;  /* 0x0000800002ff7812 */ /* 0x000fc6000786c0ff */
[----:B---3--:R0:W-:Y:S02]  /*68e0*/  STL [R1+0x27c], R5 ;  /* 0x00027c0501007387 */ /* 0x0081e40000100800 */
[----:B0-----:R-:W-:-:S04]  /*68f0*/  IADD3 R5, PT, PT, R4, 0x1b8, RZ ;  /* 0x000001b804057810 */ /* 0x001fc80007ffe0ff */
[----:B------:R-:W-:Y:S02]  /*6900*/  SHF.R.S32.HI R26, RZ, 0x1f, R5 ;  /* 0x0000001fff1a7819 */ /* 0x000fe40000011405 */
[----:B------:R-:W-:-:S04]  /*6910*/  ISETP.GE.U32.AND P1, PT, R5, UR16, PT ;  /* 0x0000001005007c0c */ /* 0x000fc8000bf26070 */
[----:B------:R-:W-:-:S13]  /*6920*/  ISETP.GE.AND.EX P6, PT, R26, UR17, PT, P1 ;  /* 0x000000111a007c0c */ /* 0x000fda000bfc6310 */
[----:B------:R-:W0:Y:S02]  /*6930*/  @!P6 LDC.64 R12, c[0x0][0x3f8] ;  /* 0x0000fe00ff0ceb82 */ /* 0x000e240000000a00 */
[----:B0-----:R-:W-:Y:S01]  /*6940*/  @!P6 IMAD R30, R26, R12, RZ ;  /* 0x0000000c1a1ee224 */ /* 0x001fe200078e02ff */
[----:B------:R-:W-:-:S03]  /*6950*/  @!P6 MOV R26, R6 ;  /* 0x00000006001ae202 */ /* 0x000fc60000000f00 */
[----:B------:R-:W-:Y:S01]  /*6960*/  @!P6 IMAD R30, R5, R13, R30 ;  /* 0x0000000d051ee224 */ /* 0x000fe200078e021e */
[----:B--2---:R0:W-:Y:S02]  /*6970*/  STL [R1+0x270], R27 ;  /* 0x0002701b01007387 */ /* 0x0041e40000100800 */
[----:B0-----:R-:W-:-:S03]  /*6980*/  @!P6 MOV R27, R9 ;  /* 0x00000009001be202 */ /* 0x001fc60000000f00 */
[----:B------:R-:W-:-:S03]  /*6990*/  @!P6 IMAD.WIDE.U32 R12, R5, R12, R26 ;  /* 0x0000000c050ce225 */ /* 0x000fc600078e001a */
[----:B------:R-:W0:Y:S02]  /*69a0*/  @!P6 LDC.64 R26, c[0x0][0x3a0] ;  /* 0x0000e800ff1aeb82 */ /* 0x000e240000000a00 */
[----:B------:R-:W-:-:S06]  /*69b0*/  @!P6 IADD3 R5, PT, PT, R13, R30, RZ ;  /* 0x0000001e0d05e210 */ /* 0x000fcc0007ffe0ff */
[----:B------:R-:W1:Y:S01]  /*69c0*/  @!P6 LDC.64 R30, c[0x0][0x398] ;  /* 0x0000e600ff1eeb82 */ /* 0x000e620000000a00 */
[C---:B------:R-:W-:Y:S02]  /*69d0*/  @!P6 SHF.L.U64.HI R5, R12.reuse, 0x1, R5 ;  /* 0x000000010c05e819 */ /* 0x040fe40000010205 */
[----:B------:R-:W-:-:S04]  /*69e0*/  @!P6 SHF.L.U32 R12, R12, 0x1, RZ ;  /* 0x000000010c0ce819 */ /* 0x000fc800000006ff */
[----:B0-----:R-:W-:-:S04]  /*69f0*/  @!P6 IADD3 R26, P1, PT, R12, R26, RZ ;  /* 0x0000001a0c1ae210 */ /* 0x001fc80007f3e0ff */
[----:B------:R-:W-:Y:S02]  /*6a00*/  @!P6 IADD3.X R27, PT, PT, R5, R27, RZ, P1, !PT ;  /* 0x0000001b051be210 */ /* 0x000fe40000ffe4ff */
[----:B-1----:R-:W-:Y:S01]  /*6a10*/  @!P6 IADD3 R30, P1, PT, R12, R30, RZ ;  /* 0x0000001e0c1ee210 */ /* 0x002fe20007f3e0ff */
[----:B------:R-:W-:-:S06]  /*6a20*/  HFMA2 R12, -RZ, RZ, 0, 0 ;  /* 0x00000000ff0c7431 */ /* 0x000fcc00000001ff */
[----:B------:R-:W2:Y:S01]  /*6a30*/  @!P3 LDG.E R12, desc[UR10][R46.64] ;  /* 0x0000000a2e0cb981 */ /* 0x000ea2000c1e1900 */
[----:B------:R-:W-:Y:S02]  /*6a40*/  @!P6 IADD3.X R31, PT, PT, R5, R31, RZ, P1, !PT ;  /* 0x0000001f051fe210 */ /* 0x000fe40000ffe4ff */
[----:B------:R-:W-:-:S06]  /*6a50*/  MOV R5, RZ ;  /* 0x000000ff00057202 */ /* 0x000fcc0000000f00 */
[----:B------:R0:W3:Y:S01]  /*6a60*/  @!P3 LDG.E R5, desc[UR10][R44.64] ;  /* 0x0000000a2c05b981 */ /* 0x0000e2000c1e1900 */
[----:B------:R-:W-:-:S06]  /*6a70*/  HFMA2 R39, -RZ, RZ, 0, 0 ;  /* 0x00000000ff277431 */ /* 0x000fcc00000001ff */
[----:B------:R-:W4:Y:S01]  /*6a80*/  @!P5 LDG.E R39, desc[UR10][R40.64] ;  /* 0x0000000a2827d981 */ /* 0x000f22000c1e1900 */
[----:B0-----:R-:W-:-:S06]  /*6a90*/  HFMA2 R44, -RZ, RZ, 0, 0 ;  /* 0x00000000ff2c7431 */ /* 0x001fcc00000001ff */
[----:B------:R-:W4:Y:S04]  /*6aa0*/  @!P0 LDG.E R44, desc[UR10][R52.64] ;  /* 0x0000000a342c8981 */ /* 0x000f28000c1e1900 */
[----:B--2---:R0:W-:Y:S02]  /*6ab0*/  STL [R1+0x234], R12 ;  /* 0x0002340c01007387 */ /* 0x0041e40000100800 */
[----:B0-----:R-:W-:-:S06]  /*6ac0*/  MOV R12, RZ ;  /* 0x000000ff000c7202 */ /* 0x001fcc0000000f00 */
[----:B------:R-:W2:Y:S04]  /*6ad0*/  @!P0 LDG.E R12, desc[UR10][R50.64] ;  /* 0x0000000a320c8981 */ /* 0x000ea8000c1e1900 */
[----:B------:R-:W2:Y:S04]  /*6ae0*/  LDL.LU.64 R50, [R1+0x258] ;  /* 0x0002580001327983 */ /* 0x000ea80000300a00 */
[----:B---3--:R0:W-:Y:S02]  /*6af0*/  STL [R1+0x248], R5 ;  /* 0x0002480501007387 */ /* 0x0081e40000100800 */
[----:B0-----:R-:W-:-:S04]  /*6b00*/  IADD3 R5, PT, PT, R4, 0x1c0, RZ ;  /* 0x000001c004057810 */ /* 0x001fc80007ffe0ff */
[----:B------:R-:W-:Y:S02]  /*6b10*/  SHF.R.S32.HI R38, RZ, 0x1f, R5 ;  /* 0x0000001fff267819 */ /* 0x000fe40000011405 */
[----:B------:R-:W-:-:S04]  /*6b20*/  ISETP.GE.U32.AND P1, PT, R5, UR16, PT ;  /* 0x0000001005007c0c */ /* 0x000fc8000bf26070 */
[----:B------:R-:W-:Y:S01]  /*6b30*/  ISETP.GE.AND.EX P5, PT, R38, UR17, PT, P1 ;  /* 0x0000001126007c0c */ /* 0x000fe2000bfa6310 */
[----:B----4-:R0:W-:-:S12]  /*6b40*/  STL [R1+0x24c], R39 ;  /* 0x00024c2701007387 */ /* 0x0101d80000100800 */
[----:B0-----:R-:W-:Y:S02]  /*6b50*/  @!P5 MOV R39, R9 ;  /* 0x000000090027d202 */ /* 0x001fe40000000f00 */
[----:B------:R-:W-:-:S04]  /*6b60*/  LOP3.LUT R2, R2, 0xfffffffb, RZ, 0xc0, !PT ;  /* 0xfffffffb02027812 */ /* 0x000fc800078ec0ff */
[----:B------:R-:W-:-:S04]  /*6b70*/  @P6 LOP3.LUT R2, R2, 0x4, RZ, 0xfc, !PT ;  /* 0x0000000402026812 */ /* 0x000fc800078efcff */
[C---:B------:R-:W-:Y:S02]  /*6b80*/  LOP3.LUT P2, RZ, R2.reuse, 0x2000, RZ, 0xc0, !PT ;  /* 0x0000200002ff7812 */ /* 0x040fe4000784c0ff */
[----:B------:R-:W-:Y:S02]  /*6b90*/  LOP3.LUT P3, RZ, R2, 0x1000, RZ, 0xc0, !PT ;  /* 0x0000100002ff7812 */ /* 0x000fe4000786c0ff */
[----:B------:R-:W-:Y:S01]  /*6ba0*/  IADD3 R47, PT, PT, R4, 0x1c8, RZ ;  /* 0x000001c8042f7810 */ /* 0x000fe20007ffe0ff */
[----:B--2---:R0:W-:Y:S02]  /*6bb0*/  STL [R1+0x230], R12 ;  /* 0x0002300c01007387 */ /* 0x0041e40000100800 */
[----:B0-----:R-:W0:Y:S02]  /*6bc0*/  @!P5 LDC.64 R12, c[0x0][0x3f8] ;  /* 0x0000fe00ff0cdb82 */ /* 0x001e240000000a00 */
[----:B0-----:R-:W-:Y:S01]  /*6bd0*/  @!P5 IMAD R40, R38, R12, RZ ;  /* 0x0000000c2628d224 */ /* 0x001fe200078e02ff */
[----:B------:R-:W-:-:S03]  /*6be0*/  @!P5 MOV R38, R6 ;  /* 0x000000060026d202 */ /* 0x000fc60000000f00 */
[C---:B------:R-:W-:Y:S02]  /*6bf0*/  @!P5 IMAD R40, R5.reuse, R13, R40 ;  /* 0x0000000d0528d224 */ /* 0x040fe400078e0228 */
[----:B------:R-:W-:Y:S02]  /*6c00*/  @!P5 IMAD.WIDE.U32 R12, R5, R12, R38 ;  /* 0x0000000c050cd225 */ /* 0x000fe400078e0026 */
[----:B------:R-:W0:Y:S03]  /*6c10*/  @!P5 LDC.64 R38, c[0x0][0x3a0] ;  /* 0x0000e800ff26db82 */ /* 0x000e260000000a00 */
[----:B------:R-:W-:-:S05]  /*6c20*/  @!P5 IADD3 R5, PT, PT, R13, R40, RZ ;  /* 0x000000280d05d210 */ /* 0x000fca0007ffe0ff */
[----:B------:R-:W1:Y:S01]  /*6c30*/  @!P5 LDC.64 R40, c[0x0][0x398] ;  /* 0x0000e600ff28db82 */ /* 0x000e620000000a00 */
[C---:B------:R-:W-:Y:S02]  /*6c40*/  @!P5 SHF.L.U64.HI R5, R12.reuse, 0x1, R5 ;  /* 0x000000010c05d819 */ /* 0x040fe40000010205 */
[----:B------:R-:W-:-:S04]  /*6c50*/  @!P5 SHF.L.U32 R12, R12, 0x1, RZ ;  /* 0x000000010c0cd819 */ /* 0x000fc800000006ff */
[----:B0-----:R-:W-:-:S04]  /*6c60*/  @!P5 IADD3 R38, P1, PT, R12, R38, RZ ;  /* 0x000000260c26d210 */ /* 0x001fc80007f3e0ff */
[----:B------:R-:W-:Y:S02]  /*6c70*/  @!P5 IADD3.X R39, PT, PT, R5, R39, RZ, P1, !PT ;  /* 0x000000270527d210 */ /* 0x000fe40000ffe4ff */
[----:B-1----:R-:W-:Y:S02]  /*6c80*/  @!P5 IADD3 R40, P1, PT, R12, R40, RZ ;  /* 0x000000280c28d210 */ /* 0x002fe40007f3e0ff */
[----:B------:R-:W-:-:S06]  /*6c90*/  CS2R R12, SRZ ;  /* 0x00000000000c7805 */ /* 0x000fcc000001ff00 */
[----:B------:R-:W2:Y:S04]  /*6ca0*/  @!P2 LDG.E R12, desc[UR10][R50.64] ;  /* 0x0000000a320ca981 */ /* 0x000ea8000c1e1900 */
[----:B------:R0:W3:Y:S01]  /*6cb0*/  @!P3 LDG.E R13, desc[UR10][R36.64] ;  /* 0x0000000a240db981 */ /* 0x0000e2000c1e1900 */
[----:B------:R-:W-:Y:S02]  /*6cc0*/  @!P5 IADD3.X R41, PT, PT, R5, R41, RZ, P1, !PT ;  /* 0x000000290529d210 */ /* 0x000fe40000ffe4ff */
[----:B------:R-:W-:Y:S01]  /*6cd0*/  ISETP.GE.U32.AND P1, PT, R47, UR16, PT ;  /* 0x000000102f007c0c */ /* 0x000fe2000bf26070 */
[----:B------:R1:W-:Y:S02]  /*6ce0*/  STL [R1+0x220], R44 ;  /* 0x0002202c01007387 */ /* 0x0003e40000100800 */
[----:B-1----:R-:W-:-:S04]  /*6cf0*/  SHF.R.S32.HI R44, RZ, 0x1f, R47 ;  /* 0x0000001fff2c7819 */ /* 0x002fc8000001142f */
[----:B------:R-:W-:-:S13]  /*6d00*/  ISETP.GE.AND.EX P0, PT, R44, UR17, PT, P1 ;  /* 0x000000112c007c0c */ /* 0x000fda000bf06310 */
[----:B0-----:R-:W0:Y:S01]  /*6d10*/  @!P0 LDC.64 R36, c[0x0][0x3f8] ;  /* 0x0000fe00ff248b82 */ /* 0x001e220000000a00 */
        /* <DEDUP_REMOVED lines=10> */
[----:B------:R-:W-:Y:S02]  /*6dc0*/  MOV R51, R69 ;  /* 0x0000004500337202 */ /* 0x000fe40000000f00 */
[----:B------:R-:W-:Y:S02]  /*6dd0*/  MOV R69, R42 ;  /* 0x0000002a00457202 */ /* 0x000fe40000000f00 */
[----:B------:R-:W-:Y:S02]  /*6de0*/  MOV R52, R68 ;  /* 0x0000004400347202 */ /* 0x000fe40000000f00 */
[----:B------:R-:W-:Y:S02]  /*6df0*/  MOV R68, R43 ;  /* 0x0000002b00447202 */ /* 0x000fe40000000f00 */
[----:B0-----:R-:W-:-:S04]  /*6e00*/  @!P0 IADD3 R44, P1, PT, R47, R44, RZ ;  /* 0x0000002c2f2c8210 */ /* 0x001fc80007f3e0ff */
[----:B------:R-:W-:Y:S02]  /*6e10*/  @!P0 IADD3.X R45, PT, PT, R46, R45, RZ, P1, !PT ;  /* 0x0000002d2e2d8210 */ /* 0x000fe40000ffe4ff */
[----:B-1----:R-:W-:-:S04]  /*6e20*/  @!P0 IADD3 R42, P1, PT, R47, R36, RZ ;  /* 0x000000242f2a8210 */ /* 0x002fc80007f3e0ff */
[----:B------:R-:W-:Y:S02]  /*6e30*/  @!P0 IADD3.X R43, PT, PT, R46, R37, RZ, P1, !PT ;  /* 0x000000252e2b8210 */ /* 0x000fe40000ffe4ff */
[----:B------:R-:W4:Y:S04]  /*6e40*/  LDL.64 R46, [R1+0x268] ;  /* 0x00026800012e7983 */ /* 0x000f280000100a00 */
[----:B------:R0:W-:Y:S04]  /*6e50*/  @!P0 STL.64 [R1+0x288], R42 ;  /* 0x0002882a01008387 */ /* 0x0001e80000100a00 */
[----:B0-----:R-:W4:Y:S04]  /*6e60*/  LDL.LU.64 R42, [R1+0x710] ;  /* 0x00071000012a7983 */ /* 0x001f280000300a00 */
[----:B--2---:R-:W-:Y:S04]  /*6e70*/  STL [R1+0x4d8], R12 ;  /* 0x0004d80c01007387 */ /* 0x004fe80000100800 */
[----:B------:R-:W-:Y:S04]  /*6e80*/  STL [R1+0x4e0], R12 ;  /* 0x0004e00c01007387 */ /* 0x000fe80000100800 */
[----:B------:R-:W-:Y:S04]  /*6e90*/  STL [R1+0x550], R12 ;  /* 0x0005500c01007387 */ /* 0x000fe80000100800 */
[----:B------:R-:W-:Y:S04]  /*6ea0*/  STL [R1+0x58c], R12 ;  /* 0x00058c0c01007387 */ /* 0x000fe80000100800 */
[----:B------:R-:W-:Y:S04]  /*6eb0*/  STL [R1+0x594], R12 ;  /* 0x0005940c01007387 */ /* 0x000fe80000100800 */
[----:B---3--:R-:W-:Y:S04]  /*6ec0*/  STL [R1+0x4cc], R13 ;  /* 0x0004cc0d01007387 */ /* 0x008fe80000100800 */
[----:B------:R-:W-:Y:S04]  /*6ed0*/  STL [R1+0x4dc], R13 ;  /* 0x0004dc0d01007387 */ /* 0x000fe80000100800 */
[----:B------:R-:W-:Y:S04]  /*6ee0*/  STL [R1+0x4e4], R13 ;  /* 0x0004e40d01007387 */ /* 0x000fe80000100800 */
[----:B------:R-:W-:Y:S04]  /*6ef0*/  STL [R1+0x4ec], R13 ;  /* 0x0004ec0d01007387 */ /* 0x000fe80000100800 */
[----:B------:R0:W-:Y:S04]  /*6f00*/  STL [R1+0x5d4], R13 ;  /* 0x0005d40d01007387 */ /* 0x0001e80000100800 */
[----:B0-----:R-:W2:Y:S01]  /*6f10*/  LDL.64 R12, [R1+0x238] ;  /* 0x00023800010c7983 */ /* 0x001ea20000100a00 */
[----:B------:R-:W-:-:S06]  /*6f20*/  MOV R5, RZ ;  /* 0x000000ff00057202 */ /* 0x000fcc0000000f00 */
[----:B------:R-:W3:Y:S01]  /*6f30*/  @!P2 LDG.E R5, desc[UR10][R54.64] ;  /* 0x0000000a3605a981 */ /* 0x000ee2000c1e1900 */
[----:B------:R-:W-:Y:S02]  /*6f40*/  LOP3.LUT P2, RZ, R3, 0x8, RZ, 0xc0, !PT ;  /* 0x0000000803ff7812 */ /* 0x000fe4000784c0ff */
[----:B------:R-:W-:-:S06]  /*6f50*/  CS2R R36, SRZ ;  /* 0x0000000000247805 */ /* 0x000fcc000001ff00 */
[----:B----4-:R-:W4:Y:S05]  /*6f60*/  @!P3 LDG.E R36, desc[UR10][R46.64] ;  /* 0x0000000a2e24b981 */ /* 0x010f2a000c1e1900 */
[----:B------:R0:W4:Y:S02]  /*6f70*/  @!P2 LDG.E R37, desc[UR10][R42.64] ;  /* 0x0000000a2a25a981 */ /* 0x000124000c1e1900 */
[----:B0-----:R-:W-:Y:S02]  /*6f80*/  CS2R R42, SRZ ;  /* 0x00000000002a7805 */ /* 0x001fe4000001ff00 */
[----:B------:R-:W-:Y:S02]  /*6f90*/  LOP3.LUT R2, R2, 0xfffffffd, RZ, 0xc0, !PT ;  /* 0xfffffffd02027812 */ /* 0x000fe400078ec0ff */
[----:B------:R-:W-:-:S02]  /*6fa0*/  IADD3 R50, PT, PT, R4, 0x1d0, RZ ;  /* 0x000001d004327810 */ /* 0x000fc40007ffe0ff */
[----:B------:R-:W-:Y:S02]  /*6fb0*/  @P5 LOP3.LUT R2, R2, 0x2, RZ, 0xfc, !PT ;  /* 0x0000000202025812 */ /* 0x000fe400078efcff */
[----:B------:R-:W-:Y:S02]  /*6fc0*/  SHF.R.S32.HI R46, RZ, 0x1f, R50 ;  /* 0x0000001fff2e7819 */ /* 0x000fe40000011432 */
[----:B------:R-:W-:Y:S02]  /*6fd0*/  ISETP.GE.U32.AND P1, PT, R50, UR16, PT ;  /* 0x0000001032007c0c */ /* 0x000fe4000bf26070 */
[----:B------:R-:W-:Y:S02]  /*6fe0*/  LOP3.LUT P5, RZ, R2, 0x400, RZ, 0xc0, !PT ;  /* 0x0000040002ff7812 */ /* 0x000fe400078ac0ff */
[----:B------:R-:W-:-:S11]  /*6ff0*/  ISETP.GE.AND.EX P1, PT, R46, UR17, PT, P1 ;  /* 0x000000112e007c0c */ /* 0x000fd6000bf26310 */
[----:B------:R0:W4:Y:S02]  /*7000*/  @!P5 LDG.E R42, desc[UR10][R24.64] ;  /* 0x0000000a182ad981 */ /* 0x000124000c1e1900 */
[----:B0-----:R-:W0:Y:S02]  /*7010*/  @!P1 LDC.64 R24, c[0x0][0x3f8] ;  /* 0x0000fe00ff189b82 */ /* 0x001e240000000a00 */
[----:B--2---:R-:W2:Y:S04]  /*7020*/  @!P2 LDG.E R43, desc[UR10][R12.64] ;  /* 0x0000000a0c2ba981 */ /* 0x004ea8000c1e1900 */
[----:B------:R-:W2:Y:S01]  /*7030*/  LDL.64 R12, [R1+0x250] ;  /* 0x00025000010c7983 */ /* 0x000ea20000100a00 */
[----:B------:R-:W-:-:S03]  /*7040*/  @!P1 MOV R47, R9 ;  /* 0x00000009002f9202 */ /* 0x000fc60000000f00 */
[----:B---3--:R-:W-:Y:S04]  /*7050*/  STL [R1+0x4d4], R5 ;  /* 0x0004d40501007387 */ /* 0x008fe80000100800 */
[----:B------:R1:W-:Y:S02]  /*7060*/  STL [R1+0x578], R5 ;  /* 0x0005780501007387 */ /* 0x0003e40000100800 */
[----:B-1----:R-:W-:Y:S01]  /*7070*/  MOV R5, R51 ;  /* 0x0000003300057202 */ /* 0x002fe20000000f00 */
[----:B0-----:R-:W-:Y:S01]  /*7080*/  @!P1 IMAD R51, R46, R24, RZ ;  /* 0x000000182e339224 */ /* 0x001fe200078e02ff */
[----:B------:R-:W-:-:S03]  /*7090*/  @!P1 MOV R46, R6 ;  /* 0x00000006002e9202 */ /* 0x000fc60000000f00 */
[C---:B------:R-:W-:Y:S02]  /*70a0*/  @!P1 IMAD R51, R50.reuse, R25, R51 ;  /* 0x0000001932339224 */ /* 0x040fe400078e0233 */
[----:B------:R-:W-:Y:S02]  /*70b0*/  @!P1 IMAD.WIDE.U32 R46, R50, R24, R46 ;  /* 0x00000018322e9225 */ /* 0x000fe400078e002e */
[----:B------:R-:W0:Y:S03]  /*70c0*/  @!P1 LDC.64 R24, c[0x0][0x3a0] ;  /* 0x0000e800ff189b82 */ /* 0x000e260000000a00 */
[----:B------:R-:W-:-:S04]  /*70d0*/  @!P1 IADD3 R47, PT, PT, R47, R51, RZ ;  /* 0x000000332f2f9210 */ /* 0x000fc80007ffe0ff */
[C---:B------:R-:W-:Y:S02]  /*70e0*/  @!P1 SHF.L.U64.HI R47, R46.reuse, 0x1, R47 ;  /* 0x000000012e2f9819 */ /* 0x040fe4000001022f */
[----:B------:R-:W-:Y:S01]  /*70f0*/  @!P1 SHF.L.U32 R46, R46, 0x1, RZ ;  /* 0x000000012e2e9819 */ /* 0x000fe200000006ff */
[----:B----4-:R-:W-:Y:S04]  /*7100*/  STL [R1+0x4d0], R36 ;  /* 0x0004d02401007387 */ /* 0x010fe80000100800 */
[----:B------:R-:W-:Y:S04]  /*7110*/  STL [R1+0x4e8], R36 ;  /* 0x0004e82401007387 */ /* 0x000fe80000100800 */
[----:B------:R-:W-:Y:S04]  /*7120*/  STL [R1+0x4f0], R36 ;  /* 0x0004f02401007387 */ /* 0x000fe80000100800 */
[----:B------:R-:W-:Y:S04]  /*7130*/  STL [R1+0x4f8], R36 ;  /* 0x0004f82401007387 */ /* 0x000fe80000100800 */
[----:B------:R0:W-:Y:S04]  /*7140*/  STL [R1+0x530], R36 ;  /* 0x0005302401007387 */ /* 0x0001e80000100800 */
[----:B------:R-:W-:Y:S01]  /*7150*/  STL [R1+0x4c4], R37 ;  /* 0x0004c42501007387 */ /* 0x000fe20000100800 */
[----:B0-----:R-:W-:-:S03]  /*7160*/  @!P1 IADD3 R36, P2, PT, R46, R24, RZ ;  /* 0x000000182e249210 */ /* 0x001fc60007f5e0ff */
[----:B------:R-:W-:Y:S04]  /*7170*/  STL [R1+0x4f4], R37 ;  /* 0x0004f42501007387 */ /* 0x000fe80000100800 */
[----:B------:R-:W-:Y:S04]  /*7180*/  STL [R1+0x4fc], R37 ;  /* 0x0004fc2501007387 */ /* 0x000fe80000100800 */
[----:B------:R-:W-:Y:S04]  /*7190*/  STL [R1+0x504], R37 ;  /* 0x0005042501007387 */ /* 0x000fe80000100800 */
[----:B------:R-:W-:Y:S04]  /*71a0*/  STL [R1+0x538], R37 ;  /* 0x0005382501007387 */ /* 0x000fe80000100800 */
[----:B------:R-:W-:Y:S04]  /*71b0*/  STL [R1+0x540], R37 ;  /* 0x0005402501007387 */ /* 0x000fe80000100800 */
[----:B------:R0:W-:Y:S02]  /*71c0*/  STL [R1+0x548], R37 ;  /* 0x0005482501007387 */ /* 0x0001e40000100800 */
[----:B0-----:R-:W-:-:S02]  /*71d0*/  @!P1 IADD3.X R37, PT, PT, R47, R25, RZ, P2, !PT ;  /* 0x000000192f259210 */ /* 0x001fc400017fe4ff */
[----:B------:R-:W0:Y:S01]  /*71e0*/  @!P1 LDC.64 R24, c[0x0][0x398] ;  /* 0x0000e600ff189b82 */ /* 0x000e220000000a00 */
[----:B------:R-:W-:Y:S02]  /*71f0*/  LOP3.LUT P3, RZ, R3, 0x4, RZ, 0xc0, !PT ;  /* 0x0000000403ff7812 */ /* 0x000fe4000786c0ff */
[----:B------:R0:W-:Y:S02]  /*7200*/  @!P1 STL.64 [R1+0x268], R36 ;  /* 0x0002682401009387 */ /* 0x0001e40000100a00 */
[----:B0-----:R-:W-:Y:S01]  /*7210*/  @!P1 IADD3 R36, P2, PT, R46, R24, RZ ;  /* 0x000000182e249210 */ /* 0x001fe20007f5e0ff */
[----:B------:R-:W-:-:S03]  /*7220*/  HFMA2 R24, -RZ, RZ, 0, 0 ;  /* 0x00000000ff187431 */ /* 0x000fc600000001ff */
[----:B------:R-:W-:Y:S02]  /*7230*/  @!P1 IADD3.X R37, PT, PT, R47, R25, RZ, P2, !PT ;  /* 0x000000192f259210 */ /* 0x000fe400017fe4ff */
[----:B------:R-:W-:-:S06]  /*7240*/  MOV R25, RZ ;  /* 0x000000ff00197202 */ /* 0x000fcc0000000f00 */
[----:B------:R0:W3:Y:S01]  /*7250*/  @!P3 LDG.E R25, desc[UR10][R10.64] ;  /* 0x0000000a0a19b981 */ /* 0x0000e2000c1e1900 */
[----:B------:R-:W-:-:S04]  /*7260*/  IADD3 R46, PT, PT, R4, 0x1d8, RZ ;  /* 0x000001d8042e7810 */ /* 0x000fc80007ffe0ff */
[----:B------:R-:W-:Y:S02]  /*7270*/  SHF.R.S32.HI R47, RZ, 0x1f, R46 ;  /* 0x0000001fff2f7819 */ /* 0x000fe4000001142e */
[----:B------:R-:W-:-:S04]  /*7280*/  ISETP.GE.U32.AND P2, PT, R46, UR16, PT ;  /* 0x000000102e007c0c */ /* 0x000fc8000bf46070 */
[----:B------:R-:W-:Y:S02]  /*7290*/  ISETP.GE.AND.EX P2, PT, R47, UR17, PT, P2 ;  /* 0x000000112f007c0c */ /* 0x000fe4000bf46320 */
[----:B0-----:R-:W-:Y:S02]  /*72a0*/  CS2R R10, SRZ ;  /* 0x00000000000a7805 */ /* 0x001fe4000001ff00 */
[----:B------:R-:W-:-:S04]  /*72b0*/  LOP3.LUT R2, R2, 0xfffffffe, RZ, 0xc0, !PT ;  /* 0xfffffffe02027812 */ /* 0x000fc800078ec0ff */
[----:B------:R0:W4:Y:S01]  /*72c0*/  @!P3 LDG.E R10, desc[UR10][R16.64] ;  /* 0x0000000a100ab981 */ /* 0x000122000c1e1900 */
[----:B------:R-:W-:Y:S02]  /*72d0*/  LOP3.LUT R0, R0, 0x7fffffff, RZ, 0xc0, !PT ;  /* 0x7fffffff00007812 */ /* 0x000fe400078ec0ff */
[----:B------:R-:W-:Y:S02]  /*72e0*/  @P0 LOP3.LUT R2, R2, 0x1, RZ, 0xfc, !PT ;  /* 0x0000000102020812 */ /* 0x000fe400078efcff */
[----:B0-----:R-:W0:Y:S01]  /*72f0*/  @!P2 LDC.64 R16, c[0x0][0x3f8] ;  /* 0x0000fe00ff10ab82 */ /* 0x001e220000000a00 */
[----:B------:R-:W-:Y:S01]  /*7300*/  @P1 LOP3.LUT R0, R0, 0x80000000, RZ, 0xfc, !PT ;  /* 0x8000000000001812 */ /* 0x000fe200078efcff */
[----:B------:R1:W-:Y:S01]  /*7310*/  @!P1 STL.64 [R1+0x260], R36 ;  /* 0x0002602401009387 */ /* 0x0003e20000100a00 */
[----:B------:R-:W-:-:S13]  /*7320*/  LOP3.LUT P1, RZ, R2, 0x100, RZ, 0xc0, !PT ;  /* 0x0000010002ff7812 */ /* 0x000fda000782c0ff */
[----:B------:R1:W4:Y:S04]  /*7330*/  @!P1 LDG.E R11, desc[UR10][R20.64] ;  /* 0x0000000a140b9981 */ /* 0x000328000c1e1900 */
[----:B--2---:R2:W4:Y:S01]  /*7340*/  @!P5 LDG.E R24, desc[UR10][R12.64] ;  /* 0x0000000a0c18d981 */ /* 0x004522000c1e1900 */
[----:B-1----:R-:W-:Y:S01]  /*7350*/  @!P2 MOV R20, R6 ;  /* 0x000000060014a202 */ /* 0x002fe20000000f00 */
[----:B0-----:R-:W-:Y:S01]  /*7360*/  @!P2 IMAD R47, R47, R16, RZ ;  /* 0x000000102f2fa224 */ /* 0x001fe200078e02ff */
[----:B------:R-:W-:-:S03]  /*7370*/  @!P2 MOV R21, R9 ;  /* 0x000000090015a202 */ /* 0x000fc60000000f00 */
[C---:B------:R-:W-:Y:S02]  /*7380*/  @!P2 IMAD R47, R46.reuse, R17, R47 ;  /* 0x000000112e2fa224 */ /* 0x040fe400078e022f */
[----:B------:R-:W-:Y:S02]  /*7390*/  @!P2 IMAD.WIDE.U32 R20, R46, R16, R20 ;  /* 0x000000102e14a225 */ /* 0x000fe400078e0014 */
[----:B------:R-:W0:Y:S03]  /*73a0*/  @!P2 LDC.64 R16, c[0x0][0x3a0] ;  /* 0x0000e800ff10ab82 */ /* 0x000e260000000a00 */
[----:B------:R-:W-:-:S04]  /*73b0*/  @!P2 IADD3 R21, PT, PT, R21, R47, RZ ;  /* 0x0000002f1515a210 */ /* 0x000fc80007ffe0ff */
[C---:B------:R-:W-:Y:S02]  /*73c0*/  @!P2 SHF.L.U64.HI R21, R20.reuse, 0x1, R21 ;  /* 0x000000011415a819 */ /* 0x040fe40000010215 */
[----:B------:R-:W-:-:S04]  /*73d0*/  @!P2 SHF.L.U32 R20, R20, 0x1, RZ ;  /* 0x000000011414a819 */ /* 0x000fc800000006ff */
[----:B0-----:R-:W-:-:S04]  /*73e0*/  @!P2 IADD3 R50, P3, PT, R20, R16, RZ ;  /* 0x000000101432a210 */ /* 0x001fc80007f7e0ff */
[----:B------:R-:W-:Y:S02]  /*73f0*/  @!P2 IADD3.X R51, PT, PT, R21, R17, RZ, P3, !PT ;  /* 0x000000111533a210 */ /* 0x000fe40001ffe4ff */
[----:B------:R-:W2:Y:S01]  /*7400*/  @!P2 LDC.64 R16, c[0x0][0x398] ;  /* 0x0000e600ff10ab82 */ /* 0x000ea20000000a00 */
[----:B------:R-:W-:Y:S02]  /*7410*/  LOP3.LUT P5, RZ, R2, 0x40, RZ, 0xc0, !PT ;  /* 0x0000004002ff7812 */ /* 0x000fe400078ac0ff */
[----:B--2---:R-:W-:-:S04]  /*7420*/  @!P2 IADD3 R12, P3, PT, R20, R16, RZ ;  /* 0x00000010140ca210 */ /* 0x004fc80007f7e0ff */
[----:B------:R-:W-:Y:S02]  /*7430*/  @!P2 IADD3.X R13, PT, PT, R21, R17, RZ, P3, !PT ;  /* 0x00000011150da210 */ /* 0x000fe40001ffe4ff */
[----:B------:R-:W-:-:S06]  /*7440*/  CS2R R20, SRZ ;  /* 0x0000000000147805 */ /* 0x000fcc000001ff00 */
[----:B------:R-:W2:Y:S04]  /*7450*/  @!P4 LDG.E R20, desc[UR10][R56.64] ;  /* 0x0000000a3814c981 */ /* 0x000ea8000c1e1900 */
[----:B------:R-:W2:Y:S01]  /*7460*/  @!P5 LDG.E R21, desc[UR10][R28.64] ;  /* 0x0000000a1c15d981 */ /* 0x000ea2000c1e1900 */
        /* <DEDUP_REMOVED lines=21> */
[----:B---3--:R-:W-:Y:S01]  /*75c0*/  STL [R1+0x4a8], R25 ;  /* 0x0004a81901007387 */ /* 0x008fe20000100800 */
[----:B0-----:R-:W-:-:S04]  /*75d0*/  PRMT R42, RZ, 0x7610, R42 ;  /* 0x00007610ff2a7816 */ /* 0x001fc8000000002a */
[----:B------:R-:W-:Y:S02]  /*75e0*/  PRMT R53, R42, 0x7610, R53 ;  /* 0x000076102a357816 */ /* 0x000fe40000000035 */
[----:B------:R-:W-:Y:S02]  /*75f0*/  CS2R R16, SRZ ;  /* 0x0000000000107805 */ /* 0x000fe4000001ff00 */
[----:B------:R-:W-:-:S04]  /*7600*/  IADD3 R46, PT, PT, R4, 0x1e0, RZ ;  /* 0x000001e0042e7810 */ /* 0x000fc80007ffe0ff */
[----:B------:R-:W-:Y:S01]  /*7610*/  ISETP.GE.U32.AND P3, PT, R46, UR16, PT ;  /* 0x000000102e007c0c */ /* 0x000fe2000bf66070 */
[----:B------:R0:W3:Y:S04]  /*7620*/  @!P1 LDG.E R16, desc[UR10][R32.64] ;  /* 0x0000000a20109981 */ /* 0x0000e8000c1e1900 */
[----:B------:R1:W3:Y:S01]  /*7630*/  @!P4 LDG.E R17, desc[UR10][R48.64] ;  /* 0x0000000a3011c981 */ /* 0x0002e2000c1e1900 */
[----:B0-----:R-:W-:-:S04]  /*7640*/  SHF.R.S32.HI R32, RZ, 0x1f, R46 ;  /* 0x0000001fff207819 */ /* 0x001fc8000001142e */
[----:B------:R-:W-:-:S13]  /*7650*/  ISETP.GE.AND.EX P3, PT, R32, UR17, PT, P3 ;  /* 0x0000001120007c0c */ /* 0x000fda000bf66330 */
[----:B------:R-:W0:Y:S01]  /*7660*/  @!P3 LDC.64 R28, c[0x0][0x3f8] ;  /* 0x0000fe00ff1cbb82 */ /* 0x000e220000000a00 */
[----:B------:R-:W-:Y:S01]  /*7670*/  @!P3 MOV R33, R9 ;  /* 0x000000090021b202 */ /* 0x000fe20000000f00 */
[----:B0-----:R-:W-:Y:S01]  /*7680*/  @!P3 IMAD R47, R32, R28, RZ ;  /* 0x0000001c202fb224 */ /* 0x001fe200078e02ff */
[----:B------:R-:W-:Y:S01]  /*7690*/  @!P3 MOV R32, R6 ;  /* 0x000000060020b202 */ /* 0x000fe20000000f00 */
[----:B----4-:R-:W-:Y:S04]  /*76a0*/  STL [R1+0x4ac], R24 ;  /* 0x0004ac1801007387 */ /* 0x010fe80000100800 */
[----:B------:R-:W-:Y:S04]  /*76b0*/  STL.64 [R1+0x4b8], R24 ;  /* 0x0004b81801007387 */ /* 0x000fe80000100a00 */
        /* <DEDUP_REMOVED lines=13> */
[----:B------:R-:W4:Y:S04]  /*7790*/  LDL.LU R66, [R1+0x3dc] ;  /* 0x0003dc0001427983 */ /* 0x000f280000300800 */
[----:B------:R0:W-:Y:S04]  /*77a0*/  STL.S16 [R1+0x228], R42 ;  /* 0x0002282a01007387 */ /* 0x0001e80000100600 */
[----:B------:R-:W-:Y:S04]  /*77b0*/  STL.S16 [R1+0x226], RZ ;  /* 0x000226ff01007387 */ /* 0x000fe80000100600 */
[----:B------:R1:W-:Y:S04]  /*77c0*/  STL [R1+0x6a4], R24 ;  /* 0x0006a41801007387 */ /* 0x0003e80000100800 */
[----:B------:R-:W3:Y:S04]  /*77d0*/  LDL.LU R43, [R1+0x3d8] ;  /* 0x0003d800012b7983 */ /* 0x000ee80000300800 */
[----:B------:R-:W-:Y:S04]  /*77e0*/  STL.S16 [R1+0x22c], RZ ;  /* 0x00022cff01007387 */ /* 0x000fe80000100600 */
[----:B0-----:R-:W3:Y:S04]  /*77f0*/  LDL.LU.S16 R42, [R1+0x226] ;  /* 0x00022600012a7983 */ /* 0x001ee80000300600 */
[----:B-1----:R-:W3:Y:S01]  /*7800*/  LDL.LU.S16 R24, [R1+0x22c] ;  /* 0x00022c0001187983 */ /* 0x002ee20000300600 */
[----:B------:R-:W-:-:S02]  /*7810*/  @!P3 IMAD R47, R46, R29, R47 ;  /* 0x0000001d2e2fb224 */ /* 0x000fc400078e022f */
[----:B------:R-:W-:Y:S02]  /*7820*/  @!P3 IMAD.WIDE.U32 R32, R46, R28, R32 ;  /* 0x0000001c2e20b225 */ /* 0x000fe400078e0020 */
[----:B------:R-:W0:Y:S03]  /*7830*/  @!P3 LDC.64 R28, c[0x0][0x3a0] ;  /* 0x0000e800ff1cbb82 */ /* 0x000e260000000a00 */
[----:B------:R-:W-:-:S04]  /*7840*/  @!P3 IADD3 R33, PT, PT, R33, R47, RZ ;  /* 0x0000002f2121b210 */ /* 0x000fc80007ffe0ff */
[C---:B------:R-:W-:Y:S02]  /*7850*/  @!P3 SHF.L.U64.HI R33, R32.reuse, 0x1, R33 ;  /* 0x000000012021b819 */ /* 0x040fe40000010221 */
[----:B------:R-:W-:Y:S01]  /*7860*/  @!P3 SHF.L.U32 R32, R32, 0x1, RZ ;  /* 0x000000012020b819 */ /* 0x000fe200000006ff */
[----:B------:R0:W-:Y:S03]  /*7870*/  @!P2 STL.64 [R1+0x250], R12 ;  /* 0x0002500c0100a387 */ /* 0x0001e60000100a00 */
[----:B0-----:R-:W-:-:S04]  /*7880*/  @!P3 IADD3 R12, P4, PT, R32, R28, RZ ;  /* 0x0000001c200cb210 */ /* 0x001fc80007f9e0ff */
[----:B------:R-:W-:Y:S02]  /*7890*/  @!P3 IADD3.X R13, PT, PT, R33, R29, RZ, P4, !PT ;  /* 0x0000001d210db210 */ /* 0x000fe400027fe4ff */
[----:B------:R-:W0:Y:S03]  /*78a0*/  @!P3 LDC.64 R28, c[0x0][0x398] ;  /* 0x0000e600ff1cbb82 */ /* 0x000e260000000a00 */
[----:B------:R0:W-:Y:S01]  /*78b0*/  @!P3 STL.64 [R1+0x240], R12 ;  /* 0x0002400c0100b387 */ /* 0x0001e20000100a00 */
[----:B------:R-:W-:Y:S02]  /*78c0*/  IADD3 R48, PT, PT, R4, 0x1e8, RZ ;  /* 0x000001e804307810 */ /* 0x000fe40007ffe0ff */
[----:B------:R-:W-:Y:S02]  /*78d0*/  CS2R R46, SRZ ;  /* 0x00000000002e7805 */ /* 0x000fe4000001ff00 */
[----:B0-----:R-:W-:-:S04]  /*78e0*/  @!P3 IADD3 R12, P4, PT, R32, R28, RZ ;  /* 0x0000001c200cb210 */ /* 0x001fc80007f9e0ff */
[----:B------:R-:W-:Y:S02]  /*78f0*/  @!P3 IADD3.X R13, PT, PT, R33, R29, RZ, P4, !PT ;  /* 0x0000001d210db210 */ /* 0x000fe400027fe4ff */
[----:B------:R-:W-:Y:S02]  /*7900*/  CS2R R28, SRZ ;  /* 0x00000000001c7805 */ /* 0x000fe4000001ff00 */
[----:B------:R-:W-:Y:S02]  /*7910*/  SHF.R.S32.HI R32, RZ, 0x1f, R48 ;  /* 0x0000001fff207819 */ /* 0x000fe40000011430 */
[----:B------:R-:W-:Y:S02]  /*7920*/  ISETP.GE.U32.AND P4, PT, R48, UR16, PT ;  /* 0x0000001030007c0c */ /* 0x000fe4000bf86070 */
[----:B------:R-:W3:Y:S01]  /*7930*/  @!P5 LDG.E R28, desc[UR10][R58.64] ;  /* 0x0000000a3a1cd981 */ /* 0x000ee2000c1e1900 */
[----:B------:R-:W-:Y:S02]  /*7940*/  LOP3.LUT P5, RZ, R3, 0x2, RZ, 0xc0, !PT ;  /* 0x0000000203ff7812 */ /* 0x000fe400078ac0ff */
[----:B------:R-:W-:-:S11]  /*7950*/  ISETP.GE.AND.EX P4, PT, R32, UR17, PT, P4 ;  /* 0x0000001120007c0c */ /* 0x000fd6000bf86340 */
[----:B------:R0:W3:Y:S02]  /*7960*/  @!P5 LDG.E R47, desc[UR10][R14.64] ;  /* 0x0000000a0e2fd981 */ /* 0x0000e4000c1e1900 */
        /* <DEDUP_REMOVED lines=11> */
[----:B------:R-:W-:Y:S01]  /*7a20*/  LOP3.LUT R0, R0, 0xbfffffff, RZ, 0xc0, !PT ;  /* 0xbfffffff00007812 */ /* 0x000fe200078ec0ff */
[----:B------:R-:W-:Y:S03]  /*7a30*/  @!P3 STL.64 [R1+0x238], R12 ;  /* 0x0002380c0100b387 */ /* 0x000fe60000100a00 */
[----:B------:R-:W-:Y:S01]  /*7a40*/  @P3 LOP3.LUT R0, R0, 0x40000000, RZ, 0xfc, !PT ;  /* 0x4000000000003812 */ /* 0x000fe200078efcff */
[----:B--2---:R-:W-:Y:S01]  /*7a50*/  STL [R1+0x484], R20 ;  /* 0x0004841401007387 */ /* 0x004fe20000100800 */
[----:B------:R-:W-:-:S03]  /*7a60*/  LOP3.LUT P3, RZ, R2, 0x8, RZ, 0xc0, !PT ;  /* 0x0000000802ff7812 */ /* 0x000fc6000786c0ff */
[----:B------:R2:W-:Y:S01]  /*7a70*/  STL.64 [R1+0x488], R20 ;  /* 0x0004881401007387 */ /* 0x0005e20000100a00 */
[----:B0-----:R-:W-:-:S03]  /*7a80*/  @!P4 IADD3 R14, P5, PT, R49, R14, RZ ;  /* 0x0000000e310ec210 */ /* 0x001fc60007fbe0ff */
[----:B------:R0:W-:Y:S01]  /*7a90*/  STL [R1+0x480], R21 ;  /* 0x0004801501007387 */ /* 0x0001e20000100800 */
[----:B--2---:R-:W-:Y:S01]  /*7aa0*/  MOV R20, R50 ;  /* 0x0000003200147202 */ /* 0x004fe20000000f00 */
[----:B------:R-:W-:Y:S01]  /*7ab0*/  HFMA2 R50, -RZ, RZ, 0, 0 ;  /* 0x00000000ff327431 */ /* 0x000fe200000001ff */
[----:B------:R-:W-:Y:S02]  /*7ac0*/  @!P4 IADD3.X R15, PT, PT, R48, R15, RZ, P5, !PT ;  /* 0x0000000f300fc210 */ /* 0x000fe40002ffe4ff */
[----:B0-----:R-:W-:Y:S02]  /*7ad0*/  MOV R21, R51 ;  /* 0x0000003300157202 */ /* 0x001fe40000000f00 */
[----:B-1----:R-:W-:Y:S02]  /*7ae0*/  @!P4 IADD3 R32, P5, PT, R49, R32, RZ ;  /* 0x000000203120c210 */ /* 0x002fe40007fbe0ff */
[----:B------:R-:W-:Y:S02]  /*7af0*/  IADD3 R51, PT, PT, R4, 0x1f0, RZ ;  /* 0x000001f004337810 */ /* 0x000fe40007ffe0ff */
[----:B------:R-:W-:Y:S01]  /*7b00*/  LOP3.LUT R0, R0, 0xdfffffff, RZ, 0xc0, !PT ;  /* 0xdfffffff00007812 */ /* 0x000fe200078ec0ff */
[----:B------:R0:W2:Y:S01]  /*7b10*/  @!P3 LDG.E R50, desc[UR10][R22.64] ;  /* 0x0000000a1632b981 */ /* 0x0000a2000c1e1900 */
[----:B------:R-:W-:-:S02]  /*7b20*/  @!P4 IADD3.X R33, PT, PT, R48, R33, RZ, P5, !PT ;  /* 0x000000213021c210 */ /* 0x000fc40002ffe4ff */
[----:B------:R-:W-:Y:S02]  /*7b30*/  ISETP.GE.U32.AND P5, PT, R51, UR16, PT ;  /* 0x0000001033007c0c */ /* 0x000fe4000bfa6070 */
[----:B------:R-:W-:Y:S02]  /*7b40*/  @P4 LOP3.LUT R0, R0, 0x20000000, RZ, 0xfc, !PT ;  /* 0x2000000000004812 */ /* 0x000fe400078efcff */
[----:B------:R-:W-:Y:S02]  /*7b50*/  LOP3.LUT P4, RZ, R2, 0x10, RZ, 0xc0, !PT ;  /* 0x0000001002ff7812 */ /* 0x000fe4000788c0ff */
[----:B0-----:R-:W-:-:S04]  /*7b60*/  SHF.R.S32.HI R22, RZ, 0x1f, R51 ;  /* 0x0000001fff167819 */ /* 0x001fc80000011433 */
[----:B------:R-:W-:Y:S02]  /*7b70*/  ISETP.GE.AND.EX P5, PT, R22, UR17, PT, P5 ;  /* 0x0000001116007c0c */ /* 0x000fe4000bfa6350 */
[----:B------:R-:W-:-:S06]  /*7b80*/  CS2R R48, SRZ ;  /* 0x0000000000307805 */ /* 0x000fcc000001ff00 */
[----:B------:R0:W2:Y:S01]  /*7b90*/  @!P4 LDG.E R48, desc[UR10][R18.64] ;  /* 0x0000000a1230c981 */ /* 0x0000a2000c1e1900 */
[----:B------:R-:W-:-:S03]  /*7ba0*/  LOP3.LUT P1, RZ, R2, 0x20, RZ, 0xc0, !PT ;  /* 0x0000002002ff7812 */ /* 0x000fc6000782c0ff */
[----:B------:R1:W2:Y:S01]  /*7bb0*/  @!P3 LDG.E R49, desc[UR10][R34.64] ;  /* 0x0000000a2231b981 */ /* 0x0002a2000c1e1900 */
[----:B0-----:R-:W0:Y:S01]  /*7bc0*/  @!P5 LDC.64 R18, c[0x0][0x3f8] ;  /* 0x0000fe00ff12db82 */ /* 0x001e220000000a00 */
[----:B-1----:R-:W-:Y:S02]  /*7bd0*/  CS2R R34, SRZ ;  /* 0x0000000000227805 */ /* 0x002fe4000001ff00 */
[----:B------:R-:W-:-:S06]  /*7be0*/  @!P5 MOV R23, R9 ;  /* 0x000000090017d202 */ /* 0x000fcc0000000f00 */
[----:B------:R-:W2:Y:S04]  /*7bf0*/  @!P1 LDG.E R29, desc[UR10][R60.64] ;  /* 0x0000000a3c1d9981 */ /* 0x000ea8000c1e1900 */
[----:B------:R0:W2:Y:S04]  /*7c00*/  @!P6 LDG.E R34, desc[UR10][R26.64] ;  /* 0x0000000a1a22e981 */ /* 0x0000a8000c1e1900 */
[----:B------:R-:W2:Y:S01]  /*7c10*/  @!P1 LDG.E R46, desc[UR10][R62.64] ;  /* 0x0000000a3e2e9981 */ /* 0x000ea2000c1e1900 */
[----:B------:R-:W-:Y:S01]  /*7c20*/  LOP3.LUT P1, RZ, R2, 0x2, RZ, 0xc0, !PT ;  /* 0x0000000202ff7812 */ /* 0x000fe2000782c0ff */
[----:B0-----:R-:W-:Y:S01]  /*7c30*/  @!P5 IMAD R26, R22, R18, RZ ;  /* 0x00000012161ad224 */ /* 0x001fe200078e02ff */
[----:B------:R-:W-:-:S03]  /*7c40*/  @!P5 MOV R22, R6 ;  /* 0x000000060016d202 */ /* 0x000fc60000000f00 */
[C---:B------:R-:W-:Y:S02]  /*7c50*/  @!P5 IMAD R26, R51.reuse, R19, R26 ;  /* 0x00000013331ad224 */ /* 0x040fe400078e021a */
[----:B------:R-:W-:-:S04]  /*7c60*/  @!P5 IMAD.WIDE.U32 R22, R51, R18, R22 ;  /* 0x000000123316d225 */ /* 0x000fc800078e0016 */
[----:B------:R-:W-:Y:S01]  /*7c70*/  HFMA2 R51, -RZ, RZ, 0, 0 ;  /* 0x00000000ff337431 */ /* 0x000fe200000001ff */
[----:B------:R-:W-:Y:S01]  /*7c80*/  PRMT R55, RZ, 0x7610, R55 ;  /* 0x00007610ff377816 */ /* 0x000fe20000000037 */
[----:B------:R-:W-:Y:S01]  /*7c90*/  STL.S16 [R1+0x224], RZ ;  /* 0x000224ff01007387 */ /* 0x000fe20000100600 */
[----:B------:R-:W-:Y:S01]  /*7ca0*/  MOV R12, R5 ;  /* 0x00000005000c7202 */ /* 0x000fe20000000f00 */
[----:B------:R-:W0:Y:S02]  /*7cb0*/  @!P5 LDC.64 R18, c[0x0][0x3a0] ;  /* 0x0000e800ff12db82 */ /* 0x000e240000000a00 */
[----:B------:R1:W2:Y:S02]  /*7cc0*/  @!P1 LDG.E R51, desc[UR10][R38.64] ;  /* 0x0000000a26339981 */ /* 0x0002a4000c1e1900 */
[----:B-1----:R-:W-:-:S06]  /*7cd0*/  HFMA2 R39, -RZ, RZ, 0, 0 ;  /* 0x00000000ff277431 */ /* 0x002fcc00000001ff */
[----:B------:R-:W2:Y:S01]  /*7ce0*/  @!P0 LDG.E R39, desc[UR10][R44.64] ;  /* 0x0000000a2c278981 */ /* 0x000ea2000c1e1900 */
[----:B------:R-:W-:Y:S02]  /*7cf0*/  LOP3.LUT P0, RZ, R3, 0x1, RZ, 0xc0, !PT ;  /* 0x0000000103ff7812 */ /* 0x000fe4000780c0ff */
[----:B------:R-:W-:Y:S01]  /*7d00*/  PRMT R64, R55, 0x7610, R64 ;  /* 0x0000761037407816 */ /* 0x000fe20000000040 */
[----:B------:R-:W-:Y:S10]  /*7d10*/  STL.S16 [R1+0x22a], R55 ;  /* 0x00022a3701007387 */ /* 0x000ff40000100600 */
[----:B----4-:R-:W-:Y:S01]  /*7d20*/  @!P0 PRMT R64, R66, 0x7632, R64 ;  /* 0x0000763242408816 */ /* 0x010fe20000000040 */
[----:B------:R-:W-:Y:S04]  /*7d30*/  STL [R1+0x10], R66 ;  /* 0x0000104201007387 */ /* 0x000fe80000100800 */
[----:B------:R1:W-:Y:S01]  /*7d40*/  @!P0 STL.S16 [R1+0x22a], R64 ;  /* 0x00022a4001008387 */ /* 0x0003e20000100600 */
[----:B------:R-:W-:-:S02]  /*7d50*/  MOV R5, R67 ;  /* 0x0000004300057202 */ /* 0x000fc40000000f00 */
[----:B------:R-:W-:Y:S01]  /*7d60*/  MOV R67, R68 ;  /* 0x0000004400437202 */ /* 0x000fe20000000f00 */
[----:B------:R-:W-:Y:S04]  /*7d70*/  STL [R1+0x498], R11 ;  /* 0x0004980b01007387 */ /* 0x000fe80000100800 */
[----:B------:R-:W4:Y:S04]  /*7d80*/  LDL.LU R68, [R1+0x3d4] ;  /* 0x0003d40001447983 */ /* 0x000f280000300800 */
[----:B-1----:R-:W2:Y:S01]  /*7d90*/  LDL.LU R64, [R1+0x708] ;  /* 0x0007080001407983 */ /* 0x002ea20000300800 */
[----:B---3--:R-:W-:-:S03]  /*7da0*/  @!P0 PRMT R42, R43, 0x7632, R42 ;  /* 0x000076322b2a8816 */ /* 0x008fc6000000002a */
[----:B------:R-:W-:Y:S01]  /*7db0*/  STL.64 [R1+0x4a0], R10 ;  /* 0x0004a00a01007387 */ /* 0x000fe20000100a00 */
[----:B------:R-:W-:-:S03]  /*7dc0*/  @!P0 PRMT R24, R66, 0x7610, R24 ;  /* 0x0000761042188816 */ /* 0x000fc60000000018 */
[----:B------:R-:W-:Y:S04]  /*7dd0*/  STL [R1+0x56c], R11 ;  /* 0x00056c0b01007387 */ /* 0x000fe80000100800 */
[----:B------:R-:W3:Y:S04]  /*7de0*/  LDL.LU R66, [R1+0x704] ;  /* 0x0007040001427983 */ /* 0x000ee80000300800 */
[----:B------:R1:W-:Y:S01]  /*7df0*/  @!P0 STL.S16 [R1+0x226], R42 ;  /* 0x0002262a01008387 */ /* 0x0003e20000100600 */
[----:B------:R-:W-:Y:S02]  /*7e00*/  @!P5 IADD3 R26, PT, PT, R23, R26, RZ ;  /* 0x0000001a171ad210 */ /* 0x000fe40007ffe0ff */
[----:B------:R-:W-:Y:S01]  /*7e10*/  @!P5 SHF.L.U32 R27, R22, 0x1, RZ ;  /* 0x00000001161bd819 */ /* 0x000fe200000006ff */
[----:B------:R-:W-:Y:S01]  /*7e20*/  STL [R1+0x588], R11 ;  /* 0x0005880b01007387 */ /* 0x000fe20000100800 */
[----:B------:R-:W-:-:S03]  /*7e30*/  LOP3.LUT R0, R0, 0xf7ffffff, RZ, 0xc0, !PT ;  /* 0xf7ffffff00007812 */ /* 0x000fc600078ec0ff */
[----:B------:R-:W-:Y:S04]  /*7e40*/  STL [R1+0x59c], R11 ;  /* 0x00059c0b01007387 */ /* 0x000fe80000100800 */
[----:B-1----:R-:W3:Y:S01]  /*7e50*/  LDL.S16 R42, [R1+0x224] ;  /* 0x00022400012a7983 */ /* 0x002ee20000100600 */
[----:B------:R-:W-:Y:S02]  /*7e60*/  @!P5 SHF.L.U64.HI R26, R22, 0x1, R26 ;  /* 0x00000001161ad819 */ /* 0x000fe4000001021a */
[----:B------:R-:W1:Y:S01]  /*7e70*/  @!P5 LDC.64 R22, c[0x0][0x398] ;  /* 0x0000e600ff16db82 */ /* 0x000e620000000a00 */
[----:B0-----:R-:W-:Y:S01]  /*7e80*/  @!P5 IADD3 R18, P6, PT, R27, R18, RZ ;  /* 0x000000121b12d210 */ /* 0x001fe20007fde0ff */
[----:B------:R-:W-:Y:S03]  /*7e90*/  STL [R1+0x5a4], R11 ;  /* 0x0005a40b01007387 */ /* 0x000fe60000100800 */
[----:B------:R-:W-:Y:S01]  /*7ea0*/  @!P5 IADD3.X R19, PT, PT, R26, R19, RZ, P6, !PT ;  /* 0x000000131a13d210 */ /* 0x000fe200037fe4ff */
[----:B------:R-:W-:Y:S01]  /*7eb0*/  STL [R1+0x5ac], R11 ;  /* 0x0005ac0b01007387 */ /* 0x000fe20000100800 */
[----:B------:R-:W-:-:S03]  /*7ec0*/  @P5 LOP3.LUT R0, R0, 0x8000000, RZ, 0xfc, !PT ;  /* 0x0800000000005812 */ /* 0x000fc600078efcff */
[----:B------:R-:W-:Y:S04]  /*7ed0*/  STL [R1+0x5b4], R11 ;  /* 0x0005b40b01007387 */ /* 0x000fe80000100800 */
[----:B------:R-:W-:Y:S04]  /*7ee0*/  STL [R1+0x5dc], R11 ;  /* 0x0005dc0b01007387 */ /* 0x000fe80000100800 */
[----:B------:R-:W-:Y:S04]  /*7ef0*/  STL [R1+0x60c], R11 ;  /* 0x00060c0b01007387 */ /* 0x000fe80000100800 */
[----:B------:R-:W-:Y:S01]  /*7f00*/  STL [R1+0x654], R11 ;  /* 0x0006540b01007387 */ /* 0x000fe20000100800 */
[----:B-1----:R-:W-:-:S03]  /*7f10*/  @!P5 IADD3 R22, P6, PT, R27, R22, RZ ;  /* 0x000000161b16d210 */ /* 0x002fc60007fde0ff */
[----:B------:R-:W-:Y:S01]  /*7f20*/  STL [R1+0x67c], R11 ;  /* 0x00067c0b01007387 */ /* 0x000fe20000100800 */
[----:B------:R-:W-:Y:S02]  /*7f30*/  @!P5 IADD3.X R23, PT, PT, R26, R23, RZ, P6, !PT ;  /* 0x000000171a17d210 */ /* 0x000fe400037fe4ff */
[----:B------:R-:W-:Y:S01]  /*7f40*/  LOP3.LUT P5, RZ, R2, 0x4, RZ, 0xc0, !PT ;  /* 0x0000000402ff7812 */ /* 0x000fe200078ac0ff */
[----:B------:R-:W-:Y:S01]  /*7f50*/  STL [R1+0x6c4], R11 ;  /* 0x0006c40b01007387 */ /* 0x000fe20000100800 */
[----:B------:R-:W-:Y:S02]  /*7f60*/  LOP3.LUT R0, R0, 0xefffffff, RZ, 0xc0, !PT ;  /* 0xefffffff00007812 */ /* 0x000fe400078ec0ff */
[----:B------:R-:W-:Y:S01]  /*7f70*/  MOV R13, R69 ;  /* 0x00000045000d7202 */ /* 0x000fe20000000f00 */
[----:B------:R-:W-:Y:S04]  /*7f80*/  STL.S16 [R1+0x21c], RZ ;  /* 0x00021cff01007387 */ /* 0x000fe80000100600 */
[----:B------:R-:W3:Y:S04]  /*7f90*/  LDL.LU R69, [R1+0x3d0] ;  /* 0x0003d00001457983 */ /* 0x000ee80000300800 */
[----:B------:R-:W-:Y:S01]  /*7fa0*/  @P5 LOP3.LUT R0, R0, 0x10000000, RZ, 0xfc, !PT ;  /* 0x1000000000005812 */ /* 0x000fe200078efcff */
[----:B------:R0:W3:Y:S03]  /*7fb0*/  @!P5 LDG.E R35, desc[UR10][R30.64] ;  /* 0x0000000a1e23d981 */ /* 0x0000e6000c1e1900 */
[----:B------:R-:W-:Y:S01]  /*7fc0*/  LOP3.LUT P5, RZ, R0, 0x1000000, RZ, 0xc0, !PT ;  /* 0x0100000000ff7812 */ /* 0x000fe200078ac0ff */
[----:B------:R1:W-:Y:S01]  /*7fd0*/  STL [R1+0x110], R43 ;  /* 0x0001102b01007387 */ /* 0x0003e20000100800 */
[----:B------:R-:W-:-:S03]  /*7fe0*/  @!P0 PRMT R53, R43, 0x7610, R53 ;  /* 0x000076102b358816 */ /* 0x000fc60000000035 */
[----:B------:R-:W-:Y:S01]  /*7ff0*/  STL.S16 [R1+0x284], RZ ;  /* 0x000284ff01007387 */ /* 0x000fe20000100600 */
[----:B------:R-:W-:Y:S02]  /*8000*/  MOV R37, R52 ;  /* 0x0000003400257202 */ /* 0x000fe40000000f00 */
[----:B------:R-:W-:Y:S01]  /*8010*/  MOV R38, RZ ;  /* 0x000000ff00267202 */ /* 0x000fe20000000f00 */
[----:B------:R-:W-:Y:S04]  /*8020*/  STL.S16 [R1+0x218], RZ ;  /* 0x000218ff01007387 */ /* 0x000fe80000100600 */
        /* <DEDUP_REMOVED lines=11> */
[----:B------:R-:W-:Y:S04]  /*80e0*/  STL.S16 [R1+0x2a0], RZ ;  /* 0x0002a0ff01007387 */ /* 0x000fe80000100600 */
[----:B------:R-:W-:Y:S04]  /*80f0*/  STL.S16 [R1+0x274], RZ ;  /* 0x000274ff01007387 */ /* 0x000fe80000100600 */
        /* <DEDUP_REMOVED lines=18> */
[----:B------:R-:W-:Y:S01]  /*8220*/  STL.S16 [R1+0x210], RZ ;  /* 0x000210ff01007387 */ /* 0x000fe20000100600 */
[----:B------:R-:W-:-:S02]  /*8230*/  PRMT R58, R58, 0x5410, RZ ;  /* 0x000054103a3a7816 */ /* 0x000fc400000000ff */
[----:B------:R-:W-:Y:S01]  /*8240*/  PRMT R61, R61, 0x5410, RZ ;  /* 0x000054103d3d7816 */ /* 0x000fe200000000ff */
[----:B-1----:R-:W3:Y:S04]  /*8250*/  LDL.LU R43, [R1+0x3c8] ;  /* 0x0003c800012b7983 */ /* 0x002ee80000300800 */
[----:B------:R-:W3:Y:S01]  /*8260*/  LDL.LU R55, [R1+0x70c] ;  /* 0x00070c0001377983 */ /* 0x000ee20000300800 */
[----:B--2---:R-:W-:-:S03]  /*8270*/  PRMT R64, RZ, 0x7610, R64 ;  /* 0x00007610ff407816 */ /* 0x004fc60000000040 */
[----:B----4-:R1:W-:Y:S01]  /*8280*/  STL [R1+0x14], R68 ;  /* 0x0000144401007387 */ /* 0x0103e20000100800 */
[----:B---3--:R-:W-:-:S03]  /*8290*/  @!P5 PRMT R42, R68, 0x7610, R42 ;  /* 0x00007610442ad816 */ /* 0x008fc6000000002a */
[----:B------:R2:W3:Y:S01]  /*82a0*/  @!P1 LDG.E R38, desc[UR10][R40.64] ;  /* 0x0000000a28269981 */ /* 0x0004e2000c1e1900 */
[----:B------:R-:W-:-:S04]  /*82b0*/  PRMT R66, R64, 0x7610, R66 ;  /* 0x0000761040427816 */ /* 0x000fc80000000042 */
[----:B------:R-:W-:Y:S02]  /*82c0*/  @!P5 PRMT R66, R68, 0x7632, R66 ;  /* 0x000076324442d816 */ /* 0x000fe40000000042 */
[----:B-1----:R-:W4:Y:S01]  /*82d0*/  LDL.LU R68, [R1+0x6f4] ;  /* 0x0006f40001447983 */ /* 0x002f220000300800 */
[----:B------:R-:W-:-:S05]  /*82e0*/  PRMT R11, RZ, 0x7610, R11 ;  /* 0x00007610ff0b7816 */ /* 0x000fca000000000b */
[----:B------:R1:W-:Y:S01]  /*82f0*/  STL.S16 [R1+0x21e], R11 ;  /* 0x00021e0b01007387 */ /* 0x0003e20000100600 */
[----:B----4-:R-:W-:-:S03]  /*8300*/  PRMT R68, R11, 0x7610, R68 ;  /* 0x000076100b447816 */ /* 0x010fc60000000044 */
[----:B-1----:R-:W4:Y:S01]  /*8310*/  LDL.S16 R11, [R1+0x21c] ;  /* 0x00021c00010b7983 */ /* 0x002f220000100600 */
[----:B------:R-:W-:-:S03]  /*8320*/  @!P5 PRMT R68, R69, 0x7610, R68 ;  /* 0x000076104544d816 */ /* 0x000fc60000000044 */
[----:B------:R-:W-:Y:S04]  /*8330*/  STL [R1+0x114], R69 ;  /* 0x0001144501007387 */ /* 0x000fe80000100800 */
[----:B------:R1:W-:Y:S04]  /*8340*/  @!P5 STL.S16 [R1+0x21e], R68 ;  /* 0x00021e440100d387 */ /* 0x0003e80000100600 */
[----:B-1----:R-:W2:Y:S01]  /*8350*/  LDL.LU R68, [R1+0x6f0] ;  /* 0x0006f00001447983 */ /* 0x002ea20000300800 */
[----:B----4-:R-:W-:-:S03]  /*8360*/  @!P5 PRMT R11, R69, 0x7632, R11 ;  /* 0x00007632450bd816 */ /* 0x010fc6000000000b */
[----:B------:R-:W4:Y:S01]  /*8370*/  LDL.LU R69, [R1+0x6ec] ;  /* 0x0006ec0001457983 */ /* 0x000f220000300800 */
[----:B------:R-:W-:-:S04]  /*8380*/  IADD3 R52, PT, PT, R4, 0x1f8, RZ ;  /* 0x000001f804347810 */ /* 0x000fc80007ffe0ff */
[----:B0-----:R-:W-:Y:S02]  /*8390*/  SHF.R.S32.HI R30, RZ, 0x1f, R52 ;  /* 0x0000001fff1e7819 */ /* 0x001fe40000011434 */
        /* <DEDUP_REMOVED lines=8> */
[----:B------:R-:W0:Y:S01]  /*8420*/  @!P6 LDC.64 R26, c[0x0][0x3a0] ;  /* 0x0000e800ff1aeb82 */ /* 0x000e220000000a00 */
[----:B----4-:R-:W-:-:S04]  /*8430*/  PRMT R69, RZ, 0x7610, R69 ;  /* 0x00007610ff457816 */ /* 0x010fc80000000045 */
[----:B--2---:R-:W-:Y:S01]  /*8440*/  PRMT R68, R69, 0x7610, R68 ;  /* 0x0000761045447816 */ /* 0x004fe20000000044 */
[----:B------:R1:W-:Y:S04]  /*8450*/  STL.S16 [R1+0x276], R69 ;  /* 0x0002764501007387 */ /* 0x0003e80000100600 */
[----:B-1----:R-:W2:Y:S01]  /*8460*/  LDL.LU.S16 R69, [R1+0x284] ;  /* 0x0002840001457983 */ /* 0x002ea20000300600 */
[----:B------:R-:W-:Y:S02]  /*8470*/  @!P6 IADD3 R3, PT, PT, R31, R3, RZ ;  /* 0x000000031f03e210 */ /* 0x000fe40007ffe0ff */
[C---:B------:R-:W-:Y:S02]  /*8480*/  @!P6 SHF.L.U32 R40, R30.reuse, 0x1, RZ ;  /* 0x000000011e28e819 */ /* 0x040fe400000006ff */
[----:B------:R-:W-:-:S02]  /*8490*/  @!P6 SHF.L.U64.HI R3, R30, 0x1, R3 ;  /* 0x000000011e03e819 */ /* 0x000fc40000010203 */
[----:B------:R-:W1:Y:S01]  /*84a0*/  @!P6 LDC.64 R30, c[0x0][0x398] ;  /* 0x0000e600ff1eeb82 */ /* 0x000e620000000a00 */
[----:B0-----:R-:W-:-:S04]  /*84b0*/  @!P6 IADD3 R26, P1, PT, R40, R26, RZ ;  /* 0x0000001a281ae210 */ /* 0x001fc80007f3e0ff */
[----:B------:R-:W-:Y:S02]  /*84c0*/  @!P6 IADD3.X R27, PT, PT, R3, R27, RZ, P1, !PT ;  /* 0x0000001b031be210 */ /* 0x000fe40000ffe4ff */
[----:B------:R-:W-:Y:S02]  /*84d0*/  LOP3.LUT P3, RZ, R0, 0x400000, RZ, 0xc0, !PT ;  /* 0x0040000000ff7812 */ /* 0x000fe4000786c0ff */
[----:B-1----:R-:W-:-:S04]  /*84e0*/  @!P6 IADD3 R30, P1, PT, R40, R30, RZ ;  /* 0x0000001e281ee210 */ /* 0x002fc80007f3e0ff */
[----:B------:R-:W-:Y:S02]  /*84f0*/  @!P6 IADD3.X R31, PT, PT, R3, R31, RZ, P1, !PT ;  /* 0x0000001f031fe210 */ /* 0x000fe40000ffe4ff */
[C---:B------:R-:W-:Y:S02]  /*8500*/  LOP3.LUT P1, RZ, R0.reuse, 0x200000, RZ, 0xc0, !PT ;  /* 0x0020000000ff7812 */ /* 0x040fe4000782c0ff */
[----:B------:R-:W-:-:S04]  /*8510*/  LOP3.LUT R0, R0, 0xfbffffff, RZ, 0xc0, !PT ;  /* 0xfbffffff00007812 */ /* 0x000fc800078ec0ff */
[----:B------:R-:W-:-:S04]  /*8520*/  @P6 LOP3.LUT R0, R0, 0x4000000, RZ, 0xfc, !PT ;  /* 0x0400000000006812 */ /* 0x000fc800078efcff */
[----:B------:R-:W-:-:S13]  /*8530*/  LOP3.LUT P6, RZ, R0, 0x800000, RZ, 0xc0, !PT ;  /* 0x0080000000ff7812 */ /* 0x000fda00078cc0ff */
[----:B--2---:R-:W-:-:S05]  /*8540*/  @!P6 PRMT R69, R43, 0x7632, R69 ;  /* 0x000076322b45e816 */ /* 0x004fca0000000045 */
[----:B------:R0:W-:Y:S04]  /*8550*/  @!P6 STL.S16 [R1+0x284], R69 ;  /* 0x000284450100e387 */ /* 0x0001e80000100600 */
[----:B0-----:R-:W2:Y:S01]  /*8560*/  LDL.LU R69, [R1+0x6e0] ;  /* 0x0006e00001457983 */ /* 0x001ea20000300800 */
[----:B------:R-:W-:-:S03]  /*8570*/  @!P6 PRMT R68, R43, 0x7610, R68 ;  /* 0x000076102b44e816 */ /* 0x000fc60000000044 */
[----:B------:R-:W-:Y:S04]  /*8580*/  STL [R1+0x118], R43 ;  /* 0x0001182b01007387 */ /* 0x000fe80000100800 */
[----:B------:R0:W-:Y:S04]  /*8590*/  @!P5 STL.S16 [R1+0x224], R42 ;  /* 0x0002242a0100d387 */ /* 0x0001e80000100600 */
[----:B0-----:R-:W4:Y:S01]  /*85a0*/  LDL.LU R42, [R1+0x3c4] ;  /* 0x0003c400012a7983 */ /* 0x001f220000300800 */
[----:B--2---:R-:W-:-:S03]  /*85b0*/  MOV R43, R69 ;  /* 0x00000045002b7202 */ /* 0x004fc60000000f00 */
[----:B------:R-:W4:Y:S04]  /*85c0*/  LDL.S16 R69, [R1+0x218] ;  /* 0x0002180001457983 */ /* 0x000f280000100600 */
[----:B------:R0:W-:Y:S04]  /*85d0*/  @!P6 STL.S16 [R1+0x276], R68 ;  /* 0x000276440100e387 */ /* 0x0001e80000100600 */
[----:B------:R-:W-:Y:S04]  /*85e0*/  STL.S16 [R1+0x21a], R64 ;  /* 0x00021a4001007387 */ /* 0x000fe80000100600 */
[----:B0-----:R-:W2:Y:S04]  /*85f0*/  LDL.LU R68, [R1+0x6e4] ;  /* 0x0006e40001447983 */ /* 0x001ea80000300800 */
[----:B------:R0:W-:Y:S01]  /*8600*/  @!P5 STL.S16 [R1+0x21a], R66 ;  /* 0x00021a420100d387 */ /* 0x0001e20000100600 */
[----:B------:R-:W-:-:S03]  /*8610*/  PRMT R16, RZ, 0x7610, R16 ;  /* 0x00007610ff107816 */ /* 0x000fc60000000010 */
[----:B------:R1:W-:Y:S04]  /*8620*/  @!P5 STL.S16 [R1+0x21c], R11 ;  /* 0x00021c0b0100d387 */ /* 0x0003e80000100600 */
[----:B------:R3:W-:Y:S04]  /*8630*/  @!P0 STL.S16 [R1+0x22c], R24 ;  /* 0x00022c1801008387 */ /* 0x0007e80000100600 */
[----:B0-----:R-:W2:Y:S04]  /*8640*/  LDL.LU R66, [R1+0x6f8] ;  /* 0x0006f80001427983 */ /* 0x001ea80000300800 */
[----:B-1----:R-:W2:Y:S04]  /*8650*/  LDL.LU R11, [R1+0x3c0] ;  /* 0x0003c000010b7983 */ /* 0x002ea80000300800 */
[----:B------:R-:W2:Y:S01]  /*8660*/  LDL.LU R64, [R1+0x6fc] ;  /* 0x0006fc0001407983 */ /* 0x000ea20000300800 */
[----:B----4-:R-:W-:-:S03]  /*8670*/  @!P3 PRMT R69, R42, 0x7610, R69 ;  /* 0x000076102a45b816 */ /* 0x010fc60000000045 */
[----:B------:R-:W-:Y:S04]  /*8680*/  STL.S16 [R1+0x22e], R16 ;  /* 0x00022e1001007387 */ /* 0x000fe80000100600 */
[----:B------:R0:W-:Y:S04]  /*8690*/  @!P3 STL.S16 [R1+0x218], R69 ;  /* 0x000218450100b387 */ /* 0x0001e80000100600 */
[----:B---3--:R-:W3:Y:S04]  /*86a0*/  LDL.LU R24, [R1+0x3cc] ;  /* 0x0003cc0001187983 */ /* 0x008ee80000300800 */
[----:B0-----:R-:W4:Y:S01]  /*86b0*/  LDL.LU R69, [R1+0x6dc] ;  /* 0x0006dc0001457983 */ /* 0x001f220000300800 */
[----:B--2---:R-:W-:-:S03]  /*86c0*/  PRMT R66, R16, 0x7610, R66 ;  /* 0x0000761010427816 */ /* 0x004fc60000000042 */
[----:B------:R-:W3:Y:S01]  /*86d0*/  LDL.LU.S16 R16, [R1+0x274] ;  /* 0x0002740001107983 */ /* 0x000ee20000300600 */
[----:B----4-:R-:W-:-:S04]  /*86e0*/  PRMT R69, RZ, 0x7610, R69 ;  /* 0x00007610ff457816 */ /* 0x010fc80000000045 */
[----:B------:R-:W-:Y:S01]  /*86f0*/  PRMT R68, R69, 0x7610, R68 ;  /* 0x0000761045447816 */ /* 0x000fe20000000044 */
[----:B------:R0:W-:Y:S04]  /*8700*/  STL.S16 [R1+0x286], R69 ;  /* 0x0002864501007387 */ /* 0x0001e80000100600 */
[----:B0-----:R-:W2:Y:S01]  /*8710*/  LDL.LU.S16 R69, [R1+0x2a0] ;  /* 0x0002a00001457983 */ /* 0x001ea20000300600 */
[----:B------:R-:W-:Y:S02]  /*8720*/  @!P3 PRMT R68, R11, 0x7610, R68 ;  /* 0x000076100b44b816 */ /* 0x000fe40000000044 */
[----:B------:R-:W-:Y:S02]  /*8730*/  PRMT R64, R64, 0x5410, RZ ;  /* 0x0000541040407816 */ /* 0x000fe400000000ff */
[----:B---3--:R-:W-:Y:S01]  /*8740*/  @!P6 PRMT R16, R24, 0x7632, R16 ;  /* 0x000076321810e816 */ /* 0x008fe20000000010 */
[----:B------:R0:W-:Y:S01]  /*8750*/  @!P3 STL.S16 [R1+0x286], R68 ;  /* 0x000286440100b387 */ /* 0x0001e20000100600 */
[----:B------:R-:W-:-:S03]  /*8760*/  @!P3 PRMT R64, R64, 0x7610, R42 ;  /* 0x000076104040b816 */ /* 0x000fc6000000002a */
[----:B------:R1:W-:Y:S04]  /*8770*/  STL [R1+0x1c], R42 ;  /* 0x00001c2a01007387 */ /* 0x0003e80000100800 */
[----:B0-----:R-:W3:Y:S04]  /*8780*/  LDL.LU R68, [R1+0x6d8] ;  /* 0x0006d80001447983 */ /* 0x001ee80000300800 */
[----:B-1----:R-:W4:Y:S01]  /*8790*/  LDL.LU R42, [R1+0x3b4] ;  /* 0x0003b400012a7983 */ /* 0x002f220000300800 */
[----:B------:R-:W-:-:S03]  /*87a0*/  PRMT R25, RZ, 0x7610, R25 ;  /* 0x00007610ff197816 */ /* 0x000fc60000000019 */
[----:B------:R0:W-:Y:S01]  /*87b0*/  @!P6 STL.S16 [R1+0x274], R16 ;  /* 0x000274100100e387 */ /* 0x0001e20000100600 */
[----:B------:R-:W-:Y:S02]  /*87c0*/  @!P6 PRMT R66, R24, 0x7610, R66 ;  /* 0x000076101842e816 */ /* 0x000fe40000000042 */
[----:B------:R-:W-:Y:S01]  /*87d0*/  PRMT R10, R25, 0x7610, R10 ;  /* 0x00007610190a7816 */ /* 0x000fe2000000000a */
[----:B0-----:R-:W4:Y:S04]  /*87e0*/  LDL.LU R16, [R1+0x3bc] ;  /* 0x0003bc0001107983 */ /* 0x001f280000300800 */
[----:B------:R0:W-:Y:S04]  /*87f0*/  STL [R1+0x18], R24 ;  /* 0x0000181801007387 */ /* 0x0001e80000100800 */
[----:B------:R1:W-:Y:S04]  /*8800*/  STL.S16 [R1+0x214], R25 ;  /* 0x0002141901007387 */ /* 0x0003e80000100600 */
[----:B0-----:R-:W4:Y:S04]  /*8810*/  LDL.LU R24, [R1+0x3b8] ;  /* 0x0003b80001187983 */ /* 0x001f280000300800 */
[----:B-1----:R-:W4:Y:S01]  /*8820*/  LDL.LU.S16 R25, [R1+0x210] ;  /* 0x0002100001197983 */ /* 0x002f220000300600 */
[----:B--2---:R-:W-:-:S05]  /*8830*/  @!P3 PRMT R69, R11, 0x7632, R69 ;  /* 0x000076320b45b816 */ /* 0x004fca0000000045 */
[----:B------:R0:W-:Y:S04]  /*8840*/  @!P3 STL.S16 [R1+0x2a0], R69 ;  /* 0x0002a0450100b387 */ /* 0x0001e80000100600 */
[----:B0-----:R-:W2:Y:S01]  /*8850*/  LDL.LU R69, [R1+0x6d4] ;  /* 0x0006d40001457983 */ /* 0x001ea20000300800 */
[----:B------:R-:W-:Y:S02]  /*8860*/  LOP3.LUT P5, RZ, R0, 0x100000, RZ, 0xc0, !PT ;  /* 0x0010000000ff7812 */ /* 0x000fe400078ac0ff */
[----:B---3--:R-:W-:Y:S01]  /*8870*/  PRMT R68, RZ, 0x7610, R68 ;  /* 0x00007610ff447816 */ /* 0x008fe20000000044 */
[----:B------:R0:W-:Y:S04]  /*8880*/  @!P6 STL.S16 [R1+0x22e], R66 ;  /* 0x00022e420100e387 */ /* 0x0001e80000100600 */
[----:B----4-:R1:W-:Y:S04]  /*8890*/  STL [R1+0x24], R42 ;  /* 0x0000242a01007387 */ /* 0x0103e80000100800 */
[----:B------:R3:W-:Y:S02]  /*88a0*/  STL [R1+0x11c], R11 ;  /* 0x00011c0b01007387 */ /* 0x0007e40000100800 */
[----:B------:R-:W-:-:S02]  /*88b0*/  @!P5 PRMT R68, R42, 0x7610, R68 ;  /* 0x000076102a44d816 */ /* 0x000fc40000000044 */
[----:B0-----:R-:W4:Y:S01]  /*88c0*/  LDL.LU R66, [R1+0x6e8] ;  /* 0x0006e80001427983 */ /* 0x001f220000300800 */
[----:B------:R-:W-:Y:S02]  /*88d0*/  @!P5 PRMT R58, R58, 0x7610, R42 ;  /* 0x000076103a3ad816 */ /* 0x000fe4000000002a */
[----:B-1----:R-:W-:Y:S01]  /*88e0*/  MOV R42, R65 ;  /* 0x00000041002a7202 */ /* 0x002fe20000000f00 */
[----:B------:R-:W-:Y:S01]  /*88f0*/  STL.S16 [R1+0x216], RZ ;  /* 0x000216ff01007387 */ /* 0x000fe20000100600 */
[----:B------:R-:W-:-:S03]  /*8900*/  @!P1 PRMT R61, R61, 0x7610, R16 ;  /* 0x000076103d3d9816 */ /* 0x000fc60000000010 */
[----:B---3--:R-:W3:Y:S04]  /*8910*/  LDL.LU R11, [R1+0x3b0] ;  /* 0x0003b000010b7983 */ /* 0x008ee80000300800 */
[----:B------:R-:W-:Y:S04]  /*8920*/  STL [R1+0x20], R16 ;  /* 0x0000201001007387 */ /* 0x000fe80000100800 */
[----:B------:R-:W3:Y:S01]  /*8930*/  LDL.S16 R65, [R1+0x216] ;  /* 0x0002160001417983 */ /* 0x000ee20000100600 */
[----:B------:R-:W-:-:S03]  /*8940*/  @!P1 PRMT R10, R24, 0x7610, R10 ;  /* 0x00007610180a9816 */ /* 0x000fc6000000000a */
[----:B------:R0:W-:Y:S01]  /*8950*/  STL [R1+0x120], R24 ;  /* 0x0001201801007387 */ /* 0x0001e20000100800 */
[----:B------:R-:W-:-:S03]  /*8960*/  @!P1 PRMT R25, R24, 0x7632, R25 ;  /* 0x0000763218199816 */ /* 0x000fc60000000019 */
[----:B0-----:R-:W3:Y:S01]  /*8970*/  LDL.LU R24, [R1+0x3a4] ;  /* 0x0003a40001187983 */ /* 0x001ee20000300800 */
[----:B--2---:R-:W-:-:S04]  /*8980*/  PRMT R69, R69, 0x5410, RZ ;  /* 0x0000541045457816 */ /* 0x004fc800000000ff */
[----:B------:R-:W-:Y:S02]  /*8990*/  @!P1 PRMT R69, R69, 0x5410, R16 ;  /* 0x0000541045459816 */ /* 0x000fe40000000010 */
[----:B------:R-:W2:Y:S01]  /*89a0*/  LDL.LU R16, [R1+0x3ac] ;  /* 0x0003ac0001107983 */ /* 0x000ea20000300800 */
[C---:B------:R-:W-:Y:S02]  /*89b0*/  LOP3.LUT P6, RZ, R0.reuse, 0x80000, RZ, 0xc0, !PT ;  /* 0x0008000000ff7812 */ /* 0x040fe400078cc0ff */
[----:B------:R-:W-:Y:S02]  /*89c0*/  LOP3.LUT P3, RZ, R0, 0x40000, RZ, 0xc0, !PT ;  /* 0x0004000000ff7812 */ /* 0x000fe4000786c0ff */
[----:B------:R-:W-:Y:S02]  /*89d0*/  PRMT R55, R55, 0x5410, RZ ;  /* 0x0000541037377816 */ /* 0x000fe400000000ff */
[----:B----4-:R-:W-:Y:S02]  /*89e0*/  PRMT R66, RZ, 0x7610, R66 ;  /* 0x00007610ff427816 */ /* 0x010fe40000000042 */
[----:B------:R-:W-:-:S02]  /*89f0*/  PRMT R69, RZ, 0x7610, R69 ;  /* 0x00007610ff457816 */ /* 0x000fc40000000045 */
[----:B------:R-:W-:Y:S02]  /*8a00*/  PRMT R64, RZ, 0x7610, R64 ;  /* 0x00007610ff407816 */ /* 0x000fe40000000040 */
[----:B------:R-:W-:Y:S02]  /*8a10*/  PRMT R52, R52, 0x5410, RZ ;  /* 0x0000541034347816 */ /* 0x000fe400000000ff */
[C---:B---3--:R-:W-:Y:S01]  /*8a20*/  @!P5 PRMT R65, R11.reuse, 0x7632, R65 ;  /* 0x000076320b41d816 */ /* 0x048fe20000000041 */
[----:B------:R0:W-:Y:S04]  /*8a30*/  STL [R1+0x124], R11 ;  /* 0x0001240b01007387 */ /* 0x0001e80000100800 */
[----:B------:R1:W-:Y:S01]  /*8a40*/  @!P5 STL.S16 [R1+0x216], R65 ;  /* 0x000216410100d387 */ /* 0x0003e20000100600 */
[----:B------:R-:W-:-:S03]  /*8a50*/  @!P5 PRMT R69, R11, 0x7610, R69 ;  /* 0x000076100b45d816 */ /* 0x000fc60000000045 */
[----:B0-----:R-:W3:Y:S04]  /*8a60*/  LDL.LU R11, [R1+0x3a0] ;  /* 0x0003a000010b7983 */ /* 0x001ee80000300800 */
[----:B-1----:R-:W4:Y:S01]  /*8a70*/  LDL.LU R65, [R1+0x6cc] ;  /* 0x0006cc0001417983 */ /* 0x002f220000300800 */
[----:B------:R-:W-:Y:S02]  /*8a80*/  @!P3 PRMT R64, R24, 0x7610, R64 ;  /* 0x000076101840b816 */ /* 0x000fe40000000040 */
[----:B------:R-:W-:Y:S01]  /*8a90*/  @!P3 PRMT R52, R52, 0x7610, R24 ;  /* 0x000076103434b816 */ /* 0x000fe20000000018 */
[----:B------:R0:W-:Y:S04]  /*8aa0*/  STL [R1+0x2c], R24 ;  /* 0x00002c1801007387 */ /* 0x0001e80000100800 */
[----:B0-----:R-:W3:Y:S01]  /*8ab0*/  LDL.LU R24, [R1+0x394] ;  /* 0x0003940001187983 */ /* 0x001ee20000300800 */
[----:B--2---:R-:W-:-:S03]  /*8ac0*/  @!P6 PRMT R66, R16, 0x7610, R66 ;  /* 0x000076101042e816 */ /* 0x004fc60000000042 */
[----:B------:R0:W-:Y:S01]  /*8ad0*/  STL [R1+0x28], R16 ;  /* 0x0000281001007387 */ /* 0x0001e20000100800 */
[----:B------:R-:W-:-:S03]  /*8ae0*/  @!P6 PRMT R55, R55, 0x7610, R16 ;  /* 0x000076103737e816 */ /* 0x000fc60000000010 */
[----:B0-----:R-:W2:Y:S04]  /*8af0*/  LDL.LU R16, [R1+0x39c] ;  /* 0x00039c0001107983 */ /* 0x001ea80000300800 */
[----:B------:R0:W-:Y:S04]  /*8b00*/  @!P1 STL.S16 [R1+0x214], R10 ;  /* 0x0002140a01009387 */ /* 0x0001e80000100600 */
[----:B------:R1:W-:Y:S01]  /*8b10*/  @!P1 STL.S16 [R1+0x210], R25 ;  /* 0x0002101901009387 */ /* 0x0003e20000100600 */
[----:B0-----:R-:W-:-:S03]  /*8b20*/  MOV R10, R67 ;  /* 0x00000043000a7202 */ /* 0x001fc60000000f00 */
[----:B------:R-:W2:Y:S04]  /*8b30*/  LDL.LU R67, [R1+0x6d0] ;  /* 0x0006d00001437983 */ /* 0x000ea80000300800 */
[----:B-1----:R-:W2:Y:S01]  /*8b40*/  LDL.LU R25, [R1+0x3a8] ;  /* 0x0003a80001197983 */ /* 0x002ea20000300800 */
[C---:B------:R-:W-:Y:S02]  /*8b50*/  LOP3.LUT P1, RZ, R0.reuse, 0x20000, RZ, 0xc0, !PT ;  /* 0x0002000000ff7812 */ /* 0x040fe4000782c0ff */
[----:B------:R-:W-:Y:S02]  /*8b60*/  LOP3.LUT P5, RZ, R0, 0x10000, RZ, 0xc0, !PT ;  /* 0x0001000000ff7812 */ /* 0x000fe400078ac0ff */
[----:B------:R-:W-:Y:S02]  /*8b70*/  PRMT R62, R62, 0x5410, RZ ;  /* 0x000054103e3e7816 */ /* 0x000fe400000000ff */
[----:B------:R-:W-:Y:S01]  /*8b80*/  PRMT R45, R45, 0x5410, RZ ;  /* 0x000054102d2d7816 */ /* 0x000fe200000000ff */
[----:B------:R-:W-:Y:S04]  /*8b90*/  STL [R1+0x468], R29 ;  /* 0x0004681d01007387 */ /* 0x000fe80000100800 */
        /* <DEDUP_REMOVED lines=11> */
[----:B------:R0:W-:Y:S01]  /*8c50*/  STL [R1+0x6c8], R29 ;  /* 0x0006c81d01007387 */ /* 0x0001e20000100800 */
[----:B----4-:R-:W-:-:S02]  /*8c60*/  PRMT R65, R65, 0x5410, RZ ;  /* 0x0000541041417816 */ /* 0x010fc400000000ff */
[----:B------:R-:W-:Y:S01]  /*8c70*/  PRMT R61, RZ, 0x7610, R61 ;  /* 0x00007610ff3d7816 */ /* 0x000fe2000000003d */
[----:B------:R-:W-:Y:S01]  /*8c80*/  STL [R1+0x5a8], R17 ;  /* 0x0005a81101007387 */ /* 0x000fe20000100800 */
[----:B0-----:R-:W-:-:S03]  /*8c90*/  PRMT R29, RZ, 0x7610, R29 ;  /* 0x00007610ff1d7816 */ /* 0x001fc6000000001d */
        /* <DEDUP_REMOVED lines=8> */
[----:B---3--:R-:W-:-:S02]  /*8d20*/  @!P3 PRMT R65, R65, 0x5410, R11 ;  /* 0x000054104141b816 */ /* 0x008fc4000000000b */
[----:B------:R-:W-:Y:S01]  /*8d30*/  @!P5 PRMT R61, R24, 0x7610, R61 ;  /* 0x00007610183dd816 */ /* 0x000fe2000000003d */
[----:B------:R1:W-:Y:S01]  /*8d40*/  STL [R1+0x12c], R11 ;  /* 0x00012c0b01007387 */ /* 0x0003e20000100800 */
[----:B0-----:R-:W-:-:S03]  /*8d50*/  PRMT R17, R29, 0x7610, R17 ;  /* 0x000076101d117816 */ /* 0x001fc60000000011 */
[----:B------:R-:W-:Y:S01]  /*8d60*/  STL [R1+0x34], R24 ;  /* 0x0000341801007387 */ /* 0x000fe20000100800 */
[----:B------:R-:W-:-:S03]  /*8d70*/  @!P3 PRMT R17, R11, 0x7632, R17 ;  /* 0x000076320b11b816 */ /* 0x000fc60000000011 */
[----:B-1----:R-:W3:Y:S01]  /*8d80*/  LDL.LU R11, [R1+0x390] ;  /* 0x00039000010b7983 */ /* 0x002ee20000300800 */
[----:B--2---:R-:W-:-:S03]  /*8d90*/  @!P1 PRMT R62, R62, 0x5410, R16 ;  /* 0x000054103e3e9816 */ /* 0x004fc60000000010 */
[----:B------:R0:W-:Y:S01]  /*8da0*/  STL [R1+0x30], R16 ;  /* 0x0000301001007387 */ /* 0x0001e20000100800 */
[----:B------:R-:W-:-:S04]  /*8db0*/  @!P1 PRMT R45, R45, 0x7610, R16 ;  /* 0x000076102d2d9816 */ /* 0x000fc80000000010 */
[----:B------:R-:W-:Y:S01]  /*8dc0*/  PRMT R45, RZ, 0x7610, R45 ;  /* 0x00007610ff2d7816 */ /* 0x000fe2000000002d */
[----:B0-----:R-:W2:Y:S03]  /*8dd0*/  LDL.LU R16, [R1+0x38c] ;  /* 0x00038c0001107983 */ /* 0x001ea60000300800 */
[----:B------:R-:W-:Y:S02]  /*8de0*/  @!P5 PRMT R45, R24, 0x7632, R45 ;  /* 0x00007632182dd816 */ /* 0x000fe4000000002d */
[----:B------:R-:W4:Y:S01]  /*8df0*/  LDL.LU R24, [R1+0x384] ;  /* 0x0003840001187983 */ /* 0x000f220000300800 */
[----:B------:R-:W-:Y:S02]  /*8e00*/  PRMT R67, R67, 0x5410, RZ ;  /* 0x0000541043437816 */ /* 0x000fe400000000ff */
[----:B------:R-:W-:Y:S02]  /*8e10*/  PRMT R66, R66, 0x5410, RZ ;  /* 0x0000541042427816 */ /* 0x000fe400000000ff */
[--C-:B------:R-:W-:Y:S01]  /*8e20*/  @!P6 PRMT R67, R67, 0x5410, R25.reuse ;  /* 0x000054104343e816 */ /* 0x100fe20000000019 */
[----:B------:R0:W-:Y:S01]  /*8e30*/  STL [R1+0x128], R25 ;  /* 0x0001281901007387 */ /* 0x0001e20000100800 */
[----:B------:R-:W-:-:S03]  /*8e40*/  @!P6 PRMT R66, R66, 0x7610, R25 ;  /* 0x000076104242e816 */ /* 0x000fc60000000019 */
[----:B0-----:R-:W4:Y:S01]  /*8e50*/  LDL.LU R25, [R1+0x398] ;  /* 0x0003980001197983 */ /* 0x001f220000300800 */
[----:B------:R-:W-:-:S03]  /*8e60*/  LOP3.LUT P6, RZ, R0, 0x8000, RZ, 0xc0, !PT ;  /* 0x0000800000ff7812 */ /* 0x000fc600078cc0ff */
[----:B------:R-:W-:Y:S01]  /*8e70*/  STL.S16 [R1+0x212], R29 ;  /* 0x0002121d01007387 */ /* 0x000fe20000100600 */
[----:B------:R-:W-:-:S03]  /*8e80*/  PRMT R59, R59, 0x5410, RZ ;  /* 0x000054103b3b7816 */ /* 0x000fc600000000ff */
[----:B------:R-:W-:Y:S01]  /*8e90*/  @!P3 STL.S16 [R1+0x212], R17 ;  /* 0x000212110100b387 */ /* 0x000fe20000100600 */
[----:B------:R-:W-:Y:S02]  /*8ea0*/  LOP3.LUT P3, RZ, R0, 0x4000, RZ, 0xc0, !PT ;  /* 0x0000400000ff7812 */ /* 0x000fe4000786c0ff */
[----:B------:R-:W-:Y:S02]  /*8eb0*/  PRMT R44, R44, 0x5410, RZ ;  /* 0x000054102c2c7816 */ /* 0x000fe400000000ff */
[----:B------:R-:W-:Y:S02]  /*8ec0*/  PRMT R62, RZ, 0x7610, R62 ;  /* 0x00007610ff3e7816 */ /* 0x000fe4000000003e */
[----:B------:R-:W-:Y:S02]  /*8ed0*/  PRMT R63, RZ, 0x5410, RZ ;  /* 0x00005410ff3f7816 */ /* 0x000fe400000000ff */
[----:B------:R-:W-:Y:S02]  /*8ee0*/  PRMT R56, R56, 0x5410, RZ ;  /* 0x0000541038387816 */ /* 0x000fe400000000ff */
[----:B------:R-:W-:Y:S01]  /*8ef0*/  PRMT R60, RZ, 0x5410, RZ ;  /* 0x00005410ff3c7816 */ /* 0x000fe200000000ff */
[----:B------:R0:W-:Y:S01]  /*8f00*/  @!P0 STL.S16 [R1+0x228], R53 ;  /* 0x0002283501008387 */ /* 0x0001e20000100600 */
[----:B------:R-:W-:-:S02]  /*8f10*/  PRMT R68, R68, 0x5410, RZ ;  /* 0x0000541044447816 */ /* 0x000fc400000000ff */
[----:B------:R-:W-:Y:S01]  /*8f20*/  PRMT R58, RZ, 0x7610, R58 ;  /* 0x00007610ff3a7816 */ /* 0x000fe2000000003a */
[----:B------:R-:W-:Y:S04]  /*8f30*/  STL.S16 [R1+0x2a2], RZ ;  /* 0x0002a2ff01007387 */ /* 0x000fe80000100600 */
[----:B---3--:R1:W-:Y:S01]  /*8f40*/  STL [R1+0x134], R11 ;  /* 0x0001340b01007387 */ /* 0x0083e20000100800 */
[----:B------:R-:W-:Y:S02]  /*8f50*/  @!P5 PRMT R62, R11, 0x7610, R62 ;  /* 0x000076100b3ed816 */ /* 0x000fe4000000003e */
[----:B------:R-:W-:Y:S01]  /*8f60*/  @!P5 PRMT R68, R68, 0x7610, R11 ;  /* 0x000076104444d816 */ /* 0x000fe2000000000b */
[----:B0-----:R-:W3:Y:S04]  /*8f70*/  LDL.LU R53, [R1+0x700] ;  /* 0x0007000001357983 */ /* 0x001ee80000300800 */
[----:B--2---:R0:W-:Y:S01]  /*8f80*/  STL [R1+0x38], R16 ;  /* 0x0000381001007387 */ /* 0x0041e20000100800 */
[----:B------:R-:W-:-:S02]  /*8f90*/  @!P6 PRMT R59, R59, 0x5410, R16 ;  /* 0x000054103b3be816 */ /* 0x000fc40000000010 */
[----:B------:R-:W-:Y:S01]  /*8fa0*/  @!P6 PRMT R44, R44, 0x7610, R16 ;  /* 0x000076102c2ce816 */ /* 0x000fe20000000010 */
[----:B----4-:R2:W-:Y:S03]  /*8fb0*/  STL [R1+0x3c], R24 ;  /* 0x00003c1801007387 */ /* 0x0105e60000100800 */
[----:B------:R-:W-:Y:S01]  /*8fc0*/  PRMT R44, RZ, 0x7610, R44 ;  /* 0x00007610ff2c7816 */ /* 0x000fe2000000002c */
[----:B-1----:R-:W4:Y:S04]  /*8fd0*/  LDL.LU R11, [R1+0x380] ;  /* 0x00038000010b7983 */ /* 0x002f280000300800 */
[----:B0-----:R-:W3:Y:S01]  /*8fe0*/  LDL.LU R16, [R1+0x37c] ;  /* 0x00037c0001107983 */ /* 0x001ee20000300800 */
[----:B------:R-:W-:-:S02]  /*8ff0*/  @!P3 PRMT R58, R24, 0x7610, R58 ;  /* 0x00007610183ab816 */ /* 0x000fc4000000003a */
[----:B------:R-:W-:Y:S01]  /*9000*/  @!P3 PRMT R44, R24, 0x7632, R44 ;  /* 0x00007632182cb816 */ /* 0x000fe2000000002c */
[----:B------:R-:W4:Y:S04]  /*9010*/  LDL.LU R17, [R1+0x354] ;  /* 0x0003540001117983 */ /* 0x000f280000300800 */
[----:B--2---:R-:W2:Y:S01]  /*9020*/  LDL.LU R24, [R1+0x374] ;  /* 0x0003740001187983 */ /* 0x004ea20000300800 */
[----:B------:R-:W-:-:S03]  /*9030*/  @!P1 PRMT R63, R63, 0x5410, R25 ;  /* 0x000054103f3f9816 */ /* 0x000fc60000000019 */
[----:B------:R0:W-:Y:S01]  /*9040*/  STL [R1+0x130], R25 ;  /* 0x0001301901007387 */ /* 0x0001e20000100800 */
[----:B------:R-:W-:Y:S02]  /*9050*/  @!P1 PRMT R63, R25, 0x7632, R63 ;  /* 0x00007632193f9816 */ /* 0x000fe4000000003f */
[C---:B------:R-:W-:Y:S02]  /*9060*/  LOP3.LUT P1, RZ, R0.reuse, 0x2000, RZ, 0xc0, !PT ;  /* 0x0000200000ff7812 */ /* 0x040fe4000782c0ff */
[----:B------:R-:W-:Y:S02]  /*9070*/  PRMT R57, RZ, 0x5410, RZ ;  /* 0x00005410ff397816 */ /* 0x000fe400000000ff */
[----:B------:R-:W-:Y:S01]  /*9080*/  PRMT R54, RZ, 0x5410, RZ ;  /* 0x00005410ff367816 */ /* 0x000fe200000000ff */
[----:B------:R-:W-:Y:S04]  /*9090*/  STL [R1+0x46c], R28 ;  /* 0x00046c1c01007387 */ /* 0x000fe80000100800 */
[----:B0-----:R-:W2:Y:S01]  /*90a0*/  LDL.LU R25, [R1+0x388] ;  /* 0x0003880001197983 */ /* 0x001ea20000300800 */
[----:B------:R-:W-:-:S02]  /*90b0*/  LOP3.LUT P5, RZ, R0, 0x1000, RZ, 0xc0, !PT ;  /* 0x0000100000ff7812 */ /* 0x000fc400078ac0ff */
[----:B------:R-:W-:Y:S01]  /*90c0*/  PRMT R41, R41, 0x5410, RZ ;  /* 0x0000541029297816 */ /* 0x000fe200000000ff */
[----:B------:R-:W-:Y:S01]  /*90d0*/  STL [R1+0x5d0], R28 ;  /* 0x0005d01c01007387 */ /* 0x000fe20000100800 */
[----:B------:R-:W-:Y:S02]  /*90e0*/  PRMT R59, RZ, 0x7610, R59 ;  /* 0x00007610ff3b7816 */ /* 0x000fe4000000003b */
[----:B------:R-:W-:Y:S01]  /*90f0*/  PRMT R67, RZ, 0x7610, R67 ;  /* 0x00007610ff437816 */ /* 0x000fe20000000043 */
[----:B------:R-:W-:Y:S01]  /*9100*/  STL [R1+0x600], R28 ;  /* 0x0006001c01007387 */ /* 0x000fe20000100800 */
[----:B------:R-:W-:Y:S02]  /*9110*/  PRMT R55, RZ, 0x7610, R55 ;  /* 0x00007610ff377816 */ /* 0x000fe40000000037 */
[----:B------:R-:W-:Y:S01]  /*9120*/  PRMT R40, R40, 0x5410, RZ ;  /* 0x0000541028287816 */ /* 0x000fe200000000ff */
[----:B------:R-:W-:Y:S01]  /*9130*/  STL [R1+0x610], R28 ;  /* 0x0006101c01007387 */ /* 0x000fe20000100800 */
[----:B------:R-:W-:-:S02]  /*9140*/  PRMT R65, RZ, 0x7610, R65 ;  /* 0x00007610ff417816 */ /* 0x000fc40000000041 */
[----:B------:R-:W-:Y:S01]  /*9150*/  PRMT R52, RZ, 0x7610, R52 ;  /* 0x00007610ff347816 */ /* 0x000fe20000000034 */
        /* <DEDUP_REMOVED lines=19> */
[----:B------:R-:W-:Y:S04]  /*9290*/  STL.64 [R1+0x460], R46 ;  /* 0x0004602e01007387 */ /* 0x000fe80000100a00 */
[----:B------:R-:W-:Y:S04]  /*92a0*/  STL [R1+0x43c], R14 ;  /* 0x00043c0e01007387 */ /* 0x000fe80000100800 */
        /* <DEDUP_REMOVED lines=28> */
[----:B------:R-:W2:Y:S01]  /*9470*/  LDL.LU R29, [R1+0x6c8] ;  /* 0x0006c800011d7983 */ /* 0x000ea20000300800 */
[----:B---3--:R-:W-:-:S03]  /*9480*/  @!P1 PRMT R56, R56, 0x5410, R16 ;  /* 0x0000541038389816 */ /* 0x008fc60000000010 */
[----:B------:R0:W-:Y:S01]  /*9490*/  STL [R1+0x40], R16 ;  /* 0x0000401001007387 */ /* 0x0001e20000100800 */
[----:B------:R-:W-:-:S04]  /*94a0*/  @!P1 PRMT R41, R41, 0x7610, R16 ;  /* 0x0000761029299816 */ /* 0x000fc80000000010 */
[----:B------:R-:W-:Y:S01]  /*94b0*/  PRMT R41, RZ, 0x7610, R41 ;  /* 0x00007610ff297816 */ /* 0x000fe20000000029 */
[----:B0-----:R-:W3:Y:S01]  /*94c0*/  LDL.LU R16, [R1+0x368] ;  /* 0x0003680001107983 */ /* 0x001ee20000300800 */
[C---:B----4-:R-:W-:Y:S02]  /*94d0*/  @!P3 PRMT R59, R11.reuse, 0x7610, R59 ;  /* 0x000076100b3bb816 */ /* 0x050fe4000000003b */
[----:B------:R-:W-:Y:S01]  /*94e0*/  @!P3 PRMT R67, R11, 0x7632, R67 ;  /* 0x000076320b43b816 */ /* 0x000fe20000000043 */
[----:B------:R0:W-:Y:S01]  /*94f0*/  STL [R1+0x13c], R11 ;  /* 0x00013c0b01007387 */ /* 0x0001e20000100800 */
[C---:B--2---:R-:W-:Y:S02]  /*9500*/  @!P5 PRMT R55, R24.reuse, 0x7610, R55 ;  /* 0x000076101837d816 */ /* 0x044fe40000000037 */
[----:B------:R-:W-:Y:S01]  /*9510*/  @!P5 PRMT R41, R24, 0x7632, R41 ;  /* 0x000076321829d816 */ /* 0x000fe20000000029 */
[----:B------:R1:W-:Y:S04]  /*9520*/  STL [R1+0x44], R24 ;  /* 0x0000441801007387 */ /* 0x0003e80000100800 */
[----:B0-----:R-:W2:Y:S04]  /*9530*/  LDL.LU R11, [R1+0x370] ;  /* 0x00037000010b7983 */ /* 0x001ea80000300800 */
[----:B-1----:R-:W4:Y:S01]  /*9540*/  LDL.LU R24, [R1+0x35c] ;  /* 0x00035c0001187983 */ /* 0x002f220000300800 */
[----:B------:R-:W-:-:S04]  /*9550*/  @!P6 PRMT R60, R60, 0x5410, R25 ;  /* 0x000054103c3ce816 */ /* 0x000fc80000000019 */
[----:B------:R-:W-:Y:S02]  /*9560*/  @!P6 PRMT R60, R25, 0x7632, R60 ;  /* 0x00007632193ce816 */ /* 0x000fe4000000003c */
[C---:B------:R-:W-:Y:S02]  /*9570*/  LOP3.LUT P6, RZ, R0.reuse, 0x800, RZ, 0xc0, !PT ;  /* 0x0000080000ff7812 */ /* 0x040fe400078cc0ff */
[----:B------:R-:W-:Y:S01]  /*9580*/  LOP3.LUT P3, RZ, R0, 0x400, RZ, 0xc0, !PT ;  /* 0x0000040000ff7812 */ /* 0x000fe2000786c0ff */
[----:B------:R0:W-:Y:S01]  /*9590*/  STL [R1+0x138], R25 ;  /* 0x0001381901007387 */ /* 0x0001e20000100800 */
[----:B------:R-:W-:-:S03]  /*95a0*/  PRMT R56, RZ, 0x7610, R56 ;  /* 0x00007610ff387816 */ /* 0x000fc60000000038 */
[----:B0-----:R-:W4:Y:S06]  /*95b0*/  LDL.LU R25, [R1+0x378] ;  /* 0x0003780001197983 */ /* 0x001f2c0000300800 */
[----:B---3--:R-:W-:-:S04]  /*95c0*/  @!P6 PRMT R40, R40, 0x7610, R16 ;  /* 0x000076102828e816 */ /* 0x008fc80000000010 */
[----:B------:R-:W-:Y:S02]  /*95d0*/  PRMT R40, RZ, 0x7610, R40 ;  /* 0x00007610ff287816 */ /* 0x000fe40000000028 */
[C---:B--2---:R-:W-:Y:S01]  /*95e0*/  @!P5 PRMT R56, R11.reuse, 0x7610, R56 ;  /* 0x000076100b38d816 */ /* 0x044fe20000000038 */
[----:B------:R0:W-:Y:S01]  /*95f0*/  STL [R1+0x144], R11 ;  /* 0x0001440b01007387 */ /* 0x0001e20000100800 */
[----:B------:R-:W-:Y:S02]  /*9600*/  @!P5 PRMT R65, R11, 0x7632, R65 ;  /* 0x000076320b41d816 */ /* 0x000fe40000000041 */
[C---:B----4-:R-:W-:Y:S01]  /*9610*/  @!P3 PRMT R52, R24.reuse, 0x7610, R52 ;  /* 0x000076101834b816 */ /* 0x050fe20000000034 */
[----:B------:R1:W-:Y:S01]  /*9620*/  STL [R1+0x4c], R24 ;  /* 0x00004c1801007387 */ /* 0x0003e20000100800 */
[----:B------:R-:W-:-:S03]  /*9630*/  @!P3 PRMT R40, R24, 0x7632, R40 ;  /* 0x000076321828b816 */ /* 0x000fc60000000028 */
[----:B0-----:R-:W2:Y:S04]  /*9640*/  LDL.LU R11, [R1+0x358] ;  /* 0x00035800010b7983 */ /* 0x001ea80000300800 */
[----:B-1----:R-:W3:Y:S01]  /*9650*/  LDL.S16 R24, [R1+0x2a2] ;  /* 0x0002a20001187983 */ /* 0x002ee20000100600 */
[----:B------:R-:W-:-:S04]  /*9660*/  PRMT R53, R53, 0x5410, RZ ;  /* 0x0000541035357816 */ /* 0x000fc800000000ff */
[----:B------:R-:W-:Y:S02]  /*9670*/  @!P6 PRMT R53, R53, 0x5410, R16 ;  /* 0x000054103535e816 */ /* 0x000fe40000000010 */
[----:B------:R-:W-:Y:S02]  /*9680*/  @!P1 PRMT R57, R57, 0x5410, R25 ;  /* 0x0000541039399816 */ /* 0x000fe40000000019 */
[----:B------:R-:W-:Y:S01]  /*9690*/  PRMT R53, RZ, 0x7610, R53 ;  /* 0x00007610ff357816 */ /* 0x000fe20000000035 */
[----:B------:R0:W-:Y:S01]  /*96a0*/  STL [R1+0x140], R25 ;  /* 0x0001401901007387 */ /* 0x0001e20000100800 */
[----:B------:R-:W-:-:S03]  /*96b0*/  @!P1 PRMT R57, R25, 0x7632, R57 ;  /* 0x0000763219399816 */ /* 0x000fc60000000039 */
[----:B0-----:R-:W4:Y:S01]  /*96c0*/  LDL.LU R25, [R1+0x360] ;  /* 0x0003600001197983 */ /* 0x001f220000300800 */
[----:B--2---:R-:W-:-:S03]  /*96d0*/  @!P3 PRMT R53, R11, 0x7610, R53 ;  /* 0x000076100b35b816 */ /* 0x004fc60000000035 */
[----:B------:R0:W-:Y:S01]  /*96e0*/  STL [R1+0x14c], R11 ;  /* 0x00014c0b01007387 */ /* 0x0001e20000100800 */
[----:B---3--:R-:W-:-:S03]  /*96f0*/  @!P3 PRMT R24, R11, 0x7632, R24 ;  /* 0x000076320b18b816 */ /* 0x008fc60000000018 */
[----:B0-----:R-:W2:Y:S04]  /*9700*/  LDL.LU R11, [R1+0x6c4] ;  /* 0x0006c400010b7983 */ /* 0x001ea80000300800 */
[----:B------:R0:W-:Y:S04]  /*9710*/  STL [R1+0x48], R16 ;  /* 0x0000481001007387 */ /* 0x0001e80000100800 */
[----:B------:R1:W-:Y:S04]  /*9720*/  @!P3 STL.S16 [R1+0x2a2], R24 ;  /* 0x0002a2180100b387 */ /* 0x0003e80000100600 */
[----:B------:R-:W-:Y:S01]  /*9730*/  STL.S16 [R1+0x306], RZ ;  /* 0x000306ff01007387 */ /* 0x000fe20000100600 */
[----:B----4-:R-:W-:-:S03]  /*9740*/  @!P6 PRMT R54, R54, 0x5410, R25 ;  /* 0x000054103636e816 */ /* 0x010fc60000000019 */
[----:B------:R3:W-:Y:S01]  /*9750*/  STL [R1+0x148], R25 ;  /* 0x0001481901007387 */ /* 0x0007e20000100800 */
[----:B------:R-:W-:-:S03]  /*9760*/  @!P6 PRMT R54, R25, 0x7632, R54 ;  /* 0x000076321936e816 */ /* 0x000fc60000000036 */
[----:B0-----:R-:W4:Y:S04]  /*9770*/  LDL.LU R16, [R1+0x350] ;  /* 0x0003500001107983 */ /* 0x001f280000300800 */
[----:B-1----:R-:W4:Y:S04]  /*9780*/  LDL.LU R24, [R1+0x34c] ;  /* 0x00034c0001187983 */ /* 0x002f280000300800 */
[----:B---3--:R-:W3:Y:S01]  /*9790*/  LDL.LU R25, [R1+0x348] ;  /* 0x0003480001197983 */ /* 0x008ee20000300800 */
[----:B--2---:R-:W-:-:S04]  /*97a0*/  PRMT R11, RZ, 0x7610, R11 ;  /* 0x00007610ff0b7816 */ /* 0x004fc8000000000b */
[----:B------:R-:W-:Y:S01]  /*97b0*/  PRMT R28, R11, 0x7610, R28 ;  /* 0x000076100b1c7816 */ /* 0x000fe2000000001c */
[----:B------:R0:W-:Y:S04]  /*97c0*/  STL.S16 [R1+0x304], R11 ;  /* 0x0003040b01007387 */ /* 0x0001e80000100600 */
[----:B0-----:R-:W2:Y:S01]  /*97d0*/  LDL.S16 R11, [R1+0x306] ;  /* 0x00030600010b7983 */ /* 0x001ea20000100600 */
[----:B------:R-:W-:-:S03]  /*97e0*/  LOP3.LUT P1, RZ, R0, 0x200, RZ, 0xc0, !PT ;  /* 0x0000020000ff7812 */ /* 0x000fc6000782c0ff */
[----:B------:R-:W-:Y:S10]  /*97f0*/  STL [R1+0x50], R17 ;  /* 0x0000501101007387 */ /* 0x000ff40000100800 */
[----:B------:R-:W-:-:S05]  /*9800*/  @!P1 PRMT R28, R17, 0x7610, R28 ;  /* 0x00007610111c9816 */ /* 0x000fca000000001c */
[----:B------:R0:W-:Y:S04]  /*9810*/  @!P1 STL.S16 [R1+0x304], R28 ;  /* 0x0003041c01009387 */ /* 0x0001e80000100600 */
[----:B------:R-:W-:Y:S04]  /*9820*/  STL.S16 [R1+0x31c], RZ ;  /* 0x00031cff01007387 */ /* 0x000fe80000100600 */
[----:B0-----:R-:W3:Y:S01]  /*9830*/  LDL.LU R28, [R1+0x6c0] ;  /* 0x0006c000011c7983 */ /* 0x001ee20000300800 */
[----:B--2---:R-:W-:-:S03]  /*9840*/  @!P1 PRMT R11, R17, 0x7632, R11 ;  /* 0x00007632110b9816 */ /* 0x004fc6000000000b */
[----:B------:R-:W2:Y:S01]  /*9850*/  LDL.LU.S16 R17, [R1+0x31c] ;  /* 0x00031c0001117983 */ /* 0x000ea20000300600 */
[----:B------:R-:W-:-:S03]  /*9860*/  PRMT R29, RZ, 0x7610, R29 ;  /* 0x00007610ff1d7816 */ /* 0x000fc6000000001d */
[----:B----4-:R-:W-:Y:S04]  /*9870*/  STL [R1+0x150], R16 ;  /* 0x0001501001007387 */ /* 0x010fe80000100800 */
[----:B------:R0:W-:Y:S01]  /*9880*/  STL.S16 [R1+0x354], R29 ;  /* 0x0003541d01007387 */ /* 0x0001e20000100600 */
[----:B---3--:R-:W-:-:S03]  /*9890*/  PRMT R28, R29, 0x7610, R28 ;  /* 0x000076101d1c7816 */ /* 0x008fc6000000001c */
[----:B------:R-:W-:Y:S01]  /*98a0*/  STL.S16 [R1+0x350], RZ ;  /* 0x000350ff01007387 */ /* 0x000fe20000100600 */
[----:B------:R-:W-:-:S03]  /*98b0*/  @!P1 PRMT R28, R16, 0x7632, R28 ;  /* 0x00007632101c9816 */ /* 0x000fc6000000001c */
[----:B0-----:R-:W3:Y:S04]  /*98c0*/  LDL.LU R29, [R1+0x6bc] ;  /* 0x0006bc00011d7983 */ /* 0x001ee80000300800 */
[----:B------:R0:W-:Y:S04]  /*98d0*/  @!P1 STL.S16 [R1+0x354], R28 ;  /* 0x0003541c01009387 */ /* 0x0001e80000100600 */
[----:B0-----:R-:W4:Y:S01]  /*98e0*/  LDL.LU R28, [R1+0x6b8] ;  /* 0x0006b800011c7983 */ /* 0x001f220000300800 */
[----:B--2---:R-:W-:-:S03]  /*98f0*/  @!P1 PRMT R17, R16, 0x7610, R17 ;  /* 0x0000761010119816 */ /* 0x004fc60000000011 */
[----:B------:R-:W2:Y:S01]  /*9900*/  LDL.LU R16, [R1+0x6b4] ;  /* 0x0006b40001107983 */ /* 0x000ea20000300800 */
[----:B------:R-:W-:Y:S02]  /*9910*/  LOP3.LUT P5, RZ, R0, 0x100, RZ, 0xc0, !PT ;  /* 0x0000010000ff7812 */ /* 0x000fe400078ac0ff */
[----:B--2---:R-:W-:-:S04]  /*9920*/  PRMT R16, RZ, 0x7610, R16 ;  /* 0x00007610ff107816 */ /* 0x004fc80000000010 */
[----:B----4-:R-:W-:Y:S01]  /*9930*/  PRMT R28, R16, 0x7610, R28 ;  /* 0x00007610101c7816 */ /* 0x010fe2000000001c */
[----:B------:R0:W-:Y:S04]  /*9940*/  STL.S16 [R1+0x31e], R16 ;  /* 0x00031e1001007387 */ /* 0x0001e80000100600 */
[----:B0-----:R-:W2:Y:S02]  /*9950*/  LDL.LU.S16 R16, [R1+0x350] ;  /* 0x0003500001107983 */ /* 0x001ea40000300600 */
[----:B--2---:R-:W-:-:S05]  /*9960*/  @!P5 PRMT R16, R25, 0x7632, R16 ;  /* 0x000076321910d816 */ /* 0x004fca0000000010 */
[----:B------:R0:W-:Y:S04]  /*9970*/  @!P5 STL.S16 [R1+0x350], R16 ;  /* 0x000350100100d387 */ /* 0x0001e80000100600 */
[----:B0-----:R-:W2:Y:S04]  /*9980*/  LDL.LU R16, [R1+0x6ac] ;  /* 0x0006ac0001107983 */ /* 0x001ea80000300800 */
[----:B------:R-:W-:Y:S01]  /*9990*/  STL.S16 [R1+0x352], RZ ;  /* 0x000352ff01007387 */ /* 0x000fe20000100600 */
[----:B--2---:R-:W-:-:S04]  /*99a0*/  PRMT R16, RZ, 0x7610, R16 ;  /* 0x00007610ff107816 */ /* 0x004fc80000000010 */
[----:B---3--:R-:W-:Y:S01]  /*99b0*/  PRMT R29, R16, 0x7610, R29 ;  /* 0x00007610101d7816 */ /* 0x008fe2000000001d */
[----:B------:R0:W-:Y:S04]  /*99c0*/  STL.S16 [R1+0x348], R16 ;  /* 0x0003481001007387 */ /* 0x0001e80000100600 */
[----:B0-----:R-:W2:Y:S01]  /*99d0*/  LDL.S16 R16, [R1+0x352] ;  /* 0x0003520001107983 */ /* 0x001ea20000100600 */
[----:B------:R-:W-:Y:S02]  /*99e0*/  @!P5 PRMT R28, R25, 0x7610, R28 ;  /* 0x00007610191cd816 */ /* 0x000fe4000000001c */
[C---:B------:R-:W-:Y:S01]  /*99f0*/  @!P5 PRMT R29, R24.reuse, 0x7610, R29 ;  /* 0x00007610181dd816 */ /* 0x040fe2000000001d */
[----:B------:R-:W-:Y:S04]  /*9a00*/  STL [R1+0x154], R24 ;  /* 0x0001541801007387 */ /* 0x000fe80000100800 */
[----:B------:R0:W-:Y:S04]  /*9a10*/  @!P5 STL.S16 [R1+0x31e], R28 ;  /* 0x00031e1c0100d387 */ /* 0x0001e80000100600 */
[----:B0-----:R-:W3:Y:S01]  /*9a20*/  LDL.LU R28, [R1+0x6b0] ;  /* 0x0006b000011c7983 */ /* 0x001ee20000300800 */
[----:B--2---:R-:W-:-:S03]  /*9a30*/  @!P5 PRMT R16, R24, 0x7632, R16 ;  /* 0x000076321810d816 */ /* 0x004fc60000000010 */
[----:B------:R-:W2:Y:S04]  /*9a40*/  LDL.LU R24, [R1+0x6a4] ;  /* 0x0006a40001187983 */ /* 0x000ea80000300800 */
[----:B------:R0:W-:Y:S04]  /*9a50*/  @!P1 STL.S16 [R1+0x306], R11 ;  /* 0x0003060b01009387 */ /* 0x0001e80000100600 */
[----:B------:R-:W-:Y:S04]  /*9a60*/  STL.S16 [R1+0x34c], RZ ;  /* 0x00034cff01007387 */ /* 0x000fe80000100600 */
[----:B0-----:R-:W4:Y:S01]  /*9a70*/  LDL.LU R11, [R1+0x344] ;  /* 0x00034400010b7983 */ /* 0x001f220000300800 */
[----:B--2---:R-:W-:-:S04]  /*9a80*/  PRMT R24, RZ, 0x7610, R24 ;  /* 0x00007610ff187816 */ /* 0x004fc80000000018 */
[----:B---3--:R-:W-:Y:S01]  /*9a90*/  PRMT R28, R24, 0x7610, R28 ;  /* 0x00007610181c7816 */ /* 0x008fe2000000001c */
[----:B------:R0:W-:Y:S04]  /*9aa0*/  STL.S16 [R1+0x34a], R24 ;  /* 0x00034a1801007387 */ /* 0x0001e80000100600 */
[----:B0-----:R-:W2:Y:S01]  /*9ab0*/  LDL.LU.S16 R24, [R1+0x34c] ;  /* 0x00034c0001187983 */ /* 0x001ea20000300600 */
[----:B------:R-:W-:-:S13]  /*9ac0*/  LOP3.LUT P6, RZ, R0, 0x80, RZ, 0xc0, !PT ;  /* 0x0000008000ff7812 */ /* 0x000fda00078cc0ff */
[----:B----4-:R-:W-:-:S05]  /*9ad0*/  @!P6 PRMT R28, R11, 0x7610, R28 ;  /* 0x000076100b1ce816 */ /* 0x010fca000000001c */
[----:B------:R0:W-:Y:S04]  /*9ae0*/  @!P6 STL.S16 [R1+0x34a], R28 ;  /* 0x00034a1c0100e387 */ /* 0x0001e80000100600 */
[----:B0-----:R-:W3:Y:S01]  /*9af0*/  LDL.LU R28, [R1+0x6a0] ;  /* 0x0006a000011c7983 */ /* 0x001ee20000300800 */
[----:B--2---:R-:W-:-:S05]  /*9b00*/  @!P6 PRMT R24, R11, 0x7632, R24 ;  /* 0x000076320b18e816 */ /* 0x004fca0000000018 */
[----:B------:R0:W-:Y:S04]  /*9b10*/  @!P6 STL.S16 [R1+0x34c], R24 ;  /* 0x00034c180100e387 */ /* 0x0001e80000100600 */
[----:B0-----:R-:W2:Y:S04]  /*9b20*/  LDL.LU R24, [R1+0x69c] ;  /* 0x00069c0001187983 */ /* 0x001ea80000300800 */
[----:B------:R0:W-:Y:S04]  /*9b30*/  @!P1 STL.S16 [R1+0x31c], R17 ;  /* 0x00031c1101009387 */ /* 0x0001e80000100600 */
[----:B------:R-:W-:Y:S04]  /*9b40*/  STL.S16 [R1+0x346], RZ ;  /* 0x000346ff01007387 */ /* 0x000fe80000100600 */
[----:B0-----:R-:W4:Y:S01]  /*9b50*/  LDL.LU R17, [R1+0x340] ;  /* 0x0003400001117983 */ /* 0x001f220000300800 */
[----:B--2---:R-:W-:-:S04]  /*9b60*/  PRMT R24, RZ, 0x7610, R24 ;  /* 0x00007610ff187816 */ /* 0x004fc80000000018 */
[----:B---3--:R-:W-:Y:S01]  /*9b70*/  PRMT R28, R24, 0x7610, R28 ;  /* 0x00007610181c7816 */ /* 0x008fe2000000001c */
[----:B------:R0:W-:Y:S04]  /*9b80*/  STL.S16 [R1+0x344], R24 ;  /* 0x0003441801007387 */ /* 0x0001e80000100600 */
[----:B0-----:R-:W2:Y:S01]  /*9b90*/  LDL.S16 R24, [R1+0x346] ;  /* 0x0003460001187983 */ /* 0x001ea20000100600 */
[----:B----4-:R-:W-:-:S05]  /*9ba0*/  @!P6 PRMT R28, R17, 0x7610, R28 ;  /* 0x00007610111ce816 */ /* 0x010fca000000001c */
[----:B------:R0:W-:Y:S04]  /*9bb0*/  @!P6 STL.S16 [R1+0x344], R28 ;  /* 0x0003441c0100e387 */ /* 0x0001e80000100600 */
[----:B0-----:R-:W3:Y:S01]  /*9bc0*/  LDL.LU R28, [R1+0x698] ;  /* 0x00069800011c7983 */ /* 0x001ee20000300800 */
[----:B--2---:R-:W-:-:S05]  /*9bd0*/  @!P6 PRMT R24, R17, 0x7632, R24 ;  /* 0x000076321118e816 */ /* 0x004fca0000000018 */
[----:B------:R0:W-:Y:S04]  /*9be0*/  @!P6 STL.S16 [R1+0x346], R24 ;  /* 0x000346180100e387 */ /* 0x0001e80000100600 */
[----:B0-----:R-:W2:Y:S04]  /*9bf0*/  LDL.LU R24, [R1+0x694] ;  /* 0x0006940001187983 */ /* 0x001ea80000300800 */
[----:B------:R0:W-:Y:S04]  /*9c00*/  STL [R1+0x54], R25 ;  /* 0x0000541901007387 */ /* 0x0001e80000100800 */
[----:B------:R-:W-:Y:S04]  /*9c10*/  STL.S16 [R1+0x342], RZ ;  /* 0x000342ff01007387 */ /* 0x000fe80000100600 */
[----:B0-----:R-:W4:Y:S01]  /*9c20*/  LDL.LU R25, [R1+0x33c] ;  /* 0x00033c0001197983 */ /* 0x001f220000300800 */
[----:B--2---:R-:W-:-:S04]  /*9c30*/  PRMT R24, RZ, 0x7610, R24 ;  /* 0x00007610ff187816 */ /* 0x004fc80000000018 */
[----:B---3--:R-:W-:Y:S01]  /*9c40*/  PRMT R28, R24, 0x7610, R28 ;  /* 0x00007610181c7816 */ /* 0x008fe2000000001c */
[----:B------:R0:W-:Y:S04]  /*9c50*/  STL.S16 [R1+0x340], R24 ;  /* 0x0003401801007387 */ /* 0x0001e80000100600 */
[----:B0-----:R-:W2:Y:S01]  /*9c60*/  LDL.S16 R24, [R1+0x342] ;  /* 0x0003420001187983 */ /* 0x001ea20000100600 */
        /* <DEDUP_REMOVED lines=8> */
[----:B0-----:R-:W4:Y:S04]  /*9cf0*/  LDL.LU R16, [R1+0x338] ;  /* 0x0003380001107983 */ /* 0x001f280000300800 */
[----:B------:R-:W-:Y:S01]  /*9d00*/  STL.S16 [R1+0x33e], RZ ;  /* 0x00033eff01007387 */ /* 0x000fe20000100600 */
[----:B--2---:R-:W-:-:S04]  /*9d10*/  PRMT R24, RZ, 0x7610, R24 ;  /* 0x00007610ff187816 */ /* 0x004fc80000000018 */
[----:B---3--:R-:W-:Y:S01]  /*9d20*/  PRMT R28, R24, 0x7610, R28 ;  /* 0x00007610181c7816 */ /* 0x008fe2000000001c */
[----:B------:R0:W-:Y:S04]  /*9d30*/  STL.S16 [R1+0x33c], R24 ;  /* 0x00033c1801007387 */ /* 0x0001e80000100600 */
[----:B0-----:R-:W2:Y:S01]  /*9d40*/  LDL.S16 R24, [R1+0x33e] ;  /* 0x00033e0001187983 */ /* 0x001ea20000100600 */
[----:B----4-:R-:W-:-:S03]  /*9d50*/  @!P3 PRMT R28, R16, 0x7610, R28 ;  /* 0x00007610101cb816 */ /* 0x010fc6000000001c */
[----:B------:R0:W-:Y:S04]  /*9d60*/  @!P5 STL.S16 [R1+0x348], R29 ;  /* 0x0003481d0100d387 */ /* 0x0001e80000100600 */
[----:B------:R1:W-:Y:S04]  /*9d70*/  @!P3 STL.S16 [R1+0x33c], R28 ;  /* 0x00033c1c0100b387 */ /* 0x0003e80000100600 */
[----:B0-----:R-:W3:Y:S04]  /*9d80*/  LDL.LU R29, [R1+0x6a8] ;  /* 0x0006a800011d7983 */ /* 0x001ee80000300800 */
[----:B-1----:R-:W4:Y:S04]  /*9d90*/  LDL.LU R28, [R1+0x688] ;  /* 0x00068800011c7983 */ /* 0x002f280000300800 */
[----:B------:R0:W-:Y:S04]  /*9da0*/  STL [R1+0x58], R11 ;  /* 0x0000580b01007387 */ /* 0x0001e80000100800 */
[----:B------:R1:W-:Y:S04]  /*9db0*/  STL [R1+0x15c], R16 ;  /* 0x00015c1001007387 */ /* 0x0003e80000100800 */
[----:B------:R-:W-:Y:S04]  /*9dc0*/  STL.S16 [R1+0x338], RZ ;  /* 0x000338ff01007387 */ /* 0x000fe80000100600 */
[----:B0-----:R-:W4:Y:S01]  /*9dd0*/  LDL.LU R11, [R1+0x334] ;  /* 0x00033400010b7983 */ /* 0x001f220000300800 */
[----:B--2---:R-:W-:-:S03]  /*9de0*/  @!P3 PRMT R24, R16, 0x7632, R24 ;  /* 0x000076321018b816 */ /* 0x004fc60000000018 */
[----:B-1----:R-:W2:Y:S01]  /*9df0*/  LDL.LU.S16 R16, [R1+0x338] ;  /* 0x0003380001107983 */ /* 0x002ea20000300600 */
[----:B------:R-:W-:Y:S02]  /*9e00*/  LOP3.LUT P1, RZ, R0, 0x20, RZ, 0xc0, !PT ;  /* 0x0000002000ff7812 */ /* 0x000fe4000782c0ff */
[----:B---3--:R-:W-:-:S04]  /*9e10*/  PRMT R29, RZ, 0x7610, R29 ;  /* 0x00007610ff1d7816 */ /* 0x008fc8000000001d */
[----:B----4-:R-:W-:Y:S01]  /*9e20*/  PRMT R28, R29, 0x7610, R28 ;  /* 0x000076101d1c7816 */ /* 0x010fe2000000001c */
[----:B------:R0:W-:Y:S04]  /*9e30*/  STL.S16 [R1+0x33a], R29 ;  /* 0x00033a1d01007387 */ /* 0x0001e80000100600 */
[----:B------:R1:W-:Y:S04]  /*9e40*/  STL [R1+0x158], R17 ;  /* 0x0001581101007387 */ /* 0x0003e80000100800 */
[----:B------:R-:W-:Y:S04]  /*9e50*/  STL.S16 [R1+0x336], RZ ;  /* 0x000336ff01007387 */ /* 0x000fe80000100600 */
[----:B0-----:R-:W3:Y:S01]  /*9e60*/  LDL.LU R29, [R1+0x684] ;  /* 0x00068400011d7983 */ /* 0x001ee20000300800 */
[----:B------:R-:W-:-:S03]  /*9e70*/  @!P1 PRMT R28, R11, 0x7632, R28 ;  /* 0x000076320b1c9816 */ /* 0x000fc6000000001c */
[----:B------:R-:W-:Y:S04]  /*9e80*/  STL [R1+0x60], R11 ;  /* 0x0000600b01007387 */ /* 0x000fe80000100800 */
[----:B------:R0:W-:Y:S04]  /*9e90*/  @!P1 STL.S16 [R1+0x33a], R28 ;  /* 0x00033a1c01009387 */ /* 0x0001e80000100600 */
[----:B-1----:R-:W4:Y:S04]  /*9ea0*/  LDL.LU R17, [R1+0x330] ;  /* 0x0003300001117983 */ /* 0x002f280000300800 */
[----:B0-----:R-:W3:Y:S01]  /*9eb0*/  LDL.LU R28, [R1+0x680] ;  /* 0x00068000011c7983 */ /* 0x001ee20000300800 */
[----:B--2---:R-:W-:-:S03]  /*9ec0*/  @!P1 PRMT R16, R11, 0x7610, R16 ;  /* 0x000076100b109816 */ /* 0x004fc60000000010 */
[----:B------:R-:W2:Y:S02]  /*9ed0*/  LDL.LU R11, [R1+0x67c] ;  /* 0x00067c00010b7983 */ /* 0x000ea40000300800 */
[----:B--2---:R-:W-:-:S04]  /*9ee0*/  PRMT R11, RZ, 0x7610, R11 ;  /* 0x00007610ff0b7816 */ /* 0x004fc8000000000b */
[----:B---3--:R-:W-:Y:S01]  /*9ef0*/  PRMT R28, R11, 0x7610, R28 ;  /* 0x000076100b1c7816 */ /* 0x008fe2000000001c */
[----:B------:R0:W-:Y:S04]  /*9f00*/  STL.S16 [R1+0x334], R11 ;  /* 0x0003340b01007387 */ /* 0x0001e80000100600 */
[----:B0-----:R-:W2:Y:S01]  /*9f10*/  LDL.S16 R11, [R1+0x336] ;  /* 0x00033600010b7983 */ /* 0x001ea20000100600 */
[----:B----4-:R-:W-:-:S03]  /*9f20*/  @!P1 PRMT R28, R17, 0x7610, R28 ;  /* 0x00007610111c9816 */ /* 0x010fc6000000001c */
[----:B------:R0:W-:Y:S01]  /*9f30*/  STL [R1+0x160], R17 ;  /* 0x0001601101007387 */ /* 0x0001e20000100800 */
[----:B--2---:R-:W-:-:S03]  /*9f40*/  @!P1 PRMT R11, R17, 0x7632, R11 ;  /* 0x00007632110b9816 */ /* 0x004fc6000000000b */
[----:B0-----:R-:W2:Y:S04]  /*9f50*/  LDL.LU R17, [R1+0x674] ;  /* 0x0006740001117983 */ /* 0x001ea80000300800 */
[----:B------:R0:W-:Y:S04]  /*9f60*/  STL [R1+0x5c], R25 ;  /* 0x00005c1901007387 */ /* 0x0001e80000100800 */
[----:B------:R-:W-:Y:S04]  /*9f70*/  STL.S16 [R1+0x332], RZ ;  /* 0x000332ff01007387 */ /* 0x000fe80000100600 */
[----:B0-----:R-:W3:Y:S01]  /*9f80*/  LDL.LU R25, [R1+0x32c] ;  /* 0x00032c0001197983 */ /* 0x001ee20000300800 */
[----:B--2---:R-:W-:-:S04]  /*9f90*/  PRMT R17, RZ, 0x7610, R17 ;  /* 0x00007610ff117816 */ /* 0x004fc80000000011 */
[----:B------:R-:W-:Y:S01]  /*9fa0*/  PRMT R29, R17, 0x7610, R29 ;  /* 0x00007610111d7816 */ /* 0x000fe2000000001d */
[----:B------:R0:W-:Y:S04]  /*9fb0*/  STL.S16 [R1+0x330], R17 ;  /* 0x0003301101007387 */ /* 0x0001e80000100600 */
[----:B0-----:R-:W2:Y:S01]  /*9fc0*/  LDL.S16 R17, [R1+0x332] ;  /* 0x0003320001117983 */ /* 0x001ea20000100600 */
[----:B------:R-:W-:-:S03]  /*9fd0*/  LOP3.LUT P5, RZ, R0, 0x10, RZ, 0xc0, !PT ;  /* 0x0000001000ff7812 */ /* 0x000fc600078ac0ff */
[----:B---3--:R-:W-:Y:S04]  /*9fe0*/  STL [R1+0x64], R25 ;  /* 0x0000641901007387 */ /* 0x008fe80000100800 */
[----:B------:R0:W-:Y:S06]  /*9ff0*/  @!P1 STL.S16 [R1+0x334], R28 ;  /* 0x0003341c01009387 */ /* 0x0001ec0000100600 */
[C---:B------:R-:W-:Y:S01]  /*a000*/  @!P5 PRMT R29, R25.reuse, 0x7610, R29 ;  /* 0x00007610191dd816 */ /* 0x040fe2000000001d */
        /* <DEDUP_REMOVED lines=22> */
[----:B0-----:R-:W4:Y:S01]  /*a170*/  LDL.S16 R25, [R1+0x32a] ;  /* 0x00032a0001197983 */ /* 0x001f220000100600 */
[----:B------:R-:W-:-:S03]  /*a180*/  LOP3.LUT P6, RZ, R0, 0x8, RZ, 0xc0, !PT ;  /* 0x0000000800ff7812 */ /* 0x000fc600078cc0ff */
[----:B------:R0:W-:Y:S04]  /*a190*/  @!P5 STL.S16 [R1+0x330], R29 ;  /* 0x0003301d0100d387 */ /* 0x0001e80000100600 */
[----:B0-----:R-:W2:Y:S06]  /*a1a0*/  LDL.LU R29, [R1+0x670] ;  /* 0x00067000011d7983 */ /* 0x001eac0000300800 */
[----:B----4-:R-:W-:-:S05]  /*a1b0*/  @!P6 PRMT R25, R16, 0x7632, R25 ;  /* 0x000076321019e816 */ /* 0x010fca0000000019 */
[----:B------:R0:W-:Y:S04]  /*a1c0*/  @!P6 STL.S16 [R1+0x32a], R25 ;  /* 0x00032a190100e387 */ /* 0x0001e80000100600 */
[----:B0-----:R-:W3:Y:S04]  /*a1d0*/  LDL.LU R25, [R1+0x65c] ;  /* 0x00065c0001197983 */ /* 0x001ee80000300800 */
[----:B------:R0:W-:Y:S04]  /*a1e0*/  @!P1 STL.S16 [R1+0x336], R11 ;  /* 0x0003360b01009387 */ /* 0x0001e80000100600 */
[----:B------:R-:W-:Y:S04]  /*a1f0*/  STL.S16 [R1+0x326], RZ ;  /* 0x000326ff01007387 */ /* 0x000fe80000100600 */
[----:B0-----:R-:W4:Y:S01]  /*a200*/  LDL.LU R11, [R1+0x320] ;  /* 0x00032000010b7983 */ /* 0x001f220000300800 */
[----:B---3--:R-:W-:-:S04]  /*a210*/  PRMT R25, RZ, 0x7610, R25 ;  /* 0x00007610ff197816 */ /* 0x008fc80000000019 */
[----:B--2---:R-:W-:Y:S01]  /*a220*/  PRMT R29, R25, 0x7610, R29 ;  /* 0x00007610191d7816 */ /* 0x004fe2000000001d */
[----:B------:R0:W-:Y:S04]  /*a230*/  STL.S16 [R1+0x324], R25 ;  /* 0x0003241901007387 */ /* 0x0001e80000100600 */
[----:B0-----:R-:W2:Y:S01]  /*a240*/  LDL.S16 R25, [R1+0x326] ;  /* 0x0003260001197983 */ /* 0x001ea20000100600 */
[----:B------:R-:W-:Y:S02]  /*a250*/  @!P6 PRMT R28, R16, 0x7610, R28 ;  /* 0x00007610101ce816 */ /* 0x000fe4000000001c */
[C---:B----4-:R-:W-:Y:S01]  /*a260*/  @!P6 PRMT R29, R11.reuse, 0x7610, R29 ;  /* 0x000076100b1de816 */ /* 0x050fe2000000001d */
[----:B------:R-:W-:Y:S04]  /*a270*/  STL [R1+0x168], R11 ;  /* 0x0001680b01007387 */ /* 0x000fe80000100800 */
[----:B------:R0:W-:Y:S04]  /*a280*/  @!P6 STL.S16 [R1+0x328], R28 ;  /* 0x0003281c0100e387 */ /* 0x0001e80000100600 */
[----:B0-----:R-:W3:Y:S01]  /*a290*/  LDL.LU R28, [R1+0x660] ;  /* 0x00066000011c7983 */ /* 0x001ee20000300800 */
[----:B--2---:R-:W-:-:S03]  /*a2a0*/  @!P6 PRMT R25, R11, 0x7632, R25 ;  /* 0x000076320b19e816 */ /* 0x004fc60000000019 */
[----:B------:R-:W2:Y:S04]  /*a2b0*/  LDL.LU R11, [R1+0x654] ;  /* 0x00065400010b7983 */ /* 0x000ea80000300800 */
[----:B------:R0:W-:Y:S04]  /*a2c0*/  @!P5 STL.S16 [R1+0x332], R17 ;  /* 0x000332110100d387 */ /* 0x0001e80000100600 */
[----:B0-----:R-:W4:Y:S04]  /*a2d0*/  LDL.LU R17, [R1+0x318] ;  /* 0x0003180001117983 */ /* 0x001f280000300800 */
[----:B------:R-:W-:Y:S01]  /*a2e0*/  STL.S16 [R1+0x322], RZ ;  /* 0x000322ff01007387 */ /* 0x000fe20000100600 */
[----:B--2---:R-:W-:-:S04]  /*a2f0*/  PRMT R11, RZ, 0x7610, R11 ;  /* 0x00007610ff0b7816 */ /* 0x004fc8000000000b */
[----:B---3--:R-:W-:Y:S01]  /*a300*/  PRMT R28, R11, 0x7610, R28 ;  /* 0x000076100b1c7816 */ /* 0x008fe2000000001c */
[----:B------:R0:W-:Y:S04]  /*a310*/  STL.S16 [R1+0x320], R11 ;  /* 0x0003200b01007387 */ /* 0x0001e80000100600 */
[----:B0-----:R-:W2:Y:S01]  /*a320*/  LDL.S16 R11, [R1+0x322] ;  /* 0x00032200010b7983 */ /* 0x001ea20000100600 */
[----:B------:R-:W-:-:S03]  /*a330*/  LOP3.LUT P3, RZ, R0, 0x4, RZ, 0xc0, !PT ;  /* 0x0000000400ff7812 */ /* 0x000fc6000786c0ff */
[----:B------:R0:W-:Y:S10]  /*a340*/  @!P6 STL.S16 [R1+0x324], R29 ;  /* 0x0003241d0100e387 */ /* 0x0001f40000100600 */
[C---:B----4-:R-:W-:Y:S01]  /*a350*/  @!P3 PRMT R28, R17.reuse, 0x7610, R28 ;  /* 0x00007610111cb816 */ /* 0x050fe2000000001c */
[----:B0-----:R-:W3:Y:S04]  /*a360*/  LDL.LU R29, [R1+0x658] ;  /* 0x00065800011d7983 */ /* 0x001ee80000300800 */
[----:B------:R0:W-:Y:S04]  /*a370*/  @!P3 STL.S16 [R1+0x320], R28 ;  /* 0x0003201c0100b387 */ /* 0x0001e80000100600 */
[----:B------:R1:W-:Y:S04]  /*a380*/  STL [R1+0x164], R24 ;  /* 0x0001641801007387 */ /* 0x0003e80000100800 */
[----:B0-----:R-:W4:Y:S04]  /*a390*/  LDL.LU R28, [R1+0x650] ;  /* 0x00065000011c7983 */ /* 0x001f280000300800 */
[----:B------:R0:W-:Y:S04]  /*a3a0*/  STL [R1+0x6c], R17 ;  /* 0x00006c1101007387 */ /* 0x0001e80000100800 */
[----:B------:R-:W-:Y:S04]  /*a3b0*/  STL.S16 [R1+0x318], RZ ;  /* 0x000318ff01007387 */ /* 0x000fe80000100600 */
[----:B-1----:R-:W4:Y:S01]  /*a3c0*/  LDL.LU R24, [R1+0x314] ;  /* 0x0003140001187983 */ /* 0x002f220000300800 */
[----:B--2---:R-:W-:-:S03]  /*a3d0*/  @!P3 PRMT R11, R17, 0x7632, R11 ;  /* 0x00007632110bb816 */ /* 0x004fc6000000000b */
[----:B0-----:R-:W2:Y:S01]  /*a3e0*/  LDL.LU.S16 R17, [R1+0x318] ;  /* 0x0003180001117983 */ /* 0x001ea20000300600 */
[----:B---3--:R-:W-:-:S05]  /*a3f0*/  PRMT R29, RZ, 0x7610, R29 ;  /* 0x00007610ff1d7816 */ /* 0x008fca000000001d */
[----:B------:R0:W-:Y:S01]  /*a400*/  STL.S16 [R1+0x31a], R29 ;  /* 0x00031a1d01007387 */ /* 0x0001e20000100600 */
[----:B----4-:R-:W-:-:S03]  /*a410*/  PRMT R28, R29, 0x7610, R28 ;  /* 0x000076101d1c7816 */ /* 0x010fc6000000001c */
[----:B------:R1:W-:Y:S04]  /*a420*/  STL [R1+0x68], R16 ;  /* 0x0000681001007387 */ /* 0x0003e80000100800 */
[----:B------:R-:W-:Y:S01]  /*a430*/  STL.S16 [R1+0x316], RZ ;  /* 0x000316ff01007387 */ /* 0x000fe20000100600 */
[----:B------:R-:W-:-:S03]  /*a440*/  LOP3.LUT P1, RZ, R0, 0x2, RZ, 0xc0, !PT ;  /* 0x0000000200ff7812 */ /* 0x000fc6000782c0ff */
        /* <DEDUP_REMOVED lines=11> */
[----:B0-----:R-:W4:Y:S02]  /*a500*/  LDL.S16 R24, [R1+0x316] ;  /* 0x0003160001187983 */ /* 0x001f240000100600 */
[----:B----4-:R-:W-:-:S05]  /*a510*/  @!P1 PRMT R24, R16, 0x7632, R24 ;  /* 0x0000763210189816 */ /* 0x010fca0000000018 */
[----:B------:R0:W-:Y:S04]  /*a520*/  @!P1 STL.S16 [R1+0x316], R24 ;  /* 0x0003161801009387 */ /* 0x0001e80000100600 */
[----:B0-----:R-:W2:Y:S04]  /*a530*/  LDL.LU R24, [R1+0x63c] ;  /* 0x00063c0001187983 */ /* 0x001ea80000300800 */
[----:B------:R0:W-:Y:S04]  /*a540*/  @!P6 STL.S16 [R1+0x326], R25 ;  /* 0x000326190100e387 */ /* 0x0001e80000100600 */
[----:B------:R-:W-:Y:S04]  /*a550*/  STL.S16 [R1+0x312], RZ ;  /* 0x000312ff01007387 */ /* 0x000fe80000100600 */
[----:B0-----:R-:W3:Y:S01]  /*a560*/  LDL.LU R25, [R1+0x30c] ;  /* 0x00030c0001197983 */ /* 0x001ee20000300800 */
[----:B--2---:R-:W-:-:S04]  /*a570*/  PRMT R24, RZ, 0x7610, R24 ;  /* 0x00007610ff187816 */ /* 0x004fc80000000018 */
[----:B------:R-:W-:Y:S01]  /*a580*/  PRMT R29, R24, 0x7610, R29 ;  /* 0x00007610181d7816 */ /* 0x000fe2000000001d */
[----:B------:R0:W-:Y:S04]  /*a590*/  STL.S16 [R1+0x310], R24 ;  /* 0x0003101801007387 */ /* 0x0001e80000100600 */
[----:B0-----:R-:W2:Y:S01]  /*a5a0*/  LDL.S16 R24, [R1+0x312] ;  /* 0x0003120001187983 */ /* 0x001ea20000100600 */
[----:B------:R-:W-:Y:S02]  /*a5b0*/  @!P1 PRMT R28, R16, 0x7610, R28 ;  /* 0x00007610101c9816 */ /* 0x000fe4000000001c */
[C---:B---3--:R-:W-:Y:S01]  /*a5c0*/  @!P1 PRMT R29, R25.reuse, 0x7610, R29 ;  /* 0x00007610191d9816 */ /* 0x048fe2000000001d */
        /* <DEDUP_REMOVED lines=44> */
[----:B0-----:R-:W3:Y:S01]  /*a890*/  LDL.LU R25, [R1+0x61c] ;  /* 0x00061c0001197983 */ /* 0x001ee20000300800 */
[----:B--2---:R-:W-:-:S03]  /*a8a0*/  PRMT R29, RZ, 0x7610, R29 ;  /* 0x00007610ff1d7816 */ /* 0x004fc6000000001d */
[----:B------:R0:W-:Y:S04]  /*a8b0*/  @!P1 STL.S16 [R1+0x312], R24 ;  /* 0x0003121801009387 */ /* 0x0001e80000100600 */
[----:B------:R1:W-:Y:S04]  /*a8c0*/  STL.S16 [R1+0x2fc], R29 ;  /* 0x0002fc1d01007387 */ /* 0x0003e80000100600 */
[----:B------:R-:W-:Y:S04]  /*a8d0*/  STL.S16 [R1+0x2fe], RZ ;  /* 0x0002feff01007387 */ /* 0x000fe80000100600 */
[----:B0-----:R-:W2:Y:S01]  /*a8e0*/  LDL.LU R24, [R1+0x2f8] ;  /* 0x0002f80001187983 */ /* 0x001ea20000300800 */
[----:B---3--:R-:W-:-:S03]  /*a8f0*/  PRMT R25, R29, 0x7610, R25 ;  /* 0x000076101d197816 */ /* 0x008fc60000000019 */
[----:B-1----:R-:W3:Y:S01]  /*a900*/  LDL.S16 R29, [R1+0x2fe] ;  /* 0x0002fe00011d7983 */ /* 0x002ee20000100600 */
[----:B------:R-:W-:-:S05]  /*a910*/  @!P6 PRMT R28, R16, 0x7610, R28 ;  /* 0x00007610101ce816 */ /* 0x000fca000000001c */
[----:B------:R0:W-:Y:S01]  /*a920*/  @!P6 STL.S16 [R1+0x300], R28 ;  /* 0x0003001c0100e387 */ /* 0x0001e20000100600 */
[----:B--2---:R-:W-:-:S03]  /*a930*/  @!P6 PRMT R25, R24, 0x7610, R25 ;  /* 0x000076101819e816 */ /* 0x004fc60000000019 */
[----:B------:R1:W-:Y:S04]  /*a940*/  STL [R1+0x178], R24 ;  /* 0x0001781801007387 */ /* 0x0003e80000100800 */
[----:B0-----:R-:W2:Y:S01]  /*a950*/  LDL.LU R28, [R1+0x620] ;  /* 0x00062000011c7983 */ /* 0x001ea20000300800 */
[----:B---3--:R-:W-:-:S03]  /*a960*/  @!P6 PRMT R29, R24, 0x7632, R29 ;  /* 0x00007632181de816 */ /* 0x008fc6000000001d */
[----:B-1----:R-:W3:Y:S04]  /*a970*/  LDL.LU R24, [R1+0x614] ;  /* 0x0006140001187983 */ /* 0x002ee80000300800 */
[----:B------:R0:W-:Y:S04]  /*a980*/  STL [R1+0x74], R11 ;  /* 0x0000740b01007387 */ /* 0x0001e80000100800 */
[----:B------:R-:W-:Y:S04]  /*a990*/  STL.S16 [R1+0x2fa], RZ ;  /* 0x0002faff01007387 */ /* 0x000fe80000100600 */
[----:B0-----:R-:W4:Y:S01]  /*a9a0*/  LDL.LU R11, [R1+0x2f4] ;  /* 0x0002f400010b7983 */ /* 0x001f220000300800 */
[----:B---3--:R-:W-:-:S04]  /*a9b0*/  PRMT R24, RZ, 0x7610, R24 ;  /* 0x00007610ff187816 */ /* 0x008fc80000000018 */
[----:B--2---:R-:W-:Y:S01]  /*a9c0*/  PRMT R28, R24, 0x7610, R28 ;  /* 0x00007610181c7816 */ /* 0x004fe2000000001c */
[----:B------:R0:W-:Y:S04]  /*a9d0*/  STL.S16 [R1+0x2f8], R24 ;  /* 0x0002f81801007387 */ /* 0x0001e80000100600 */
[----:B0-----:R-:W2:Y:S01]  /*a9e0*/  LDL.S16 R24, [R1+0x2fa] ;  /* 0x0002fa0001187983 */ /* 0x001ea20000100600 */
[----:B------:R-:W-:-:S03]  /*a9f0*/  LOP3.LUT P3, RZ, R2, 0x40000000, RZ, 0xc0, !PT ;  /* 0x4000000002ff7812 */ /* 0x000fc6000786c0ff */
[----:B----4-:R-:W-:Y:S04]  /*aa00*/  STL [R1+0x7c], R11 ;  /* 0x00007c0b01007387 */ /* 0x010fe80000100800 */
[----:B------:R0:W-:Y:S06]  /*aa10*/  @!P6 STL.S16 [R1+0x2fe], R29 ;  /* 0x0002fe1d0100e387 */ /* 0x0001ec0000100600 */
[C---:B------:R-:W-:Y:S01]  /*aa20*/  @!P3 PRMT R28, R11.reuse, 0x7610, R28 ;  /* 0x000076100b1cb816 */ /* 0x040fe2000000001c */
[----:B0-----:R-:W3:Y:S01]  /*aa30*/  LDL.LU R29, [R1+0x618] ;  /* 0x00061800011d7983 */ /* 0x001ee20000300800 */
[----:B--2---:R-:W-:-:S03]  /*aa40*/  @!P3 PRMT R24, R11, 0x7632, R24 ;  /* 0x000076320b18b816 */ /* 0x004fc60000000018 */
[----:B------:R-:W2:Y:S04]  /*aa50*/  LDL.LU R11, [R1+0x60c] ;  /* 0x00060c00010b7983 */ /* 0x000ea80000300800 */
[----:B------:R0:W-:Y:S04]  /*aa60*/  STL [R1+0x174], R17 ;  /* 0x0001741101007387 */ /* 0x0001e80000100800 */
[----:B------:R-:W-:Y:S04]  /*aa70*/  STL.S16 [R1+0x2f6], RZ ;  /* 0x0002f6ff01007387 */ /* 0x000fe80000100600 */
[----:B0-----:R-:W4:Y:S01]  /*aa80*/  LDL.LU R17, [R1+0x2f0] ;  /* 0x0002f00001117983 */ /* 0x001f220000300800 */
[----:B--2---:R-:W-:-:S04]  /*aa90*/  PRMT R11, RZ, 0x7610, R11 ;  /* 0x00007610ff0b7816 */ /* 0x004fc8000000000b */
[----:B---3--:R-:W-:Y:S01]  /*aaa0*/  PRMT R29, R11, 0x7610, R29 ;  /* 0x000076100b1d7816 */ /* 0x008fe2000000001d */
[----:B------:R0:W-:Y:S04]  /*aab0*/  STL.S16 [R1+0x2f4], R11 ;  /* 0x0002f40b01007387 */ /* 0x0001e80000100600 */
[----:B0-----:R-:W2:Y:S01]  /*aac0*/  LDL.S16 R11, [R1+0x2f6] ;  /* 0x0002f600010b7983 */ /* 0x001ea20000100600 */
[----:B----4-:R-:W-:-:S03]  /*aad0*/  @!P3 PRMT R29, R17, 0x7610, R29 ;  /* 0x00007610111db816 */ /* 0x010fc6000000001d */
[----:B------:R-:W-:Y:S04]  /*aae0*/  STL [R1+0x17c], R17 ;  /* 0x00017c1101007387 */ /* 0x000fe80000100800 */
[----:B------:R0:W-:Y:S04]  /*aaf0*/  @!P3 STL.S16 [R1+0x2f8], R28 ;  /* 0x0002f81c0100b387 */ /* 0x0001e80000100600 */
        /* <DEDUP_REMOVED lines=10> */
[----:B------:R-:W-:-:S03]  /*aba0*/  LOP3.LUT P1, RZ, R2, 0x20000000, RZ, 0xc0, !PT ;  /* 0x2000000002ff7812 */ /* 0x000fc6000782c0ff */
[----:B----4-:R0:W-:Y:S10]  /*abb0*/  STL [R1+0x80], R16 ;  /* 0x0000801001007387 */ /* 0x0101f40000100800 */
[----:B------:R-:W-:-:S02]  /*abc0*/  @!P1 PRMT R28, R16, 0x7610, R28 ;  /* 0x00007610101c9816 */ /* 0x000fc4000000001c */
[----:B--2---:R-:W-:Y:S02]  /*abd0*/  @!P1 PRMT R17, R16, 0x7632, R17 ;  /* 0x0000763210119816 */ /* 0x004fe40000000011 */
[----:B0-----:R-:W2:Y:S04]  /*abe0*/  LDL.LU R16, [R1+0x5f8] ;  /* 0x0005f80001107983 */ /* 0x001ea80000300800 */
[----:B------:R0:W-:Y:S04]  /*abf0*/  @!P1 STL.S16 [R1+0x2f2], R17 ;  /* 0x0002f21101009387 */ /* 0x0001e80000100600 */
[----:B0-----:R-:W3:Y:S04]  /*ac00*/  LDL.LU R17, [R1+0x5fc] ;  /* 0x0005fc0001117983 */ /* 0x001ee80000300800 */
[----:B------:R0:W-:Y:S04]  /*ac10*/  @!P6 STL.S16 [R1+0x2fc], R25 ;  /* 0x0002fc190100e387 */ /* 0x0001e80000100600 */
[----:B------:R-:W-:Y:S01]  /*ac20*/  STL.S16 [R1+0x2ee], RZ ;  /* 0x0002eeff01007387 */ /* 0x000fe20000100600 */
[----:B0-----:R-:W-:-:S03]  /*ac30*/  MOV R25, R43 ;  /* 0x0000002b00197202 */ /* 0x001fc60000000f00 */
[----:B------:R-:W4:Y:S01]  /*ac40*/  LDL.LU R43, [R1+0x2e8] ;  /* 0x0002e800012b7983 */ /* 0x000f220000300800 */
[----:B--2---:R-:W-:-:S05]  /*ac50*/  PRMT R16, RZ, 0x7610, R16 ;  /* 0x00007610ff107816 */ /* 0x004fca0000000010 */
[----:B------:R0:W-:Y:S01]  /*ac60*/  STL.S16 [R1+0x2ec], R16 ;  /* 0x0002ec1001007387 */ /* 0x0001e20000100600 */
[----:B---3--:R-:W-:-:S03]  /*ac70*/  PRMT R17, R16, 0x7610, R17 ;  /* 0x0000761010117816 */ /* 0x008fc60000000011 */
[----:B0-----:R-:W2:Y:S01]  /*ac80*/  LDL.S16 R16, [R1+0x2ee] ;  /* 0x0002ee0001107983 */ /* 0x001ea20000100600 */
[----:B----4-:R-:W-:-:S03]  /*ac90*/  @!P1 PRMT R17, R43, 0x7610, R17 ;  /* 0x000076102b119816 */ /* 0x010fc60000000011 */
[----:B------:R0:W-:Y:S01]  /*aca0*/  STL [R1+0x180], R43 ;  /* 0x0001802b01007387 */ /* 0x0001e20000100800 */
[----:B--2---:R-:W-:-:S03]  /*acb0*/  @!P1 PRMT R16, R43, 0x7632, R16 ;  /* 0x000076322b109816 */ /* 0x004fc60000000010 */
[----:B0-----:R-:W2:Y:S04]  /*acc0*/  LDL.LU R43, [R1+0x5ec] ;  /* 0x0005ec00012b7983 */ /* 0x001ea80000300800 */
        /* <DEDUP_REMOVED lines=9> */
[----:B------:R-:W-:-:S03]  /*ad60*/  LOP3.LUT P5, RZ, R2, 0x10000000, RZ, 0xc0, !PT ;  /* 0x1000000002ff7812 */ /* 0x000fc600078ac0ff */
[----:B------:R0:W-:Y:S04]  /*ad70*/  @!P1 STL.S16 [R1+0x2ec], R17 ;  /* 0x0002ec1101009387 */ /* 0x0001e80000100600 */
[----:B----4-:R1:W-:Y:S04]  /*ad80*/  STL [R1+0x84], R24 ;  /* 0x0000841801007387 */ /* 0x0103e80000100800 */
[----:B0-----:R-:W3:Y:S02]  /*ad90*/  LDL.LU R17, [R1+0x5f4] ;  /* 0x0005f40001117983 */ /* 0x001ee40000300800 */
[----:B------:R-:W-:-:S02]  /*ada0*/  @!P5 PRMT R43, R24, 0x7610, R43 ;  /* 0x00007610182bd816 */ /* 0x000fc4000000002b */
[----:B--2---:R-:W-:Y:S02]  /*adb0*/  @!P5 PRMT R16, R24, 0x7632, R16 ;  /* 0x000076321810d816 */ /* 0x004fe40000000010 */
[----:B-1----:R-:W2:Y:S04]  /*adc0*/  LDL.LU R24, [R1+0x5e4] ;  /* 0x0005e40001187983 */ /* 0x002ea80000300800 */
[----:B------:R0:W-:Y:S01]  /*add0*/  @!P3 STL.S16 [R1+0x2f6], R11 ;  /* 0x0002f60b0100b387 */ /* 0x0001e20000100600 */
[----:B---3--:R-:W-:-:S03]  /*ade0*/  PRMT R17, RZ, 0x7610, R17 ;  /* 0x00007610ff117816 */ /* 0x008fc60000000011 */
[----:B------:R-:W-:Y:S04]  /*adf0*/  STL.S16 [R1+0x2e6], RZ ;  /* 0x0002e6ff01007387 */ /* 0x000fe80000100600 */
[----:B------:R1:W-:Y:S04]  /*ae00*/  STL.S16 [R1+0x2e4], R17 ;  /* 0x0002e41101007387 */ /* 0x0003e80000100600 */
[----:B0-----:R-:W3:Y:S01]  /*ae10*/  LDL.LU R11, [R1+0x2e0] ;  /* 0x0002e000010b7983 */ /* 0x001ee20000300800 */
[----:B--2---:R-:W-:-:S03]  /*ae20*/  PRMT R24, R17, 0x7610, R24 ;  /* 0x0000761011187816 */ /* 0x004fc60000000018 */
[----:B-1----:R-:W2:Y:S04]  /*ae30*/  LDL.S16 R17, [R1+0x2e6] ;  /* 0x0002e60001117983 */ /* 0x002ea80000100600 */
[----:B------:R0:W-:Y:S04]  /*ae40*/  @!P5 STL.S16 [R1+0x2ea], R16 ;  /* 0x0002ea100100d387 */ /* 0x0001e80000100600 */
[----:B0-----:R-:W4:Y:S01]  /*ae50*/  LDL.LU R16, [R1+0x5e8] ;  /* 0x0005e80001107983 */ /* 0x001f220000300800 */
[----:B---3--:R-:W-:-:S03]  /*ae60*/  @!P5 PRMT R24, R11, 0x7610, R24 ;  /* 0x000076100b18d816 */ /* 0x008fc60000000018 */
[----:B------:R0:W-:Y:S01]  /*ae70*/  STL [R1+0x184], R11 ;  /* 0x0001840b01007387 */ /* 0x0001e20000100800 */
[----:B--2---:R-:W-:-:S03]  /*ae80*/  @!P5 PRMT R17, R11, 0x7632, R17 ;  /* 0x000076320b11d816 */ /* 0x004fc60000000011 */
[----:B0-----:R-:W2:Y:S01]  /*ae90*/  LDL.LU R11, [R1+0x5dc] ;  /* 0x0005dc00010b7983 */ /* 0x001ea20000300800 */
[----:B------:R-:W-:-:S03]  /*aea0*/  LOP3.LUT P6, RZ, R2, 0x8000000, RZ, 0xc0, !PT ;  /* 0x0800000002ff7812 */ /* 0x000fc600078cc0ff */
[----:B------:R0:W-:Y:S04]  /*aeb0*/  @!P5 STL.S16 [R1+0x2e6], R17 ;  /* 0x0002e6110100d387 */ /* 0x0001e80000100600 */
[----:B0-----:R-:W3:Y:S04]  /*aec0*/  LDL.LU R17, [R1+0x5e0] ;  /* 0x0005e00001117983 */ /* 0x001ee80000300800 */
[----:B------:R0:W-:Y:S04]  /*aed0*/  @!P5 STL.S16 [R1+0x2e8], R43 ;  /* 0x0002e82b0100d387 */ /* 0x0001e80000100600 */
[----:B0-----:R-:W3:Y:S01]  /*aee0*/  LDL.LU R43, [R1+0x2d4] ;  /* 0x0002d400012b7983 */ /* 0x001ee20000300800 */
[----:B--2---:R-:W-:-:S04]  /*aef0*/  PRMT R11, RZ, 0x7610, R11 ;  /* 0x00007610ff0b7816 */ /* 0x004fc8000000000b */
[----:B----4-:R-:W-:-:S04]  /*af00*/  PRMT R16, R11, 0x7610, R16 ;  /* 0x000076100b107816 */ /* 0x010fc80000000010 */
[----:B------:R-:W-:Y:S01]  /*af10*/  @!P6 PRMT R16, R13, 0x7610, R16 ;  /* 0x000076100d10e816 */ /* 0x000fe20000000010 */
[----:B------:R-:W-:Y:S04]  /*af20*/  STL.S16 [R1+0x2e0], R11 ;  /* 0x0002e00b01007387 */ /* 0x000fe80000100600 */
[----:B------:R0:W-:Y:S04]  /*af30*/  @!P6 STL.S16 [R1+0x2e0], R16 ;  /* 0x0002e0100100e387 */ /* 0x0001e80000100600 */
[----:B0-----:R-:W2:Y:S04]  /*af40*/  LDL.LU R16, [R1+0x5d8] ;  /* 0x0005d80001107983 */ /* 0x001ea80000300800 */
[----:B------:R-:W-:Y:S01]  /*af50*/  @!P3 STL.S16 [R1+0x2f4], R29 ;  /* 0x0002f41d0100b387 */ /* 0x000fe20000100600 */
[----:B------:R-:W-:-:S02]  /*af60*/  LOP3.LUT P3, RZ, R2, 0x4000000, RZ, 0xc0, !PT ;  /* 0x0400000002ff7812 */ /* 0x000fc4000786c0ff */
[----:B---3--:R-:W-:-:S05]  /*af70*/  PRMT R17, RZ, 0x7610, R17 ;  /* 0x00007610ff117816 */ /* 0x008fca0000000011 */
[----:B------:R-:W-:Y:S04]  /*af80*/  STL.S16 [R1+0x2da], R17 ;  /* 0x0002da1101007387 */ /* 0x000fe80000100600 */
[----:B------:R0:W-:Y:S04]  /*af90*/  @!P5 STL.S16 [R1+0x2e4], R24 ;  /* 0x0002e4180100d387 */ /* 0x0001e80000100600 */
[----:B------:R-:W-:Y:S04]  /*afa0*/  STL.S16 [R1+0x2e2], RZ ;  /* 0x0002e2ff01007387 */ /* 0x000fe80000100600 */
[----:B------:R-:W3:Y:S04]  /*afb0*/  LDL.S16 R11, [R1+0x2e2] ;  /* 0x0002e200010b7983 */ /* 0x000ee80000100600 */
[----:B0-----:R-:W4:Y:S04]  /*afc0*/  LDL.LU R24, [R1+0x2d0] ;  /* 0x0002d00001187983 */ /* 0x001f280000300800 */
[----:B------:R-:W-:Y:S04]  /*afd0*/  STL [R1+0x88], R13 ;  /* 0x0000880d01007387 */ /* 0x000fe80000100800 */
[----:B------:R0:W-:Y:S04]  /*afe0*/  @!P1 STL.S16 [R1+0x2f0], R28 ;  /* 0x0002f01c01009387 */ /* 0x0001e80000100600 */
[----:B------:R-:W-:Y:S04]  /*aff0*/  STL.S16 [R1+0x2de], RZ ;  /* 0x0002deff01007387 */ /* 0x000fe80000100600 */
[----:B------:R-:W-:Y:S04]  /*b000*/  STL [R1+0x188], R10 ;  /* 0x0001880a01007387 */ /* 0x000fe80000100800 */
[----:B------:R-:W-:Y:S04]  /*b010*/  STL.S16 [R1+0x2d8], RZ ;  /* 0x0002d8ff01007387 */ /* 0x000fe80000100600 */
[----:B------:R-:W-:Y:S04]  /*b020*/  STL [R1+0x8c], R43 ;  /* 0x00008c2b01007387 */ /* 0x000fe80000100800 */
[----:B------:R-:W-:Y:S04]  /*b030*/  STL.S16 [R1+0x2d4], RZ ;  /* 0x0002d4ff01007387 */ /* 0x000fe80000100600 */
[----:B------:R-:W-:Y:S04]  /*b040*/  STL [R1+0x198], R25 ;  /* 0x0001981901007387 */ /* 0x000fe80000100800 */
[----:B------:R-:W-:Y:S04]  /*b050*/  STL.S16 [R1+0x2ba], RZ ;  /* 0x0002baff01007387 */ /* 0x000fe80000100600 */
[----:B------:R-:W3:Y:S01]  /*b060*/  LDL.LU R29, [R1+0x608] ;  /* 0x00060800011d7983 */ /* 0x000ee20000300800 */
[----:B--2---:R-:W-:-:S03]  /*b070*/  PRMT R16, R17, 0x7610, R16 ;  /* 0x0000761011107816 */ /* 0x004fc60000000010 */
[----:B------:R-:W-:Y:S01]  /*b080*/  STL.S16 [R1+0x2d2], RZ ;  /* 0x0002d2ff01007387 */ /* 0x000fe20000100600 */
[----:B------:R-:W-:-:S03]  /*b090*/  @!P3 PRMT R16, R43, 0x7632, R16 ;  /* 0x000076322b10b816 */ /* 0x000fc60000000010 */
[----:B------:R-:W2:Y:S04]  /*b0a0*/  LDL.LU R17, [R1+0x5cc] ;  /* 0x0005cc0001117983 */ /* 0x000ea80000300800 */
[----:B------:R1:W-:Y:S04]  /*b0b0*/  @!P3 STL.S16 [R1+0x2da], R16 ;  /* 0x0002da100100b387 */ /* 0x0003e80000100600 */
[----:B0-----:R-:W3:Y:S04]  /*b0c0*/  LDL.LU R28, [R1+0x600] ;  /* 0x00060000011c7983 */ /* 0x001ee80000300800 */
[----:B-1----:R-:W4:Y:S01]  /*b0d0*/  LDL.LU R16, [R1+0x5c8] ;  /* 0x0005c80001107983 */ /* 0x002f220000300800 */
[----:B--2---:R-:W-:-:S05]  /*b0e0*/  PRMT R17, RZ, 0x7610, R17 ;  /* 0x00007610ff117816 */ /* 0x004fca0000000011 */
[----:B------:R0:W-:Y:S01]  /*b0f0*/  STL.S16 [R1+0x2d6], R17 ;  /* 0x0002d61101007387 */ /* 0x0001e20000100600 */
[----:B----4-:R-:W-:-:S03]  /*b100*/  PRMT R16, R17, 0x7610, R16 ;  /* 0x0000761011107816 */ /* 0x010fc60000000010 */
[----:B0-----:R-:W2:Y:S01]  /*b110*/  LDL.LU R17, [R1+0x5c4] ;  /* 0x0005c40001117983 */ /* 0x001ea20000300800 */
[----:B------:R-:W-:-:S05]  /*b120*/  @!P3 PRMT R16, R24, 0x7632, R16 ;  /* 0x000076321810b816 */ /* 0x000fca0000000010 */
[----:B------:R0:W-:Y:S04]  /*b130*/  @!P3 STL.S16 [R1+0x2d6], R16 ;  /* 0x0002d6100100b387 */ /* 0x0001e80000100600 */
[----:B0-----:R-:W4:Y:S01]  /*b140*/  LDL.LU R16, [R1+0x5c0] ;  /* 0x0005c00001107983 */ /* 0x001f220000300800 */
[----:B---3--:R-:W-:-:S03]  /*b150*/  @!P6 PRMT R11, R13, 0x7632, R11 ;  /* 0x000076320d0be816 */ /* 0x008fc6000000000b */
[----:B------:R-:W3:Y:S04]  /*b160*/  LDL.LU R13, [R1+0x5d4] ;  /* 0x0005d400010d7983 */ /* 0x000ee80000300800 */
[----:B------:R0:W-:Y:S04]  /*b170*/  @!P6 STL.S16 [R1+0x2e2], R11 ;  /* 0x0002e20b0100e387 */ /* 0x0001e80000100600 */
[----:B0-----:R-:W3:Y:S01]  /*b180*/  LDL.LU R11, [R1+0x2cc] ;  /* 0x0002cc00010b7983 */ /* 0x001ee20000300800 */
[----:B----4-:R-:W-:-:S04]  /*b190*/  PRMT R16, RZ, 0x7610, R16 ;  /* 0x00007610ff107816 */ /* 0x010fc80000000010 */
[----:B--2---:R-:W-:Y:S01]  /*b1a0*/  PRMT R17, R16, 0x7610, R17 ;  /* 0x0000761010117816 */ /* 0x004fe20000000011 */
[----:B------:R0:W-:Y:S04]  /*b1b0*/  STL.S16 [R1+0x2d0], R16 ;  /* 0x0002d01001007387 */ /* 0x0001e80000100600 */
[----:B0-----:R-:W2:Y:S01]  /*b1c0*/  LDL.S16 R16, [R1+0x2d2] ;  /* 0x0002d20001107983 */ /* 0x001ea20000100600 */
[----:B------:R-:W-:Y:S02]  /*b1d0*/  LOP3.LUT P1, RZ, R2, 0x2000000, RZ, 0xc0, !PT ;  /* 0x0200000002ff7812 */ /* 0x000fe4000782c0ff */
[----:B---3--:R-:W-:Y:S01]  /*b1e0*/  PRMT R13, RZ, 0x7610, R13 ;  /* 0x00007610ff0d7816 */ /* 0x008fe2000000000d */
[----:B------:R-:W-:Y:S03]  /*b1f0*/  STL [R1+0x90], R11 ;  /* 0x0000900b01007387 */ /* 0x000fe60000100800 */
[----:B------:R-:W-:Y:S01]  /*b200*/  PRMT R28, R13, 0x7610, R28 ;  /* 0x000076100d1c7816 */ /* 0x000fe2000000001c */
[----:B------:R0:W-:Y:S06]  /*b210*/  STL.S16 [R1+0x2dc], R13 ;  /* 0x0002dc0d01007387 */ /* 0x0001ec0000100600 */
[C---:B------:R-:W-:Y:S01]  /*b220*/  @!P1 PRMT R17, R11.reuse, 0x7610, R17 ;  /* 0x000076100b119816 */ /* 0x040fe20000000011 */
[----:B0-----:R-:W3:Y:S01]  /*b230*/  LDL.S16 R13, [R1+0x2de] ;  /* 0x0002de00010d7983 */ /* 0x001ee20000100600 */
[----:B--2---:R-:W-:-:S03]  /*b240*/  @!P1 PRMT R16, R11, 0x7632, R16 ;  /* 0x000076320b109816 */ /* 0x004fc60000000010 */
[----:B------:R-:W2:Y:S04]  /*b250*/  LDL.LU R11, [R1+0x5b4] ;  /* 0x0005b400010b7983 */ /* 0x000ea80000300800 */
[----:B------:R0:W-:Y:S04]  /*b260*/  @!P1 STL.S16 [R1+0x2d2], R16 ;  /* 0x0002d21001009387 */ /* 0x0001e80000100600 */
[----:B0-----:R-:W4:Y:S01]  /*b270*/  LDL.LU R16, [R1+0x5b8] ;  /* 0x0005b80001107983 */ /* 0x001f220000300800 */
[----:B---3--:R-:W-:-:S03]  /*b280*/  @!P6 PRMT R13, R10, 0x7632, R13 ;  /* 0x000076320a0de816 */ /* 0x008fc6000000000d */
[----:B------:R-:W-:Y:S04]  /*b290*/  STL.S16 [R1+0x2ce], RZ ;  /* 0x0002ceff01007387 */ /* 0x000fe80000100600 */
[----:B------:R0:W-:Y:S04]  /*b2a0*/  @!P6 STL.S16 [R1+0x2de], R13 ;  /* 0x0002de0d0100e387 */ /* 0x0001e80000100600 */
[----:B0-----:R-:W3:Y:S01]  /*b2b0*/  LDL.LU R13, [R1+0x2c8] ;  /* 0x0002c800010d7983 */ /* 0x001ee20000300800 */
[----:B--2---:R-:W-:-:S05]  /*b2c0*/  PRMT R11, RZ, 0x7610, R11 ;  /* 0x00007610ff0b7816 */ /* 0x004fca000000000b */
[----:B------:R0:W-:Y:S01]  /*b2d0*/  STL.S16 [R1+0x2cc], R11 ;  /* 0x0002cc0b01007387 */ /* 0x0001e20000100600 */
[----:B----4-:R-:W-:-:S03]  /*b2e0*/  PRMT R16, R11, 0x7610, R16 ;  /* 0x000076100b107816 */ /* 0x010fc60000000010 */
[----:B0-----:R-:W3:Y:S01]  /*b2f0*/  LDL.S16 R11, [R1+0x2ce] ;  /* 0x0002ce00010b7983 */ /* 0x001ee20000100600 */
[----:B------:R-:W-:-:S03]  /*b300*/  @!P6 PRMT R28, R10, 0x7610, R28 ;  /* 0x000076100a1ce816 */ /* 0x000fc6000000001c */
[----:B------:R-:W2:Y:S04]  /*b310*/  LDL.LU.S16 R10, [R1+0x2d8] ;  /* 0x0002d800010a7983 */ /* 0x000ea80000300600 */
[----:B------:R0:W-:Y:S04]  /*b320*/  @!P1 STL.S16 [R1+0x2d0], R17 ;  /* 0x0002d01101009387 */ /* 0x0001e80000100600 */
[----:B0-----:R-:W4:Y:S01]  /*b330*/  LDL.LU R17, [R1+0x5bc] ;  /* 0x0005bc0001117983 */ /* 0x001f220000300800 */
[----:B---3--:R-:W-:-:S05]  /*b340*/  @!P1 PRMT R11, R13, 0x7632, R11 ;  /* 0x000076320d0b9816 */ /* 0x008fca000000000b */
[----:B------:R0:W-:Y:S04]  /*b350*/  @!P1 STL.S16 [R1+0x2ce], R11 ;  /* 0x0002ce0b01009387 */ /* 0x0001e80000100600 */
[----:B0-----:R-:W3:Y:S01]  /*b360*/  LDL.LU R11, [R1+0x5ac] ;  /* 0x0005ac00010b7983 */ /* 0x001ee20000300800 */
[----:B--2---:R-:W-:-:S03]  /*b370*/  @!P3 PRMT R10, R43, 0x7610, R10 ;  /* 0x000076102b0ab816 */ /* 0x004fc6000000000a */
[----:B------:R-:W-:Y:S04]  /*b380*/  STL.S16 [R1+0x2ca], RZ ;  /* 0x0002caff01007387 */ /* 0x000fe80000100600 */
[----:B------:R0:W-:Y:S04]  /*b390*/  @!P3 STL.S16 [R1+0x2d8], R10 ;  /* 0x0002d80a0100b387 */ /* 0x0001e80000100600 */
[----:B0-----:R-:W2:Y:S01]  /*b3a0*/  LDL.LU R10, [R1+0x2c4] ;  /* 0x0002c400010a7983 */ /* 0x001ea20000300800 */
[----:B---3--:R-:W-:-:S04]  /*b3b0*/  PRMT R11, RZ, 0x7610, R11 ;  /* 0x00007610ff0b7816 */ /* 0x008fc8000000000b */
[----:B----4-:R-:W-:Y:S01]  /*b3c0*/  PRMT R17, R11, 0x7610, R17 ;  /* 0x000076100b117816 */ /* 0x010fe20000000011 */
[----:B------:R0:W-:Y:S04]  /*b3d0*/  STL.S16 [R1+0x2c8], R11 ;  /* 0x0002c80b01007387 */ /* 0x0001e80000100600 */
[----:B0-----:R-:W3:Y:S01]  /*b3e0*/  LDL.S16 R11, [R1+0x2ca] ;  /* 0x0002ca00010b7983 */ /* 0x001ee20000100600 */
[----:B------:R-:W-:Y:S02]  /*b3f0*/  LOP3.LUT P5, RZ, R2, 0x1000000, RZ, 0xc0, !PT ;  /* 0x0100000002ff7812 */ /* 0x000fe400078ac0ff */
[----:B------:R-:W-:Y:S01]  /*b400*/  MOV R43, R12 ;  /* 0x0000000c002b7202 */ /* 0x000fe20000000f00 */
[----:B--2---:R0:W-:Y:S04]  /*b410*/  STL [R1+0x94], R10 ;  /* 0x0000940a01007387 */ /* 0x0041e80000100800 */
[----:B------:R-:W2:Y:S06]  /*b420*/  LDL.LU.S16 R12, [R1+0x2d4] ;  /* 0x0002d400010c7983 */ /* 0x000eac0000300600 */
[----:B------:R-:W-:-:S02]  /*b430*/  @!P5 PRMT R17, R10, 0x7610, R17 ;  /* 0x000076100a11d816 */ /* 0x000fc40000000011 */
[----:B---3--:R-:W-:Y:S02]  /*b440*/  @!P5 PRMT R11, R10, 0x7632, R11 ;  /* 0x000076320a0bd816 */ /* 0x008fe4000000000b */
[----:B0-----:R-:W3:Y:S04]  /*b450*/  LDL.LU R10, [R1+0x5a0] ;  /* 0x0005a000010a7983 */ /* 0x001ee80000300800 */
[----:B------:R0:W-:Y:S04]  /*b460*/  @!P5 STL.S16 [R1+0x2ca], R11 ;  /* 0x0002ca0b0100d387 */ /* 0x0001e80000100600 */
[----:B0-----:R-:W4:Y:S01]  /*b470*/  LDL.LU R11, [R1+0x5a4] ;  /* 0x0005a400010b7983 */ /* 0x001f220000300800 */
[----:B--2---:R-:W-:-:S03]  /*b480*/  @!P3 PRMT R12, R24, 0x7610, R12 ;  /* 0x00007610180cb816 */ /* 0x004fc6000000000c */
[----:B------:R-:W-:Y:S04]  /*b490*/  STL.S16 [R1+0x2c6], RZ ;  /* 0x0002c6ff01007387 */ /* 0x000fe80000100600 */
[----:B------:R0:W-:Y:S04]  /*b4a0*/  @!P3 STL.S16 [R1+0x2d4], R12 ;  /* 0x0002d40c0100b387 */ /* 0x0001e80000100600 */
[----:B0-----:R-:W2:Y:S01]  /*b4b0*/  LDL.LU R12, [R1+0x2c0] ;  /* 0x0002c000010c7983 */ /* 0x001ea20000300800 */
[----:B---3--:R-:W-:-:S05]  /*b4c0*/  PRMT R10, RZ, 0x7610, R10 ;  /* 0x00007610ff0a7816 */ /* 0x008fca000000000a */
[----:B------:R0:W-:Y:S01]  /*b4d0*/  STL.S16 [R1+0x2c4], R10 ;  /* 0x0002c40a01007387 */ /* 0x0001e20000100600 */
[----:B----4-:R-:W-:-:S03]  /*b4e0*/  PRMT R11, R10, 0x7610, R11 ;  /* 0x000076100a0b7816 */ /* 0x010fc6000000000b */
[----:B0-----:R-:W3:Y:S01]  /*b4f0*/  LDL.S16 R10, [R1+0x2c6] ;  /* 0x0002c600010a7983 */ /* 0x001ee20000100600 */
[----:B--2---:R-:W-:-:S03]  /*b500*/  @!P5 PRMT R11, R12, 0x7610, R11 ;  /* 0x000076100c0bd816 */ /* 0x004fc6000000000b */
[----:B------:R0:W-:Y:S01]  /*b510*/  STL [R1+0x194], R12 ;  /* 0x0001940c01007387 */ /* 0x0001e20000100800 */
[----:B---3--:R-:W-:-:S03]  /*b520*/  @!P5 PRMT R10, R12, 0x7632, R10 ;  /* 0x000076320c0ad816 */ /* 0x008fc6000000000a */
[----:B0-----:R-:W2:Y:S04]  /*b530*/  LDL.LU R12, [R1+0x594] ;  /* 0x00059400010c7983 */ /* 0x001ea80000300800 */
[----:B------:R0:W-:Y:S04]  /*b540*/  @!P5 STL.S16 [R1+0x2c6], R10 ;  /* 0x0002c60a0100d387 */ /* 0x0001e80000100600 */
[----:B0-----:R-:W3:Y:S04]  /*b550*/  LDL.LU R10, [R1+0x598] ;  /* 0x00059800010a7983 */ /* 0x001ee80000300800 */
[----:B------:R0:W-:Y:S04]  /*b560*/  STL [R1+0x18c], R24 ;  /* 0x00018c1801007387 */ /* 0x0001e80000100800 */
[----:B------:R-:W-:Y:S01]  /*b570*/  STL.S16 [R1+0x2c2], RZ ;  /* 0x0002c2ff01007387 */ /* 0x000fe20000100600 */
[----:B0-----:R-:W-:-:S03]  /*b580*/  MOV R24, R42 ;  /* 0x0000002a00187202 */ /* 0x001fc60000000f00 */
[----:B------:R-:W4:Y:S01]  /*b590*/  LDL.LU R42, [R1+0x2bc] ;  /* 0x0002bc00012a7983 */ /* 0x000f220000300800 */
[----:B--2---:R-:W-:-:S05]  /*b5a0*/  PRMT R12, RZ, 0x7610, R12 ;  /* 0x00007610ff0c7816 */ /* 0x004fca000000000c */
[----:B------:R0:W-:Y:S01]  /*b5b0*/  STL.S16 [R1+0x2c0], R12 ;  /* 0x0002c00c01007387 */ /* 0x0001e20000100600 */
[----:B---3--:R-:W-:-:S03]  /*b5c0*/  PRMT R10, R12, 0x7610, R10 ;  /* 0x000076100c0a7816 */ /* 0x008fc6000000000a */
[----:B0-----:R-:W2:Y:S04]  /*b5d0*/  LDL.S16 R12, [R1+0x2c2] ;  /* 0x0002c200010c7983 */ /* 0x001ea80000100600 */
[----:B------:R-:W-:Y:S01]  /*b5e0*/  @!P6 STL.S16 [R1+0x2dc], R28 ;  /* 0x0002dc1c0100e387 */ /* 0x000fe20000100600 */
[----:B------:R-:W-:-:S03]  /*b5f0*/  LOP3.LUT P6, RZ, R2, 0x800000, RZ, 0xc0, !PT ;  /* 0x0080000002ff7812 */ /* 0x000fc600078cc0ff */
[----:B------:R0:W-:Y:S04]  /*b600*/  @!P5 STL.S16 [R1+0x2c4], R11 ;  /* 0x0002c40b0100d387 */ /* 0x0001e80000100600 */
[----:B------:R-:W-:Y:S01]  /*b610*/  STL.S16 [R1+0x2be], RZ ;  /* 0x0002beff01007387 */ /* 0x000fe20000100600 */
[----:B------:R-:W-:-:S03]  /*b620*/  @!P1 PRMT R16, R13, 0x7610, R16 ;  /* 0x000076100d109816 */ /* 0x000fc60000000010 */
[----:B------:R-:W-:Y:S04]  /*b630*/  STL [R1+0x190], R13 ;  /* 0x0001900d01007387 */ /* 0x000fe80000100800 */
[----:B0-----:R-:W3:Y:S01]  /*b640*/  LDL.LU R11, [R1+0x59c] ;  /* 0x00059c00010b7983 */ /* 0x001ee20000300800 */
[----:B------:R-:W-:-:S03]  /*b650*/  LOP3.LUT P3, RZ, R2, 0x400000, RZ, 0xc0, !PT ;  /* 0x0040000002ff7812 */ /* 0x000fc6000786c0ff */
[----:B------:R-:W-:Y:S04]  /*b660*/  STL [R1+0x19c], R43 ;  /* 0x00019c2b01007387 */ /* 0x000fe80000100800 */
[----:B------:R-:W-:Y:S04]  /*b670*/  @!P5 STL.S16 [R1+0x2c8], R17 ;  /* 0x0002c8110100d387 */ /* 0x000fe80000100600 */
[----:B----4-:R-:W-:Y:S04]  /*b680*/  STL [R1+0x98], R42 ;  /* 0x0000982a01007387 */ /* 0x010fe80000100800 */
[----:B------:R-:W4:Y:S01]  /*b690*/  LDL.LU R28, [R1+0x5d0] ;  /* 0x0005d000011c7983 */ /* 0x000f220000300800 */
[----:B--2---:R-:W-:-:S02]  /*b6a0*/  @!P6 PRMT R12, R42, 0x7632, R12 ;  /* 0x000076322a0ce816 */ /* 0x004fc4000000000c */
[----:B------:R-:W-:Y:S01]  /*b6b0*/  @!P6 PRMT R10, R42, 0x7610, R10 ;  /* 0x000076102a0ae816 */ /* 0x000fe2000000000a */
[----:B------:R-:W-:Y:S04]  /*b6c0*/  @!P1 STL.S16 [R1+0x2cc], R16 ;  /* 0x0002cc1001009387 */ /* 0x000fe80000100600 */
[----:B------:R0:W-:Y:S01]  /*b6d0*/  @!P6 STL.S16 [R1+0x2c2], R12 ;  /* 0x0002c20c0100e387 */ /* 0x0001e20000100600 */
[----:B---3--:R-:W-:-:S03]  /*b6e0*/  PRMT R11, RZ, 0x7610, R11 ;  /* 0x00007610ff0b7816 */ /* 0x008fc6000000000b */
[----:B0-----:R-:W2:Y:S04]  /*b6f0*/  LDL.LU R12, [R1+0x58c] ;  /* 0x00058c00010c7983 */ /* 0x001ea80000300800 */
[----:B------:R-:W-:Y:S04]  /*b700*/  STL.S16 [R1+0x2bc], R11 ;  /* 0x0002bc0b01007387 */ /* 0x000fe80000100600 */
[----:B------:R0:W-:Y:S01]  /*b710*/  @!P6 STL.S16 [R1+0x2c0], R10 ;  /* 0x0002c00a0100e387 */ /* 0x0001e20000100600 */
[----:B------:R-:W-:-:S03]  /*b720*/  MOV R13, R5 ;  /* 0x00000005000d7202 */ /* 0x000fc60000000f00 */
[----:B------:R-:W3:Y:S04]  /*b730*/  LDL.LU R5, [R1+0x2b4] ;  /* 0x0002b40001057983 */ /* 0x000ee80000300800 */
[----:B------:R-:W4:Y:S04]  /*b740*/  LDL.LU R16, [R1+0x5b0] ;  /* 0x0005b00001107983 */ /* 0x000f280000300800 */
[----:B0-----:R-:W3:Y:S04]  /*b750*/  LDL.LU R10, [R1+0x590] ;  /* 0x00059000010a7983 */ /* 0x001ee80000300800 */
[----:B------:R-:W4:Y:S04]  /*b760*/  LDL.LU R17, [R1+0x5a8] ;  /* 0x0005a80001117983 */ /* 0x000f280000300800 */
[----:B------:R-:W4:Y:S01]  /*b770*/  LDL.LU R42, [R1+0x2a8] ;  /* 0x0002a800012a7983 */ /* 0x000f220000300800 */
[----:B--2---:R-:W-:-:S03]  /*b780*/  PRMT R12, R11, 0x7610, R12 ;  /* 0x000076100b0c7816 */ /* 0x004fc6000000000c */
[----:B------:R-:W2:Y:S01]  /*b790*/  LDL.S16 R11, [R1+0x2be] ;  /* 0x0002be00010b7983 */ /* 0x000ea20000100600 */
[C---:B------:R-:W-:Y:S02]  /*b7a0*/  @!P6 PRMT R12, R25.reuse, 0x7610, R12 ;  /* 0x00007610190ce816 */ /* 0x040fe4000000000c */
[----:B--2---:R-:W-:Y:S02]  /*b7b0*/  @!P6 PRMT R11, R25, 0x7632, R11 ;  /* 0x00007632190be816 */ /* 0x004fe4000000000b */
[----:B------:R-:W2:Y:S02]  /*b7c0*/  LDL.LU R25, [R1+0x584] ;  /* 0x0005840001197983 */ /* 0x000ea40000300800 */
[----:B--2---:R-:W-:-:S04]  /*b7d0*/  PRMT R25, RZ, 0x7610, R25 ;  /* 0x00007610ff197816 */ /* 0x004fc80000000019 */
[----:B---3--:R-:W-:Y:S01]  /*b7e0*/  PRMT R10, R25, 0x7610, R10 ;  /* 0x00007610190a7816 */ /* 0x008fe2000000000a */
[----:B------:R0:W-:Y:S04]  /*b7f0*/  STL.S16 [R1+0x2b8], R25 ;  /* 0x0002b81901007387 */ /* 0x0001e80000100600 */
[----:B0-----:R-:W2:Y:S01]  /*b800*/  LDL.S16 R25, [R1+0x2ba] ;  /* 0x0002ba0001197983 */ /* 0x001ea20000100600 */
[----:B------:R-:W-:-:S03]  /*b810*/  @!P3 PRMT R10, R5, 0x7610, R10 ;  /* 0x00007610050ab816 */ /* 0x000fc6000000000a */
[----:B------:R0:W-:Y:S01]  /*b820*/  STL [R1+0x9c], R5 ;  /* 0x00009c0501007387 */ /* 0x0001e20000100800 */
[----:B--2---:R-:W-:-:S03]  /*b830*/  @!P3 PRMT R25, R5, 0x7632, R25 ;  /* 0x000076320519b816 */ /* 0x004fc60000000019 */
[----:B0-----:R-:W2:Y:S04]  /*b840*/  LDL.LU R5, [R1+0x578] ;  /* 0x0005780001057983 */ /* 0x001ea80000300800 */
[----:B------:R0:W-:Y:S04]  /*b850*/  @!P3 STL.S16 [R1+0x2ba], R25 ;  /* 0x0002ba190100b387 */ /* 0x0001e80000100600 */
[----:B0-----:R-:W3:Y:S04]  /*b860*/  LDL.LU R25, [R1+0x57c] ;  /* 0x00057c0001197983 */ /* 0x001ee80000300800 */
[----:B------:R-:W-:Y:S01]  /*b870*/  STL.S16 [R1+0x2b6], RZ ;  /* 0x0002b6ff01007387 */ /* 0x000fe20000100600 */
[----:B--2---:R-:W-:-:S05]  /*b880*/  PRMT R5, RZ, 0x7610, R5 ;  /* 0x00007610ff057816 */ /* 0x004fca0000000005 */
[----:B------:R0:W-:Y:S01]  /*b890*/  STL.S16 [R1+0x2b4], R5 ;  /* 0x0002b40501007387 */ /* 0x0001e20000100600 */
[----:B---3--:R-:W-:-:S03]  /*b8a0*/  PRMT R25, R5, 0x7610, R25 ;  /* 0x0000761005197816 */ /* 0x008fc60000000019 */
[----:B0-----:R-:W2:Y:S04]  /*b8b0*/  LDL.S16 R5, [R1+0x2b6] ;  /* 0x0002b60001057983 */ /* 0x001ea80000100600 */
[----:B------:R0:W-:Y:S01]  /*b8c0*/  @!P6 STL.S16 [R1+0x2be], R11 ;  /* 0x0002be0b0100e387 */ /* 0x0001e20000100600 */
[----:B------:R-:W-:-:S03]  /*b8d0*/  @!P3 PRMT R25, R43, 0x7610, R25 ;  /* 0x000076102b19b816 */ /* 0x000fc60000000019 */
[----:B0-----:R-:W3:Y:S01]  /*b8e0*/  LDL.LU R11, [R1+0x588] ;  /* 0x00058800010b7983 */ /* 0x001ee20000300800 */
[----:B--2---:R-:W-:-:S03]  /*b8f0*/  @!P3 PRMT R5, R43, 0x7632, R5 ;  /* 0x000076322b05b816 */ /* 0x004fc60000000005 */
[----:B------:R-:W2:Y:S04]  /*b900*/  LDL.LU R43, [R1+0x570] ;  /* 0x00057000012b7983 */ /* 0x000ea80000300800 */
[----:B------:R0:W-:Y:S04]  /*b910*/  @!P6 STL.S16 [R1+0x2bc], R12 ;  /* 0x0002bc0c0100e387 */ /* 0x0001e80000100600 */
[----:B------:R1:W-:Y:S01]  /*b920*/  @!P3 STL.S16 [R1+0x2b8], R10 ;  /* 0x0002b80a0100b387 */ /* 0x0003e20000100600 */
[----:B---3--:R-:W-:-:S03]  /*b930*/  PRMT R11, RZ, 0x7610, R11 ;  /* 0x00007610ff0b7816 */ /* 0x008fc6000000000b */
[----:B------:R3:W-:Y:S04]  /*b940*/  @!P3 STL.S16 [R1+0x2b4], R25 ;  /* 0x0002b4190100b387 */ /* 0x0007e80000100600 */
[----:B------:R4:W-:Y:S04]  /*b950*/  @!P3 STL.S16 [R1+0x2b6], R5 ;  /* 0x0002b6050100b387 */ /* 0x0009e80000100600 */
[----:B0-----:R-:W2:Y:S04]  /*b960*/  LDL.LU R12, [R1+0x2a4] ;  /* 0x0002a400010c7983 */ /* 0x001ea80000300800 */
[----:B-1----:R-:W2:Y:S04]  /*b970*/  LDL.LU R10, [R1+0x580] ;  /* 0x00058000010a7983 */ /* 0x002ea80000300800 */
[----:B---3--:R-:W3:Y:S04]  /*b980*/  LDL.LU R25, [R1+0x574] ;  /* 0x0005740001197983 */ /* 0x008ee80000300800 */
[----:B----4-:R-:W4:Y:S04]  /*b990*/  LDL.LU R5, [R1+0x298] ;  /* 0x0002980001057983 */ /* 0x010f280000300800 */
[----:B------:R0:W-:Y:S04]  /*b9a0*/  STL.S16 [R1+0x2b0], R11 ;  /* 0x0002b00b01007387 */ /* 0x0001e80000100600 */
[----:B------:R-:W-:Y:S01]  /*b9b0*/  STL.S16 [R1+0x2b2], RZ ;  /* 0x0002b2ff01007387 */ /* 0x000fe20000100600 */
[----:B--2---:R-:W-:-:S03]  /*b9c0*/  PRMT R43, R11, 0x7610, R43 ;  /* 0x000076100b2b7816 */ /* 0x004fc6000000002b */
[----:B0-----:R-:W2:Y:S01]  /*b9d0*/  LDL.S16 R11, [R1+0x2b2] ;  /* 0x0002b200010b7983 */ /* 0x001ea20000100600 */
[----:B------:R-:W-:-:S03]  /*b9e0*/  LOP3.LUT P1, RZ, R2, 0x200000, RZ, 0xc0, !PT ;  /* 0x0020000002ff7812 */ /* 0x000fc6000782c0ff */
[----:B------:R0:W-:Y:S10]  /*b9f0*/  STL [R1+0xa0], R24 ;  /* 0x0000a01801007387 */ /* 0x0001f40000100800 */
[----:B------:R-:W-:-:S02]  /*ba00*/  @!P1 PRMT R43, R24, 0x7610, R43 ;  /* 0x00007610182b9816 */ /* 0x000fc4000000002b */
[----:B--2---:R-:W-:Y:S02]  /*ba10*/  @!P1 PRMT R11, R24, 0x7632, R11 ;  /* 0x00007632180b9816 */ /* 0x004fe4000000000b */
[----:B0-----:R-:W2:Y:S04]  /*ba20*/  LDL.LU R24, [R1+0x568] ;  /* 0x0005680001187983 */ /* 0x001ea80000300800 */
[----:B------:R-:W-:Y:S01]  /*ba30*/  STL.S16 [R1+0x2ae], RZ ;  /* 0x0002aeff01007387 */ /* 0x000fe20000100600 */
        /* <DEDUP_REMOVED lines=14> */
[----:B0-----:R-:W2:Y:S01]  /*bb20*/  LDL.S16 R42, [R1+0x2aa] ;  /* 0x0002aa00012a7983 */ /* 0x001ea20000100600 */
[----:B------:R-:W-:-:S03]  /*bb30*/  LOP3.LUT P5, RZ, R2, 0x100000, RZ, 0xc0, !PT ;  /* 0x0010000002ff7812 */ /* 0x000fc600078ac0ff */
[----:B------:R-:W-:Y:S10]  /*bb40*/  STL [R1+0xa4], R12 ;  /* 0x0000a40c01007387 */ /* 0x000ff40000100800 */
[----:B------:R-:W-:-:S05]  /*bb50*/  @!P5 PRMT R24, R12, 0x7610, R24 ;  /* 0x000076100c18d816 */ /* 0x000fca0000000018 */
[----:B------:R0:W-:Y:S04]  /*bb60*/  @!P5 STL.S16 [R1+0x2a8], R24 ;  /* 0x0002a8180100d387 */ /* 0x0001e80000100600 */
[----:B0-----:R-:W3:Y:S01]  /*bb70*/  LDL.LU R24, [R1+0x558] ;  /* 0x0005580001187983 */ /* 0x001ee20000300800 */
[----:B--2---:R-:W-:-:S03]  /*bb80*/  @!P5 PRMT R42, R12, 0x7632, R42 ;  /* 0x000076320c2ad816 */ /* 0x004fc6000000002a */
[----:B------:R-:W2:Y:S04]  /*bb90*/  LDL.LU R12, [R1+0x550] ;  /* 0x00055000010c7983 */ /* 0x000ea80000300800 */
[----:B------:R-:W-:Y:S01]  /*bba0*/  STL.S16 [R1+0x2a6], RZ ;  /* 0x0002a6ff01007387 */ /* 0x000fe20000100600 */
[----:B--2---:R-:W-:-:S04]  /*bbb0*/  PRMT R12, RZ, 0x7610, R12 ;  /* 0x00007610ff0c7816 */ /* 0x004fc8000000000c */
[----:B---3--:R-:W-:Y:S01]  /*bbc0*/  PRMT R24, R12, 0x7610, R24 ;  /* 0x000076100c187816 */ /* 0x008fe20000000018 */
[----:B------:R0:W-:Y:S04]  /*bbd0*/  STL.S16 [R1+0x2a4], R12 ;  /* 0x0002a40c01007387 */ /* 0x0001e80000100600 */
[----:B0-----:R-:W2:Y:S01]  /*bbe0*/  LDL.S16 R12, [R1+0x2a6] ;  /* 0x0002a600010c7983 */ /* 0x001ea20000100600 */
[----:B------:R-:W-:-:S03]  /*bbf0*/  @!P5 PRMT R24, R37, 0x7610, R24 ;  /* 0x000076102518d816 */ /* 0x000fc60000000018 */
[----:B------:R-:W-:Y:S04]  /*bc00*/  STL [R1+0x1a4], R37 ;  /* 0x0001a42501007387 */ /* 0x000fe80000100800 */
[----:B------:R0:W-:Y:S04]  /*bc10*/  @!P5 STL.S16 [R1+0x2aa], R42 ;  /* 0x0002aa2a0100d387 */ /* 0x0001e80000100600 */
[----:B0-----:R-:W3:Y:S01]  /*bc20*/  LDL.LU R42, [R1+0x554] ;  /* 0x00055400012a7983 */ /* 0x001ee20000300800 */
[----:B--2---:R-:W-:-:S03]  /*bc30*/  @!P5 PRMT R12, R37, 0x7632, R12 ;  /* 0x00007632250cd816 */ /* 0x004fc6000000000c */
[----:B------:R-:W2:Y:S04]  /*bc40*/  LDL.LU R37, [R1+0x548] ;  /* 0x0005480001257983 */ /* 0x000ea80000300800 */
[----:B------:R-:W-:Y:S01]  /*bc50*/  STL.S16 [R1+0x29e], RZ ;  /* 0x00029eff01007387 */ /* 0x000fe20000100600 */
[----:B------:R-:W-:Y:S02]  /*bc60*/  LOP3.LUT P6, RZ, R2, 0x80000, RZ, 0xc0, !PT ;  /* 0x0008000002ff7812 */ /* 0x000fe400078cc0ff */
[----:B--2---:R-:W-:-:S04]  /*bc70*/  PRMT R37, RZ, 0x7610, R37 ;  /* 0x00007610ff257816 */ /* 0x004fc80000000025 */
[----:B---3--:R-:W-:Y:S01]  /*bc80*/  PRMT R42, R37, 0x7610, R42 ;  /* 0x00007610252a7816 */ /* 0x008fe2000000002a */
[----:B------:R0:W-:Y:S04]  /*bc90*/  STL.S16 [R1+0x29c], R37 ;  /* 0x00029c2501007387 */ /* 0x0001e80000100600 */
[----:B0-----:R-:W2:Y:S02]  /*bca0*/  LDL.S16 R37, [R1+0x29e] ;  /* 0x00029e0001257983 */ /* 0x001ea40000100600 */
        /* <DEDUP_REMOVED lines=18> */
[----:B0-----:R-:W2:Y:S01]  /*bdd0*/  LDL.LU R37, [R1+0x538] ;  /* 0x0005380001257983 */ /* 0x001ea20000300800 */
[----:B------:R-:W-:-:S03]  /*bde0*/  LOP3.LUT P3, RZ, R2, 0x40000, RZ, 0xc0, !PT ;  /* 0x0004000002ff7812 */ /* 0x000fc6000786c0ff */
[----:B------:R0:W-:Y:S04]  /*bdf0*/  @!P5 STL.S16 [R1+0x2a4], R24 ;  /* 0x0002a4180100d387 */ /* 0x0001e80000100600 */
[----:B0-----:R-:W4:Y:S01]  /*be00*/  LDL.LU R24, [R1+0x54c] ;  /* 0x00054c0001187983 */ /* 0x001f220000300800 */
[----:B--2---:R-:W-:-:S04]  /*be10*/  PRMT R37, RZ, 0x7610, R37 ;  /* 0x00007610ff257816 */ /* 0x004fc80000000025 */
[----:B---3--:R-:W-:-:S04]  /*be20*/  PRMT R42, R37, 0x7610, R42 ;  /* 0x00007610252a7816 */ /* 0x008fc8000000002a */
[----:B------:R-:W-:Y:S01]  /*be30*/  @!P3 PRMT R42, R36, 0x7610, R42 ;  /* 0x00007610242ab816 */ /* 0x000fe2000000002a */
[----:B------:R-:W-:Y:S04]  /*be40*/  STL.S16 [R1+0x294], R37 ;  /* 0x0002942501007387 */ /* 0x000fe80000100600 */
[----:B------:R0:W-:Y:S04]  /*be50*/  @!P3 STL.S16 [R1+0x294], R42 ;  /* 0x0002942a0100b387 */ /* 0x0001e80000100600 */
[----:B0-----:R-:W2:Y:S04]  /*be60*/  LDL.LU R42, [R1+0x534] ;  /* 0x00053400012a7983 */ /* 0x001ea80000300800 */
[----:B------:R0:W-:Y:S04]  /*be70*/  @!P5 STL.S16 [R1+0x2a6], R12 ;  /* 0x0002a60c0100d387 */ /* 0x0001e80000100600 */
[----:B------:R-:W-:Y:S04]  /*be80*/  STL.S16 [R1+0x282], RZ ;  /* 0x000282ff01007387 */ /* 0x000fe80000100600 */
[----:B0-----:R-:W3:Y:S04]  /*be90*/  LDL.LU R12, [R1+0x27c] ;  /* 0x00027c00010c7983 */ /* 0x001ee80000300800 */
[----:B------:R-:W-:Y:S04]  /*bea0*/  STL.S16 [R1+0x296], RZ ;  /* 0x000296ff01007387 */ /* 0x000fe80000100600 */
[----:B------:R-:W3:Y:S01]  /*beb0*/  LDL.S16 R37, [R1+0x296] ;  /* 0x0002960001257983 */ /* 0x000ee20000100600 */
[----:B--2---:R-:W-:-:S04]  /*bec0*/  PRMT R42, RZ, 0x7610, R42 ;  /* 0x00007610ff2a7816 */ /* 0x004fc8000000002a */
[----:B----4-:R-:W-:Y:S01]  /*bed0*/  PRMT R24, R42, 0x7610, R24 ;  /* 0x000076102a187816 */ /* 0x010fe20000000018 */
[----:B------:R0:W-:Y:S04]  /*bee0*/  STL.S16 [R1+0x280], R42 ;  /* 0x0002802a01007387 */ /* 0x0001e80000100600 */
[----:B0-----:R-:W2:Y:S04]  /*bef0*/  LDL.S16 R42, [R1+0x282] ;  /* 0x00028200012a7983 */ /* 0x001ea80000100600 */
[----:B------:R-:W-:Y:S04]  /*bf00*/  @!P1 STL.S16 [R1+0x2b2], R11 ;  /* 0x0002b20b01009387 */ /* 0x000fe80000100600 */
[----:B------:R0:W-:Y:S01]  /*bf10*/  @!P1 STL.S16 [R1+0x2ac], R25 ;  /* 0x0002ac1901009387 */ /* 0x0001e20000100600 */
[----:B------:R-:W-:-:S02]  /*bf20*/  LOP3.LUT P1, RZ, R2, 0x20000, RZ, 0xc0, !PT ;  /* 0x0002000002ff7812 */ /* 0x000fc4000782c0ff */
[----:B---3--:R-:W-:Y:S01]  /*bf30*/  @!P3 PRMT R37, R36, 0x7632, R37 ;  /* 0x000076322425b816 */ /* 0x008fe20000000025 */
[----:B------:R1:W-:Y:S04]  /*bf40*/  STL [R1+0xac], R36 ;  /* 0x0000ac2401007387 */ /* 0x0003e80000100800 */
[----:B------:R3:W-:Y:S04]  /*bf50*/  STL [R1+0xa8], R5 ;  /* 0x0000a80501007387 */ /* 0x0007e80000100800 */
[----:B0-----:R-:W4:Y:S02]  /*bf60*/  LDL.LU R25, [R1+0x564] ;  /* 0x0005640001197983 */ /* 0x001f240000300800 */
[----:B------:R-:W-:-:S02]  /*bf70*/  @!P1 PRMT R24, R12, 0x7610, R24 ;  /* 0x000076100c189816 */ /* 0x000fc40000000018 */
[----:B-1----:R-:W4:Y:S04]  /*bf80*/  LDL.LU R36, [R1+0x530] ;  /* 0x0005300001247983 */ /* 0x002f280000300800 */
[----:B------:R0:W-:Y:S04]  /*bf90*/  @!P1 STL.S16 [R1+0x280], R24 ;  /* 0x0002801801009387 */ /* 0x0001e80000100600 */
[----:B------:R-:W-:Y:S04]  /*bfa0*/  STL.S16 [R1+0x27e], RZ ;  /* 0x00027eff01007387 */ /* 0x000fe80000100600 */
[----:B---3--:R-:W3:Y:S04]  /*bfb0*/  LDL.LU R5, [R1+0x278] ;  /* 0x0002780001057983 */ /* 0x008ee80000300800 */
[----:B0-----:R-:W3:Y:S04]  /*bfc0*/  LDL.LU R24, [R1+0x528] ;  /* 0x0005280001187983 */ /* 0x001ee80000300800 */
[----:B------:R-:W-:Y:S04]  /*bfd0*/  STL.S16 [R1+0x292], RZ ;  /* 0x000292ff01007387 */ /* 0x000fe80000100600 */
[----:B------:R0:W-:Y:S01]  /*bfe0*/  STL [R1+0x1a8], R43 ;  /* 0x0001a82b01007387 */ /* 0x0001e20000100800 */
[----:B------:R-:W-:-:S02]  /*bff0*/  LOP3.LUT P5, RZ, R2, 0x10000, RZ, 0xc0, !PT ;  /* 0x0001000002ff7812 */ /* 0x000fc400078ac0ff */
[C---:B------:R-:W-:Y:S01]  /*c000*/  LOP3.LUT P6, RZ, R2.reuse, 0x8000, RZ, 0xc0, !PT ;  /* 0x0000800002ff7812 */ /* 0x040fe200078cc0ff */
[----:B------:R-:W-:Y:S04]  /*c010*/  STL [R1+0x1ac], R13 ;  /* 0x0001ac0d01007387 */ /* 0x000fe80000100800 */
[----:B------:R-:W-:Y:S01]  /*c020*/  STL [R1+0xb0], R12 ;  /* 0x0000b00c01007387 */ /* 0x000fe20000100800 */
[----:B------:R-:W-:-:S03]  /*c030*/  LOP3.LUT P0, RZ, R2, 0x1, RZ, 0xc0, !PT ;  /* 0x0000000102ff7812 */ /* 0x000fc6000780c0ff */
[----:B------:R-:W3:Y:S01]  /*c040*/  LDL.LU R11, [R1+0x56c] ;  /* 0x00056c00010b7983 */ /* 0x000ee20000300800 */
[----:B--2---:R-:W-:Y:S02]  /*c050*/  @!P1 PRMT R42, R12, 0x7632, R42 ;  /* 0x000076320c2a9816 */ /* 0x004fe4000000002a */
[----:B----4-:R-:W-:-:S03]  /*c060*/  PRMT R25, RZ, 0x7610, R25 ;  /* 0x00007610ff197816 */ /* 0x010fc60000000019 */
[----:B------:R1:W-:Y:S04]  /*c070*/  @!P1 STL.S16 [R1+0x282], R42 ;  /* 0x0002822a01009387 */ /* 0x0003e80000100600 */
[----:B------:R-:W-:Y:S04]  /*c080*/  STL.S16 [R1+0x27a], RZ ;  /* 0x00027aff01007387 */ /* 0x000fe80000100600 */
[----:B0-----:R-:W2:Y:S04]  /*c090*/  LDL.LU R43, [R1+0x270] ;  /* 0x00027000012b7983 */ /* 0x001ea80000300800 */
[----:B-1----:R-:W4:Y:S01]  /*c0a0*/  LDL.LU R42, [R1+0x524] ;  /* 0x00052400012a7983 */ /* 0x002f220000300800 */
[----:B------:R-:W-:-:S03]  /*c0b0*/  PRMT R36, R25, 0x7610, R36 ;  /* 0x0000761019247816 */ /* 0x000fc60000000024 */
[----:B------:R0:W-:Y:S04]  /*c0c0*/  STL.S16 [R1+0x290], R25 ;  /* 0x0002901901007387 */ /* 0x0001e80000100600 */
[----:B------:R1:W-:Y:S04]  /*c0d0*/  @!P3 STL.S16 [R1+0x296], R37 ;  /* 0x000296250100b387 */ /* 0x0003e80000100600 */
[----:B------:R-:W2:Y:S04]  /*c0e0*/  LDL.LU R12, [R1+0x230] ;  /* 0x00023000010c7983 */ /* 0x000ea80000300800 */
[----:B0-----:R-:W2:Y:S04]  /*c0f0*/  LDL.S16 R25, [R1+0x292] ;  /* 0x0002920001197983 */ /* 0x001ea80000100600 */
[----:B------:R-:W-:Y:S04]  /*c100*/  STL.S16 [R1+0x272], RZ ;  /* 0x000272ff01007387 */ /* 0x000fe80000100600 */
[----:B-1----:R-:W2:Y:S01]  /*c110*/  LDL.LU R37, [R1+0x24c] ;  /* 0x00024c0001257983 */ /* 0x002ea20000300800 */
[----:B----4-:R-:W-:-:S04]  /*c120*/  PRMT R42, RZ, 0x7610, R42 ;  /* 0x00007610ff2a7816 */ /* 0x010fc8000000002a */
[----:B---3--:R-:W-:Y:S01]  /*c130*/  PRMT R24, R42, 0x7610, R24 ;  /* 0x000076102a187816 */ /* 0x008fe20000000018 */
[----:B------:R0:W-:Y:S04]  /*c140*/  STL.S16 [R1+0x27c], R42 ;  /* 0x00027c2a01007387 */ /* 0x0001e80000100600 */
[----:B0-----:R-:W3:Y:S01]  /*c150*/  LDL.S16 R42, [R1+0x27e] ;  /* 0x00027e00012a7983 */ /* 0x001ee20000100600 */
[----:B--2---:R-:W-:-:S05]  /*c160*/  @!P3 PRMT R25, R13, 0x7632, R25 ;  /* 0x000076320d19b816 */ /* 0x004fca0000000019 */
[----:B------:R0:W-:Y:S04]  /*c170*/  @!P3 STL.S16 [R1+0x292], R25 ;  /* 0x000292190100b387 */ /* 0x0001e80000100600 */
[----:B0-----:R-:W2:Y:S01]  /*c180*/  LDL.LU R25, [R1+0x52c] ;  /* 0x00052c0001197983 */ /* 0x001ea20000300800 */
[----:B---3--:R-:W-:-:S05]  /*c190*/  @!P1 PRMT R42, R5, 0x7632, R42 ;  /* 0x00007632052a9816 */ /* 0x008fca000000002a */
[----:B------:R0:W-:Y:S04]  /*c1a0*/  @!P1 STL.S16 [R1+0x27e], R42 ;  /* 0x00027e2a01009387 */ /* 0x0001e80000100600 */
[----:B0-----:R-:W3:Y:S02]  /*c1b0*/  LDL.LU R42, [R1+0x51c] ;  /* 0x00051c00012a7983 */ /* 0x001ee40000300800 */
[----:B---3--:R-:W-:-:S04]  /*c1c0*/  PRMT R42, RZ, 0x7610, R42 ;  /* 0x00007610ff2a7816 */ /* 0x008fc8000000002a */
[----:B--2---:R-:W-:Y:S01]  /*c1d0*/  PRMT R25, R42, 0x7610, R25 ;  /* 0x000076102a197816 */ /* 0x004fe20000000019 */
[----:B------:R0:W-:Y:S04]  /*c1e0*/  STL.S16 [R1+0x278], R42 ;  /* 0x0002782a01007387 */ /* 0x0001e80000100600 */
[----:B0-----:R-:W2:Y:S01]  /*c1f0*/  LDL.S16 R42, [R1+0x27a] ;  /* 0x00027a00012a7983 */ /* 0x001ea20000100600 */
[----:B------:R-:W-:-:S03]  /*c200*/  @!P5 PRMT R25, R43, 0x7610, R25 ;  /* 0x000076102b19d816 */ /* 0x000fc60000000019 */
[----:B------:R0:W-:Y:S01]  /*c210*/  STL [R1+0xb4], R43 ;  /* 0x0000b42b01007387 */ /* 0x0001e20000100800 */
[----:B--2---:R-:W-:-:S03]  /*c220*/  @!P5 PRMT R42, R43, 0x7632, R42 ;  /* 0x000076322b2ad816 */ /* 0x004fc6000000002a */
[----:B0-----:R-:W2:Y:S04]  /*c230*/  LDL.LU R43, [R1+0x510] ;  /* 0x00051000012b7983 */ /* 0x001ea80000300800 */
[----:B------:R0:W-:Y:S04]  /*c240*/  @!P5 STL.S16 [R1+0x27a], R42 ;  /* 0x00027a2a0100d387 */ /* 0x0001e80000100600 */
[----:B0-----:R-:W3:Y:S01]  /*c250*/  LDL.LU R42, [R1+0x514] ;  /* 0x00051400012a7983 */ /* 0x001ee20000300800 */
[----:B--2---:R-:W-:-:S05]  /*c260*/  PRMT R43, RZ, 0x7610, R43 ;  /* 0x00007610ff2b7816 */ /* 0x004fca000000002b */
[----:B------:R0:W-:Y:S01]  /*c270*/  STL.S16 [R1+0x270], R43 ;  /* 0x0002702b01007387 */ /* 0x0001e20000100600 */
[----:B---3--:R-:W-:-:S03]  /*c280*/  PRMT R42, R43, 0x7610, R42 ;  /* 0x000076102b2a7816 */ /* 0x008fc6000000002a */
[----:B0-----:R-:W2:Y:S01]  /*c290*/  LDL.S16 R43, [R1+0x272] ;  /* 0x00027200012b7983 */ /* 0x001ea20000100600 */
[----:B------:R-:W-:-:S03]  /*c2a0*/  @!P5 PRMT R42, R37, 0x7610, R42 ;  /* 0x00007610252ad816 */ /* 0x000fc6000000002a */
[----:B------:R0:W-:Y:S01]  /*c2b0*/  STL [R1+0x1b4], R37 ;  /* 0x0001b42501007387 */ /* 0x0001e20000100800 */
[----:B--2---:R-:W-:-:S03]  /*c2c0*/  @!P5 PRMT R43, R37, 0x7632, R43 ;  /* 0x00007632252bd816 */ /* 0x004fc6000000002b */
[----:B0-----:R-:W2:Y:S04]  /*c2d0*/  LDL.LU R37, [R1+0x504] ;  /* 0x0005040001257983 */ /* 0x001ea80000300800 */
[----:B------:R0:W-:Y:S04]  /*c2e0*/  @!P5 STL.S16 [R1+0x272], R43 ;  /* 0x0002722b0100d387 */ /* 0x0001e80000100600 */
[----:B0-----:R-:W3:Y:S01]  /*c2f0*/  LDL.LU R43, [R1+0x508] ;  /* 0x00050800012b7983 */ /* 0x001ee20000300800 */
[----:B------:R-:W-:-:S03]  /*c300*/  @!P3 PRMT R36, R13, 0x7610, R36 ;  /* 0x000076100d24b816 */ /* 0x000fc60000000024 */
[----:B------:R-:W-:Y:S04]  /*c310*/  STL.S16 [R1+0x24e], RZ ;  /* 0x00024eff01007387 */ /* 0x000fe80000100600 */
[----:B------:R0:W-:Y:S04]  /*c320*/  @!P3 STL.S16 [R1+0x290], R36 ;  /* 0x000290240100b387 */ /* 0x0001e80000100600 */
[----:B------:R-:W4:Y:S04]  /*c330*/  LDL.LU R13, [R1+0x234] ;  /* 0x00023400010d7983 */ /* 0x000f280000300800 */
[----:B0-----:R-:W4:Y:S01]  /*c340*/  LDL.LU R36, [R1+0x248] ;  /* 0x0002480001247983 */ /* 0x001f220000300800 */
        /* <DEDUP_REMOVED lines=27> */
[----:B------:R0:W-:Y:S10]  /*c500*/  STL [R1+0xbc], R12 ;  /* 0x0000bc0c01007387 */ /* 0x0001f40000100800 */
[----:B------:R-:W-:-:S02]  /*c510*/  @!P3 PRMT R36, R12, 0x7610, R36 ;  /* 0x000076100c24b816 */ /* 0x000fc40000000024 */
[----:B--2---:R-:W-:Y:S02]  /*c520*/  @!P3 PRMT R13, R12, 0x7632, R13 ;  /* 0x000076320c0db816 */ /* 0x004fe4000000000d */
[----:B0-----:R-:W2:Y:S04]  /*c530*/  LDL.LU R12, [R1+0x4e0] ;  /* 0x0004e000010c7983 */ /* 0x001ea80000300800 */
[----:B------:R0:W-:Y:S04]  /*c540*/  @!P3 STL.S16 [R1+0x236], R13 ;  /* 0x0002360d0100b387 */ /* 0x0001e80000100600 */
[----:B0-----:R-:W3:Y:S01]  /*c550*/  LDL.LU R13, [R1+0x4e4] ;  /* 0x0004e400010d7983 */ /* 0x001ee20000300800 */
[----:B------:R-:W-:-:S03]  /*c560*/  @!P1 PRMT R24, R5, 0x7610, R24 ;  /* 0x0000761005189816 */ /* 0x000fc60000000018 */
[----:B------:R0:W-:Y:S04]  /*c570*/  STL [R1+0x1b0], R5 ;  /* 0x0001b00501007387 */ /* 0x0001e80000100800 */
[----:B------:R-:W-:Y:S04]  /*c580*/  STL.S16 [R1+0x232], RZ ;  /* 0x000232ff01007387 */ /* 0x000fe80000100600 */
[----:B0-----:R-:W4:Y:S01]  /*c590*/  LDL.LU R5, [R1+0x220] ;  /* 0x0002200001057983 */ /* 0x001f220000300800 */
[----:B--2---:R-:W-:-:S05]  /*c5a0*/  PRMT R12, RZ, 0x7610, R12 ;  /* 0x00007610ff0c7816 */ /* 0x004fca000000000c */
[----:B------:R0:W-:Y:S01]  /*c5b0*/  STL.S16 [R1+0x230], R12 ;  /* 0x0002300c01007387 */ /* 0x0001e20000100600 */
[----:B---3--:R-:W-:-:S03]  /*c5c0*/  PRMT R13, R12, 0x7610, R13 ;  /* 0x000076100c0d7816 */ /* 0x008fc6000000000d */
[----:B0-----:R-:W4:Y:S04]  /*c5d0*/  LDL.S16 R12, [R1+0x232] ;  /* 0x00023200010c7983 */ /* 0x001f280000100600 */
[----:B------:R0:W-:Y:S04]  /*c5e0*/  @!P3 STL.S16 [R1+0x234], R36 ;  /* 0x000234240100b387 */ /* 0x0001e80000100600 */
[----:B0-----:R-:W2:Y:S01]  /*c5f0*/  LDL.LU R36, [R1+0x4e8] ;  /* 0x0004e80001247983 */ /* 0x001ea20000300800 */
[----:B----4-:R-:W-:-:S05]  /*c600*/  @!P3 PRMT R12, R5, 0x7632, R12 ;  /* 0x00007632050cb816 */ /* 0x010fca000000000c */
[----:B------:R0:W-:Y:S04]  /*c610*/  @!P3 STL.S16 [R1+0x232], R12 ;  /* 0x0002320c0100b387 */ /* 0x0001e80000100600 */
[----:B0-----:R-:W3:Y:S04]  /*c620*/  LDL.LU R12, [R1+0x4d8] ;  /* 0x0004d800010c7983 */ /* 0x001ee80000300800 */
[----:B------:R-:W-:Y:S01]  /*c630*/  @!P1 STL.S16 [R1+0x27c], R24 ;  /* 0x00027c1801009387 */ /* 0x000fe20000100600 */
[----:B------:R-:W-:Y:S02]  /*c640*/  LOP3.LUT P1, RZ, R2, 0x2000, RZ, 0xc0, !PT ;  /* 0x0000200002ff7812 */ /* 0x000fe4000782c0ff */
[----:B--2---:R-:W-:Y:S01]  /*c650*/  PRMT R36, RZ, 0x7610, R36 ;  /* 0x00007610ff247816 */ /* 0x004fe20000000024 */
[----:B------:R0:W-:Y:S04]  /*c660*/  @!P6 STL.S16 [R1+0x24c], R43 ;  /* 0x00024c2b0100e387 */ /* 0x0001e80000100600 */
[----:B------:R1:W-:Y:S04]  /*c670*/  @!P6 STL.S16 [R1+0x248], R37 ;  /* 0x000248250100e387 */ /* 0x0003e80000100600 */
[----:B------:R2:W-:Y:S04]  /*c680*/  @!P5 STL.S16 [R1+0x278], R25 ;  /* 0x000278190100d387 */ /* 0x0005e80000100600 */
[----:B0-----:R-:W4:Y:S04]  /*c690*/  LDL.LU R43, [R1+0x500] ;  /* 0x00050000012b7983 */ /* 0x001f280000300800 */
[----:B-1----:R-:W4:Y:S04]  /*c6a0*/  LDL.LU R37, [R1+0x4f4] ;  /* 0x0004f40001257983 */ /* 0x002f280000300800 */
[----:B------:R0:W-:Y:S01]  /*c6b0*/  @!P5 STL.S16 [R1+0x270], R42 ;  /* 0x0002702a0100d387 */ /* 0x0001e20000100600 */
[----:B------:R-:W-:-:S03]  /*c6c0*/  @!P3 PRMT R13, R5, 0x7610, R13 ;  /* 0x00007610050db816 */ /* 0x000fc6000000000d */
[----:B------:R-:W4:Y:S01]  /*c6d0*/  LDL.LU R24, [R1+0x520] ;  /* 0x0005200001187983 */ /* 0x000f220000300800 */
[----:B---3--:R-:W-:-:S03]  /*c6e0*/  @!P1 PRMT R36, R12, 0x7610, R36 ;  /* 0x000076100c249816 */ /* 0x008fc60000000024 */
[----:B--2---:R-:W2:Y:S04]  /*c6f0*/  LDL.LU R25, [R1+0x518] ;  /* 0x0005180001197983 */ /* 0x004ea80000300800 */
[----:B------:R1:W-:Y:S04]  /*c700*/  STL.S16 [R1+0x356], R36 ;  /* 0x0003562401007387 */ /* 0x0003e80000100600 */
[----:B------:R3:W-:Y:S01]  /*c710*/  STL [R1+0x1bc], R5 ;  /* 0x0001bc0501007387 */ /* 0x0007e20000100800 */
[----:B------:R-:W-:-:S03]  /*c720*/  LOP3.LUT P6, RZ, R2, 0x800, RZ, 0xc0, !PT ;  /* 0x0000080002ff7812 */ /* 0x000fc600078cc0ff */
[----:B0-----:R-:W2:Y:S04]  /*c730*/  LDL.LU R42, [R1+0x50c] ;  /* 0x00050c00012a7983 */ /* 0x001ea80000300800 */
[----:B-1----:R-:W2:Y:S01]  /*c740*/  LDL.LU R36, [R1+0x4d0] ;  /* 0x0004d00001247983 */ /* 0x002ea20000300800 */
[----:B------:R-:W-:Y:S02]  /*c750*/  LOP3.LUT P5, RZ, R2, 0x1000, RZ, 0xc0, !PT ;  /* 0x0000100002ff7812 */ /* 0x000fe400078ac0ff */
[----:B----4-:R-:W-:Y:S01]  /*c760*/  PRMT R43, RZ, 0x7610, R43 ;  /* 0x00007610ff2b7816 */ /* 0x010fe2000000002b */
[----:B---3--:R-:W3:Y:S01]  /*c770*/  LDL.LU R5, [R1+0x4d4] ;  /* 0x0004d40001057983 */ /* 0x008ee20000300800 */
[----:B------:R-:W-:-:S09]  /*c780*/  PRMT R37, RZ, 0x7610, R37 ;  /* 0x00007610ff257816 */ /* 0x000fd20000000025 */
[C---:B--2---:R-:W-:Y:S02]  /*c790*/  @!P5 PRMT R43, R36.reuse, 0x7610, R43 ;  /* 0x00007610242bd816 */ /* 0x044fe4000000002b */
[----:B------:R-:W-:-:S03]  /*c7a0*/  @!P5 PRMT R37, R36, 0x7632, R37 ;  /* 0x000076322425d816 */ /* 0x000fc60000000025 */
[----:B------:R0:W-:Y:S04]  /*c7b0*/  STL.S16 [R1+0x35e], R43 ;  /* 0x00035e2b01007387 */ /* 0x0001e80000100600 */
[----:B------:R1:W-:Y:S04]  /*c7c0*/  STL.S16 [R1+0x362], R37 ;  /* 0x0003622501007387 */ /* 0x0003e80000100600 */
[----:B0-----:R-:W2:Y:S04]  /*c7d0*/  LDL.LU R43, [R1+0x4c8] ;  /* 0x0004c800012b7983 */ /* 0x001ea80000300800 */
[----:B-1----:R-:W4:Y:S01]  /*c7e0*/  LDL.LU R37, [R1+0x4c4] ;  /* 0x0004c40001257983 */ /* 0x002f220000300800 */
[----:B------:R-:W-:-:S02]  /*c7f0*/  PRMT R25, RZ, 0x7610, R25 ;  /* 0x00007610ff197816 */ /* 0x000fc40000000019 */
[----:B------:R-:W-:Y:S02]  /*c800*/  PRMT R24, RZ, 0x7610, R24 ;  /* 0x00007610ff187816 */ /* 0x000fe40000000018 */
[C---:B---3--:R-:W-:Y:S02]  /*c810*/  @!P1 PRMT R25, R5.reuse, 0x7610, R25 ;  /* 0x0000761005199816 */ /* 0x048fe40000000019 */
[----:B------:R-:W-:-:S03]  /*c820*/  @!P1 PRMT R24, R5, 0x7632, R24 ;  /* 0x0000763205189816 */ /* 0x000fc60000000018 */
[----:B------:R-:W-:Y:S04]  /*c830*/  STL.S16 [R1+0x34e], R25 ;  /* 0x00034e1901007387 */ /* 0x000fe80000100600 */
[----:B------:R0:W-:Y:S04]  /*c840*/  STL.S16 [R1+0x358], R24 ;  /* 0x0003581801007387 */ /* 0x0001e80000100600 */
[----:B0-----:R-:W3:Y:S04]  /*c850*/  LDL.LU.64 R24, [R1+0x288] ;  /* 0x0002880001187983 */ /* 0x001ee80000300a00 */
[----:B------:R0:W-:Y:S04]  /*c860*/  @!P3 STL.S16 [R1+0x230], R13 ;  /* 0x0002300d0100b387 */ /* 0x0001e80000100600 */
[----:B0-----:R-:W3:Y:S01]  /*c870*/  LDL.LU R13, [R1+0x4dc] ;  /* 0x0004dc00010d7983 */ /* 0x001ee20000300800 */
[----:B--2---:R-:W-:-:S04]  /*c880*/  PRMT R43, RZ, 0x7610, R43 ;  /* 0x00007610ff2b7816 */ /* 0x004fc8000000002b */
[----:B----4-:R-:W-:-:S05]  /*c890*/  @!P6 PRMT R43, R37, 0x7610, R43 ;  /* 0x00007610252be816 */ /* 0x010fca000000002b */
[----:B------:R0:W-:Y:S04]  /*c8a0*/  STL.S16 [R1+0x364], R43 ;  /* 0x0003642b01007387 */ /* 0x0001e80000100600 */
[----:B0-----:R-:W2:Y:S04]  /*c8b0*/  LDL.LU R43, [R1+0x4c0] ;  /* 0x0004c000012b7983 */ /* 0x001ea80000300800 */
[----:B------:R0:W-:Y:S02]  /*c8c0*/  STL [R1+0xc0], R5 ;  /* 0x0000c00501007387 */ /* 0x0001e40000100800 */
[----:B0-----:R-:W-:-:S02]  /*c8d0*/  PRMT R5, RZ, 0x7610, R5 ;  /* 0x00007610ff057816 */ /* 0x001fc40000000005 */
[----:B---3--:R-:W-:-:S04]  /*c8e0*/  PRMT R13, RZ, 0x7610, R13 ;  /* 0x00007610ff0d7816 */ /* 0x008fc8000000000d */
[----:B------:R-:W-:-:S05]  /*c8f0*/  @!P1 PRMT R13, R12, 0x7632, R13 ;  /* 0x000076320c0d9816 */ /* 0x000fca000000000d */
[----:B------:R0:W-:Y:S04]  /*c900*/  STL.S16 [R1+0x35a], R13 ;  /* 0x00035a0d01007387 */ /* 0x0001e80000100600 */
[----:B0-----:R-:W3:Y:S01]  /*c910*/  LDL.LU R13, [R1+0x4cc] ;  /* 0x0004cc00010d7983 */ /* 0x001ee20000300800 */
[----:B--2---:R-:W-:-:S05]  /*c920*/  @!P6 PRMT R5, R43, 0x7632, R5 ;  /* 0x000076322b05e816 */ /* 0x004fca0000000005 */
[----:B------:R0:W-:Y:S02]  /*c930*/  STL.S16 [R1+0x36a], R5 ;  /* 0x00036a0501007387 */ /* 0x0001e40000100600 */
[----:B0-----:R-:W-:-:S06]  /*c940*/  HFMA2 R5, -RZ, RZ, 0, 0 ;  /* 0x00000000ff057431 */ /* 0x001fcc00000001ff */
[----:B------:R0:W2:Y:S04]  /*c950*/  @!P0 LDG.E R5, desc[UR10][R24.64] ;  /* 0x0000000a18058981 */ /* 0x0000a8000c1e1900 */
[----:B------:R-:W0:Y:S01]  /*c960*/  LDL.LU.64 R24, [R1+0x4b8] ;  /* 0x0004b80001187983 */ /* 0x000e220000300a00 */
[----:B------:R-:W-:Y:S02]  /*c970*/  LOP3.LUT P3, RZ, R2, 0x400, RZ, 0xc0, !PT ;  /* 0x0000040002ff7812 */ /* 0x000fe4000786c0ff */
[----:B------:R-:W-:Y:S02]  /*c980*/  PRMT R17, RZ, 0x7610, R17 ;  /* 0x00007610ff117816 */ /* 0x000fe40000000011 */
[----:B------:R-:W-:Y:S02]  /*c990*/  PRMT R16, RZ, 0x7610, R16 ;  /* 0x00007610ff107816 */ /* 0x000fe40000000010 */
[----:B------:R-:W-:-:S02]  /*c9a0*/  @!P6 PRMT R17, R37, 0x7632, R17 ;  /* 0x000076322511e816 */ /* 0x000fc40000000011 */
[----:B------:R-:W-:-:S03]  /*c9b0*/  @!P6 PRMT R16, R43, 0x7610, R16 ;  /* 0x000076102b10e816 */ /* 0x000fc60000000010 */
[----:B------:R-:W-:Y:S04]  /*c9c0*/  STL.S16 [R1+0x368], R17 ;  /* 0x0003681101007387 */ /* 0x000fe80000100600 */
[----:B------:R1:W-:Y:S04]  /*c9d0*/  STL.S16 [R1+0x366], R16 ;  /* 0x0003661001007387 */ /* 0x0003e80000100600 */
[----:B-1----:R-:W4:Y:S01]  /*c9e0*/  LDL.LU.64 R16, [R1+0x260] ;  /* 0x0002600001107983 */ /* 0x002f220000300a00 */
[----:B------:R-:W-:Y:S02]  /*c9f0*/  PRMT R11, RZ, 0x7610, R11 ;  /* 0x00007610ff0b7816 */ /* 0x000fe4000000000b */
[----:B------:R-:W-:-:S02]  /*ca00*/  PRMT R10, RZ, 0x7610, R10 ;  /* 0x00007610ff0a7816 */ /* 0x000fc4000000000a */
[C---:B---3--:R-:W-:Y:S02]  /*ca10*/  @!P5 PRMT R11, R13.reuse, 0x7610, R11 ;  /* 0x000076100d0bd816 */ /* 0x048fe4000000000b */
[----:B------:R-:W-:-:S03]  /*ca20*/  @!P5 PRMT R10, R13, 0x7632, R10 ;  /* 0x000076320d0ad816 */ /* 0x000fc6000000000a */
[----:B------:R-:W-:Y:S04]  /*ca30*/  STL.S16 [R1+0x35c], R11 ;  /* 0x00035c0b01007387 */ /* 0x000fe80000100600 */
[----:B------:R1:W-:Y:S04]  /*ca40*/  STL.S16 [R1+0x360], R10 ;  /* 0x0003600a01007387 */ /* 0x0003e80000100600 */
[----:B-1----:R-:W3:Y:S01]  /*ca50*/  LDL.LU.64 R10, [R1+0x268] ;  /* 0x00026800010a7983 */ /* 0x002ee20000300a00 */
[----:B0-----:R-:W-:-:S04]  /*ca60*/  PRMT R24, RZ, 0x7610, R24 ;  /* 0x00007610ff187816 */ /* 0x001fc80000000018 */
[----:B------:R-:W-:-:S05]  /*ca70*/  @!P3 PRMT R24, R42, 0x7632, R24 ;  /* 0x000076322a18b816 */ /* 0x000fca0000000018 */
[----:B------:R0:W-:Y:S04]  /*ca80*/  STL.S16 [R1+0x28c], R24 ;  /* 0x00028c1801007387 */ /* 0x0001e80000100600 */
[----:B0-----:R-:W2:Y:S01]  /*ca90*/  LDL.LU R24, [R1+0x4ac] ;  /* 0x0004ac0001187983 */ /* 0x001ea20000300800 */
[----:B------:R-:W-:-:S03]  /*caa0*/  PRMT R25, RZ, 0x7610, R25 ;  /* 0x00007610ff197816 */ /* 0x000fc60000000019 */
[----:B------:R0:W-:Y:S01]  /*cab0*/  STL [R1+0x1c0], R12 ;  /* 0x0001c00c01007387 */ /* 0x0001e20000100800 */
[----:B------:R-:W-:Y:S02]  /*cac0*/  LOP3.LUT P1, RZ, R0, 0x80000000, RZ, 0xc0, !PT ;  /* 0x8000000000ff7812 */ /* 0x000fe4000782c0ff */
[----:B0-----:R-:W-:Y:S02]  /*cad0*/  PRMT R12, RZ, 0x7610, R12 ;  /* 0x00007610ff0c7816 */ /* 0x001fe4000000000c */
[C---:B--2---:R-:W-:Y:S01]  /*cae0*/  @!P3 PRMT R25, R24.reuse, 0x7610, R25 ;  /* 0x000076101819b816 */ /* 0x044fe20000000019 */
[----:B------:R0:W-:Y:S01]  /*caf0*/  STL [R1+0x1cc], R24 ;  /* 0x0001cc1801007387 */ /* 0x0001e20000100800 */
[----:B------:R-:W-:Y:S01]  /*cb00*/  @!P3 PRMT R12, R24, 0x7632, R12 ;  /* 0x00007632180cb816 */ /* 0x000fe2000000000c */
[----:B0-----:R-:W-:-:S06]  /*cb10*/  HFMA2 R24, -RZ, RZ, 0, 0 ;  /* 0x00000000ff187431 */ /* 0x001fcc00000001ff */
[----:B----4-:R-:W2:Y:S04]  /*cb20*/  @!P1 LDG.E R24, desc[UR10][R16.64] ;  /* 0x0000000a10189981 */ /* 0x010ea8000c1e1900 */
[----:B------:R-:W4:Y:S04]  /*cb30*/  LDL.LU.64 R16, [R1+0x490] ;  /* 0x0004900001107983 */ /* 0x000f280000300a00 */
[----:B------:R0:W-:Y:S02]  /*cb40*/  STL.S16 [R1+0x28e], R12 ;  /* 0x00028e0c01007387 */ /* 0x0001e40000100600 */
[----:B0-----:R-:W-:-:S02]  /*cb50*/  MOV R12, RZ ;  /* 0x000000ff000c7202 */ /* 0x001fc40000000f00 */
[----:B------:R0:W-:Y:S04]  /*cb60*/  STL.S16 [R1+0x28a], R25 ;  /* 0x00028a1901007387 */ /* 0x0001e80000100600 */
[----:B---3--:R1:W3:Y:S04]  /*cb70*/  @!P1 LDG.E R12, desc[UR10][R10.64] ;  /* 0x0000000a0a0c9981 */ /* 0x0082e8000c1e1900 */
[----:B0-----:R-:W2:Y:S04]  /*cb80*/  LDL.LU R25, [R1+0x4a8] ;  /* 0x0004a80001197983 */ /* 0x001ea80000300800 */
[----:B------:R-:W1:Y:S01]  /*cb90*/  LDL.LU.64 R10, [R1+0x4a0] ;  /* 0x0004a000010a7983 */ /* 0x000e620000300a00 */
[----:B------:R-:W-:-:S03]  /*cba0*/  LOP3.LUT P6, RZ, R2, 0x100, RZ, 0xc0, !PT ;  /* 0x0000010002ff7812 */ /* 0x000fc600078cc0ff */
[----:B------:R0:W-:Y:S02]  /*cbb0*/  STL [R1+0xc4], R13 ;  /* 0x0000c40d01007387 */ /* 0x0001e40000100800 */
[----:B0-----:R-:W-:Y:S02]  /*cbc0*/  PRMT R13, RZ, 0x7610, R13 ;  /* 0x00007610ff0d7816 */ /* 0x001fe4000000000d */
[----:B------:R-:W-:Y:S02]  /*cbd0*/  LOP3.LUT P5, RZ, R2, 0x200, RZ, 0xc0, !PT ;  /* 0x0000020002ff7812 */ /* 0x000fe400078ac0ff */
[----:B------:R-:W-:-:S04]  /*cbe0*/  PRMT R29, RZ, 0x7610, R29 ;  /* 0x00007610ff1d7816 */ /* 0x000fc8000000001d */
[----:B------:R-:W-:-:S05]  /*cbf0*/  @!P3 PRMT R29, R42, 0x7610, R29 ;  /* 0x000076102a1db816 */ /* 0x000fca000000001d */
[----:B------:R0:W-:Y:S04]  /*cc00*/  STL.S16 [R1+0x288], R29 ;  /* 0x0002881d01007387 */ /* 0x0001e80000100600 */
[----:B0-----:R-:W3:Y:S01]  /*cc10*/  LDL.LU R29, [R1+0x4b0] ;  /* 0x0004b000011d7983 */ /* 0x001ee20000300800 */
[----:B----4-:R-:W-:-:S05]  /*cc20*/  @!P6 PRMT R13, R16, 0x7632, R13 ;  /* 0x00007632100de816 */ /* 0x010fca000000000d */
[----:B------:R0:W-:Y:S02]  /*cc30*/  STL.S16 [R1+0x372], R13 ;  /* 0x0003720d01007387 */ /* 0x0001e40000100600 */
[----:B0-----:R-:W-:-:S06]  /*cc40*/  MOV R13, RZ ;  /* 0x000000ff000d7202 */ /* 0x001fcc0000000f00 */
[----:B------:R0:W4:Y:S04]  /*cc50*/  @!P2 LDG.E R13, desc[UR10][R20.64] ;  /* 0x0000000a140da981 */ /* 0x000128000c1e1900 */
[----:B------:R-:W0:Y:S01]  /*cc60*/  LDL.LU.64 R20, [R1+0x488] ;  /* 0x0004880001147983 */ /* 0x000e220000300a00 */
[----:B-1----:R-:W-:-:S04]  /*cc70*/  PRMT R10, RZ, 0x7610, R10 ;  /* 0x00007610ff0a7816 */ /* 0x002fc8000000000a */
[----:B--2---:R-:W-:-:S05]  /*cc80*/  @!P5 PRMT R10, R25, 0x7610, R10 ;  /* 0x00007610190ad816 */ /* 0x004fca000000000a */
[----:B------:R1:W-:Y:S04]  /*cc90*/  STL.S16 [R1+0x268], R10 ;  /* 0x0002680a01007387 */ /* 0x0003e80000100600 */
[----:B-1----:R-:W2:Y:S01]  /*cca0*/  LDL.LU R10, [R1+0x49c] ;  /* 0x00049c00010a7983 */ /* 0x002ea20000300800 */
[----:B------:R-:W-:Y:S02]  /*ccb0*/  LOP3.LUT P3, RZ, R2, 0x80, RZ, 0xc0, !PT ;  /* 0x0000008002ff7812 */ /* 0x000fe4000786c0ff */
[----:B------:R-:W-:Y:S02]  /*ccc0*/  PRMT R28, RZ, 0x7610, R28 ;  /* 0x00007610ff1c7816 */ /* 0x000fe4000000001c */
[----:B---3--:R-:W-:-:S04]  /*ccd0*/  PRMT R29, RZ, 0x7610, R29 ;  /* 0x00007610ff1d7816 */ /* 0x008fc8000000001d */
[----:B------:R-:W-:-:S05]  /*cce0*/  @!P5 PRMT R29, R25, 0x7632, R29 ;  /* 0x00007632191dd816 */ /* 0x000fca000000001d */
[----:B------:R-:W-:Y:S01]  /*ccf0*/  STL.S16 [R1+0x36c], R29 ;  /* 0x00036c1d01007387 */ /* 0x000fe20000100600 */
[----:B0-----:R-:W-:-:S04]  /*cd00*/  PRMT R20, RZ, 0x7610, R20 ;  /* 0x00007610ff147816 */ /* 0x001fc80000000014 */
[----:B------:R-:W-:-:S05]  /*cd10*/  @!P3 PRMT R20, R17, 0x7632, R20 ;  /* 0x000076321114b816 */ /* 0x000fca0000000014 */
[----:B------:R0:W-:Y:S04]  /*cd20*/  STL.S16 [R1+0x374], R20 ;  /* 0x0003741401007387 */ /* 0x0001e80000100600 */
[----:B0-----:R-:W3:Y:S01]  /*cd30*/  LDL.LU R20, [R1+0x484] ;  /* 0x0004840001147983 */ /* 0x001ee20000300800 */
[----:B--2---:R-:W-:-:S05]  /*cd40*/  @!P5 PRMT R28, R10, 0x7610, R28 ;  /* 0x000076100a1cd816 */ /* 0x004fca000000001c */
[----:B------:R0:W-:Y:S04]  /*cd50*/  STL.S16 [R1+0x26a], R28 ;  /* 0x00026a1c01007387 */ /* 0x0001e80000100600 */
[----:B0-----:R-:W2:Y:S04]  /*cd60*/  LDL.LU.64 R28, [R1+0x250] ;  /* 0x00025000011c7983 */ /* 0x001ea80000300a00 */
[----:B------:R0:W-:Y:S02]  /*cd70*/  STL [R1+0xd0], R25 ;  /* 0x0000d01901007387 */ /* 0x0001e40000100800 */
[----:B0-----:R-:W-:-:S02]  /*cd80*/  PRMT R25, RZ, 0x7610, R25 ;  /* 0x00007610ff197816 */ /* 0x001fc40000000019 */
[----:B------:R-:W-:Y:S02]  /*cd90*/  PRMT R21, RZ, 0x7610, R21 ;  /* 0x00007610ff157816 */ /* 0x000fe40000000015 */
[----:B------:R-:W-:-:S04]  /*cda0*/  PRMT R11, RZ, 0x7610, R11 ;  /* 0x00007610ff0b7816 */ /* 0x000fc8000000000b */
[----:B------:R-:W-:-:S05]  /*cdb0*/  @!P5 PRMT R11, R10, 0x7632, R11 ;  /* 0x000076320a0bd816 */ /* 0x000fca000000000b */
[----:B------:R0:W-:Y:S04]  /*cdc0*/  STL.S16 [R1+0x36e], R11 ;  /* 0x00036e0b01007387 */ /* 0x0001e80000100600 */
[----:B0-----:R-:W4:Y:S01]  /*cdd0*/  LDL.LU R11, [R1+0x498] ;  /* 0x00049800010b7983 */ /* 0x001f220000300800 */
[----:B---3--:R-:W-:-:S05]  /*cde0*/  @!P3 PRMT R25, R20, 0x7632, R25 ;  /* 0x000076321419b816 */ /* 0x008fca0000000019 */
[----:B------:R0:W-:Y:S01]  /*cdf0*/  STL.S16 [R1+0x376], R25 ;  /* 0x0003761901007387 */ /* 0x0001e20000100600 */
[----:B------:R-:W-:Y:S01]  /*ce00*/  @!P3 PRMT R21, R20, 0x7610, R21 ;  /* 0x000076101415b816 */ /* 0x000fe20000000015 */
[----:B0-----:R-:W-:-:S04]  /*ce10*/  HFMA2 R25, -RZ, RZ, 0, 0 ;  /* 0x00000000ff197431 */ /* 0x001fc800000001ff */
[----:B------:R0:W-:Y:S04]  /*ce20*/  STL.S16 [R1+0x25e], R21 ;  /* 0x00025e1501007387 */ /* 0x0001e80000100600 */
[----:B--2---:R1:W2:Y:S04]  /*ce30*/  @!P2 LDG.E R25, desc[UR10][R28.64] ;  /* 0x0000000a1c19a981 */ /* 0x0042a8000c1e1900 */
[----:B0-----:R-:W3:Y:S04]  /*ce40*/  LDL.LU R21, [R1+0x480] ;  /* 0x0004800001157983 */ /* 0x001ee80000300800 */
[----:B------:R-:W1:Y:S01]  /*ce50*/  LDL.LU.64 R28, [R1+0x478] ;  /* 0x00047800011c7983 */ /* 0x000e620000300a00 */
[----:B------:R-:W-:-:S02]  /*ce60*/  LOP3.LUT P5, RZ, R2, 0x40, RZ, 0xc0, !PT ;  /* 0x0000004002ff7812 */ /* 0x000fc400078ac0ff */
[----:B------:R-:W-:Y:S02]  /*ce70*/  PRMT R47, RZ, 0x7610, R47 ;  /* 0x00007610ff2f7816 */ /* 0x000fe4000000002f */
[----:B------:R-:W-:Y:S02]  /*ce80*/  PRMT R46, RZ, 0x7610, R46 ;  /* 0x00007610ff2e7816 */ /* 0x000fe4000000002e */
[C---:B----4-:R-:W-:Y:S02]  /*ce90*/  @!P6 PRMT R47, R11.reuse, 0x7610, R47 ;  /* 0x000076100b2fe816 */ /* 0x050fe4000000002f */
[----:B------:R-:W-:-:S03]  /*cea0*/  @!P6 PRMT R46, R11, 0x7632, R46 ;  /* 0x000076320b2ee816 */ /* 0x000fc6000000002e */
[----:B------:R-:W-:Y:S04]  /*ceb0*/  STL.S16 [R1+0x264], R47 ;  /* 0x0002642f01007387 */ /* 0x000fe80000100600 */
[----:B------:R0:W-:Y:S04]  /*cec0*/  STL.S16 [R1+0x370], R46 ;  /* 0x0003702e01007387 */ /* 0x0001e80000100600 */
[----:B0-----:R-:W4:Y:S01]  /*ced0*/  LDL.LU.64 R46, [R1+0x240] ;  /* 0x00024000012e7983 */ /* 0x001f220000300a00 */
[----:B-1----:R-:W-:-:S04]  /*cee0*/  PRMT R28, RZ, 0x7610, R28 ;  /* 0x00007610ff1c7816 */ /* 0x002fc8000000001c */
[----:B---3--:R-:W-:-:S05]  /*cef0*/  @!P5 PRMT R28, R21, 0x7632, R28 ;  /* 0x00007632151cd816 */ /* 0x008fca000000001c */
[----:B------:R0:W-:Y:S04]  /*cf00*/  STL.S16 [R1+0x254], R28 ;  /* 0x0002541c01007387 */ /* 0x0001e80000100600 */
[----:B0-----:R-:W3:Y:S01]  /*cf10*/  LDL.LU R28, [R1+0x46c] ;  /* 0x00046c00011c7983 */ /* 0x001ee20000300800 */
[----:B------:R-:W-:-:S03]  /*cf20*/  PRMT R14, RZ, 0x7610, R14 ;  /* 0x00007610ff0e7816 */ /* 0x000fc6000000000e */
[----:B------:R0:W-:Y:S01]  /*cf30*/  STL [R1+0x1c4], R36 ;  /* 0x0001c42401007387 */ /* 0x0001e20000100800 */
[----:B------:R-:W-:Y:S02]  /*cf40*/  @!P3 PRMT R14, R17, 0x7610, R14 ;  /* 0x00007610110eb816 */ /* 0x000fe4000000000e */
[----:B------:R-:W-:Y:S02]  /*cf50*/  LOP3.LUT P3, RZ, R0, 0x40000000, RZ, 0xc0, !PT ;  /* 0x4000000000ff7812 */ /* 0x000fe4000786c0ff */
[----:B0-----:R-:W-:Y:S02]  /*cf60*/  PRMT R36, RZ, 0x7610, R36 ;  /* 0x00007610ff247816 */ /* 0x001fe40000000024 */
[----:B------:R-:W-:Y:S02]  /*cf70*/  PRMT R29, RZ, 0x7610, R29 ;  /* 0x00007610ff1d7816 */ /* 0x000fe4000000001d */
[----:B------:R-:W-:-:S04]  /*cf80*/  PRMT R4, RZ, 0x7610, R4 ;  /* 0x00007610ff047816 */ /* 0x000fc80000000004 */
[----:B------:R-:W-:-:S05]  /*cf90*/  @!P1 PRMT R4, R12, 0x7632, R4 ;  /* 0x000076320c049816 */ /* 0x000fca0000000004 */
[----:B------:R0:W-:Y:S04]  /*cfa0*/  STL.S16 [R1+0x3a2], R4 ;  /* 0x0003a20401007387 */ /* 0x0001e80000100600 */
[----:B0-----:R-:W2:Y:S01]  /*cfb0*/  LDL.LU R4, [R1+0x41c] ;  /* 0x00041c0001047983 */ /* 0x001ea20000300800 */
[----:B---3--:R-:W-:-:S05]  /*cfc0*/  @!P5 PRMT R36, R28, 0x7632, R36 ;  /* 0x000076321c24d816 */ /* 0x008fca0000000024 */
[----:B------:R0:W-:Y:S01]  /*cfd0*/  STL.S16 [R1+0x256], R36 ;  /* 0x0002562401007387 */ /* 0x0001e20000100600 */
[----:B------:R-:W-:Y:S02]  /*cfe0*/  @!P5 PRMT R29, R28, 0x7610, R29 ;  /* 0x000076101c1dd816 */ /* 0x000fe4000000001d */
[----:B0-----:R-:W-:-:S03]  /*cff0*/  MOV R36, RZ ;  /* 0x000000ff00247202 */ /* 0x001fc60000000f00 */
[----:B------:R0:W-:Y:S04]  /*d000*/  STL.S16 [R1+0x252], R29 ;  /* 0x0002521d01007387 */ /* 0x0001e80000100600 */
[----:B----4-:R1:W3:Y:S04]  /*d010*/  @!P3 LDG.E R36, desc[UR10][R46.64] ;  /* 0x0000000a2e24b981 */ /* 0x0102e8000c1e1900 */
[----:B0-----:R-:W4:Y:S04]  /*d020*/  LDL.LU R29, [R1+0x468] ;  /* 0x00046800011d7983 */ /* 0x001f280000300800 */
[----:B------:R-:W1:Y:S01]  /*d030*/  LDL.LU.64 R46, [R1+0x460] ;  /* 0x00046000012e7983 */ /* 0x000e620000300a00 */
[----:B------:R-:W-:-:S04]  /*d040*/  PRMT R15, RZ, 0x7610, R15 ;  /* 0x00007610ff0f7816 */ /* 0x000fc8000000000f */
[----:B------:R-:W-:Y:S02]  /*d050*/  @!P6 PRMT R15, R16, 0x7610, R15 ;  /* 0x00007610100fe816 */ /* 0x000fe4000000000f */
[----:B------:R-:W-:Y:S02]  /*d060*/  LOP3.LUT P6, RZ, R2, 0x20, RZ, 0xc0, !PT ;  /* 0x0000002002ff7812 */ /* 0x000fe400078cc0ff */
[----:B------:R-:W-:-:S04]  /*d070*/  PRMT R32, RZ, 0x7610, R32 ;  /* 0x00007610ff207816 */ /* 0x000fc80000000020 */
[----:B------:R-:W-:-:S05]  /*d080*/  @!P5 PRMT R32, R21, 0x7610, R32 ;  /* 0x000076101520d816 */ /* 0x000fca0000000020 */
[----:B------:R0:W-:Y:S04]  /*d090*/  STL.S16 [R1+0x250], R32 ;  /* 0x0002502001007387 */ /* 0x0001e80000100600 */
[----:B0-----:R-:W3:Y:S01]  /*d0a0*/  LDL.LU R32, [R1+0x470] ;  /* 0x0004700001207983 */ /* 0x001ee20000300800 */
[----:B--2---:R-:W-:-:S04]  /*d0b0*/  PRMT R4, RZ, 0x7610, R4 ;  /* 0x00007610ff047816 */ /* 0x004fc80000000004 */
[----:B------:R-:W-:-:S05]  /*d0c0*/  @!P1 PRMT R4, R24, 0x7610, R4 ;  /* 0x0000761018049816 */ /* 0x000fca0000000004 */
[----:B------:R0:W-:Y:S04]  /*d0d0*/  STL.S16 [R1+0x39e], R4 ;  /* 0x00039e0401007387 */ /* 0x0001e80000100600 */
[----:B0-----:R-:W2:Y:S01]  /*d0e0*/  LDL.LU R4, [R1+0x418] ;  /* 0x0004180001047983 */ /* 0x001ea20000300800 */
[----:B-1----:R-:W-:-:S04]  /*d0f0*/  PRMT R46, RZ, 0x7610, R46 ;  /* 0x00007610ff2e7816 */ /* 0x002fc8000000002e */
[----:B----4-:R-:W-:-:S05]  /*d100*/  @!P6 PRMT R46, R29, 0x7632, R46 ;  /* 0x000076321d2ee816 */ /* 0x010fca000000002e */
[----:B------:R0:W-:Y:S04]  /*d110*/  STL.S16 [R1+0x378], R46 ;  /* 0x0003782e01007387 */ /* 0x0001e80000100600 */
[----:B0-----:R-:W4:Y:S01]  /*d120*/  LDL.LU R46, [R1+0x458] ;  /* 0x00045800012e7983 */ /* 0x001f220000300800 */
[----:B------:R-:W-:Y:S02]  /*d130*/  PRMT R33, RZ, 0x7610, R33 ;  /* 0x00007610ff217816 */ /* 0x000fe40000000021 */
[----:B------:R-:W-:Y:S02]  /*d140*/  PRMT R47, RZ, 0x7610, R47 ;  /* 0x00007610ff2f7816 */ /* 0x000fe4000000002f */
[----:B------:R-:W-:Y:S02]  /*d150*/  @!P6 PRMT R33, R29, 0x7610, R33 ;  /* 0x000076101d21e816 */ /* 0x000fe40000000021 */
[----:B---3--:R-:W-:-:S03]  /*d160*/  PRMT R32, RZ, 0x7610, R32 ;  /* 0x00007610ff207816 */ /* 0x008fc60000000020 */
[----:B------:R0:W-:Y:S04]  /*d170*/  STL.S16 [R1+0x240], R33 ;  /* 0x0002402101007387 */ /* 0x0001e80000100600 */
[----:B0-----:R-:W3:Y:S04]  /*d180*/  LDL.LU R33, [R1+0x45c] ;  /* 0x00045c0001217983 */ /* 0x001ee80000300800 */
[----:B------:R-:W-:Y:S04]  /*d190*/  STL.S16 [R1+0x266], R15 ;  /* 0x0002660f01007387 */ /* 0x000fe80000100600 */
[----:B------:R0:W-:Y:S04]  /*d1a0*/  STL.S16 [R1+0x25c], R14 ;  /* 0x00025c0e01007387 */ /* 0x0001e80000100600 */
[----:B0-----:R-:W3:Y:S01]  /*d1b0*/  LDL.LU.64 R14, [R1+0x238] ;  /* 0x00023800010e7983 */ /* 0x001ee20000300a00 */
[----:B------:R-:W-:-:S02]  /*d1c0*/  PRMT R6, RZ, 0x7610, R6 ;  /* 0x00007610ff067816 */ /* 0x000fc40000000006 */
[----:B--2---:R-:W-:Y:S02]  /*d1d0*/  PRMT R4, RZ, 0x7610, R4 ;  /* 0x00007610ff047816 */ /* 0x004fe40000000004 */
[----:B------:R-:W-:Y:S02]  /*d1e0*/  @!P1 PRMT R6, R12, 0x7610, R6 ;  /* 0x000076100c069816 */ /* 0x000fe40000000006 */
[----:B------:R-:W-:-:S03]  /*d1f0*/  @!P2 PRMT R4, R13, 0x7632, R4 ;  /* 0x000076320d04a816 */ /* 0x000fc60000000004 */
[----:B------:R0:W-:Y:S04]  /*d200*/  STL.S16 [R1+0x398], R6 ;  /* 0x0003980601007387 */ /* 0x0001e80000100600 */
[----:B------:R1:W-:Y:S04]  /*d210*/  STL.S16 [R1+0x3ac], R4 ;  /* 0x0003ac0401007387 */ /* 0x0003e80000100600 */
[----:B0-----:R-:W2:Y:S04]  /*d220*/  LDL.LU R6, [R1+0x420] ;  /* 0x0004200001067983 */ /* 0x001ea80000300800 */
[----:B-1----:R-:W2:Y:S01]  /*d230*/  LDL.LU R4, [R1+0x410] ;  /* 0x0004100001047983 */ /* 0x002ea20000300800 */
[----:B----4-:R-:W-:-:S02]  /*d240*/  @!P6 PRMT R32, R46, 0x7610, R32 ;  /* 0x000076102e20e816 */ /* 0x010fc40000000020 */
[----:B------:R-:W-:-:S03]  /*d250*/  @!P6 PRMT R47, R46, 0x7632, R47 ;  /* 0x000076322e2fe816 */ /* 0x000fc6000000002f */
[----:B------:R0:W-:Y:S04]  /*d260*/  STL.S16 [R1+0x242], R32 ;  /* 0x0002422001007387 */ /* 0x0001e80000100600 */
[----:B------:R1:W-:Y:S04]  /*d270*/  STL.S16 [R1+0x37a], R47 ;  /* 0x00037a2f01007387 */ /* 0x0003e80000100600 */
[----:B0-----:R-:W4:Y:S04]  /*d280*/  LDL.LU R32, [R1+0x454] ;  /* 0x0004540001207983 */ /* 0x001f280000300800 */
[----:B-1----:R-:W4:Y:S01]  /*d290*/  LDL.LU R47, [R1+0x450] ;  /* 0x00045000012f7983 */ /* 0x002f220000300800 */
[----:B------:R-:W-:-:S03]  /*d2a0*/  LOP3.LUT P5, RZ, R2, 0x8, RZ, 0xc0, !PT ;  /* 0x0000000802ff7812 */ /* 0x000fc600078ac0ff */
[----:B------:R0:W-:Y:S01]  /*d2b0*/  STL [R1+0x1d4], R16 ;  /* 0x0001d41001007387 */ /* 0x0001e20000100800 */
[----:B---3--:R-:W-:Y:S02]  /*d2c0*/  PRMT R33, RZ, 0x7610, R33 ;  /* 0x00007610ff217816 */ /* 0x008fe40000000021 */
[----:B------:R-:W-:Y:S01]  /*d2d0*/  PRMT R49, RZ, 0x7610, R49 ;  /* 0x00007610ff317816 */ /* 0x000fe20000000031 */
[----:B0-----:R-:W-:-:S06]  /*d2e0*/  HFMA2 R16, -RZ, RZ, 0, 0 ;  /* 0x00000000ff107431 */ /* 0x001fcc00000001ff */
[----:B------:R-:W-:Y:S01]  /*d2f0*/  @!P5 PRMT R49, R50, 0x7632, R49 ;  /* 0x000076323231d816 */ /* 0x000fe20000000031 */
[----:B------:R0:W3:Y:S04]  /*d300*/  @!P3 LDG.E R16, desc[UR10][R14.64] ;  /* 0x0000000a0e10b981 */ /* 0x0000e8000c1e1900 */
[----:B------:R1:W-:Y:S04]  /*d310*/  STL.S16 [R1+0x384], R49 ;  /* 0x0003843101007387 */ /* 0x0003e80000100600 */
[----:B------:R-:W0:Y:S04]  /*d320*/  LDL.LU.64 R14, [R1+0x448] ;  /* 0x00044800010e7983 */ /* 0x000e280000300a00 */
[----:B-1----:R-:W3:Y:S01]  /*d330*/  LDL.LU R49, [R1+0x430] ;  /* 0x0004300001317983 */ /* 0x002ee20000300800 */
[----:B--2---:R-:W-:-:S02]  /*d340*/  PRMT R6, RZ, 0x7610, R6 ;  /* 0x00007610ff067816 */ /* 0x004fc40000000006 */
[----:B------:R-:W-:Y:S02]  /*d350*/  PRMT R34, RZ, 0x7610, R34 ;  /* 0x00007610ff227816 */ /* 0x000fe40000000022 */
[----:B------:R-:W-:Y:S02]  /*d360*/  PRMT R4, RZ, 0x7610, R4 ;  /* 0x00007610ff047816 */ /* 0x000fe40000000004 */
[----:B------:R-:W-:Y:S02]  /*d370*/  @!P2 PRMT R6, R13, 0x7610, R6 ;  /* 0x000076100d06a816 */ /* 0x000fe40000000006 */
[----:B------:R-:W-:Y:S02]  /*d380*/  @!P5 PRMT R34, R50, 0x7610, R34 ;  /* 0x000076103222d816 */ /* 0x000fe40000000022 */
[----:B------:R-:W-:Y:S01]  /*d390*/  @!P2 PRMT R4, R25, 0x7632, R4 ;  /* 0x000076321904a816 */ /* 0x000fe20000000004 */
[----:B------:R1:W-:Y:S04]  /*d3a0*/  STL.S16 [R1+0x3a8], R6 ;  /* 0x0003a80601007387 */ /* 0x0003e80000100600 */
[----:B------:R2:W-:Y:S04]  /*d3b0*/  STL.S16 [R1+0x380], R34 ;  /* 0x0003802201007387 */ /* 0x0005e80000100600 */
[----:B------:R2:W-:Y:S04]  /*d3c0*/  STL.S16 [R1+0x3ae], R4 ;  /* 0x0003ae0401007387 */ /* 0x0005e80000100600 */
[----:B-1----:R-:W3:Y:S04]  /*d3d0*/  LDL.LU R6, [R1+0x414] ;  /* 0x0004140001067983 */ /* 0x002ee80000300800 */
[----:B--2---:R-:W2:Y:S04]  /*d3e0*/  LDL.LU R34, [R1+0x434] ;  /* 0x0004340001227983 */ /* 0x004ea80000300800 */
[----:B------:R-:W2:Y:S01]  /*d3f0*/  LDL.LU R4, [R1+0x408] ;  /* 0x0004080001047983 */ /* 0x000ea20000300800 */
[----:B----4-:R-:W-:-:S02]  /*d400*/  PRMT R32, RZ, 0x7610, R32 ;  /* 0x00007610ff207816 */ /* 0x010fc40000000020 */
[C---:B------:R-:W-:Y:S02]  /*d410*/  @!P4 PRMT R33, R47.reuse, 0x7610, R33 ;  /* 0x000076102f21c816 */ /* 0x040fe40000000021 */
[----:B------:R-:W-:-:S03]  /*d420*/  @!P4 PRMT R32, R47, 0x7632, R32 ;  /* 0x000076322f20c816 */ /* 0x000fc60000000020 */
[----:B------:R1:W-:Y:S04]  /*d430*/  STL.S16 [R1+0x238], R33 ;  /* 0x0002382101007387 */ /* 0x0003e80000100600 */
[----:B------:R4:W-:Y:S04]  /*d440*/  STL.S16 [R1+0x37c], R32 ;  /* 0x00037c2001007387 */ /* 0x0009e80000100600 */
[----:B-1----:R-:W2:Y:S04]  /*d450*/  LDL.LU R33, [R1+0x444] ;  /* 0x0004440001217983 */ /* 0x002ea80000300800 */
[----:B----4-:R-:W4:Y:S01]  /*d460*/  LDL.LU R32, [R1+0x440] ;  /* 0x0004400001207983 */ /* 0x010f220000300800 */
[----:B0-----:R-:W-:-:S02]  /*d470*/  PRMT R14, RZ, 0x7610, R14 ;  /* 0x00007610ff0e7816 */ /* 0x001fc4000000000e */
[----:B------:R-:W-:Y:S02]  /*d480*/  PRMT R15, RZ, 0x7610, R15 ;  /* 0x00007610ff0f7816 */ /* 0x000fe4000000000f */
[C---:B------:R-:W-:Y:S02]  /*d490*/  @!P4 PRMT R14, R48.reuse, 0x7610, R14 ;  /* 0x00007610300ec816 */ /* 0x040fe4000000000e */
[----:B------:R-:W-:-:S03]  /*d4a0*/  @!P4 PRMT R15, R48, 0x7632, R15 ;  /* 0x00007632300fc816 */ /* 0x000fc6000000000f */
[----:B------:R0:W-:Y:S04]  /*d4b0*/  STL.S16 [R1+0x23a], R14 ;  /* 0x00023a0e01007387 */ /* 0x0001e80000100600 */
[----:B------:R1:W-:Y:S04]  /*d4c0*/  STL.S16 [R1+0x37e], R15 ;  /* 0x00037e0f01007387 */ /* 0x0003e80000100600 */
[----:B0-----:R-:W4:Y:S04]  /*d4d0*/  LDL.LU R14, [R1+0x43c] ;  /* 0x00043c00010e7983 */ /* 0x001f280000300800 */
[----:B-1----:R-:W4:Y:S01]  /*d4e0*/  LDL.LU R15, [R1+0x438] ;  /* 0x00043800010f7983 */ /* 0x002f220000300800 */
[----:B------:R-:W-:-:S02]  /*d4f0*/  PRMT R19, RZ, 0x7610, R19 ;  /* 0x00007610ff137816 */ /* 0x000fc40000000013 */
[----:B---3--:R-:W-:-:S04]  /*d500*/  PRMT R6, RZ, 0x7610, R6 ;  /* 0x00007610ff067816 */ /* 0x008fc80000000006 */
[----:B------:R-:W-:Y:S02]  /*d510*/  @!P2 PRMT R6, R25, 0x7610, R6 ;  /* 0x000076101906a816 */ /* 0x000fe40000000006 */
[----:B--2---:R-:W-:-:S03]  /*d520*/  PRMT R4, RZ, 0x7610, R4 ;  /* 0x00007610ff047816 */ /* 0x004fc60000000004 */
[----:B------:R0:W-:Y:S01]  /*d530*/  STL.S16 [R1+0x3aa], R6 ;  /* 0x0003aa0601007387 */ /* 0x0001e20000100600 */
[----:B------:R-:W-:-:S05]  /*d540*/  @!P3 PRMT R4, R36, 0x7632, R4 ;  /* 0x000076322404b816 */ /* 0x000fca0000000004 */
[----:B------:R1:W-:Y:S04]  /*d550*/  STL.S16 [R1+0x3b4], R4 ;  /* 0x0003b40401007387 */ /* 0x0003e80000100600 */
[----:B0-----:R-:W2:Y:S04]  /*d560*/  LDL.LU R6, [R1+0x40c] ;  /* 0x00040c0001067983 */ /* 0x001ea80000300800 */
[----:B-1----:R-:W3:Y:S01]  /*d570*/  LDL.LU R4, [R1+0x400] ;  /* 0x0004000001047983 */ /* 0x002ee20000300800 */
[----:B------:R-:W-:Y:S02]  /*d580*/  PRMT R33, RZ, 0x7610, R33 ;  /* 0x00007610ff217816 */ /* 0x000fe40000000021 */
[----:B----4-:R-:W-:-:S02]  /*d590*/  PRMT R32, RZ, 0x7610, R32 ;  /* 0x00007610ff207816 */ /* 0x010fc40000000020 */
[C---:B------:R-:W-:Y:S02]  /*d5a0*/  @!P5 PRMT R33, R49.reuse, 0x7632, R33 ;  /* 0x000076323121d816 */ /* 0x040fe40000000021 */
[----:B------:R-:W-:-:S03]  /*d5b0*/  @!P5 PRMT R32, R49, 0x7610, R32 ;  /* 0x000076103120d816 */ /* 0x000fc60000000020 */
[----:B------:R0:W-:Y:S04]  /*d5c0*/  STL.S16 [R1+0x386], R33 ;  /* 0x0003862101007387 */ /* 0x0001e80000100600 */
[----:B------:R1:W-:Y:S04]  /*d5d0*/  STL.S16 [R1+0x382], R32 ;  /* 0x0003822001007387 */ /* 0x0003e80000100600 */
[----:B0-----:R-:W4:Y:S04]  /*d5e0*/  LDL.LU R33, [R1+0x428] ;  /* 0x0004280001217983 */ /* 0x001f280000300800 */
[----:B-1----:R-:W4:Y:S01]  /*d5f0*/  LDL.LU R32, [R1+0x42c] ;  /* 0x00042c0001207983 */ /* 0x002f220000300800 */
[----:B------:R-:W-:-:S13]  /*d600*/  LOP3.LUT P5, RZ, R0, 0x10000000, RZ, 0xc0, !PT ;  /* 0x1000000000ff7812 */ /* 0x000fda00078ac0ff */
[----:B------:R-:W-:-:S05]  /*d610*/  @!P5 PRMT R19, R34, 0x7610, R19 ;  /* 0x000076102213d816 */ /* 0x000fca0000000013 */
[----:B------:R0:W-:Y:S04]  /*d620*/  STL.S16 [R1+0x388], R19 ;  /* 0x0003881301007387 */ /* 0x0001e80000100600 */
[----:B0-----:R-:W4:Y:S01]  /*d630*/  LDL.LU R19, [R1+0x424] ;  /* 0x0004240001137983 */ /* 0x001f220000300800 */
[----:B------:R-:W-:Y:S02]  /*d640*/  LOP3.LUT P6, RZ, R2, 0x2, RZ, 0xc0, !PT ;  /* 0x0000000202ff7812 */ /* 0x000fe400078cc0ff */
[----:B------:R-:W-:-:S11]  /*d650*/  PRMT R3, RZ, 0x7610, R3 ;  /* 0x00007610ff037816 */ /* 0x000fd60000000003 */
[----:B------:R-:W-:-:S05]  /*d660*/  @!P6 PRMT R3, R38, 0x7610, R3 ;  /* 0x000076102603e816 */ /* 0x000fca0000000003 */
[----:B------:R0:W-:Y:S02]  /*d670*/  STL.S16 [R1+0x392], R3 ;  /* 0x0003920301007387 */ /* 0x0001e40000100600 */
[----:B0-----:R-:W0:Y:S01]  /*d680*/  S2R R3, SR_TID.X ;  /* 0x0000000000037919 */ /* 0x001e220000002100 */
[----:B------:R-:W-:Y:S02]  /*d690*/  PRMT R2, RZ, 0x7610, R2 ;  /* 0x00007610ff027816 */ /* 0x000fe40000000002 */
[----:B------:R-:W-:Y:S02]  /*d6a0*/  LOP3.LUT P4, RZ, R0, 0x20000000, RZ, 0xc0, !PT ;  /* 0x2000000000ff7812 */ /* 0x000fe4000788c0ff */
[----:B------:R-:W-:Y:S01]  /*d6b0*/  @!P6 PRMT R2, R38, 0x7632, R2 ;  /* 0x000076322602e816 */ /* 0x000fe20000000002 */
[----:B------:R1:W-:Y:S04]  /*d6c0*/  STL [R1+0x1d8], R20 ;  /* 0x0001d81401007387 */ /* 0x0003e80000100800 */
[----:B------:R-:W-:Y:S04]  /*d6d0*/  STL.S16 [R1+0x39a], R2 ;  /* 0x00039a0201007387 */ /* 0x000fe80000100600 */
[----:B------:R2:W-:Y:S01]  /*d6e0*/  STL [R1+0xd8], R17 ;  /* 0x0000d81101007387 */ /* 0x0005e20000100800 */
[----:B-1----:R-:W-:-:S03]  /*d6f0*/  HFMA2 R20, -RZ, RZ, 0, 0 ;  /* 0x00000000ff147431 */ /* 0x002fc600000001ff */
[----:B------:R1:W-:Y:S01]  /*d700*/  STL [R1+0xc8], R37 ;  /* 0x0000c82501007387 */ /* 0x0003e20000100800 */
[----:B--2---:R-:W-:-:S03]  /*d710*/  MOV R17, RZ ;  /* 0x000000ff00117202 */ /* 0x004fc60000000f00 */
[----:B------:R2:W-:Y:S01]  /*d720*/  STL [R1+0x1c8], R43 ;  /* 0x0001c82b01007387 */ /* 0x0005e20000100800 */
[----:B0-----:R-:W-:-:S03]  /*d730*/  LOP3.LUT R2, R3, 0xffff, RZ, 0xc0, !PT ;  /* 0x0000ffff03027812 */ /* 0x001fc600078ec0ff */
[----:B------:R0:W-:Y:S01]  /*d740*/  STL [R1+0xcc], R42 ;  /* 0x0000cc2a01007387 */ /* 0x0001e20000100800 */
[----:B-1----:R-:W-:Y:S01]  /*d750*/  PRMT R37, RZ, 0x7610, R37 ;  /* 0x00007610ff257816 */ /* 0x002fe20000000025 */
[----:B------:R-:W-:Y:S02]  /*d760*/  IMAD R2, R2, 0x493, RZ ;  /* 0x0000049302027824 */ /* 0x000fe400078e02ff */
[----:B------:R1:W-:Y:S01]  /*d770*/  STL [R1+0x1d0], R10 ;  /* 0x0001d00a01007387 */ /* 0x0003e20000100800 */
[----:B--2---:R-:W-:-:S03]  /*d780*/  PRMT R43, RZ, 0x7610, R43 ;  /* 0x00007610ff2b7816 */ /* 0x004fc6000000002b */
[----:B------:R2:W-:Y:S01]  /*d790*/  STL [R1+0xd4], R11 ;  /* 0x0000d40b01007387 */ /* 0x0005e20000100800 */
[----:B0-----:R-:W-:-:S03]  /*d7a0*/  PRMT R42, RZ, 0x7610, R42 ;  /* 0x00007610ff2a7816 */ /* 0x001fc6000000002a */
[----:B------:R0:W4:Y:S01]  /*d7b0*/  @!P4 LDG.E R17, desc[UR10][R14.64] ;  /* 0x0000000a0e11c981 */ /* 0x000122000c1e1900 */
[----:B-1----:R-:W-:Y:S02]  /*d7c0*/  PRMT R10, RZ, 0x7610, R10 ;  /* 0x00007610ff0a7816 */ /* 0x002fe4000000000a */
[----:B------:R-:W-:Y:S02]  /*d7d0*/  SHF.R.U32.HI R2, RZ, 0x10, R2 ;  /* 0x00000010ff027819 */ /* 0x000fe40000011602 */
[----:B--2---:R-:W-:Y:S02]  /*d7e0*/  PRMT R11, RZ, 0x7610, R11 ;  /* 0x00007610ff0b7816 */ /* 0x004fe4000000000b */
[----:B0-----:R-:W-:Y:S02]  /*d7f0*/  PRMT R15, RZ, 0x7610, R15 ;  /* 0x00007610ff0f7816 */ /* 0x001fe4000000000f */
[----:B------:R-:W-:Y:S02]  /*d800*/  PRMT R14, RZ, 0x7610, R14 ;  /* 0x00007610ff0e7816 */ /* 0x000fe4000000000e */
[----:B------:R-:W-:-:S02]  /*d810*/  @!P5 PRMT R43, R34, 0x7632, R43 ;  /* 0x00007632222bd816 */ /* 0x000fc4000000002b */
[C---:B------:R-:W-:Y:S02]  /*d820*/  @!P5 PRMT R42, R35.reuse, 0x7610, R42 ;  /* 0x00007610232ad816 */ /* 0x040fe4000000002a */
[----:B------:R-:W-:Y:S02]  /*d830*/  @!P5 PRMT R37, R35, 0x7632, R37 ;  /* 0x000076322325d816 */ /* 0x000fe40000000025 */
[----:B------:R-:W-:Y:S02]  /*d840*/  LOP3.LUT P5, RZ, R0, 0x8000000, RZ, 0xc0, !PT ;  /* 0x0800000000ff7812 */ /* 0x000fe400078ac0ff */
[C---:B------:R-:W-:Y:S02]  /*d850*/  @!P0 PRMT R15, R39.reuse, 0x7610, R15 ;  /* 0x00007610270f8816 */ /* 0x040fe4000000000f */
[----:B------:R-:W-:Y:S02]  /*d860*/  @!P0 PRMT R14, R39, 0x7632, R14 ;  /* 0x00007632270e8816 */ /* 0x000fe4000000000e */
[----:B------:R-:W-:-:S02]  /*d870*/  @!P0 PRMT R11, R5, 0x7610, R11 ;  /* 0x00007610050b8816 */ /* 0x000fc4000000000b */
[----:B------:R-:W-:Y:S02]  /*d880*/  @!P0 PRMT R10, R5, 0x7632, R10 ;  /* 0x00007632050a8816 */ /* 0x000fe4000000000a */
[----:B------:R-:W-:Y:S02]  /*d890*/  ISETP.NE.AND P0, PT, RZ, UR9, PT ;  /* 0x00000009ff007c0c */ /* 0x000fe4000bf05270 */
[----:B------:R-:W-:-:S05]  /*d8a0*/  PRMT R2, R2, 0x9910, RZ ;  /* 0x0000991002027816 */ /* 0x000fca00000000ff */
[----:B------:R-:W-:Y:S01]  /*d8b0*/  IMAD R2, R2, 0x38, RZ ;  /* 0x0000003802027824 */ /* 0x000fe200078e02ff */
[----:B------:R-:W-:Y:S04]  /*d8c0*/  STL.S16 [R1+0x39c], R11 ;  /* 0x00039c0b01007387 */ /* 0x000fe80000100600 */
[----:B------:R-:W-:Y:S01]  /*d8d0*/  IADD3 R2, PT, PT, RZ, -R2, RZ ;  /* 0x80000002ff027210 */ /* 0x000fe20007ffe0ff */
[----:B------:R0:W-:Y:S03]  /*d8e0*/  STL.S16 [R1+0x3a4], R10 ;  /* 0x0003a40a01007387 */ /* 0x0001e60000100600 */
[----:B------:R-:W-:Y:S01]  /*d8f0*/  PRMT R2, R2, 0x7710, RZ ;  /* 0x0000771002027816 */ /* 0x000fe200000000ff */
[----:B0-----:R-:W0:Y:S01]  /*d900*/  LDC.64 R10, c[0x0][0x3a8] ;  /* 0x0000ea00ff0a7b82 */ /* 0x001e220000000a00 */
[----:B------:R1:W-:Y:S02]  /*d910*/  STL [R1+0xdc], R21 ;  /* 0x0000dc1501007387 */ /* 0x0003e40000100800 */
[----:B------:R-:W-:-:S04]  /*d920*/  IADD3 R2, PT, PT, R2, R3, RZ ;  /* 0x0000000302027210 */ /* 0x000fc80007ffe0ff */
[----:B------:R-:W-:Y:S02]  /*d930*/  SHF.L.U32 R2, R2, 0x1, RZ ;  /* 0x0000000102027819 */ /* 0x000fe400000006ff */
[----:B-1----:R-:W-:Y:S01]  /*d940*/  MOV R21, RZ ;  /* 0x000000ff00157202 */ /* 0x002fe20000000f00 */
[----:B------:R1:W-:Y:S01]  /*d950*/  STL.S16 [R1+0x396], R15 ;  /* 0x0003960f01007387 */ /* 0x0003e20000100600 */
[----:B------:R-:W-:-:S03]  /*d960*/  PRMT R6, RZ, 0x7610, R6 ;  /* 0x00007610ff067816 */ /* 0x000fc60000000006 */
[----:B------:R2:W-:Y:S01]  /*d970*/  STL.S16 [R1+0x3a0], R14 ;  /* 0x0003a00e01007387 */ /* 0x0005e20000100600 */
[----:B------:R-:W-:-:S03]  /*d980*/  PRMT R7, RZ, 0x7610, R7 ;  /* 0x00007610ff077816 */ /* 0x000fc60000000007 */
[----:B------:R3:W-:Y:S01]  /*d990*/  STL [R1+0x1f4], R5 ;  /* 0x0001f40501007387 */ /* 0x0007e20000100800 */
[----:B-1----:R-:W-:Y:S02]  /*d9a0*/  LOP3.LUT R15, R2, 0xffff, RZ, 0xc0, !PT ;  /* 0x0000ffff020f7812 */ /* 0x002fe400078ec0ff */
[----:B--2---:R-:W-:Y:S02]  /*d9b0*/  MOV R14, UR13 ;  /* 0x0000000d000e7c02 */ /* 0x004fe40008000f00 */
[----:B---3--:R-:W-:Y:S02]  /*d9c0*/  PRMT R4, RZ, 0x7610, R4 ;  /* 0x00007610ff047816 */ /* 0x008fe40000000004 */
[----:B------:R-:W-:Y:S01]  /*d9d0*/  PRMT R5, RZ, 0x7610, R5 ;  /* 0x00007610ff057816 */ /* 0x000fe20000000005 */
[----:B------:R-:W-:Y:S01]  /*d9e0*/  IMAD R14, R14, 0x70, R15 ;  /* 0x000000700e0e7824 */ /* 0x000fe200078e020f */
[----:B------:R-:W-:Y:S02]  /*d9f0*/  @!P3 PRMT R6, R36, 0x7610, R6 ;  /* 0x000076102406b816 */ /* 0x000fe40000000006 */
[----:B------:R-:W-:-:S02]  /*da00*/  @!P3 PRMT R7, R16, 0x7610, R7 ;  /* 0x000076101007b816 */ /* 0x000fc40000000007 */
[----:B------:R-:W-:Y:S02]  /*da10*/  @!P1 PRMT R5, R24, 0x7632, R5 ;  /* 0x0000763218059816 */ /* 0x000fe40000000005 */
[----:B------:R-:W-:Y:S01]  /*da20*/  @!P3 PRMT R4, R16, 0x7632, R4 ;  /* 0x000076321004b816 */ /* 0x000fe20000000004 */
[----:B------:R-:W-:Y:S01]  /*da30*/  STL [R1+0x3d0], R15 ;  /* 0x0003d00f01007387 */ /* 0x000fe20000100800 */
[----:B0-----:R-:W-:-:S03]  /*da40*/  IMAD.WIDE R10, R14, 0x4, R10 ;  /* 0x000000040e0a7825 */ /* 0x001fc600078e020a */
[----:B------:R-:W-:Y:S04]  /*da50*/  STL.S16 [R1+0x38c], R43 ;  /* 0x00038c2b01007387 */ /* 0x000fe80000100600 */
[----:B------:R-:W-:Y:S04]  /*da60*/  STL.S16 [R1+0x38a], R42 ;  /* 0x00038a2a01007387 */ /* 0x000fe80000100600 */
[----:B------:R-:W-:Y:S04]  /*da70*/  STL.S16 [R1+0x38e], R37 ;  /* 0x00038e2501007387 */ /* 0x000fe80000100600 */
        /* <DEDUP_REMOVED lines=12> */
[----:B----4-:R1:W2:Y:S04]  /*db40*/  @!P4 LDG.E R20, desc[UR10][R32.64] ;  /* 0x0000000a2014c981 */ /* 0x0102a8000c1e1900 */
[----:B------:R-:W-:Y:S04]  /*db50*/  STL.S16 [R1+0x3b0], R6 ;  /* 0x0003b00601007387 */ /* 0x000fe80000100600 */
[----:B------:R-:W-:Y:S01]  /*db60*/  STL [R1+0x100], R36 ;  /* 0x0001002401007387 */ /* 0x000fe20000100800 */
[----:B-1----:R-:W-:-:S02]  /*db70*/  PRMT R33, RZ, 0x7610, R33 ;  /* 0x00007610ff217816 */ /* 0x002fc40000000021 */
[----:B------:R-:W-:Y:S01]  /*db80*/  PRMT R32, RZ, 0x7610, R32 ;  /* 0x00007610ff207816 */ /* 0x000fe20000000020 */
[----:B------:R-:W-:Y:S01]  /*db90*/  STL.S16 [R1+0x3b2], R7 ;  /* 0x0003b20701007387 */ /* 0x000fe20000100600 */
[C---:B------:R-:W-:Y:S02]  /*dba0*/  @!P6 PRMT R33, R51.reuse, 0x7610, R33 ;  /* 0x000076103321e816 */ /* 0x040fe40000000021 */
[----:B------:R-:W-:Y:S01]  /*dbb0*/  @!P6 PRMT R32, R51, 0x7632, R32 ;  /* 0x000076323320e816 */ /* 0x000fe20000000020 */
[----:B0-----:R-:W5:Y:S01]  /*dbc0*/  LDL.S16 R29, [R1+0x274] ;  /* 0x00027400011d7983 */ /* 0x001f620000100600 */
[----:B------:R-:W-:Y:S01]  /*dbd0*/  LOP3.LUT P6, RZ, R0, 0x4000000, RZ, 0xc0, !PT ;  /* 0x0400000000ff7812 */ /* 0x000fe200078cc0ff */
[----:B------:R-:W-:Y:S02]  /*dbe0*/  HFMA2 R0, -RZ, RZ, 0, 0 ;  /* 0x00000000ff007431 */ /* 0x000fe400000001ff */
[----:B------:R-:W3:Y:S04]  /*dbf0*/  @!P5 LDG.E R21, desc[UR10][R18.64] ;  /* 0x0000000a1215d981 */ /* 0x000ee8000c1e1900 */
[----:B------:R0:W4:Y:S04]  /*dc00*/  @!P5 LDG.E R0, desc[UR10][R22.64] ;  /* 0x0000000a1600d981 */ /* 0x000128000c1e1900 */
[----:B------:R1:W-:Y:S04]  /*dc10*/  STL.S16 [R1+0x390], R33 ;  /* 0x0003902101007387 */ /* 0x0003e80000100600 */
[----:B------:R-:W5:Y:S01]  /*dc20*/  LDL.S16 R42, [R1+0x210] ;  /* 0x00021000012a7983 */ /* 0x000f620000100600 */
[----:B0-----:R-:W0:Y:S01]  /*dc30*/  @P0 LDC.64 R22, c[0x0][0x3b0] ;  /* 0x0000ec00ff160b82 */ /* 0x001e220000000a00 */
[----:B------:R-:W-:Y:S01]  /*dc40*/  HFMA2 R19, -RZ, RZ, 0, 0 ;  /* 0x00000000ff137431 */ /* 0x000fe200000001ff */
[----:B------:R-:W-:Y:S01]  /*dc50*/  MOV R18, RZ ;  /* 0x000000ff00127202 */ /* 0x000fe20000000f00 */
[----:B------:R1:W-:Y:S04]  /*dc60*/  STL.S16 [R1+0x394], R32 ;  /* 0x0003942001007387 */ /* 0x0003e80000100600 */
[----:B-1----:R-:W5:Y:S04]  /*dc70*/  LDL.S16 R33, [R1+0x214] ;  /* 0x0002140001217983 */ /* 0x002f680000100600 */
[----:B------:R-:W4:Y:S04]  /*dc80*/  @!P6 LDG.E R18, desc[UR10][R26.64] ;  /* 0x0000000a1a12e981 */ /* 0x000f28000c1e1900 */
[----:B------:R-:W4:Y:S04]  /*dc90*/  @!P6 LDG.E R19, desc[UR10][R30.64] ;  /* 0x0000000a1e13e981 */ /* 0x000f28000c1e1900 */
[----:B------:R-:W5:Y:S04]  /*dca0*/  LDL.S16 R32, [R1+0x2a0] ;  /* 0x0002a00001207983 */ /* 0x000f680000100600 */
[----:B------:R-:W5:Y:S01]  /*dcb0*/  LDL.S16 R27, [R1+0x286] ;  /* 0x00028600011b7983 */ /* 0x000f620000100600 */
[----:B0-----:R-:W-:-:S03]  /*dcc0*/  @P0 IMAD.WIDE R14, R14, 0x4, R22 ;  /* 0x000000040e0e0825 */ /* 0x001fc600078e0216 */
[----:B------:R-:W5:Y:S04]  /*dcd0*/  LDL.S16 R30, [R1+0x284] ;  /* 0x00028400011e7983 */ /* 0x000f680000100600 */
        /* <DEDUP_REMOVED lines=14> */
[----:B------:R-:W-:Y:S04]  /*ddc0*/  STL.S16 [R1+0x3a6], R5 ;  /* 0x0003a60501007387 */ /* 0x000fe80000100600 */
[----:B------:R-:W5:Y:S04]  /*ddd0*/  LDL.S16 R25, [R1+0x224] ;  /* 0x0002240001197983 */ /* 0x000f680000100600 */
[----:B------:R-:W5:Y:S04]  /*dde0*/  LDL.LU R6, [R1+0x404] ;  /* 0x0004040001067983 */ /* 0x000f680000300800 */
[----:B------:R-:W5:Y:S04]  /*ddf0*/  LDL.S16 R36, [R1+0x226] ;  /* 0x0002260001247983 */ /* 0x000f680000100600 */
[----:B------:R-:W5:Y:S04]  /*de00*/  LDL.LU R7, [R1+0x3fc] ;  /* 0x0003fc0001077983 */ /* 0x000f680000300800 */
[----:B------:R0:W-:Y:S01]  /*de10*/  STL.S16 [R1+0x3b6], R4 ;  /* 0x0003b60401007387 */ /* 0x0001e20000100600 */
[----:B------:R-:W-:Y:S01]  /*de20*/  CS2R R2, SRZ ;  /* 0x0000000000027805 */ /* 0x000fe2000001ff00 */
[----:B------:R-:W-:Y:S01]  /*de30*/  UIMAD.WIDE UR6, UR8, 0x8, UR6 ;  /* 0x00000008080678a5 */ /* 0x000fe2000f8e0206 */
[----:B------:R-:W-:Y:S01]  /*de40*/  PRMT R8, RZ, 0x7610, R8 ;  /* 0x00007610ff087816 */ /* 0x000fe20000000008 */
[----:B------:R-:W5:Y:S04]  /*de50*/  LDG.E.64 R10, desc[UR10][R10.64] ;  /* 0x0000000a0a0a7981 */ /* 0x000f68000c1e1b00 */
[----:B------:R1:W5:Y:S04]  /*de60*/  @P0 LDG.E.64 R2, desc[UR10][R14.64] ;  /* 0x0000000a0e020981 */ /* 0x000368000c1e1b00 */
[----:B0-----:R-:W2:Y:S02]  /*de70*/  LDL.LU R4, [R1+0x3f8] ;  /* 0x0003f80001047983 */ /* 0x001ea40000300800 */
[----:B--2---:R-:W-:-:S04]  /*de80*/  PRMT R4, RZ, 0x7610, R4 ;  /* 0x00007610ff047816 */ /* 0x004fc80000000004 */
[----:B------:R-:W-:-:S05]  /*de90*/  @!P4 PRMT R4, R17, 0x7632, R4 ;  /* 0x000076321104c816 */ /* 0x000fca0000000004 */
[----:B------:R0:W-:Y:S04]  /*dea0*/  STL.S16 [R1+0x3bc], R4 ;  /* 0x0003bc0401007387 */ /* 0x0001e80000100600 */
[----:B0-----:R-:W2:Y:S01]  /*deb0*/  LDL.LU R4, [R1+0x3f0] ;  /* 0x0003f00001047983 */ /* 0x001ea20000300800 */
[----:B-1----:R-:W-:Y:S02]  /*dec0*/  MOV R14, UR6 ;  /* 0x00000006000e7c02 */ /* 0x002fe40008000f00 */
[----:B------:R-:W-:-:S06]  /*ded0*/  MOV R15, UR7 ;  /* 0x00000007000f7c02 */ /* 0x000fcc0008000f00 */
[----:B------:R-:W3:Y:S01]  /*dee0*/  LDG.E.64 R14, desc[UR10][R14.64] ;  /* 0x0000000a0e0e7981 */ /* 0x000ee2000c1e1b00 */
[----:B--2---:R-:W-:-:S04]  /*def0*/  PRMT R4, RZ, 0x7610, R4 ;  /* 0x00007610ff047816 */ /* 0x004fc80000000004 */
[----:B------:R-:W-:-:S05]  /*df00*/  @!P4 PRMT R4, R20, 0x7632, R4 ;  /* 0x000076321404c816 */ /* 0x000fca0000000004 */
[----:B------:R0:W-:Y:S04]  /*df10*/  STL.S16 [R1+0x3be], R4 ;  /* 0x0003be0401007387 */ /* 0x0001e80000100600 */
[----:B0-----:R-:W2:Y:S01]  /*df20*/  LDL.LU R4, [R1+0x3e8] ;  /* 0x0003e80001047983 */ /* 0x001ea20000300800 */
[----:B------:R-:W-:Y:S02]  /*df30*/  PRMT R9, RZ, 0x7610, R9 ;  /* 0x00007610ff097816 */ /* 0x000fe40000000009 */
[----:B------:R-:W-:Y:S02]  /*df40*/  @!P4 PRMT R8, R17, 0x7610, R8 ;  /* 0x000076101108c816 */ /* 0x000fe40000000008 */
[----:B------:R-:W-:-:S03]  /*df50*/  @!P4 PRMT R9, R20, 0x7610, R9 ;  /* 0x000076101409c816 */ /* 0x000fc60000000009 */
[----:B------:R0:W-:Y:S04]  /*df60*/  STL.S16 [R1+0x3b8], R8 ;  /* 0x0003b80801007387 */ /* 0x0001e80000100600 */
[----:B------:R1:W-:Y:S04]  /*df70*/  STL.S16 [R1+0x3ba], R9 ;  /* 0x0003ba0901007387 */ /* 0x0003e80000100600 */
[----:B0-----:R0:W5:Y:S04]  /*df80*/  LDL.LU R8, [R1+0x3f4] ;  /* 0x0003f40001087983 */ /* 0x0011680000300800 */
[----:B-1----:R0:W5:Y:S01]  /*df90*/  LDL.LU R9, [R1+0x3ec] ;  /* 0x0003ec0001097983 */ /* 0x0021620000300800 */
[----:B---3--:R-:W-:-:S13]  /*dfa0*/  R2UR UR28, R14 ;  /* 0x000000000e1c72ca */ /* 0x008fda00000e0000 */
[----:B------:R-:W-:-:S05]  /*dfb0*/  MOV R5, UR28 ;  /* 0x0000001c00057c02 */ /* 0x000fca0008000f00 */
[----:B------:R-:W-:-:S05]  /*dfc0*/  FFMA.FTZ R5, -R5, UR28, R15 ;  /* 0x0000001c05057c23 */ /* 0x000fca000801010f */
[----:B------:R-:W-:Y:S02]  /*dfd0*/  FSETP.GTU.FTZ.AND P0, PT, R5, RZ, PT ;  /* 0x000000ff0500720b */ /* 0x000fe40003f1c000 */
[----:B--2---:R-:W-:-:S04]  /*dfe0*/  PRMT R4, RZ, 0x7610, R4 ;  /* 0x00007610ff047816 */ /* 0x004fc80000000004 */
[----:B------:R-:W-:-:S05]  /*dff0*/  @!P5 PRMT R4, R21, 0x7610, R4 ;  /* 0x000076101504d816 */ /* 0x000fca0000000004 */
[----:B------:R1:W-:Y:S04]  /*e000*/  STL.S16 [R1+0x3c0], R4 ;  /* 0x0003c00401007387 */ /* 0x0003e80000100600 */
[----:B-1----:R0:W5:Y:S01]  /*e010*/  LDL.LU R4, [R1+0x3e4] ;  /* 0x0003e40001047983 */ /* 0x0021620000300800 */
[----:B------:R-:W-:-:S05]  /*e020*/  VOTEU.ANY UP0, P0 ;  /* 0x0000000000ff7886 */ /* 0x000fca0000000100 */
[----:B------:R-:W1:Y:S01]  /*e030*/  @UP0 LDCU UR5, c[0x0][0x3c0] ;  /* 0x00007800ff0507ac */ /* 0x000e620008000800 */
[----:B------:R-:W-:Y:S01]  /*e040*/  PLOP3.LUT P0, PT, PT, PT, UP0, 0x80, 0x8 ;  /* 0x000000000008781c */ /* 0x000fe20003f0f008 */
[----:B------:R2:W-:Y:S04]  /*e050*/  STL [R1+0x104], R17 ;  /* 0x0001041101007387 */ /* 0x0005e80000100800 */
[----:B------:R3:W-:Y:S01]  /*e060*/  STL [R1+0x204], R20 ;  /* 0x0002041401007387 */ /* 0x0007e20000100800 */
[----:B------:R-:W-:Y:S02]  /*e070*/  PRMT R26, RZ, 0x7610, R26 ;  /* 0x00007610ff1a7816 */ /* 0x000fe4000000001a */
[----:B--2---:R-:W-:Y:S02]  /*e080*/  PRMT R17, RZ, 0x7610, R17 ;  /* 0x00007610ff117816 */ /* 0x004fe40000000011 */
[----:B---3--:R-:W-:-:S03]  /*e090*/  PRMT R20, RZ, 0x7610, R20 ;  /* 0x00007610ff147816 */ /* 0x008fc60000000014 */
[----:B-1----:R-:W-:Y:S01]  /*e0a0*/  @P0 FADD.FTZ R5, R5, UR5 ;  /* 0x0000000505050e21 */ /* 0x002fe20008010000 */
[----:B------:R1:W-:Y:S01]  /*e0b0*/  STL [R1+0x1dc], R28 ;  /* 0x0001dc1c01007387 */ /* 0x0003e20000100800 */
[C---:B----4-:R-:W-:Y:S02]  /*e0c0*/  @!P5 PRMT R20, R0.reuse, 0x7610, R20 ;  /* 0x000076100014d816 */ /* 0x050fe40000000014 */
[----:B------:R-:W-:Y:S01]  /*e0d0*/  @!P5 PRMT R17, R0, 0x7632, R17 ;  /* 0x000076320011d816 */ /* 0x000fe20000000011 */
[----:B------:R2:W-:Y:S01]  /*e0e0*/  STL [R1+0xf8], R12 ;  /* 0x0000f80c01007387 */ /* 0x0005e20000100800 */
[----:B------:R-:W3:Y:S03]  /*e0f0*/  @P0 MUFU.RSQ R5, R5 ;  /* 0x0000000500050308 */ /* 0x000ee60000001400 */
[----:B------:R4:W-:Y:S01]  /*e100*/  STL [R1+0x1f8], R24 ;  /* 0x0001f81801007387 */ /* 0x0009e20000100800 */
[----:B-1----:R-:W-:-:S03]  /*e110*/  PRMT R28, RZ, 0x7610, R28 ;  /* 0x00007610ff1c7816 */ /* 0x002fc6000000001c */
[----:B------:R1:W-:Y:S01]  /*e120*/  STL [R1+0x208], R0 ;  /* 0x0002080001007387 */ /* 0x0003e20000100800 */
[----:B--2---:R-:W-:Y:S02]  /*e130*/  PRMT R12, RZ, 0x7610, R12 ;  /* 0x00007610ff0c7816 */ /* 0x004fe4000000000c */
[----:B----4-:R-:W-:Y:S02]  /*e140*/  PRMT R24, RZ, 0x7610, R24 ;  /* 0x00007610ff187816 */ /* 0x010fe40000000018 */
[----:B-1----:R-:W-:Y:S02]  /*e150*/  PRMT R0, RZ, 0x7610, R0 ;  /* 0x00007610ff007816 */ /* 0x002fe40000000000 */
[----:B------:R-:W-:Y:S02]  /*e160*/  @!P5 PRMT R24, R21, 0x7632, R24 ;  /* 0x000076321518d816 */ /* 0x000fe40000000018 */
[C---:B------:R-:W-:Y:S02]  /*e170*/  @!P6 PRMT R12, R18.reuse, 0x7610, R12 ;  /* 0x00007610120ce816 */ /* 0x040fe4000000000c */
[----:B------:R-:W-:-:S02]  /*e180*/  @!P6 PRMT R28, R18, 0x7632, R28 ;  /* 0x00007632121ce816 */ /* 0x000fc4000000001c */
[C---:B------:R-:W-:Y:S02]  /*e190*/  @!P6 PRMT R0, R19.reuse, 0x7610, R0 ;  /* 0x000076101300e816 */ /* 0x040fe40000000000 */
[----:B------:R-:W-:Y:S01]  /*e1a0*/  @!P6 PRMT R26, R19, 0x7632, R26 ;  /* 0x00007632131ae816 */ /* 0x000fe2000000001a */
[----:B------:R0:W-:Y:S04]  /*e1b0*/  STL [R1+0xfc], R13 ;  /* 0x0000fc0d01007387 */ /* 0x0001e80000100800 */
[----:B------:R0:W-:Y:S04]  /*e1c0*/  STL [R1+0x200], R16 ;  /* 0x0002001001007387 */ /* 0x0001e80000100800 */
[----:B------:R0:W-:Y:S04]  /*e1d0*/  STL [R1+0x108], R21 ;  /* 0x0001081501007387 */ /* 0x0001e80000100800 */
[----:B------:R0:W-:Y:S04]  /*e1e0*/  STL.S16 [R1+0x3c4], R24 ;  /* 0x0003c41801007387 */ /* 0x0001e80000100600 */
[----:B------:R0:W-:Y:S04]  /*e1f0*/  STL [R1+0x10c], R18 ;  /* 0x00010c1201007387 */ /* 0x0001e80000100800 */
[----:B------:R0:W-:Y:S04]  /*e200*/  STL [R1+0x20c], R19 ;  /* 0x00020c1301007387 */ /* 0x0001e80000100800 */
[----:B------:R0:W-:Y:S04]  /*e210*/  STL.S16 [R1+0x3c2], R20 ;  /* 0x0003c21401007387 */ /* 0x0001e80000100600 */
[----:B------:R0:W-:Y:S04]  /*e220*/  STL.S16 [R1+0x3c6], R17 ;  /* 0x0003c61101007387 */ /* 0x0001e80000100600 */
[----:B------:R0:W-:Y:S04]  /*e230*/  STL.S16 [R1+0x3c8], R12 ;  /* 0x0003c80c01007387 */ /* 0x0001e80000100600 */
[----:B------:R0:W-:Y:S04]  /*e240*/  STL.S16 [R1+0x3cc], R28 ;  /* 0x0003cc1c01007387 */ /* 0x0001e80000100600 */
[----:B------:R0:W-:Y:S04]  /*e250*/  STL.S16 [R1+0x3ca], R0 ;  /* 0x0003ca0001007387 */ /* 0x0001e80000100600 */
[----:B------:R0:W-:Y:S01]  /*e260*/  STL.S16 [R1+0x3ce], R26 ;  /* 0x0003ce1a01007387 */ /* 0x0001e20000100600 */
[----:B------:R-:W-:Y:S01]  /*e270*/  UISETP.NE.AND UP1, UPT, UR9, URZ, UPT ;  /* 0x000000ff0900728c */ /* 0x000fe2000bf25270 */
[----:B---3--:R-:W-:Y:S01]  /*e280*/  @P0 R2UR UR5, R5 ;  /* 0x00000000050502ca */ /* 0x008fe200000e0000 */
[----:B------:R-:W-:-:S12]  /*e290*/  UMOV UR16, 0x3f800000 ;  /* 0x3f80000000107882 */ /* 0x000fd80000000000 */
[----:B------:R-:W-:Y:S01]  /*e2a0*/  @UP0 UMOV UR16, UR5 ;  /* 0x0000000500100c82 */ /* 0x000fe20008000000 */
[----:B0-----:R-:W-:Y:S05]  /*e2b0*/  BRA.U UP1, `(.L_x_774) ;  /* 0x0000005501047547 */ /* 0x001fea000b800000 */
[----:B------:R-:W2:Y:S01]  /*e2c0*/  LDL.S16 R12, [R1+0x22a] ;  /* 0x00022a00010c7983 */ /* 0x000ea20000100600 */
[----:B-----5:R-:W-:Y:S02]  /*e2d0*/  HADD2.F32 R17, -RZ, R39.H0_H0 ;  /* 0x20000027ff117230 */ /* 0x020fe40000004100 */
[----:B------:R-:W-:Y:S01]  /*e2e0*/  HADD2.F32 R18, -RZ, R35.H0_H0 ;  /* 0x20000023ff127230 */ /* 0x000fe20000004100 */
[----:B------:R-:W3:Y:S01]  /*e2f0*/  LDL.S16 R21, [R1+0x31e] ;  /* 0x00031e0001157983 */ /* 0x000ee20000100600 */
[----:B------:R-:W-:-:S03]  /*e300*/  HADD2.F32 R19, -RZ, R63.H1_H1 ;  /* 0x3000003fff137230 */ /* 0x000fc60000004100 */
[----:B------:R-:W4:Y:S01]  /*e310*/  LDL.S16 R20, [R1+0x348] ;  /* 0x0003480001147983 */ /* 0x000f220000100600 */
[----:B--2---:R-:W-:-:S03]  /*e320*/  PRMT R16, R12, 0x7610, R16 ;  /* 0x000076100c107816 */ /* 0x004fc60000000010 */
[----:B------:R-:W2:Y:S04]  /*e330*/  LDL.LU.S16 R39, [R1+0x352] ;  /* 0x0003520001277983 */ /* 0x000ea80000300600 */
[----:B------:R-:W3:Y:S01]  /*e340*/  LDL.LU.S16 R12, [R1+0x228] ;  /* 0x00022800010c7983 */ /* 0x000ee20000300600 */
[----:B------:R-:W-:-:S03]  /*e350*/  PRMT R13, R16, 0x7610, R13 ;  /* 0x00007610100d7816 */ /* 0x000fc6000000000d */
[----:B------:R-:W2:Y:S01]  /*e360*/  LDL.S16 R35, [R1+0x33c] ;  /* 0x00033c0001237983 */ /* 0x000ea20000100600 */
[----:B---3--:R-:W-:-:S03]  /*e370*/  PRMT R15, R12, 0x7610, R15 ;  /* 0x000076100c0f7816 */ /* 0x008fc6000000000f */
[----:B------:R-:W3:Y:S01]  /*e380*/  LDL.LU.S16 R12, [R1+0x22c] ;  /* 0x00022c00010c7983 */ /* 0x000ee20000300600 */
[----:B------:R-:W-:Y:S02]  /*e390*/  PRMT R14, R13, 0x7610, R14 ;  /* 0x000076100d0e7816 */ /* 0x000fe4000000000e */
[----:B------:R-:W-:-:S03]  /*e3a0*/  PRMT R22, R15, 0x7610, R22 ;  /* 0x000076100f167816 */ /* 0x000fc60000000016 */
[----:B------:R-:W-:Y:S02]  /*e3b0*/  HADD2.F32 R13, -RZ, R14.H0_H0 ;  /* 0x2000000eff0d7230 */ /* 0x000fe40000004100 */
[----:B------:R-:W-:Y:S02]  /*e3c0*/  HADD2.F32 R0, -RZ, R22.H0_H0 ;  /* 0x20000016ff007230 */ /* 0x000fe40000004100 */
[----:B------:R-:W4:Y:S01]  /*e3d0*/  LDL.LU.S16 R22, [R1+0x2a2] ;  /* 0x0002a20001167983 */ /* 0x000f220000300600 */
[----:B------:R-:W-:Y:S02]  /*e3e0*/  FADD.FTZ R13, R13, -UR28 ;  /* 0x8000001c0d0d7e21 */ /* 0x000fe40008010000 */
[----:B------:R-:W-:Y:S02]  /*e3f0*/  FMUL.FTZ R16, R10, R0 ;  /* 0x000000000a107220 */ /* 0x000fe40000410000 */
[----:B------:R-:W-:Y:S02]  /*e400*/  FMUL.FTZ R13, R13, UR16 ;  /* 0x000000100d0d7c20 */ /* 0x000fe40008410000 */
[----:B------:R-:W-:Y:S01]  /*e410*/  FADD.FTZ R15, RZ, R16 ;  /* 0x00000010ff0f7221 */ /* 0x000fe20000010000 */
[----:B------:R-:W-:-:S02]  /*e420*/  HADD2.F32 R63, -RZ, R63.H0_H0 ;  /* 0x2000003fff3f7230 */ /* 0x000fc40000004100 */
[----:B---3--:R-:W-:Y:S02]  /*e430*/  HADD2.F32 R5, -RZ, R12.H0_H0 ;  /* 0x2000000cff057230 */ /* 0x008fe40000004100 */
[----:B------:R-:W-:Y:S02]  /*e440*/  HADD2.F32 R12, -RZ, R36.H0_H0 ;  /* 0x20000024ff0c7230 */ /* 0x000fe40000004100 */
[----:B------:R-:W3:Y:S01]  /*e450*/  LDL.LU.S16 R36, [R1+0x306] ;  /* 0x0003060001247983 */ /* 0x000ee20000300600 */
[----:B------:R-:W-:-:S04]  /*e460*/  FADD.FTZ R5, R5, -UR28 ;  /* 0x8000001c05057e21 */ /* 0x000fc80008010000 */
[----:B------:R-:W-:Y:S01]  /*e470*/  FMUL.FTZ R5, R5, UR16 ;  /* 0x0000001005057c20 */ /* 0x000fe20008410000 */
[----:B------:R-:W-:-:S03]  /*e480*/  FMUL.FTZ R14, R11, R12 ;  /* 0x0000000c0b0e7220 */ /* 0x000fc60000410000 */
[----:B------:R-:W-:Y:S01]  /*e490*/  FFMA.FTZ R16, R5, R16, RZ ;  /* 0x0000001005107223 */ /* 0x000fe200000100ff */
[----:B------:R-:W-:-:S03]  /*e4a0*/  FADD.FTZ R15, R14, R15 ;  /* 0x0000000f0e0f7221 */ /* 0x000fc60000010000 */
[----:B------:R-:W-:Y:S01]  /*e4b0*/  FFMA.FTZ R16, R13, R14, R16 ;  /* 0x0000000e0d107223 */ /* 0x000fe20000010010 */
[----:B------:R-:W-:Y:S02]  /*e4c0*/  HADD2.F32 R14, -RZ, R25.H0_H0 ;  /* 0x20000019ff0e7230 */ /* 0x000fe40000004100 */
[----:B------:R-:W-:Y:S01]  /*e4d0*/  FFMA.FTZ R5, R0, R5, RZ ;  /* 0x0000000500057223 */ /* 0x000fe200000100ff */
[----:B------:R-:W-:Y:S01]  /*e4e0*/  FFMA.FTZ R13, R12, R13, RZ ;  /* 0x0000000d0c0d7223 */ /* 0x000fe200000100ff */
[----:B------:R-:W2:Y:S01]  /*e4f0*/  LDL.LU.S16 R25, [R1+0x31c] ;  /* 0x00031c0001197983 */ /* 0x000ea20000300600 */
[----:B------:R-:W-:Y:S01]  /*e500*/  FADD.FTZ R14, R14, -UR28 ;  /* 0x8000001c0e0e7e21 */ /* 0x000fe20008010000 */
[----:B------:R-:W-:-:S03]  /*e510*/  FADD.FTZ R0, RZ, R0 ;  /* 0x00000000ff007221 */ /* 0x000fc60000010000 */
[----:B------:R-:W-:Y:S01]  /*e520*/  FMUL.FTZ R14, R14, UR16 ;  /* 0x000000100e0e7c20 */ /* 0x000fe20008410000 */
[----:B------:R-:W-:-:S03]  /*e530*/  FADD.FTZ R0, R17, R0 ;  /* 0x0000000011007221 */ /* 0x000fc60000010000 */
[----:B------:R-:W-:Y:S01]  /*e540*/  FFMA.FTZ R5, R17, R14, R5 ;  /* 0x0000000e11057223 */ /* 0x000fe20000010005 */
[----:B------:R-:W-:-:S04]  /*e550*/  FMUL.FTZ R17, R10, R17 ;  /* 0x000000110a117220 */ /* 0x000fc80000410000 */
[----:B------:R-:W-:Y:S01]  /*e560*/  FFMA.FTZ R16, R14, R17, R16 ;  /* 0x000000110e107223 */ /* 0x000fe20000010010 */
[----:B------:R-:W-:Y:S02]  /*e570*/  HADD2.F32 R14, -RZ, R38.H0_H0 ;  /* 0x20000026ff0e7230 */ /* 0x000fe40000004100 */
[----:B------:R-:W-:Y:S01]  /*e580*/  FADD.FTZ R12, RZ, R12 ;  /* 0x0000000cff0c7221 */ /* 0x000fe20000010000 */
[----:B------:R-:W-:Y:S01]  /*e590*/  FADD.FTZ R15, R15, R17 ;  /* 0x000000110f0f7221 */ /* 0x000fe20000010000 */
[----:B------:R-:W2:Y:S01]  /*e5a0*/  LDL.LU.S16 R38, [R1+0x342] ;  /* 0x0003420001267983 */ /* 0x000ea20000300600 */
[----:B------:R-:W-:-:S04]  /*e5b0*/  FADD.FTZ R14, R14, -UR28 ;  /* 0x8000001c0e0e7e21 */ /* 0x000fc80008010000 */
[----:B------:R-:W-:Y:S01]  /*e5c0*/  FMUL.FTZ R14, R14, UR16 ;  /* 0x000000100e0e7c20 */ /* 0x000fe20008410000 */
[----:B------:R-:W-:-:S03]  /*e5d0*/  FADD.FTZ R12, R18, R12 ;  /* 0x0000000c120c7221 */ /* 0x000fc60000010000 */
[----:B------:R-:W-:Y:S01]  /*e5e0*/  FFMA.FTZ R13, R18, R14, R13 ;  /* 0x0000000e120d7223 */ /* 0x000fe2000001000d */
[----:B------:R-:W-:-:S04]  /*e5f0*/  FMUL.FTZ R18, R11, R18 ;  /* 0x000000120b127220 */ /* 0x000fc80000410000 */
[----:B------:R-:W-:Y:S01]  /*e600*/  FFMA.FTZ R16, R14, R18, R16 ;  /* 0x000000120e107223 */ /* 0x000fe20000010010 */
[----:B------:R-:W-:Y:S02]  /*e610*/  HADD2.F32 R14, -RZ, R34.H0_H0 ;  /* 0x20000022ff0e7230 */ /* 0x000fe40000004100 */
[----:B------:R-:W-:Y:S02]  /*e620*/  HADD2.F32 R17, -RZ, R23.H0_H0 ;  /* 0x20000017ff117230 */ /* 0x000fe40000004100 */
[----:B------:R-:W-:Y:S01]  /*e630*/  FADD.FTZ R15, R18, R15 ;  /* 0x0000000f120f7221 */ /* 0x000fe20000010000 */
[----:B------:R-:W2:Y:S01]  /*e640*/  LDL.LU.S16 R34, [R1+0x346] ;  /* 0x0003460001227983 */ /* 0x000ea20000300600 */
[----:B------:R-:W-:-:S03]  /*e650*/  FADD.FTZ R14, R14, -UR28 ;  /* 0x8000001c0e0e7e21 */ /* 0x000fc60008010000 */
[----:B------:R-:W2:Y:S01]  /*e660*/  LDL.S16 R23, [R1+0x3bc] ;  /* 0x0003bc0001177983 */ /* 0x000ea20000100600 */
[----:B------:R-:W-:Y:S01]  /*e670*/  FMUL.FTZ R14, R14, UR16 ;  /* 0x000000100e0e7c20 */ /* 0x000fe20008410000 */
[----:B------:R-:W-:-:S03]  /*e680*/  FADD.FTZ R0, R0, R17 ;  /* 0x0000001100007221 */ /* 0x000fc60000010000 */
[----:B------:R-:W-:Y:S01]  /*e690*/  FFMA.FTZ R5, R17, R14, R5 ;  /* 0x0000000e11057223 */ /* 0x000fe20000010005 */
[----:B------:R-:W-:-:S04]  /*e6a0*/  FMUL.FTZ R17, R10, R17 ;  /* 0x000000110a117220 */ /* 0x000fc80000410000 */
[----:B------:R-:W-:Y:S01]  /*e6b0*/  FFMA.FTZ R16, R14, R17, R16 ;  /* 0x000000110e107223 */ /* 0x000fe20000010010 */
[----:B------:R-:W-:Y:S02]  /*e6c0*/  HADD2.F32 R14, -RZ, R29.H0_H0 ;  /* 0x2000001dff0e7230 */ /* 0x000fe40000004100 */
[----:B------:R-:W-:-:S03]  /*e6d0*/  HADD2.F32 R18, -RZ, R30.H0_H0 ;  /* 0x2000001eff127230 */ /* 0x000fc60000004100 */
[----:B------:R-:W-:-:S04]  /*e6e0*/  FADD.FTZ R14, R14, -UR28 ;  /* 0x8000001c0e0e7e21 */ /* 0x000fc80008010000 */
[----:B------:R-:W-:Y:S01]  /*e6f0*/  FMUL.FTZ R14, R14, UR16 ;  /* 0x000000100e0e7c20 */ /* 0x000fe20008410000 */
[----:B------:R-:W-:-:S03]  /*e700*/  FADD.FTZ R12, R12, R18 ;  /* 0x000000120c0c7221 */ /* 0x000fc60000010000 */
[----:B------:R-:W-:Y:S01]  /*e710*/  FFMA.FTZ R13, R18, R14, R13 ;  /* 0x0000000e120d7223 */ /* 0x000fe2000001000d */
[----:B------:R-:W-:-:S04]  /*e720*/  FMUL.FTZ R18, R11, R18 ;  /* 0x000000120b127220 */ /* 0x000fc80000410000 */
[----:B------:R-:W-:Y:S01]  /*e730*/  FFMA.FTZ R16, R14, R18, R16 ;  /* 0x000000120e107223 */ /* 0x000fe20000010010 */
[----:B------:R-:W-:Y:S02]  /*e740*/  HADD2.F32 R14, -RZ, R31.H0_H0 ;  /* 0x2000001fff0e7230 */ /* 0x000fe40000004100 */
[----:B------:R-:W-:Y:S01]  /*e750*/  FADD.FTZ R15, R15, R17 ;  /* 0x000000110f0f7221 */ /* 0x000fe20000010000 */
[----:B------:R-:W-:Y:S02]  /*e760*/  HADD2.F32 R17, -RZ, R27.H0_H0 ;  /* 0x2000001bff117230 */ /* 0x000fe40000004100 */
[----:B------:R-:W-:-:S04]  /*e770*/  FADD.FTZ R14, R14, -UR28 ;  /* 0x8000001c0e0e7e21 */ /* 0x000fc80008010000 */
[----:B------:R-:W-:Y:S01]  /*e780*/  FMUL.FTZ R14, R14, UR16 ;  /* 0x000000100e0e7c20 */ /* 0x000fe20008410000 */
[----:B------:R-:W-:-:S03]  /*e790*/  FADD.FTZ R0, R0, R17 ;  /* 0x0000001100007221 */ /* 0x000fc60000010000 */
[----:B------:R-:W-:Y:S01]  /*e7a0*/  FFMA.FTZ R5, R17, R14, R5 ;  /* 0x0000000e11057223 */ /* 0x000fe20000010005 */
[----:B------:R-:W-:-:S04]  /*e7b0*/  FMUL.FTZ R17, R10, R17 ;  /* 0x000000110a117220 */ /* 0x000fc80000410000 */
[----:B------:R-:W-:Y:S01]  /*e7c0*/  FFMA.FTZ R16, R14, R17, R16 ;  /* 0x000000110e107223 */ /* 0x000fe20000010010 */
[----:B------:R-:W-:Y:S02]  /*e7d0*/  HADD2.F32 R14, -RZ, R64.H1_H1 ;  /* 0x30000040ff0e7230 */ /* 0x000fe40000004100 */
        /* <DEDUP_REMOVED lines=45> */
[----:B------:R-:W-:Y:S02]  /*eab0*/  HADD2.F32 R18, -RZ, R67.H1_H1 ;  /* 0x30000043ff127230 */ /* 0x000fe40000004100 */
[----:B------:R-:W-:-:S04]  /*eac0*/  FADD.FTZ R14, R14, -UR28 ;  /* 0x8000001c0e0e7e21 */ /* 0x000fc80008010000 */
[----:B------:R-:W-:Y:S01]  /*ead0*/  FMUL.FTZ R14, R14, UR16 ;  /* 0x000000100e0e7c20 */ /* 0x000fe20008410000 */
[----:B------:R-:W-:-:S03]  /*eae0*/  FADD.FTZ R0, R0, R18 ;  /* 0x0000001200007221 */ /* 0x000fc60000010000 */
[----:B------:R-:W-:Y:S01]  /*eaf0*/  FFMA.FTZ R5, R18, R14, R5 ;  /* 0x0000000e12057223 */ /* 0x000fe20000010005 */
[----:B------:R-:W-:-:S04]  /*eb00*/  FMUL.FTZ R18, R10, R18 ;  /* 0x000000120a127220 */ /* 0x000fc80000410000 */
[----:B------:R-:W-:Y:S01]  /*eb10*/  FFMA.FTZ R16, R14, R18, R16 ;  /* 0x000000120e107223 */ /* 0x000fe20000010010 */
[----:B------:R-:W-:Y:S02]  /*eb20*/  HADD2.F32 R14, -RZ, R55.H1_H1 ;  /* 0x30000037ff0e7230 */ /* 0x000fe40000004100 */
[----:B------:R-:W-:-:S03]  /*eb30*/  HADD2.F32 R66, -RZ, R66.H1_H1 ;  /* 0x30000042ff427230 */ /* 0x000fc60000004100 */
[----:B------:R-:W-:Y:S01]  /*eb40*/  FADD.FTZ R14, R14, -UR28 ;  /* 0x8000001c0e0e7e21 */ /* 0x000fe20008010000 */
[----:B------:R-:W-:Y:S01]  /*eb50*/  FADD.FTZ R15, R15, R69 ;  /* 0x000000450f0f7221 */ /* 0x000fe20000010000 */
[----:B------:R-:W-:Y:S02]  /*eb60*/  HADD2.F32 R64, -RZ, R64.H0_H0 ;  /* 0x20000040ff407230 */ /* 0x000fe40000004100 */
[----:B------:R-:W-:Y:S01]  /*eb70*/  FMUL.FTZ R14, R14, UR16 ;  /* 0x000000100e0e7c20 */ /* 0x000fe20008410000 */
[----:B------:R-:W-:Y:S01]  /*eb80*/  FADD.FTZ R12, R12, R66 ;  /* 0x000000420c0c7221 */ /* 0x000fe20000010000 */
[----:B------:R-:W-:Y:S02]  /*eb90*/  FADD.FTZ R15, R17, R15 ;  /* 0x0000000f110f7221 */ /* 0x000fe40000010000 */
[----:B------:R-:W-:Y:S01]  /*eba0*/  FFMA.FTZ R13, R66, R14, R13 ;  /* 0x0000000e420d7223 */ /* 0x000fe2000001000d */
[----:B------:R-:W-:Y:S01]  /*ebb0*/  FMUL.FTZ R66, R11, R66 ;  /* 0x000000420b427220 */ /* 0x000fe20000410000 */
[----:B------:R-:W-:Y:S01]  /*ebc0*/  FADD.FTZ R64, R64, -UR28 ;  /* 0x8000001c40407e21 */ /* 0x000fe20008010000 */
[----:B------:R-:W-:-:S02]  /*ebd0*/  HADD2.F32 R17, -RZ, R52.H1_H1 ;  /* 0x30000034ff117230 */ /* 0x000fc40000004100 */
[----:B------:R-:W-:Y:S01]  /*ebe0*/  FFMA.FTZ R16, R14, R66, R16 ;  /* 0x000000420e107223 */ /* 0x000fe20000010010 */
[----:B------:R-:W-:Y:S02]  /*ebf0*/  HADD2.F32 R14, -RZ, R65.H1_H1 ;  /* 0x30000041ff0e7230 */ /* 0x000fe40000004100 */
[----:B------:R-:W-:Y:S01]  /*ec00*/  FMUL.FTZ R64, R64, UR16 ;  /* 0x0000001040407c20 */ /* 0x000fe20008410000 */
[----:B------:R-:W-:Y:S01]  /*ec10*/  FADD.FTZ R15, R15, R18 ;  /* 0x000000120f0f7221 */ /* 0x000fe20000010000 */
[----:B------:R-:W-:Y:S01]  /*ec20*/  FADD.FTZ R17, R17, -UR28 ;  /* 0x8000001c11117e21 */ /* 0x000fe20008010000 */
[----:B------:R-:W-:Y:S02]  /*ec30*/  HADD2.F32 R18, -RZ, R37.H0_H0 ;  /* 0x20000025ff127230 */ /* 0x000fe40000004100 */
[----:B------:R-:W-:Y:S01]  /*ec40*/  FADD.FTZ R0, R0, R14 ;  /* 0x0000000e00007221 */ /* 0x000fe20000010000 */
[----:B------:R-:W-:Y:S01]  /*ec50*/  FFMA.FTZ R5, R14, R64, R5 ;  /* 0x000000400e057223 */ /* 0x000fe20000010005 */
[----:B------:R-:W-:Y:S01]  /*ec60*/  FADD.FTZ R15, R66, R15 ;  /* 0x0000000f420f7221 */ /* 0x000fe20000010000 */
[----:B------:R-:W-:Y:S01]  /*ec70*/  FMUL.FTZ R14, R10, R14 ;  /* 0x0000000e0a0e7220 */ /* 0x000fe20000410000 */
[----:B------:R-:W-:Y:S01]  /*ec80*/  FMUL.FTZ R17, R17, UR16 ;  /* 0x0000001011117c20 */ /* 0x000fe20008410000 */
[----:B------:R-:W-:-:S02]  /*ec90*/  FADD.FTZ R12, R12, R18 ;  /* 0x000000120c0c7221 */ /* 0x000fc40000010000 */
[----:B------:R-:W-:Y:S01]  /*eca0*/  FFMA.FTZ R16, R64, R14, R16 ;  /* 0x0000000e40107223 */ /* 0x000fe20000010010 */
[----:B------:R-:W-:Y:S01]  /*ecb0*/  FADD.FTZ R15, R15, R14 ;  /* 0x0000000e0f0f7221 */ /* 0x000fe20000010000 */
[----:B------:R-:W-:Y:S01]  /*ecc0*/  FFMA.FTZ R13, R18, R17, R13 ;  /* 0x00000011120d7223 */ /* 0x000fe2000001000d */
[----:B------:R-:W-:Y:S02]  /*ecd0*/  HADD2.F32 R14, -RZ, R62.H1_H1 ;  /* 0x3000003eff0e7230 */ /* 0x000fe40000004100 */
[----:B------:R-:W-:Y:S01]  /*ece0*/  FMUL.FTZ R18, R11, R18 ;  /* 0x000000120b127220 */ /* 0x000fe20000410000 */
[----:B------:R-:W-:-:S03]  /*ecf0*/  HADD2.F32 R61, -RZ, R61.H0_H0 ;  /* 0x2000003dff3d7230 */ /* 0x000fc60000004100 */
[----:B------:R-:W-:Y:S01]  /*ed00*/  FFMA.FTZ R16, R17, R18, R16 ;  /* 0x0000001211107223 */ /* 0x000fe20000010010 */
[----:B------:R-:W-:Y:S01]  /*ed10*/  FADD.FTZ R14, R14, -UR28 ;  /* 0x8000001c0e0e7e21 */ /* 0x000fe20008010000 */
[--C-:B------:R-:W-:Y:S02]  /*ed20*/  HADD2.F32 R17, -RZ, R45.reuse.H1_H1 ;  /* 0x3000002dff117230 */ /* 0x100fe40000004100 */
[----:B------:R-:W-:Y:S01]  /*ed30*/  FADD.FTZ R15, R18, R15 ;  /* 0x0000000f120f7221 */ /* 0x000fe20000010000 */
[----:B------:R-:W-:Y:S01]  /*ed40*/  FMUL.FTZ R18, R10, R19 ;  /* 0x000000130a127220 */ /* 0x000fe20000410000 */
[----:B------:R-:W-:Y:S01]  /*ed50*/  FMUL.FTZ R14, R14, UR16 ;  /* 0x000000100e0e7c20 */ /* 0x000fe20008410000 */
[----:B------:R-:W-:Y:S02]  /*ed60*/  HADD2.F32 R45, -RZ, R45.H0_H0 ;  /* 0x2000002dff2d7230 */ /* 0x000fe40000004100 */
[----:B------:R-:W-:Y:S01]  /*ed70*/  FADD.FTZ R17, R17, -UR28 ;  /* 0x8000001c11117e21 */ /* 0x000fe20008010000 */
[----:B------:R-:W-:Y:S01]  /*ed80*/  FADD.FTZ R61, R61, -UR28 ;  /* 0x8000001c3d3d7e21 */ /* 0x000fe20008010000 */
[----:B------:R-:W-:Y:S01]  /*ed90*/  FFMA.FTZ R5, R19, R14, R5 ;  /* 0x0000000e13057223 */ /* 0x000fe20000010005 */
[----:B------:R-:W-:Y:S01]  /*eda0*/  FFMA.FTZ R16, R14, R18, R16 ;  /* 0x000000120e107223 */ /* 0x000fe20000010010 */
[----:B------:R-:W-:Y:S01]  /*edb0*/  FADD.FTZ R15, R15, R18 ;  /* 0x000000120f0f7221 */ /* 0x000fe20000010000 */
[----:B------:R-:W-:Y:S01]  /*edc0*/  FMUL.FTZ R17, R17, UR16 ;  /* 0x0000001011117c20 */ /* 0x000fe20008410000 */
[----:B------:R-:W-:Y:S01]  /*edd0*/  FMUL.FTZ R14, R11, R63 ;  /* 0x0000003f0b0e7220 */ /* 0x000fe20000410000 */
[----:B------:R-:W-:-:S02]  /*ede0*/  HADD2.F32 R62, -RZ, R62.H0_H0 ;  /* 0x2000003eff3e7230 */ /* 0x000fc40000004100 */
[----:B------:R-:W-:Y:S01]  /*edf0*/  FADD.FTZ R0, R0, R19 ;  /* 0x0000001300007221 */ /* 0x000fe20000010000 */
[----:B------:R-:W-:Y:S01]  /*ee00*/  FADD.FTZ R45, R45, -UR28 ;  /* 0x8000001c2d2d7e21 */ /* 0x000fe20008010000 */
[----:B------:R-:W-:Y:S01]  /*ee10*/  FMUL.FTZ R61, R61, UR16 ;  /* 0x000000103d3d7c20 */ /* 0x000fe20008410000 */
[----:B------:R-:W-:Y:S01]  /*ee20*/  FADD.FTZ R15, R14, R15 ;  /* 0x0000000f0e0f7221 */ /* 0x000fe20000010000 */
[----:B------:R-:W-:Y:S01]  /*ee30*/  FFMA.FTZ R16, R17, R14, R16 ;  /* 0x0000000e11107223 */ /* 0x000fe20000010010 */
[----:B------:R-:W-:Y:S02]  /*ee40*/  HADD2.F32 R68, -RZ, R68.H1_H1 ;  /* 0x30000044ff447230 */ /* 0x000fe40000004100 */
[----:B------:R-:W-:Y:S01]  /*ee50*/  FADD.FTZ R12, R12, R63 ;  /* 0x0000003f0c0c7221 */ /* 0x000fe20000010000 */
[----:B------:R-:W-:Y:S02]  /*ee60*/  HADD2.F32 R14, -RZ, R59.H1_H1 ;  /* 0x3000003bff0e7230 */ /* 0x000fe40000004100 */
[----:B------:R-:W-:Y:S01]  /*ee70*/  FFMA.FTZ R13, R63, R17, R13 ;  /* 0x000000113f0d7223 */ /* 0x000fe2000001000d */
[----:B------:R-:W-:-:S02]  /*ee80*/  HADD2.F32 R18, -RZ, R44.H1_H1 ;  /* 0x3000002cff127230 */ /* 0x000fc40000004100 */
[----:B------:R-:W-:Y:S01]  /*ee90*/  FMUL.FTZ R45, R45, UR16 ;  /* 0x000000102d2d7c20 */ /* 0x000fe20008410000 */
[----:B------:R-:W-:Y:S01]  /*eea0*/  FADD.FTZ R0, R0, R62 ;  /* 0x0000003e00007221 */ /* 0x000fe20000010000 */
[----:B------:R-:W-:Y:S01]  /*eeb0*/  FFMA.FTZ R5, R62, R61, R5 ;  /* 0x0000003d3e057223 */ /* 0x000fe20000010005 */
[----:B------:R-:W-:Y:S01]  /*eec0*/  FMUL.FTZ R62, R10, R62 ;  /* 0x0000003e0a3e7220 */ /* 0x000fe20000410000 */
[----:B------:R-:W-:Y:S02]  /*eed0*/  HADD2.F32 R58, -RZ, R58.H0_H0 ;  /* 0x2000003aff3a7230 */ /* 0x000fe40000004100 */
[----:B------:R-:W-:Y:S01]  /*eee0*/  FADD.FTZ R12, R12, R68 ;  /* 0x000000440c0c7221 */ /* 0x000fe20000010000 */
[----:B------:R-:W-:Y:S01]  /*eef0*/  FFMA.FTZ R13, R68, R45, R13 ;  /* 0x0000002d440d7223 */ /* 0x000fe2000001000d */
[----:B------:R-:W-:Y:S01]  /*ef00*/  FADD.FTZ R14, R14, -UR28 ;  /* 0x8000001c0e0e7e21 */ /* 0x000fe20008010000 */
[--C-:B------:R-:W-:Y:S02]  /*ef10*/  HADD2.F32 R17, -RZ, R60.reuse.H1_H1 ;  /* 0x3000003cff117230 */ /* 0x100fe40000004100 */
[----:B------:R-:W-:Y:S01]  /*ef20*/  FADD.FTZ R18, R18, -UR28 ;  /* 0x8000001c12127e21 */ /* 0x000fe20008010000 */
[----:B------:R-:W-:Y:S01]  /*ef30*/  FMUL.FTZ R68, R11, R68 ;  /* 0x000000440b447220 */ /* 0x000fe20000410000 */
[----:B------:R-:W-:Y:S01]  /*ef40*/  FADD.FTZ R15, R15, R62 ;  /* 0x0000003e0f0f7221 */ /* 0x000fe20000010000 */
[----:B------:R-:W-:Y:S01]  /*ef50*/  FFMA.FTZ R16, R61, R62, R16 ;  /* 0x0000003e3d107223 */ /* 0x000fe20000010010 */
[----:B------:R-:W-:-:S02]  /*ef60*/  HADD2.F32 R60, -RZ, R60.H0_H0 ;  /* 0x2000003cff3c7230 */ /* 0x000fc40000004100 */
[----:B------:R-:W-:Y:S01]  /*ef70*/  FMUL.FTZ R14, R14, UR16 ;  /* 0x000000100e0e7c20 */ /* 0x000fe20008410000 */
[----:B------:R-:W-:Y:S01]  /*ef80*/  FADD.FTZ R58, R58, -UR28 ;  /* 0x8000001c3a3a7e21 */ /* 0x000fe20008010000 */
[----:B------:R-:W-:Y:S01]  /*ef90*/  FMUL.FTZ R18, R18, UR16 ;  /* 0x0000001012127c20 */ /* 0x000fe20008410000 */
[----:B------:R-:W-:Y:S01]  /*efa0*/  FADD.FTZ R15, R68, R15 ;  /* 0x0000000f440f7221 */ /* 0x000fe20000010000 */
[----:B------:R-:W-:Y:S01]  /*efb0*/  FFMA.FTZ R16, R45, R68, R16 ;  /* 0x000000442d107223 */ /* 0x000fe20000010010 */
[----:B------:R-:W-:Y:S01]  /*efc0*/  FMUL.FTZ R19, R10, R17 ;  /* 0x000000110a137220 */ /* 0x000fe20000410000 */
[----:B------:R-:W-:Y:S02]  /*efd0*/  HADD2.F32 R59, -RZ, R59.H0_H0 ;  /* 0x2000003bff3b7230 */ /* 0x000fe40000004100 */
[----:B------:R-:W-:Y:S01]  /*efe0*/  FADD.FTZ R0, R0, R17 ;  /* 0x0000001100007221 */ /* 0x000fe20000010000 */
[----:B------:R-:W-:Y:S01]  /*eff0*/  FFMA.FTZ R5, R17, R14, R5 ;  /* 0x0000000e11057223 */ /* 0x000fe20000010005 */
[----:B------:R-:W-:-:S02]  /*f000*/  HADD2.F32 R44, -RZ, R44.H0_H0 ;  /* 0x2000002cff2c7230 */ /* 0x000fc40000004100 */
        /* <DEDUP_REMOVED lines=8> */
[----:B------:R-:W-:Y:S02]  /*f090*/  HADD2.F32 R67, -RZ, R67.H0_H0 ;  /* 0x20000043ff437230 */ /* 0x000fe40000004100 */
        /* <DEDUP_REMOVED lines=8> */
[----:B------:R-:W-:Y:S01]  /*f120*/  FMUL.FTZ R17, R11, R67 ;  /* 0x000000430b117220 */ /* 0x000fe20000410000 */
[----:B------:R-:W-:Y:S02]  /*f130*/  HADD2.F32 R18, -RZ, R41.H1_H1 ;  /* 0x30000029ff127230 */ /* 0x000fe40000004100 */
[----:B------:R-:W-:Y:S01]  /*f140*/  FADD.FTZ R14, R14, -UR28 ;  /* 0x8000001c0e0e7e21 */ /* 0x000fe20008010000 */
[----:B------:R-:W-:Y:S01]  /*f150*/  FADD.FTZ R15, R17, R15 ;  /* 0x0000000f110f7221 */ /* 0x000fe20000010000 */
[----:B------:R-:W-:Y:S01]  /*f160*/  FFMA.FTZ R16, R44, R17, R16 ;  /* 0x000000112c107223 */ /* 0x000fe20000010010 */
[--C-:B------:R-:W-:Y:S02]  /*f170*/  HADD2.F32 R17, -RZ, R57.reuse.H1_H1 ;  /* 0x30000039ff117230 */ /* 0x100fe40000004100 */
[----:B------:R-:W-:Y:S01]  /*f180*/  FADD.FTZ R18, R18, -UR28 ;  /* 0x8000001c12127e21 */ /* 0x000fe20008010000 */
[----:B------:R-:W-:Y:S01]  /*f190*/  FMUL.FTZ R14, R14, UR16 ;  /* 0x000000100e0e7c20 */ /* 0x000fe20008410000 */
[----:B------:R-:W-:-:S02]  /*f1a0*/  HADD2.F32 R57, -RZ, R57.H0_H0 ;  /* 0x20000039ff397230 */ /* 0x000fc40000004100 */
[----:B------:R-:W-:Y:S01]  /*f1b0*/  FADD.FTZ R12, R12, R67 ;  /* 0x000000430c0c7221 */ /* 0x000fe20000010000 */
[----:B------:R-:W-:Y:S01]  /*f1c0*/  FFMA.FTZ R13, R67, R44, R13 ;  /* 0x0000002c430d7223 */ /* 0x000fe2000001000d */
[----:B------:R-:W-:Y:S02]  /*f1d0*/  HADD2.F32 R55, -RZ, R55.H0_H0 ;  /* 0x20000037ff377230 */ /* 0x000fe40000004100 */
        /* <DEDUP_REMOVED lines=8> */
[----:B------:R-:W-:Y:S01]  /*f260*/  FMUL.FTZ R57, R11, R57 ;  /* 0x000000390b397220 */ /* 0x000fe20000410000 */
[----:B------:R-:W-:Y:S01]  /*f270*/  FADD.FTZ R15, R15, R17 ;  /* 0x000000110f0f7221 */ /* 0x000fe20000010000 */
[----:B------:R-:W-:Y:S01]  /*f280*/  FFMA.FTZ R16, R14, R17, R16 ;  /* 0x000000110e107223 */ /* 0x000fe20000010010 */
[----:B------:R-:W-:Y:S01]  /*f290*/  FADD.FTZ R55, R55, -UR28 ;  /* 0x8000001c37377e21 */ /* 0x000fe20008010000 */
[----:B------:R-:W-:Y:S02]  /*f2a0*/  HADD2.F32 R17, -RZ, R53.H1_H1 ;  /* 0x30000035ff117230 */ /* 0x000fe40000004100 */
[----:B------:R-:W-:Y:S01]  /*f2b0*/  FADD.FTZ R41, R41, -UR28 ;  /* 0x8000001c29297e21 */ /* 0x000fe20008010000 */
[----:B------:R-:W-:Y:S01]  /*f2c0*/  FADD.FTZ R15, R57, R15 ;  /* 0x0000000f390f7221 */ /* 0x000fe20000010000 */
[----:B------:R-:W-:Y:S01]  /*f2d0*/  FFMA.FTZ R16, R18, R57, R16 ;  /* 0x0000003912107223 */ /* 0x000fe20000010010 */
[----:B------:R-:W-:Y:S01]  /*f2e0*/  FMUL.FTZ R55, R55, UR16 ;  /* 0x0000001037377c20 */ /* 0x000fe20008410000 */
[----:B------:R-:W-:Y:S01]  /*f2f0*/  FMUL.FTZ R14, R10, R56 ;  /* 0x000000380a0e7220 */ /* 0x000fe20000410000 */
[----:B------:R-:W-:-:S02]  /*f300*/  HADD2.F32 R65, -RZ, R65.H0_H0 ;  /* 0x20000041ff417230 */ /* 0x000fc40000004100 */
[----:B------:R-:W-:Y:S01]  /*f310*/  FADD.FTZ R17, R17, -UR28 ;  /* 0x8000001c11117e21 */ /* 0x000fe20008010000 */
[----:B------:R-:W-:Y:S01]  /*f320*/  FMUL.FTZ R41, R41, UR16 ;  /* 0x0000001029297c20 */ /* 0x000fe20008410000 */
[----:B------:R-:W-:Y:S01]  /*f330*/  FADD.FTZ R15, R15, R14 ;  /* 0x0000000e0f0f7221 */ /* 0x000fe20000010000 */
[----:B------:R-:W-:Y:S01]  /*f340*/  FFMA.FTZ R16, R55, R14, R16 ;  /* 0x0000000e37107223 */ /* 0x000fe20000010010 */
[----:B------:R-:W-:Y:S02]  /*f350*/  HADD2.F32 R14, -RZ, R54.H1_H1 ;  /* 0x30000036ff0e7230 */ /* 0x000fe40000004100 */
[----:B------:R-:W-:Y:S01]  /*f360*/  FADD.FTZ R0, R0, R56 ;  /* 0x0000003800007221 */ /* 0x000fe20000010000 */
[----:B------:R-:W-:Y:S01]  /*f370*/  FFMA.FTZ R5, R56, R55, R5 ;  /* 0x0000003738057223 */ /* 0x000fe20000010005 */
[----:B------:R-:W-:Y:S01]  /*f380*/  FMUL.FTZ R17, R17, UR16 ;  /* 0x0000001011117c20 */ /* 0x000fe20008410000 */
[----:B------:R-:W-:Y:S01]  /*f390*/  FADD.FTZ R12, R12, R65 ;  /* 0x000000410c0c7221 */ /* 0x000fe20000010000 */
[----:B------:R-:W-:Y:S01]  /*f3a0*/  FFMA.FTZ R13, R65, R41, R13 ;  /* 0x00000029410d7223 */ /* 0x000fe2000001000d */
[----:B------:R-:W-:-:S02]  /*f3b0*/  HADD2.F32 R18, -RZ, R40.H1_H1 ;  /* 0x30000028ff127230 */ /* 0x000fc40000004100 */
[----:B------:R-:W-:Y:S01]  /*f3c0*/  FMUL.FTZ R65, R11, R65 ;  /* 0x000000410b417220 */ /* 0x000fe20000410000 */
        /* <DEDUP_REMOVED lines=8> */
[----:B------:R-:W-:-:S02]  /*f450*/  FFMA.FTZ R16, R17, R14, R16 ;  /* 0x0000000e11107223 */ /* 0x000fc40000010010 */
[----:B------:R-:W-:Y:S01]  /*f460*/  FMUL.FTZ R18, R18, UR16 ;  /* 0x0000001012127c20 */ /* 0x000fe20008410000 */
[----:B------:R-:W-:Y:S01]  /*f470*/  FMUL.FTZ R14, R11, R54 ;  /* 0x000000360b0e7220 */ /* 0x000fe20000410000 */
[----:B------:R-:W-:-:S03]  /*f480*/  HADD2.F32 R52, -RZ, R52.H0_H0 ;  /* 0x20000034ff347230 */ /* 0x000fc60000004100 */
[----:B------:R-:W-:Y:S01]  /*f490*/  FADD.FTZ R15, R14, R15 ;  /* 0x0000000f0e0f7221 */ /* 0x000fe20000010000 */
[----:B------:R-:W-:Y:S01]  /*f4a0*/  FFMA.FTZ R16, R18, R14, R16 ;  /* 0x0000000e12107223 */ /* 0x000fe20000010010 */
[----:B----4-:R-:W-:Y:S02]  /*f4b0*/  HADD2.F32 R14, -RZ, R22.H0_H0 ;  /* 0x20000016ff0e7230 */ /* 0x010fe40000004100 */
[----:B------:R-:W4:Y:S01]  /*f4c0*/  LDL.S16 R22, [R1+0x350] ;  /* 0x0003500001167983 */ /* 0x000f220000100600 */
[----:B------:R-:W-:Y:S02]  /*f4d0*/  HADD2.F32 R40, -RZ, R40.H0_H0 ;  /* 0x20000028ff287230 */ /* 0x000fe40000004100 */
[----:B------:R-:W-:Y:S01]  /*f4e0*/  FADD.FTZ R52, R52, -UR28 ;  /* 0x8000001c34347e21 */ /* 0x000fe20008010000 */
[----:B------:R-:W-:Y:S02]  /*f4f0*/  HADD2.F32 R53, -RZ, R53.H0_H0 ;  /* 0x20000035ff357230 */ /* 0x000fe40000004100 */
[----:B------:R-:W-:Y:S01]  /*f500*/  FADD.FTZ R40, R40, -UR28 ;  /* 0x8000001c28287e21 */ /* 0x000fe20008010000 */
[----:B------:R-:W-:Y:S01]  /*f510*/  FMUL.FTZ R52, R52, UR16 ;  /* 0x0000001034347c20 */ /* 0x000fe20008410000 */
        /* <DEDUP_REMOVED lines=13> */
[----:B---3--:R-:W-:Y:S02]  /*f5f0*/  HADD2.F32 R14, -RZ, R36.H0_H0 ;  /* 0x20000024ff0e7230 */ /* 0x008fe40000004100 */
[----:B------:R-:W3:Y:S01]  /*f600*/  LDL.S16 R36, [R1+0x34c] ;  /* 0x00034c0001247983 */ /* 0x000ee20000100600 */
[----:B------:R-:W-:Y:S02]  /*f610*/  HADD2.F32 R17, -RZ, R46.H0_H0 ;  /* 0x2000002eff117230 */ /* 0x000fe40000004100 */
[----:B--2---:R-:W-:Y:S02]  /*f620*/  HADD2.F32 R18, -RZ, R25.H0_H0 ;  /* 0x20000019ff127230 */ /* 0x004fe40000004100 */
[----:B------:R-:W2:Y:S01]  /*f630*/  LDL.LU.S16 R25, [R1+0x34a] ;  /* 0x00034a0001197983 */ /* 0x000ea20000300600 */
[----:B------:R-:W-:-:S04]  /*f640*/  FADD.FTZ R17, R17, -UR28 ;  /* 0x8000001c11117e21 */ /* 0x000fc80008010000 */
[----:B------:R-:W-:Y:S01]  /*f650*/  FMUL.FTZ R17, R17, UR16 ;  /* 0x0000001011117c20 */ /* 0x000fe20008410000 */
[----:B------:R-:W-:Y:S01]  /*f660*/  FMUL.FTZ R19, R10, R18 ;  /* 0x000000120a137220 */ /* 0x000fe20000410000 */
[----:B------:R-:W-:Y:S02]  /*f670*/  FADD.FTZ R0, R0, R18 ;  /* 0x0000001200007221 */ /* 0x000fe40000010000 */
[----:B------:R-:W-:Y:S01]  /*f680*/  FFMA.FTZ R5, R18, R17, R5 ;  /* 0x0000001112057223 */ /* 0x000fe20000010005 */
[----:B------:R-:W-:Y:S02]  /*f690*/  HADD2.F32 R18, -RZ, R21.H0_H0 ;  /* 0x20000015ff127230 */ /* 0x000fe40000004100 */
[----:B------:R-:W2:Y:S01]  /*f6a0*/  LDL.S16 R21, [R1+0x344] ;  /* 0x0003440001157983 */ /* 0x000ea20000100600 */
[----:B------:R-:W-:Y:S01]  /*f6b0*/  FADD.FTZ R15, R15, R19 ;  /* 0x000000130f0f7221 */ /* 0x000fe20000010000 */
[----:B------:R-:W-:Y:S01]  /*f6c0*/  FFMA.FTZ R16, R17, R19, R16 ;  /* 0x0000001311107223 */ /* 0x000fe20000010010 */
[----:B------:R-:W-:-:S02]  /*f6d0*/  HADD2.F32 R19, -RZ, R20.H0_H0 ;  /* 0x20000014ff137230 */ /* 0x000fc40000004100 */
[----:B------:R-:W-:Y:S01]  /*f6e0*/  FADD.FTZ R14, R14, -UR28 ;  /* 0x8000001c0e0e7e21 */ /* 0x000fe20008010000 */
[----:B------:R-:W-:Y:S02]  /*f6f0*/  HADD2.F32 R17, -RZ, R47.H0_H0 ;  /* 0x2000002fff117230 */ /* 0x000fe40000004100 */
[----:B------:R-:W-:Y:S01]  /*f700*/  FADD.FTZ R18, R18, -UR28 ;  /* 0x8000001c12127e21 */ /* 0x000fe20008010000 */
[----:B------:R-:W-:Y:S02]  /*f710*/  FMUL.FTZ R14, R14, UR16 ;  /* 0x000000100e0e7c20 */ /* 0x000fe40008410000 */
        /* <DEDUP_REMOVED lines=8> */
[----:B------:R-:W-:-:S02]  /*f7a0*/  HADD2.F32 R14, -RZ, R39.H0_H0 ;  /* 0x20000027ff0e7230 */ /* 0x000fc40000004100 */
[----:B----4-:R-:W-:Y:S02]  /*f7b0*/  HADD2.F32 R20, -RZ, R22.H0_H0 ;  /* 0x20000016ff147230 */ /* 0x010fe40000004100 */
[----:B------:R-:W-:Y:S01]  /*f7c0*/  FFMA.FTZ R16, R18, R19, R16 ;  /* 0x0000001312107223 */ /* 0x000fe20000010010 */
[----:B------:R-:W4:Y:S02]  /*f7d0*/  LDL.S16 R22, [R1+0x340] ;  /* 0x0003400001167983 */ /* 0x000f240000100600 */
[----:B------:R-:W-:Y:S01]  /*f7e0*/  FADD.FTZ R20, R20, -UR28 ;  /* 0x8000001c14147e21 */ /* 0x000fe20008010000 */
[----:B------:R-:W-:Y:S01]  /*f7f0*/  FADD.FTZ R15, R17, R15 ;  /* 0x0000000f110f7221 */ /* 0x000fe20000010000 */
[----:B------:R-:W4:Y:S02]  /*f800*/  LDL.S16 R39, [R1+0x338] ;  /* 0x0003380001277983 */ /* 0x000f240000100600 */
[----:B------:R-:W-:Y:S01]  /*f810*/  FMUL.FTZ R20, R20, UR16 ;  /* 0x0000001014147c20 */ /* 0x000fe20008410000 */
[----:B------:R-:W-:Y:S01]  /*f820*/  FMUL.FTZ R18, R11, R14 ;  /* 0x0000000e0b127220 */ /* 0x000fe20000410000 */
[----:B------:R-:W-:-:S02]  /*f830*/  FADD.FTZ R12, R12, R14 ;  /* 0x0000000e0c0c7221 */ /* 0x000fc40000010000 */
[----:B------:R-:W-:Y:S01]  /*f840*/  FFMA.FTZ R13, R14, R20, R13 ;  /* 0x000000140e0d7223 */ /* 0x000fe2000001000d */
[----:B---3--:R-:W-:Y:S02]  /*f850*/  HADD2.F32 R14, -RZ, R36.H0_H0 ;  /* 0x20000024ff0e7230 */ /* 0x008fe40000004100 */
[----:B------:R-:W3:Y:S01]  /*f860*/  LDL.S16 R36, [R1+0x334] ;  /* 0x0003340001247983 */ /* 0x000ee20000100600 */
[----:B------:R-:W-:Y:S01]  /*f870*/  FADD.FTZ R15, R15, R19 ;  /* 0x000000130f0f7221 */ /* 0x000fe20000010000 */
[----:B--2---:R-:W-:Y:S02]  /*f880*/  HADD2.F32 R17, -RZ, R25.H0_H0 ;  /* 0x20000019ff117230 */ /* 0x004fe40000004100 */
[----:B------:R-:W2:Y:S01]  /*f890*/  LDL.LU.S16 R25, [R1+0x33e] ;  /* 0x00033e0001197983 */ /* 0x000ea20000300600 */
[----:B------:R-:W-:Y:S01]  /*f8a0*/  FADD.FTZ R15, R18, R15 ;  /* 0x0000000f120f7221 */ /* 0x000fe20000010000 */
[----:B------:R-:W-:Y:S01]  /*f8b0*/  FFMA.FTZ R16, R20, R18, R16 ;  /* 0x0000001214107223 */ /* 0x000fe20000010010 */
[----:B------:R-:W-:-:S02]  /*f8c0*/  HADD2.F32 R18, -RZ, R21.H0_H0 ;  /* 0x20000015ff127230 */ /* 0x000fc40000004100 */
[----:B------:R-:W2:Y:S01]  /*f8d0*/  LDL.LU.S16 R21, [R1+0x33a] ;  /* 0x00033a0001157983 */ /* 0x000ea20000300600 */
[----:B------:R-:W-:Y:S01]  /*f8e0*/  FADD.FTZ R17, R17, -UR28 ;  /* 0x8000001c11117e21 */ /* 0x000fe20008010000 */
[----:B------:R-:W-:-:S03]  /*f8f0*/  FADD.FTZ R14, R14, -UR28 ;  /* 0x8000001c0e0e7e21 */ /* 0x000fc60008010000 */
        /* <DEDUP_REMOVED lines=11> */
[----:B------:R-:W2:Y:S02]  /*f9b0*/  LDL.S16 R34, [R1+0x380] ;  /* 0x0003800001227983 */ /* 0x000ea40000100600 */
[----:B------:R-:W-:Y:S01]  /*f9c0*/  FADD.FTZ R15, R19, R15 ;  /* 0x0000000f130f7221 */ /* 0x000fe20000010000 */
[----:B------:R-:W-:Y:S01]  /*f9d0*/  FFMA.FTZ R16, R14, R19, R16 ;  /* 0x000000130e107223 */ /* 0x000fe20000010010 */
[----:B----4-:R-:W-:-:S02]  /*f9e0*/  HADD2.F32 R20, -RZ, R22.H0_H0 ;  /* 0x20000016ff147230 */ /* 0x010fc40000004100 */
[----:B------:R-:W4:Y:S01]  /*f9f0*/  LDL.LU.S16 R22, [R1+0x336] ;  /* 0x0003360001167983 */ /* 0x000f220000300600 */
[----:B---3--:R-:W-:-:S03]  /*fa00*/  HADD2.F32 R19, -RZ, R36.H0_H0 ;  /* 0x20000024ff137230 */ /* 0x008fc60000004100 */
[----:B------:R-:W3:Y:S01]  /*fa10*/  LDL.S16 R36, [R1+0x324] ;  /* 0x0003240001247983 */ /* 0x000ee20000100600 */
[----:B------:R-:W-:Y:S01]  /*fa20*/  FADD.FTZ R20, R20, -UR28 ;  /* 0x8000001c14147e21 */ /* 0x000fe20008010000 */
[----:B------:R-:W-:Y:S02]  /*fa30*/  HADD2.F32 R17, -RZ, R35.H0_H0 ;  /* 0x20000023ff117230 */ /* 0x000fe40000004100 */
[----:B------:R-:W-:Y:S02]  /*fa40*/  HADD2.F32 R14, -RZ, R38.H0_H0 ;  /* 0x20000026ff0e7230 */ /* 0x000fe40000004100 */
[----:B------:R-:W-:Y:S01]  /*fa50*/  FMUL.FTZ R20, R20, UR16 ;  /* 0x0000001014147c20 */ /* 0x000fe20008410000 */
[----:B------:R-:W3:Y:S01]  /*fa60*/  LDL.LU.S16 R38, [R1+0x32a] ;  /* 0x00032a0001267983 */ /* 0x000ee20000300600 */
[----:B------:R-:W-:Y:S01]  /*fa70*/  FMUL.FTZ R18, R10, R17 ;  /* 0x000000110a127220 */ /* 0x000fe20000410000 */
[----:B------:R-:W-:Y:S01]  /*fa80*/  FADD.FTZ R0, R0, R17 ;  /* 0x0000001100007221 */ /* 0x000fe20000010000 */
[----:B------:R-:W-:Y:S01]  /*fa90*/  FFMA.FTZ R5, R17, R20, R5 ;  /* 0x0000001411057223 */ /* 0x000fe20000010005 */
[----:B------:R-:W-:-:S02]  /*faa0*/  HADD2.F32 R17, -RZ, R39.H0_H0 ;  /* 0x20000027ff117230 */ /* 0x000fc40000004100 */
[----:B------:R-:W-:Y:S01]  /*fab0*/  FADD.FTZ R14, R14, -UR28 ;  /* 0x8000001c0e0e7e21 */ /* 0x000fe20008010000 */
[----:B------:R-:W-:Y:S01]  /*fac0*/  FADD.FTZ R15, R15, R18 ;  /* 0x000000120f0f7221 */ /* 0x000fe20000010000 */
[----:B------:R-:W-:Y:S01]  /*fad0*/  FFMA.FTZ R16, R20, R18, R16 ;  /* 0x0000001214107223 */ /* 0x000fe20000010010 */
[----:B--2---:R-:W-:Y:S02]  /*fae0*/  HADD2.F32 R18, -RZ, R25.H0_H0 ;  /* 0x20000019ff127230 */ /* 0x004fe40000004100 */
[----:B------:R-:W-:Y:S01]  /*faf0*/  FADD.FTZ R17, R17, -UR28 ;  /* 0x8000001c11117e21 */ /* 0x000fe20008010000 */
[----:B------:R-:W-:Y:S01]  /*fb00*/  FMUL.FTZ R14, R14, UR16 ;  /* 0x000000100e0e7c20 */ /* 0x000fe20008410000 */
[----:B------:R-:W-:Y:S02]  /*fb10*/  HADD2.F32 R20, -RZ, R21.H0_H0 ;  /* 0x20000015ff147230 */ /* 0x000fe40000004100 */
[----:B------:R-:W-:Y:S01]  /*fb20*/  FADD.FTZ R0, R0, R19 ;  /* 0x0000001300007221 */ /* 0x000fe20000010000 */
[----:B------:R-:W-:Y:S01]  /*fb30*/  FMUL.FTZ R17, R17, UR16 ;  /* 0x0000001011117c20 */ /* 0x000fe20008410000 */
[----:B------:R-:W-:Y:S01]  /*fb40*/  FADD.FTZ R12, R12, R18 ;  /* 0x000000120c0c7221 */ /* 0x000fe20000010000 */
[----:B------:R-:W-:Y:S01]  /*fb50*/  FFMA.FTZ R13, R18, R14, R13 ;  /* 0x0000000e120d7223 */ /* 0x000fe2000001000d */
[----:B------:R-:W-:Y:S01]  /*fb60*/  FMUL.FTZ R18, R11, R18 ;  /* 0x000000120b127220 */ /* 0x000fe20000410000 */
[----:B------:R-:W2:Y:S01]  /*fb70*/  LDL.S16 R21, [R1+0x328] ;  /* 0x0003280001157983 */ /* 0x000ea20000100600 */
[----:B------:R-:W-:Y:S01]  /*fb80*/  FFMA.FTZ R5, R19, R17, R5 ;  /* 0x0000001113057223 */ /* 0x000fe20000010005 */
[----:B------:R-:W-:Y:S01]  /*fb90*/  FMUL.FTZ R19, R10, R19 ;  /* 0x000000130a137220 */ /* 0x000fe20000410000 */
[----:B------:R-:W-:Y:S01]  /*fba0*/  FFMA.FTZ R16, R14, R18, R16 ;  /* 0x000000120e107223 */ /* 0x000fe20000010010 */
[----:B------:R-:W-:Y:S01]  /*fbb0*/  FADD.FTZ R15, R18, R15 ;  /* 0x0000000f120f7221 */ /* 0x000fe20000010000 */
[----:B------:R-:W-:Y:S01]  /*fbc0*/  FADD.FTZ R20, R20, -UR28 ;  /* 0x8000001c14147e21 */ /* 0x000fe20008010000 */
[----:B------:R-:W2:Y:S01]  /*fbd0*/  LDL.S16 R39, [R1+0x320] ;  /* 0x0003200001277983 */ /* 0x000ea20000100600 */
[----:B------:R-:W-:Y:S01]  /*fbe0*/  FFMA.FTZ R16, R17, R19, R16 ;  /* 0x0000001311107223 */ /* 0x000fe20000010010 */
[----:B------:R-:W-:-:S02]  /*fbf0*/  HADD2.F32 R17, -RZ, R51.H0_H0 ;  /* 0x20000033ff117230 */ /* 0x000fc40000004100 */
[----:B------:R-:W-:Y:S01]  /*fc00*/  FADD.FTZ R15, R15, R19 ;  /* 0x000000130f0f7221 */ /* 0x000fe20000010000 */
[----:B------:R-:W-:Y:S01]  /*fc10*/  FMUL.FTZ R20, R20, UR16 ;  /* 0x0000001014147c20 */ /* 0x000fe20008410000 */
[----:B------:R-:W2:Y:S01]  /*fc20*/  LDL.S16 R25, [R1+0x318] ;  /* 0x0003180001197983 */ /* 0x000ea20000100600 */
[----:B------:R-:W-:-:S03]  /*fc30*/  FADD.FTZ R17, R17, -UR28 ;  /* 0x8000001c11117e21 */ /* 0x000fc60008010000 */
[----:B------:R-:W2:Y:S01]  /*fc40*/  LDL.S16 R35, [R1+0x378] ;  /* 0x0003780001237983 */ /* 0x000ea20000100600 */
[----:B------:R-:W-:Y:S01]  /*fc50*/  FMUL.FTZ R17, R17, UR16 ;  /* 0x0000001011117c20 */ /* 0x000fe20008410000 */
[----:B----4-:R-:W-:Y:S02]  /*fc60*/  HADD2.F32 R14, -RZ, R22.H0_H0 ;  /* 0x20000016ff0e7230 */ /* 0x010fe40000004100 */
[----:B------:R-:W4:Y:S03]  /*fc70*/  LDL.LU.S16 R22, [R1+0x326] ;  /* 0x0003260001167983 */ /* 0x000f260000300600 */
[----:B------:R-:W-:-:S04]  /*fc80*/  FMUL.FTZ R18, R11, R14 ;  /* 0x0000000e0b127220 */ /* 0x000fc80000410000 */
[----:B------:R-:W-:Y:S01]  /*fc90*/  FADD.FTZ R15, R18, R15 ;  /* 0x0000000f120f7221 */ /* 0x000fe20000010000 */
[----:B------:R-:W-:Y:S01]  /*fca0*/  FFMA.FTZ R16, R20, R18, R16 ;  /* 0x0000001214107223 */ /* 0x000fe20000010010 */
[----:B------:R-:W-:-:S05]  /*fcb0*/  HADD2.F32 R18, -RZ, R49.H0_H0 ;  /* 0x20000031ff127230 */ /* 0x000fca0000004100 */
[----:B------:R-:W-:Y:S01]  /*fcc0*/  FADD.FTZ R0, R0, R18 ;  /* 0x0000001200007221 */ /* 0x000fe20000010000 */
[----:B------:R-:W-:Y:S01]  /*fcd0*/  FFMA.FTZ R5, R18, R17, R5 ;  /* 0x0000001112057223 */ /* 0x000fe20000010005 */
[----:B------:R-:W-:-:S04]  /*fce0*/  FMUL.FTZ R18, R10, R18 ;  /* 0x000000120a127220 */ /* 0x000fc80000410000 */
[----:B------:R-:W-:Y:S01]  /*fcf0*/  FFMA.FTZ R16, R17, R18, R16 ;  /* 0x0000001211107223 */ /* 0x000fe20000010010 */
[----:B---3--:R-:W-:Y:S02]  /*fd00*/  HADD2.F32 R17, -RZ, R36.H0_H0 ;  /* 0x20000024ff117230 */ /* 0x008fe40000004100 */
[----:B------:R-:W3:Y:S01]  /*fd10*/  LDL.LU.S16 R36, [R1+0x31a] ;  /* 0x00031a0001247983 */ /* 0x000ee20000300600 */
[----:B------:R-:W-:Y:S01]  /*fd20*/  FADD.FTZ R12, R12, R14 ;  /* 0x0000000e0c0c7221 */ /* 0x000fe20000010000 */
[----:B------:R-:W-:Y:S01]  /*fd30*/  FFMA.FTZ R13, R14, R20, R13 ;  /* 0x000000140e0d7223 */ /* 0x000fe2000001000d */
[----:B------:R-:W-:Y:S02]  /*fd40*/  HADD2.F32 R14, -RZ, R50.H0_H0 ;  /* 0x20000032ff0e7230 */ /* 0x000fe40000004100 */
[----:B------:R-:W-:-:S03]  /*fd50*/  HADD2.F32 R19, -RZ, R48.H0_H0 ;  /* 0x20000030ff137230 */ /* 0x000fc60000004100 */
[----:B------:R-:W-:-:S04]  /*fd60*/  FADD.FTZ R14, R14, -UR28 ;  /* 0x8000001c0e0e7e21 */ /* 0x000fc80008010000 */
[----:B------:R-:W-:Y:S01]  /*fd70*/  FMUL.FTZ R14, R14, UR16 ;  /* 0x000000100e0e7c20 */ /* 0x000fe20008410000 */
[----:B------:R-:W-:-:S03]  /*fd80*/  FADD.FTZ R12, R12, R19 ;  /* 0x000000130c0c7221 */ /* 0x000fc60000010000 */
[----:B------:R-:W-:Y:S01]  /*fd90*/  FFMA.FTZ R13, R19, R14, R13 ;  /* 0x0000000e130d7223 */ /* 0x000fe2000001000d */
[----:B------:R-:W-:Y:S01]  /*fda0*/  FMUL.FTZ R19, R11, R19 ;  /* 0x000000130b137220 */ /* 0x000fe20000410000 */
[----:B--2---:R-:W-:Y:S02]  /*fdb0*/  HADD2.F32 R20, -RZ, R21.H0_H0 ;  /* 0x20000015ff147230 */ /* 0x004fe40000004100 */
[----:B------:R-:W2:Y:S01]  /*fdc0*/  LDL.LU.S16 R21, [R1+0x322] ;  /* 0x0003220001157983 */ /* 0x000ea20000300600 */
[----:B------:R-:W-:Y:S01]  /*fdd0*/  FADD.FTZ R15, R15, R18 ;  /* 0x000000120f0f7221 */ /* 0x000fe20000010000 */
[----:B------:R-:W-:Y:S01]  /*fde0*/  FFMA.FTZ R16, R14, R19, R16 ;  /* 0x000000130e107223 */ /* 0x000fe20000010010 */
[----:B------:R-:W-:Y:S01]  /*fdf0*/  FADD.FTZ R20, R20, -UR28 ;  /* 0x8000001c14147e21 */ /* 0x000fe20008010000 */
[----:B------:R-:W-:Y:S02]  /*fe00*/  HADD2.F32 R14, -RZ, R38.H0_H0 ;  /* 0x20000026ff0e7230 */ /* 0x000fe40000004100 */
[----:B------:R-:W2:Y:S01]  /*fe10*/  LDL.S16 R38, [R1+0x314] ;  /* 0x0003140001267983 */ /* 0x000ea20000100600 */
[----:B------:R-:W-:Y:S01]  /*fe20*/  FADD.FTZ R15, R19, R15 ;  /* 0x0000000f130f7221 */ /* 0x000fe20000010000 */
[----:B------:R-:W-:Y:S01]  /*fe30*/  FMUL.FTZ R20, R20, UR16 ;  /* 0x0000001014147c20 */ /* 0x000fe20008410000 */
[----:B------:R-:W-:Y:S01]  /*fe40*/  FMUL.FTZ R18, R10, R17 ;  /* 0x000000110a127220 */ /* 0x000fe20000410000 */
[----:B------:R-:W-:-:S03]  /*fe50*/  FADD.FTZ R14, R14, -UR28 ;  /* 0x8000001c0e0e7e21 */ /* 0x000fc60008010000 */
[----:B------:R-:W-:Y:S01]  /*fe60*/  FADD.FTZ R15, R15, R18 ;  /* 0x000000120f0f7221 */ /* 0x000fe20000010000 */
[----:B------:R-:W-:Y:S01]  /*fe70*/  FFMA.FTZ R16, R20, R18, R16 ;  /* 0x0000001214107223 */ /* 0x000fe20000010010 */
[----:B------:R-:W-:Y:S01]  /*fe80*/  FMUL.FTZ R14, R14, UR16 ;  /* 0x000000100e0e7c20 */ /* 0x000fe20008410000 */
[----:B------:R-:W-:Y:S01]  /*fe90*/  FADD.FTZ R0, R0, R17 ;  /* 0x0000001100007221 */ /* 0x000fe20000010000 */
[----:B------:R-:W-:Y:S01]  /*fea0*/  FFMA.FTZ R5, R17, R20, R5 ;  /* 0x0000001411057223 */ /* 0x000fe20000010005 */
[----:B------:R-:W-:Y:S02]  /*feb0*/  HADD2.F32 R17, -RZ, R39.H0_H0 ;  /* 0x20000027ff117230 */ /* 0x000fe40000004100 */
[----:B------:R-:W2:Y:S01]  /*fec0*/  LDL.LU.S16 R39, [R1+0x316] ;  /* 0x0003160001277983 */ /* 0x000ea20000300600 */
[----:B------:R-:W-:-:S03]  /*fed0*/  HADD2.F32 R19, -RZ, R25.H0_H0 ;  /* 0x20000019ff137230 */ /* 0x000fc60000004100 */
[----:B------:R-:W2:Y:S01]  /*fee0*/  LDL.LU.S16 R25, [R1+0x312] ;  /* 0x0003120001197983 */ /* 0x000ea20000300600 */
[----:B----4-:R-:W-:-:S03]  /*fef0*/  HADD2.F32 R18, -RZ, R22.H0_H0 ;  /* 0x20000016ff127230 */ /* 0x010fc60000004100 */
[----:B------:R-:W4:Y:S02]  /*ff00*/  LDL.S16 R22, [R1+0x310] ;  /* 0x0003100001167983 */ /* 0x000f240000100600 */
[----:B------:R-:W-:Y:S01]  /*ff10*/  FADD.FTZ R12, R12, R18 ;  /* 0x000000120c0c7221 */ /* 0x000fe20000010000 */
[----:B------:R-:W-:Y:S01]  /*ff20*/  FFMA.FTZ R13, R18, R14, R13 ;  /* 0x0000000e120d7223 */ /* 0x000fe2000001000d */
[----:B------:R-:W-:-:S04]  /*ff30*/  FMUL.FTZ R18, R11, R18 ;  /* 0x000000120b127220 */ /* 0x000fc80000410000 */
[----:B------:R-:W-:Y:S01]  /*ff40*/  FFMA.FTZ R16, R14, R18, R16 ;  /* 0x000000120e107223 */ /* 0x000fe20000010010 */
[----:B---3--:R-:W-:Y:S02]  /*ff50*/  HADD2.F32 R14, -RZ, R36.H0_H0 ;  /* 0x20000024ff0e7230 */ /* 0x008fe40000004100 */
[----:B------:R-:W3:Y:S01]  /*ff60*/  LDL.S16 R36, [R1+0x308] ;  /* 0x0003080001247983 */ /* 0x000ee20000100600 */
[----:B------:R-:W-:-:S04]  /*ff70*/  FADD.FTZ R17, R17, -UR28 ;  /* 0x8000001c11117e21 */ /* 0x000fc80008010000 */
[----:B------:R-:W-:Y:S01]  /*ff80*/  FMUL.FTZ R17, R17, UR16 ;  /* 0x0000001011117c20 */ /* 0x000fe20008410000 */
[----:B------:R-:W-:-:S03]  /*ff90*/  FADD.FTZ R0, R0, R19 ;  /* 0x0000001300007221 */ /* 0x000fc60000010000 */
[----:B------:R-:W-:Y:S01]  /*ffa0*/  FFMA.FTZ R5, R19, R17, R5 ;  /* 0x0000001113057223 */ /* 0x000fe20000010005 */
[----:B------:R-:W-:Y:S01]  /*ffb0*/  FMUL.FTZ R19, R10, R19 ;  /* 0x000000130a137220 */ /* 0x000fe20000410000 */
[----:B------:R-:W-:Y:S01]  /*ffc0*/  FADD.FTZ R15, R18, R15 ;  /* 0x0000000f120f7221 */ /* 0x000fe20000010000 */
[----:B--2---:R-:W-:Y:S02]  /*ffd0*/  HADD2.F32 R20, -RZ, R21.H0_H0 ;  /* 0x20000015ff147230 */ /* 0x004fe40000004100 */
[----:B------:R-:W2:Y:S01]  /*ffe0*/  LDL.S16 R21, [R1+0x30c] ;  /* 0x00030c0001157983 */ /* 0x000ea20000100600 */
[----:B------:R-:W-:Y:S02]  /*fff0*/  FFMA.FTZ R16, R17, R19, R16 ;  /* 0x0000001311107223 */ /* 0x000fe40000010010 */
[----:B------:R-:W-:Y:S01]  /*10000*/  FADD.FTZ R20, R20, -UR28 ;  /* 0x8000001c14147e21 */ /* 0x000fe20008010000 */
[----:B------:R-:W-:Y:S02]  /*10010*/  HADD2.F32 R17, -RZ, R38.H0_H0 ;  /* 0x20000026ff117230 */ /* 0x000fe40000004100 */
[----:B------:R-:W2:Y:S01]  /*10020*/  LDL.LU.S16 R38, [R1+0x30e] ;  /* 0x00030e0001267983 */ /* 0x000ea20000300600 */
        /* <DEDUP_REMOVED lines=10> */
[----:B------:R-:W2:Y:S01]  /*100d0*/  LDL.S16 R39, [R1+0x300] ;  /* 0x0003000001277983 */ /* 0x000ea20000100600 */
[----:B------:R-:W-:-:S03]  /*100e0*/  HADD2.F32 R19, -RZ, R25.H0_H0 ;  /* 0x20000019ff137230 */ /* 0x000fc60000004100 */
[----:B------:R-:W2:Y:S01]  /*100f0*/  LDL.S16 R25, [R1+0x2fc] ;  /* 0x0002fc0001197983 */ /* 0x000ea20000100600 */
[----:B----4-:R-:W-:-:S03]  /*10100*/  HADD2.F32 R18, -RZ, R22.H0_H0 ;  /* 0x20000016ff127230 */ /* 0x010fc60000004100 */
[----:B------:R-:W4:Y:S02]  /*10110*/  LDL.LU.S16 R22, [R1+0x30a] ;  /* 0x00030a0001167983 */ /* 0x000f240000300600 */
[----:B------:R-:W-:Y:S01]  /*10120*/  FADD.FTZ R0, R0, R18 ;  /* 0x0000001200007221 */ /* 0x000fe20000010000 */
[----:B------:R-:W-:Y:S01]  /*10130*/  FFMA.FTZ R5, R18, R17, R5 ;  /* 0x0000001112057223 */ /* 0x000fe20000010005 */
[----:B------:R-:W-:-:S04]  /*10140*/  FMUL.FTZ R18, R10, R18 ;  /* 0x000000120a127220 */ /* 0x000fc80000410000 */
[----:B------:R-:W-:Y:S01]  /*10150*/  FFMA.FTZ R16, R17, R18, R16 ;  /* 0x0000001211107223 */ /* 0x000fe20000010010 */
[----:B---3--:R-:W-:Y:S02]  /*10160*/  HADD2.F32 R17, -RZ, R36.H0_H0 ;  /* 0x20000024ff117230 */ /* 0x008fe40000004100 */
[----:B------:R-:W3:Y:S01]  /*10170*/  LDL.LU.S16 R36, [R1+0x2fe] ;  /* 0x0002fe0001247983 */ /* 0x000ee20000300600 */
[----:B------:R-:W-:-:S04]  /*10180*/  FADD.FTZ R14, R14, -UR28 ;  /* 0x8000001c0e0e7e21 */ /* 0x000fc80008010000 */
[----:B------:R-:W-:Y:S01]  /*10190*/  FMUL.FTZ R14, R14, UR16 ;  /* 0x000000100e0e7c20 */ /* 0x000fe20008410000 */
[----:B------:R-:W-:-:S03]  /*101a0*/  FADD.FTZ R12, R12, R19 ;  /* 0x000000130c0c7221 */ /* 0x000fc60000010000 */
[----:B------:R-:W-:Y:S01]  /*101b0*/  FFMA.FTZ R13, R19, R14, R13 ;  /* 0x0000000e130d7223 */ /* 0x000fe2000001000d */
[----:B------:R-:W-:Y:S01]  /*101c0*/  FMUL.FTZ R19, R11, R19 ;  /* 0x000000130b137220 */ /* 0x000fe20000410000 */
[----:B------:R-:W-:Y:S01]  /*101d0*/  FADD.FTZ R15, R15, R18 ;  /* 0x000000120f0f7221 */ /* 0x000fe20000010000 */
[----:B--2---:R-:W-:Y:S02]  /*101e0*/  HADD2.F32 R20, -RZ, R21.H0_H0 ;  /* 0x20000015ff147230 */ /* 0x004fe40000004100 */
[----:B------:R-:W2:Y:S01]  /*101f0*/  LDL.LU.S16 R21, [R1+0x302] ;  /* 0x0003020001157983 */ /* 0x000ea20000300600 */
[----:B------:R-:W-:Y:S02]  /*10200*/  FFMA.FTZ R16, R14, R19, R16 ;  /* 0x000000130e107223 */ /* 0x000fe40000010010 */
        /* <DEDUP_REMOVED lines=563> */
[----:B------:R-:W-:Y:S01]  /*12540*/  FADD.FTZ R15, R15, R19 ;  /* 0x000000130f0f7221 */ /* 0x000fe20000010000 */
[----:B------:R-:W-:Y:S01]  /*12550*/  FMUL.FTZ R18, R11, R14 ;  /* 0x0000000e0b127220 */ /* 0x000fe20000410000 */
[----:B------:R-:W-:Y:S01]  /*12560*/  FMUL.FTZ R20, R20, UR16 ;  /* 0x0000001014147c20 */ /* 0x000fe20008410000 */
[----:B------:R-:W2:Y:S01]  /*12570*/  LDL.S16 R38, [R1+0x238] ;  /* 0x0002380001267983 */ /* 0x000ea20000100600 */
[----:B------:R-:W-:Y:S01]  /*12580*/  FADD.FTZ R17, R17, -UR28 ;  /* 0x8000001c11117e21 */ /* 0x000fe20008010000 */
[----:B------:R-:W-:Y:S01]  /*12590*/  FADD.FTZ R15, R18, R15 ;  /* 0x0000000f120f7221 */ /* 0x000fe20000010000 */
[----:B------:R-:W-:Y:S01]  /*125a0*/  FFMA.FTZ R16, R20, R18, R16 ;  /* 0x0000001214107223 */ /* 0x000fe20000010010 */
[----:B------:R-:W-:Y:S01]  /*125b0*/  FADD.FTZ R12, R12, R14 ;  /* 0x0000000e0c0c7221 */ /* 0x000fe20000010000 */
[----:B------:R-:W-:Y:S01]  /*125c0*/  FMUL.FTZ R17, R17, UR16 ;  /* 0x0000001011117c20 */ /* 0x000fe20008410000 */
[----:B------:R-:W-:Y:S01]  /*125d0*/  FFMA.FTZ R13, R14, R20, R13 ;  /* 0x000000140e0d7223 */ /* 0x000fe2000001000d */
[----:B------:R-:W-:-:S02]  /*125e0*/  HADD2.F32 R14, -RZ, R39.H0_H0 ;  /* 0x20000027ff0e7230 */ /* 0x000fc40000004100 */
[----:B------:R-:W2:Y:S01]  /*125f0*/  LDL.LU.S16 R39, [R1+0x23a] ;  /* 0x00023a0001277983 */ /* 0x000ea20000300600 */
        /* <DEDUP_REMOVED lines=14> */
[----:B--2---:R-:W-:Y:S02]  /*126e0*/  HADD2.F32 R19, -RZ, R21.H0_H0 ;  /* 0x20000015ff137230 */ /* 0x004fe40000004100 */
[----:B------:R-:W-:Y:S01]  /*126f0*/  FMUL.FTZ R21, R11, R20 ;  /* 0x000000140b157220 */ /* 0x000fe20000410000 */
[----:B------:R-:W-:Y:S02]  /*12700*/  FADD.FTZ R20, R15, R18 ;  /* 0x000000120f147221 */ /* 0x000fe40000010000 */
[----:B------:R-:W-:Y:S01]  /*12710*/  FADD.FTZ R19, R19, -UR28 ;  /* 0x8000001c13137e21 */ /* 0x000fe20008010000 */
[----:B------:R-:W-:-:S03]  /*12720*/  FFMA.FTZ R17, R14, R21, R17 ;  /* 0x000000150e117223 */ /* 0x000fc60000010011 */
[----:B------:R-:W-:Y:S01]  /*12730*/  FMUL.FTZ R18, R19, UR16 ;  /* 0x0000001013127c20 */ /* 0x000fe20008410000 */
[----:B------:R-:W-:Y:S02]  /*12740*/  HADD2.F32 R14, -RZ, R35.H0_H0 ;  /* 0x20000023ff0e7230 */ /* 0x000fe40000004100 */
[----:B------:R-:W-:Y:S01]  /*12750*/  FMUL.FTZ R15, R10, R16 ;  /* 0x000000100a0f7220 */ /* 0x000fe20000410000 */
[----:B------:R-:W-:Y:S01]  /*12760*/  FADD.FTZ R0, R0, R16 ;  /* 0x0000001000007221 */ /* 0x000fe20000010000 */
[----:B------:R-:W-:Y:S01]  /*12770*/  FFMA.FTZ R5, R16, R18, R5 ;  /* 0x0000001210057223 */ /* 0x000fe20000010005 */
[----:B------:R-:W2:Y:S01]  /*12780*/  LDL.S16 R35, [R1+0x384] ;  /* 0x0003840001237983 */ /* 0x000ea20000100600 */
[----:B------:R-:W-:Y:S02]  /*12790*/  HADD2.F32 R16, -RZ, R38.H0_H0 ;  /* 0x20000026ff107230 */ /* 0x000fe40000004100 */
[----:B------:R-:W-:Y:S01]  /*127a0*/  FADD.FTZ R20, R21, R20 ;  /* 0x0000001415147221 */ /* 0x000fe20000010000 */
[----:B------:R-:W-:Y:S01]  /*127b0*/  FFMA.FTZ R17, R18, R15, R17 ;  /* 0x0000000f12117223 */ /* 0x000fe20000010011 */
[----:B------:R-:W2:Y:S01]  /*127c0*/  LDL.LU.S16 R38, [R1+0x382] ;  /* 0x0003820001267983 */ /* 0x000ea20000300600 */
[----:B------:R-:W-:Y:S01]  /*127d0*/  FADD.FTZ R18, R14, -UR28 ;  /* 0x8000001c0e127e21 */ /* 0x000fe20008010000 */
[----:B------:R-:W-:Y:S01]  /*127e0*/  FADD.FTZ R16, R16, -UR28 ;  /* 0x8000001c10107e21 */ /* 0x000fe20008010000 */
[----:B------:R-:W-:-:S02]  /*127f0*/  HADD2.F32 R14, -RZ, R39.H0_H0 ;  /* 0x20000027ff0e7230 */ /* 0x000fc40000004100 */
[----:B------:R-:W-:Y:S01]  /*12800*/  FADD.FTZ R20, R20, R15 ;  /* 0x0000000f14147221 */ /* 0x000fe20000010000 */
[----:B------:R-:W2:Y:S01]  /*12810*/  LDL.LU.S16 R39, [R1+0x386] ;  /* 0x0003860001277983 */ /* 0x000ea20000300600 */
[----:B------:R-:W-:Y:S02]  /*12820*/  HADD2.F32 R15, -RZ, R25.H0_H0 ;  /* 0x20000019ff0f7230 */ /* 0x000fe40000004100 */
[----:B------:R-:W-:Y:S01]  /*12830*/  FMUL.FTZ R16, R16, UR16 ;  /* 0x0000001010107c20 */ /* 0x000fe20008410000 */
[----:B------:R-:W2:Y:S01]  /*12840*/  LDL.S16 R25, [R1+0x388] ;  /* 0x0003880001197983 */ /* 0x000ea20000100600 */
[----:B------:R-:W-:Y:S02]  /*12850*/  FADD.FTZ R0, R0, R14 ;  /* 0x0000000e00007221 */ /* 0x000fe40000010000 */
[----:B------:R-:W-:Y:S01]  /*12860*/  FFMA.FTZ R5, R14, R16, R5 ;  /* 0x000000100e057223 */ /* 0x000fe20000010005 */
[----:B------:R-:W-:Y:S01]  /*12870*/  FMUL.FTZ R21, R10, R14 ;  /* 0x0000000e0a157220 */ /* 0x000fe20000410000 */
[----:B---3--:R-:W-:-:S02]  /*12880*/  HADD2.F32 R14, -RZ, R36.H0_H0 ;  /* 0x20000024ff0e7230 */ /* 0x008fc40000004100 */
[----:B------:R-:W3:Y:S01]  /*12890*/  LDL.LU.S16 R36, [R1+0x38a] ;  /* 0x00038a0001247983 */ /* 0x000ee20000300600 */
[----:B----4-:R-:W-:Y:S02]  /*128a0*/  HADD2.F32 R22, -RZ, R22.H0_H0 ;  /* 0x20000016ff167230 */ /* 0x010fe40000004100 */
[----:B------:R-:W-:-:S03]  /*128b0*/  FMUL.FTZ R18, R18, UR16 ;  /* 0x0000001012127c20 */ /* 0x000fc60008410000 */
[----:B------:R-:W-:Y:S01]  /*128c0*/  FMUL.FTZ R19, R11, R22 ;  /* 0x000000160b137220 */ /* 0x000fe20000410000 */
[----:B------:R-:W-:-:S03]  /*128d0*/  FFMA.FTZ R13, R22, R18, R13 ;  /* 0x00000012160d7223 */ /* 0x000fc6000001000d */
[----:B------:R-:W-:Y:S01]  /*128e0*/  FFMA.FTZ R17, R18, R19, R17 ;  /* 0x0000001312117223 */ /* 0x000fe20000010011 */
[----:B------:R-:W-:Y:S01]  /*128f0*/  FADD.FTZ R15, R15, -UR28 ;  /* 0x8000001c0f0f7e21 */ /* 0x000fe20008010000 */
[----:B------:R-:W-:Y:S02]  /*12900*/  FADD.FTZ R20, R19, R20 ;  /* 0x0000001413147221 */ /* 0x000fe40000010000 */
[----:B------:R-:W-:Y:S01]  /*12910*/  FFMA.FTZ R18, R16, R21, R17 ;  /* 0x0000001510127223 */ /* 0x000fe20000010011 */
[----:B------:R-:W-:Y:S02]  /*12920*/  HADD2.F32 R17, -RZ, R34.H0_H0 ;  /* 0x20000022ff117230 */ /* 0x000fe40000004100 */
[----:B------:R-:W-:Y:S01]  /*12930*/  FADD.FTZ R12, R12, R22 ;  /* 0x000000160c0c7221 */ /* 0x000fe20000010000 */
[----:B------:R-:W4:Y:S01]  /*12940*/  LDL.S16 R34, [R1+0x38c] ;  /* 0x00038c0001227983 */ /* 0x000f220000100600 */
[----:B------:R-:W-:Y:S01]  /*12950*/  FMUL.FTZ R15, R15, UR16 ;  /* 0x000000100f0f7c20 */ /* 0x000fe20008410000 */
[----:B------:R-:W-:Y:S01]  /*12960*/  FADD.FTZ R19, R20, R21 ;  /* 0x0000001514137221 */ /* 0x000fe20000010000 */
[----:B------:R-:W-:Y:S01]  /*12970*/  FMUL.FTZ R16, R11, R14 ;  /* 0x0000000e0b107220 */ /* 0x000fe20000410000 */
[----:B------:R-:W-:Y:S01]  /*12980*/  FADD.FTZ R12, R12, R14 ;  /* 0x0000000e0c0c7221 */ /* 0x000fe20000010000 */
[----:B------:R-:W-:-:S02]  /*12990*/  FFMA.FTZ R13, R14, R15, R13 ;  /* 0x0000000f0e0d7223 */ /* 0x000fc4000001000d */
[----:B------:R-:W-:Y:S01]  /*129a0*/  FADD.FTZ R14, R16, R19 ;  /* 0x00000013100e7221 */ /* 0x000fe20000010000 */
[----:B------:R-:W-:Y:S01]  /*129b0*/  FFMA.FTZ R15, R15, R16, R18 ;  /* 0x000000100f0f7223 */ /* 0x000fe20000010012 */
[----:B--2---:R-:W-:Y:S02]  /*129c0*/  HADD2.F32 R20, -RZ, R35.H0_H0 ;  /* 0x20000023ff147230 */ /* 0x004fe40000004100 */
[----:B------:R-:W2:Y:S01]  /*129d0*/  LDL.S16 R35, [R1+0x390] ;  /* 0x0003900001237983 */ /* 0x000ea20000100600 */
[----:B------:R-:W-:-:S03]  /*129e0*/  HADD2.F32 R16, -RZ, R38.H0_H0 ;  /* 0x20000026ff107230 */ /* 0x000fc60000004100 */
[----:B------:R-:W2:Y:S01]  /*129f0*/  LDL.LU.S16 R38, [R1+0x38e] ;  /* 0x00038e0001267983 */ /* 0x000ea20000300600 */
[----:B------:R-:W-:Y:S01]  /*12a00*/  FADD.FTZ R20, R20, -UR28 ;  /* 0x8000001c14147e21 */ /* 0x000fe20008010000 */
[----:B------:R-:W-:Y:S02]  /*12a10*/  HADD2.F32 R18, -RZ, R39.H0_H0 ;  /* 0x20000027ff127230 */ /* 0x000fe40000004100 */
[----:B------:R-:W2:Y:S01]  /*12a20*/  LDL.LU.S16 R39, [R1+0x392] ;  /* 0x0003920001277983 */ /* 0x000ea20000300600 */
[----:B------:R-:W-:Y:S01]  /*12a30*/  FMUL.FTZ R20, R20, UR16 ;  /* 0x0000001014147c20 */ /* 0x000fe20008410000 */
[----:B------:R-:W-:Y:S02]  /*12a40*/  HADD2.F32 R21, -RZ, R25.H0_H0 ;  /* 0x20000019ff157230 */ /* 0x000fe40000004100 */
[----:B------:R-:W2:Y:S01]  /*12a50*/  LDL.S16 R25, [R1+0x394] ;  /* 0x0003940001197983 */ /* 0x000ea20000100600 */
[----:B------:R-:W-:Y:S01]  /*12a60*/  FADD.FTZ R12, R12, R18 ;  /* 0x000000120c0c7221 */ /* 0x000fe20000010000 */
[----:B------:R-:W-:Y:S01]  /*12a70*/  FFMA.FTZ R13, R18, R20, R13 ;  /* 0x00000014120d7223 */ /* 0x000fe2000001000d */
[----:B------:R-:W-:Y:S01]  /*12a80*/  FMUL.FTZ R19, R11, R18 ;  /* 0x000000120b137220 */ /* 0x000fe20000410000 */
[----:B---3--:R-:W-:-:S02]  /*12a90*/  HADD2.F32 R18, -RZ, R36.H0_H0 ;  /* 0x20000024ff127230 */ /* 0x008fc40000004100 */
[----:B------:R-:W3:Y:S01]  /*12aa0*/  LDL.S16 R36, [R1+0x39a] ;  /* 0x00039a0001247983 */ /* 0x000ee20000100600 */
[----:B------:R-:W-:-:S04]  /*12ab0*/  FADD.FTZ R17, R17, -UR28 ;  /* 0x8000001c11117e21 */ /* 0x000fc80008010000 */
[----:B------:R-:W-:Y:S01]  /*12ac0*/  FMUL.FTZ R22, R17, UR16 ;  /* 0x0000001011167c20 */ /* 0x000fe20008410000 */
[----:B------:R-:W-:Y:S01]  /*12ad0*/  FMUL.FTZ R17, R10, R16 ;  /* 0x000000100a117220 */ /* 0x000fe20000410000 */
[----:B------:R-:W-:-:S03]  /*12ae0*/  FADD.FTZ R21, R21, -UR28 ;  /* 0x8000001c15157e21 */ /* 0x000fc60008010000 */
[----:B------:R-:W-:Y:S01]  /*12af0*/  FFMA.FTZ R15, R22, R17, R15 ;  /* 0x00000011160f7223 */ /* 0x000fe2000001000f */
[----:B------:R-:W-:Y:S01]  /*12b00*/  FADD.FTZ R14, R14, R17 ;  /* 0x000000110e0e7221 */ /* 0x000fe20000010000 */
[----:B------:R-:W-:Y:S01]  /*12b10*/  FADD.FTZ R0, R0, R16 ;  /* 0x0000001000007221 */ /* 0x000fe20000010000 */
[----:B------:R-:W-:Y:S01]  /*12b20*/  FFMA.FTZ R5, R16, R22, R5 ;  /* 0x0000001610057223 */ /* 0x000fe20000010005 */
[----:B------:R-:W-:Y:S01]  /*12b30*/  FFMA.FTZ R15, R20, R19, R15 ;  /* 0x00000013140f7223 */ /* 0x000fe2000001000f */
[----:B------:R-:W-:Y:S01]  /*12b40*/  FMUL.FTZ R20, R21, UR16 ;  /* 0x0000001015147c20 */ /* 0x000fe20008410000 */
[----:B----4-:R-:W-:Y:S02]  /*12b50*/  HADD2.F32 R16, -RZ, R34.H0_H0 ;  /* 0x20000022ff107230 */ /* 0x010fe40000004100 */
[----:B------:R-:W-:Y:S01]  /*12b60*/  FADD.FTZ R14, R19, R14 ;  /* 0x0000000e130e7221 */ /* 0x000fe20000010000 */
[----:B------:R-:W4:Y:S01]  /*12b70*/  LDL.LU.S16 R34, [R1+0x396] ;  /* 0x0003960001227983 */ /* 0x000f220000300600 */
[----:B------:R-:W-:Y:S01]  /*12b80*/  FMUL.FTZ R19, R10, R18 ;  /* 0x000000120a137220 */ /* 0x000fe20000410000 */
[----:B------:R-:W-:Y:S01]  /*12b90*/  FADD.FTZ R17, R0, R18 ;  /* 0x0000001200117221 */ /* 0x000fe20000010000 */
[----:B------:R-:W-:-:S02]  /*12ba0*/  FFMA.FTZ R5, R18, R20, R5 ;  /* 0x0000001412057223 */ /* 0x000fc40000010005 */
[----:B------:R-:W-:Y:S01]  /*12bb0*/  FADD.FTZ R14, R14, R19 ;  /* 0x000000130e0e7221 */ /* 0x000fe20000010000 */
[----:B------:R-:W-:Y:S01]  /*12bc0*/  FFMA.FTZ R19, R20, R19, R15 ;  /* 0x0000001314137223 */ /* 0x000fe2000001000f */
[----:B------:R-:W-:Y:S01]  /*12bd0*/  FADD.FTZ R16, R16, -UR28 ;  /* 0x8000001c10107e21 */ /* 0x000fe20008010000 */
[----:B--2---:R-:W-:Y:S02]  /*12be0*/  HADD2.F32 R18, -RZ, R35.H0_H0 ;  /* 0x20000023ff127230 */ /* 0x004fe40000004100 */
[----:B------:R-:W2:Y:S01]  /*12bf0*/  LDL.S16 R35, [R1+0x3a0] ;  /* 0x0003a00001237983 */ /* 0x000ea20000100600 */
[----:B------:R-:W-:Y:S02]  /*12c00*/  HADD2.F32 R0, -RZ, R38.H0_H0 ;  /* 0x20000026ff007230 */ /* 0x000fe40000004100 */
[----:B------:R-:W-:Y:S01]  /*12c10*/  FADD.FTZ R15, R18, -UR28 ;  /* 0x8000001c120f7e21 */ /* 0x000fe20008010000 */
[----:B------:R-:W2:Y:S01]  /*12c20*/  LDL.S16 R38, [R1+0x39c] ;  /* 0x00039c0001267983 */ /* 0x000ea20000100600 */
[----:B------:R-:W-:-:S02]  /*12c30*/  HADD2.F32 R20, -RZ, R39.H0_H0 ;  /* 0x20000027ff147230 */ /* 0x000fc40000004100 */
[----:B------:R-:W-:Y:S01]  /*12c40*/  FMUL.FTZ R22, R15, UR16 ;  /* 0x000000100f167c20 */ /* 0x000fe20008410000 */
[----:B------:R-:W2:Y:S01]  /*12c50*/  LDL.S16 R39, [R1+0x3a4] ;  /* 0x0003a40001277983 */ /* 0x000ea20000100600 */
[----:B------:R-:W-:Y:S01]  /*12c60*/  FMUL.FTZ R16, R16, UR16 ;  /* 0x0000001010107c20 */ /* 0x000fe20008410000 */
[----:B------:R-:W-:Y:S02]  /*12c70*/  HADD2.F32 R18, -RZ, R25.H0_H0 ;  /* 0x20000019ff127230 */ /* 0x000fe40000004100 */
[----:B------:R-:W-:Y:S01]  /*12c80*/  FMUL.FTZ R15, R11, R0 ;  /* 0x000000000b0f7220 */ /* 0x000fe20000410000 */
[----:B------:R-:W2:Y:S01]  /*12c90*/  LDL.LU.S16 R25, [R1+0x398] ;  /* 0x0003980001197983 */ /* 0x000ea20000300600 */
[----:B------:R-:W-:Y:S02]  /*12ca0*/  FFMA.FTZ R13, R0, R16, R13 ;  /* 0x00000010000d7223 */ /* 0x000fe4000001000d */
[----:B------:R-:W-:Y:S01]  /*12cb0*/  FFMA.FTZ R19, R16, R15, R19 ;  /* 0x0000000f10137223 */ /* 0x000fe20000010013 */
[----:B---3--:R-:W-:-:S02]  /*12cc0*/  HADD2.F32 R16, -RZ, R36.H0_H0 ;  /* 0x20000024ff107230 */ /* 0x008fc40000004100 */
[----:B------:R-:W3:Y:S01]  /*12cd0*/  LDL.LU.S16 R36, [R1+0x39e] ;  /* 0x00039e0001247983 */ /* 0x000ee20000300600 */
[----:B------:R-:W-:Y:S01]  /*12ce0*/  FADD.FTZ R12, R12, R0 ;  /* 0x000000000c0c7221 */ /* 0x000fe20000010000 */
[----:B------:R-:W-:Y:S01]  /*12cf0*/  FADD.FTZ R0, R17, R20 ;  /* 0x0000001411007221 */ /* 0x000fe20000010000 */
[----:B------:R-:W-:Y:S01]  /*12d00*/  FMUL.FTZ R17, R10, R20 ;  /* 0x000000140a117220 */ /* 0x000fe20000410000 */
[----:B------:R-:W-:Y:S01]  /*12d10*/  FADD.FTZ R14, R15, R14 ;  /* 0x0000000e0f0e7221 */ /* 0x000fe20000010000 */
[----:B------:R-:W-:Y:S02]  /*12d20*/  FADD.FTZ R18, R18, -UR28 ;  /* 0x8000001c12127e21 */ /* 0x000fe40008010000 */
[----:B------:R-:W-:Y:S01]  /*12d30*/  FFMA.FTZ R19, R22, R17, R19 ;  /* 0x0000001116137223 */ /* 0x000fe20000010013 */
[----:B------:R-:W-:Y:S01]  /*12d40*/  FADD.FTZ R14, R14, R17 ;  /* 0x000000110e0e7221 */ /* 0x000fe20000010000 */
[----:B------:R-:W-:Y:S01]  /*12d50*/  FMUL.FTZ R18, R18, UR16 ;  /* 0x0000001012127c20 */ /* 0x000fe20008410000 */
[----:B------:R-:W-:Y:S01]  /*12d60*/  FMUL.FTZ R15, R11, R16 ;  /* 0x000000100b0f7220 */ /* 0x000fe20000410000 */
[----:B------:R-:W-:-:S02]  /*12d70*/  FADD.FTZ R12, R12, R16 ;  /* 0x000000100c0c7221 */ /* 0x000fc40000010000 */
[----:B------:R-:W-:Y:S01]  /*12d80*/  FFMA.FTZ R13, R16, R18, R13 ;  /* 0x00000012100d7223 */ /* 0x000fe2000001000d */
[----:B----4-:R-:W-:Y:S02]  /*12d90*/  HADD2.F32 R17, -RZ, R34.H0_H0 ;  /* 0x20000022ff117230 */ /* 0x010fe40000004100 */
[----:B------:R-:W4:Y:S01]  /*12da0*/  LDL.LU.S16 R34, [R1+0x3a2] ;  /* 0x0003a20001227983 */ /* 0x000f220000300600 */
[----:B------:R-:W-:Y:S01]  /*12db0*/  FFMA.FTZ R19, R18, R15, R19 ;  /* 0x0000000f12137223 */ /* 0x000fe20000010013 */
[----:B------:R-:W-:Y:S01]  /*12dc0*/  FADD.FTZ R14, R15, R14 ;  /* 0x0000000e0f0e7221 */ /* 0x000fe20000010000 */
[----:B------:R-:W-:Y:S01]  /*12dd0*/  FADD.FTZ R17, R17, -UR28 ;  /* 0x8000001c11117e21 */ /* 0x000fe20008010000 */
        /* <DEDUP_REMOVED lines=15> */
[----:B------:R-:W3:Y:S01]  /*12ed0*/  LDL.LU.S16 R36, [R1+0x3ae] ;  /* 0x0003ae0001247983 */ /* 0x000ee20000300600 */
[----:B------:R-:W-:Y:S01]  /*12ee0*/  FMUL.FTZ R15, R15, UR16 ;  /* 0x000000100f0f7c20 */ /* 0x000fe20008410000 */
[----:B------:R-:W-:Y:S01]  /*12ef0*/  FADD.FTZ R21, R14, R17 ;  /* 0x000000110e157221 */ /* 0x000fe20000010000 */
[----:B------:R-:W-:Y:S01]  /*12f00*/  FADD.FTZ R12, R12, R16 ;  /* 0x000000100c0c7221 */ /* 0x000fe20000010000 */
[----:B------:R-:W-:Y:S01]  /*12f10*/  FFMA.FTZ R20, R20, R17, R19 ;  /* 0x0000001114147223 */ /* 0x000fe20000010013 */
[----:B------:R-:W-:Y:S01]  /*12f20*/  FFMA.FTZ R13, R16, R15, R13 ;  /* 0x0000000f100d7223 */ /* 0x000fe2000001000d */
[----:B------:R-:W-:Y:S01]  /*12f30*/  FMUL.FTZ R16, R11, R16 ;  /* 0x000000100b107220 */ /* 0x000fe20000410000 */
[----:B------:R-:W-:-:S03]  /*12f40*/  FADD.FTZ R22, R22, -UR28 ;  /* 0x8000001c16167e21 */ /* 0x000fc60008010000 */
[----:B------:R-:W-:Y:S01]  /*12f50*/  FFMA.FTZ R20, R15, R16, R20 ;  /* 0x000000100f147223 */ /* 0x000fe20000010014 */
[----:B----4-:R-:W-:Y:S02]  /*12f60*/  HADD2.F32 R14, -RZ, R34.H0_H0 ;  /* 0x20000022ff0e7230 */ /* 0x010fe40000004100 */
[----:B------:R-:W4:Y:S01]  /*12f70*/  LDL.S16 R34, [R1+0x3b0] ;  /* 0x0003b00001227983 */ /* 0x000f220000100600 */
[----:B------:R-:W-:Y:S01]  /*12f80*/  FADD.FTZ R21, R16, R21 ;  /* 0x0000001510157221 */ /* 0x000fe20000010000 */
[----:B------:R-:W-:Y:S01]  /*12f90*/  FMUL.FTZ R15, R22, UR16 ;  /* 0x00000010160f7c20 */ /* 0x000fe20008410000 */
[----:B------:R-:W-:Y:S01]  /*12fa0*/  FMUL.FTZ R22, R10, R18 ;  /* 0x000000120a167220 */ /* 0x000fe20000410000 */
[----:B------:R-:W-:Y:S01]  /*12fb0*/  FADD.FTZ R16, R0, R18 ;  /* 0x0000001200107221 */ /* 0x000fe20000010000 */
[----:B------:R-:W-:Y:S01]  /*12fc0*/  FADD.FTZ R14, R14, -UR28 ;  /* 0x8000001c0e0e7e21 */ /* 0x000fe20008010000 */
[----:B------:R-:W-:Y:S01]  /*12fd0*/  FFMA.FTZ R5, R18, R15, R5 ;  /* 0x0000000f12057223 */ /* 0x000fe20000010005 */
[----:B------:R-:W-:Y:S01]  /*12fe0*/  FFMA.FTZ R17, R15, R22, R20 ;  /* 0x000000160f117223 */ /* 0x000fe20000010014 */
[----:B--2---:R-:W-:-:S02]  /*12ff0*/  HADD2.F32 R19, -RZ, R35.H0_H0 ;  /* 0x20000023ff137230 */ /* 0x004fc40000004100 */
        /* <DEDUP_REMOVED lines=10> */
[----:B------:R-:W-:Y:S01]  /*130a0*/  FMUL.FTZ R22, R15, UR16 ;  /* 0x000000100f167c20 */ /* 0x000fe20008410000 */
[----:B------:R-:W-:Y:S01]  /*130b0*/  FADD.FTZ R12, R12, R0 ;  /* 0x000000000c0c7221 */ /* 0x000fe20000010000 */
[----:B------:R-:W-:Y:S01]  /*130c0*/  FFMA.FTZ R13, R0, R14, R13 ;  /* 0x0000000e000d7223 */ /* 0x000fe2000001000d */
[----:B------:R-:W-:Y:S01]  /*130d0*/  FMUL.FTZ R15, R11, R0 ;  /* 0x000000000b0f7220 */ /* 0x000fe20000410000 */
[----:B---3--:R-:W-:-:S02]  /*130e0*/  HADD2.F32 R0, -RZ, R36.H0_H0 ;  /* 0x20000024ff007230 */ /* 0x008fc40000004100 */
[----:B------:R-:W3:Y:S01]  /*130f0*/  LDL.LU.S16 R36, [R1+0x3ba] ;  /* 0x0003ba0001247983 */ /* 0x000ee20000300600 */
[----:B------:R-:W-:Y:S01]  /*13100*/  FMUL.FTZ R21, R10, R20 ;  /* 0x000000140a157220 */ /* 0x000fe20000410000 */
[----:B------:R-:W-:Y:S01]  /*13110*/  FFMA.FTZ R17, R14, R15, R17 ;  /* 0x0000000f0e117223 */ /* 0x000fe20000010011 */
[----:B------:R-:W-:Y:S01]  /*13120*/  FADD.FTZ R19, R19, -UR28 ;  /* 0x8000001c13137e21 */ /* 0x000fe20008010000 */
[----:B------:R-:W-:Y:S01]  /*13130*/  FFMA.FTZ R5, R20, R22, R5 ;  /* 0x0000001614057223 */ /* 0x000fe20000010005 */
[----:B------:R-:W-:Y:S01]  /*13140*/  FADD.FTZ R18, R15, R18 ;  /* 0x000000120f127221 */ /* 0x000fe20000010000 */
[----:B------:R-:W-:Y:S01]  /*13150*/  FFMA.FTZ R22, R22, R21, R17 ;  /* 0x0000001516167223 */ /* 0x000fe20000010011 */
[----:B------:R-:W-:Y:S01]  /*13160*/  FMUL.FTZ R19, R19, UR16 ;  /* 0x0000001013137c20 */ /* 0x000fe20008410000 */
[----:B------:R-:W-:Y:S01]  /*13170*/  FMUL.FTZ R14, R11, R0 ;  /* 0x000000000b0e7220 */ /* 0x000fe20000410000 */
[----:B------:R-:W-:Y:S01]  /*13180*/  FADD.FTZ R15, R18, R21 ;  /* 0x00000015120f7221 */ /* 0x000fe20000010000 */
[----:B------:R-:W-:Y:S01]  /*13190*/  FADD.FTZ R12, R12, R0 ;  /* 0x000000000c0c7221 */ /* 0x000fe20000010000 */
[----:B------:R-:W-:Y:S01]  /*131a0*/  FFMA.FTZ R13, R0, R19, R13 ;  /* 0x00000013000d7223 */ /* 0x000fe2000001000d */
[----:B----4-:R-:W-:-:S02]  /*131b0*/  HADD2.F32 R17, -RZ, R34.H0_H0 ;  /* 0x20000022ff117230 */ /* 0x010fc40000004100 */
[----:B------:R-:W-:Y:S01]  /*131c0*/  FADD.FTZ R15, R14, R15 ;  /* 0x0000000f0e0f7221 */ /* 0x000fe20000010000 */
[----:B------:R-:W4:Y:S01]  /*131d0*/  LDL.LU.S16 R34, [R1+0x3be] ;  /* 0x0003be0001227983 */ /* 0x000f220000300600 */
[----:B------:R-:W-:Y:S01]  /*131e0*/  FFMA.FTZ R22, R19, R14, R22 ;  /* 0x0000000e13167223 */ /* 0x000fe20000010016 */
[----:B------:R-:W-:Y:S01]  /*131f0*/  FADD.FTZ R17, R17, -UR28 ;  /* 0x8000001c11117e21 */ /* 0x000fe20008010000 */
[----:B------:R-:W-:-:S03]  /*13200*/  FADD.FTZ R16, R16, R20 ;  /* 0x0000001410107221 */ /* 0x000fc60000010000 */
[----:B------:R-:W-:Y:S01]  /*13210*/  FMUL.FTZ R17, R17, UR16 ;  /* 0x0000001011117c20 */ /* 0x000fe20008410000 */
[----:B--2---:R-:W-:Y:S02]  /*13220*/  HADD2.F32 R0, -RZ, R35.H0_H0 ;  /* 0x20000023ff007230 */ /* 0x004fe40000004100 */
[----:B------:R-:W2:Y:S01]  /*13230*/  LDL.S16 R35, [R1+0x3c0] ;  /* 0x0003c00001237983 */ /* 0x000ea20000100600 */
[----:B------:R-:W-:Y:S02]  /*13240*/  HADD2.F32 R14, -RZ, R38.H0_H0 ;  /* 0x20000026ff0e7230 */ /* 0x000fe40000004100 */
[----:B------:R-:W-:Y:S01]  /*13250*/  FADD.FTZ R18, R0, -UR28 ;  /* 0x8000001c00127e21 */ /* 0x000fe20008010000 */
[----:B------:R-:W2:Y:S01]  /*13260*/  LDL.LU.S16 R38, [R1+0x3c2] ;  /* 0x0003c20001267983 */ /* 0x000ea20000300600 */
[----:B------:R-:W-:Y:S02]  /*13270*/  HADD2.F32 R0, -RZ, R39.H0_H0 ;  /* 0x20000027ff007230 */ /* 0x000fe40000004100 */
[----:B------:R-:W-:Y:S01]  /*13280*/  FMUL.FTZ R18, R18, UR16 ;  /* 0x0000001012127c20 */ /* 0x000fe20008410000 */
[----:B------:R-:W-:Y:S01]  /*13290*/  FADD.FTZ R16, R16, R14 ;  /* 0x0000000e10107221 */ /* 0x000fe20000010000 */
[----:B------:R-:W-:Y:S01]  /*132a0*/  FFMA.FTZ R5, R14, R17, R5 ;  /* 0x000000110e057223 */ /* 0x000fe20000010005 */
[----:B------:R-:W-:-:S02]  /*132b0*/  HADD2.F32 R20, -RZ, R25.H0_H0 ;  /* 0x20000019ff147230 */ /* 0x000fc40000004100 */
[----:B------:R-:W-:Y:S01]  /*132c0*/  FMUL.FTZ R14, R10, R14 ;  /* 0x0000000e0a0e7220 */ /* 0x000fe20000410000 */
[----:B------:R-:W2:Y:S01]  /*132d0*/  LDL.LU.S16 R39, [R1+0x3c6] ;  /* 0x0003c60001277983 */ /* 0x000ea20000300600 */
[----:B------:R-:W-:Y:S01]  /*132e0*/  FADD.FTZ R12, R12, R0 ;  /* 0x000000000c0c7221 */ /* 0x000fe20000010000 */
[----:B------:R-:W-:Y:S01]  /*132f0*/  FFMA.FTZ R13, R0, R18, R13 ;  /* 0x00000012000d7223 */ /* 0x000fe2000001000d */
[----:B------:R-:W-:Y:S01]  /*13300*/  FMUL.FTZ R19, R11, R0 ;  /* 0x000000000b137220 */ /* 0x000fe20000410000 */
[----:B------:R-:W2:Y:S01]  /*13310*/  LDL.S16 R25, [R1+0x3c8] ;  /* 0x0003c80001197983 */ /* 0x000ea20000100600 */
[----:B------:R-:W-:Y:S01]  /*13320*/  FADD.FTZ R0, R15, R14 ;  /* 0x0000000e0f007221 */ /* 0x000fe20000010000 */
[----:B------:R-:W-:Y:S01]  /*13330*/  FFMA.FTZ R17, R17, R14, R22 ;  /* 0x0000000e11117223 */ /* 0x000fe20000010016 */
[----:B------:R-:W-:Y:S01]  /*13340*/  FADD.FTZ R14, R20, -UR28 ;  /* 0x8000001c140e7e21 */ /* 0x000fe20008010000 */
[----:B---3--:R-:W-:Y:S02]  /*13350*/  HADD2.F32 R20, -RZ, R36.H0_H0 ;  /* 0x20000024ff147230 */ /* 0x008fe40000004100 */
[----:B------:R-:W3:Y:S01]  /*13360*/  LDL.LU.S16 R36, [R1+0x3ca] ;  /* 0x0003ca0001247983 */ /* 0x000ee20000300600 */
[----:B------:R-:W-:Y:S01]  /*13370*/  FADD.FTZ R0, R19, R0 ;  /* 0x0000000013007221 */ /* 0x000fe20000010000 */
[----:B------:R-:W-:Y:S01]  /*13380*/  FFMA.FTZ R17, R18, R19, R17 ;  /* 0x0000001312117223 */ /* 0x000fe20000010011 */
[----:B------:R-:W-:Y:S01]  /*13390*/  FMUL.FTZ R19, R10, R20 ;  /* 0x000000140a137220 */ /* 0x000fe20000410000 */
[----:B------:R-:W-:Y:S01]  /*133a0*/  FMUL.FTZ R18, R14, UR16 ;  /* 0x000000100e127c20 */ /* 0x000fe20008410000 */
[----:B------:R-:W-:-:S02]  /*133b0*/  HADD2.F32 R14, -RZ, R23.H0_H0 ;  /* 0x20000017ff0e7230 */ /* 0x000fc40000004100 */
[----:B------:R-:W-:Y:S01]  /*133c0*/  FADD.FTZ R15, R16, R20 ;  /* 0x00000014100f7221 */ /* 0x000fe20000010000 */
[----:B------:R-:W-:Y:S01]  /*133d0*/  FADD.FTZ R0, R0, R19 ;  /* 0x0000001300007221 */ /* 0x000fe20000010000 */
[----:B------:R-:W-:Y:S01]  /*133e0*/  FFMA.FTZ R5, R20, R18, R5 ;  /* 0x0000001214057223 */ /* 0x000fe20000010005 */
[----:B------:R-:W-:Y:S01]  /*133f0*/  FFMA.FTZ R19, R18, R19, R17 ;  /* 0x0000001312137223 */ /* 0x000fe20000010011 */
[----:B------:R-:W-:Y:S01]  /*13400*/  FADD.FTZ R14, R14, -UR28 ;  /* 0x8000001c0e0e7e21 */ /* 0x000fe20008010000 */
[----:B----4-:R-:W-:-:S03]  /*13410*/  HADD2.F32 R16, -RZ, R34.H0_H0 ;  /* 0x20000022ff107230 */ /* 0x010fc60000004100 */
[----:B------:R-:W-:Y:S01]  /*13420*/  FMUL.FTZ R14, R14, UR16 ;  /* 0x000000100e0e7c20 */ /* 0x000fe20008410000 */
[----:B------:R-:W-:Y:S02]  /*13430*/  HADD2.F32 R20, -RZ, R24.H0_H0 ;  /* 0x20000018ff147230 */ /* 0x000fe40000004100 */
[----:B------:R-:W-:Y:S01]  /*13440*/  FMUL.FTZ R17, R11, R16 ;  /* 0x000000100b117220 */ /* 0x000fe20000410000 */
[----:B--2---:R-:W-:Y:S02]  /*13450*/  HADD2.F32 R18, -RZ, R35.H0_H0 ;  /* 0x20000023ff127230 */ /* 0x004fe40000004100 */
[----:B------:R-:W-:-:S03]  /*13460*/  HADD2.F32 R22, -RZ, R38.H0_H0 ;  /* 0x20000026ff167230 */ /* 0x000fc60000004100 */
[----:B------:R-:W-:Y:S01]  /*13470*/  FADD.FTZ R18, R18, -UR28 ;  /* 0x8000001c12127e21 */ /* 0x000fe20008010000 */
[----:B------:R-:W-:Y:S01]  /*13480*/  FADD.FTZ R0, R17, R0 ;  /* 0x0000000011007221 */ /* 0x000fe20000010000 */
[----:B------:R-:W-:Y:S02]  /*13490*/  FFMA.FTZ R19, R14, R17, R19 ;  /* 0x000000110e137223 */ /* 0x000fe40000010013 */
[----:B------:R-:W-:Y:S01]  /*134a0*/  FMUL.FTZ R24, R18, UR16 ;  /* 0x0000001012187c20 */ /* 0x000fe20008410000 */
[----:B------:R-:W-:Y:S01]  /*134b0*/  FMUL.FTZ R17, R10, R22 ;  /* 0x000000160a117220 */ /* 0x000fe20000410000 */
[----:B------:R-:W-:Y:S01]  /*134c0*/  FADD.FTZ R20, R20, -UR28 ;  /* 0x8000001c14147e21 */ /* 0x000fe20008010000 */
[----:B------:R-:W-:Y:S02]  /*134d0*/  HADD2.F32 R18, -RZ, R39.H0_H0 ;  /* 0x20000027ff127230 */ /* 0x000fe40000004100 */
[----:B------:R-:W-:Y:S01]  /*134e0*/  FADD.FTZ R0, R0, R17 ;  /* 0x0000001100007221 */ /* 0x000fe20000010000 */
[----:B------:R-:W-:-:S02]  /*134f0*/  HADD2.F32 R21, -RZ, R25.H0_H0 ;  /* 0x20000019ff157230 */ /* 0x000fc40000004100 */
[----:B------:R-:W-:Y:S01]  /*13500*/  FFMA.FTZ R19, R24, R17, R19 ;  /* 0x0000001118137223 */ /* 0x000fe20000010013 */
[----:B------:R-:W-:Y:S01]  /*13510*/  FADD.FTZ R12, R12, R16 ;  /* 0x000000100c0c7221 */ /* 0x000fe20000010000 */
[----:B------:R-:W-:Y:S01]  /*13520*/  FFMA.FTZ R13, R16, R14, R13 ;  /* 0x0000000e100d7223 */ /* 0x000fe2000001000d */
[----:B------:R-:W-:Y:S01]  /*13530*/  FMUL.FTZ R17, R11, R18 ;  /* 0x000000120b117220 */ /* 0x000fe20000410000 */
[----:B------:R-:W-:Y:S01]  /*13540*/  FMUL.FTZ R20, R20, UR16 ;  /* 0x0000001014147c20 */ /* 0x000fe20008410000 */
[----:B------:R-:W-:Y:S01]  /*13550*/  FADD.FTZ R21, R21, -UR28 ;  /* 0x8000001c15157e21 */ /* 0x000fe20008010000 */
[----:B------:R-:W-:Y:S02]  /*13560*/  HADD2.F32 R14, -RZ, R28.H0_H0 ;  /* 0x2000001cff0e7230 */ /* 0x000fe40000004100 */
[----:B------:R-:W-:Y:S01]  /*13570*/  FADD.FTZ R0, R17, R0 ;  /* 0x0000000011007221 */ /* 0x000fe20000010000 */
[----:B------:R-:W-:Y:S01]  /*13580*/  FFMA.FTZ R19, R20, R17, R19 ;  /* 0x0000001114137223 */ /* 0x000fe20000010013 */
[----:B------:R-:W-:-:S02]  /*13590*/  HADD2.F32 R26, -RZ, R26.H0_H0 ;  /* 0x2000001aff1a7230 */ /* 0x000fc40000004100 */
[----:B------:R-:W-:Y:S01]  /*135a0*/  FMUL.FTZ R28, R21, UR16 ;  /* 0x00000010151c7c20 */ /* 0x000fe20008410000 */
[----:B------:R-:W-:Y:S01]  /*135b0*/  FADD.FTZ R14, R14, -UR28 ;  /* 0x8000001c0e0e7e21 */ /* 0x000fe20008010000 */
[----:B------:R-:W-:Y:S01]  /*135c0*/  FADD.FTZ R15, R15, R22 ;  /* 0x000000160f0f7221 */ /* 0x000fe20000010000 */
[----:B------:R-:W-:Y:S01]  /*135d0*/  FFMA.FTZ R5, R22, R24, R5 ;  /* 0x0000001816057223 */ /* 0x000fe20000010005 */
[----:B------:R-:W-:Y:S01]  /*135e0*/  FMUL.FTZ R22, R11, R26 ;  /* 0x0000001a0b167220 */ /* 0x000fe20000410000 */
[----:B------:R-:W-:Y:S01]  /*135f0*/  FFMA.FTZ R13, R18, R20, R13 ;  /* 0x00000014120d7223 */ /* 0x000fe2000001000d */
[----:B---3--:R-:W-:-:S05]  /*13600*/  HADD2.F32 R16, -RZ, R36.H0_H0 ;  /* 0x20000024ff107230 */ /* 0x008fca0000004100 */
[----:B------:R-:W-:-:S04]  /*13610*/  FMUL.FTZ R17, R10, R16 ;  /* 0x000000100a117220 */ /* 0x000fc80000410000 */
[----:B------:R-:W-:Y:S01]  /*13620*/  FADD.FTZ R21, R0, R17 ;  /* 0x0000001100157221 */ /* 0x000fe20000010000 */
[----:B------:R-:W-:Y:S01]  /*13630*/  FFMA.FTZ R24, R28, R17, R19 ;  /* 0x000000111c187223 */ /* 0x000fe20000010013 */
[----:B------:R-:W-:Y:S01]  /*13640*/  FMUL.FTZ R17, R14, UR16 ;  /* 0x000000100e117c20 */ /* 0x000fe20008410000 */
[----:B------:R-:W-:Y:S01]  /*13650*/  FADD.FTZ R0, R12, R18 ;  /* 0x000000120c007221 */ /* 0x000fe20000010000 */
[----:B------:R-:W-:Y:S01]  /*13660*/  FADD.FTZ R21, R22, R21 ;  /* 0x0000001516157221 */ /* 0x000fe20000010000 */
[----:B------:R-:W-:Y:S01]  /*13670*/  FADD.FTZ R14, R15, R16 ;  /* 0x000000100f0e7221 */ /* 0x000fe20000010000 */
[----:B------:R-:W-:Y:S01]  /*13680*/  FFMA.FTZ R22, R17, R22, R24 ;  /* 0x0000001611167223 */ /* 0x000fe20000010018 */
[----:B------:R-:W-:Y:S01]  /*13690*/  FFMA.FTZ R12, R16, R28, R5 ;  /* 0x0000001c100c7223 */ /* 0x000fe20000010005 */
[----:B------:R-:W-:Y:S01]  /*136a0*/  FADD.FTZ R15, R0, R26 ;  /* 0x0000001a000f7221 */ /* 0x000fe20000010000 */
[----:B------:R-:W-:Y:S01]  /*136b0*/  FFMA.FTZ R13, R26, R17, R13 ;  /* 0x000000111a0d7223 */ /* 0x000fe2000001000d */
[----:B------:R-:W-:Y:S06]  /*136c0*/  BRA `(.L_x_775) ;  /* 0x000000a400b07947 */ /* 0x000fec0003800000 */
.L_x_774:
[----:B------:R-:W2:Y:S04]  /*136d0*/  LDL.LU.S16 R0, [R1+0x22c] ;  /* 0x00022c0001007983 */ /* 0x000ea80000300600 */
[----:B------:R-:W3:Y:S04]  /*136e0*/  LDL.S16 R17, [R1+0x228] ;  /* 0x0002280001117983 */ /* 0x000ee80000100600 */
[----:B------:R-:W4:Y:S01]  /*136f0*/  LDL.LU.S16 R16, [R1+0x22a] ;  /* 0x00022a0001107983 */ /* 0x000f220000300600 */
[----:B-----5:R-:W-:Y:S02]  /*13700*/  HADD2.F32 R15, -RZ, R36.H0_H0 ;  /* 0x20000024ff0f7230 */ /* 0x020fe40000004100 */
[----:B------:R-:W-:Y:S01]  /*13710*/  HADD2.F32 R19, -RZ, R39.H0_H0 ;  /* 0x20000027ff137230 */ /* 0x000fe20000004100 */
[----:B------:R0:W-:Y:S01]  /*13720*/  STL [R1+0x3ec], R7 ;  /* 0x0003ec0701007387 */ /* 0x0001e20000100800 */
[----:B------:R-:W-:-:S02]  /*13730*/  HADD2.F32 R20, -RZ, R35.H0_H0 ;  /* 0x20000023ff147230 */ /* 0x000fc40000004100 */
[----:B------:R-:W-:Y:S01]  /*13740*/  HADD2.F32 R21, -RZ, R32.H0_H0 ;  /* 0x20000020ff157230 */ /* 0x000fe20000004100 */
[----:B------:R1:W-:Y:S01]  /*13750*/  STL [R1+0x3f0], R8 ;  /* 0x0003f00801007387 */ /* 0x0003e20000100800 */
[----:B------:R-:W-:Y:S02]  /*13760*/  HADD2.F32 R22, -RZ, R33.H0_H0 ;  /* 0x20000021ff167230 */ /* 0x000fe40000004100 */
[----:B------:R-:W-:Y:S01]  /*13770*/  HADD2.F32 R24, -RZ, R69.H0_H0 ;  /* 0x20000045ff187230 */ /* 0x000fe20000004100 */
[----:B------:R1:W-:Y:S04]  /*13780*/  STL [R1+0x3f4], R9 ;  /* 0x0003f40901007387 */ /* 0x0003e80000100800 */
[----:B------:R1:W-:Y:S04]  /*13790*/  STL [R1+0x3e8], R6 ;  /* 0x0003e80601007387 */ /* 0x0003e80000100800 */
[----:B------:R1:W-:Y:S01]  /*137a0*/  STL [R1+0x3e4], R4 ;  /* 0x0003e40401007387 */ /* 0x0003e20000100800 */
[----:B--2---:R-:W-:-:S03]  /*137b0*/  HADD2.F32 R0, -RZ, R0.H0_H0 ;  /* 0x20000000ff007230 */ /* 0x004fc60000004100 */
[----:B0-----:R-:W2:Y:S01]  /*137c0*/  LDL.LU.S16 R7, [R1+0x2a2] ;  /* 0x0002a20001077983 */ /* 0x001ea20000300600 */
[----:B---3--:R-:W-:Y:S02]  /*137d0*/  HADD2.F32 R13, -RZ, R17.H0_H0 ;  /* 0x20000011ff0d7230 */ /* 0x008fe40000004100 */
[----:B------:R-:W-:Y:S01]  /*137e0*/  FADD.FTZ R0, R0, -UR28 ;  /* 0x8000001c00007e21 */ /* 0x000fe20008010000 */
[----:B----4-:R-:W-:-:S03]  /*137f0*/  HADD2.F32 R14, -RZ, R16.H0_H0 ;  /* 0x20000010ff0e7230 */ /* 0x010fc60000004100 */
[----:B------:R-:W-:Y:S01]  /*13800*/  FMUL.FTZ R0, R0, UR16 ;  /* 0x0000001000007c20 */ /* 0x000fe20008410000 */
[----:B------:R-:W-:Y:S01]  /*13810*/  HADD2.F32 R32, -RZ, R62.H0_H0 ;  /* 0x2000003eff207230 */ /* 0x000fe20000004100 */
[----:B-1----:R-:W3:Y:S02]  /*13820*/  LDL.S16 R8, [R1+0x31c] ;  /* 0x00031c0001087983 */ /* 0x002ee40000100600 */
[----:B------:R-:W-:Y:S01]  /*13830*/  FFMA.FTZ R12, R10, R0, R2 ;  /* 0x000000000a0c7223 */ /* 0x000fe20000010002 */
[----:B------:R-:W-:Y:S01]  /*13840*/  FADD.FTZ R14, R14, -UR28 ;  /* 0x8000001c0e0e7e21 */ /* 0x000fe20008010000 */
[----:B------:R-:W-:Y:S01]  /*13850*/  HADD2.F32 R39, -RZ, R68.H1_H1 ;  /* 0x30000044ff277230 */ /* 0x000fe20000004100 */
[----:B------:R-:W4:Y:S01]  /*13860*/  LDL.LU.S16 R9, [R1+0x306] ;  /* 0x0003060001097983 */ /* 0x000f220000300600 */
[----:B------:R-:W-:Y:S01]  /*13870*/  FMUL.FTZ R5, R12, -1.4426950216293334961 ;  /* 0xbfb8aa3b0c057820 */ /* 0x000fe20000410000 */
[----:B------:R-:W-:Y:S02]  /*13880*/  HADD2.F32 R35, -RZ, R59.H1_H1 ;  /* 0x3000003bff237230 */ /* 0x000fe40000004100 */
[----:B------:R-:W-:Y:S01]  /*13890*/  HADD2.F32 R33, -RZ, R44.H1_H1 ;  /* 0x3000002cff217230 */ /* 0x000fe20000004100 */
[----:B------:R-:W4:Y:S02]  /*138a0*/  LDL.LU.S16 R6, [R1+0x31e] ;  /* 0x00031e0001067983 */ /* 0x000f240000300600 */
        /* <DEDUP_REMOVED lines=17> */
[----:B------:R-:W-:-:S03]  /*139c0*/  FMUL.FTZ R15, R10, R12 ;  /* 0x0000000c0a0f7220 */ /* 0x000fc60000410000 */
[----:B------:R-:W-:Y:S01]  /*139d0*/  FMUL.FTZ R16, R11, R13 ;  /* 0x0000000d0b107220 */ /* 0x000fe20000410000 */
[----:B------:R-:W-:Y:S01]  /*139e0*/  FFMA.FTZ R14, R0, R15, RZ ;  /* 0x0000000f000e7223 */ /* 0x000fe200000100ff */
[----:B------:R-:W-:-:S03]  /*139f0*/  FADD.FTZ R15, RZ, R15 ;  /* 0x0000000fff0f7221 */ /* 0x000fc60000010000 */
[C---:B------:R-:W-:Y:S01]  /*13a00*/  FFMA.FTZ R14, R5.reuse, R16, R14 ;  /* 0x00000010050e7223 */ /* 0x040fe2000001000e */
[----:B------:R-:W-:Y:S01]  /*13a10*/  FADD.FTZ R15, R16, R15 ;  /* 0x0000000f100f7221 */ /* 0x000fe20000010000 */
[----:B------:R-:W-:Y:S02]  /*13a20*/  HADD2.F32 R16, -RZ, R25.H0_H0 ;  /* 0x20000019ff107230 */ /* 0x000fe40000004100 */
[----:B------:R-:W-:Y:S01]  /*13a30*/  FFMA.FTZ R5, R5, R13, RZ ;  /* 0x0000000d05057223 */ /* 0x000fe200000100ff */
[----:B------:R-:W-:Y:S01]  /*13a40*/  FADD.FTZ R13, RZ, R13 ;  /* 0x0000000dff0d7221 */ /* 0x000fe20000010000 */
[----:B------:R-:W-:Y:S02]  /*13a50*/  HADD2.F32 R25, -RZ, R43.H0_H0 ;  /* 0x2000002bff197230 */ /* 0x000fe40000004100 */
        /* <DEDUP_REMOVED lines=11> */
[----:B------:R-:W-:Y:S01]  /*13b10*/  FFMA.FTZ R17, R0, R12, RZ ;  /* 0x0000000c00117223 */ /* 0x000fe200000100ff */
[----:B------:R-:W-:-:S03]  /*13b20*/  FADD.FTZ R0, RZ, R12 ;  /* 0x0000000cff007221 */ /* 0x000fc60000010000 */
[-C--:B------:R-:W-:Y:S01]  /*13b30*/  FFMA.FTZ R12, R16, R19.reuse, R17 ;  /* 0x00000013100c7223 */ /* 0x080fe20000010011 */
[----:B------:R-:W-:Y:S01]  /*13b40*/  FADD.FTZ R0, R0, R19 ;  /* 0x0000001300007221 */ /* 0x000fe20000010000 */
[----:B------:R-:W-:-:S04]  /*13b50*/  FMUL.FTZ R19, R10, R19 ;  /* 0x000000130a137220 */ /* 0x000fc80000410000 */
[----:B------:R-:W-:Y:S01]  /*13b60*/  FFMA.FTZ R14, R16, R19, R14 ;  /* 0x00000013100e7223 */ /* 0x000fe2000001000e */
[----:B------:R-:W-:Y:S02]  /*13b70*/  HADD2.F32 R16, -RZ, R38.H0_H0 ;  /* 0x20000026ff107230 */ /* 0x000fe40000004100 */
[----:B------:R-:W-:Y:S01]  /*13b80*/  FADD.FTZ R15, R15, R19 ;  /* 0x000000130f0f7221 */ /* 0x000fe20000010000 */
[----:B------:R-:W-:Y:S02]  /*13b90*/  HADD2.F32 R19, -RZ, R23.H0_H0 ;  /* 0x20000017ff137230 */ /* 0x000fe40000004100 */
        /* <DEDUP_REMOVED lines=12> */
[----:B------:R-:W-:-:S03]  /*13c60*/  HADD2.F32 R20, -RZ, R30.H0_H0 ;  /* 0x2000001eff147230 */ /* 0x000fc60000004100 */
[----:B------:R-:W-:Y:S01]  /*13c70*/  FADD.FTZ R13, R13, R18 ;  /* 0x000000120d0d7221 */ /* 0x000fe20000010000 */
[-C--:B------:R-:W-:Y:S01]  /*13c80*/  FFMA.FTZ R5, R16, R18.reuse, R5 ;  /* 0x0000001210057223 */ /* 0x080fe20000010005 */
[----:B------:R-:W-:-:S04]  /*13c90*/  FMUL.FTZ R18, R11, R18 ;  /* 0x000000120b127220 */ /* 0x000fc80000410000 */
[----:B------:R-:W-:Y:S01]  /*13ca0*/  FFMA.FTZ R14, R16, R18, R14 ;  /* 0x00000012100e7223 */ /* 0x000fe2000001000e */
[----:B------:R-:W-:Y:S02]  /*13cb0*/  HADD2.F32 R16, -RZ, R34.H0_H0 ;  /* 0x20000022ff107230 */ /* 0x000fe40000004100 */
[----:B------:R-:W-:-:S03]  /*13cc0*/  FADD.FTZ R15, R18, R15 ;  /* 0x0000000f120f7221 */ /* 0x000fc60000010000 */
        /* <DEDUP_REMOVED lines=11> */
[----:B------:R-:W-:Y:S02]  /*13d80*/  FMUL.FTZ R19, R19, R18 ;  /* 0x0000001213137220 */ /* 0x000fe40000410000 */
[----:B------:R-:W-:Y:S02]  /*13d90*/  FADD.FTZ R17, R17, -UR28 ;  /* 0x8000001c11117e21 */ /* 0x000fe40008010000 */
[----:B------:R-:W-:Y:S01]  /*13da0*/  FADD.FTZ R0, R0, R19 ;  /* 0x0000001300007221 */ /* 0x000fe20000010000 */
[-C--:B------:R-:W-:Y:S01]  /*13db0*/  FFMA.FTZ R12, R16, R19.reuse, R12 ;  /* 0x00000013100c7223 */ /* 0x080fe2000001000c */
[----:B------:R-:W-:Y:S01]  /*13dc0*/  FMUL.FTZ R19, R10, R19 ;  /* 0x000000130a137220 */ /* 0x000fe20000410000 */
[----:B------:R-:W-:-:S03]  /*13dd0*/  FMUL.FTZ R17, R17, UR16 ;  /* 0x0000001011117c20 */ /* 0x000fc60008410000 */
[----:B------:R-:W-:Y:S01]  /*13de0*/  FFMA.FTZ R14, R16, R19, R14 ;  /* 0x00000013100e7223 */ /* 0x000fe2000001000e */
        /* <DEDUP_REMOVED lines=11> */
[----:B------:R-:W-:Y:S02]  /*13ea0*/  HADD2.F32 R20, -RZ, R27.H0_H0 ;  /* 0x2000001bff147230 */ /* 0x000fe40000004100 */
[----:B------:R-:W-:Y:S01]  /*13eb0*/  FADD.FTZ R16, R16, -UR28 ;  /* 0x8000001c10107e21 */ /* 0x000fe20008010000 */
        /* <DEDUP_REMOVED lines=16> */
[----:B------:R-:W-:Y:S02]  /*13fc0*/  FADD.FTZ R17, R17, -UR28 ;  /* 0x8000001c11117e21 */ /* 0x000fe40008010000 */
[----:B------:R-:W-:Y:S01]  /*13fd0*/  FADD.FTZ R0, R0, R20 ;  /* 0x0000001400007221 */ /* 0x000fe20000010000 */
[-C--:B------:R-:W-:Y:S01]  /*13fe0*/  FFMA.FTZ R12, R16, R20.reuse, R12 ;  /* 0x00000014100c7223 */ /* 0x080fe2000001000c */
[----:B------:R-:W-:Y:S01]  /*13ff0*/  FMUL.FTZ R17, R17, UR16 ;  /* 0x0000001011117c20 */ /* 0x000fe20008410000 */
[----:B------:R-:W-:-:S03]  /*14000*/  FMUL.FTZ R20, R10, R20 ;  /* 0x000000140a147220 */ /* 0x000fc60000410000 */
[----:B------:R-:W-:Y:S01]  /*14010*/  FFMA.FTZ R18, R11, R17, R3 ;  /* 0x000000110b127223 */ /* 0x000fe20000010003 */
[----:B------:R-:W-:Y:S01]  /*14020*/  FFMA.FTZ R14, R16, R20, R14 ;  /* 0x00000014100e7223 */ /* 0x000fe2000001000e */
[----:B------:R-:W-:Y:S02]  /*14030*/  FADD.FTZ R15, R15, R20 ;  /* 0x000000140f0f7221 */ /* 0x000fe40000010000 */
        /* <DEDUP_REMOVED lines=11> */
[----:B------:R-:W-:Y:S01]  /*140f0*/  FFMA.FTZ R5, R17, R18, R5 ;  /* 0x0000001211057223 */ /* 0x000fe20000010005 */
        /* <DEDUP_REMOVED lines=26> */
[----:B------:R-:W-:Y:S02]  /*142a0*/  HADD2.F32 R23, -RZ, R68.H0_H0 ;  /* 0x20000044ff177230 */ /* 0x000fe40000004100 */
[----:B------:R-:W-:Y:S01]  /*142b0*/  FADD.FTZ R15, R22, R15 ;  /* 0x0000000f160f7221 */ /* 0x000fe20000010000 */
[----:B------:R-:W-:Y:S01]  /*142c0*/  FADD.FTZ R26, R13, R20 ;  /* 0x000000140d1a7221 */ /* 0x000fe20000010000 */
[-C--:B------:R-:W-:Y:S01]  /*142d0*/  FFMA.FTZ R28, R21, R20.reuse, R5 ;  /* 0x00000014151c7223 */ /* 0x080fe20000010005 */
[----:B------:R-:W-:Y:S01]  /*142e0*/  FADD.FTZ R23, R23, -UR28 ;  /* 0x8000001c17177e21 */ /* 0x000fe20008010000 */
[----:B------:R-:W-:-:S03]  /*142f0*/  FMUL.FTZ R13, R11, R20 ;  /* 0x000000140b0d7220 */ /* 0x000fc60000410000 */
[----:B------:R-:W-:Y:S01]  /*14300*/  FMUL.FTZ R18, R23, UR16 ;  /* 0x0000001017127c20 */ /* 0x000fe20008410000 */
[----:B------:R-:W-:-:S03]  /*14310*/  FFMA.FTZ R23, R17, R22, R14 ;  /* 0x0000001611177223 */ /* 0x000fc6000001000e */
[----:B------:R-:W-:Y:S01]  /*14320*/  FFMA.FTZ R14, R10, R18, R2 ;  /* 0x000000120a0e7223 */ /* 0x000fe20000010002 */
[----:B------:R-:W-:Y:S01]  /*14330*/  FFMA.FTZ R27, R19, R29, R23 ;  /* 0x0000001d131b7223 */ /* 0x000fe20000010017 */
[----:B------:R-:W-:Y:S01]  /*14340*/  FADD.FTZ R29, R15, R29 ;  /* 0x0000001d0f1d7221 */ /* 0x000fe20000010000 */
[----:B------:R-:W-:Y:S02]  /*14350*/  HADD2.F32 R23, -RZ, R66.H1_H1 ;  /* 0x30000042ff177230 */ /* 0x000fe40000004100 */
[----:B------:R-:W-:Y:S01]  /*14360*/  FMUL.FTZ R17, R14, -1.4426950216293334961 ;  /* 0xbfb8aa3b0e117820 */ /* 0x000fe20000410000 */
[----:B------:R-:W-:Y:S01]  /*14370*/  FFMA.FTZ R5, R21, R13, R27 ;  /* 0x0000000d15057223 */ /* 0x000fe2000001001b */
[----:B------:R-:W-:Y:S02]  /*14380*/  HADD2.F32 R21, -RZ, R65.H1_H1 ;  /* 0x30000041ff157230 */ /* 0x000fe40000004100 */
[----:B------:R-:W-:Y:S01]  /*14390*/  FADD.FTZ R13, R13, R29 ;  /* 0x0000001d0d0d7221 */ /* 0x000fe20000010000 */
[----:B------:R-:W-:Y:S01]  /*143a0*/  HADD2.F32 R29, -RZ, R37.H0_H0 ;  /* 0x20000025ff1d7230 */ /* 0x000fe20000004100 */
        /* <DEDUP_REMOVED lines=20> */
[----:B------:R-:W-:Y:S02]  /*144f0*/  HADD2.F32 R25, -RZ, R67.H1_H1 ;  /* 0x30000043ff197230 */ /* 0x000fe40000004100 */
        /* <DEDUP_REMOVED lines=42> */
[----:B------:R-:W0:Y:S01]  /*147a0*/  MUFU.RCP R27, R27 ;  /* 0x0000001b001b7308 */ /* 0x000e220000001000 */
[----:B------:R-:W-:-:S05]  /*147b0*/  HADD2.F32 R31, -RZ, R62.H1_H1 ;  /* 0x3000003eff1f7230 */ /* 0x000fca0000004100 */
[----:B------:R-:W-:Y:S01]  /*147c0*/  FADD.FTZ R31, R31, -UR28 ;  /* 0x8000001c1f1f7e21 */ /* 0x000fe20008010000 */
[----:B0-----:R-:W-:Y:S01]  /*147d0*/  FMUL.FTZ R29, R29, R27 ;  /* 0x0000001b1d1d7220 */ /* 0x001fe20000410000 */
[----:B------:R-:W-:-:S04]  /*147e0*/  FADD.FTZ R27, -R27, 1 ;  /* 0x3f8000001b1b7421 */ /* 0x000fc80000010100 */
[----:B------:R-:W-:-:S04]  /*147f0*/  FFMA.FTZ R20, R20, R27, 1 ;  /* 0x3f80000014147423 */ /* 0x000fc8000001001b */
[----:B------:R-:W-:Y:S01]  /*14800*/  FMUL.FTZ R20, R29, R20 ;  /* 0x000000141d147220 */ /* 0x000fe20000410000 */
[-C--:B------:R-:W-:Y:S01]  /*14810*/  FFMA.FTZ R29, R18, R24.reuse, R12 ;  /* 0x00000018121d7223 */ /* 0x080fe2000001000c */
[----:B------:R-:W-:Y:S01]  /*14820*/  FMUL.FTZ R12, R31, UR16 ;  /* 0x000000101f0c7c20 */ /* 0x000fe20008410000 */
[----:B------:R-:W-:Y:S01]  /*14830*/  FADD.FTZ R27, R0, R24 ;  /* 0x00000018001b7221 */ /* 0x000fe20000010000 */
[C---:B------:R-:W-:Y:S02]  /*14840*/  FMUL.FTZ R30, R10.reuse, R24 ;  /* 0x000000180a1e7220 */ /* 0x040fe40000410000 */
[----:B------:R-:W-:Y:S02]  /*14850*/  FFMA.FTZ R0, R10, R12, R2 ;  /* 0x0000000c0a007223 */ /* 0x000fe40000010002 */
[----:B------:R-:W-:Y:S02]  /*14860*/  FFMA.FTZ R24, R18, R30, R5 ;  /* 0x0000001e12187223 */ /* 0x000fe40000010005 */
[----:B------:R-:W-:-:S06]  /*14870*/  FMUL.FTZ R5, R0, -1.4426950216293334961 ;  /* 0xbfb8aa3b00057820 */ /* 0x000fcc0000410000 */
[----:B------:R-:W0:Y:S02]  /*14880*/  MUFU.EX2 R5, R5 ;  /* 0x0000000500057308 */ /* 0x000e240000000800 */
[----:B0-----:R-:W-:-:S06]  /*14890*/  FADD.FTZ R5, R5, 1 ;  /* 0x3f80000005057421 */ /* 0x001fcc0000010000 */
[----:B------:R-:W0:Y:S01]  /*148a0*/  MUFU.RCP R5, R5 ;  /* 0x0000000500057308 */ /* 0x000e220000001000 */
[----:B------:R-:W-:-:S05]  /*148b0*/  HADD2.F32 R18, -RZ, R63.H1_H1 ;  /* 0x3000003fff127230 */ /* 0x000fca0000004100 */
[----:B0-----:R-:W-:Y:S01]  /*148c0*/  FMUL.FTZ R18, R18, R5 ;  /* 0x0000000512127220 */ /* 0x001fe20000410000 */
[----:B------:R-:W-:-:S04]  /*148d0*/  FADD.FTZ R5, -R5, 1 ;  /* 0x3f80000005057421 */ /* 0x000fc80000010100 */
[----:B------:R-:W-:Y:S01]  /*148e0*/  FFMA.FTZ R5, R0, R5, 1 ;  /* 0x3f80000000057423 */ /* 0x000fe20000010005 */
[----:B------:R-:W-:-:S05]  /*148f0*/  HADD2.F32 R0, -RZ, R45.H1_H1 ;  /* 0x3000002dff007230 */ /* 0x000fca0000004100 */
[----:B------:R-:W-:Y:S01]  /*14900*/  FADD.FTZ R0, R0, -UR28 ;  /* 0x8000001c00007e21 */ /* 0x000fe20008010000 */
[----:B------:R-:W-:-:S03]  /*14910*/  FMUL.FTZ R18, R18, R5 ;  /* 0x0000000512127220 */ /* 0x000fc60000410000 */
[----:B------:R-:W-:Y:S01]  /*14920*/  FMUL.FTZ R5, R0, UR16 ;  /* 0x0000001000057c20 */ /* 0x000fe20008410000 */
[----:B------:R-:W-:-:S03]  /*14930*/  FADD.FTZ R30, R13, R30 ;  /* 0x0000001e0d1e7221 */ /* 0x000fc60000010000 */
[----:B------:R-:W-:-:S04]  /*14940*/  FFMA.FTZ R0, R11, R5, R3 ;  /* 0x000000050b007223 */ /* 0x000fc80000010003 */
[----:B------:R-:W-:-:S06]  /*14950*/  FMUL.FTZ R13, R0, -1.4426950216293334961 ;  /* 0xbfb8aa3b000d7820 */ /* 0x000fcc0000410000 */
[----:B------:R-:W0:Y:S02]  /*14960*/  MUFU.EX2 R13, R13 ;  /* 0x0000000d000d7308 */ /* 0x000e240000000800 */
[----:B0-----:R-:W-:-:S06]  /*14970*/  FADD.FTZ R13, R13, 1 ;  /* 0x3f8000000d0d7421 */ /* 0x001fcc0000010000 */
[----:B------:R-:W0:Y:S01]  /*14980*/  MUFU.RCP R13, R13 ;  /* 0x0000000d000d7308 */ /* 0x000e220000001000 */
[----:B------:R-:W-:-:S05]  /*14990*/  HADD2.F32 R31, -RZ, R63.H0_H0 ;  /* 0x2000003fff1f7230 */ /* 0x000fca0000004100 */
[----:B0-----:R-:W-:Y:S01]  /*149a0*/  FMUL.FTZ R31, R31, R13 ;  /* 0x0000000d1f1f7220 */ /* 0x001fe20000410000 */
[----:B------:R-:W-:-:S04]  /*149b0*/  FADD.FTZ R13, -R13, 1 ;  /* 0x3f8000000d0d7421 */ /* 0x000fc80000010100 */
[----:B------:R-:W-:Y:S01]  /*149c0*/  FFMA.FTZ R13, R0, R13, 1 ;  /* 0x3f800000000d7423 */ /* 0x000fe2000001000d */
[----:B------:R-:W-:-:S03]  /*149d0*/  HADD2.F32 R0, -RZ, R61.H0_H0 ;  /* 0x2000003dff007230 */ /* 0x000fc60000004100 */
[----:B------:R-:W-:Y:S02]  /*149e0*/  FMUL.FTZ R13, R31, R13 ;  /* 0x0000000d1f0d7220 */ /* 0x000fe40000410000 */
[----:B------:R-:W-:Y:S01]  /*149f0*/  FADD.FTZ R0, R0, -UR28 ;  /* 0x8000001c00007e21 */ /* 0x000fe20008010000 */
[----:B------:R-:W-:-:S03]  /*14a00*/  FMUL.FTZ R31, R11, R17 ;  /* 0x000000110b1f7220 */ /* 0x000fc60000410000 */
[----:B------:R-:W-:Y:S01]  /*14a10*/  FMUL.FTZ R0, R0, UR16 ;  /* 0x0000001000007c20 */ /* 0x000fe20008410000 */
[C---:B------:R-:W-:Y:S01]  /*14a20*/  FFMA.FTZ R28, R14.reuse, R17, R28 ;  /* 0x000000110e1c7223 */ /* 0x040fe2000001001c */
[----:B------:R-:W-:Y:S02]  /*14a30*/  FFMA.FTZ R24, R14, R31, R24 ;  /* 0x0000001f0e187223 */ /* 0x000fe40000010018 */
[----:B------:R-:W-:Y:S01]  /*14a40*/  FFMA.FTZ R14, R10, R0, R2 ;  /* 0x000000000a0e7223 */ /* 0x000fe20000010002 */
[----:B------:R-:W-:-:S03]  /*14a50*/  FADD.FTZ R26, R26, R17 ;  /* 0x000000111a1a7221 */ /* 0x000fc60000010000 */
[----:B------:R-:W-:-:S06]  /*14a60*/  FMUL.FTZ R17, R14, -1.4426950216293334961 ;  /* 0xbfb8aa3b0e117820 */ /* 0x000fcc0000410000 */
[----:B------:R-:W0:Y:S01]  /*14a70*/  MUFU.EX2 R17, R17 ;  /* 0x0000001100117308 */ /* 0x000e220000000800 */
[----:B------:R-:W-:Y:S02]  /*14a80*/  HADD2.F32 R37, -RZ, R45.H0_H0 ;  /* 0x2000002dff257230 */ /* 0x000fe40000004100 */
[----:B0-----:R-:W-:-:S06]  /*14a90*/  FADD.FTZ R17, R17, 1 ;  /* 0x3f80000011117421 */ /* 0x001fcc0000010000 */
[----:B------:R-:W0:Y:S01]  /*14aa0*/  MUFU.RCP R17, R17 ;  /* 0x0000001100117308 */ /* 0x000e220000001000 */
[----:B------:R-:W-:-:S04]  /*14ab0*/  FADD.FTZ R37, R37, -UR28 ;  /* 0x8000001c25257e21 */ /* 0x000fc80008010000 */
[----:B------:R-:W-:Y:S01]  /*14ac0*/  FMUL.FTZ R37, R37, UR16 ;  /* 0x0000001025257c20 */ /* 0x000fe20008410000 */
[----:B------:R-:W-:Y:S01]  /*14ad0*/  FADD.FTZ R30, R31, R30 ;  /* 0x0000001e1f1e7221 */ /* 0x000fe20000010000 */
        /* <DEDUP_REMOVED lines=8> */
[----:B------:R-:W-:Y:S01]  /*14b60*/  FADD.FTZ R35, R35, -UR28 ;  /* 0x8000001c23237e21 */ /* 0x000fe20008010000 */
[----:B------:R-:W-:-:S03]  /*14b70*/  FADD.FTZ R27, R27, R25 ;  /* 0x000000191b1b7221 */ /* 0x000fc60000010000 */
[----:B------:R-:W-:Y:S01]  /*14b80*/  FMUL.FTZ R35, R35, UR16 ;  /* 0x0000001023237c20 */ /* 0x000fe20008410000 */
[----:B0-----:R-:W-:Y:S01]  /*14b90*/  FMUL.FTZ R39, R39, R31 ;  /* 0x0000001f27277220 */ /* 0x001fe20000410000 */
[----:B------:R-:W-:-:S04]  /*14ba0*/  FADD.FTZ R31, -R31, 1 ;  /* 0x3f8000001f1f7421 */ /* 0x000fc80000010100 */
[----:B------:R-:W-:Y:S01]  /*14bb0*/  FFMA.FTZ R31, R14, R31, 1 ;  /* 0x3f8000000e1f7423 */ /* 0x000fe2000001001f */
[-C--:B------:R-:W-:Y:S01]  /*14bc0*/  FFMA.FTZ R14, R22, R25.reuse, R29 ;  /* 0x00000019160e7223 */ /* 0x080fe2000001001d */
[----:B------:R-:W-:-:S04]  /*14bd0*/  FMUL.FTZ R25, R10, R25 ;  /* 0x000000190a197220 */ /* 0x000fc80000410000 */
[----:B------:R-:W-:Y:S01]  /*14be0*/  FFMA.FTZ R24, R22, R25, R24 ;  /* 0x0000001916187223 */ /* 0x000fe20000010018 */
[----:B------:R-:W-:-:S04]  /*14bf0*/  FFMA.FTZ R22, R10, R35, R2 ;  /* 0x000000230a167223 */ /* 0x000fc80000010002 */
[----:B------:R-:W-:-:S06]  /*14c00*/  FMUL.FTZ R29, R22, -1.4426950216293334961 ;  /* 0xbfb8aa3b161d7820 */ /* 0x000fcc0000410000 */
[----:B------:R-:W0:Y:S02]  /*14c10*/  MUFU.EX2 R29, R29 ;  /* 0x0000001d001d7308 */ /* 0x000e240000000800 */
[----:B0-----:R-:W-:-:S06]  /*14c20*/  FADD.FTZ R29, R29, 1 ;  /* 0x3f8000001d1d7421 */ /* 0x001fcc0000010000 */
[----:B------:R-:W0:Y:S01]  /*14c30*/  MUFU.RCP R29, R29 ;  /* 0x0000001d001d7308 */ /* 0x000e220000001000 */
[----:B------:R-:W-:Y:S02]  /*14c40*/  HADD2.F32 R38, -RZ, R60.H1_H1 ;  /* 0x3000003cff267230 */ /* 0x000fe40000004100 */
        /* <DEDUP_REMOVED lines=11> */
[----:B------:R-:W-:Y:S02]  /*14d00*/  HADD2.F32 R36, -RZ, R60.H0_H0 ;  /* 0x2000003cff247230 */ /* 0x000fe40000004100 */
[----:B------:R-:W-:Y:S01]  /*14d10*/  FMUL.FTZ R39, R39, R31 ;  /* 0x0000001f27277220 */ /* 0x000fe20000410000 */
[----:B------:R-:W-:Y:S02]  /*14d20*/  HADD2.F32 R31, -RZ, R58.H0_H0 ;  /* 0x2000003aff1f7230 */ /* 0x000fe40000004100 */
[----:B------:R-:W-:-:S03]  /*14d30*/  FADD.FTZ R26, R26, R23 ;  /* 0x000000171a1a7221 */ /* 0x000fc60000010000 */
[----:B------:R-:W-:Y:S01]  /*14d40*/  FADD.FTZ R31, R31, -UR28 ;  /* 0x8000001c1f1f7e21 */ /* 0x000fe20008010000 */
[----:B0-----:R-:W-:Y:S01]  /*14d50*/  FMUL.FTZ R36, R36, R25 ;  /* 0x0000001924247220 */ /* 0x001fe20000410000 */
[----:B------:R-:W-:Y:S02]  /*14d60*/  FADD.FTZ R25, -R25, 1 ;  /* 0x3f80000019197421 */ /* 0x000fe40000010100 */
[----:B------:R-:W-:Y:S02]  /*14d70*/  FMUL.FTZ R31, R31, UR16 ;  /* 0x000000101f1f7c20 */ /* 0x000fe40008410000 */
[----:B------:R-:W-:Y:S01]  /*14d80*/  FFMA.FTZ R25, R22, R25, 1 ;  /* 0x3f80000016197423 */ /* 0x000fe20000010019 */
[-C--:B------:R-:W-:Y:S01]  /*14d90*/  FFMA.FTZ R22, R16, R23.reuse, R28 ;  /* 0x0000001710167223 */ /* 0x080fe2000001001c */
[----:B------:R-:W-:-:S04]  /*14da0*/  FMUL.FTZ R23, R11, R23 ;  /* 0x000000170b177220 */ /* 0x000fc80000410000 */
[----:B------:R-:W-:Y:S01]  /*14db0*/  FFMA.FTZ R24, R16, R23, R24 ;  /* 0x0000001710187223 */ /* 0x000fe20000010018 */
[----:B------:R-:W-:Y:S01]  /*14dc0*/  FFMA.FTZ R16, R10, R31, R2 ;  /* 0x0000001f0a107223 */ /* 0x000fe20000010002 */
[----:B------:R-:W-:-:S03]  /*14dd0*/  FMUL.FTZ R36, R36, R25 ;  /* 0x0000001924247220 */ /* 0x000fc60000410000 */
[----:B------:R-:W-:-:S06]  /*14de0*/  FMUL.FTZ R25, R16, -1.4426950216293334961 ;  /* 0xbfb8aa3b10197820 */ /* 0x000fcc0000410000 */
[----:B------:R-:W0:Y:S01]  /*14df0*/  MUFU.EX2 R25, R25 ;  /* 0x0000001900197308 */ /* 0x000e220000000800 */
[----:B------:R-:W-:Y:S01]  /*14e00*/  FMUL.FTZ R38, R38, R29 ;  /* 0x0000001d26267220 */ /* 0x000fe20000410000 */
[----:B0-----:R-:W-:-:S06]  /*14e10*/  FADD.FTZ R25, R25, 1 ;  /* 0x3f80000019197421 */ /* 0x001fcc0000010000 */
[----:B------:R-:W0:Y:S01]  /*14e20*/  MUFU.RCP R25, R25 ;  /* 0x0000001900197308 */ /* 0x000e220000001000 */
[----:B------:R-:W-:Y:S02]  /*14e30*/  HADD2.F32 R29, -RZ, R44.H0_H0 ;  /* 0x2000002cff1d7230 */ /* 0x000fe40000004100 */
[----:B------:R-:W-:-:S03]  /*14e40*/  HADD2.F32 R34, -RZ, R59.H0_H0 ;  /* 0x2000003bff227230 */ /* 0x000fc60000004100 */
        /* <DEDUP_REMOVED lines=11> */
[----:B------:R-:W-:Y:S01]  /*14f00*/  FMUL.FTZ R17, R32, R17 ;  /* 0x0000001120117220 */ /* 0x000fe20000410000 */
[----:B------:R-:W-:-:S05]  /*14f10*/  HADD2.F32 R32, -RZ, R67.H0_H0 ;  /* 0x20000043ff207230 */ /* 0x000fca0000004100 */
[----:B0-----:R-:W-:Y:S01]  /*14f20*/  FMUL.FTZ R32, R32, R25 ;  /* 0x0000001920207220 */ /* 0x001fe20000410000 */
[----:B------:R-:W-:-:S04]  /*14f30*/  FADD.FTZ R25, -R25, 1 ;  /* 0x3f80000019197421 */ /* 0x000fc80000010100 */
[----:B------:R-:W-:-:S04]  /*14f40*/  FFMA.FTZ R25, R16, R25, 1 ;  /* 0x3f80000010197423 */ /* 0x000fc80000010019 */
[----:B------:R-:W-:Y:S01]  /*14f50*/  FMUL.FTZ R32, R32, R25 ;  /* 0x0000001920207220 */ /* 0x000fe20000410000 */
[----:B------:R-:W-:Y:S02]  /*14f60*/  HADD2.F32 R25, -RZ, R56.H1_H1 ;  /* 0x30000038ff197230 */ /* 0x000fe40000004100 */
[----:B------:R-:W-:Y:S01]  /*14f70*/  FADD.FTZ R16, R27, R21 ;  /* 0x000000151b107221 */ /* 0x000fe20000010000 */
[-C--:B------:R-:W-:Y:S02]  /*14f80*/  FFMA.FTZ R14, R19, R21.reuse, R14 ;  /* 0x00000015130e7223 */ /* 0x080fe4000001000e */
[----:B------:R-:W-:Y:S01]  /*14f90*/  FADD.FTZ R25, R25, -UR28 ;  /* 0x8000001c19197e21 */ /* 0x000fe20008010000 */
[----:B------:R-:W-:-:S03]  /*14fa0*/  FMUL.FTZ R21, R10, R21 ;  /* 0x000000150a157220 */ /* 0x000fc60000410000 */
[----:B------:R-:W-:Y:S01]  /*14fb0*/  FMUL.FTZ R27, R25, UR16 ;  /* 0x00000010191b7c20 */ /* 0x000fe20008410000 */
[----:B------:R-:W-:-:S03]  /*14fc0*/  FFMA.FTZ R24, R19, R21, R24 ;  /* 0x0000001513187223 */ /* 0x000fc60000010018 */
[----:B------:R-:W-:-:S04]  /*14fd0*/  FFMA.FTZ R19, R10, R27, R2 ;  /* 0x0000001b0a137223 */ /* 0x000fc80000010002 */
[----:B------:R-:W-:-:S06]  /*14fe0*/  FMUL.FTZ R25, R19, -1.4426950216293334961 ;  /* 0xbfb8aa3b13197820 */ /* 0x000fcc0000410000 */
[----:B------:R-:W0:Y:S02]  /*14ff0*/  MUFU.EX2 R25, R25 ;  /* 0x0000001900197308 */ /* 0x000e240000000800 */
[----:B0-----:R-:W-:-:S06]  /*15000*/  FADD.FTZ R25, R25, 1 ;  /* 0x3f80000019197421 */ /* 0x001fcc0000010000 */
[----:B------:R-:W0:Y:S01]  /*15010*/  MUFU.RCP R25, R25 ;  /* 0x0000001900197308 */ /* 0x000e220000001000 */
[----:B------:R-:W-:Y:S01]  /*15020*/  FADD.FTZ R23, R23, R30 ;  /* 0x0000001e17177221 */ /* 0x000fe20000010000 */
        /* <DEDUP_REMOVED lines=17> */
[----:B------:R-:W-:-:S04]  /*15140*/  FFMA.FTZ R23, R21, R23, 1 ;  /* 0x3f80000015177423 */ /* 0x000fc80000010017 */
[----:B------:R-:W-:Y:S01]  /*15150*/  FMUL.FTZ R28, R28, R23 ;  /* 0x000000171c1c7220 */ /* 0x000fe20000410000 */
[----:B------:R-:W-:-:S05]  /*15160*/  HADD2.F32 R23, -RZ, R55.H0_H0 ;  /* 0x20000037ff177230 */ /* 0x000fca0000004100 */
[----:B------:R-:W-:-:S04]  /*15170*/  FADD.FTZ R23, R23, -UR28 ;  /* 0x8000001c17177e21 */ /* 0x000fc80008010000 */
        /* <DEDUP_REMOVED lines=8> */
[----:B------:R-:W-:Y:S02]  /*15200*/  HADD2.F32 R26, -RZ, R56.H0_H0 ;  /* 0x20000038ff1a7230 */ /* 0x000fe40000004100 */
[----:B------:R-:W-:-:S03]  /*15210*/  FMUL.FTZ R20, R11, R20 ;  /* 0x000000140b147220 */ /* 0x000fc60000410000 */
[----:B0-----:R-:W-:Y:S01]  /*15220*/  FMUL.FTZ R26, R26, R22 ;  /* 0x000000161a1a7220 */ /* 0x001fe20000410000 */
[----:B------:R-:W-:-:S04]  /*15230*/  FADD.FTZ R22, -R22, 1 ;  /* 0x3f80000016167421 */ /* 0x000fc80000010100 */
[----:B------:R-:W-:Y:S01]  /*15240*/  FFMA.FTZ R22, R21, R22, 1 ;  /* 0x3f80000015167423 */ /* 0x000fe20000010016 */
[----:B------:R-:W-:-:S05]  /*15250*/  HADD2.F32 R21, -RZ, R41.H0_H0 ;  /* 0x20000029ff157230 */ /* 0x000fca0000004100 */
[----:B------:R-:W-:Y:S01]  /*15260*/  FADD.FTZ R21, R21, -UR28 ;  /* 0x8000001c15157e21 */ /* 0x000fe20008010000 */
[----:B------:R-:W-:Y:S01]  /*15270*/  FMUL.FTZ R26, R26, R22 ;  /* 0x000000161a1a7220 */ /* 0x000fe20000410000 */
[----:B------:R-:W-:Y:S02]  /*15280*/  FFMA.FTZ R15, R15, R20, R24 ;  /* 0x000000140f0f7223 */ /* 0x000fe40000010018 */
        /* <DEDUP_REMOVED lines=11> */
[----:B------:R-:W-:-:S05]  /*15340*/  HADD2.F32 R19, -RZ, R53.H1_H1 ;  /* 0x30000035ff137230 */ /* 0x000fca0000004100 */
[----:B------:R-:W-:Y:S01]  /*15350*/  FADD.FTZ R19, R19, -UR28 ;  /* 0x8000001c13137e21 */ /* 0x000fe20008010000 */
[----:B------:R-:W-:Y:S01]  /*15360*/  FADD.FTZ R41, R16, R18 ;  /* 0x0000001210297221 */ /* 0x000fe20000010000 */
[-C--:B------:R-:W-:Y:S02]  /*15370*/  FFMA.FTZ R44, R12, R18.reuse, R14 ;  /* 0x000000120c2c7223 */ /* 0x080fe4000001000e */
[----:B------:R-:W-:Y:S01]  /*15380*/  FMUL.FTZ R19, R19, UR16 ;  /* 0x0000001013137c20 */ /* 0x000fe20008410000 */
[----:B------:R-:W-:-:S03]  /*15390*/  FMUL.FTZ R18, R10, R18 ;  /* 0x000000120a127220 */ /* 0x000fc60000410000 */
[----:B------:R-:W-:Y:S01]  /*153a0*/  FFMA.FTZ R14, R10, R19, R2 ;  /* 0x000000130a0e7223 */ /* 0x000fe20000010002 */
[----:B------:R-:W-:-:S03]  /*153b0*/  FFMA.FTZ R12, R12, R18, R15 ;  /* 0x000000120c0c7223 */ /* 0x000fc6000001000f */
[----:B------:R-:W-:-:S06]  /*153c0*/  FMUL.FTZ R15, R14, -1.4426950216293334961 ;  /* 0xbfb8aa3b0e0f7820 */ /* 0x000fcc0000410000 */
[----:B------:R-:W0:Y:S02]  /*153d0*/  MUFU.EX2 R15, R15 ;  /* 0x0000000f000f7308 */ /* 0x000e240000000800 */
[----:B0-----:R-:W-:-:S06]  /*153e0*/  FADD.FTZ R15, R15, 1 ;  /* 0x3f8000000f0f7421 */ /* 0x001fcc0000010000 */
[----:B------:R-:W0:Y:S01]  /*153f0*/  MUFU.RCP R15, R15 ;  /* 0x0000000f000f7308 */ /* 0x000e220000001000 */
[----:B------:R-:W-:Y:S01]  /*15400*/  FMUL.FTZ R24, R24, R21 ;  /* 0x0000001518187220 */ /* 0x000fe20000410000 */
[----:B------:R-:W-:-:S05]  /*15410*/  HADD2.F32 R21, -RZ, R54.H1_H1 ;  /* 0x30000036ff157230 */ /* 0x000fca0000004100 */
[----:B0-----:R-:W-:Y:S01]  /*15420*/  FMUL.FTZ R21, R21, R15 ;  /* 0x0000000f15157220 */ /* 0x001fe20000410000 */
[----:B------:R-:W-:-:S04]  /*15430*/  FADD.FTZ R15, -R15, 1 ;  /* 0x3f8000000f0f7421 */ /* 0x000fc80000010100 */
[----:B------:R-:W-:Y:S01]  /*15440*/  FFMA.FTZ R15, R14, R15, 1 ;  /* 0x3f8000000e0f7423 */ /* 0x000fe2000001000f */
[----:B------:R-:W-:-:S05]  /*15450*/  HADD2.F32 R14, -RZ, R40.H1_H1 ;  /* 0x30000028ff0e7230 */ /* 0x000fca0000004100 */
[----:B------:R-:W-:Y:S01]  /*15460*/  FADD.FTZ R14, R14, -UR28 ;  /* 0x8000001c0e0e7e21 */ /* 0x000fe20008010000 */
[----:B------:R-:W-:-:S03]  /*15470*/  FMUL.FTZ R21, R21, R15 ;  /* 0x0000000f15157220 */ /* 0x000fc60000410000 */
[----:B------:R-:W-:-:S04]  /*15480*/  FMUL.FTZ R15, R14, UR16 ;  /* 0x000000100e0f7c20 */ /* 0x000fc80008410000 */
        /* <DEDUP_REMOVED lines=13> */
[----:B------:R-:W-:-:S03]  /*15560*/  FFMA.FTZ R43, R5, R13, R43 ;  /* 0x0000000d052b7223 */ /* 0x000fc6000001002b */
[----:B------:R-:W-:Y:S01]  /*15570*/  FMUL.FTZ R14, R14, UR16 ;  /* 0x000000100e0e7c20 */ /* 0x000fe20008410000 */
[----:B------:R-:W-:-:S03]  /*15580*/  FFMA.FTZ R12, R5, R45, R12 ;  /* 0x0000002d050c7223 */ /* 0x000fc6000001000c */
[----:B------:R-:W-:Y:S01]  /*15590*/  FFMA.FTZ R5, R10, R14, R2 ;  /* 0x0000000e0a057223 */ /* 0x000fe20000010002 */
[----:B------:R-:W-:-:S03]  /*155a0*/  FADD.FTZ R42, R42, R13 ;  /* 0x0000000d2a2a7221 */ /* 0x000fc60000010000 */
        /* <DEDUP_REMOVED lines=8> */
[----:B------:R-:W-:Y:S01]  /*15630*/  FFMA.FTZ R13, R5, R13, 1 ;  /* 0x3f800000050d7423 */ /* 0x000fe2000001000d */
[----:B------:R-:W-:-:S05]  /*15640*/  HADD2.F32 R5, -RZ, R40.H0_H0 ;  /* 0x20000028ff057230 */ /* 0x000fca0000004100 */
        /* <DEDUP_REMOVED lines=9> */
[----:B--2---:R-:W-:Y:S02]  /*156e0*/  HADD2.F32 R45, -RZ, R7.H0_H0 ;  /* 0x20000007ff2d7230 */ /* 0x004fe40000004100 */
[----:B------:R-:W-:Y:S01]  /*156f0*/  FADD.FTZ R41, R41, R17 ;  /* 0x0000001129297221 */ /* 0x000fe20000010000 */
[----:B------:R-:W-:Y:S01]  /*15700*/  FFMA.FTZ R44, R0, R17, R44 ;  /* 0x00000011002c7223 */ /* 0x000fe2000001002c */
[----:B------:R-:W2:Y:S01]  /*15710*/  LDL.S16 R7, [R1+0x348] ;  /* 0x0003480001077983 */ /* 0x000ea20000100600 */
[----:B0-----:R-:W-:Y:S01]  /*15720*/  FMUL.FTZ R45, R45, R20 ;  /* 0x000000142d2d7220 */ /* 0x001fe20000410000 */
[----:B------:R-:W-:-:S04]  /*15730*/  FADD.FTZ R20, -R20, 1 ;  /* 0x3f80000014147421 */ /* 0x000fc80000010100 */
[----:B------:R-:W-:Y:S01]  /*15740*/  FFMA.FTZ R20, R5, R20, 1 ;  /* 0x3f80000005147423 */ /* 0x000fe20000010014 */
[----:B------:R-:W-:Y:S02]  /*15750*/  HADD2.F32 R5, -RZ, R46.H0_H0 ;  /* 0x2000002eff057230 */ /* 0x000fe40000004100 */
[----:B------:R-:W-:Y:S01]  /*15760*/  FMUL.FTZ R46, R10, R17 ;  /* 0x000000110a2e7220 */ /* 0x000fe20000410000 */
[----:B------:R-:W-:-:S03]  /*15770*/  FMUL.FTZ R20, R45, R20 ;  /* 0x000000142d147220 */ /* 0x000fc60000410000 */
[----:B------:R-:W-:Y:S01]  /*15780*/  FFMA.FTZ R45, R0, R46, R12 ;  /* 0x0000002e002d7223 */ /* 0x000fe2000001000c */
[----:B---3--:R-:W-:Y:S02]  /*15790*/  HADD2.F32 R12, -RZ, R8.H0_H0 ;  /* 0x20000008ff0c7230 */ /* 0x008fe40000004100 */
[----:B------:R-:W3:Y:S01]  /*157a0*/  LDL.S16 R8, [R1+0x350] ;  /* 0x0003500001087983 */ /* 0x000ee20000100600 */
        /* <DEDUP_REMOVED lines=10> */
[----:B----4-:R-:W-:Y:S02]  /*15850*/  HADD2.F32 R0, -RZ, R9.H0_H0 ;  /* 0x20000009ff007230 */ /* 0x010fe40000004100 */
[----:B------:R-:W4:Y:S01]  /*15860*/  LDL.LU.S16 R9, [R1+0x352] ;  /* 0x0003520001097983 */ /* 0x000f220000300600 */
[----:B------:R-:W-:-:S03]  /*15870*/  HADD2.F32 R61, -RZ, R6.H0_H0 ;  /* 0x20000006ff3d7230 */ /* 0x000fc60000004100 */
[----:B------:R-:W4:Y:S01]  /*15880*/  LDL.LU.S16 R6, [R1+0x34a] ;  /* 0x00034a0001067983 */ /* 0x000f220000300600 */
[----:B---3--:R-:W-:-:S03]  /*15890*/  HADD2.F32 R59, -RZ, R8.H0_H0 ;  /* 0x20000008ff3b7230 */ /* 0x008fc60000004100 */
[----:B------:R-:W3:Y:S01]  /*158a0*/  LDL.S16 R8, [R1+0x34c] ;  /* 0x00034c0001087983 */ /* 0x000ee20000100600 */
[----:B--2---:R-:W-:-:S03]  /*158b0*/  HADD2.F32 R67, -RZ, R7.H0_H0 ;  /* 0x20000007ff437230 */ /* 0x004fc60000004100 */
[----:B------:R-:W2:Y:S01]  /*158c0*/  LDL.S16 R7, [R1+0x344] ;  /* 0x0003440001077983 */ /* 0x000ea20000100600 */
[----:B----4-:R-:W-:-:S03]  /*158d0*/  HADD2.F32 R65, -RZ, R9.H0_H0 ;  /* 0x20000009ff417230 */ /* 0x010fc60000004100 */
[----:B------:R-:W4:Y:S01]  /*158e0*/  LDL.LU.S16 R9, [R1+0x346] ;  /* 0x0003460001097983 */ /* 0x000f220000300600 */
[----:B------:R-:W-:-:S03]  /*158f0*/  HADD2.F32 R66, -RZ, R6.H0_H0 ;  /* 0x20000006ff427230 */ /* 0x000fc60000004100 */
[----:B------:R-:W4:Y:S01]  /*15900*/  LDL.S16 R6, [R1+0x340] ;  /* 0x0003400001067983 */ /* 0x000f220000100600 */
[----:B---3--:R-:W-:-:S03]  /*15910*/  HADD2.F32 R64, -RZ, R8.H0_H0 ;  /* 0x20000008ff407230 */ /* 0x008fc60000004100 */
[----:B------:R-:W3:Y:S01]  /*15920*/  LDL.LU.S16 R8, [R1+0x342] ;  /* 0x0003420001087983 */ /* 0x000ee20000300600 */
[----:B--2---:R-:W-:-:S03]  /*15930*/  HADD2.F32 R63, -RZ, R7.H0_H0 ;  /* 0x20000007ff3f7230 */ /* 0x004fc60000004100 */
[----:B------:R-:W2:Y:S01]  /*15940*/  LDL.S16 R7, [R1+0x33c] ;  /* 0x00033c0001077983 */ /* 0x000ea20000100600 */
[----:B----4-:R-:W-:-:S03]  /*15950*/  HADD2.F32 R57, -RZ, R9.H0_H0 ;  /* 0x20000009ff397230 */ /* 0x010fc60000004100 */
[----:B------:R-:W4:Y:S01]  /*15960*/  LDL.LU.S16 R9, [R1+0x33e] ;  /* 0x00033e0001097983 */ /* 0x000f220000300600 */
        /* <DEDUP_REMOVED lines=9> */
[----:B------:R-:W-:Y:S01]  /*15a00*/  FADD.FTZ R61, R61, -UR28 ;  /* 0x8000001c3d3d7e21 */ /* 0x000fe20008010000 */
[----:B------:R-:W-:Y:S02]  /*15a10*/  HADD2.F32 R47, -RZ, R47.H0_H0 ;  /* 0x2000002fff2f7230 */ /* 0x000fe40000004100 */
[----:B------:R-:W-:Y:S01]  /*15a20*/  FADD.FTZ R42, R42, R39 ;  /* 0x000000272a2a7221 */ /* 0x000fe20000010000 */
[-C--:B------:R-:W-:Y:S01]  /*15a30*/  FFMA.FTZ R43, R37, R39.reuse, R43 ;  /* 0x00000027252b7223 */ /* 0x080fe2000001002b */
[----:B------:R-:W-:Y:S01]  /*15a40*/  FMUL.FTZ R39, R11, R39 ;  /* 0x000000270b277220 */ /* 0x000fe20000410000 */
[----:B------:R-:W-:-:S03]  /*15a50*/  FMUL.FTZ R61, R61, UR16 ;  /* 0x000000103d3d7c20 */ /* 0x000fc60008410000 */
[----:B------:R-:W-:Y:S01]  /*15a60*/  FFMA.FTZ R45, R37, R39, R45 ;  /* 0x00000027252d7223 */ /* 0x000fe2000001002d */
[----:B------:R-:W-:Y:S01]  /*15a70*/  FFMA.FTZ R37, R10, R61, R2 ;  /* 0x0000003d0a257223 */ /* 0x000fe20000010002 */
[----:B0-----:R-:W-:Y:S01]  /*15a80*/  FMUL.FTZ R47, R47, R46 ;  /* 0x0000002e2f2f7220 */ /* 0x001fe20000410000 */
[----:B------:R-:W-:-:S04]  /*15a90*/  FADD.FTZ R46, -R46, 1 ;  /* 0x3f8000002e2e7421 */ /* 0x000fc80000010100 */
[----:B------:R-:W-:Y:S01]  /*15aa0*/  FFMA.FTZ R0, R0, R46, 1 ;  /* 0x3f80000000007423 */ /* 0x000fe2000001002e */
[----:B------:R-:W-:Y:S01]  /*15ab0*/  FMUL.FTZ R46, R37, -1.4426950216293334961 ;  /* 0xbfb8aa3b252e7820 */ /* 0x000fe20000410000 */
[----:B------:R-:W-:Y:S02]  /*15ac0*/  HADD2.F32 R62, -RZ, R6.H0_H0 ;  /* 0x20000006ff3e7230 */ /* 0x000fe40000004100 */
[----:B------:R-:W4:Y:S03]  /*15ad0*/  LDL.S16 R6, [R1+0x338] ;  /* 0x0003380001067983 */ /* 0x000f260000100600 */
[----:B------:R-:W0:Y:S02]  /*15ae0*/  MUFU.EX2 R46, R46 ;  /* 0x0000002e002e7308 */ /* 0x000e240000000800 */
        /* <DEDUP_REMOVED lines=9> */
[----:B------:R-:W-:Y:S01]  /*15b80*/  FMUL.FTZ R39, R37, -1.4426950216293334961 ;  /* 0xbfb8aa3b25277820 */ /* 0x000fe20000410000 */
[----:B---3--:R-:W-:Y:S02]  /*15b90*/  HADD2.F32 R60, -RZ, R8.H0_H0 ;  /* 0x20000008ff3c7230 */ /* 0x008fe40000004100 */
[----:B------:R-:W3:Y:S03]  /*15ba0*/  LDL.LU.S16 R8, [R1+0x33a] ;  /* 0x00033a0001087983 */ /* 0x000ee60000300600 */
[----:B------:R-:W0:Y:S01]  /*15bb0*/  MUFU.EX2 R39, R39 ;  /* 0x0000002700277308 */ /* 0x000e220000000800 */
[----:B--2---:R-:W-:Y:S02]  /*15bc0*/  HADD2.F32 R55, -RZ, R7.H0_H0 ;  /* 0x20000007ff377230 */ /* 0x004fe40000004100 */
[----:B------:R-:W2:Y:S01]  /*15bd0*/  LDL.S16 R7, [R1+0x334] ;  /* 0x0003340001077983 */ /* 0x000ea20000100600 */
[----:B0-----:R-:W-:-:S06]  /*15be0*/  FADD.FTZ R39, R39, 1 ;  /* 0x3f80000027277421 */ /* 0x001fcc0000010000 */
[----:B------:R-:W0:Y:S01]  /*15bf0*/  MUFU.RCP R39, R39 ;  /* 0x0000002700277308 */ /* 0x000e220000001000 */
[----:B------:R-:W-:Y:S01]  /*15c00*/  FADD.FTZ R66, R66, -UR28 ;  /* 0x8000001c42427e21 */ /* 0x000fe20008010000 */
        /* <DEDUP_REMOVED lines=9> */
[----:B------:R-:W-:-:S06]  /*15ca0*/  FMUL.FTZ R37, R35, -1.4426950216293334961 ;  /* 0xbfb8aa3b23257820 */ /* 0x000fcc0000410000 */
[----:B------:R-:W0:Y:S01]  /*15cb0*/  MUFU.EX2 R37, R37 ;  /* 0x0000002500257308 */ /* 0x000e220000000800 */
[----:B----4-:R-:W-:Y:S02]  /*15cc0*/  HADD2.F32 R53, -RZ, R9.H0_H0 ;  /* 0x20000009ff357230 */ /* 0x010fe40000004100 */
[----:B------:R-:W4:Y:S01]  /*15cd0*/  LDL.LU.S16 R9, [R1+0x336] ;  /* 0x0003360001097983 */ /* 0x000f220000300600 */
[----:B0-----:R-:W-:-:S06]  /*15ce0*/  FADD.FTZ R37, R37, 1 ;  /* 0x3f80000025257421 */ /* 0x001fcc0000010000 */
[----:B------:R-:W0:Y:S01]  /*15cf0*/  MUFU.RCP R37, R37 ;  /* 0x0000002500257308 */ /* 0x000e220000001000 */
        /* <DEDUP_REMOVED lines=34> */
[----:B------:R-:W-:Y:S02]  /*15f20*/  HADD2.F32 R56, -RZ, R6.H0_H0 ;  /* 0x20000006ff387230 */ /* 0x000fe40000004100 */
[----:B------:R-:W-:Y:S01]  /*15f30*/  FADD.FTZ R41, R41, R34 ;  /* 0x0000002229297221 */ /* 0x000fe20000010000 */
[-C--:B------:R-:W-:Y:S01]  /*15f40*/  FFMA.FTZ R44, R31, R34.reuse, R44 ;  /* 0x000000221f2c7223 */ /* 0x080fe2000001002c */
[----:B---3--:R-:W-:Y:S02]  /*15f50*/  HADD2.F32 R52, -RZ, R8.H0_H0 ;  /* 0x20000008ff347230 */ /* 0x008fe40000004100 */
[----:B0-----:R-:W-:Y:S01]  /*15f60*/  FADD.FTZ R35, R35, 1 ;  /* 0x3f80000023237421 */ /* 0x001fe20000010000 */
[----:B------:R-:W3:Y:S01]  /*15f70*/  LDL.S16 R8, [R1+0x328] ;  /* 0x0003280001087983 */ /* 0x000ee20000100600 */
[----:B--2---:R-:W-:Y:S02]  /*15f80*/  HADD2.F32 R58, -RZ, R7.H0_H0 ;  /* 0x20000007ff3a7230 */ /* 0x004fe40000004100 */
[----:B------:R-:W-:Y:S01]  /*15f90*/  FADD.FTZ R56, R56, -UR28 ;  /* 0x8000001c38387e21 */ /* 0x000fe20008010000 */
[----:B------:R-:W-:Y:S01]  /*15fa0*/  FMUL.FTZ R34, R10, R34 ;  /* 0x000000220a227220 */ /* 0x000fe20000410000 */
[----:B------:R-:W0:Y:S01]  /*15fb0*/  MUFU.RCP R35, R35 ;  /* 0x0000002300237308 */ /* 0x000e220000001000 */
[----:B------:R-:W-:Y:S01]  /*15fc0*/  FADD.FTZ R52, R52, -UR28 ;  /* 0x8000001c34347e21 */ /* 0x000fe20008010000 */
[----:B------:R-:W-:Y:S01]  /*15fd0*/  FMUL.FTZ R56, R56, UR16 ;  /* 0x0000001038387c20 */ /* 0x000fe20008410000 */
[----:B------:R-:W-:Y:S01]  /*15fe0*/  FFMA.FTZ R45, R31, R34, R45 ;  /* 0x000000221f2d7223 */ /* 0x000fe2000001002d */
[----:B------:R-:W-:-:S02]  /*15ff0*/  HADD2.F32 R51, -RZ, R51.H0_H0 ;  /* 0x20000033ff337230 */ /* 0x000fc40000004100 */
[----:B------:R-:W-:Y:S01]  /*16000*/  FADD.FTZ R42, R42, R32 ;  /* 0x000000202a2a7221 */ /* 0x000fe20000010000 */
[----:B------:R-:W-:Y:S01]  /*16010*/  FFMA.FTZ R31, R10, R56, R2 ;  /* 0x000000380a1f7223 */ /* 0x000fe20000010002 */
[----:B------:R-:W2:Y:S01]  /*16020*/  LDL.S16 R7, [R1+0x324] ;  /* 0x0003240001077983 */ /* 0x000ea20000100600 */
[----:B------:R-:W-:Y:S02]  /*16030*/  HADD2.F32 R50, -RZ, R50.H0_H0 ;  /* 0x20000032ff327230 */ /* 0x000fe40000004100 */
[----:B------:R-:W-:Y:S01]  /*16040*/  HADD2.F32 R49, -RZ, R49.H0_H0 ;  /* 0x20000031ff317230 */ /* 0x000fe20000004100 */
[----:B------:R-:W2:Y:S01]  /*16050*/  LDL.LU.S16 R6, [R1+0x326] ;  /* 0x0003260001067983 */ /* 0x000ea20000300600 */
[----:B0-----:R-:W-:Y:S01]  /*16060*/  FMUL.FTZ R53, R53, R35 ;  /* 0x0000002335357220 */ /* 0x001fe20000410000 */
[----:B------:R-:W-:-:S04]  /*16070*/  FADD.FTZ R35, -R35, 1 ;  /* 0x3f80000023237421 */ /* 0x000fc80000010100 */
[----:B------:R-:W-:Y:S01]  /*16080*/  FFMA.FTZ R35, R33, R35, 1 ;  /* 0x3f80000021237423 */ /* 0x000fe20000010023 */
        /* <DEDUP_REMOVED lines=14> */
[----:B----4-:R-:W-:Y:S02]  /*16170*/  HADD2.F32 R54, -RZ, R9.H0_H0 ;  /* 0x20000009ff367230 */ /* 0x010fe40000004100 */
[----:B------:R-:W-:Y:S01]  /*16180*/  FADD.FTZ R51, R51, -UR28 ;  /* 0x8000001c33337e21 */ /* 0x000fe20008010000 */
[----:B------:R-:W4:Y:S03]  /*16190*/  LDL.LU.S16 R9, [R1+0x32a] ;  /* 0x00032a0001097983 */ /* 0x000f260000300600 */
[----:B------:R-:W-:Y:S01]  /*161a0*/  FMUL.FTZ R51, R51, UR16 ;  /* 0x0000001033337c20 */ /* 0x000fe20008410000 */
[----:B0-----:R-:W-:Y:S01]  /*161b0*/  FMUL.FTZ R54, R54, R33 ;  /* 0x0000002136367220 */ /* 0x001fe20000410000 */
[----:B------:R-:W-:-:S04]  /*161c0*/  FADD.FTZ R33, -R33, 1 ;  /* 0x3f80000021217421 */ /* 0x000fc80000010100 */
[----:B------:R-:W-:Y:S01]  /*161d0*/  FFMA.FTZ R33, R31, R33, 1 ;  /* 0x3f8000001f217423 */ /* 0x000fe20000010021 */
[-C--:B------:R-:W-:Y:S01]  /*161e0*/  FFMA.FTZ R31, R29, R32.reuse, R43 ;  /* 0x000000201d1f7223 */ /* 0x080fe2000001002b */
[----:B------:R-:W-:-:S04]  /*161f0*/  FMUL.FTZ R32, R11, R32 ;  /* 0x000000200b207220 */ /* 0x000fc80000410000 */
[----:B------:R-:W-:Y:S01]  /*16200*/  FFMA.FTZ R45, R29, R32, R45 ;  /* 0x000000201d2d7223 */ /* 0x000fe2000001002d */
[----:B------:R-:W-:Y:S01]  /*16210*/  FFMA.FTZ R29, R10, R51, R2 ;  /* 0x000000330a1d7223 */ /* 0x000fe20000010002 */
[----:B------:R-:W-:-:S03]  /*16220*/  FMUL.FTZ R54, R54, R33 ;  /* 0x0000002136367220 */ /* 0x000fc60000410000 */
        /* <DEDUP_REMOVED lines=20> */
[----:B---3--:R-:W-:Y:S02]  /*16370*/  HADD2.F32 R33, -RZ, R8.H0_H0 ;  /* 0x20000008ff217230 */ /* 0x008fe40000004100 */
[----:B------:R-:W3:Y:S01]  /*16380*/  LDL.S16 R8, [R1+0x320] ;  /* 0x0003200001087983 */ /* 0x000ee20000100600 */
[----:B------:R-:W-:-:S04]  /*16390*/  FADD.FTZ R40, R40, R38 ;  /* 0x0000002628287221 */ /* 0x000fc80000010000 */
[----:B------:R-:W-:Y:S01]  /*163a0*/  FADD.FTZ R40, R36, R40 ;  /* 0x0000002824287221 */ /* 0x000fe20000010000 */
[----:B--2---:R-:W-:Y:S02]  /*163b0*/  HADD2.F32 R43, -RZ, R7.H0_H0 ;  /* 0x20000007ff2b7230 */ /* 0x004fe40000004100 */
[----:B------:R-:W2:Y:S01]  /*163c0*/  LDL.S16 R7, [R1+0x318] ;  /* 0x0003180001077983 */ /* 0x000ea20000100600 */
[----:B------:R-:W-:-:S04]  /*163d0*/  FADD.FTZ R40, R40, R34 ;  /* 0x0000002228287221 */ /* 0x000fc80000010000 */
[----:B------:R-:W-:Y:S01]  /*163e0*/  FADD.FTZ R32, R32, R40 ;  /* 0x0000002820207221 */ /* 0x000fe20000010000 */
[----:B------:R-:W-:Y:S01]  /*163f0*/  FMUL.FTZ R65, R65, R39 ;  /* 0x0000002741417220 */ /* 0x000fe20000410000 */
[----:B------:R-:W-:Y:S02]  /*16400*/  HADD2.F32 R39, -RZ, R6.H0_H0 ;  /* 0x20000006ff277230 */ /* 0x000fe40000004100 */
[----:B------:R-:W2:Y:S01]  /*16410*/  LDL.LU.S16 R6, [R1+0x31a] ;  /* 0x00031a0001067983 */ /* 0x000ea20000300600 */
[----:B----4-:R-:W-:-:S03]  /*16420*/  HADD2.F32 R40, -RZ, R9.H0_H0 ;  /* 0x20000009ff287230 */ /* 0x010fc60000004100 */
[----:B------:R-:W4:Y:S01]  /*16430*/  LDL.LU.S16 R9, [R1+0x322] ;  /* 0x0003220001097983 */ /* 0x000f220000300600 */
[----:B------:R-:W-:Y:S01]  /*16440*/  FMUL.FTZ R57, R57, R37 ;  /* 0x0000002539397220 */ /* 0x000fe20000410000 */
[----:B---3--:R-:W-:Y:S02]  /*16450*/  HADD2.F32 R37, -RZ, R8.H0_H0 ;  /* 0x20000008ff257230 */ /* 0x008fe40000004100 */
[----:B------:R-:W3:Y:S01]  /*16460*/  LDL.S16 R8, [R1+0x314] ;  /* 0x0003140001087983 */ /* 0x000ee20000100600 */
[----:B--2---:R-:W-:-:S03]  /*16470*/  HADD2.F32 R38, -RZ, R7.H0_H0 ;  /* 0x20000007ff267230 */ /* 0x004fc60000004100 */
[----:B------:R-:W2:Y:S01]  /*16480*/  LDL.S16 R7, [R1+0x310] ;  /* 0x0003100001077983 */ /* 0x000ea20000100600 */
[----:B------:R-:W-:Y:S01]  /*16490*/  FMUL.FTZ R53, R53, R35 ;  /* 0x0000002335357220 */ /* 0x000fe20000410000 */
[----:B------:R-:W-:Y:S02]  /*164a0*/  HADD2.F32 R36, -RZ, R6.H0_H0 ;  /* 0x20000006ff247230 */ /* 0x000fe40000004100 */
[----:B------:R-:W2:Y:S01]  /*164b0*/  LDL.LU.S16 R6, [R1+0x312] ;  /* 0x0003120001067983 */ /* 0x000ea20000300600 */
[----:B------:R-:W-:Y:S01]  /*164c0*/  FADD.FTZ R33, R33, -UR28 ;  /* 0x8000001c21217e21 */ /* 0x000fe20008010000 */
[----:B------:R-:W-:Y:S01]  /*164d0*/  FADD.FTZ R41, R41, R30 ;  /* 0x0000001e29297221 */ /* 0x000fe20000010000 */
[-C--:B------:R-:W-:Y:S01]  /*164e0*/  FFMA.FTZ R29, R27, R30.reuse, R44 ;  /* 0x0000001e1b1d7223 */ /* 0x080fe2000001002c */
[----:B------:R-:W-:Y:S01]  /*164f0*/  FMUL.FTZ R30, R10, R30 ;  /* 0x0000001e0a1e7220 */ /* 0x000fe20000410000 */
[----:B------:R-:W-:-:S03]  /*16500*/  FMUL.FTZ R44, R33, UR16 ;  /* 0x00000010212c7c20 */ /* 0x000fc60008410000 */
[----:B------:R-:W-:Y:S01]  /*16510*/  FFMA.FTZ R45, R27, R30, R45 ;  /* 0x0000001e1b2d7223 */ /* 0x000fe2000001002d */
[----:B------:R-:W-:Y:S01]  /*16520*/  FFMA.FTZ R27, R10, R44, R2 ;  /* 0x0000002c0a1b7223 */ /* 0x000fe20000010002 */
[----:B----4-:R-:W-:Y:S02]  /*16530*/  HADD2.F32 R35, -RZ, R9.H0_H0 ;  /* 0x20000009ff237230 */ /* 0x010fe40000004100 */
[----:B------:R-:W4:Y:S01]  /*16540*/  LDL.LU.S16 R9, [R1+0x316] ;  /* 0x0003160001097983 */ /* 0x000f220000300600 */
[----:B------:R-:W-:-:S06]  /*16550*/  FMUL.FTZ R33, R27, -1.4426950216293334961 ;  /* 0xbfb8aa3b1b217820 */ /* 0x000fcc0000410000 */
        /* <DEDUP_REMOVED lines=15> */
[----:B---3--:R-:W-:Y:S02]  /*16650*/  HADD2.F32 R34, -RZ, R8.H0_H0 ;  /* 0x20000008ff227230 */ /* 0x008fe40000004100 */
[----:B------:R-:W3:Y:S01]  /*16660*/  LDL.S16 R8, [R1+0x30c] ;  /* 0x00030c0001087983 */ /* 0x000ee20000100600 */
[----:B0-----:R-:W-:Y:S01]  /*16670*/  FMUL.FTZ R39, R39, R30 ;  /* 0x0000001e27277220 */ /* 0x001fe20000410000 */
[----:B------:R-:W-:Y:S01]  /*16680*/  FADD.FTZ R30, -R30, 1 ;  /* 0x3f8000001e1e7421 */ /* 0x000fe20000010100 */
[----:B------:R-:W-:-:S03]  /*16690*/  FMUL.FTZ R37, R37, UR16 ;  /* 0x0000001025257c20 */ /* 0x000fc60008410000 */
[----:B------:R-:W-:-:S04]  /*166a0*/  FFMA.FTZ R30, R27, R30, 1 ;  /* 0x3f8000001b1e7423 */ /* 0x000fc8000001001e */
[----:B------:R-:W-:Y:S01]  /*166b0*/  FMUL.FTZ R39, R39, R30 ;  /* 0x0000001e27277220 */ /* 0x000fe20000410000 */
[----:B------:R-:W-:Y:S01]  /*166c0*/  FFMA.FTZ R30, R10, R37, R2 ;  /* 0x000000250a1e7223 */ /* 0x000fe20000010002 */
[----:B------:R-:W-:-:S03]  /*166d0*/  FFMA.FTZ R27, R25, R28, R31 ;  /* 0x0000001c191b7223 */ /* 0x000fc6000001001f */
[----:B------:R-:W-:-:S06]  /*166e0*/  FMUL.FTZ R31, R30, -1.4426950216293334961 ;  /* 0xbfb8aa3b1e1f7820 */ /* 0x000fcc0000410000 */
[----:B------:R-:W0:Y:S02]  /*166f0*/  MUFU.EX2 R31, R31 ;  /* 0x0000001f001f7308 */ /* 0x000e240000000800 */
[----:B0-----:R-:W-:-:S06]  /*16700*/  FADD.FTZ R31, R31, 1 ;  /* 0x3f8000001f1f7421 */ /* 0x001fcc0000010000 */
[----:B------:R-:W0:Y:S01]  /*16710*/  MUFU.RCP R31, R31 ;  /* 0x0000001f001f7308 */ /* 0x000e220000001000 */
[----:B------:R-:W-:Y:S01]  /*16720*/  FADD.FTZ R35, R35, -UR28 ;  /* 0x8000001c23237e21 */ /* 0x000fe20008010000 */
[----:B------:R-:W-:Y:S01]  /*16730*/  FADD.FTZ R42, R42, R28 ;  /* 0x0000001c2a2a7221 */ /* 0x000fe20000010000 */
[----:B------:R-:W-:Y:S02]  /*16740*/  FMUL.FTZ R28, R11, R28 ;  /* 0x0000001c0b1c7220 */ /* 0x000fe40000410000 */
[----:B------:R-:W-:Y:S02]  /*16750*/  FMUL.FTZ R35, R35, UR16 ;  /* 0x0000001023237c20 */ /* 0x000fe40008410000 */
[----:B------:R-:W-:Y:S01]  /*16760*/  FFMA.FTZ R25, R25, R28, R45 ;  /* 0x0000001c19197223 */ /* 0x000fe2000001002d */
[----:B------:R-:W-:Y:S01]  /*16770*/  FADD.FTZ R32, R28, R32 ;  /* 0x000000201c207221 */ /* 0x000fe20000010000 */
[----:B------:R-:W-:Y:S01]  /*16780*/  FFMA.FTZ R28, R11, R35, R3 ;  /* 0x000000230b1c7223 */ /* 0x000fe20000010003 */
[----:B0-----:R-:W-:Y:S01]  /*16790*/  FMUL.FTZ R38, R38, R31 ;  /* 0x0000001f26267220 */ /* 0x001fe20000410000 */
[----:B------:R-:W-:-:S04]  /*167a0*/  FADD.FTZ R31, -R31, 1 ;  /* 0x3f8000001f1f7421 */ /* 0x000fc80000010100 */
[----:B------:R-:W-:Y:S01]  /*167b0*/  FFMA.FTZ R31, R30, R31, 1 ;  /* 0x3f8000001e1f7423 */ /* 0x000fe2000001001f */
[----:B------:R-:W-:-:S06]  /*167c0*/  FMUL.FTZ R30, R28, -1.4426950216293334961 ;  /* 0xbfb8aa3b1c1e7820 */ /* 0x000fcc0000410000 */
[----:B------:R-:W0:Y:S01]  /*167d0*/  MUFU.EX2 R30, R30 ;  /* 0x0000001e001e7308 */ /* 0x000e220000000800 */
[----:B------:R-:W-:Y:S01]  /*167e0*/  FMUL.FTZ R43, R43, R33 ;  /* 0x000000212b2b7220 */ /* 0x000fe20000410000 */
[----:B--2---:R-:W-:Y:S02]  /*167f0*/  HADD2.F32 R33, -RZ, R7.H0_H0 ;  /* 0x20000007ff217230 */ /* 0x004fe40000004100 */
[----:B------:R-:W2:Y:S01]  /*16800*/  LDL.S16 R7, [R1+0x308] ;  /* 0x0003080001077983 */ /* 0x000ea20000100600 */
[----:B0-----:R-:W-:-:S06]  /*16810*/  FADD.FTZ R30, R30, 1 ;  /* 0x3f8000001e1e7421 */ /* 0x001fcc0000010000 */
[----:B------:R-:W0:Y:S01]  /*16820*/  MUFU.RCP R30, R30 ;  /* 0x0000001e001e7308 */ /* 0x000e220000001000 */
[----:B------:R-:W-:Y:S01]  /*16830*/  FADD.FTZ R34, R34, -UR28 ;  /* 0x8000001c22227e21 */ /* 0x000fe20008010000 */
[----:B------:R-:W-:Y:S01]  /*16840*/  FMUL.FTZ R67, R67, R46 ;  /* 0x0000002e43437220 */ /* 0x000fe20000410000 */
[----:B------:R-:W-:Y:S01]  /*16850*/  FADD.FTZ R45, R41, R26 ;  /* 0x0000001a292d7221 */ /* 0x000fe20000010000 */
[CC--:B------:R-:W-:Y:S01]  /*16860*/  FFMA.FTZ R46, R23.reuse, R26.reuse, R29 ;  /* 0x0000001a172e7223 */ /* 0x0c0fe2000001001d */
[----:B------:R-:W-:Y:S01]  /*16870*/  FMUL.FTZ R26, R10, R26 ;  /* 0x0000001a0a1a7220 */ /* 0x000fe20000410000 */
[----:B------:R-:W-:Y:S01]  /*16880*/  FMUL.FTZ R34, R34, UR16 ;  /* 0x0000001022227c20 */ /* 0x000fe20008410000 */
[----:B------:R-:W-:Y:S02]  /*16890*/  FMUL.FTZ R38, R38, R31 ;  /* 0x0000001f26267220 */ /* 0x000fe40000410000 */
[----:B------:R-:W-:Y:S01]  /*168a0*/  FFMA.FTZ R25, R23, R26, R25 ;  /* 0x0000001a17197223 */ /* 0x000fe20000010019 */
[----:B------:R-:W-:Y:S01]  /*168b0*/  FFMA.FTZ R23, R10, R34, R2 ;  /* 0x000000220a177223 */ /* 0x000fe20000010002 */
[----:B0-----:R-:W-:Y:S01]  /*168c0*/  FMUL.FTZ R36, R36, R30 ;  /* 0x0000001e24247220 */ /* 0x001fe20000410000 */
[----:B------:R-:W-:Y:S01]  /*168d0*/  FADD.FTZ R30, -R30, 1 ;  /* 0x3f8000001e1e7421 */ /* 0x000fe20000010100 */
[----:B----4-:R-:W-:-:S02]  /*168e0*/  HADD2.F32 R31, -RZ, R9.H0_H0 ;  /* 0x20000009ff1f7230 */ /* 0x010fc40000004100 */
[----:B------:R-:W4:Y:S01]  /*168f0*/  LDL.LU.S16 R9, [R1+0x30e] ;  /* 0x00030e0001097983 */ /* 0x000f220000300600 */
[----:B------:R-:W-:Y:S01]  /*16900*/  FFMA.FTZ R30, R28, R30, 1 ;  /* 0x3f8000001c1e7423 */ /* 0x000fe2000001001e */
        /* <DEDUP_REMOVED lines=8> */
[----:B------:R-:W-:Y:S02]  /*16990*/  HADD2.F32 R32, -RZ, R6.H0_H0 ;  /* 0x20000006ff207230 */ /* 0x000fe40000004100 */
[----:B------:R-:W4:Y:S01]  /*169a0*/  LDL.LU.S16 R6, [R1+0x30a] ;  /* 0x00030a0001067983 */ /* 0x000f220000300600 */
[----:B------:R-:W-:Y:S01]  /*169b0*/  FMUL.FTZ R36, R36, R30 ;  /* 0x0000001e24247220 */ /* 0x000fe20000410000 */
[----:B---3--:R-:W-:Y:S02]  /*169c0*/  HADD2.F32 R30, -RZ, R8.H0_H0 ;  /* 0x20000008ff1e7230 */ /* 0x008fe40000004100 */
[----:B------:R-:W3:Y:S01]  /*169d0*/  LDL.S16 R8, [R1+0x300] ;  /* 0x0003000001087983 */ /* 0x000ee20000100600 */
[----:B------:R-:W-:-:S04]  /*169e0*/  FADD.FTZ R31, R31, -UR28 ;  /* 0x8000001c1f1f7e21 */ /* 0x000fc80008010000 */
[----:B------:R-:W-:Y:S01]  /*169f0*/  FMUL.FTZ R31, R31, UR16 ;  /* 0x000000101f1f7c20 */ /* 0x000fe20008410000 */
[----:B------:R-:W-:-:S03]  /*16a00*/  FMUL.FTZ R33, R33, R28 ;  /* 0x0000001c21217220 */ /* 0x000fc60000410000 */
[----:B------:R-:W-:-:S04]  /*16a10*/  FFMA.FTZ R26, R11, R31, R3 ;  /* 0x0000001f0b1a7223 */ /* 0x000fc80000010003 */
[----:B------:R-:W-:Y:S01]  /*16a20*/  FMUL.FTZ R28, R26, -1.4426950216293334961 ;  /* 0xbfb8aa3b1a1c7820 */ /* 0x000fe20000410000 */
[----:B------:R-:W-:Y:S01]  /*16a30*/  FADD.FTZ R41, R42, R24 ;  /* 0x000000182a297221 */ /* 0x000fe20000010000 */
[----:B------:R-:W-:-:S04]  /*16a40*/  FFMA.FTZ R42, R22, R24, R27 ;  /* 0x00000018162a7223 */ /* 0x000fc8000001001b */
[----:B------:R-:W0:Y:S02]  /*16a50*/  MUFU.EX2 R28, R28 ;  /* 0x0000001c001c7308 */ /* 0x000e240000000800 */
[----:B0-----:R-:W-:-:S06]  /*16a60*/  FADD.FTZ R28, R28, 1 ;  /* 0x3f8000001c1c7421 */ /* 0x001fcc0000010000 */
[----:B------:R-:W0:Y:S01]  /*16a70*/  MUFU.RCP R28, R28 ;  /* 0x0000001c001c7308 */ /* 0x000e220000001000 */
[----:B--2---:R-:W-:Y:S02]  /*16a80*/  HADD2.F32 R29, -RZ, R7.H0_H0 ;  /* 0x20000007ff1d7230 */ /* 0x004fe40000004100 */
[----:B------:R-:W2:Y:S01]  /*16a90*/  LDL.S16 R7, [R1+0x2fc] ;  /* 0x0002fc0001077983 */ /* 0x000ea20000100600 */
[----:B------:R-:W-:Y:S01]  /*16aa0*/  FADD.FTZ R30, R30, -UR28 ;  /* 0x8000001c1e1e7e21 */ /* 0x000fe20008010000 */
[----:B------:R-:W-:Y:S01]  /*16ab0*/  FMUL.FTZ R24, R11, R24 ;  /* 0x000000180b187220 */ /* 0x000fe20000410000 */
[----:B----4-:R-:W-:Y:S02]  /*16ac0*/  HADD2.F32 R27, -RZ, R9.H0_H0 ;  /* 0x20000009ff1b7230 */ /* 0x010fe40000004100 */
[----:B------:R-:W4:Y:S01]  /*16ad0*/  LDL.LU.S16 R9, [R1+0x302] ;  /* 0x0003020001097983 */ /* 0x000f220000300600 */
[----:B------:R-:W-:Y:S01]  /*16ae0*/  FMUL.FTZ R30, R30, UR16 ;  /* 0x000000101e1e7c20 */ /* 0x000fe20008410000 */
[----:B0-----:R-:W-:Y:S01]  /*16af0*/  FMUL.FTZ R32, R32, R28 ;  /* 0x0000001c20207220 */ /* 0x001fe20000410000 */
[----:B------:R-:W-:Y:S01]  /*16b00*/  FADD.FTZ R28, -R28, 1 ;  /* 0x3f8000001c1c7421 */ /* 0x000fe20000010100 */
[----:B------:R-:W-:Y:S01]  /*16b10*/  FFMA.FTZ R22, R22, R24, R25 ;  /* 0x0000001816167223 */ /* 0x000fe20000010019 */
[----:B------:R-:W-:-:S02]  /*16b20*/  FFMA.FTZ R25, R10, R30, R2 ;  /* 0x0000001e0a197223 */ /* 0x000fc40000010002 */
[----:B------:R-:W-:Y:S02]  /*16b30*/  FFMA.FTZ R28, R26, R28, 1 ;  /* 0x3f8000001a1c7423 */ /* 0x000fe4000001001c */
[----:B------:R-:W-:-:S06]  /*16b40*/  FMUL.FTZ R26, R25, -1.4426950216293334961 ;  /* 0xbfb8aa3b191a7820 */ /* 0x000fcc0000410000 */
[----:B------:R-:W0:Y:S01]  /*16b50*/  MUFU.EX2 R26, R26 ;  /* 0x0000001a001a7308 */ /* 0x000e220000000800 */
[----:B------:R-:W-:Y:S01]  /*16b60*/  FMUL.FTZ R32, R32, R28 ;  /* 0x0000001c20207220 */ /* 0x000fe20000410000 */
[----:B0-----:R-:W-:-:S06]  /*16b70*/  FADD.FTZ R26, R26, 1 ;  /* 0x3f8000001a1a7421 */ /* 0x001fcc0000010000 */
[----:B------:R-:W0:Y:S01]  /*16b80*/  MUFU.RCP R26, R26 ;  /* 0x0000001a001a7308 */ /* 0x000e220000001000 */
[----:B------:R-:W-:Y:S02]  /*16b90*/  HADD2.F32 R28, -RZ, R6.H0_H0 ;  /* 0x20000006ff1c7230 */ /* 0x000fe40000004100 */
[----:B------:R-:W4:Y:S01]  /*16ba0*/  LDL.LU.S16 R6, [R1+0x2fe] ;  /* 0x0002fe0001067983 */ /* 0x000f220000300600 */
[----:B0-----:R-:W-:Y:S01]  /*16bb0*/  FMUL.FTZ R29, R29, R26 ;  /* 0x0000001a1d1d7220 */ /* 0x001fe20000410000 */
[----:B------:R-:W-:-:S04]  /*16bc0*/  FADD.FTZ R26, -R26, 1 ;  /* 0x3f8000001a1a7421 */ /* 0x000fc80000010100 */
[----:B------:R-:W-:Y:S01]  /*16bd0*/  FFMA.FTZ R26, R25, R26, 1 ;  /* 0x3f800000191a7423 */ /* 0x000fe2000001001a */
[----:B------:R-:W-:Y:S01]  /*16be0*/  FADD.FTZ R27, R27, -UR28 ;  /* 0x8000001c1b1b7e21 */ /* 0x000fe20008010000 */
[----:B------:R-:W-:-:S03]  /*16bf0*/  FMUL.FTZ R0, R47, R0 ;  /* 0x000000002f007220 */ /* 0x000fc60000410000 */
[----:B------:R-:W-:Y:S01]  /*16c00*/  FMUL.FTZ R27, R27, UR16 ;  /* 0x000000101b1b7c20 */ /* 0x000fe20008410000 */
[----:B------:R-:W-:-:S03]  /*16c10*/  FADD.FTZ R47, R24, R23 ;  /* 0x00000017182f7221 */ /* 0x000fc60000010000 */
[----:B------:R-:W-:-:S04]  /*16c20*/  FFMA.FTZ R23, R11, R27, R3 ;  /* 0x0000001b0b177223 */ /* 0x000fc80000010003 */
[----:B------:R-:W-:Y:S01]  /*16c30*/  FMUL.FTZ R24, R23, -1.4426950216293334961 ;  /* 0xbfb8aa3b17187820 */ /* 0x000fe20000410000 */
[----:B---3--:R-:W-:Y:S02]  /*16c40*/  HADD2.F32 R25, -RZ, R8.H0_H0 ;  /* 0x20000008ff197230 */ /* 0x008fe40000004100 */
[----:B------:R-:W3:Y:S03]  /*16c50*/  LDL.S16 R8, [R1+0x2f8] ;  /* 0x0002f80001087983 */ /* 0x000ee60000100600 */
        /* <DEDUP_REMOVED lines=17> */
[----:B------:R-:W-:Y:S01]  /*16d70*/  FMUL.FTZ R29, R29, R26 ;  /* 0x0000001a1d1d7220 */ /* 0x000fe20000410000 */
[----:B--2---:R-:W-:Y:S02]  /*16d80*/  HADD2.F32 R26, -RZ, R7.H0_H0 ;  /* 0x20000007ff1a7230 */ /* 0x004fe40000004100 */
[----:B------:R-:W2:Y:S03]  /*16d90*/  LDL.S16 R7, [R1+0x2f4] ;  /* 0x0002f40001077983 */ /* 0x000ea60000100600 */
[----:B0-----:R-:W-:Y:S01]  /*16da0*/  FMUL.FTZ R26, R26, R23 ;  /* 0x000000171a1a7220 */ /* 0x001fe20000410000 */
[----:B------:R-:W-:-:S04]  /*16db0*/  FADD.FTZ R23, -R23, 1 ;  /* 0x3f80000017177421 */ /* 0x000fc80000010100 */
[----:B------:R-:W-:Y:S01]  /*16dc0*/  FFMA.FTZ R23, R19, R23, 1 ;  /* 0x3f80000013177423 */ /* 0x000fe20000010017 */
[----:B----4-:R-:W-:Y:S02]  /*16dd0*/  HADD2.F32 R19, -RZ, R9.H0_H0 ;  /* 0x20000009ff137230 */ /* 0x010fe40000004100 */
[----:B------:R-:W4:Y:S03]  /*16de0*/  LDL.LU.S16 R9, [R1+0x2fa] ;  /* 0x0002fa0001097983 */ /* 0x000f260000300600 */
[----:B------:R-:W-:Y:S01]  /*16df0*/  FADD.FTZ R19, R19, -UR28 ;  /* 0x8000001c13137e21 */ /* 0x000fe20008010000 */
[----:B------:R-:W-:-:S03]  /*16e00*/  FMUL.FTZ R26, R26, R23 ;  /* 0x000000171a1a7220 */ /* 0x000fc60000410000 */
[----:B------:R-:W-:Y:S01]  /*16e10*/  FMUL.FTZ R23, R19, UR16 ;  /* 0x0000001013177c20 */ /* 0x000fe20008410000 */
[----:B------:R-:W-:-:S03]  /*16e20*/  FADD.FTZ R47, R47, R21 ;  /* 0x000000152f2f7221 */ /* 0x000fc60000010000 */
[----:B------:R-:W-:-:S04]  /*16e30*/  FFMA.FTZ R19, R11, R23, R3 ;  /* 0x000000170b137223 */ /* 0x000fc80000010003 */
[----:B------:R-:W-:-:S06]  /*16e40*/  FMUL.FTZ R21, R19, -1.4426950216293334961 ;  /* 0xbfb8aa3b13157820 */ /* 0x000fcc0000410000 */
[----:B------:R-:W0:Y:S01]  /*16e50*/  MUFU.EX2 R21, R21 ;  /* 0x0000001500157308 */ /* 0x000e220000000800 */
[----:B------:R-:W-:Y:S01]  /*16e60*/  FMUL.FTZ R28, R28, R24 ;  /* 0x000000181c1c7220 */ /* 0x000fe20000410000 */
[----:B0-----:R-:W-:Y:S01]  /*16e70*/  FADD.FTZ R21, R21, 1 ;  /* 0x3f80000015157421 */ /* 0x001fe20000010000 */
[----:B------:R-:W-:Y:S02]  /*16e80*/  HADD2.F32 R24, -RZ, R6.H0_H0 ;  /* 0x20000006ff187230 */ /* 0x000fe40000004100 */
[----:B------:R-:W4:Y:S03]  /*16e90*/  LDL.LU.S16 R6, [R1+0x2f6] ;  /* 0x0002f60001067983 */ /* 0x000f260000300600 */
[----:B------:R-:W0:Y:S02]  /*16ea0*/  MUFU.RCP R21, R21 ;  /* 0x0000001500157308 */ /* 0x000e240000001000 */
[----:B0-----:R-:W-:Y:S01]  /*16eb0*/  FMUL.FTZ R24, R24, R21 ;  /* 0x0000001518187220 */ /* 0x001fe20000410000 */
[----:B------:R-:W-:-:S04]  /*16ec0*/  FADD.FTZ R21, -R21, 1 ;  /* 0x3f80000015157421 */ /* 0x000fc80000010100 */
[----:B------:R-:W-:-:S04]  /*16ed0*/  FFMA.FTZ R21, R19, R21, 1 ;  /* 0x3f80000013157423 */ /* 0x000fc80000010015 */
[----:B------:R-:W-:Y:S01]  /*16ee0*/  FMUL.FTZ R24, R24, R21 ;  /* 0x0000001518187220 */ /* 0x000fe20000410000 */
[----:B---3--:R-:W-:Y:S02]  /*16ef0*/  HADD2.F32 R21, -RZ, R8.H0_H0 ;  /* 0x20000008ff157230 */ /* 0x008fe40000004100 */
[----:B------:R-:W3:Y:S03]  /*16f00*/  LDL.S16 R8, [R1+0x2f0] ;  /* 0x0002f00001087983 */ /* 0x000ee60000100600 */
[----:B------:R-:W-:Y:S01]  /*16f10*/  FADD.FTZ R21, R21, -UR28 ;  /* 0x8000001c15157e21 */ /* 0x000fe20008010000 */
[----:B------:R-:W-:-:S03]  /*16f20*/  FADD.FTZ R41, R41, R18 ;  /* 0x0000001229297221 */ /* 0x000fc60000010000 */
[----:B------:R-:W-:Y:S01]  /*16f30*/  FMUL.FTZ R21, R21, UR16 ;  /* 0x0000001015157c20 */ /* 0x000fe20008410000 */
[-C--:B------:R-:W-:Y:S01]  /*16f40*/  FFMA.FTZ R42, R15, R18.reuse, R42 ;  /* 0x000000120f2a7223 */ /* 0x080fe2000001002a */
[----:B------:R-:W-:Y:S02]  /*16f50*/  FMUL.FTZ R19, R11, R18 ;  /* 0x000000120b137220 */ /* 0x000fe40000410000 */
[----:B------:R-:W-:Y:S02]  /*16f60*/  FFMA.FTZ R18, R10, R21, R2 ;  /* 0x000000150a127223 */ /* 0x000fe40000010002 */
[----:B------:R-:W-:Y:S02]  /*16f70*/  FFMA.FTZ R15, R15, R19, R22 ;  /* 0x000000130f0f7223 */ /* 0x000fe40000010016 */
[----:B------:R-:W-:-:S06]  /*16f80*/  FMUL.FTZ R22, R18, -1.4426950216293334961 ;  /* 0xbfb8aa3b12167820 */ /* 0x000fcc0000410000 */
[----:B------:R-:W0:Y:S02]  /*16f90*/  MUFU.EX2 R22, R22 ;  /* 0x0000001600167308 */ /* 0x000e240000000800 */
[----:B0-----:R-:W-:-:S06]  /*16fa0*/  FADD.FTZ R22, R22, 1 ;  /* 0x3f80000016167421 */ /* 0x001fcc0000010000 */
[----:B------:R-:W0:Y:S01]  /*16fb0*/  MUFU.RCP R22, R22 ;  /* 0x0000001600167308 */ /* 0x000e220000001000 */
        /* <DEDUP_REMOVED lines=8> */
[----:B------:R-:W-:-:S03]  /*17040*/  FADD.FTZ R47, R19, R47 ;  /* 0x0000002f132f7221 */ /* 0x000fc60000010000 */
[----:B------:R-:W-:Y:S01]  /*17050*/  FMUL.FTZ R18, R18, UR16 ;  /* 0x0000001012127c20 */ /* 0x000fe20008410000 */
[----:B------:R-:W-:-:S03]  /*17060*/  FMUL.FTZ R22, R68, R22 ;  /* 0x0000001644167220 */ /* 0x000fc60000410000 */
[----:B------:R-:W-:-:S04]  /*17070*/  FFMA.FTZ R19, R11, R18, R3 ;  /* 0x000000120b137223 */ /* 0x000fc80000010003 */
[----:B------:R-:W-:-:S06]  /*17080*/  FMUL.FTZ R68, R19, -1.4426950216293334961 ;  /* 0xbfb8aa3b13447820 */ /* 0x000fcc0000410000 */
[----:B------:R-:W0:Y:S02]  /*17090*/  MUFU.EX2 R68, R68 ;  /* 0x0000004400447308 */ /* 0x000e240000000800 */
[----:B0-----:R-:W-:Y:S01]  /*170a0*/  FADD.FTZ R68, R68, 1 ;  /* 0x3f80000044447421 */ /* 0x001fe20000010000 */
[----:B------:R-:W-:Y:S02]  /*170b0*/  HADD2.F32 R69, -RZ, R6.H0_H0 ;  /* 0x20000006ff457230 */ /* 0x000fe40000004100 */
[----:B------:R-:W4:Y:S03]  /*170c0*/  LDL.LU.S16 R6, [R1+0x2ee] ;  /* 0x0002ee0001067983 */ /* 0x000f260000300600 */
[----:B------:R-:W0:Y:S02]  /*170d0*/  MUFU.RCP R68, R68 ;  /* 0x0000004400447308 */ /* 0x000e240000001000 */
[----:B0-----:R-:W-:Y:S01]  /*170e0*/  FMUL.FTZ R69, R69, R68 ;  /* 0x0000004445457220 */ /* 0x001fe20000410000 */
[----:B------:R-:W-:-:S04]  /*170f0*/  FADD.FTZ R68, -R68, 1 ;  /* 0x3f80000044447421 */ /* 0x000fc80000010100 */
[----:B------:R-:W-:Y:S01]  /*17100*/  FFMA.FTZ R19, R19, R68, 1 ;  /* 0x3f80000013137423 */ /* 0x000fe20000010044 */
[----:B---3--:R-:W-:Y:S02]  /*17110*/  HADD2.F32 R68, -RZ, R8.H0_H0 ;  /* 0x20000008ff447230 */ /* 0x008fe40000004100 */
[----:B------:R-:W3:Y:S03]  /*17120*/  LDL.S16 R8, [R1+0x2e8] ;  /* 0x0002e80001087983 */ /* 0x000ee60000100600 */
[----:B------:R-:W-:Y:S01]  /*17130*/  FADD.FTZ R68, R68, -UR28 ;  /* 0x8000001c44447e21 */ /* 0x000fe20008010000 */
[----:B------:R-:W-:Y:S01]  /*17140*/  FADD.FTZ R45, R45, R13 ;  /* 0x0000000d2d2d7221 */ /* 0x000fe20000010000 */
[----:B------:R-:W-:Y:S02]  /*17150*/  FFMA.FTZ R46, R14, R13, R46 ;  /* 0x0000000d0e2e7223 */ /* 0x000fe4000001002e */
[----:B------:R-:W-:Y:S01]  /*17160*/  FMUL.FTZ R4, R68, UR16 ;  /* 0x0000001044047c20 */ /* 0x000fe20008410000 */
[----:B------:R-:W-:Y:S01]  /*17170*/  FMUL.FTZ R19, R69, R19 ;  /* 0x0000001345137220 */ /* 0x000fe20000410000 */
[----:B------:R-:W-:-:S02]  /*17180*/  FMUL.FTZ R13, R10, R13 ;  /* 0x0000000d0a0d7220 */ /* 0x000fc40000410000 */
[----:B------:R-:W-:Y:S02]  /*17190*/  FFMA.FTZ R69, R10, R4, R2 ;  /* 0x000000040a457223 */ /* 0x000fe40000010002 */
[----:B------:R-:W-:Y:S02]  /*171a0*/  FFMA.FTZ R14, R14, R13, R15 ;  /* 0x0000000d0e0e7223 */ /* 0x000fe4000001000f */
[----:B------:R-:W-:-:S06]  /*171b0*/  FMUL.FTZ R15, R69, -1.4426950216293334961 ;  /* 0xbfb8aa3b450f7820 */ /* 0x000fcc0000410000 */
[----:B------:R-:W0:Y:S02]  /*171c0*/  MUFU.EX2 R15, R15 ;  /* 0x0000000f000f7308 */ /* 0x000e240000000800 */
[----:B0-----:R-:W-:-:S06]  /*171d0*/  FADD.FTZ R15, R15, 1 ;  /* 0x3f8000000f0f7421 */ /* 0x001fcc0000010000 */
[----:B------:R2:W0:Y:S02]  /*171e0*/  MUFU.RCP R68, R15 ;  /* 0x0000000f00447308 */ /* 0x0004240000001000 */
        /* <DEDUP_REMOVED lines=8> */
[----:B------:R0:W-:Y:S01]  /*17270*/  STL [R1+0x210], R4 ;  /* 0x0002100401007387 */ /* 0x0001e20000100800 */
[----:B------:R-:W-:Y:S02]  /*17280*/  FADD.FTZ R47, R47, R13 ;  /* 0x0000000d2f2f7221 */ /* 0x000fe40000010000 */
[----:B0-----:R-:W-:-:S04]  /*17290*/  FMUL.FTZ R4, R68, UR16 ;  /* 0x0000001044047c20 */ /* 0x001fc80008410000 */
        /* <DEDUP_REMOVED lines=14> */
[----:B------:R0:W-:Y:S01]  /*17380*/  STL [R1+0x214], R4 ;  /* 0x0002140401007387 */ /* 0x0001e20000100800 */
[----:B------:R-:W-:Y:S01]  /*17390*/  FADD.FTZ R41, R41, R20 ;  /* 0x0000001429297221 */ /* 0x000fe20000010000 */
[-C--:B------:R-:W-:Y:S01]  /*173a0*/  FFMA.FTZ R42, R16, R20.reuse, R42 ;  /* 0x00000014102a7223 */ /* 0x080fe2000001002a */
[----:B------:R-:W-:Y:S01]  /*173b0*/  FMUL.FTZ R13, R69, R13 ;  /* 0x0000000d450d7220 */ /* 0x000fe20000410000 */
[----:B------:R-:W-:Y:S01]  /*173c0*/  FMUL.FTZ R20, R11, R20 ;  /* 0x000000140b147220 */ /* 0x000fe20000410000 */
[----:B0-----:R-:W-:-:S03]  /*173d0*/  FMUL.FTZ R4, R68, UR16 ;  /* 0x0000001044047c20 */ /* 0x001fc60008410000 */
[----:B------:R-:W-:Y:S01]  /*173e0*/  FFMA.FTZ R16, R16, R20, R14 ;  /* 0x0000001410107223 */ /* 0x000fe2000001000e */
[----:B------:R-:W-:-:S04]  /*173f0*/  FFMA.FTZ R69, R10, R4, R2 ;  /* 0x000000040a457223 */ /* 0x000fc80000010002 */
        /* <DEDUP_REMOVED lines=179> */
[----:B------:R-:W-:Y:S01]  /*17f30*/  FFMA.FTZ R46, R66, R63, R46 ;  /* 0x0000003f422e7223 */ /* 0x000fe2000001002e */
        /* <DEDUP_REMOVED lines=175> */
[----:B------:R-:W0:Y:S01]  /*18a30*/  MUFU.RCP R58, R58 ;  /* 0x0000003a003a7308 */ /* 0x000e220000001000 */
[----:B------:R1:W-:Y:S01]  /*18a40*/  STL [R1+0x300], R4 ;  /* 0x0003000401007387 */ /* 0x0003e20000100800 */
[----:B0-----:R-:W-:Y:S01]  /*18a50*/  FMUL.FTZ R69, R69, R58 ;  /* 0x0000003a45457220 */ /* 0x001fe20000410000 */
[----:B------:R-:W-:-:S04]  /*18a60*/  FADD.FTZ R58, -R58, 1 ;  /* 0x3f8000003a3a7421 */ /* 0x000fc80000010100 */
[----:B------:R-:W-:-:S04]  /*18a70*/  FFMA.FTZ R58, R60, R58, 1 ;  /* 0x3f8000003c3a7423 */ /* 0x000fc8000001003a */
[----:B-1----:R-:W-:Y:S01]  /*18a80*/  FMUL.FTZ R4, R69, R58 ;  /* 0x0000003a45047220 */ /* 0x002fe20000410000 */
[----:B---3--:R-:W-:Y:S02]  /*18a90*/  HADD2.F32 R58, -RZ, R8.H0_H0 ;  /* 0x20000008ff3a7230 */ /* 0x008fe40000004100 */
[----:B------:R-:W3:Y:S03]  /*18aa0*/  LDL.S16 R8, [R1+0x280] ;  /* 0x0002800001087983 */ /* 0x000ee60000100600 */
[----:B------:R-:W-:Y:S01]  /*18ab0*/  FADD.FTZ R58, R58, -UR28 ;  /* 0x8000001c3a3a7e21 */ /* 0x000fe20008010000 */
[----:B------:R0:W-:Y:S01]  /*18ac0*/  STL [R1+0x23c], R4 ;  /* 0x00023c0401007387 */ /* 0x0001e20000100800 */
[----:B------:R-:W-:Y:S01]  /*18ad0*/  FADD.FTZ R41, R41, R54 ;  /* 0x0000003629297221 */ /* 0x000fe20000010000 */
[-C--:B------:R-:W-:Y:S01]  /*18ae0*/  FFMA.FTZ R42, R52, R54.reuse, R42 ;  /* 0x00000036342a7223 */ /* 0x080fe2000001002a */
        /* <DEDUP_REMOVED lines=105> */
[----:B------:R-:W3:Y:S04]  /*19180*/  LDL.S16 R8, [R1+0x234] ;  /* 0x0002340001087983 */ /* 0x000ee80000100600 */
[----:B------:R0:W-:Y:S01]  /*19190*/  STL [R1+0x2e8], R4 ;  /* 0x0002e80401007387 */ /* 0x0001e20000100800 */
[----:B------:R-:W-:Y:S01]  /*191a0*/  FADD.FTZ R50, R50, -UR28 ;  /* 0x8000001c32327e21 */ /* 0x000fe20008010000 */
[----:B------:R-:W-:Y:S01]  /*191b0*/  FFMA.FTZ R46, R44, R43, R46 ;  /* 0x0000002b2c2e7223 */ /* 0x000fe2000001002e */
[----:B0-----:R-:W-:Y:S01]  /*191c0*/  FMUL.FTZ R4, R52, R47 ;  /* 0x0000002f34047220 */ /* 0x001fe20000410000 */
[----:B------:R-:W-:-:S04]  /*191d0*/  FADD.FTZ R47, R45, R43 ;  /* 0x0000002b2d2f7221 */ /* 0x000fc80000010000 */
[----:B------:R0:W-:Y:S01]  /*191e0*/  STL [R1+0x258], R4 ;  /* 0x0002580401007387 */ /* 0x0001e20000100800 */
        /* <DEDUP_REMOVED lines=34> */
[----:B------:R-:W3:Y:S03]  /*19410*/  LDL.LU.S16 R8, [R1+0x34e] ;  /* 0x00034e0001087983 */ /* 0x000ee60000300600 */
        /* <DEDUP_REMOVED lines=13> */
[----:B------:R-:W2:Y:S03]  /*194f0*/  LDL.LU.S16 R7, [R1+0x356] ;  /* 0x0003560001077983 */ /* 0x000ea60000300600 */
[----:B0-----:R-:W-:Y:S01]  /*19500*/  FMUL.FTZ R52, R52, R40 ;  /* 0x0000002834347220 */ /* 0x001fe20000410000 */
[----:B------:R-:W-:-:S04]  /*19510*/  FADD.FTZ R40, -R40, 1 ;  /* 0x3f80000028287421 */ /* 0x000fc80000010100 */
[----:B------:R-:W-:Y:S01]  /*19520*/  FFMA.FTZ R43, R43, R40, 1 ;  /* 0x3f8000002b2b7423 */ /* 0x000fe20000010028 */
[----:B----4-:R-:W-:Y:S02]  /*19530*/  HADD2.F32 R40, -RZ, R9.H0_H0 ;  /* 0x20000009ff287230 */ /* 0x010fe40000004100 */
[----:B------:R-:W4:Y:S03]  /*19540*/  LDL.S16 R9, [R1+0x358] ;  /* 0x0003580001097983 */ /* 0x000f260000100600 */
[----:B------:R-:W-:Y:S01]  /*19550*/  FADD.FTZ R40, R40, -UR28 ;  /* 0x8000001c28287e21 */ /* 0x000fe20008010000 */
[----:B------:R0:W-:Y:S01]  /*19560*/  STL [R1+0x2dc], R4 ;  /* 0x0002dc0401007387 */ /* 0x0001e20000100800 */
[----:B------:R-:W-:Y:S02]  /*19570*/  FADD.FTZ R48, R39, R48 ;  /* 0x0000003027307221 */ /* 0x000fe40000010000 */
[----:B0-----:R-:W-:-:S04]  /*19580*/  FMUL.FTZ R4, R40, UR16 ;  /* 0x0000001028047c20 */ /* 0x001fc80008410000 */
        /* <DEDUP_REMOVED lines=51> */
[----:B------:R-:W-:Y:S01]  /*198c0*/  FADD.FTZ R41, R41, R36 ;  /* 0x0000002429297221 */ /* 0x000fe20000010000 */
[----:B0-----:R-:W-:Y:S01]  /*198d0*/  FMUL.FTZ R4, R40, R37 ;  /* 0x0000002528047220 */ /* 0x001fe20000410000 */
[----:B------:R-:W-:-:S04]  /*198e0*/  FFMA.FTZ R37, R35, R36, R42 ;  /* 0x0000002423257223 */ /* 0x000fc8000001002a */
        /* <DEDUP_REMOVED lines=18> */
[----:B------:R-:W-:Y:S02]  /*19a10*/  FMUL.FTZ R50, R50, R38 ;  /* 0x0000002632327220 */ /* 0x000fe40000410000 */
        /* <DEDUP_REMOVED lines=15> */
[----:B------:R-:W-:Y:S01]  /*19b10*/  FMUL.FTZ R42, R42, R35 ;  /* 0x000000232a2a7220 */ /* 0x000fe20000410000 */
        /* <DEDUP_REMOVED lines=10> */
[----:B------:R-:W-:Y:S01]  /*19bc0*/  FADD.FTZ R36, R36, R48 ;  /* 0x0000003024247221 */ /* 0x000fe20000010000 */
        /* <DEDUP_REMOVED lines=86> */
[----:B------:R-:W0:Y:S01]  /*1a130*/  MUFU.EX2 R30, R30 ;  /* 0x0000001e001e7308 */ /* 0x000e220000000800 */
[----:B------:R-:W-:Y:S01]  /*1a140*/  FADD.FTZ R29, R36, R29 ;  /* 0x0000001d241d7221 */ /* 0x000fe20000010000 */
        /* <DEDUP_REMOVED lines=122> */
[-C--:B------:R-:W-:Y:S01]  /*1a8f0*/  FMUL.FTZ R27, R10, R22.reuse ;  /* 0x000000160a1b7220 */ /* 0x080fe20000410000 */
[----:B------:R-:W-:Y:S01]  /*1a900*/  FMUL.FTZ R30, R30, R23 ;  /* 0x000000171e1e7220 */ /* 0x000fe20000410000 */
[----:B------:R-:W-:Y:S01]  /*1a910*/  FADD.FTZ R23, R35, R22 ;  /* 0x0000001623177221 */ /* 0x000fe20000010000 */
[----:B0-----:R-:W-:Y:S01]  /*1a920*/  FMUL.FTZ R4, R26, UR16 ;  /* 0x000000101a047c20 */ /* 0x001fe20008410000 */
[----:B------:R-:W-:-:S03]  /*1a930*/  FFMA.FTZ R31, R21, R22, R31 ;  /* 0x00000016151f7223 */ /* 0x000fc6000001001f */
[----:B------:R-:W-:Y:S01]  /*1a940*/  FFMA.FTZ R26, R10, R4, R2 ;  /* 0x000000040a1a7223 */ /* 0x000fe20000010002 */
[----:B------:R-:W-:-:S03]  /*1a950*/  FFMA.FTZ R22, R21, R27, R39 ;  /* 0x0000001b15167223 */ /* 0x000fc60000010027 */
        /* <DEDUP_REMOVED lines=18> */
[----:B------:R1:W-:Y:S04]  /*1aa80*/  STL [R1+0x418], R59 ;  /* 0x0004183b01007387 */ /* 0x0003e80000100800 */
[----:B-1----:R-:W4:Y:S01]  /*1aa90*/  LDL.LU R59, [R1+0x210] ;  /* 0x00021000013b7983 */ /* 0x002f220000300800 */
        /* <DEDUP_REMOVED lines=23> */
[----:B------:R1:W-:Y:S03]  /*1ac10*/  STL [R1+0x28c], R4 ;  /* 0x00028c0401007387 */ /* 0x0003e60000100800 */
        /* <DEDUP_REMOVED lines=8> */
[----:B------:R-:W-:-:S04]  /*1aca0*/  FADD.FTZ R18, R18, -UR28 ;  /* 0x8000001c12127e21 */ /* 0x000fc80008010000 */
[----:B-1----:R-:W-:Y:S01]  /*1acb0*/  FMUL.FTZ R4, R18, UR16 ;  /* 0x0000001012047c20 */ /* 0x002fe20008410000 */
[----:B------:R-:W-:-:S03]  /*1acc0*/  FADD.FTZ R18, R19, R24 ;  /* 0x0000001813127221 */ /* 0x000fc60000010000 */
[----:B------:R-:W-:-:S04]  /*1acd0*/  FFMA.FTZ R24, R11, R4, R3 ;  /* 0x000000040b187223 */ /* 0x000fc80000010003 */
[----:B------:R-:W-:-:S06]  /*1ace0*/  FMUL.FTZ R19, R24, -1.4426950216293334961 ;  /* 0xbfb8aa3b18137820 */ /* 0x000fcc0000410000 */
[----:B------:R-:W0:Y:S02]  /*1acf0*/  MUFU.EX2 R19, R19 ;  /* 0x0000001300137308 */ /* 0x000e240000000800 */
[----:B0-----:R-:W-:-:S06]  /*1ad00*/  FADD.FTZ R19, R19, 1 ;  /* 0x3f80000013137421 */ /* 0x001fcc0000010000 */
[----:B------:R-:W0:Y:S01]  /*1ad10*/  MUFU.RCP R19, R19 ;  /* 0x0000001300137308 */ /* 0x000e220000001000 */
[----:B------:R-:W-:Y:S01]  /*1ad20*/  FMUL.FTZ R37, R37, R26 ;  /* 0x0000001a25257220 */ /* 0x000fe20000410000 */
[----:B------:R-:W-:Y:S02]  /*1ad30*/  HADD2.F32 R26, -RZ, R6.H0_H0 ;  /* 0x20000006ff1a7230 */ /* 0x000fe40000004100 */
[----:B------:R-:W4:Y:S03]  /*1ad40*/  LDL.LU.S16 R6, [R1+0x386] ;  /* 0x0003860001067983 */ /* 0x000f260000300600 */
[----:B0-----:R-:W-:Y:S01]  /*1ad50*/  FMUL.FTZ R26, R26, R19 ;  /* 0x000000131a1a7220 */ /* 0x001fe20000410000 */
[----:B------:R-:W-:-:S04]  /*1ad60*/  FADD.FTZ R19, -R19, 1 ;  /* 0x3f80000013137421 */ /* 0x000fc80000010100 */
[----:B------:R-:W-:Y:S01]  /*1ad70*/  FFMA.FTZ R19, R24, R19, 1 ;  /* 0x3f80000018137423 */ /* 0x000fe20000010013 */
[----:B------:R-:W-:-:S03]  /*1ad80*/  FADD.FTZ R23, R23, R15 ;  /* 0x0000000f17177221 */ /* 0x000fc60000010000 */
[----:B------:R-:W-:Y:S01]  /*1ad90*/  FMUL.FTZ R26, R26, R19 ;  /* 0x000000131a1a7220 */ /* 0x000fe20000410000 */
[-C--:B------:R-:W-:Y:S01]  /*1ada0*/  FFMA.FTZ R19, R59, R15.reuse, R31 ;  /* 0x0000000f3b137223 */ /* 0x080fe2000001001f */
[----:B------:R-:W-:-:S04]  /*1adb0*/  FMUL.FTZ R15, R10, R15 ;  /* 0x0000000f0a0f7220 */ /* 0x000fc80000410000 */
[----:B------:R-:W-:Y:S02]  /*1adc0*/  FFMA.FTZ R22, R59, R15, R22 ;  /* 0x0000000f3b167223 */ /* 0x000fe40000010016 */
[----:B------:R-:W4:Y:S01]  /*1add0*/  LDL.LU R59, [R1+0x214] ;  /* 0x00021400013b7983 */ /* 0x000f220000300800 */
[----:B---3--:R-:W-:-:S03]  /*1ade0*/  HADD2.F32 R24, -RZ, R8.H0_H0 ;  /* 0x20000008ff187230 */ /* 0x008fc60000004100 */
[----:B------:R-:W3:Y:S02]  /*1adf0*/  LDL.S16 R8, [R1+0x388] ;  /* 0x0003880001087983 */ /* 0x000ee40000100600 */
[----:B------:R-:W-:Y:S02]  /*1ae00*/  FADD.FTZ R24, R24, -UR28 ;  /* 0x8000001c18187e21 */ /* 0x000fe40008010000 */
[----:B------:R0:W-:Y:S02]  /*1ae10*/  STL [R1+0x288], R4 ;  /* 0x0002880401007387 */ /* 0x0001e40000100800 */
[----:B0-----:R-:W-:-:S04]  /*1ae20*/  FMUL.FTZ R4, R24, UR16 ;  /* 0x0000001018047c20 */ /* 0x001fc80008410000 */
[----:B------:R-:W-:-:S04]  /*1ae30*/  FFMA.FTZ R27, R10, R4, R2 ;  /* 0x000000040a1b7223 */ /* 0x000fc80000010002 */
[----:B------:R-:W-:-:S06]  /*1ae40*/  FMUL.FTZ R24, R27, -1.4426950216293334961 ;  /* 0xbfb8aa3b1b187820 */ /* 0x000fcc0000410000 */
[----:B------:R-:W0:Y:S02]  /*1ae50*/  MUFU.EX2 R24, R24 ;  /* 0x0000001800187308 */ /* 0x000e240000000800 */
[----:B0-----:R-:W-:-:S06]  /*1ae60*/  FADD.FTZ R24, R24, 1 ;  /* 0x3f80000018187421 */ /* 0x001fcc0000010000 */
[----:B------:R-:W0:Y:S01]  /*1ae70*/  MUFU.RCP R24, R24 ;  /* 0x0000001800187308 */ /* 0x000e220000001000 */
[----:B------:R1:W-:Y:S01]  /*1ae80*/  STL [R1+0x284], R4 ;  /* 0x0002840401007387 */ /* 0x0003e20000100800 */
[----:B--2---:R-:W-:-:S03]  /*1ae90*/  HADD2.F32 R35, -RZ, R7.H0_H0 ;  /* 0x20000007ff237230 */ /* 0x004fc60000004100 */
[----:B------:R-:W2:Y:S02]  /*1aea0*/  LDL.LU.S16 R7, [R1+0x38a] ;  /* 0x00038a0001077983 */ /* 0x000ea40000300600 */
[----:B0-----:R-:W-:Y:S01]  /*1aeb0*/  FMUL.FTZ R35, R35, R24 ;  /* 0x0000001823237220 */ /* 0x001fe20000410000 */
[----:B------:R-:W-:-:S04]  /*1aec0*/  FADD.FTZ R24, -R24, 1 ;  /* 0x3f80000018187421 */ /* 0x000fc80000010100 */
[----:B------:R-:W-:Y:S01]  /*1aed0*/  FFMA.FTZ R27, R27, R24, 1 ;  /* 0x3f8000001b1b7423 */ /* 0x000fe20000010018 */
[----:B------:R-:W-:Y:S01]  /*1aee0*/  FADD.FTZ R18, R18, R15 ;  /* 0x0000000f12127221 */ /* 0x000fe20000010000 */
[----:B----4-:R-:W-:Y:S02]  /*1aef0*/  HADD2.F32 R24, -RZ, R9.H0_H0 ;  /* 0x20000009ff187230 */ /* 0x010fe40000004100 */
[----:B------:R-:W4:Y:S03]  /*1af00*/  LDL.S16 R9, [R1+0x38c] ;  /* 0x00038c0001097983 */ /* 0x000f260000100600 */
[----:B------:R-:W-:-:S04]  /*1af10*/  FADD.FTZ R24, R24, -UR28 ;  /* 0x8000001c18187e21 */ /* 0x000fc80008010000 */
[----:B-1----:R-:W-:-:S04]  /*1af20*/  FMUL.FTZ R4, R24, UR16 ;  /* 0x0000001018047c20 */ /* 0x002fc80008410000 */
        /* <DEDUP_REMOVED lines=9> */
[----:B------:R-:W-:Y:S01]  /*1afc0*/  FADD.FTZ R15, -R15, 1 ;  /* 0x3f8000000f0f7421 */ /* 0x000fe20000010100 */
[----:B------:R-:W-:-:S03]  /*1afd0*/  FADD.FTZ R25, R25, R13 ;  /* 0x0000000d19197221 */ /* 0x000fc60000010000 */
[----:B------:R-:W-:Y:S01]  /*1afe0*/  FFMA.FTZ R24, R24, R15, 1 ;  /* 0x3f80000018187423 */ /* 0x000fe2000001000f */
[-C--:B------:R-:W-:Y:S01]  /*1aff0*/  FFMA.FTZ R15, R59, R13.reuse, R21 ;  /* 0x0000000d3b0f7223 */ /* 0x080fe20000010015 */
[----:B------:R-:W-:-:S04]  /*1b000*/  FMUL.FTZ R13, R11, R13 ;  /* 0x0000000d0b0d7220 */ /* 0x000fc80000410000 */
[----:B------:R-:W-:Y:S02]  /*1b010*/  FFMA.FTZ R21, R59, R13, R22 ;  /* 0x0000000d3b157223 */ /* 0x000fe40000010016 */
[----:B------:R-:W4:Y:S01]  /*1b020*/  LDL.LU R59, [R1+0x218] ;  /* 0x00021800013b7983 */ /* 0x000f220000300800 */
[----:B------:R-:W-:Y:S01]  /*1b030*/  FMUL.FTZ R24, R27, R24 ;  /* 0x000000181b187220 */ /* 0x000fe20000410000 */
[----:B---3--:R-:W-:Y:S02]  /*1b040*/  HADD2.F32 R27, -RZ, R8.H0_H0 ;  /* 0x20000008ff1b7230 */ /* 0x008fe40000004100 */
[----:B------:R-:W3:Y:S03]  /*1b050*/  LDL.S16 R8, [R1+0x390] ;  /* 0x0003900001087983 */ /* 0x000ee60000100600 */
[----:B------:R-:W-:Y:S01]  /*1b060*/  FADD.FTZ R27, R27, -UR28 ;  /* 0x8000001c1b1b7e21 */ /* 0x000fe20008010000 */
[----:B------:R0:W-:Y:S03]  /*1b070*/  STL [R1+0x280], R4 ;  /* 0x0002800401007387 */ /* 0x0001e60000100800 */
[----:B0-----:R-:W-:-:S04]  /*1b080*/  FMUL.FTZ R4, R27, UR16 ;  /* 0x000000101b047c20 */ /* 0x001fc80008410000 */
[----:B------:R-:W-:-:S04]  /*1b090*/  FFMA.FTZ R27, R10, R4, R2 ;  /* 0x000000040a1b7223 */ /* 0x000fc80000010002 */
[----:B------:R-:W-:-:S06]  /*1b0a0*/  FMUL.FTZ R22, R27, -1.4426950216293334961 ;  /* 0xbfb8aa3b1b167820 */ /* 0x000fcc0000410000 */
[----:B------:R-:W0:Y:S02]  /*1b0b0*/  MUFU.EX2 R22, R22 ;  /* 0x0000001600167308 */ /* 0x000e240000000800 */
[----:B0-----:R-:W-:-:S06]  /*1b0c0*/  FADD.FTZ R22, R22, 1 ;  /* 0x3f80000016167421 */ /* 0x001fcc0000010000 */
[----:B------:R-:W0:Y:S01]  /*1b0d0*/  MUFU.RCP R22, R22 ;  /* 0x0000001600167308 */ /* 0x000e220000001000 */
[----:B------:R-:W-:Y:S01]  /*1b0e0*/  FMUL.FTZ R47, R47, R33 ;  /* 0x000000212f2f7220 */ /* 0x000fe20000410000 */
        /* <DEDUP_REMOVED lines=18> */
[----:B------:R-:W-:Y:S01]  /*1b210*/  FADD.FTZ R23, R23, R14 ;  /* 0x0000000e17177221 */ /* 0x000fe20000010000 */
[----:B------:R-:W4:Y:S02]  /*1b220*/  LDL.S16 R6, [R1+0x39a] ;  /* 0x00039a0001067983 */ /* 0x000f240000100600 */
[----:B0-----:R-:W-:Y:S01]  /*1b230*/  FMUL.FTZ R27, R27, R13 ;  /* 0x0000000d1b1b7220 */ /* 0x001fe20000410000 */
[----:B------:R-:W-:-:S04]  /*1b240*/  FADD.FTZ R13, -R13, 1 ;  /* 0x3f8000000d0d7421 */ /* 0x000fc80000010100 */
[----:B------:R-:W-:Y:S01]  /*1b250*/  FFMA.FTZ R22, R22, R13, 1 ;  /* 0x3f80000016167423 */ /* 0x000fe2000001000d */
[-C--:B------:R-:W-:Y:S01]  /*1b260*/  FFMA.FTZ R13, R59, R14.reuse, R19 ;  /* 0x0000000e3b0d7223 */ /* 0x080fe20000010013 */
[----:B------:R-:W-:-:S04]  /*1b270*/  FMUL.FTZ R14, R10, R14 ;  /* 0x0000000e0a0e7220 */ /* 0x000fc80000410000 */
[----:B------:R-:W-:Y:S02]  /*1b280*/  FFMA.FTZ R19, R59, R14, R21 ;  /* 0x0000000e3b137223 */ /* 0x000fe40000010015 */
[----:B------:R-:W4:Y:S01]  /*1b290*/  LDL.LU R59, [R1+0x21c] ;  /* 0x00021c00013b7983 */ /* 0x000f220000300800 */
[----:B------:R-:W-:Y:S01]  /*1b2a0*/  FMUL.FTZ R22, R27, R22 ;  /* 0x000000161b167220 */ /* 0x000fe20000410000 */
[----:B---3--:R-:W-:Y:S02]  /*1b2b0*/  HADD2.F32 R27, -RZ, R8.H0_H0 ;  /* 0x20000008ff1b7230 */ /* 0x008fe40000004100 */
[----:B------:R-:W3:Y:S03]  /*1b2c0*/  LDL.LU.S16 R8, [R1+0x396] ;  /* 0x0003960001087983 */ /* 0x000ee60000300600 */
        /* <DEDUP_REMOVED lines=10> */
[----:B------:R-:W2:Y:S02]  /*1b370*/  LDL.S16 R7, [R1+0x39c] ;  /* 0x00039c0001077983 */ /* 0x000ea40000100600 */
        /* <DEDUP_REMOVED lines=14> */
[----:B------:R-:W-:Y:S01]  /*1b460*/  FADD.FTZ R25, R25, R20 ;  /* 0x0000001419197221 */ /* 0x000fe20000010000 */
[----:B------:R-:W-:Y:S02]  /*1b470*/  HADD2.F32 R27, -RZ, R6.H0_H0 ;  /* 0x20000006ff1b7230 */ /* 0x000fe40000004100 */
[----:B------:R-:W4:Y:S03]  /*1b480*/  LDL.S16 R6, [R1+0x3a4] ;  /* 0x0003a40001067983 */ /* 0x000f260000100600 */
[----:B0-----:R-:W-:Y:S01]  /*1b490*/  FMUL.FTZ R27, R27, R18 ;  /* 0x000000121b1b7220 */ /* 0x001fe20000410000 */
[----:B------:R-:W-:-:S04]  /*1b4a0*/  FADD.FTZ R18, -R18, 1 ;  /* 0x3f80000012127421 */ /* 0x000fc80000010100 */
[----:B------:R-:W-:Y:S01]  /*1b4b0*/  FFMA.FTZ R18, R21, R18, 1 ;  /* 0x3f80000015127423 */ /* 0x000fe20000010012 */
[-C--:B------:R-:W-:Y:S01]  /*1b4c0*/  FFMA.FTZ R15, R59, R20.reuse, R15 ;  /* 0x000000143b0f7223 */ /* 0x080fe2000001000f */
[----:B------:R-:W-:-:S04]  /*1b4d0*/  FMUL.FTZ R20, R11, R20 ;  /* 0x000000140b147220 */ /* 0x000fc80000410000 */
[----:B------:R-:W-:Y:S02]  /*1b4e0*/  FFMA.FTZ R19, R59, R20, R19 ;  /* 0x000000143b137223 */ /* 0x000fe40000010013 */
[----:B------:R-:W4:Y:S01]  /*1b4f0*/  LDL.LU R59, [R1+0x220] ;  /* 0x00022000013b7983 */ /* 0x000f220000300800 */
[----:B---3--:R-:W-:-:S03]  /*1b500*/  HADD2.F32 R21, -RZ, R8.H0_H0 ;  /* 0x20000008ff157230 */ /* 0x008fc60000004100 */
[----:B------:R-:W3:Y:S02]  /*1b510*/  LDL.LU.S16 R8, [R1+0x398] ;  /* 0x0003980001087983 */ /* 0x000ee40000300600 */
[----:B------:R-:W-:Y:S02]  /*1b520*/  FADD.FTZ R21, R21, -UR28 ;  /* 0x8000001c15157e21 */ /* 0x000fe40008010000 */
[----:B------:R0:W-:Y:S01]  /*1b530*/  STL [R1+0x270], R4 ;  /* 0x0002700401007387 */ /* 0x0001e20000100800 */
[----:B------:R-:W-:Y:S01]  /*1b540*/  FMUL.FTZ R18, R27, R18 ;  /* 0x000000121b127220 */ /* 0x000fe20000410000 */
        /* <DEDUP_REMOVED lines=14> */
[----:B------:R-:W4:Y:S03]  /*1b630*/  LDL.LU.S16 R9, [R1+0x3a2] ;  /* 0x0003a20001097983 */ /* 0x000f260000300600 */
        /* <DEDUP_REMOVED lines=10> */
[----:B------:R-:W4:Y:S03]  /*1b6e0*/  LDL.LU.S16 R6, [R1+0x3a6] ;  /* 0x0003a60001067983 */ /* 0x000f260000300600 */
        /* <DEDUP_REMOVED lines=35> */
[----:B------:R1:W-:Y:S01]  /*1b920*/  STL [R1+0x254], R4 ;  /* 0x0002540401007387 */ /* 0x0003e20000100800 */
[----:B------:R-:W-:-:S03]  /*1b930*/  HADD2.F32 R69, -RZ, R6.H0_H0 ;  /* 0x20000006ff457230 */ /* 0x000fc60000004100 */
[----:B-1----:R-:W4:Y:S04]  /*1b940*/  LDL.LU.S16 R4, [R1+0x3ae] ;  /* 0x0003ae0001047983 */ /* 0x002f280000300600 */
[----:B------:R-:W4:Y:S01]  /*1b950*/  LDL.S16 R6, [R1+0x3b0] ;  /* 0x0003b00001067983 */ /* 0x000f220000100600 */
[----:B0-----:R-:W-:Y:S01]  /*1b960*/  FMUL.FTZ R69, R69, R14 ;  /* 0x0000000e45457220 */ /* 0x001fe20000410000 */
[----:B------:R-:W-:-:S04]  /*1b970*/  FADD.FTZ R14, -R14, 1 ;  /* 0x3f8000000e0e7421 */ /* 0x000fc80000010100 */
[----:B------:R-:W-:Y:S01]  /*1b980*/  FFMA.FTZ R14, R20, R14, 1 ;  /* 0x3f800000140e7423 */ /* 0x000fe2000001000e */
[-C--:B------:R-:W-:Y:S01]  /*1b990*/  FFMA.FTZ R15, R59, R5.reuse, R15 ;  /* 0x000000053b0f7223 */ /* 0x080fe2000001000f */
[----:B---3--:R-:W-:Y:S02]  /*1b9a0*/  HADD2.F32 R20, -RZ, R8.H0_H0 ;  /* 0x20000008ff147230 */ /* 0x008fe40000004100 */
[----:B------:R-:W-:Y:S01]  /*1b9b0*/  FADD.FTZ R8, R25, R5 ;  /* 0x0000000519087221 */ /* 0x000fe20000010000 */
[----:B------:R-:W-:-:S04]  /*1b9c0*/  FMUL.FTZ R5, R11, R5 ;  /* 0x000000050b057220 */ /* 0x000fc80000410000 */
[----:B------:R-:W-:Y:S02]  /*1b9d0*/  FFMA.FTZ R19, R59, R5, R19 ;  /* 0x000000053b137223 */ /* 0x000fe40000010013 */
[----:B------:R-:W3:Y:S01]  /*1b9e0*/  LDL.LU R59, [R1+0x228] ;  /* 0x00022800013b7983 */ /* 0x000ee20000300800 */
[----:B------:R-:W-:-:S03]  /*1b9f0*/  FADD.FTZ R20, R20, -UR28 ;  /* 0x8000001c14147e21 */ /* 0x000fc60008010000 */
        /* <DEDUP_REMOVED lines=27> */
[----:B-1----:R-:W4:Y:S02]  /*1bbb0*/  LDL.LU.S16 R67, [R1+0x3b6] ;  /* 0x0003b60001437983 */ /* 0x002f240000300600 */
[----:B0-----:R-:W-:Y:S01]  /*1bbc0*/  FMUL.FTZ R69, R69, R5 ;  /* 0x0000000545457220 */ /* 0x001fe20000410000 */
[----:B------:R-:W-:Y:S01]  /*1bbd0*/  FADD.FTZ R5, -R5, 1 ;  /* 0x3f80000005057421 */ /* 0x000fe20000010100 */
[----:B------:R0:W-:Y:S03]  /*1bbe0*/  STL [R1+0x41c], R63 ;  /* 0x00041c3f01007387 */ /* 0x0001e60000100800 */
[----:B------:R-:W-:Y:S01]  /*1bbf0*/  FFMA.FTZ R5, R20, R5, 1 ;  /* 0x3f80000014057423 */ /* 0x000fe20000010005 */
[----:B------:R-:W-:Y:S02]  /*1bc00*/  HADD2.F32 R20, -RZ, R6.H0_H0 ;  /* 0x20000006ff147230 */ /* 0x000fe40000004100 */
[----:B------:R-:W-:Y:S01]  /*1bc10*/  FADD.FTZ R6, R23, R17 ;  /* 0x0000001117067221 */ /* 0x000fe20000010000 */
[----:B0-----:R-:W4:Y:S01]  /*1bc20*/  LDL.S16 R63, [R1+0x3b8] ;  /* 0x0003b800013f7983 */ /* 0x001f220000100600 */
[-C--:B---3--:R-:W-:Y:S01]  /*1bc30*/  FFMA.FTZ R13, R59, R17.reuse, R13 ;  /* 0x000000113b0d7223 */ /* 0x088fe2000001000d */
[----:B------:R-:W-:-:S04]  /*1bc40*/  FMUL.FTZ R17, R10, R17 ;  /* 0x000000110a117220 */ /* 0x000fc80000410000 */
[----:B------:R-:W-:Y:S02]  /*1bc50*/  FFMA.FTZ R19, R59, R17, R19 ;  /* 0x000000113b137223 */ /* 0x000fe40000010013 */
[----:B------:R-:W3:Y:S01]  /*1bc60*/  LDL.LU R59, [R1+0x22c] ;  /* 0x00022c00013b7983 */ /* 0x000ee20000300800 */
        /* <DEDUP_REMOVED lines=8> */
[----:B------:R1:W-:Y:S01]  /*1bcf0*/  STL [R1+0x248], R4 ;  /* 0x0002480401007387 */ /* 0x0003e20000100800 */
[----:B--2---:R-:W-:-:S03]  /*1bd00*/  HADD2.F32 R23, -RZ, R7.H0_H0 ;  /* 0x20000007ff177230 */ /* 0x004fc60000004100 */
[----:B-1----:R-:W2:Y:S02]  /*1bd10*/  LDL.LU.S16 R4, [R1+0x3ba] ;  /* 0x0003ba0001047983 */ /* 0x002ea40000300600 */
[----:B0-----:R-:W-:Y:S01]  /*1bd20*/  FMUL.FTZ R23, R23, R20 ;  /* 0x0000001417177220 */ /* 0x001fe20000410000 */
[----:B------:R-:W-:Y:S01]  /*1bd30*/  FADD.FTZ R20, -R20, 1 ;  /* 0x3f80000014147421 */ /* 0x000fe20000010100 */
[----:B------:R-:W-:Y:S01]  /*1bd40*/  FADD.FTZ R16, R16, R17 ;  /* 0x0000001110107221 */ /* 0x000fe20000010000 */
[----:B------:R-:W2:Y:S02]  /*1bd50*/  LDL.S16 R7, [R1+0x3bc] ;  /* 0x0003bc0001077983 */ /* 0x000ea40000100600 */
[----:B------:R-:W-:Y:S01]  /*1bd60*/  FFMA.FTZ R69, R69, R20, 1 ;  /* 0x3f80000045457423 */ /* 0x000fe20000010014 */
[----:B----4-:R-:W-:-:S05]  /*1bd70*/  HADD2.F32 R20, -RZ, R9.H0_H0 ;  /* 0x20000009ff147230 */ /* 0x010fca0000004100 */
[----:B------:R-:W-:-:S04]  /*1bd80*/  FADD.FTZ R20, R20, -UR28 ;  /* 0x8000001c14147e21 */ /* 0x000fc80008010000 */
[----:B------:R-:W-:-:S04]  /*1bd90*/  FMUL.FTZ R9, R20, UR16 ;  /* 0x0000001014097c20 */ /* 0x000fc80008410000 */
[----:B------:R-:W-:-:S04]  /*1bda0*/  FFMA.FTZ R20, R11, R9, R3 ;  /* 0x000000090b147223 */ /* 0x000fc80000010003 */
[----:B------:R-:W-:-:S06]  /*1bdb0*/  FMUL.FTZ R17, R20, -1.4426950216293334961 ;  /* 0xbfb8aa3b14117820 */ /* 0x000fcc0000410000 */
[----:B------:R-:W0:Y:S02]  /*1bdc0*/  MUFU.EX2 R17, R17 ;  /* 0x0000001100117308 */ /* 0x000e240000000800 */
[----:B0-----:R-:W-:-:S06]  /*1bdd0*/  FADD.FTZ R17, R17, 1 ;  /* 0x3f80000011117421 */ /* 0x001fcc0000010000 */
[----:B------:R-:W0:Y:S01]  /*1bde0*/  MUFU.RCP R17, R17 ;  /* 0x0000001100117308 */ /* 0x000e220000001000 */
[----:B------:R-:W-:Y:S01]  /*1bdf0*/  FMUL.FTZ R23, R23, R69 ;  /* 0x0000004517177220 */ /* 0x000fe20000410000 */
[----:B------:R-:W-:Y:S01]  /*1be00*/  HADD2.F32 R69, -RZ, R67.H0_H0 ;  /* 0x20000043ff457230 */ /* 0x000fe20000004100 */
[----:B------:R1:W-:Y:S04]  /*1be10*/  STL [R1+0x410], R57 ;  /* 0x0004103901007387 */ /* 0x0003e80000100800 */
[----:B------:R-:W-:Y:S01]  /*1be20*/  STL [R1+0x24c], R49 ;  /* 0x00024c3101007387 */ /* 0x000fe20000100800 */
[----:B0-----:R-:W-:Y:S01]  /*1be30*/  FMUL.FTZ R69, R69, R17 ;  /* 0x0000001145457220 */ /* 0x001fe20000410000 */
[----:B------:R-:W-:Y:S02]  /*1be40*/  FADD.FTZ R17, -R17, 1 ;  /* 0x3f80000011117421 */ /* 0x000fe40000010100 */
[----:B------:R0:W-:Y:S02]  /*1be50*/  STL [R1+0x3f8], R52 ;  /* 0x0003f83401007387 */ /* 0x0001e40000100800 */
[----:B------:R-:W-:-:S02]  /*1be60*/  FFMA.FTZ R20, R20, R17, 1 ;  /* 0x3f80000014147423 */ /* 0x000fc40000010011 */
[----:B-1----:R-:W4:Y:S01]  /*1be70*/  LDL.LU.S16 R57, [R1+0x3be] ;  /* 0x0003be0001397983 */ /* 0x002f220000300600 */
[----:B------:R-:W-:-:S03]  /*1be80*/  HADD2.F32 R17, -RZ, R63.H0_H0 ;  /* 0x2000003fff117230 */ /* 0x000fc60000004100 */
[----:B------:R-:W4:Y:S01]  /*1be90*/  LDL.S16 R67, [R1+0x3c0] ;  /* 0x0003c00001437983 */ /* 0x000f220000100600 */
[----:B0-----:R-:W-:Y:S01]  /*1bea0*/  FADD.FTZ R52, R8, R0 ;  /* 0x0000000008347221 */ /* 0x001fe20000010000 */
[----:B------:R-:W-:Y:S01]  /*1beb0*/  FADD.FTZ R17, R17, -UR28 ;  /* 0x8000001c11117e21 */ /* 0x000fe20008010000 */
[-C--:B---3--:R-:W-:Y:S01]  /*1bec0*/  FFMA.FTZ R49, R59, R0.reuse, R15 ;  /* 0x000000003b317223 */ /* 0x088fe2000001000f */
[----:B------:R-:W-:Y:S02]  /*1bed0*/  FMUL.FTZ R15, R11, R0 ;  /* 0x000000000b0f7220 */ /* 0x000fe40000410000 */
[----:B------:R-:W-:Y:S01]  /*1bee0*/  FMUL.FTZ R8, R17, UR16 ;  /* 0x0000001011087c20 */ /* 0x000fe20008410000 */
[----:B------:R-:W-:Y:S01]  /*1bef0*/  FMUL.FTZ R20, R69, R20 ;  /* 0x0000001445147220 */ /* 0x000fe20000410000 */
[----:B------:R-:W3:Y:S01]  /*1bf00*/  LDL.LU.S16 R63, [R1+0x3c2] ;  /* 0x0003c200013f7983 */ /* 0x000ee20000300600 */
[----:B------:R-:W-:-:S03]  /*1bf10*/  FFMA.FTZ R17, R59, R15, R19 ;  /* 0x0000000f3b117223 */ /* 0x000fc60000010013 */
[----:B------:R-:W3:Y:S01]  /*1bf20*/  LDL.LU R59, [R1+0x320] ;  /* 0x00032000013b7983 */ /* 0x000ee20000300800 */
[----:B------:R-:W-:-:S04]  /*1bf30*/  FFMA.FTZ R69, R10, R8, R2 ;  /* 0x000000080a457223 */ /* 0x000fc80000010002 */
[----:B------:R-:W-:-:S06]  /*1bf40*/  FMUL.FTZ R0, R69, -1.4426950216293334961 ;  /* 0xbfb8aa3b45007820 */ /* 0x000fcc0000410000 */
[----:B------:R-:W0:Y:S02]  /*1bf50*/  MUFU.EX2 R0, R0 ;  /* 0x0000000000007308 */ /* 0x000e240000000800 */
[----:B0-----:R-:W-:-:S06]  /*1bf60*/  FADD.FTZ R0, R0, 1 ;  /* 0x3f80000000007421 */ /* 0x001fcc0000010000 */
[----:B------:R2:W0:Y:S01]  /*1bf70*/  MUFU.RCP R19, R0 ;  /* 0x0000000000137308 */ /* 0x0004220000001000 */
[----:B------:R-:W-:Y:S01]  /*1bf80*/  FADD.FTZ R15, R15, R16 ;  /* 0x000000100f0f7221 */ /* 0x000fe20000010000 */
[----:B--2---:R-:W-:Y:S02]  /*1bf90*/  HADD2.F32 R0, -RZ, R4.H0_H0 ;  /* 0x20000004ff007230 */ /* 0x004fe40000004100 */
[----:B------:R-:W2:Y:S03]  /*1bfa0*/  LDL.S16 R4, [R1+0x3c4] ;  /* 0x0003c40001047983 */ /* 0x000ea60000100600 */
[----:B0-----:R-:W-:Y:S01]  /*1bfb0*/  FMUL.FTZ R0, R0, R19 ;  /* 0x0000001300007220 */ /* 0x001fe20000410000 */
[----:B------:R-:W-:-:S04]  /*1bfc0*/  FADD.FTZ R19, -R19, 1 ;  /* 0x3f80000013137421 */ /* 0x000fc80000010100 */
[----:B------:R-:W-:Y:S01]  /*1bfd0*/  FFMA.FTZ R69, R69, R19, 1 ;  /* 0x3f80000045457423 */ /* 0x000fe20000010013 */
[----:B------:R-:W-:-:S05]  /*1bfe0*/  HADD2.F32 R19, -RZ, R7.H0_H0 ;  /* 0x20000007ff137230 */ /* 0x000fca0000004100 */
[----:B------:R-:W-:-:S04]  /*1bff0*/  FADD.FTZ R19, R19, -UR28 ;  /* 0x8000001c13137e21 */ /* 0x000fc80008010000 */
[----:B------:R-:W-:-:S04]  /*1c000*/  FMUL.FTZ R7, R19, UR16 ;  /* 0x0000001013077c20 */ /* 0x000fc80008410000 */
[----:B------:R-:W-:-:S04]  /*1c010*/  FFMA.FTZ R19, R11, R7, R3 ;  /* 0x000000070b137223 */ /* 0x000fc80000010003 */
[----:B------:R-:W-:-:S06]  /*1c020*/  FMUL.FTZ R16, R19, -1.4426950216293334961 ;  /* 0xbfb8aa3b13107820 */ /* 0x000fcc0000410000 */
[----:B------:R-:W0:Y:S01]  /*1c030*/  MUFU.EX2 R16, R16 ;  /* 0x0000001000107308 */ /* 0x000e220000000800 */
[----:B------:R-:W-:Y:S01]  /*1c040*/  FMUL.FTZ R0, R0, R69 ;  /* 0x0000004500007220 */ /* 0x000fe20000410000 */
[----:B0-----:R-:W-:-:S06]  /*1c050*/  FADD.FTZ R16, R16, 1 ;  /* 0x3f80000010107421 */ /* 0x001fcc0000010000 */
[----:B------:R-:W0:Y:S01]  /*1c060*/  MUFU.RCP R16, R16 ;  /* 0x0000001000107308 */ /* 0x000e220000001000 */
[----:B------:R1:W-:Y:S04]  /*1c070*/  STL [R1+0x400], R64 ;  /* 0x0004004001007387 */ /* 0x0003e80000100800 */
[----:B------:R3:W-:Y:S01]  /*1c080*/  STL [R1+0x408], R53 ;  /* 0x0004083501007387 */ /* 0x0007e20000100800 */
[----:B-1----:R-:W-:Y:S01]  /*1c090*/  FADD.FTZ R64, R6, R12 ;  /* 0x0000000c06407221 */ /* 0x002fe20000010000 */
[----:B----4-:R-:W-:Y:S02]  /*1c0a0*/  HADD2.F32 R69, -RZ, R57.H0_H0 ;  /* 0x20000039ff457230 */ /* 0x010fe40000004100 */
[----:B------:R-:W4:Y:S03]  /*1c0b0*/  LDL.LU.S16 R57, [R1+0x3c6] ;  /* 0x0003c60001397983 */ /* 0x000f260000300600 */
[----:B0-----:R-:W-:Y:S01]  /*1c0c0*/  FMUL.FTZ R69, R69, R16 ;  /* 0x0000001045457220 */ /* 0x001fe20000410000 */
[----:B------:R-:W-:-:S04]  /*1c0d0*/  FADD.FTZ R16, -R16, 1 ;  /* 0x3f80000010107421 */ /* 0x000fc80000010100 */
[----:B------:R-:W-:Y:S01]  /*1c0e0*/  FFMA.FTZ R19, R19, R16, 1 ;  /* 0x3f80000013137423 */ /* 0x000fe20000010010 */
[----:B------:R-:W-:Y:S02]  /*1c0f0*/  HADD2.F32 R16, -RZ, R67.H0_H0 ;  /* 0x20000043ff107230 */ /* 0x000fe40000004100 */
[----:B------:R-:W4:Y:S01]  /*1c100*/  LDL.S16 R67, [R1+0x3c8] ;  /* 0x0003c80001437983 */ /* 0x000f220000100600 */
        /* <DEDUP_REMOVED lines=11> */
[----:B------:R0:W1:Y:S01]  /*1c1c0*/  MUFU.RCP R17, R16 ;  /* 0x0000001000117308 */ /* 0x0000620000001000 */
[----:B------:R0:W-:Y:S02]  /*1c1d0*/  STL [R1+0x40c], R66 ;  /* 0x00040c4201007387 */ /* 0x0001e40000100800 */
[----:B0-----:R-:W-:Y:S02]  /*1c1e0*/  HADD2.F32 R16, -RZ, R63.H0_H0 ;  /* 0x2000003fff107230 */ /* 0x001fe40000004100 */
[----:B------:R-:W3:Y:S04]  /*1c1f0*/  LDL.LU.S16 R66, [R1+0x3ca] ;  /* 0x0003ca0001427983 */ /* 0x000ee80000300600 */
[----:B------:R-:W3:Y:S01]  /*1c200*/  LDL.S16 R63, [R1+0x3cc] ;  /* 0x0003cc00013f7983 */ /* 0x000ee20000100600 */
[----:B-1----:R-:W-:Y:S01]  /*1c210*/  FMUL.FTZ R16, R16, R17 ;  /* 0x0000001110107220 */ /* 0x002fe20000410000 */
[----:B------:R-:W-:-:S04]  /*1c220*/  FADD.FTZ R17, -R17, 1 ;  /* 0x3f80000011117421 */ /* 0x000fc80000010100 */
[----:B------:R-:W-:Y:S01]  /*1c230*/  FFMA.FTZ R69, R69, R17, 1 ;  /* 0x3f80000045457423 */ /* 0x000fe20000010011 */
[----:B--2---:R-:W-:-:S05]  /*1c240*/  HADD2.F32 R17, -RZ, R4.H0_H0 ;  /* 0x20000004ff117230 */ /* 0x004fca0000004100 */
[----:B------:R-:W-:Y:S01]  /*1c250*/  FADD.FTZ R17, R17, -UR28 ;  /* 0x8000001c11117e21 */ /* 0x000fe20008010000 */
[----:B------:R0:W-:Y:S03]  /*1c260*/  STL [R1+0x404], R55 ;  /* 0x0004043701007387 */ /* 0x0001e60000100800 */
[----:B------:R-:W-:Y:S01]  /*1c270*/  FMUL.FTZ R4, R17, UR16 ;  /* 0x0000001011047c20 */ /* 0x000fe20008410000 */
[----:B0-----:R-:W-:-:S03]  /*1c280*/  FADD.FTZ R55, R15, R12 ;  /* 0x0000000c0f377221 */ /* 0x001fc60000010000 */
[----:B------:R-:W-:-:S04]  /*1c290*/  FFMA.FTZ R15, R11, R4, R3 ;  /* 0x000000040b0f7223 */ /* 0x000fc80000010003 */
[----:B------:R-:W-:-:S06]  /*1c2a0*/  FMUL.FTZ R12, R15, -1.4426950216293334961 ;  /* 0xbfb8aa3b0f0c7820 */ /* 0x000fcc0000410000 */
[----:B------:R-:W0:Y:S02]  /*1c2b0*/  MUFU.EX2 R12, R12 ;  /* 0x0000000c000c7308 */ /* 0x000e240000000800 */
[----:B0-----:R-:W-:-:S06]  /*1c2c0*/  FADD.FTZ R12, R12, 1 ;  /* 0x3f8000000c0c7421 */ /* 0x001fcc0000010000 */
[----:B------:R-:W0:Y:S01]  /*1c2d0*/  MUFU.RCP R12, R12 ;  /* 0x0000000c000c7308 */ /* 0x000e220000001000 */
[----:B------:R1:W-:Y:S01]  /*1c2e0*/  STL [R1+0x424], R60 ;  /* 0x0004243c01007387 */ /* 0x0003e20000100800 */
[----:B------:R-:W-:-:S03]  /*1c2f0*/  FADD.FTZ R52, R52, R68 ;  /* 0x0000004434347221 */ /* 0x000fc60000010000 */
[----:B-1----:R-:W2:Y:S01]  /*1c300*/  LDL.LU.S16 R60, [R1+0x3ce] ;  /* 0x0003ce00013c7983 */ /* 0x002ea20000300600 */
[----:B----4-:R-:W-:-:S03]  /*1c310*/  HADD2.F32 R17, -RZ, R57.H0_H0 ;  /* 0x20000039ff117230 */ /* 0x010fc60000004100 */
[----:B------:R-:W4:Y:S02]  /*1c320*/  LDL.LU R57, [R1+0x334] ;  /* 0x0003340001397983 */ /* 0x000f240000300800 */
[----:B0-----:R-:W-:Y:S01]  /*1c330*/  FMUL.FTZ R17, R17, R12 ;  /* 0x0000000c11117220 */ /* 0x001fe20000410000 */
[----:B------:R-:W-:-:S04]  /*1c340*/  FADD.FTZ R12, -R12, 1 ;  /* 0x3f8000000c0c7421 */ /* 0x000fc80000010100 */
[----:B------:R-:W-:-:S04]  /*1c350*/  FFMA.FTZ R12, R15, R12, 1 ;  /* 0x3f8000000f0c7423 */ /* 0x000fc8000001000c */
[----:B------:R-:W-:Y:S01]  /*1c360*/  FMUL.FTZ R12, R17, R12 ;  /* 0x0000000c110c7220 */ /* 0x000fe20000410000 */
[----:B------:R-:W-:Y:S02]  /*1c370*/  HADD2.F32 R17, -RZ, R67.H0_H0 ;  /* 0x20000043ff117230 */ /* 0x000fe40000004100 */
        /* <DEDUP_REMOVED lines=11> */
[----:B------:R0:W1:Y:S02]  /*1c430*/  MUFU.RCP R15, R13 ;  /* 0x0000000d000f7308 */ /* 0x0000640000001000 */
[----:B0-----:R-:W-:Y:S02]  /*1c440*/  HADD2.F32 R13, -RZ, R66.H0_H0 ;  /* 0x20000042ff0d7230 */ /* 0x001fe40000004100 */
[----:B------:R-:W-:Y:S01]  /*1c450*/  FADD.FTZ R64, R64, R61 ;  /* 0x0000003d40407221 */ /* 0x000fe20000010000 */
[----:B------:R-:W-:Y:S01]  /*1c460*/  FADD.FTZ R52, R52, R65 ;  /* 0x0000004134347221 */ /* 0x000fe20000010000 */
[----:B------:R0:W-:Y:S04]  /*1c470*/  STL [R1+0x414], R62 ;  /* 0x0004143e01007387 */ /* 0x0001e80000100800 */
[----:B------:R-:W3:Y:S01]  /*1c480*/  LDL.LU R66, [R1+0x324] ;  /* 0x0003240001427983 */ /* 0x000ee20000300800 */
[----:B-1----:R-:W-:Y:S01]  /*1c490*/  FMUL.FTZ R13, R13, R15 ;  /* 0x0000000f0d0d7220 */ /* 0x002fe20000410000 */
[----:B------:R-:W-:-:S04]  /*1c4a0*/  FADD.FTZ R15, -R15, 1 ;  /* 0x3f8000000f0f7421 */ /* 0x000fc80000010100 */
[----:B------:R-:W-:Y:S01]  /*1c4b0*/  FFMA.FTZ R69, R69, R15, 1 ;  /* 0x3f80000045457423 */ /* 0x000fe2000001000f */
[----:B------:R-:W-:Y:S01]  /*1c4c0*/  HADD2.F32 R15, -RZ, R63.H0_H0 ;  /* 0x2000003fff0f7230 */ /* 0x000fe20000004100 */
[----:B0-----:R-:W3:Y:S04]  /*1c4d0*/  LDL.LU R62, [R1+0x328] ;  /* 0x00032800013e7983 */ /* 0x001ee80000300800 */
[----:B------:R-:W-:Y:S01]  /*1c4e0*/  FADD.FTZ R15, R15, -UR28 ;  /* 0x8000001c0f0f7e21 */ /* 0x000fe20008010000 */
[----:B------:R-:W-:-:S03]  /*1c4f0*/  FMUL.FTZ R13, R13, R69 ;  /* 0x000000450d0d7220 */ /* 0x000fc60000410000 */
[----:B------:R-:W-:Y:S01]  /*1c500*/  FMUL.FTZ R15, R15, UR16 ;  /* 0x000000100f0f7c20 */ /* 0x000fe20008410000 */
[----:B------:R-:W-:Y:S02]  /*1c510*/  FADD.FTZ R63, R68, R55 ;  /* 0x00000037443f7221 */ /* 0x000fe40000010000 */
[----:B------:R-:W3:Y:S01]  /*1c520*/  LDL.LU R55, [R1+0x31c] ;  /* 0x00031c0001377983 */ /* 0x000ee20000300800 */
[----:B------:R-:W-:-:S04]  /*1c530*/  FFMA.FTZ R69, R11, R15, R3 ;  /* 0x0000000f0b457223 */ /* 0x000fc80000010003 */
[----:B------:R-:W-:-:S06]  /*1c540*/  FMUL.FTZ R68, R69, -1.4426950216293334961 ;  /* 0xbfb8aa3b45447820 */ /* 0x000fcc0000410000 */
[----:B------:R-:W0:Y:S02]  /*1c550*/  MUFU.EX2 R68, R68 ;  /* 0x0000004400447308 */ /* 0x000e240000000800 */
[----:B0-----:R-:W-:-:S06]  /*1c560*/  FADD.FTZ R68, R68, 1 ;  /* 0x3f80000044447421 */ /* 0x001fcc0000010000 */
[----:B------:R-:W0:Y:S01]  /*1c570*/  MUFU.RCP R68, R68 ;  /* 0x0000004400447308 */ /* 0x000e220000001000 */
[----:B--2---:R-:W-:-:S05]  /*1c580*/  HADD2.F32 R60, -RZ, R60.H0_H0 ;  /* 0x2000003cff3c7230 */ /* 0x004fca0000004100 */
[----:B0-----:R-:W-:Y:S01]  /*1c590*/  FMUL.FTZ R60, R60, R68 ;  /* 0x000000443c3c7220 */ /* 0x001fe20000410000 */
[----:B------:R-:W-:-:S04]  /*1c5a0*/  FADD.FTZ R68, -R68, 1 ;  /* 0x3f80000044447421 */ /* 0x000fc80000010100 */
[----:B------:R-:W-:Y:S01]  /*1c5b0*/  FFMA.FTZ R68, R69, R68, 1 ;  /* 0x3f80000045447423 */ /* 0x000fe20000010044 */
[-C--:B----4-:R-:W-:Y:S01]  /*1c5c0*/  FFMA.FTZ R53, R57, R61.reuse, R53 ;  /* 0x0000003d39357223 */ /* 0x090fe20000010035 */
[----:B------:R-:W-:-:S04]  /*1c5d0*/  FMUL.FTZ R61, R10, R61 ;  /* 0x0000003d0a3d7220 */ /* 0x000fc80000410000 */
[----:B------:R-:W-:Y:S01]  /*1c5e0*/  FFMA.FTZ R69, R57, R61, R67 ;  /* 0x0000003d39457223 */ /* 0x000fe20000010043 */
[----:B------:R-:W-:Y:S01]  /*1c5f0*/  FADD.FTZ R61, R63, R61 ;  /* 0x0000003d3f3d7221 */ /* 0x000fe20000010000 */
[----:B------:R-:W2:Y:S04]  /*1c600*/  LDL.LU R67, [R1+0x420] ;  /* 0x0004200001437983 */ /* 0x000ea80000300800 */
[----:B------:R-:W4:Y:S01]  /*1c610*/  LDL.LU R63, [R1+0x41c] ;  /* 0x00041c00013f7983 */ /* 0x000f220000300800 */
[-C--:B---3--:R-:W-:Y:S01]  /*1c620*/  FFMA.FTZ R57, R59, R65.reuse, R49 ;  /* 0x000000413b397223 */ /* 0x088fe20000010031 */
[----:B------:R-:W-:Y:S02]  /*1c630*/  FMUL.FTZ R65, R11, R65 ;  /* 0x000000410b417220 */ /* 0x000fe40000410000 */
[----:B------:R-:W3:Y:S02]  /*1c640*/  LDL.LU R49, [R1+0x310] ;  /* 0x0003100001317983 */ /* 0x000ee40000300800 */
[----:B------:R-:W-:-:S02]  /*1c650*/  FFMA.FTZ R69, R59, R65, R69 ;  /* 0x000000413b457223 */ /* 0x000fc40000010045 */
[----:B------:R-:W2:Y:S01]  /*1c660*/  LDL.LU R59, [R1+0x418] ;  /* 0x00041800013b7983 */ /* 0x000ea20000300800 */
[----:B------:R-:W-:Y:S01]  /*1c670*/  FADD.FTZ R61, R65, R61 ;  /* 0x0000003d413d7221 */ /* 0x000fe20000010000 */
[----:B----4-:R-:W-:Y:S01]  /*1c680*/  FADD.FTZ R52, R52, R63 ;  /* 0x0000003f34347221 */ /* 0x010fe20000010000 */
[-C--:B------:R-:W-:Y:S01]  /*1c690*/  FFMA.FTZ R65, R66, R63.reuse, R57 ;  /* 0x0000003f42417223 */ /* 0x080fe20000010039 */
[----:B------:R-:W-:Y:S01]  /*1c6a0*/  FMUL.FTZ R63, R11, R63 ;  /* 0x0000003f0b3f7220 */ /* 0x000fe20000410000 */
[----:B------:R-:W4:Y:S01]  /*1c6b0*/  LDL.LU R57, [R1+0x410] ;  /* 0x0004100001397983 */ /* 0x000f220000300800 */
[----:B--2---:R-:W-:Y:S01]  /*1c6c0*/  FADD.FTZ R64, R64, R59 ;  /* 0x0000003b40407221 */ /* 0x004fe20000010000 */
[-C--:B------:R-:W-:Y:S01]  /*1c6d0*/  FFMA.FTZ R53, R62, R59.reuse, R53 ;  /* 0x0000003b3e357223 */ /* 0x080fe20000010035 */
[----:B------:R-:W-:Y:S02]  /*1c6e0*/  FMUL.FTZ R59, R10, R59 ;  /* 0x0000003b0a3b7220 */ /* 0x000fe40000410000 */
[----:B------:R-:W-:-:S02]  /*1c6f0*/  FADD.FTZ R64, R64, R67 ;  /* 0x0000004340407221 */ /* 0x000fc40000010000 */
[----:B------:R-:W-:Y:S01]  /*1c700*/  FFMA.FTZ R69, R62, R59, R69 ;  /* 0x0000003b3e457223 */ /* 0x000fe20000010045 */
[----:B------:R-:W-:Y:S01]  /*1c710*/  FADD.FTZ R61, R61, R59 ;  /* 0x0000003b3d3d7221 */ /* 0x000fe20000010000 */
[-C--:B------:R-:W-:Y:S01]  /*1c720*/  FFMA.FTZ R59, R55, R67.reuse, R53 ;  /* 0x00000043373b7223 */ /* 0x080fe20000010035 */
[----:B------:R-:W-:Y:S01]  /*1c730*/  FMUL.FTZ R67, R10, R67 ;  /* 0x000000430a437220 */ /* 0x000fe20000410000 */
[----:B------:R-:W-:Y:S01]  /*1c740*/  FFMA.FTZ R69, R66, R63, R69 ;  /* 0x0000003f42457223 */ /* 0x000fe20000010045 */
[----:B------:R-:W-:Y:S01]  /*1c750*/  FADD.FTZ R61, R63, R61 ;  /* 0x0000003d3f3d7221 */ /* 0x000fe20000010000 */
[----:B------:R-:W2:Y:S02]  /*1c760*/  LDL.LU R66, [R1+0x40c] ;  /* 0x00040c0001427983 */ /* 0x000ea40000300800 */
[----:B------:R-:W-:Y:S01]  /*1c770*/  FFMA.FTZ R69, R55, R67, R69 ;  /* 0x0000004337457223 */ /* 0x000fe20000010045 */
[----:B------:R-:W-:Y:S01]  /*1c780*/  FADD.FTZ R61, R61, R67 ;  /* 0x000000433d3d7221 */ /* 0x000fe20000010000 */
[----:B------:R-:W3:Y:S04]  /*1c790*/  LDL.LU R55, [R1+0x404] ;  /* 0x0004040001377983 */ /* 0x000ee80000300800 */
[----:B------:R-:W2:Y:S04]  /*1c7a0*/  LDL.LU R67, [R1+0x318] ;  /* 0x0003180001437983 */ /* 0x000ea80000300800 */
[----:B------:R-:W3:Y:S04]  /*1c7b0*/  LDL.LU R53, [R1+0x408] ;  /* 0x0004080001357983 */ /* 0x000ee80000300800 */
[----:B------:R-:W3:Y:S01]  /*1c7c0*/  LDL.LU R62, [R1+0x414] ;  /* 0x00041400013e7983 */ /* 0x000ee20000300800 */
[----:B----4-:R-:W-:-:S04]  /*1c7d0*/  FMUL.FTZ R63, R11, R57 ;  /* 0x000000390b3f7220 */ /* 0x010fc80000410000 */
[----:B------:R-:W-:Y:S01]  /*1c7e0*/  FADD.FTZ R61, R63, R61 ;  /* 0x0000003d3f3d7221 */ /* 0x000fe20000010000 */
[C---:B--2---:R-:W-:Y:S02]  /*1c7f0*/  FFMA.FTZ R69, R67.reuse, R63, R69 ;  /* 0x0000003f43457223 */ /* 0x044fe40000010045 */
[----:B------:R-:W2:Y:S01]  /*1c800*/  LDL.LU R63, [R1+0x314] ;  /* 0x00031400013f7983 */ /* 0x000ea20000300800 */
[----:B------:R-:W-:Y:S01]  /*1c810*/  FFMA.FTZ R65, R67, R57, R65 ;  /* 0x0000003943417223 */ /* 0x000fe20000010041 */
[-C--:B------:R-:W-:Y:S01]  /*1c820*/  FMUL.FTZ R67, R10, R66.reuse ;  /* 0x000000420a437220 */ /* 0x080fe20000410000 */
[----:B------:R-:W-:Y:S02]  /*1c830*/  FADD.FTZ R57, R52, R57 ;  /* 0x0000003934397221 */ /* 0x000fe40000010000 */
[----:B---3--:R-:W-:Y:S01]  /*1c840*/  FFMA.FTZ R65, R49, R55, R65 ;  /* 0x0000003731417223 */ /* 0x008fe20000010041 */
[C---:B--2---:R-:W-:Y:S01]  /*1c850*/  FFMA.FTZ R59, R63.reuse, R66, R59 ;  /* 0x000000423f3b7223 */ /* 0x044fe2000001003b */
[----:B------:R-:W-:Y:S01]  /*1c860*/  FADD.FTZ R66, R64, R66 ;  /* 0x0000004240427221 */ /* 0x000fe20000010000 */
[----:B------:R-:W-:Y:S01]  /*1c870*/  FFMA.FTZ R69, R63, R67, R69 ;  /* 0x000000433f457223 */ /* 0x000fe20000010045 */
[----:B------:R-:W2:Y:S01]  /*1c880*/  LDL.LU R64, [R1+0x400] ;  /* 0x0004000001407983 */ /* 0x000ea20000300800 */
[----:B------:R-:W-:Y:S01]  /*1c890*/  FMUL.FTZ R63, R11, R55 ;  /* 0x000000370b3f7220 */ /* 0x000fe20000410000 */
[----:B------:R-:W-:-:S02]  /*1c8a0*/  FADD.FTZ R57, R57, R55 ;  /* 0x0000003739397221 */ /* 0x000fc40000010000 */
[----:B------:R-:W3:Y:S01]  /*1c8b0*/  LDL.LU R55, [R1+0x30c] ;  /* 0x00030c0001377983 */ /* 0x000ee20000300800 */
[----:B------:R-:W-:Y:S01]  /*1c8c0*/  FADD.FTZ R61, R61, R67 ;  /* 0x000000433d3d7221 */ /* 0x000fe20000010000 */
[----:B------:R-:W-:Y:S02]  /*1c8d0*/  FFMA.FTZ R69, R49, R63, R69 ;  /* 0x0000003f31457223 */ /* 0x000fe40000010045 */
[----:B------:R-:W4:Y:S01]  /*1c8e0*/  LDL.LU R52, [R1+0x300] ;  /* 0x0003000001347983 */ /* 0x000f220000300800 */
[----:B------:R-:W-:-:S03]  /*1c8f0*/  FADD.FTZ R61, R63, R61 ;  /* 0x0000003d3f3d7221 */ /* 0x000fc60000010000 */
[----:B------:R-:W4:Y:S01]  /*1c900*/  LDL.LU R63, [R1+0x308] ;  /* 0x00030800013f7983 */ /* 0x000f220000300800 */
[----:B--2---:R-:W-:Y:S01]  /*1c910*/  FADD.FTZ R66, R66, R64 ;  /* 0x0000004042427221 */ /* 0x004fe20000010000 */
[----:B------:R-:W-:Y:S01]  /*1c920*/  FMUL.FTZ R67, R10, R64 ;  /* 0x000000400a437220 */ /* 0x000fe20000410000 */
[----:B------:R-:W-:Y:S01]  /*1c930*/  FADD.FTZ R57, R57, R53 ;  /* 0x0000003539397221 */ /* 0x000fe20000010000 */
[----:B------:R-:W-:Y:S01]  /*1c940*/  FMUL.FTZ R68, R60, R68 ;  /* 0x000000443c447220 */ /* 0x000fe20000410000 */
[C---:B---3--:R-:W-:Y:S01]  /*1c950*/  FFMA.FTZ R59, R55.reuse, R64, R59 ;  /* 0x00000040373b7223 */ /* 0x048fe2000001003b */
[----:B------:R-:W-:Y:S01]  /*1c960*/  FFMA.FTZ R69, R55, R67, R69 ;  /* 0x0000004337457223 */ /* 0x000fe20000010045 */
[----:B------:R-:W2:Y:S01]  /*1c970*/  LDL.LU R64, [R1+0x23c] ;  /* 0x00023c0001407983 */ /* 0x000ea20000300800 */
[----:B------:R-:W-:-:S03]  /*1c980*/  FADD.FTZ R61, R61, R67 ;  /* 0x000000433d3d7221 */ /* 0x000fc60000010000 */
[----:B------:R-:W3:Y:S01]  /*1c990*/  LDL.LU R67, [R1+0x304] ;  /* 0x0003040001437983 */ /* 0x000ee20000300800 */
[-C--:B------:R-:W-:Y:S01]  /*1c9a0*/  FMUL.FTZ R55, R11, R53.reuse ;  /* 0x000000350b377220 */ /* 0x080fe20000410000 */
[C---:B----4-:R-:W-:Y:S02]  /*1c9b0*/  FFMA.FTZ R65, R63.reuse, R53, R65 ;  /* 0x000000353f417223 */ /* 0x050fe40000010041 */
[----:B------:R-:W4:Y:S01]  /*1c9c0*/  LDL.LU R60, [R1+0x424] ;  /* 0x00042400013c7983 */ /* 0x000f220000300800 */
[----:B------:R-:W-:Y:S01]  /*1c9d0*/  FFMA.FTZ R69, R63, R55, R69 ;  /* 0x000000373f457223 */ /* 0x000fe20000010045 */
[----:B------:R-:W-:Y:S01]  /*1c9e0*/  FMUL.FTZ R63, R10, R62 ;  /* 0x0000003e0a3f7220 */ /* 0x000fe20000410000 */
[----:B------:R-:W-:Y:S01]  /*1c9f0*/  FADD.FTZ R61, R55, R61 ;  /* 0x0000003d373d7221 */ /* 0x000fe20000010000 */
[----:B------:R-:W4:Y:S03]  /*1ca00*/  LDL.LU R49, [R1+0x244] ;  /* 0x0002440001317983 */ /* 0x000f260000300800 */
[----:B------:R-:W-:Y:S01]  /*1ca10*/  FADD.FTZ R61, R61, R63 ;  /* 0x0000003f3d3d7221 */ /* 0x000fe20000010000 */
[----:B--2---:R-:W-:Y:S01]  /*1ca20*/  FMUL.FTZ R53, R11, R64 ;  /* 0x000000400b357220 */ /* 0x004fe20000410000 */
[----:B---3--:R-:W-:-:S03]  /*1ca30*/  FFMA.FTZ R69, R67, R63, R69 ;  /* 0x0000003f43457223 */ /* 0x008fc60000010045 */
[----:B------:R-:W-:Y:S01]  /*1ca40*/  FADD.FTZ R61, R53, R61 ;  /* 0x0000003d353d7221 */ /* 0x000fe20000010000 */
[----:B------:R-:W-:Y:S01]  /*1ca50*/  FFMA.FTZ R59, R67, R62, R59 ;  /* 0x0000003e433b7223 */ /* 0x000fe2000001003b */
[----:B------:R-:W-:Y:S01]  /*1ca60*/  FADD.FTZ R66, R66, R62 ;  /* 0x0000003e42427221 */ /* 0x000fe20000010000 */
[----:B------:R-:W-:Y:S01]  /*1ca70*/  FFMA.FTZ R69, R52, R53, R69 ;  /* 0x0000003534457223 */ /* 0x000fe20000010045 */
[----:B----4-:R-:W-:Y:S01]  /*1ca80*/  FMUL.FTZ R55, R10, R60 ;  /* 0x0000003c0a377220 */ /* 0x010fe20000410000 */
[----:B------:R-:W2:Y:S01]  /*1ca90*/  LDL.LU R53, [R1+0x2fc] ;  /* 0x0002fc0001357983 */ /* 0x000ea20000300800 */
[----:B------:R-:W-:Y:S01]  /*1caa0*/  FADD.FTZ R66, R66, R60 ;  /* 0x0000003c42427221 */ /* 0x000fe20000010000 */
[----:B------:R-:W-:Y:S01]  /*1cab0*/  FFMA.FTZ R65, R52, R64, R65 ;  /* 0x0000004034417223 */ /* 0x000fe20000010041 */
[----:B------:R-:W-:Y:S01]  /*1cac0*/  FADD.FTZ R57, R57, R64 ;  /* 0x0000004039397221 */ /* 0x000fe20000010000 */
[----:B------:R-:W3:Y:S04]  /*1cad0*/  LDL.LU R63, [R1+0x2f4] ;  /* 0x0002f400013f7983 */ /* 0x000ee80000300800 */
[----:B------:R-:W4:Y:S04]  /*1cae0*/  LDL.LU R62, [R1+0x2f0] ;  /* 0x0002f000013e7983 */ /* 0x000f280000300800 */
[----:B------:R-:W4:Y:S01]  /*1caf0*/  LDL.LU R67, [R1+0x2ec] ;  /* 0x0002ec0001437983 */ /* 0x000f220000300800 */
[C---:B--2---:R-:W-:Y:S01]  /*1cb00*/  FFMA.FTZ R59, R53.reuse, R60, R59 ;  /* 0x0000003c353b7223 */ /* 0x044fe2000001003b */
[----:B------:R-:W-:-:S02]  /*1cb10*/  FFMA.FTZ R69, R53, R55, R69 ;  /* 0x0000003735457223 */ /* 0x000fc40000010045 */
[----:B------:R-:W2:Y:S01]  /*1cb20*/  LDL.LU R60, [R1+0x2f8] ;  /* 0x0002f800013c7983 */ /* 0x000ea20000300800 */
[-C--:B------:R-:W-:Y:S01]  /*1cb30*/  FMUL.FTZ R53, R11, R49.reuse ;  /* 0x000000310b357220 */ /* 0x080fe20000410000 */
[----:B------:R-:W-:Y:S02]  /*1cb40*/  FADD.FTZ R57, R57, R49 ;  /* 0x0000003139397221 */ /* 0x000fe40000010000 */
[----:B------:R-:W4:Y:S04]  /*1cb50*/  LDL.LU R52, [R1+0x258] ;  /* 0x0002580001347983 */ /* 0x000f280000300800 */
[----:B------:R-:W4:Y:S01]  /*1cb60*/  LDL.LU R64, [R1+0x2e8] ;  /* 0x0002e80001407983 */ /* 0x000f220000300800 */
[----:B--2---:R-:W-:-:S03]  /*1cb70*/  FFMA.FTZ R65, R60, R49, R65 ;  /* 0x000000313c417223 */ /* 0x004fc60000010041 */
[----:B------:R-:W2:Y:S01]  /*1cb80*/  LDL.LU R49, [R1+0x3fc] ;  /* 0x0003fc0001317983 */ /* 0x000ea20000300800 */
[----:B------:R-:W-:Y:S01]  /*1cb90*/  FADD.FTZ R61, R61, R55 ;  /* 0x000000373d3d7221 */ /* 0x000fe20000010000 */
[----:B------:R-:W-:Y:S01]  /*1cba0*/  FFMA.FTZ R69, R60, R53, R69 ;  /* 0x000000353c457223 */ /* 0x000fe20000010045 */
[-C--:B------:R-:W-:Y:S01]  /*1cbb0*/  FMUL.FTZ R55, R10, R58.reuse ;  /* 0x0000003a0a377220 */ /* 0x080fe20000410000 */
[----:B---3--:R-:W-:Y:S01]  /*1cbc0*/  FFMA.FTZ R59, R63, R58, R59 ;  /* 0x0000003a3f3b7223 */ /* 0x008fe2000001003b */
[----:B------:R-:W-:Y:S01]  /*1cbd0*/  FADD.FTZ R61, R53, R61 ;  /* 0x0000003d353d7221 */ /* 0x000fe20000010000 */
[----:B------:R-:W-:Y:S01]  /*1cbe0*/  FADD.FTZ R66, R66, R58 ;  /* 0x0000003a42427221 */ /* 0x000fe20000010000 */
[----:B------:R-:W-:Y:S01]  /*1cbf0*/  FFMA.FTZ R69, R63, R55, R69 ;  /* 0x000000373f457223 */ /* 0x000fe20000010045 */
[----:B------:R-:W3:Y:S01]  /*1cc00*/  LDL.LU R60, [R1+0x260] ;  /* 0x00026000013c7983 */ /* 0x000ee20000300800 */
[----:B------:R-:W-:Y:S01]  /*1cc10*/  FADD.FTZ R61, R61, R55 ;  /* 0x000000373d3d7221 */ /* 0x000fe20000010000 */
[----:B------:R-:W-:-:S02]  /*1cc20*/  FMUL.FTZ R55, R10, R56 ;  /* 0x000000380a377220 */ /* 0x000fc40000410000 */
[----:B------:R-:W3:Y:S04]  /*1cc30*/  LDL.LU R58, [R1+0x2e4] ;  /* 0x0002e400013a7983 */ /* 0x000ee80000300800 */
[----:B------:R-:W3:Y:S01]  /*1cc40*/  LDL.LU R63, [R1+0x2dc] ;  /* 0x0002dc00013f7983 */ /* 0x000ee20000300800 */
[----:B----4-:R-:W-:Y:S01]  /*1cc50*/  FFMA.FTZ R59, R67, R56, R59 ;  /* 0x00000038433b7223 */ /* 0x010fe2000001003b */
[----:B------:R-:W-:Y:S02]  /*1cc60*/  FADD.FTZ R66, R66, R56 ;  /* 0x0000003842427221 */ /* 0x000fe40000010000 */
[----:B------:R-:W4:Y:S01]  /*1cc70*/  LDL.LU R56, [R1+0x2d0] ;  /* 0x0002d00001387983 */ /* 0x000f220000300800 */
[-C--:B--2---:R-:W-:Y:S01]  /*1cc80*/  FMUL.FTZ R53, R11, R49.reuse ;  /* 0x000000310b357220 */ /* 0x084fe20000410000 */
[----:B------:R-:W-:Y:S01]  /*1cc90*/  FFMA.FTZ R65, R62, R49, R65 ;  /* 0x000000313e417223 */ /* 0x000fe20000010041 */
[----:B------:R-:W-:-:S02]  /*1cca0*/  FADD.FTZ R57, R57, R49 ;  /* 0x0000003139397221 */ /* 0x000fc40000010000 */
[----:B------:R-:W-:Y:S01]  /*1ccb0*/  FFMA.FTZ R69, R62, R53, R69 ;  /* 0x000000353e457223 */ /* 0x000fe20000010045 */
[----:B------:R-:W-:Y:S01]  /*1ccc0*/  FADD.FTZ R61, R53, R61 ;  /* 0x0000003d353d7221 */ /* 0x000fe20000010000 */
[-C--:B------:R-:W-:Y:S01]  /*1ccd0*/  FMUL.FTZ R49, R11, R52.reuse ;  /* 0x000000340b317220 */ /* 0x080fe20000410000 */
[C---:B------:R-:W-:Y:S01]  /*1cce0*/  FFMA.FTZ R65, R64.reuse, R52, R65 ;  /* 0x0000003440417223 */ /* 0x040fe20000010041 */
[----:B------:R-:W-:Y:S01]  /*1ccf0*/  FFMA.FTZ R69, R67, R55, R69 ;  /* 0x0000003743457223 */ /* 0x000fe20000010045 */
[----:B------:R-:W-:Y:S01]  /*1cd00*/  FADD.FTZ R61, R61, R55 ;  /* 0x000000373d3d7221 */ /* 0x000fe20000010000 */
[----:B------:R-:W-:Y:S01]  /*1cd10*/  FADD.FTZ R57, R57, R52 ;  /* 0x0000003439397221 */ /* 0x000fe20000010000 */
[----:B------:R-:W2:Y:S04]  /*1cd20*/  LDL.LU R55, [R1+0x2e0] ;  /* 0x0002e00001377983 */ /* 0x000ea80000300800 */
[----:B------:R-:W4:Y:S04]  /*1cd30*/  LDL.LU R52, [R1+0x3f8] ;  /* 0x0003f80001347983 */ /* 0x000f280000300800 */
[----:B------:R-:W4:Y:S04]  /*1cd40*/  LDL.LU R62, [R1+0x2d8] ;  /* 0x0002d800013e7983 */ /* 0x000f280000300800 */
[----:B------:R-:W4:Y:S01]  /*1cd50*/  LDL.LU R67, [R1+0x2d4] ;  /* 0x0002d40001437983 */ /* 0x000f220000300800 */
[----:B------:R-:W-:-:S03]  /*1cd60*/  FFMA.FTZ R69, R64, R49, R69 ;  /* 0x0000003140457223 */ /* 0x000fc60000010045 */
[----:B------:R-:W4:Y:S01]  /*1cd70*/  LDL.LU R64, [R1+0x26c] ;  /* 0x00026c0001407983 */ /* 0x000f220000300800 */
[-C--:B------:R-:W-:Y:S01]  /*1cd80*/  FMUL.FTZ R53, R10, R54.reuse ;  /* 0x000000360a357220 */ /* 0x080fe20000410000 */
[----:B------:R-:W-:Y:S01]  /*1cd90*/  FADD.FTZ R61, R49, R61 ;  /* 0x0000003d313d7221 */ /* 0x000fe20000010000 */
[C---:B---3--:R-:W-:Y:S01]  /*1cda0*/  FFMA.FTZ R59, R58.reuse, R54, R59 ;  /* 0x000000363a3b7223 */ /* 0x048fe2000001003b */
[----:B------:R-:W-:Y:S01]  /*1cdb0*/  FMUL.FTZ R49, R11, R60 ;  /* 0x0000003c0b317220 */ /* 0x000fe20000410000 */
[----:B------:R-:W-:Y:S02]  /*1cdc0*/  FFMA.FTZ R69, R58, R53, R69 ;  /* 0x000000353a457223 */ /* 0x000fe40000010045 */
[----:B------:R-:W3:Y:S01]  /*1cdd0*/  LDL.LU R58, [R1+0x2cc] ;  /* 0x0002cc00013a7983 */ /* 0x000ee20000300800 */
[----:B------:R-:W-:Y:S01]  /*1cde0*/  FADD.FTZ R61, R61, R53 ;  /* 0x000000353d3d7221 */ /* 0x000fe20000010000 */
[----:B------:R-:W-:Y:S01]  /*1cdf0*/  FADD.FTZ R57, R57, R60 ;  /* 0x0000003c39397221 */ /* 0x000fe20000010000 */
[----:B------:R-:W-:-:S02]  /*1ce00*/  FADD.FTZ R66, R66, R54 ;  /* 0x0000003642427221 */ /* 0x000fc40000010000 */
[----:B------:R-:W-:Y:S01]  /*1ce10*/  FADD.FTZ R61, R49, R61 ;  /* 0x0000003d313d7221 */ /* 0x000fe20000010000 */
[----:B------:R-:W-:Y:S01]  /*1ce20*/  FADD.FTZ R57, R57, R45 ;  /* 0x0000002d39397221 */ /* 0x000fe20000010000 */
[C---:B--2---:R-:W-:Y:S01]  /*1ce30*/  FFMA.FTZ R65, R55.reuse, R60, R65 ;  /* 0x0000003c37417223 */ /* 0x044fe20000010041 */
[----:B------:R-:W-:Y:S01]  /*1ce40*/  FFMA.FTZ R69, R55, R49, R69 ;  /* 0x0000003137457223 */ /* 0x000fe20000010045 */
[----:B------:R-:W2:Y:S01]  /*1ce50*/  LDL.LU R60, [R1+0x2c8] ;  /* 0x0002c800013c7983 */ /* 0x000ea20000300800 */
[-C--:B----4-:R-:W-:Y:S01]  /*1ce60*/  FMUL.FTZ R53, R10, R52.reuse ;  /* 0x000000340a357220 */ /* 0x090fe20000410000 */
[----:B------:R-:W-:Y:S01]  /*1ce70*/  FFMA.FTZ R59, R63, R52, R59 ;  /* 0x000000343f3b7223 */ /* 0x000fe2000001003b */
[----:B------:R-:W-:Y:S02]  /*1ce80*/  FMUL.FTZ R49, R11, R45 ;  /* 0x0000002d0b317220 */ /* 0x000fe40000410000 */
[----:B------:R-:W-:Y:S02]  /*1ce90*/  FFMA.FTZ R69, R63, R53, R69 ;  /* 0x000000353f457223 */ /* 0x000fe40000010045 */
[----:B------:R-:W4:Y:S01]  /*1cea0*/  LDL.LU R63, [R1+0x2c4] ;  /* 0x0002c400013f7983 */ /* 0x000f220000300800 */
[----:B------:R-:W-:Y:S01]  /*1ceb0*/  FADD.FTZ R66, R66, R52 ;  /* 0x0000003442427221 */ /* 0x000fe20000010000 */
[C---:B------:R-:W-:Y:S01]  /*1cec0*/  FFMA.FTZ R65, R62.reuse, R45, R65 ;  /* 0x0000002d3e417223 */ /* 0x040fe20000010041 */
[----:B------:R-:W-:Y:S01]  /*1ced0*/  FFMA.FTZ R69, R62, R49, R69 ;  /* 0x000000313e457223 */ /* 0x000fe20000010045 */
[-C--:B------:R-:W-:Y:S01]  /*1cee0*/  FMUL.FTZ R52, R10, R51.reuse ;  /* 0x000000330a347220 */ /* 0x080fe20000410000 */
[----:B------:R-:W4:Y:S01]  /*1cef0*/  LDL.LU R62, [R1+0x2c0] ;  /* 0x0002c000013e7983 */ /* 0x000f220000300800 */
[----:B------:R-:W-:-:S02]  /*1cf00*/  FFMA.FTZ R59, R67, R51, R59 ;  /* 0x00000033433b7223 */ /* 0x000fc4000001003b */
[----:B------:R-:W-:Y:S02]  /*1cf10*/  FFMA.FTZ R69, R67, R52, R69 ;  /* 0x0000003443457223 */ /* 0x000fe40000010045 */
[----:B------:R-:W4:Y:S01]  /*1cf20*/  LDL.LU R67, [R1+0x2bc] ;  /* 0x0002bc0001437983 */ /* 0x000f220000300800 */
[-C--:B------:R-:W-:Y:S01]  /*1cf30*/  FMUL.FTZ R45, R11, R64.reuse ;  /* 0x000000400b2d7220 */ /* 0x080fe20000410000 */
[----:B------:R-:W-:Y:S01]  /*1cf40*/  FFMA.FTZ R65, R56, R64, R65 ;  /* 0x0000004038417223 */ /* 0x000fe20000010041 */
[----:B------:R-:W-:Y:S02]  /*1cf50*/  FADD.FTZ R57, R57, R64 ;  /* 0x0000004039397221 */ /* 0x000fe40000010000 */
[----:B------:R-:W4:Y:S01]  /*1cf60*/  LDL.LU R64, [R1+0x2b8] ;  /* 0x0002b80001407983 */ /* 0x000f220000300800 */
[----:B------:R-:W-:-:S04]  /*1cf70*/  FADD.FTZ R61, R61, R53 ;  /* 0x000000353d3d7221 */ /* 0x000fc80000010000 */
[----:B------:R-:W-:Y:S01]  /*1cf80*/  FADD.FTZ R61, R49, R61 ;  /* 0x0000003d313d7221 */ /* 0x000fe20000010000 */
[----:B------:R-:W-:Y:S01]  /*1cf90*/  FFMA.FTZ R69, R56, R45, R69 ;  /* 0x0000002d38457223 */ /* 0x000fe20000010045 */
[-C--:B------:R-:W-:Y:S01]  /*1cfa0*/  FMUL.FTZ R49, R10, R50.reuse ;  /* 0x000000320a317220 */ /* 0x080fe20000410000 */
[C---:B---3--:R-:W-:Y:S01]  /*1cfb0*/  FFMA.FTZ R59, R58.reuse, R50, R59 ;  /* 0x000000323a3b7223 */ /* 0x048fe2000001003b */
[----:B------:R-:W-:Y:S01]  /*1cfc0*/  FADD.FTZ R61, R61, R52 ;  /* 0x000000343d3d7221 */ /* 0x000fe20000010000 */
[----:B------:R-:W-:Y:S01]  /*1cfd0*/  FADD.FTZ R57, R57, R42 ;  /* 0x0000002a39397221 */ /* 0x000fe20000010000 */
[----:B------:R-:W-:Y:S01]  /*1cfe0*/  FFMA.FTZ R69, R58, R49, R69 ;  /* 0x000000313a457223 */ /* 0x000fe20000010045 */
[----:B------:R-:W3:Y:S01]  /*1cff0*/  LDL.LU R56, [R1+0x268] ;  /* 0x0002680001387983 */ /* 0x000ee20000300800 */
[----:B------:R-:W-:Y:S01]  /*1d000*/  FADD.FTZ R61, R45, R61 ;  /* 0x0000003d2d3d7221 */ /* 0x000fe20000010000 */
[----:B------:R-:W-:Y:S02]  /*1d010*/  FMUL.FTZ R45, R11, R42 ;  /* 0x0000002a0b2d7220 */ /* 0x000fe40000410000 */
[----:B------:R-:W3:Y:S01]  /*1d020*/  LDL.LU R58, [R1+0x2b4] ;  /* 0x0002b400013a7983 */ /* 0x000ee20000300800 */
[----:B------:R-:W-:Y:S01]  /*1d030*/  FADD.FTZ R61, R61, R49 ;  /* 0x000000313d3d7221 */ /* 0x000fe20000010000 */
[----:B------:R-:W-:-:S03]  /*1d040*/  FMUL.FTZ R49, R10, R48 ;  /* 0x000000300a317220 */ /* 0x000fc60000410000 */
[----:B------:R-:W-:Y:S01]  /*1d050*/  FADD.FTZ R61, R45, R61 ;  /* 0x0000003d2d3d7221 */ /* 0x000fe20000010000 */
[----:B------:R-:W-:Y:S01]  /*1d060*/  FADD.FTZ R57, R57, R40 ;  /* 0x0000002839397221 */ /* 0x000fe20000010000 */
[C---:B--2---:R-:W-:Y:S01]  /*1d070*/  FFMA.FTZ R65, R60.reuse, R42, R65 ;  /* 0x0000002a3c417223 */ /* 0x044fe20000010041 */
[----:B------:R-:W-:Y:S02]  /*1d080*/  FFMA.FTZ R69, R60, R45, R69 ;  /* 0x0000002d3c457223 */ /* 0x000fe40000010045 */
[----:B------:R-:W2:Y:S01]  /*1d090*/  LDL.LU R60, [R1+0x2b0] ;  /* 0x0002b000013c7983 */ /* 0x000ea20000300800 */
[----:B------:R-:W-:Y:S01]  /*1d0a0*/  FMUL.FTZ R42, R11, R40 ;  /* 0x000000280b2a7220 */ /* 0x000fe20000410000 */
[C---:B----4-:R-:W-:Y:S01]  /*1d0b0*/  FFMA.FTZ R59, R63.reuse, R48, R59 ;  /* 0x000000303f3b7223 */ /* 0x050fe2000001003b */
[----:B------:R-:W-:Y:S02]  /*1d0c0*/  FFMA.FTZ R69, R63, R49, R69 ;  /* 0x000000313f457223 */ /* 0x000fe40000010045 */
[----:B------:R-:W4:Y:S01]  /*1d0d0*/  LDL.LU R63, [R1+0x2ac] ;  /* 0x0002ac00013f7983 */ /* 0x000f220000300800 */
[----:B------:R-:W-:Y:S01]  /*1d0e0*/  FMUL.FTZ R45, R10, R47 ;  /* 0x0000002f0a2d7220 */ /* 0x000fe20000410000 */
[C---:B------:R-:W-:Y:S01]  /*1d0f0*/  FFMA.FTZ R65, R62.reuse, R40, R65 ;  /* 0x000000283e417223 */ /* 0x040fe20000010041 */
[----:B------:R-:W-:-:S02]  /*1d100*/  FFMA.FTZ R69, R62, R42, R69 ;  /* 0x0000002a3e457223 */ /* 0x000fc40000010045 */
[----:B------:R-:W4:Y:S01]  /*1d110*/  LDL.LU R62, [R1+0x2a8] ;  /* 0x0002a800013e7983 */ /* 0x000f220000300800 */
[-C--:B------:R-:W-:Y:S01]  /*1d120*/  FMUL.FTZ R40, R11, R38.reuse ;  /* 0x000000260b287220 */ /* 0x080fe20000410000 */
[C---:B------:R-:W-:Y:S01]  /*1d130*/  FFMA.FTZ R59, R67.reuse, R47, R59 ;  /* 0x0000002f433b7223 */ /* 0x040fe2000001003b */
[----:B------:R-:W-:Y:S02]  /*1d140*/  FFMA.FTZ R69, R67, R45, R69 ;  /* 0x0000002d43457223 */ /* 0x000fe40000010045 */
[----:B------:R-:W4:Y:S01]  /*1d150*/  LDL.LU R67, [R1+0x2a4] ;  /* 0x0002a40001437983 */ /* 0x000f220000300800 */
[C---:B------:R-:W-:Y:S01]  /*1d160*/  FFMA.FTZ R65, R64.reuse, R38, R65 ;  /* 0x0000002640417223 */ /* 0x040fe20000010041 */
[----:B------:R-:W-:Y:S02]  /*1d170*/  FFMA.FTZ R69, R64, R40, R69 ;  /* 0x0000002840457223 */ /* 0x000fe40000010045 */
[----:B------:R-:W4:Y:S01]  /*1d180*/  LDL.LU R64, [R1+0x2a0] ;  /* 0x0002a00001407983 */ /* 0x000f220000300800 */
[----:B------:R-:W-:-:S04]  /*1d190*/  FADD.FTZ R61, R61, R49 ;  /* 0x000000313d3d7221 */ /* 0x000fc80000010000 */
[----:B------:R-:W-:Y:S01]  /*1d1a0*/  FADD.FTZ R61, R42, R61 ;  /* 0x0000003d2a3d7221 */ /* 0x000fe20000010000 */
[----:B------:R-:W-:Y:S01]  /*1d1b0*/  FMUL.FTZ R42, R10, R46 ;  /* 0x0000002e0a2a7220 */ /* 0x000fe20000410000 */
[----:B------:R-:W-:Y:S01]  /*1d1c0*/  FADD.FTZ R57, R57, R38 ;  /* 0x0000002639397221 */ /* 0x000fe20000010000 */
[----:B------:R-:W-:Y:S01]  /*1d1d0*/  FMUL.FTZ R38, R11, R36 ;  /* 0x000000240b267220 */ /* 0x000fe20000410000 */
[----:B------:R-:W-:Y:S01]  /*1d1e0*/  FADD.FTZ R61, R61, R45 ;  /* 0x0000002d3d3d7221 */ /* 0x000fe20000010000 */
[C---:B---3--:R-:W-:Y:S01]  /*1d1f0*/  FFMA.FTZ R59, R58.reuse, R46, R59 ;  /* 0x0000002e3a3b7223 */ /* 0x048fe2000001003b */
[----:B------:R-:W-:Y:S02]  /*1d200*/  FFMA.FTZ R69, R58, R42, R69 ;  /* 0x0000002a3a457223 */ /* 0x000fe40000010045 */
[----:B------:R-:W3:Y:S01]  /*1d210*/  LDL.LU R58, [R1+0x29c] ;  /* 0x00029c00013a7983 */ /* 0x000ee20000300800 */
[----:B------:R-:W-:Y:S01]  /*1d220*/  FADD.FTZ R61, R40, R61 ;  /* 0x0000003d283d7221 */ /* 0x000fe20000010000 */
[----:B------:R-:W-:Y:S01]  /*1d230*/  FMUL.FTZ R40, R10, R44 ;  /* 0x0000002c0a287220 */ /* 0x000fe20000410000 */
[----:B------:R-:W-:-:S02]  /*1d240*/  FADD.FTZ R57, R57, R36 ;  /* 0x0000002439397221 */ /* 0x000fc40000010000 */
[----:B------:R-:W-:-:S04]  /*1d250*/  FADD.FTZ R61, R61, R42 ;  /* 0x0000002a3d3d7221 */ /* 0x000fc80000010000 */
        /* <DEDUP_REMOVED lines=13> */
[----:B------:R-:W-:Y:S01]  /*1d330*/  FMUL.FTZ R34, R11, R32 ;  /* 0x000000200b227220 */ /* 0x000fe20000410000 */
        /* <DEDUP_REMOVED lines=8> */
[----:B------:R-:W-:-:S03]  /*1d3c0*/  FMUL.FTZ R36, R10, R41 ;  /* 0x000000290a247220 */ /* 0x000fc60000410000 */
[----:B------:R-:W-:Y:S01]  /*1d3d0*/  FADD.FTZ R61, R61, R38 ;  /* 0x000000263d3d7221 */ /* 0x000fe20000010000 */
[----:B------:R-:W-:Y:S01]  /*1d3e0*/  FADD.FTZ R57, R57, R32 ;  /* 0x0000002039397221 */ /* 0x000fe20000010000 */
[----:B------:R-:W-:Y:S02]  /*1d3f0*/  FMUL.FTZ R32, R11, R30 ;  /* 0x0000001e0b207220 */ /* 0x000fe40000410000 */
        /* <DEDUP_REMOVED lines=28> */
[----:B------:R-:W-:Y:S01]  /*1d5c0*/  FADD.FTZ R61, R32, R61 ;  /* 0x0000003d203d7221 */ /* 0x000fe20000010000 */
[----:B------:R-:W-:-:S03]  /*1d5d0*/  FMUL.FTZ R32, R10, R35 ;  /* 0x000000230a207220 */ /* 0x000fc60000410000 */
[----:B------:R-:W-:Y:S01]  /*1d5e0*/  FADD.FTZ R61, R61, R34 ;  /* 0x000000223d3d7221 */ /* 0x000fe20000010000 */
[----:B------:R-:W-:Y:S01]  /*1d5f0*/  FADD.FTZ R57, R57, R26 ;  /* 0x0000001a39397221 */ /* 0x000fe20000010000 */
[----:B------:R-:W-:Y:S02]  /*1d600*/  FMUL.FTZ R26, R11, R24 ;  /* 0x000000180b1a7220 */ /* 0x000fe40000410000 */
[----:B------:R-:W-:Y:S01]  /*1d610*/  FADD.FTZ R61, R28, R61 ;  /* 0x0000003d1c3d7221 */ /* 0x000fe20000010000 */
[----:B------:R-:W-:Y:S01]  /*1d620*/  FMUL.FTZ R28, R10, R33 ;  /* 0x000000210a1c7220 */ /* 0x000fe20000410000 */
[C---:B---3--:R-:W-:Y:S01]  /*1d630*/  FFMA.FTZ R30, R58.reuse, R35, R30 ;  /* 0x000000233a1e7223 */ /* 0x048fe2000001001e */
[----:B------:R-:W-:Y:S02]  /*1d640*/  FFMA.FTZ R69, R58, R32, R69 ;  /* 0x000000203a457223 */ /* 0x000fe40000010045 */
[----:B------:R-:W3:Y:S01]  /*1d650*/  LDL.LU R58, [R1+0x264] ;  /* 0x00026400013a7983 */ /* 0x000ee20000300800 */
[----:B------:R-:W-:Y:S01]  /*1d660*/  FADD.FTZ R61, R61, R32 ;  /* 0x000000203d3d7221 */ /* 0x000fe20000010000 */
[----:B------:R-:W-:-:S03]  /*1d670*/  FADD.FTZ R57, R57, R24 ;  /* 0x0000001839397221 */ /* 0x000fc60000010000 */
[----:B------:R-:W-:-:S04]  /*1d680*/  FADD.FTZ R61, R26, R61 ;  /* 0x0000003d1a3d7221 */ /* 0x000fc80000010000 */
[----:B------:R-:W-:Y:S01]  /*1d690*/  FADD.FTZ R61, R61, R28 ;  /* 0x0000001c3d3d7221 */ /* 0x000fe20000010000 */
        /* <DEDUP_REMOVED lines=13> */
[----:B------:R-:W-:Y:S01]  /*1d770*/  FADD.FTZ R61, R24, R61 ;  /* 0x0000003d183d7221 */ /* 0x000fe20000010000 */
[C---:B------:R-:W-:Y:S01]  /*1d780*/  FFMA.FTZ R30, R67.reuse, R31, R30 ;  /* 0x0000001f431e7223 */ /* 0x040fe2000001001e */
[----:B------:R-:W-:Y:S01]  /*1d790*/  FFMA.FTZ R69, R67, R26, R69 ;  /* 0x0000001a43457223 */ /* 0x000fe20000010045 */
[-C--:B------:R-:W-:Y:S01]  /*1d7a0*/  FMUL.FTZ R24, R11, R18.reuse ;  /* 0x000000120b187220 */ /* 0x080fe20000410000 */
[----:B------:R-:W4:Y:S01]  /*1d7b0*/  LDL.LU R67, [R1+0x24c] ;  /* 0x00024c0001437983 */ /* 0x000f220000300800 */
[C---:B------:R-:W-:Y:S02]  /*1d7c0*/  FFMA.FTZ R22, R64.reuse, R18, R65 ;  /* 0x0000001240167223 */ /* 0x040fe40000010041 */
[----:B------:R-:W-:Y:S02]  /*1d7d0*/  FFMA.FTZ R69, R64, R24, R69 ;  /* 0x0000001840457223 */ /* 0x000fe40000010045 */
[----:B------:R-:W4:Y:S01]  /*1d7e0*/  LDL.LU R64, [R1+0x248] ;  /* 0x0002480001407983 */ /* 0x000f220000300800 */
        /* <DEDUP_REMOVED lines=11> */
[----:B------:R-:W-:-:S03]  /*1d8a0*/  FMUL.FTZ R26, R10, R29 ;  /* 0x0000001d0a1a7220 */ /* 0x000fc60000410000 */
[----:B------:R-:W-:Y:S01]  /*1d8b0*/  FADD.FTZ R66, R66, R33 ;  /* 0x0000002142427221 */ /* 0x000fe20000010000 */
[----:B------:R-:W-:Y:S01]  /*1d8c0*/  FADD.FTZ R61, R24, R61 ;  /* 0x0000003d183d7221 */ /* 0x000fe20000010000 */
[----:B------:R-:W-:Y:S02]  /*1d8d0*/  FFMA.FTZ R69, R56, R26, R69 ;  /* 0x0000001a38457223 */ /* 0x000fe40000010045 */
[----:B------:R-:W-:Y:S01]  /*1d8e0*/  FADD.FTZ R66, R66, R31 ;  /* 0x0000001f42427221 */ /* 0x000fe20000010000 */
[----:B------:R-:W-:Y:S01]  /*1d8f0*/  FMUL.FTZ R24, R11, R21 ;  /* 0x000000150b187220 */ /* 0x000fe20000410000 */
[----:B------:R-:W-:Y:S01]  /*1d900*/  FADD.FTZ R61, R61, R26 ;  /* 0x0000001a3d3d7221 */ /* 0x000fe20000010000 */
[----:B------:R-:W-:Y:S01]  /*1d910*/  FFMA.FTZ R30, R56, R29, R30 ;  /* 0x0000001d381e7223 */ /* 0x000fe2000001001e */
[----:B------:R-:W-:Y:S01]  /*1d920*/  FADD.FTZ R66, R66, R29 ;  /* 0x0000001d42427221 */ /* 0x000fe20000010000 */
[C---:B---3--:R-:W-:Y:S01]  /*1d930*/  FFMA.FTZ R29, R58.reuse, R21, R22 ;  /* 0x000000153a1d7223 */ /* 0x048fe20000010016 */
[----:B------:R-:W-:Y:S01]  /*1d940*/  FFMA.FTZ R69, R58, R24, R69 ;  /* 0x000000183a457223 */ /* 0x000fe20000010045 */
[----:B------:R-:W-:Y:S01]  /*1d950*/  FMUL.FTZ R22, R10, R27 ;  /* 0x0000001b0a167220 */ /* 0x000fe20000410000 */
[----:B------:R-:W-:Y:S01]  /*1d960*/  FADD.FTZ R61, R24, R61 ;  /* 0x0000003d183d7221 */ /* 0x000fe20000010000 */
[----:B------:R-:W-:Y:S01]  /*1d970*/  FMUL.FTZ R24, R11, R14 ;  /* 0x0000000e0b187220 */ /* 0x000fe20000410000 */
[----:B------:R-:W-:-:S02]  /*1d980*/  FADD.FTZ R18, R57, R18 ;  /* 0x0000001239127221 */ /* 0x000fc40000010000 */
[----:B------:R-:W-:Y:S02]  /*1d990*/  FADD.FTZ R61, R61, R22 ;  /* 0x000000163d3d7221 */ /* 0x000fe40000010000 */
[----:B------:R-:W-:Y:S02]  /*1d9a0*/  FADD.FTZ R21, R18, R21 ;  /* 0x0000001512157221 */ /* 0x000fe40000010000 */
[----:B------:R-:W-:Y:S01]  /*1d9b0*/  FADD.FTZ R61, R24, R61 ;  /* 0x0000003d183d7221 */ /* 0x000fe20000010000 */
[----:B------:R-:W-:-:S04]  /*1d9c0*/  FADD.FTZ R66, R66, R27 ;  /* 0x0000001b42427221 */ /* 0x000fc80000010000 */
[----:B------:R-:W-:Y:S01]  /*1d9d0*/  FADD.FTZ R66, R66, R25 ;  /* 0x0000001942427221 */ /* 0x000fe20000010000 */
[----:B--2---:R-:W-:Y:S01]  /*1d9e0*/  FFMA.FTZ R69, R60, R22, R69 ;  /* 0x000000163c457223 */ /* 0x004fe20000010045 */
[----:B------:R-:W-:-:S03]  /*1d9f0*/  FMUL.FTZ R22, R10, R25 ;  /* 0x000000190a167220 */ /* 0x000fc60000410000 */
[C---:B----4-:R-:W-:Y:S01]  /*1da00*/  FFMA.FTZ R69, R63.reuse, R24, R69 ;  /* 0x000000183f457223 */ /* 0x050fe20000010045 */
[----:B------:R-:W-:Y:S01]  /*1da10*/  FFMA.FTZ R18, R63, R14, R29 ;  /* 0x0000000e3f127223 */ /* 0x000fe2000001001d */
[-C--:B------:R-:W-:Y:S01]  /*1da20*/  FMUL.FTZ R24, R11, R5.reuse ;  /* 0x000000050b187220 */ /* 0x080fe20000410000 */
[----:B------:R-:W-:Y:S01]  /*1da30*/  FADD.FTZ R61, R61, R22 ;  /* 0x000000163d3d7221 */ /* 0x000fe20000010000 */
[----:B------:R-:W-:Y:S01]  /*1da40*/  FFMA.FTZ R69, R62, R22, R69 ;  /* 0x000000163e457223 */ /* 0x000fe20000010045 */
[----:B------:R-:W-:Y:S02]  /*1da50*/  FADD.FTZ R14, R21, R14 ;  /* 0x0000000e150e7221 */ /* 0x000fe40000010000 */
[----:B------:R-:W-:Y:S01]  /*1da60*/  FADD.FTZ R61, R24, R61 ;  /* 0x0000003d183d7221 */ /* 0x000fe20000010000 */
[C---:B------:R-:W-:Y:S01]  /*1da70*/  FFMA.FTZ R21, R67.reuse, R5, R18 ;  /* 0x0000000543157223 */ /* 0x040fe20000010012 */
[----:B------:R-:W-:Y:S01]  /*1da80*/  FFMA.FTZ R69, R67, R24, R69 ;  /* 0x0000001843457223 */ /* 0x000fe20000010045 */
[----:B------:R-:W-:Y:S01]  /*1da90*/  FMUL.FTZ R18, R10, R23 ;  /* 0x000000170a127220 */ /* 0x000fe20000410000 */
[----:B------:R-:W-:-:S03]  /*1daa0*/  FMUL.FTZ R22, R11, R20 ;  /* 0x000000140b167220 */ /* 0x000fc60000410000 */
[----:B------:R-:W-:Y:S01]  /*1dab0*/  FFMA.FTZ R69, R64, R18, R69 ;  /* 0x0000001240457223 */ /* 0x000fe20000010045 */
[----:B------:R-:W-:Y:S01]  /*1dac0*/  FADD.FTZ R61, R61, R18 ;  /* 0x000000123d3d7221 */ /* 0x000fe20000010000 */
[----:B------:R-:W-:Y:S01]  /*1dad0*/  FMUL.FTZ R18, R10, R0 ;  /* 0x000000000a127220 */ /* 0x000fe20000410000 */
[----:B------:R-:W-:Y:S01]  /*1dae0*/  FFMA.FTZ R30, R60, R27, R30 ;  /* 0x0000001b3c1e7223 */ /* 0x000fe2000001001e */
[C---:B------:R-:W-:Y:S01]  /*1daf0*/  FFMA.FTZ R69, R9.reuse, R22, R69 ;  /* 0x0000001609457223 */ /* 0x040fe20000010045 */
[----:B------:R-:W-:Y:S01]  /*1db00*/  FADD.FTZ R61, R22, R61 ;  /* 0x0000003d163d7221 */ /* 0x000fe20000010000 */
[----:B------:R-:W-:Y:S01]  /*1db10*/  FADD.FTZ R5, R14, R5 ;  /* 0x000000050e057221 */ /* 0x000fe20000010000 */
[----:B------:R-:W-:Y:S01]  /*1db20*/  FFMA.FTZ R14, R9, R20, R21 ;  /* 0x00000014090e7223 */ /* 0x000fe20000010015 */
[----:B------:R-:W-:Y:S01]  /*1db30*/  FFMA.FTZ R22, R8, R18, R69 ;  /* 0x0000001208167223 */ /* 0x000fe20000010045 */
[----:B------:R-:W-:Y:S01]  /*1db40*/  FMUL.FTZ R21, R11, R19 ;  /* 0x000000130b157220 */ /* 0x000fe20000410000 */
[----:B------:R-:W-:Y:S01]  /*1db50*/  FFMA.FTZ R30, R62, R25, R30 ;  /* 0x000000193e1e7223 */ /* 0x000fe2000001001e */
[----:B------:R-:W-:Y:S01]  /*1db60*/  FADD.FTZ R18, R61, R18 ;  /* 0x000000123d127221 */ /* 0x000fe20000010000 */
        /* <DEDUP_REMOVED lines=24> */
[----:B------:R-:W-:-:S02]  /*1dcf0*/  FMUL.FTZ R24, R11, R68 ;  /* 0x000000440b187220 */ /* 0x000fc40000410000 */
[----:B------:R-:W-:Y:S01]  /*1dd00*/  FADD.FTZ R19, R19, R12 ;  /* 0x0000000c13137221 */ /* 0x000fe20000010000 */
[----:B------:R-:W-:Y:S01]  /*1dd10*/  FFMA.FTZ R18, R17, R20, R18 ;  /* 0x0000001411127223 */ /* 0x000fe20000010012 */
[----:B------:R-:W-:Y:S01]  /*1dd20*/  FADD.FTZ R27, R27, R20 ;  /* 0x000000141b1b7221 */ /* 0x000fe20000010000 */
[----:B------:R-:W-:Y:S01]  /*1dd30*/  FFMA.FTZ R12, R17, R13, R0 ;  /* 0x0000000d110c7223 */ /* 0x000fe20000010000 */
[----:B------:R-:W-:Y:S01]  /*1dd40*/  FADD.FTZ R14, R14, R13 ;  /* 0x0000000d0e0e7221 */ /* 0x000fe20000010000 */
[C---:B------:R-:W-:Y:S01]  /*1dd50*/  FFMA.FTZ R22, R15.reuse, R24, R18 ;  /* 0x000000180f167223 */ /* 0x040fe20000010012 */
[----:B------:R-:W-:Y:S01]  /*1dd60*/  FFMA.FTZ R13, R15, R68, R16 ;  /* 0x000000440f0d7223 */ /* 0x000fe20000010010 */
[----:B------:R-:W-:Y:S01]  /*1dd70*/  FADD.FTZ R21, R24, R27 ;  /* 0x0000001b18157221 */ /* 0x000fe20000010000 */
[----:B0-----:R-:W-:-:S07]  /*1dd80*/  FADD.FTZ R15, R19, R68 ;  /* 0x00000044130f7221 */ /* 0x001fce0000010000 */
.L_x_775:
        /* <DEDUP_REMOVED lines=47> */
.L_x_777:
[----:B------:R-:W-:Y:S05]  /*1e080*/  BSYNC.RECONVERGENT B0 ;  /* 0x0000000000007941 */ /* 0x000fea0003800200 */
.L_x_776:
[----:B------:R-:W-:Y:S06]  /*1e090*/  BAR.SYNC.DEFER_BLOCKING 0x0 ;  /* 0x0000000000007b1d */ /* 0x000fec0000010000 */
[----:B------:R-:W-:Y:S04]  /*1e0a0*/  BSSY.RECONVERGENT B0, `(.L_x_778) ;  /* 0x0000024000007945 */ /* 0x000fe80003800200 */
[----:B------:R-:W-:Y:S05]  /*1e0b0*/  @P0 BRA `(.L_x_779) ;  /* 0x0000000000880947 */ /* 0x000fea0003800000 */
[----:B------:R-:W-:-:S09]  /*1e0c0*/  ULEA UR5, UR7, UR6, 0x18 ;  /* 0x0000000607057291 */ /* 0x000fd2000f8ec0ff */
[----:B------:R-:W4:Y:S04]  /*1e0d0*/  LDS.64 R36, [UR5+0x18] ;  /* 0x00001805ff247984 */ /* 0x000f280008000a00 */
[----:B--23--:R-:W2:Y:S04]  /*1e0e0*/  LDS.128 R16, [UR5+0x20] ;  /* 0x00002005ff107984 */ /* 0x00cea80008000c00 */
[----:B------:R-:W3:Y:S04]  /*1e0f0*/  LDS.128 R32, [UR5+0x30] ;  /* 0x00003005ff207984 */ /* 0x000ee80008000c00 */
[----:B------:R-:W0:Y:S04]  /*1e100*/  LDS.128 R28, [UR5+0x40] ;  /* 0x00004005ff1c7984 */ /* 0x000e280008000c00 */
[----:B------:R-:W0:Y:S04]  /*1e110*/  LDS.128 R24, [UR5+0x50] ;  /* 0x00005005ff187984 */ /* 0x000e280008000c00 */
[----:B-1----:R-:W1:Y:S01]  /*1e120*/  LDS.128 R20, [UR5+0x60] ;  /* 0x00006005ff147984 */ /* 0x002e620008000c00 */
[----:B----4-:R-:W-:Y:S01]  /*1e130*/  FADD.FTZ R39, R44, R36 ;  /* 0x000000242c277221 */ /* 0x010fe20000010000 */
[----:B------:R-:W-:-:S03]  /*1e140*/  FADD.FTZ R40, R45, R37 ;  /* 0x000000252d287221 */ /* 0x000fc60000010000 */
[----:B--2---:R-:W-:Y:S01]  /*1e150*/  FADD.FTZ R41, R39, R16 ;  /* 0x0000001027297221 */ /* 0x004fe20000010000 */
[----:B------:R-:W-:Y:S01]  /*1e160*/  FADD.FTZ R40, R40, R17 ;  /* 0x0000001128287221 */ /* 0x000fe20000010000 */
[----:B------:R-:W2:Y:S02]  /*1e170*/  LDS.128 R36, [UR5+0x70] ;  /* 0x00007005ff247984 */ /* 0x000ea40008000c00 */
        /* <DEDUP_REMOVED lines=18> */
[----:B--2---:R-:W-:Y:S01]  /*1e2a0*/  FADD.FTZ R41, R41, R36 ;  /* 0x0000002429297221 */ /* 0x004fe20000010000 */
[----:B------:R-:W-:-:S03]  /*1e2b0*/  FADD.FTZ R40, R40, R37 ;  /* 0x0000002528287221 */ /* 0x000fc60000010000 */
[----:B------:R-:W-:Y:S01]  /*1e2c0*/  FADD.FTZ R44, R41, R38 ;  /* 0x00000026292c7221 */ /* 0x000fe20000010000 */
[----:B------:R-:W-:-:S07]  /*1e2d0*/  FADD.FTZ R45, R40, R39 ;  /* 0x00000027282d7221 */ /* 0x000fce0000010000 */
.L_x_779:
[----:B------:R-:W-:Y:S05]  /*1e2e0*/  BSYNC.RECONVERGENT B0 ;  /* 0x0000000000007941 */ /* 0x000fea0003800200 */
.L_x_778:
[----:B------:R-:W-:Y:S06]  /*1e2f0*/  BAR.SYNC.DEFER_BLOCKING 0x0 ;  /* 0x0000000000007b1d */ /* 0x000fec0000010000 */
[----:B------:R-:W-:Y:S04]  /*1e300*/  BSSY.RECONVERGENT B0, `(.L_x_780) ;  /* 0x0000025000007945 */ /* 0x000fe80003800200 */
[----:B------:R-:W-:Y:S05]  /*1e310*/  @P3 BRA `(.L_x_781) ;  /* 0x00000000008c3947 */ /* 0x000fea0003800000 */
[----:B--23--:R-:W2:Y:S04]  /*1e320*/  LDS.128 R16, [R0+0x380] ;  /* 0x0003800000107984 */ /* 0x00cea80000000c00 */
[----:B-1----:R-:W1:Y:S04]  /*1e330*/  LDS.128 R20, [R0+0x700] ;  /* 0x0007000000147984 */ /* 0x002e680000000c00 */
[----:B------:R-:W3:Y:S04]  /*1e340*/  LDS.128 R24, [R0+0xa80] ;  /* 0x000a800000187984 */ /* 0x000ee80000000c00 */
[----:B------:R-:W4:Y:S04]  /*1e350*/  LDS.128 R28, [R0+0xe00] ;  /* 0x000e0000001c7984 */ /* 0x000f280000000c00 */
[----:B------:R-:W4:Y:S04]  /*1e360*/  LDS.128 R32, [R0+0x1180] ;  /* 0x0011800000207984 */ /* 0x000f280000000c00 */
[----:B------:R-:W4:Y:S04]  /*1e370*/  LDS.128 R36, [R0+0x1500] ;  /* 0x0015000000247984 */ /* 0x000f280000000c00 */
[----:B------:R4:W4:Y:S01]  /*1e380*/  LDS.128 R40, [R0+0x1880] ;  /* 0x0018800000287984 */ /* 0x0009220000000c00 */
[----:B--2---:R-:W-:Y:S01]  /*1e390*/  FADD.FTZ R47, R12, R16 ;  /* 0x000000100c2f7221 */ /* 0x004fe20000010000 */
[----:B0-----:R-:W-:Y:S01]  /*1e3a0*/  FADD.FTZ R12, R13, R17 ;  /* 0x000000110d0c7221 */ /* 0x001fe20000010000 */
        /* <DEDUP_REMOVED lines=26> */
.L_x_781:
[----:B------:R-:W-:Y:S05]  /*1e550*/  BSYNC.RECONVERGENT B0 ;  /* 0x0000000000007941 */ /* 0x000fea0003800200 */
.L_x_780:
[----:B------:R-:W-:Y:S04]  /*1e560*/  BSSY.RECONVERGENT B0, `(.L_x_782) ;  /* 0x000001e000007945 */ /* 0x000fe80003800200 */
[----:B------:R-:W-:Y:S05]  /*1e570*/  @P3 BRA `(.L_x_783) ;  /* 0x0000000000703947 */ /* 0x000fea0003800000 */
[----:B------:R-:W3:Y:S01]  /*1e580*/  LDC.64 R28, c[0x0][0x3f8] ;  /* 0x0000fe00ff1c7b82 */ /* 0x000ee20000000a00 */
[----:B0-----:R-:W-:-:S05]  /*1e590*/  MOV R0, UR13 ;  /* 0x0000000d00007c02 */ /* 0x001fca0008000f00 */
[----:B------:R-:W-:Y:S02]  /*1e5a0*/  IMAD R23, R0, 0x38, R5 ;  /* 0x0000003800177824 */ /* 0x000fe400078e0205 */
[----:B--2---:R-:W0:Y:S01]  /*1e5b0*/  LDC.64 R16, c[0x0][0x3d8] ;  /* 0x0000f600ff107b82 */ /* 0x004e220000000a00 */
        /* <DEDUP_REMOVED lines=12> */
[----:B-1----:R-:W-:Y:S02]  /*1e680*/  LEA R20, P2, R28, R16, 0x2 ;  /* 0x000000101c147211 */ /* 0x002fe400078410ff */
        /* <DEDUP_REMOVED lines=11> */
.L_x_783:
[----:B------:R-:W-:Y:S05]  /*1e740*/  BSYNC.RECONVERGENT B0 ;  /* 0x0000000000007941 */ /* 0x000fea0003800200 */
.L_x_782:
        /* <DEDUP_REMOVED lines=17> */
[----:B------:R-:W-:Y:S02]  /*1e860*/  MOV R17, UR7 ;  /* 0x0000000700117c02 */ /* 0x000fe40008000f00 */
        /* <DEDUP_REMOVED lines=16> */
.L_x_787:
[----:B------:R-:W2:Y:S04]  /*1e970*/  LDG.E.STRONG.GPU R0, desc[UR10][R16.64] ;  /* 0x0000000a10007981 */ /* 0x000ea8000c1ef900 */
[----:B--2---:R-:W-:Y:S04]  /*1e980*/  CCTL.IVALL ;  /* 0x00000000ff00798f */ /* 0x004fe80002000000 */
[----:B------:R0:W-:Y:S01]  /*1e990*/  STL [R1], R0 ;  /* 0x0000000001007387 */ /* 0x0001e20000100800 */
[----:B------:R-:W-:-:S13]  /*1e9a0*/  ISETP.NE.AND P0, PT, R0, UR5, PT ;  /* 0x0000000500007c0c */ /* 0x000fda000bf05270 */
[----:B0-----:R-:W-:Y:S05]  /*1e9b0*/  @P0 BRA `(.L_x_787) ;  /* 0xfffffffc00ec0947 */ /* 0x001fea000383ffff */
.L_x_786:
[----:B------:R-:W-:Y:S05]  /*1e9c0*/  BSYNC.RECONVERGENT B0 ;  /* 0x0000000000007941 */ /* 0x000fea0003800200 */
.L_x_785:
        /* <DEDUP_REMOVED lines=15> */
.L_x_789:
[----:B------:R-:W-:Y:S02]  /*1eac0*/  ISETP.NE.AND P1, PT, RZ, UR23, PT ;  /* 0x00000017ff007c0c */ /* 0x000fe4000bf25270 */
[----:B------:R-:W-:Y:S02]  /*1ead0*/  MOV R15, UR6 ;  /* 0x00000006000f7c02 */ /* 0x000fe40008000f00 */
[----:B------:R-:W-:-:S13]  /*1eae0*/  ISETP.NE.OR P1, PT, R5, RZ, !P1 ;  /* 0x000000ff0500720c */ /* 0x000fda0004f25670 */
[----:B------:R-:W-:-:S06]  /*1eaf0*/  @!P1 IMAD.WIDE.U32 R14, R15, 0x8, R12 ;  /* 0x000000080f0e9825 */ /* 0x000fcc00078e000c */
[----:B------:R-:W4:Y:S01]  /*1eb00*/  @!P1 LDG.E.64 R14, desc[UR10][R14.64] ;  /* 0x0000000a0e0e9981 */ /* 0x000f22000c1e1b00 */
[----:B------:R-:W-:Y:S01]  /*1eb10*/  UIADD3 UR24, UPT, UPT, UR5, 0x1, URZ ;  /* 0x0000000105187890 */ /* 0x000fe2000fffe0ff */
[----:B------:R-:W-:Y:S01]  /*1eb20*/  MOV R17, UR17 ;  /* 0x0000001100117c02 */ /* 0x000fe20008000f00 */
        /* <DEDUP_REMOVED lines=25> */
[--C-:B-1----:R-:W-:Y:S01]  /*1ecc0*/  @!P2 IMAD.WIDE.U32 R20, R21, 0x8, R12.reuse ;  /* 0x000000081514a825 */ /* 0x102fe200078e000c */
[----:B------:R-:W3:Y:S01]  /*1ecd0*/  @!P3 LDG.E.64 R18, desc[UR10][R18.64] ;  /* 0x0000000a1212b981 */ /* 0x000ee2000c1e1b00 */
[----:B------:R-:W-:Y:S02]  /*1ece0*/  MOV R29, UR20 ;  /* 0x00000014001d7c02 */ /* 0x000fe40008000f00 */
[----:B------:R-:W-:Y:S02]  /*1ecf0*/  MOV R31, UR19 ;  /* 0x00000013001f7c02 */ /* 0x000fe40008000f00 */
[----:B------:R-:W3:Y:S06]  /*1ed00*/  @!P2 LDG.E.64 R20, desc[UR10][R20.64] ;  /* 0x0000000a1414a981 */ /* 0x000eec000c1e1b00 */
[----:B0-----:R-:W-:-:S06]  /*1ed10*/  @!P5 IMAD.WIDE.U32 R16, R31, 0x8, R12 ;  /* 0x000000081f10d825 */ /* 0x001fcc00078e000c */
[----:B------:R-:W3:Y:S01]  /*1ed20*/  @!P5 LDG.E.64 R16, desc[UR10][R16.64] ;  /* 0x0000000a1010d981 */ /* 0x000ee2000c1e1b00 */
        /* <DEDUP_REMOVED lines=9> */
[----:B------:R-:W3:Y:S04]  /*1edc0*/  @!P1 LDG.E.64 R22, desc[UR10][R22.64] ;  /* 0x0000000a16169981 */ /* 0x000ee8000c1e1b00 */
[----:B------:R-:W3:Y:S01]  /*1edd0*/  @!P6 LDG.E.64 R14, desc[UR10][R14.64] ;  /* 0x0000000a0e0ee981 */ /* 0x000ee2000c1e1b00 */
        /* <DEDUP_REMOVED lines=27> */
.L_x_788:
        /* <DEDUP_REMOVED lines=52> */
.L_x_790:
        /* <DEDUP_REMOVED lines=27> */
.L_x_791:
        /* <DEDUP_REMOVED lines=12> */
.L_x_792:
[----:B------:R-:W-:Y:S05]  /*1f540*/  BSYNC.RECONVERGENT B0 ;  /* 0x0000000000007941 */ /* 0x000fea0003800200 */
.L_x_784:
        /* <DEDUP_REMOVED lines=13> */
[----:B------:R-:W1:Y:S01]  /*1f620*/  LDS.64 R12, [UR5+0x88] ;  /* 0x00008805ff0c7984 */ /* 0x000e620008000a00 */
[----:B------:R-:W1:Y:S02]  /*1f630*/  LDCU UR5, c[0x0][0x42c] ;  /* 0x00008580ff0577ac */ /* 0x000e640008000800 */
[----:B-1----:R-:W-:Y:S01]  /*1f640*/  FMUL.FTZ R0, R12, UR5 ;  /* 0x000000050c007c20 */ /* 0x002fe20008410000 */
[----:B0---4-:R-:W-:-:S07]  /*1f650*/  FMUL.FTZ R5, R13, UR5 ;  /* 0x000000050d057c20 */ /* 0x011fce0008410000 */
.L_x_798:
[----:B---3--:R-:W-:-:S05]  /*1f660*/  LEA R19, R17, UR15, 0x2 ;  /* 0x0000000f11137c11 */ /* 0x008fca000f8e10ff */
[----:B0-----:R-:W2:Y:S04]  /*1f670*/  LDL.64 R14, [R19+0x10] ;  /* 0x00001000130e7983 */ /* 0x001ea80000100a00 */
[----:B------:R-:W3:Y:S01]  /*1f680*/  LDL.64 R12, [R19+0x110] ;  /* 0x00011000130c7983 */ /* 0x000ee20000100a00 */
[----:B------:R-:W-:Y:S01]  /*1f690*/  BSSY.RECONVERGENT B0, `(.L_x_793) ;  /* 0x000003b000007945 */ /* 0x000fe20003800200 */
[--C-:B--2---:R-:W-:Y:S02]  /*1f6a0*/  HADD2.F32 R16, -RZ, R14.reuse.H0_H0 ;  /* 0x2000000eff107230 */ /* 0x104fe40000004100 */
[----:B------:R-:W-:Y:S02]  /*1f6b0*/  HADD2.F32 R14, -RZ, R14.H1_H1 ;  /* 0x3000000eff0e7230 */ /* 0x000fe40000004100 */
[----:B---3--:R-:W-:-:S02]  /*1f6c0*/  HADD2.F32 R19, -RZ, R12.H0_H0 ;  /* 0x2000000cff137230 */ /* 0x008fc40000004100 */
[----:B------:R-:W-:Y:S01]  /*1f6d0*/  FADD.FTZ R16, R16, -UR28 ;  /* 0x8000001c10107e21 */ /* 0x000fe20008010000 */
[----:B------:R-:W-:-:S03]  /*1f6e0*/  FADD.FTZ R14, R14, -UR28 ;  /* 0x8000001c0e0e7e21 */ /* 0x000fc60008010000 */
[----:B------:R-:W-:Y:S01]  /*1f6f0*/  FMUL.FTZ R31, R16, UR16 ;  /* 0x00000010101f7c20 */ /* 0x000fe20008410000 */
[----:B------:R-:W-:Y:S01]  /*1f700*/  FMUL.FTZ R26, R14, UR16 ;  /* 0x000000100e1a7c20 */ /* 0x000fe20008410000 */
[----:B------:R-:W-:Y:S02]  /*1f710*/  HADD2.F32 R14, -RZ, R12.H1_H1 ;  /* 0x3000000cff0e7230 */ /* 0x000fe40000004100 */
[----:B------:R-:W-:Y:S01]  /*1f720*/  @P2 FFMA.FTZ R16, R10, R31, R2 ;  /* 0x0000001f0a102223 */ /* 0x000fe20000010002 */
[----:B------:R-:W-:-:S03]  /*1f730*/  @P2 FFMA.FTZ R18, R11, R26, R3 ;  /* 0x0000001a0b122223 */ /* 0x000fc60000010003 */
[----:B------:R-:W-:Y:S01]  /*1f740*/  @P2 FMUL.FTZ R20, R16, -1.4426950216293334961 ;  /* 0xbfb8aa3b10142820 */ /* 0x000fe20000410000 */
[----:B------:R-:W-:-:S05]  /*1f750*/  @P2 FMUL.FTZ R23, R18, -1.4426950216293334961 ;  /* 0xbfb8aa3b12172820 */ /* 0x000fca0000410000 */
[----:B------:R-:W0:Y:S08]  /*1f760*/  @P2 MUFU.EX2 R20, R20 ;  /* 0x0000001400142308 */ /* 0x000e300000000800 */
[----:B------:R-:W1:Y:S01]  /*1f770*/  @P2 MUFU.EX2 R23, R23 ;  /* 0x0000001700172308 */ /* 0x000e620000000800 */
[----:B0-----:R-:W-:-:S07]  /*1f780*/  @P2 FADD.FTZ R21, R20, 1 ;  /* 0x3f80000014152421 */ /* 0x001fce0000010000 */
[----:B------:R0:W2:Y:S01]  /*1f790*/  @P2 MUFU.RCP R22, R21 ;  /* 0x0000001500162308 */ /* 0x0000a20000001000 */
[----:B-1----:R-:W-:Y:S01]  /*1f7a0*/  @P2 FADD.FTZ R24, R23, 1 ;  /* 0x3f80000017182421 */ /* 0x002fe20000010000 */
[----:B-----5:R-:W-:-:S06]  /*1f7b0*/  LEA R23, R17, R4, 0x3 ;  /* 0x0000000411177211 */ /* 0x020fcc00078e18ff */
[----:B------:R-:W1:Y:S01]  /*1f7c0*/  @P2 MUFU.RCP R25, R24 ;  /* 0x0000001800192308 */ /* 0x000e620000001000 */
[C---:B------:R-:W-:Y:S02]  /*1f7d0*/  ISETP.GE.U32.AND P0, PT, R23.reuse, UR18, PT ;  /* 0x0000001217007c0c */ /* 0x040fe4000bf06070 */
[----:B0-----:R-:W-:Y:S02]  /*1f7e0*/  SHF.R.S32.HI R21, RZ, 0x1f, R23 ;  /* 0x0000001fff157819 */ /* 0x001fe40000011417 */
[----:B------:R-:W-:Y:S02]  /*1f7f0*/  IADD3 R12, PT, PT, R23, 0x8, RZ ;  /* 0x00000008170c7810 */ /* 0x000fe40007ffe0ff */
[----:B------:R-:W-:Y:S01]  /*1f800*/  ISETP.GE.AND.EX P0, PT, R21, UR19, PT, P0 ;  /* 0x0000001315007c0c */ /* 0x000fe2000bf06300 */
[----:B--2---:R-:W-:Y:S01]  /*1f810*/  @P2 FADD.FTZ R27, -R22, 1 ;  /* 0x3f800000161b2421 */ /* 0x004fe20000010100 */
[----:B------:R-:W-:Y:S01]  /*1f820*/  @P2 FMUL.FTZ R22, R19, R22 ;  /* 0x0000001613162220 */ /* 0x000fe20000410000 */
[----:B------:R-:W-:-:S02]  /*1f830*/  ISETP.GE.U32.AND P1, PT, R12, UR18, PT ;  /* 0x000000120c007c0c */ /* 0x000fc4000bf26070 */
[----:B------:R-:W-:Y:S01]  /*1f840*/  @P2 FFMA.FTZ R27, R16, R27, 1 ;  /* 0x3f800000101b2423 */ /* 0x000fe2000001001b */
[----:B------:R-:W-:Y:S01]  /*1f850*/  HADD2.F32 R16, -RZ, R15.H0_H0 ;  /* 0x2000000fff107230 */ /* 0x000fe20000004100 */
[----:B------:R-:W-:Y:S01]  /*1f860*/  SHF.R.S32.HI R28, RZ, 0x1f, R12 ;  /* 0x0000001fff1c7819 */ /* 0x000fe2000001140c */
[----:B-1----:R-:W-:Y:S01]  /*1f870*/  @P2 FADD.FTZ R29, -R25, 1 ;  /* 0x3f800000191d2421 */ /* 0x002fe20000010100 */
[----:B------:R-:W-:Y:S02]  /*1f880*/  @P2 FMUL.FTZ R25, R14, R25 ;  /* 0x000000190e192220 */ /* 0x000fe40000410000 */
[----:B------:R-:W-:Y:S01]  /*1f890*/  FADD.FTZ R20, R16, -UR28 ;  /* 0x8000001c10147e21 */ /* 0x000fe20008010000 */
[----:B------:R-:W-:Y:S01]  /*1f8a0*/  @P2 FMUL.FTZ R19, R22, R27 ;  /* 0x0000001b16132220 */ /* 0x000fe20000410000 */
[----:B------:R-:W-:Y:S01]  /*1f8b0*/  @P2 FFMA.FTZ R18, R18, R29, 1 ;  /* 0x3f80000012122423 */ /* 0x000fe2000001001d */
[----:B------:R-:W-:Y:S01]  /*1f8c0*/  FFMA.FTZ R16, R0, R26, R5 ;  /* 0x0000001a00107223 */ /* 0x000fe20000010005 */
[----:B------:R-:W-:-:S02]  /*1f8d0*/  ISETP.GE.AND.EX P1, PT, R28, UR19, PT, P1 ;  /* 0x000000131c007c0c */ /* 0x000fc4000bf26310 */
[----:B------:R-:W-:Y:S01]  /*1f8e0*/  @P2 FMUL.FTZ R14, R25, R18 ;  /* 0x00000012190e2220 */ /* 0x000fe20000410000 */
[----:B------:R-:W-:Y:S02]  /*1f8f0*/  HADD2.F32 R18, -RZ, R15.H1_H1 ;  /* 0x3000000fff127230 */ /* 0x000fe40000004100 */
[----:B------:R-:W-:Y:S01]  /*1f900*/  FFMA.FTZ R15, R0, R31, R5 ;  /* 0x0000001f000f7223 */ /* 0x000fe20000010005 */
[----:B------:R-:W-:Y:S01]  /*1f910*/  FMUL.FTZ R25, R20, UR16 ;  /* 0x0000001014197c20 */ /* 0x000fe20008410000 */
[----:B------:R-:W-:Y:S01]  /*1f920*/  ISETP.NE.AND P2, PT, RZ, UR12, PT ;  /* 0x0000000cff007c0c */ /* 0x000fe2000bf45270 */
[----:B------:R-:W-:Y:S01]  /*1f930*/  FADD.FTZ R18, R18, -UR28 ;  /* 0x8000001c12127e21 */ /* 0x000fe20008010000 */
[----:B------:R-:W-:-:S03]  /*1f940*/  FFMA.FTZ R19, R10, R19, -R15 ;  /* 0x000000130a137223 */ /* 0x000fc6000001080f */
[----:B------:R-:W-:Y:S01]  /*1f950*/  FMUL.FTZ R20, R18, UR16 ;  /* 0x0000001012147c20 */ /* 0x000fe20008410000 */
[----:B------:R-:W-:Y:S01]  /*1f960*/  FFMA.FTZ R18, R11, R14, -R16 ;  /* 0x0000000e0b127223 */ /* 0x000fe20000010810 */
[----:B------:R-:W-:Y:S06]  /*1f970*/  @P0 BRA `(.L_x_794) ;  /* 0x0000000000300947 */ /* 0x000fec0003800000 */
[----:B------:R-:W-:Y:S01]  /*1f980*/  MOV R14, R6 ;  /* 0x00000006000e7202 */ /* 0x000fe20000000f00 */
[----:B------:R-:W-:Y:S01]  /*1f990*/  IMAD R16, R21, UR20, RZ ;  /* 0x0000001415107c24 */ /* 0x000fe2000f8e02ff */
[----:B------:R-:W-:-:S03]  /*1f9a0*/  MOV R15, R9 ;  /* 0x00000009000f7202 */ /* 0x000fc60000000f00 */
[C---:B------:R-:W-:Y:S02]  /*1f9b0*/  IMAD R21, R23.reuse, UR21, R16 ;  /* 0x0000001517157c24 */ /* 0x040fe4000f8e0210 */
[----:B------:R-:W-:Y:S01]  /*1f9c0*/  FMUL.FTZ R16, R18, UR16 ;  /* 0x0000001012107c20 */ /* 0x000fe20008410000 */
[----:B------:R-:W-:-:S04]  /*1f9d0*/  IMAD.WIDE.U32 R14, R23, UR20, R14 ;  /* 0x00000014170e7c25 */ /* 0x000fc8000f8e000e */
[----:B------:R-:W-:Y:S01]  /*1f9e0*/  FMUL.FTZ R23, R19, UR16 ;  /* 0x0000001013177c20 */ /* 0x000fe20008410000 */
[----:B------:R-:W-:Y:S02]  /*1f9f0*/  IADD3 R15, PT, PT, R15, R21, RZ ;  /* 0x000000150f0f7210 */ /* 0x000fe40007ffe0ff */
[----:B------:R-:W-:-:S04]  /*1fa00*/  LEA R18, P0, R14, UR6, 0x1 ;  /* 0x000000060e127c11 */ /* 0x000fc8000f8008ff */
[----:B------:R-:W-:Y:S02]  /*1fa10*/  LEA.HI.X R19, R14, UR7, R15, 0x1, P0 ;  /* 0x000000070e137c11 */ /* 0x000fe400080f0c0f */
[----:B------:R-:W-:-:S05]  /*1fa20*/  F2FP.F16.F32.PACK_AB R15, R16, R23 ;  /* 0x00000017100f723e */ /* 0x000fca00000000ff */
[----:B------:R0:W-:Y:S02]  /*1fa30*/  STG.E desc[UR10][R18.64], R15 ;  /* 0x0000000f12007986 */ /* 0x0001e4000c10190a */
.L_x_794:
[----:B------:R-:W-:Y:S05]  /*1fa40*/  BSYNC.RECONVERGENT B0 ;  /* 0x0000000000007941 */ /* 0x000fea0003800200 */
.L_x_793:
        /* <DEDUP_REMOVED lines=23> */
.L_x_795:
[----:B------:R-:W-:Y:S01]  /*1fbc0*/  BSSY.RECONVERGENT B0, `(.L_x_796) ;  /* 0x0000010000007945 */ /* 0x000fe20003800200 */
[----:B------:R-:W-:Y:S01]  /*1fbd0*/  FFMA.FTZ R27, R10, R15, -R27 ;  /* 0x0000000f0a1b7223 */ /* 0x000fe2000001081b */
[----:B------:R-:W-:Y:S02]  /*1fbe0*/  FFMA.FTZ R16, R11, R14, -R26 ;  /* 0x0000000e0b107223 */ /* 0x000fe4000001081a */
[----:B------:R-:W-:Y:S05]  /*1fbf0*/  @P1 BRA `(.L_x_797) ;  /* 0x0000000000301947 */ /* 0x000fea0003800000 */
[----:B------:R-:W-:Y:S01]  /*1fc00*/  IMAD R13, R28, UR20, RZ ;  /* 0x000000141c0d7c24 */ /* 0x000fe2000f8e02ff */
[----:B------:R-:W-:Y:S01]  /*1fc10*/  MOV R14, R6 ;  /* 0x00000006000e7202 */ /* 0x000fe20000000f00 */
[----:B------:R-:W-:Y:S01]  /*1fc20*/  FMUL.FTZ R27, R27, UR16 ;  /* 0x000000101b1b7c20 */ /* 0x000fe20008410000 */
[----:B------:R-:W-:Y:S01]  /*1fc30*/  MOV R15, R9 ;  /* 0x00000009000f7202 */ /* 0x000fe20000000f00 */
[----:B------:R-:W-:Y:S02]  /*1fc40*/  IMAD R19, R12, UR21, R13 ;  /* 0x000000150c137c24 */ /* 0x000fe4000f8e020d */
[----:B------:R-:W-:Y:S01]  /*1fc50*/  FMUL.FTZ R16, R16, UR16 ;  /* 0x0000001010107c20 */ /* 0x000fe20008410000 */
[----:B------:R-:W-:-:S05]  /*1fc60*/  IMAD.WIDE.U32 R12, R12, UR20, R14 ;  /* 0x000000140c0c7c25 */ /* 0x000fca000f8e000e */
[----:B------:R-:W-:Y:S02]  /*1fc70*/  IADD3 R13, PT, PT, R13, R19, RZ ;  /* 0x000000130d0d7210 */ /* 0x000fe40007ffe0ff */
[----:B------:R-:W-:-:S04]  /*1fc80*/  LEA R14, P0, R12, UR6, 0x1 ;  /* 0x000000060c0e7c11 */ /* 0x000fc8000f8008ff */
[----:B------:R-:W-:Y:S02]  /*1fc90*/  LEA.HI.X R15, R12, UR7, R13, 0x1, P0 ;  /* 0x000000070c0f7c11 */ /* 0x000fe400080f0c0d */
[----:B------:R-:W-:-:S05]  /*1fca0*/  F2FP.F16.F32.PACK_AB R13, R16, R27 ;  /* 0x0000001b100d723e */ /* 0x000fca00000000ff */
[----:B------:R0:W-:Y:S02]  /*1fcb0*/  STG.E desc[UR10][R14.64], R13 ;  /* 0x0000000d0e007986 */ /* 0x0001e4000c10190a */
.L_x_797:
[----:B------:R-:W-:Y:S05]  /*1fcc0*/  BSYNC.RECONVERGENT B0 ;  /* 0x0000000000007941 */ /* 0x000fea0003800200 */
.L_x_796:
        /* <DEDUP_REMOVED lines=10> */
.L_x_773:
[----:B------:R-:W1:Y:S01]  /*1fd70*/  S2R R9, SR_TID.X ;  /* 0x0000000000097919 */ /* 0x000e620000002100 */
[----:B------:R-:W2:Y:S01]  /*1fd80*/  LDC R4, c[0x0][0x370] ;  /* 0x0000dc00ff047b82 */ /* 0x000ea20000000800 */
[----:B------:R-:W-:Y:S07]  /*1fd90*/  BSSY.RECONVERGENT B0, `(.L_x_800) ;  /* 0x000000e000007945 */ /* 0x000fee0003800200 */
[----:B------:R-:W3:Y:S08]  /*1fda0*/  LDC R7, c[0x0][0x374] ;  /* 0x0000dd00ff077b82 */ /* 0x000ef00000000800 */
[----:B------:R-:W4:Y:S01]  /*1fdb0*/  LDC.64 R2, c[0x0][0x3c8] ;  /* 0x0000f200ff027b82 */ /* 0x000f220000000a00 */
[----:B--2---:R-:W-:-:S02]  /*1fdc0*/  ISETP.NE.AND P0, PT, R4, 0x1, PT ;  /* 0x000000010400780c */ /* 0x004fc40003f05270 */
[----:B-1----:R-:W-:Y:S02]  /*1fdd0*/  ISETP.NE.AND P1, PT, R9, RZ, PT ;  /* 0x000000ff0900720c */ /* 0x002fe40003f25270 */
[----:B---3--:R-:W-:-:S04]  /*1fde0*/  SHF.L.U32 R0, R7, 0x1, RZ ;  /* 0x0000000107007819 */ /* 0x008fc800000006ff */
        /* <DEDUP_REMOVED lines=8> */
.L_x_801:
[----:B------:R-:W-:Y:S05]  /*1fe70*/  BSYNC.RECONVERGENT B0 ;  /* 0x0000000000007941 */ /* 0x000fea0003800200 */
.L_x_800:
        /* <DEDUP_REMOVED lines=11> */
.L_x_803:
[----:B------:R-:W2:Y:S04]  /*1ff30*/  LDG.E.STRONG.GPU R5, desc[UR10][R2.64] ;  /* 0x0000000a02057981 */ /* 0x000ea8000c1ef900 */
[----:B--2---:R-:W-:Y:S01]  /*1ff40*/  CCTL.IVALL ;  /* 0x00000000ff00798f */ /* 0x004fe20002000000 */
[----:B------:R-:W-:Y:S05]  /*1ff50*/  YIELD ;  /* 0x0000000000007946 */ /* 0x000fea0003800000 */
[----:B------:R-:W-:-:S13]  /*1ff60*/  ISETP.NE.AND P0, PT, R5, R0, PT ;  /* 0x000000000500720c */ /* 0x000fda0003f05270 */
[----:B------:R-:W-:Y:S05]  /*1ff70*/  @P0 BRA `(.L_x_803) ;  /* 0xfffffffc00ec0947 */ /* 0x000fea000383ffff */
.L_x_802:
        /* <DEDUP_REMOVED lines=13> */
[----:B0-----:R-:W-:-:S04]  /*20050*/  IADD3 R13, P1, PT, R2, 0x1c0, RZ ;  /* 0x000001c0020d7810 */ /* 0x001fc80007f3e0ff */
        /* <DEDUP_REMOVED lines=61> */
.L_x_806:
        /* <DEDUP_REMOVED lines=29> */
.L_x_805:
[----:B------:R-:W-:Y:S05]  /*20600*/  BSYNC.RECONVERGENT B0 ;  /* 0x0000000000007941 */ /* 0x000fea0003800200 */
.L_x_804:
        /* <DEDUP_REMOVED lines=10> */
.L_x_807:
        /* <DEDUP_REMOVED lines=82> */
.L_x_808:
        /* <DEDUP_REMOVED lines=11> */
.L_x_4895:


//--------------------- .text._Z35group_norm_nhwc_bwd_one_pass_kernelI11Fp16IOBf16WLi64ELi112ELi448EEv26Group_norm_nhwc_bwd_params --------------------------
	.section	.text._Z35group_norm_nhwc_bwd_one_pass_kernelI11Fp16IOBf16WLi64ELi112ELi448EEv26Group_norm_nhwc_bwd_params,"ax",@progbits
	.align	128
        .global         _Z35group_norm_nhwc_bwd_one_pass_kernelI11Fp16IOBf16WLi64ELi112ELi448EEv26Group_norm_nhwc_bwd_params
        .type           _Z35group_norm_nhwc_bwd_one_pass_kernelI11Fp16IOBf16WLi64ELi112ELi448EEv26Group_norm_nhwc_bwd_params,@function
        .size           _Z35group_norm_nhwc_bwd_one_pass_kernelI11Fp16IOBf16WLi64ELi112ELi448EEv26Group_norm_nhwc_bwd_params,(.L_x_4896 - _Z35group_norm_nhwc_bwd_one_pass_kernelI11Fp16IOBf16WLi64ELi112ELi448EEv26Group_norm_nhwc_bwd_params)
        .other          _Z35group_norm_nhwc_bwd_one_pass_kernelI11Fp16IOBf16WLi64ELi112ELi448EEv26Group_norm_nhwc_bwd_params,@"STO_CUDA_ENTRY STV_DEFAULT"
_Z35group_norm_nhwc_bwd_one_pass_kernelI11Fp16IOBf16WLi64ELi112ELi448EEv26Group_norm_nhwc_bwd_params:
.text._Z35group_norm_nhwc_bwd_one_pass_kernelI11Fp16IOBf16WLi64ELi112ELi448EEv26Group_norm_nhwc_bwd_params:
        /* <DEDUP_REMOVED lines=46> */
.L_x_852:
[----:B0-----:R-:W2:Y:S01]  /*02e0*/  LDC R16, c[0x0][0x410] ;  /* 0x00010400ff107b82 */ /* 0x001ea20000000800 */
[----:B------:R-:W-:Y:S01]  /*02f0*/  IABS R17, R39 ;  /* 0x0000002700117213 */ /* 0x000fe20000000000 */
[----:B------:R-:W3:Y:S01]  /*0300*/  LDCU.128 UR12, c[0x0][0x400] ;  /* 0x00008000ff0c77ac */ /* 0x000ee20008000c00 */
[----:B------:R-:W-:Y:S02]  /*0310*/  ISETP.GE.AND P1, PT, R39, RZ, PT ;  /* 0x000000ff2700720c */ /* 0x000fe40003f26270 */
[----:B------:R-:W-:Y:S02]  /*0320*/  CS2R R34, SRZ ;  /* 0x0000000000227805 */ /* 0x000fe4000001ff00 */
[----:B------:R-:W-:Y:S02]  /*0330*/  SHF.R.S32.HI R25, RZ, 0x1f, R46 ;  /* 0x0000001fff197819 */ /* 0x000fe4000001142e */
[----:B------:R-:W-:Y:S02]  /*0340*/  IADD3 R19, PT, PT, R50, 0x8, RZ ;  /* 0x0000000832137810 */ /* 0x000fe40007ffe0ff */
[----:B------:R-:W-:-:S02]  /*0350*/  LOP3.LUT R27, R49, 0xffff, RZ, 0xc0, !PT ;  /* 0x0000ffff311b7812 */ /* 0x000fc400078ec0ff */
[----:B------:R-:W-:Y:S02]  /*0360*/  SHF.R.S32.HI R31, RZ, 0x1f, R19 ;  /* 0x0000001fff1f7819 */ /* 0x000fe40000011413 */
[----:B---3--:R-:W-:Y:S02]  /*0370*/  ISETP.GE.U32.AND P2, PT, R46, UR12, PT ;  /* 0x0000000c2e007c0c */ /* 0x008fe4000bf46070 */
[----:B--2---:R-:W-:Y:S02]  /*0380*/  IABS R14, R16 ;  /* 0x00000010000e7213 */ /* 0x004fe40000000000 */
[----:B------:R-:W-:Y:S02]  /*0390*/  ISETP.GE.AND.EX P2, PT, R25, UR13, PT, P2 ;  /* 0x0000000d19007c0c */ /* 0x000fe4000bf46320 */
[----:B-1----:R-:W2:Y:S11]  /*03a0*/  I2F.RP R11, R14 ;  /* 0x0000000e000b7306 */ /* 0x002eb60000209400 */
        /* <DEDUP_REMOVED lines=18> */
[-C--:B------:R-:W-:Y:S02]  /*04d0*/  ISETP.GT.U32.AND P5, PT, R14, R11.reuse, PT ;  /* 0x0000000b0e00720c */ /* 0x080fe40003fa4070 */
[----:B------:R-:W-:Y:S02]  /*04e0*/  IADD3 R12, PT, PT, R11, -R14, RZ ;  /* 0x8000000e0b0c7210 */ /* 0x000fe40007ffe0ff */
[----:B------:R-:W-:Y:S01]  /*04f0*/  ISETP.NE.AND P4, PT, R16, RZ, PT ;  /* 0x000000ff1000720c */ /* 0x000fe20003f85270 */
[----:B------:R-:W2:Y:S01]  /*0500*/  @!P2 LDC.64 R14, c[0x0][0x3a0] ;  /* 0x0000e800ff0eab82 */ /* 0x000ea20000000a00 */
[----:B------:R-:W-:-:S02]  /*0510*/  SEL R11, R12, R11, !P5 ;  /* 0x0000000b0c0b7207 */ /* 0x000fc40006800000 */
[----:B------:R-:W-:Y:S02]  /*0520*/  LOP3.LUT R12, RZ, R16, RZ, 0x33, !PT ;  /* 0x00000010ff0c7212 */ /* 0x000fe400078e33ff */
[----:B------:R-:W-:Y:S02]  /*0530*/  @!P1 IADD3 R11, PT, PT, -R11, RZ, RZ ;  /* 0x000000ff0b0b9210 */ /* 0x000fe40007ffe1ff */
[----:B------:R-:W-:Y:S01]  /*0540*/  @P3 IADD3 R13, PT, PT, R13, 0x1, RZ ;  /* 0x000000010d0d3810 */ /* 0x000fe20007ffe0ff */
[----:B------:R-:W4:Y:S01]  /*0550*/  @!P2 LDC.64 R16, c[0x0][0x3f8] ;  /* 0x0000fe00ff10ab82 */ /* 0x000f220000000a00 */
[----:B------:R-:W-:Y:S02]  /*0560*/  ISETP.GE.U32.AND P3, PT, R19, UR12, PT ;  /* 0x0000000c13007c0c */ /* 0x000fe4000bf66070 */
[----:B------:R-:W-:Y:S02]  /*0570*/  SEL R63, R12, R11, !P4 ;  /* 0x0000000b0c3f7207 */ /* 0x000fe40006000000 */
[----:B------:R-:W-:-:S02]  /*0580*/  @!P0 IADD3 R13, PT, PT, -R13, RZ, RZ ;  /* 0x000000ff0d0d8210 */ /* 0x000fc40007ffe1ff */
[----:B------:R-:W-:Y:S01]  /*0590*/  ISETP.GE.AND.EX P3, PT, R31, UR13, PT, P3 ;  /* 0x0000000d1f007c0c */ /* 0x000fe2000bf66330 */
[----:B------:R-:W-:Y:S01]  /*05a0*/  IMAD R26, R63, 0x70, RZ ;  /* 0x000000703f1a7824 */ /* 0x000fe200078e02ff */
[----:B------:R-:W-:Y:S02]  /*05b0*/  SEL R21, R12, R13, !P4 ;  /* 0x0000000d0c157207 */ /* 0x000fe40006000000 */
[----:B------:R-:W-:Y:S02]  /*05c0*/  SHF.R.S32.HI R11, RZ, 0x1f, R50 ;  /* 0x0000001fff0b7819 */ /* 0x000fe40000011432 */
[----:B------:R-:W-:Y:S02]  /*05d0*/  SHF.R.S32.HI R12, RZ, 0x1f, R21 ;  /* 0x0000001fff0c7819 */ /* 0x000fe40000011415 */
[----:B------:R-:W-:Y:S02]  /*05e0*/  IADD3 R66, P0, PT, R27, R26, RZ ;  /* 0x0000001a1b427210 */ /* 0x000fe40007f1e0ff */
[----:B------:R-:W-:Y:S01]  /*05f0*/  ISETP.GE.U32.AND P4, PT, R45, UR12, PT ;  /* 0x0000000c2d007c0c */ /* 0x000fe2000bf86070 */
[----:B------:R-:W-:Y:S01]  /*0600*/  IMAD R18, R12, UR14, RZ ;  /* 0x0000000e0c127c24 */ /* 0x000fe2000f8e02ff */
[----:B------:R-:W-:Y:S01]  /*0610*/  LEA.HI.X.SX32 R67, R26, RZ, 0x1, P0 ;  /* 0x000000ff1a437211 */ /* 0x000fe200000f0eff */
[----:B------:R-:W0:Y:S01]  /*0620*/  @!P3 LDC.64 R12, c[0x0][0x3f8] ;  /* 0x0000fe00ff0cbb82 */ /* 0x000e220000000a00 */
[----:B------:R-:W-:Y:S01]  /*0630*/  ISETP.GE.U32.AND P0, PT, R50, UR12, PT ;  /* 0x0000000c32007c0c */ /* 0x000fe2000bf06070 */
[----:B------:R-:W-:-:S02]  /*0640*/  IMAD R65, R21, UR15, R18 ;  /* 0x0000000f15417c24 */ /* 0x000fc4000f8e0212 */
[----:B------:R-:W-:Y:S01]  /*0650*/  IMAD.WIDE.U32 R66, R21, UR14, R66 ;  /* 0x0000000e15427c25 */ /* 0x000fe2000f8e0042 */
[----:B------:R-:W-:-:S03]  /*0660*/  ISETP.GE.AND.EX P0, PT, R11, UR13, PT, P0 ;  /* 0x0000000d0b007c0c */ /* 0x000fc6000bf06300 */
[----:B----4-:R-:W-:Y:S01]  /*0670*/  @!P2 IMAD R18, R25, R16, RZ ;  /* 0x000000101912a224 */ /* 0x010fe200078e02ff */
[----:B------:R-:W-:Y:S01]  /*0680*/  IADD3 R65, PT, PT, R67, R65, RZ ;  /* 0x0000004143417210 */ /* 0x000fe20007ffe0ff */
[----:B------:R-:W4:Y:S01]  /*0690*/  @!P3 LDC.64 R24, c[0x0][0x3a0] ;  /* 0x0000e800ff18bb82 */ /* 0x000f220000000a00 */
[----:B------:R-:W-:Y:S01]  /*06a0*/  @!P2 MOV R64, R66 ;  /* 0x000000420040a202 */ /* 0x000fe20000000f00 */
[----:B------:R-:W-:-:S04]  /*06b0*/  @!P2 IMAD R21, R46, R17, R18 ;  /* 0x000000112e15a224 */ /* 0x000fc800078e0212 */
[----:B------:R-:W-:Y:S02]  /*06c0*/  @!P2 IMAD.WIDE.U32 R16, R46, R16, R64 ;  /* 0x000000102e10a225 */ /* 0x000fe400078e0040 */
[----:B------:R-:W1:Y:S03]  /*06d0*/  @!P0 LDC.64 R28, c[0x0][0x3f8] ;  /* 0x0000fe00ff1c8b82 */ /* 0x000e660000000a00 */
[----:B------:R-:W-:Y:S02]  /*06e0*/  @!P2 IADD3 R21, PT, PT, R17, R21, RZ ;  /* 0x000000151115a210 */ /* 0x000fe40007ffe0ff */
[C---:B------:R-:W-:Y:S02]  /*06f0*/  @!P2 SHF.L.U32 R17, R16.reuse, 0x1, RZ ;  /* 0x000000011011a819 */ /* 0x040fe400000006ff */
[----:B------:R-:W-:Y:S01]  /*0700*/  @!P2 SHF.L.U64.HI R20, R16, 0x1, R21 ;  /* 0x000000011014a819 */ /* 0x000fe20000010215 */
[----:B0-----:R-:W-:Y:S01]  /*0710*/  @!P3 IMAD R16, R31, R12, RZ ;  /* 0x0000000c1f10b224 */ /* 0x001fe200078e02ff */
[----:B--2---:R-:W-:-:S02]  /*0720*/  @!P2 IADD3 R14, P1, PT, R17, R14, RZ ;  /* 0x0000000e110ea210 */ /* 0x004fc40007f3e0ff */
[----:B---3--:R-:W-:Y:S01]  /*0730*/  @!P2 IADD3 R22, P5, PT, R17, R22, RZ ;  /* 0x000000161116a210 */ /* 0x008fe20007fbe0ff */
[C---:B------:R-:W-:Y:S01]  /*0740*/  @!P3 IMAD R21, R19.reuse, R13, R16 ;  /* 0x0000000d1315b224 */ /* 0x040fe200078e0210 */
[----:B------:R-:W-:Y:S02]  /*0750*/  @!P3 MOV R16, R66 ;  /* 0x000000420010b202 */ /* 0x000fe40000000f00 */
[----:B------:R-:W-:Y:S02]  /*0760*/  @!P3 MOV R17, R65 ;  /* 0x000000410011b202 */ /* 0x000fe40000000f00 */
[----:B------:R-:W-:Y:S01]  /*0770*/  @!P2 IADD3.X R15, PT, PT, R20, R15, RZ, P1, !PT ;  /* 0x0000000f140fa210 */ /* 0x000fe20000ffe4ff */
[----:B------:R-:W-:Y:S02]  /*0780*/  @!P3 IMAD.WIDE.U32 R12, R19, R12, R16 ;  /* 0x0000000c130cb225 */ /* 0x000fe400078e0010 */
[----:B------:R-:W0:Y:S01]  /*0790*/  @!P3 LDC.64 R18, c[0x0][0x398] ;  /* 0x0000e600ff12bb82 */ /* 0x000e220000000a00 */
[----:B------:R-:W-:Y:S01]  /*07a0*/  ISETP.GE.AND.EX P4, PT, R6, UR13, PT, P4 ;  /* 0x0000000d06007c0c */ /* 0x000fe2000bf86340 */
[----:B-1----:R-:W-:Y:S01]  /*07b0*/  @!P0 IMAD R11, R11, R28, RZ ;  /* 0x0000001c0b0b8224 */ /* 0x002fe200078e02ff */
[----:B------:R-:W-:Y:S01]  /*07c0*/  @!P3 IADD3 R13, PT, PT, R13, R21, RZ ;  /* 0x000000150d0db210 */ /* 0x000fe20007ffe0ff */
[----:B------:R1:W5:Y:S01]  /*07d0*/  @!P2 LDG.E R34, desc[UR8][R14.64] ;  /* 0x000000080e22a981 */ /* 0x000362000c1e1900 */
[----:B------:R-:W-:Y:S01]  /*07e0*/  @!P3 SHF.L.U32 R31, R12, 0x1, RZ ;  /* 0x000000010c1fb819 */ /* 0x000fe200000006ff */
[----:B------:R-:W-:Y:S01]  /*07f0*/  @!P0 IMAD R11, R50, R29, R11 ;  /* 0x0000001d320b8224 */ /* 0x000fe200078e020b */
[----:B------:R-:W-:Y:S01]  /*0800*/  @!P3 SHF.L.U64.HI R30, R12, 0x1, R13 ;  /* 0x000000010c1eb819 */ /* 0x000fe2000001020d */
[----:B------:R-:W2:Y:S01]  /*0810*/  @!P0 LDC.64 R16, c[0x0][0x398] ;  /* 0x0000e600ff108b82 */ /* 0x000ea20000000a00 */
[----:B----4-:R-:W-:-:S02]  /*0820*/  @!P3 IADD3 R24, P1, PT, R31, R24, RZ ;  /* 0x000000181f18b210 */ /* 0x010fc40007f3e0ff */
[----:B------:R-:W-:Y:S02]  /*0830*/  CS2R R36, SRZ ;  /* 0x0000000000247805 */ /* 0x000fe4000001ff00 */
[----:B------:R-:W-:Y:S02]  /*0840*/  @!P0 MOV R12, R66 ;  /* 0x00000042000c8202 */ /* 0x000fe40000000f00 */
[----:B------:R-:W-:Y:S02]  /*0850*/  @!P0 MOV R13, R65 ;  /* 0x00000041000d8202 */ /* 0x000fe40000000f00 */
[----:B------:R-:W-:Y:S01]  /*0860*/  @!P3 IADD3.X R25, PT, PT, R30, R25, RZ, P1, !PT ;  /* 0x000000191e19b210 */ /* 0x000fe20000ffe4ff */
[----:B-1----:R-:W1:Y:S01]  /*0870*/  @!P4 LDC.64 R14, c[0x0][0x3f8] ;  /* 0x0000fe00ff0ecb82 */ /* 0x002e620000000a00 */
[----:B------:R-:W-:Y:S01]  /*0880*/  ISETP.GE.U32.AND P1, PT, R44, UR12, PT ;  /* 0x0000000c2c007c0c */ /* 0x000fe2000bf26070 */
[----:B------:R-:W-:Y:S01]  /*0890*/  @!P0 IMAD.WIDE.U32 R28, R50, R28, R12 ;  /* 0x0000001c321c8225 */ /* 0x000fe200078e000c */
[----:B------:R-:W-:Y:S01]  /*08a0*/  MOV R13, RZ ;  /* 0x000000ff000d7202 */ /* 0x000fe20000000f00 */
[----:B------:R3:W5:Y:S01]  /*08b0*/  @!P3 LDG.E R36, desc[UR8][R24.64] ;  /* 0x000000081824b981 */ /* 0x000762000c1e1900 */
[----:B------:R-:W-:-:S02]  /*08c0*/  ISETP.GE.AND.EX P1, PT, R7, UR13, PT, P1 ;  /* 0x0000000d07007c0c */ /* 0x000fc4000bf26310 */
[----:B------:R-:W-:Y:S02]  /*08d0*/  @!P2 IADD3.X R23, PT, PT, R20, R23, RZ, P5, !PT ;  /* 0x000000171417a210 */ /* 0x000fe40002ffe4ff */
[----:B------:R-:W4:Y:S03]  /*08e0*/  @!P0 LDC.64 R20, c[0x0][0x3a0] ;  /* 0x0000e800ff148b82 */ /* 0x000f260000000a00 */
[----:B------:R0:W5:Y:S01]  /*08f0*/  @!P2 LDG.E R13, desc[UR8][R22.64] ;  /* 0x00000008160da981 */ /* 0x000162000c1e1900 */
[----:B------:R-:W-:-:S04]  /*0900*/  @!P0 IADD3 R29, PT, PT, R29, R11, RZ ;  /* 0x0000000b1d1d8210 */ /* 0x000fc80007ffe0ff */
[----:B---3--:R-:W3:Y:S01]  /*0910*/  @!P4 LDC.64 R24, c[0x0][0x3a0] ;  /* 0x0000e800ff18cb82 */ /* 0x008ee20000000a00 */
[----:B0-----:R-:W-:-:S04]  /*0920*/  @!P3 IADD3 R22, P2, PT, R31, R18, RZ ;  /* 0x000000121f16b210 */ /* 0x001fc80007f5e0ff */
[----:B------:R-:W-:-:S03]  /*0930*/  @!P3 IADD3.X R23, PT, PT, R30, R19, RZ, P2, !PT ;  /* 0x000000131e17b210 */ /* 0x000fc600017fe4ff */
[----:B------:R-:W0:Y:S01]  /*0940*/  @!P1 LDC.64 R18, c[0x0][0x3f8] ;  /* 0x0000fe00ff129b82 */ /* 0x000e220000000a00 */
[----:B------:R-:W-:Y:S02]  /*0950*/  ISETP.GE.U32.AND P5, PT, R43, UR12, PT ;  /* 0x0000000c2b007c0c */ /* 0x000fe4000bfa6070 */
[----:B------:R-:W-:Y:S01]  /*0960*/  @!P0 SHF.L.U32 R11, R28, 0x1, RZ ;  /* 0x000000011c0b8819 */ /* 0x000fe200000006ff */
[----:B------:R2:W5:Y:S01]  /*0970*/  @!P3 LDG.E R35, desc[UR8][R22.64] ;  /* 0x000000081623b981 */ /* 0x000562000c1e1900 */
[----:B------:R-:W-:Y:S01]  /*0980*/  ISETP.GE.AND.EX P3, PT, R8, UR13, PT, P5 ;  /* 0x0000000d08007c0c */ /* 0x000fe2000bf66350 */
[----:B-1----:R-:W-:Y:S01]  /*0990*/  @!P4 IMAD R30, R6, R14, RZ ;  /* 0x0000000e061ec224 */ /* 0x002fe200078e02ff */
[----:B------:R-:W-:Y:S02]  /*09a0*/  @!P0 SHF.L.U64.HI R12, R28, 0x1, R29 ;  /* 0x000000011c0c8819 */ /* 0x000fe4000001021d */
[C---:B----4-:R-:W-:Y:S02]  /*09b0*/  @!P0 IADD3 R28, P2, PT, R11.reuse, R20, RZ ;  /* 0x000000140b1c8210 */ /* 0x050fe40007f5e0ff */
[----:B--2---:R-:W-:-:S02]  /*09c0*/  @!P0 IADD3 R16, P6, PT, R11, R16, RZ ;  /* 0x000000100b108210 */ /* 0x004fc40007fde0ff */
[----:B------:R-:W-:Y:S02]  /*09d0*/  @!P4 MOV R22, R66 ;  /* 0x000000420016c202 */ /* 0x000fe40000000f00 */
[----:B------:R-:W-:Y:S01]  /*09e0*/  @!P4 MOV R23, R65 ;  /* 0x000000410017c202 */ /* 0x000fe20000000f00 */
[C---:B------:R-:W-:Y:S01]  /*09f0*/  @!P4 IMAD R11, R45.reuse, R15, R30 ;  /* 0x0000000f2d0bc224 */ /* 0x040fe200078e021e */
[C---:B------:R-:W-:Y:S02]  /*0a00*/  @!P0 IADD3.X R29, PT, PT, R12.reuse, R21, RZ, P2, !PT ;  /* 0x000000150c1d8210 */ /* 0x040fe400017fe4ff */
[----:B------:R-:W1:Y:S01]  /*0a10*/  @!P4 LDC.64 R20, c[0x0][0x398] ;  /* 0x0000e600ff14cb82 */ /* 0x000e620000000a00 */
[----:B------:R-:W-:Y:S01]  /*0a20*/  @!P4 IMAD.WIDE.U32 R14, R45, R14, R22 ;  /* 0x0000000e2d0ec225 */ /* 0x000fe200078e0016 */
[----:B------:R-:W-:-:S03]  /*0a30*/  @!P0 IADD3.X R17, PT, PT, R12, R17, RZ, P6, !PT ;  /* 0x000000110c118210 */ /* 0x000fc600037fe4ff */
[----:B0-----:R-:W-:Y:S01]  /*0a40*/  @!P1 IMAD R30, R7, R18, RZ ;  /* 0x00000012071e9224 */ /* 0x001fe200078e02ff */
[----:B------:R-:W-:Y:S01]  /*0a50*/  @!P4 IADD3 R11, PT, PT, R15, R11, RZ ;  /* 0x0000000b0f0bc210 */ /* 0x000fe20007ffe0ff */
[----:B------:R0:W5:Y:S01]  /*0a60*/  @!P0 LDG.E R37, desc[UR8][R16.64] ;  /* 0x0000000810258981 */ /* 0x000162000c1e1900 */
[C---:B------:R-:W-:Y:S01]  /*0a70*/  @!P4 SHF.L.U32 R51, R14.reuse, 0x1, RZ ;  /* 0x000000010e33c819 */ /* 0x040fe200000006ff */
[----:B------:R-:W2:Y:S01]  /*0a80*/  @!P3 LDC.64 R22, c[0x0][0x3f8] ;  /* 0x0000fe00ff16bb82 */ /* 0x000ea20000000a00 */
[----:B------:R-:W-:Y:S01]  /*0a90*/  @!P4 SHF.L.U64.HI R12, R14, 0x1, R11 ;  /* 0x000000010e0cc819 */ /* 0x000fe2000001020b */
[----:B------:R-:W-:Y:S01]  /*0aa0*/  @!P1 IMAD R53, R44, R19, R30 ;  /* 0x000000132c359224 */ /* 0x000fe200078e021e */
[----:B---3--:R-:W-:-:S05]  /*0ab0*/  @!P4 IADD3 R30, P6, PT, R51, R24, RZ ;  /* 0x00000018331ec210 */ /* 0x008fca0007fde0ff */
[----:B------:R-:W3:Y:S01]  /*0ac0*/  @!P1 LDC.64 R14, c[0x0][0x3a0] ;  /* 0x0000e800ff0e9b82 */ /* 0x000ee20000000a00 */
[----:B------:R-:W-:Y:S02]  /*0ad0*/  @!P4 IADD3.X R31, PT, PT, R12, R25, RZ, P6, !PT ;  /* 0x000000190c1fc210 */ /* 0x000fe400037fe4ff */
[----:B------:R-:W-:-:S05]  /*0ae0*/  MOV R38, RZ ;  /* 0x000000ff00267202 */ /* 0x000fca0000000f00 */
[----:B0-----:R-:W0:Y:S01]  /*0af0*/  @!P1 LDC.64 R16, c[0x0][0x398] ;  /* 0x0000e600ff109b82 */ /* 0x001e220000000a00 */
[----:B------:R-:W-:Y:S01]  /*0b00*/  @!P1 MOV R32, R66 ;  /* 0x0000004200209202 */ /* 0x000fe20000000f00 */
[----:B------:R1:W5:Y:S01]  /*0b10*/  @!P0 LDG.E R38, desc[UR8][R28.64] ;  /* 0x000000081c268981 */ /* 0x000362000c1e1900 */
[----:B------:R-:W-:-:S05]  /*0b20*/  @!P1 MOV R33, R65 ;  /* 0x0000004100219202 */ /* 0x000fca0000000f00 */
[----:B------:R-:W4:Y:S01]  /*0b30*/  LDC.64 R24, c[0x0][0x3b8] ;  /* 0x0000ee00ff187b82 */ /* 0x000f220000000a00 */
[----:B------:R-:W-:Y:S01]  /*0b40*/  @!P1 IMAD.WIDE.U32 R32, R44, R18, R32 ;  /* 0x000000122c209225 */ /* 0x000fe200078e0020 */
[----:B------:R-:W-:Y:S02]  /*0b50*/  ISETP.GE.U32.AND P2, PT, R42, UR12, PT ;  /* 0x0000000c2a007c0c */ /* 0x000fe4000bf46070 */
[----:B-1----:R-:W-:Y:S02]  /*0b60*/  @!P4 IADD3 R28, P6, PT, R51, R20, RZ ;  /* 0x00000014331cc210 */ /* 0x002fe40007fde0ff */
[----:B------:R-:W-:Y:S01]  /*0b70*/  @!P1 IADD3 R51, PT, PT, R33, R53, RZ ;  /* 0x0000003521339210 */ /* 0x000fe20007ffe0ff */
[----:B--2---:R-:W-:Y:S01]  /*0b80*/  @!P3 IMAD R20, R8, R22, RZ ;  /* 0x000000160814b224 */ /* 0x004fe200078e02ff */
[----:B------:R-:W-:Y:S01]  /*0b90*/  ISETP.GE.AND.EX P2, PT, R9, UR13, PT, P2 ;  /* 0x0000000d09007c0c */ /* 0x000fe2000bf46320 */
[----:B------:R-:W1:Y:S01]  /*0ba0*/  @!P3 LDC.64 R18, c[0x0][0x3a0] ;  /* 0x0000e800ff12bb82 */ /* 0x000e620000000a00 */
[----:B------:R-:W-:-:S02]  /*0bb0*/  MOV R11, RZ ;  /* 0x000000ff000b7202 */ /* 0x000fc40000000f00 */
[----:B------:R-:W-:Y:S02]  /*0bc0*/  @!P4 IADD3.X R29, PT, PT, R12, R21, RZ, P6, !PT ;  /* 0x000000150c1dc210 */ /* 0x000fe400037fe4ff */
[C---:B------:R-:W-:Y:S02]  /*0bd0*/  @!P1 SHF.L.U32 R33, R32.reuse, 0x1, RZ ;  /* 0x0000000120219819 */ /* 0x040fe400000006ff */
[----:B------:R-:W-:Y:S01]  /*0be0*/  MOV R12, RZ ;  /* 0x000000ff000c7202 */ /* 0x000fe20000000f00 */
[----:B------:R2:W5:Y:S01]  /*0bf0*/  @!P4 LDG.E R11, desc[UR8][R30.64] ;  /* 0x000000081e0bc981 */ /* 0x000562000c1e1900 */
[----:B------:R-:W-:Y:S02]  /*0c00*/  @!P1 SHF.L.U64.HI R52, R32, 0x1, R51 ;  /* 0x0000000120349819 */ /* 0x000fe40000010233 */
[----:B---3--:R-:W-:Y:S01]  /*0c10*/  @!P1 IADD3 R14, P6, PT, R33, R14, RZ ;  /* 0x0000000e210e9210 */ /* 0x008fe20007fde0ff */
[----:B------:R-:W-:Y:S01]  /*0c20*/  @!P3 IMAD R53, R43, R23, R20 ;  /* 0x000000172b35b224 */ /* 0x000fe200078e0214 */
[----:B------:R-:W-:Y:S01]  /*0c30*/  ISETP.GE.U32.AND P5, PT, R41, UR12, PT ;  /* 0x0000000c29007c0c */ /* 0x000fe2000bfa6070 */
[----:B------:R-:W3:Y:S01]  /*0c40*/  @!P3 LDC.64 R20, c[0x0][0x398] ;  /* 0x0000e600ff14bb82 */ /* 0x000ee20000000a00 */
[----:B------:R0:W5:Y:S01]  /*0c50*/  @!P4 LDG.E R12, desc[UR8][R28.64] ;  /* 0x000000081c0cc981 */ /* 0x000162000c1e1900 */
[----:B------:R-:W-:-:S02]  /*0c60*/  MOV R51, RZ ;  /* 0x000000ff00337202 */ /* 0x000fc40000000f00 */
[----:B--2---:R-:W-:Y:S02]  /*0c70*/  @!P3 MOV R30, R66 ;  /* 0x00000042001eb202 */ /* 0x004fe40000000f00 */
[----:B------:R-:W-:Y:S02]  /*0c80*/  @!P3 MOV R31, R65 ;  /* 0x00000041001fb202 */ /* 0x000fe40000000f00 */
[----:B------:R-:W-:Y:S02]  /*0c90*/  @!P1 IADD3.X R15, PT, PT, R52, R15, RZ, P6, !PT ;  /* 0x0000000f340f9210 */ /* 0x000fe400037fe4ff */
[----:B0-----:R-:W-:Y:S01]  /*0ca0*/  @!P1 IADD3 R28, P4, PT, R33, R16, RZ ;  /* 0x00000010211c9210 */ /* 0x001fe20007f9e0ff */
[----:B----4-:R-:W-:Y:S01]  /*0cb0*/  IMAD.WIDE R32, R39, 0x8, R24 ;  /* 0x0000000827207825 */ /* 0x010fe200078e0218 */
[----:B------:R-:W-:Y:S01]  /*0cc0*/  ISETP.GE.AND.EX P5, PT, R10, UR13, PT, P5 ;  /* 0x0000000d0a007c0c */ /* 0x000fe2000bfa6350 */
[----:B------:R-:W5:Y:S02]  /*0cd0*/  @!P1 LDG.E R51, desc[UR8][R14.64] ;  /* 0x000000080e339981 */ /* 0x000f64000c1e1900 */
[----:B------:R-:W-:-:S02]  /*0ce0*/  @!P3 IMAD.WIDE.U32 R30, R43, R22, R30 ;  /* 0x000000162b1eb225 */ /* 0x000fc400078e001e */
[----:B------:R-:W0:Y:S01]  /*0cf0*/  @!P2 LDC.64 R22, c[0x0][0x3f8] ;  /* 0x0000fe00ff16ab82 */ /* 0x000e220000000a00 */
[----:B------:R2:W4:Y:S02]  /*0d00*/  LDG.E.64 R14, desc[UR8][R32.64] ;  /* 0x00000008200e7981 */ /* 0x000524000c1e1b00 */
[----:B------:R-:W-:Y:S02]  /*0d10*/  @!P3 IADD3 R53, PT, PT, R31, R53, RZ ;  /* 0x000000351f35b210 */ /* 0x000fe40007ffe0ff */
[----:B------:R-:W-:Y:S02]  /*0d20*/  @!P1 IADD3.X R29, PT, PT, R52, R17, RZ, P4, !PT ;  /* 0x00000011341d9210 */ /* 0x000fe400027fe4ff */
[C---:B------:R-:W-:Y:S01]  /*0d30*/  @!P3 SHF.L.U64.HI R54, R30.reuse, 0x1, R53 ;  /* 0x000000011e36b819 */ /* 0x040fe20000010235 */
[----:B------:R-:W2:Y:S01]  /*0d40*/  @!P5 LDC.64 R16, c[0x0][0x3f8] ;  /* 0x0000fe00ff10db82 */ /* 0x000ea20000000a00 */
[----:B------:R-:W-:Y:S02]  /*0d50*/  CS2R R52, SRZ ;  /* 0x0000000000347805 */ /* 0x000fe4000001ff00 */
[----:B------:R-:W-:-:S02]  /*0d60*/  @!P3 SHF.L.U32 R31, R30, 0x1, RZ ;  /* 0x000000011e1fb819 */ /* 0x000fc400000006ff */
[----:B------:R-:W-:Y:S02]  /*0d70*/  ISETP.NE.AND P4, PT, RZ, UR11, PT ;  /* 0x0000000bff007c0c */ /* 0x000fe4000bf85270 */
[C---:B-1----:R-:W-:Y:S01]  /*0d80*/  @!P3 IADD3 R24, P6, PT, R31.reuse, R18, RZ ;  /* 0x000000121f18b210 */ /* 0x042fe20007fde0ff */
[----:B------:R1:W5:Y:S01]  /*0d90*/  @!P1 LDG.E R53, desc[UR8][R28.64] ;  /* 0x000000081c359981 */ /* 0x000362000c1e1900 */
[----:B---3--:R-:W-:Y:S02]  /*0da0*/  @!P3 IADD3 R30, P1, PT, R31, R20, RZ ;  /* 0x000000141f1eb210 */ /* 0x008fe40007f3e0ff */
[C---:B------:R-:W-:Y:S02]  /*0db0*/  @!P3 IADD3.X R25, PT, PT, R54.reuse, R19, RZ, P6, !PT ;  /* 0x000000133619b210 */ /* 0x040fe400037fe4ff */
[----:B------:R-:W-:Y:S01]  /*0dc0*/  @!P3 IADD3.X R31, PT, PT, R54, R21, RZ, P1, !PT ;  /* 0x00000015361fb210 */ /* 0x000fe20000ffe4ff */
[----:B0-----:R-:W-:Y:S01]  /*0dd0*/  @!P2 IMAD R20, R9, R22, RZ ;  /* 0x000000160914a224 */ /* 0x001fe200078e02ff */
[----:B------:R-:W-:Y:S01]  /*0de0*/  MOV R54, RZ ;  /* 0x000000ff00367202 */ /* 0x000fe20000000f00 */
[----:B------:R-:W0:Y:S01]  /*0df0*/  @!P2 LDC.64 R18, c[0x0][0x3a0] ;  /* 0x0000e800ff12ab82 */ /* 0x000e220000000a00 */
[----:B--2---:R-:W-:Y:S01]  /*0e00*/  @!P2 MOV R32, R66 ;  /* 0x000000420020a202 */ /* 0x004fe20000000f00 */
[----:B------:R2:W5:Y:S01]  /*0e10*/  @!P3 LDG.E R52, desc[UR8][R24.64] ;  /* 0x000000081834b981 */ /* 0x000562000c1e1900 */
[----:B------:R-:W-:Y:S01]  /*0e20*/  @!P2 MOV R33, R65 ;  /* 0x000000410021a202 */ /* 0x000fe20000000f00 */
[----:B------:R-:W-:-:S02]  /*0e30*/  @!P2 IMAD R55, R42, R23, R20 ;  /* 0x000000172a37a224 */ /* 0x000fc400078e0214 */
[----:B------:R3:W5:Y:S01]  /*0e40*/  @!P3 LDG.E R54, desc[UR8][R30.64] ;  /* 0x000000081e36b981 */ /* 0x000762000c1e1900 */
[----:B------:R-:W-:Y:S01]  /*0e50*/  @!P2 IMAD.WIDE.U32 R32, R42, R22, R32 ;  /* 0x000000162a20a225 */ /* 0x000fe200078e0020 */
[----:B------:R-:W0:Y:S03]  /*0e60*/  @!P2 LDC.64 R20, c[0x0][0x398] ;  /* 0x0000e600ff14ab82 */ /* 0x000e260000000a00 */
[----:B------:R-:W-:-:S05]  /*0e70*/  @!P5 IMAD R56, R10, R16, RZ ;  /* 0x000000100a38d224 */ /* 0x000fca00078e02ff */
[----:B-1----:R-:W1:Y:S08]  /*0e80*/  @P4 LDC.64 R28, c[0x0][0x3b0] ;  /* 0x0000ec00ff1c4b82 */ /* 0x002e700000000a00 */
[----:B------:R-:W1:Y:S08]  /*0e90*/  @!P5 LDC.64 R22, c[0x0][0x3a0] ;  /* 0x0000e800ff16db82 */ /* 0x000e700000000a00 */
[----:B--2---:R-:W2:Y:S08]  /*0ea0*/  @!P5 LDC.64 R24, c[0x0][0x398] ;  /* 0x0000e600ff18db82 */ /* 0x004eb00000000a00 */
[----:B---3--:R-:W3:Y:S01]  /*0eb0*/  LDC.64 R30, c[0x0][0x3a8] ;  /* 0x0000ea00ff1e7b82 */ /* 0x008ee20000000a00 */
[----:B------:R-:W-:Y:S01]  /*0ec0*/  @!P5 IMAD R59, R41, R17, R56 ;  /* 0x00000011293bd224 */ /* 0x000fe200078e0238 */
[----:B------:R-:W-:-:S02]  /*0ed0*/  @!P5 MOV R56, R66 ;  /* 0x000000420038d202 */ /* 0x000fc40000000f00 */
[----:B------:R-:W-:Y:S02]  /*0ee0*/  @!P5 MOV R57, R65 ;  /* 0x000000410039d202 */ /* 0x000fe40000000f00 */
[----:B------:R-:W-:Y:S02]  /*0ef0*/  @!P2 IADD3 R55, PT, PT, R33, R55, RZ ;  /* 0x000000372137a210 */ /* 0x000fe40007ffe0ff */
[C---:B------:R-:W-:Y:S01]  /*0f00*/  @!P2 SHF.L.U32 R33, R32.reuse, 0x1, RZ ;  /* 0x000000012021a819 */ /* 0x040fe200000006ff */
[----:B------:R-:W-:Y:S01]  /*0f10*/  @!P5 IMAD.WIDE.U32 R16, R41, R16, R56 ;  /* 0x000000102910d225 */ /* 0x000fe200078e0038 */
[----:B------:R-:W-:Y:S02]  /*0f20*/  @!P2 SHF.L.U64.HI R32, R32, 0x1, R55 ;  /* 0x000000012020a819 */ /* 0x000fe40000010237 */
[----:B0-----:R-:W-:Y:S02]  /*0f30*/  @!P2 IADD3 R18, P1, PT, R33, R18, RZ ;  /* 0x000000122112a210 */ /* 0x001fe40007f3e0ff */
[----:B------:R-:W-:-:S02]  /*0f40*/  IADD3 R27, PT, PT, R27, R26, RZ ;  /* 0x0000001a1b1b7210 */ /* 0x000fc40007ffe0ff */
[----:B------:R-:W-:Y:S02]  /*0f50*/  @!P5 IADD3 R57, PT, PT, R17, R59, RZ ;  /* 0x0000003b1139d210 */ /* 0x000fe40007ffe0ff */
[----:B------:R-:W-:Y:S02]  /*0f60*/  @!P5 SHF.L.U32 R17, R16, 0x1, RZ ;  /* 0x000000011011d819 */ /* 0x000fe400000006ff */
[----:B------:R-:W-:Y:S01]  /*0f70*/  MOV R55, RZ ;  /* 0x000000ff00377202 */ /* 0x000fe20000000f00 */
[----:B-1----:R-:W-:Y:S01]  /*0f80*/  @P4 IMAD.WIDE R28, R27, 0x2, R28 ;  /* 0x000000021b1c4825 */ /* 0x002fe200078e021c */
[----:B------:R-:W-:Y:S02]  /*0f90*/  @!P2 IADD3.X R19, PT, PT, R32, R19, RZ, P1, !PT ;  /* 0x000000132013a210 */ /* 0x000fe40000ffe4ff */
[----:B------:R-:W-:Y:S01]  /*0fa0*/  @!P2 IADD3 R20, P1, PT, R33, R20, RZ ;  /* 0x000000142114a210 */ /* 0x000fe20007f3e0ff */
[----:B---3--:R-:W-:Y:S01]  /*0fb0*/  IMAD.WIDE R30, R27, 0x2, R30 ;  /* 0x000000021b1e7825 */ /* 0x008fe200078e021e */
[----:B------:R-:W-:-:S02]  /*0fc0*/  @!P5 SHF.L.U64.HI R16, R16, 0x1, R57 ;  /* 0x000000011010d819 */ /* 0x000fc40000010239 */
[C---:B------:R-:W-:Y:S02]  /*0fd0*/  @!P5 IADD3 R22, P3, PT, R17.reuse, R22, RZ ;  /* 0x000000161116d210 */ /* 0x040fe40007f7e0ff */
[----:B--2---:R-:W-:Y:S02]  /*0fe0*/  @!P5 IADD3 R24, P6, PT, R17, R24, RZ ;  /* 0x000000181118d210 */ /* 0x004fe40007fde0ff */
[----:B------:R-:W-:Y:S02]  /*0ff0*/  CS2R R56, SRZ ;  /* 0x0000000000387805 */ /* 0x000fe4000001ff00 */
[----:B------:R-:W-:Y:S01]  /*1000*/  MOV R58, RZ ;  /* 0x000000ff003a7202 */ /* 0x000fe20000000f00 */
[----:B------:R0:W5:Y:S01]  /*1010*/  @!P2 LDG.E R55, desc[UR8][R18.64] ;  /* 0x000000081237a981 */ /* 0x000162000c1e1900 */
[----:B------:R-:W-:Y:S02]  /*1020*/  @!P2 IADD3.X R21, PT, PT, R32, R21, RZ, P1, !PT ;  /* 0x000000152015a210 */ /* 0x000fe40000ffe4ff */
[C---:B------:R-:W-:Y:S01]  /*1030*/  @!P5 IADD3.X R23, PT, PT, R16.reuse, R23, RZ, P3, !PT ;  /* 0x000000171017d210 */ /* 0x040fe20001ffe4ff */
[----:B------:R-:W2:Y:S01]  /*1040*/  @P4 LDG.E.U16 R26, desc[UR8][R28.64] ;  /* 0x000000081c1a4981 */ /* 0x000ea2000c1e1500 */
[----:B------:R-:W-:-:S03]  /*1050*/  @!P5 IADD3.X R25, PT, PT, R16, R25, RZ, P6, !PT ;  /* 0x000000191019d210 */ /* 0x000fc600037fe4ff */
[----:B------:R-:W3:Y:S04]  /*1060*/  LDG.E.U16 R59, desc[UR8][R30.64] ;  /* 0x000000081e3b7981 */ /* 0x000ee8000c1e1500 */
[----:B------:R-:W3:Y:S04]  /*1070*/  @P4 LDG.E.U16 R18, desc[UR8][R28.64+0x2] ;  /* 0x000002081c124981 */ /* 0x000ee8000c1e1500 */
[----:B------:R-:W3:Y:S04]  /*1080*/  LDG.E.U16 R17, desc[UR8][R30.64+0x2] ;  /* 0x000002081e117981 */ /* 0x000ee8000c1e1500 */
[----:B------:R0:W5:Y:S04]  /*1090*/  @!P2 LDG.E R58, desc[UR8][R20.64] ;  /* 0x00000008143aa981 */ /* 0x000168000c1e1900 */
[----:B------:R0:W5:Y:S04]  /*10a0*/  @!P5 LDG.E R57, desc[UR8][R22.64] ;  /* 0x000000081639d981 */ /* 0x000168000c1e1900 */
[----:B------:R0:W5:Y:S01]  /*10b0*/  @!P5 LDG.E R56, desc[UR8][R24.64] ;  /* 0x000000081838d981 */ /* 0x000162000c1e1900 */
[----:B------:R-:W-:Y:S01]  /*10c0*/  MOV R62, 0x3f800000 ;  /* 0x3f800000003e7802 */ /* 0x000fe20000000f00 */
[----:B------:R-:W-:Y:S01]  /*10d0*/  UISETP.NE.AND UP0, UPT, UR11, URZ, UPT ;  /* 0x000000ff0b00728c */ /* 0x000fe2000bf05270 */
[----:B------:R-:W-:Y:S01]  /*10e0*/  CS2R R60, SRZ ;  /* 0x00000000003c7805 */ /* 0x000fe2000001ff00 */
[----:B----4-:R-:W-:-:S05]  /*10f0*/  FFMA.FTZ R15, -R14, R14, R15 ;  /* 0x0000000e0e0f7223 */ /* 0x010fca000001010f */
[----:B------:R-:W-:-:S13]  /*1100*/  FSETP.GTU.FTZ.AND P1, PT, R15, RZ, PT ;  /* 0x000000ff0f00720b */ /* 0x000fda0003f3c000 */
[----:B------:R-:W1:Y:S02]  /*1110*/  @P1 LDC R16, c[0x0][0x3c0] ;  /* 0x0000f000ff101b82 */ /* 0x000e640000000800 */
[----:B-1----:R-:W-:-:S04]  /*1120*/  @P1 FADD.FTZ R16, R15, R16 ;  /* 0x000000100f101221 */ /* 0x002fc80000010000 */
[----:B------:R0:W1:Y:S01]  /*1130*/  @P1 MUFU.RSQ R62, R16 ;  /* 0x00000010003e1308 */ /* 0x0000620000001400 */
[----:B--2---:R-:W-:Y:S02]  /*1140*/  @P4 SHF.L.U32 R61, R26, 0x10, RZ ;  /* 0x000000101a3d4819 */ /* 0x004fe400000006ff */
[----:B---3--:R-:W-:Y:S02]  /*1150*/  SHF.L.U32 R59, R59, 0x10, RZ ;  /* 0x000000103b3b7819 */ /* 0x008fe400000006ff */
[----:B------:R-:W-:Y:S02]  /*1160*/  @P4 SHF.L.U32 R60, R18, 0x10, RZ ;  /* 0x00000010123c4819 */ /* 0x000fe400000006ff */
[----:B------:R-:W-:Y:S01]  /*1170*/  SHF.L.U32 R15, R17, 0x10, RZ ;  /* 0x00000010110f7819 */ /* 0x000fe200000006ff */
[----:B01----:R-:W-:Y:S06]  /*1180*/  BRA.U UP0, `(.L_x_810) ;  /* 0x0000000900447547 */ /* 0x003fec000b800000 */
[----:B-----5:R-:W-:Y:S02]  /*1190*/  HADD2.F32 R17, -RZ, R38.H0_H0 ;  /* 0x20000026ff117230 */ /* 0x020fe40000004100 */
[--C-:B------:R-:W-:Y:S02]  /*11a0*/  HADD2.F32 R18, -RZ, R37.reuse.H0_H0 ;  /* 0x20000025ff127230 */ /* 0x100fe40000004100 */
[----:B------:R-:W-:Y:S02]  /*11b0*/  HADD2.F32 R21, -RZ, R36.H0_H0 ;  /* 0x20000024ff157230 */ /* 0x000fe40000004100 */
[----:B------:R-:W-:Y:S01]  /*11c0*/  FADD.FTZ R17, -R14, R17 ;  /* 0x000000110e117221 */ /* 0x000fe20000010100 */
[----:B------:R-:W-:Y:S02]  /*11d0*/  HADD2.F32 R19, -RZ, R38.H1_H1 ;  /* 0x30000026ff137230 */ /* 0x000fe40000004100 */
[----:B------:R-:W-:Y:S01]  /*11e0*/  FMUL.FTZ R22, R59, R18 ;  /* 0x000000123b167220 */ /* 0x000fe20000410000 */
[----:B------:R-:W-:-:S02]  /*11f0*/  HADD2.F32 R16, -RZ, R37.H1_H1 ;  /* 0x30000025ff107230 */ /* 0x000fc40000004100 */
[----:B------:R-:W-:Y:S01]  /*1200*/  FMUL.FTZ R17, R17, R62 ;  /* 0x0000003e11117220 */ /* 0x000fe20000410000 */
[----:B------:R-:W-:Y:S01]  /*1210*/  FADD.FTZ R23, -R14, R21 ;  /* 0x000000150e177221 */ /* 0x000fe20000010100 */
[----:B------:R-:W-:Y:S01]  /*1220*/  FADD.FTZ R21, RZ, R22 ;  /* 0x00000016ff157221 */ /* 0x000fe20000010000 */
[----:B------:R-:W-:Y:S02]  /*1230*/  HADD2.F32 R20, -RZ, R35.H0_H0 ;  /* 0x20000023ff147230 */ /* 0x000fe40000004100 */
[----:B------:R-:W-:Y:S01]  /*1240*/  FFMA.FTZ R22, R17, R22, RZ ;  /* 0x0000001611167223 */ /* 0x000fe200000100ff */
[----:B------:R-:W-:Y:S01]  /*1250*/  FFMA.FTZ R25, R18, R17, RZ ;  /* 0x0000001112197223 */ /* 0x000fe200000100ff */
[----:B------:R-:W-:Y:S01]  /*1260*/  FADD.FTZ R17, RZ, R18 ;  /* 0x00000012ff117221 */ /* 0x000fe20000010000 */
[----:B------:R-:W-:Y:S01]  /*1270*/  FADD.FTZ R19, -R14, R19 ;  /* 0x000000130e137221 */ /* 0x000fe20000010100 */
[----:B------:R-:W-:Y:S01]  /*1280*/  FMUL.FTZ R26, R23, R62 ;  /* 0x0000003e171a7220 */ /* 0x000fe20000410000 */
[----:B------:R-:W-:Y:S01]  /*1290*/  FMUL.FTZ R24, R15, R16 ;  /* 0x000000100f187220 */ /* 0x000fe20000410000 */
[----:B------:R-:W-:Y:S01]  /*12a0*/  FMUL.FTZ R23, R59, R20 ;  /* 0x000000143b177220 */ /* 0x000fe20000410000 */
[C---:B------:R-:W-:Y:S01]  /*12b0*/  FADD.FTZ R17, R20.reuse, R17 ;  /* 0x0000001114117221 */ /* 0x040fe20000010000 */
[----:B------:R-:W-:Y:S01]  /*12c0*/  FMUL.FTZ R19, R19, R62 ;  /* 0x0000003e13137220 */ /* 0x000fe20000410000 */
[----:B------:R-:W-:Y:S01]  /*12d0*/  FFMA.FTZ R20, R20, R26, R25 ;  /* 0x0000001a14147223 */ /* 0x000fe20000010019 */
[----:B------:R-:W-:-:S02]  /*12e0*/  HADD2.F32 R25, -RZ, R36.H1_H1 ;  /* 0x30000024ff197230 */ /* 0x000fc40000004100 */
[----:B------:R-:W-:Y:S01]  /*12f0*/  FADD.FTZ R18, R24, R21 ;  /* 0x0000001518127221 */ /* 0x000fe20000010000 */
[----:B------:R-:W-:Y:S02]  /*1300*/  HADD2.F32 R29, -RZ, R34.H0_H0 ;  /* 0x20000022ff1d7230 */ /* 0x000fe40000004100 */
[----:B------:R-:W-:Y:S01]  /*1310*/  FFMA.FTZ R21, R19, R24, R22 ;  /* 0x0000001813157223 */ /* 0x000fe20000010016 */
[----:B------:R-:W-:Y:S02]  /*1320*/  HADD2.F32 R24, -RZ, R35.H1_H1 ;  /* 0x30000023ff187230 */ /* 0x000fe40000004100 */
[----:B------:R-:W-:Y:S01]  /*1330*/  FADD.FTZ R25, -R14, R25 ;  /* 0x000000190e197221 */ /* 0x000fe20000010100 */
[----:B------:R-:W-:Y:S01]  /*1340*/  FADD.FTZ R18, R18, R23 ;  /* 0x0000001712127221 */ /* 0x000fe20000010000 */
[----:B------:R-:W-:Y:S01]  /*1350*/  FADD.FTZ R31, -R14, R29 ;  /* 0x0000001d0e1f7221 */ /* 0x000fe20000010100 */
[----:B------:R-:W-:Y:S01]  /*1360*/  FFMA.FTZ R21, R26, R23, R21 ;  /* 0x000000171a157223 */ /* 0x000fe20000010015 */
[----:B------:R-:W-:-:S02]  /*1370*/  HADD2.F32 R23, -RZ, R13.H0_H0 ;  /* 0x2000000dff177230 */ /* 0x000fc40000004100 */
[----:B------:R-:W-:Y:S01]  /*1380*/  FFMA.FTZ R19, R16, R19, RZ ;  /* 0x0000001310137223 */ /* 0x000fe200000100ff */
[----:B------:R-:W-:Y:S01]  /*1390*/  FADD.FTZ R27, RZ, R16 ;  /* 0x00000010ff1b7221 */ /* 0x000fe20000010000 */
[-C--:B------:R-:W-:Y:S01]  /*13a0*/  FMUL.FTZ R26, R25, R62.reuse ;  /* 0x0000003e191a7220 */ /* 0x080fe20000410000 */
[----:B------:R-:W-:Y:S01]  /*13b0*/  FMUL.FTZ R22, R31, R62 ;  /* 0x0000003e1f167220 */ /* 0x000fe20000410000 */
[----:B------:R-:W-:Y:S01]  /*13c0*/  FMUL.FTZ R25, R15, R24 ;  /* 0x000000180f197220 */ /* 0x000fe20000410000 */
[C---:B------:R-:W-:Y:S01]  /*13d0*/  FADD.FTZ R16, R24.reuse, R27 ;  /* 0x0000001b18107221 */ /* 0x040fe20000010000 */
[----:B------:R-:W-:Y:S01]  /*13e0*/  FFMA.FTZ R19, R24, R26, R19 ;  /* 0x0000001a18137223 */ /* 0x000fe20000010013 */
[----:B------:R-:W-:Y:S01]  /*13f0*/  FADD.FTZ R17, R17, R23 ;  /* 0x0000001711117221 */ /* 0x000fe20000010000 */
[----:B------:R-:W-:Y:S01]  /*1400*/  FFMA.FTZ R20, R23, R22, R20 ;  /* 0x0000001617147223 */ /* 0x000fe20000010014 */
[----:B------:R-:W-:Y:S02]  /*1410*/  HADD2.F32 R29, -RZ, R34.H1_H1 ;  /* 0x30000022ff1d7230 */ /* 0x000fe40000004100 */
[----:B------:R-:W-:Y:S01]  /*1420*/  FMUL.FTZ R23, R59, R23 ;  /* 0x000000173b177220 */ /* 0x000fe20000410000 */
[----:B------:R-:W-:Y:S01]  /*1430*/  FADD.FTZ R18, R25, R18 ;  /* 0x0000001219127221 */ /* 0x000fe20000010000 */
        /* <DEDUP_REMOVED lines=10> */
[----:B------:R-:W-:Y:S01]  /*14e0*/  FADD.FTZ R18, R22, R25 ;  /* 0x0000001916127221 */ /* 0x000fe20000010000 */
[----:B------:R-:W-:Y:S01]  /*14f0*/  FADD.FTZ R25, -R14, R23 ;  /* 0x000000170e197221 */ /* 0x000fe20000010100 */
[----:B------:R-:W-:Y:S01]  /*1500*/  FFMA.FTZ R21, R29, R22, R26 ;  /* 0x000000161d157223 */ /* 0x000fe2000001001a */
[----:B------:R-:W-:-:S02]  /*1510*/  HADD2.F32 R23, -RZ, R12.H0_H0 ;  /* 0x2000000cff177230 */ /* 0x000fc40000004100 */
[----:B------:R-:W-:Y:S01]  /*1520*/  FFMA.FTZ R19, R24, R29, R19 ;  /* 0x0000001d18137223 */ /* 0x000fe20000010013 */
[----:B------:R-:W-:Y:S01]  /*1530*/  FMUL.FTZ R26, R25, R62 ;  /* 0x0000003e191a7220 */ /* 0x000fe20000410000 */
[----:B------:R-:W-:Y:S02]  /*1540*/  HADD2.F32 R24, -RZ, R12.H1_H1 ;  /* 0x3000000cff187230 */ /* 0x000fe40000004100 */
[----:B------:R-:W-:Y:S01]  /*1550*/  FADD.FTZ R27, -R14, R27 ;  /* 0x0000001b0e1b7221 */ /* 0x000fe20000010100 */
[----:B------:R-:W-:Y:S01]  /*1560*/  FADD.FTZ R17, R17, R23 ;  /* 0x0000001711117221 */ /* 0x000fe20000010000 */
[----:B------:R-:W-:Y:S01]  /*1570*/  FFMA.FTZ R20, R23, R26, R20 ;  /* 0x0000001a17147223 */ /* 0x000fe20000010014 */
[----:B------:R-:W-:Y:S02]  /*1580*/  HADD2.F32 R29, -RZ, R51.H0_H0 ;  /* 0x20000033ff1d7230 */ /* 0x000fe40000004100 */
[----:B------:R-:W-:Y:S01]  /*1590*/  FMUL.FTZ R23, R59, R23 ;  /* 0x000000173b177220 */ /* 0x000fe20000410000 */
[----:B------:R-:W-:Y:S01]  /*15a0*/  FMUL.FTZ R22, R27, R62 ;  /* 0x0000003e1b167220 */ /* 0x000fe20000410000 */
[----:B------:R-:W-:Y:S01]  /*15b0*/  FMUL.FTZ R25, R15, R24 ;  /* 0x000000180f197220 */ /* 0x000fe20000410000 */
[----:B------:R-:W-:-:S02]  /*15c0*/  HADD2.F32 R27, -RZ, R53.H0_H0 ;  /* 0x20000035ff1b7230 */ /* 0x000fc40000004100 */
[----:B------:R-:W-:Y:S01]  /*15d0*/  FFMA.FTZ R21, R26, R23, R21 ;  /* 0x000000171a157223 */ /* 0x000fe20000010015 */
[----:B------:R-:W-:Y:S01]  /*15e0*/  FADD.FTZ R29, -R14, R29 ;  /* 0x0000001d0e1d7221 */ /* 0x000fe20000010100 */
[----:B------:R-:W-:Y:S01]  /*15f0*/  FFMA.FTZ R19, R24, R22, R19 ;  /* 0x0000001618137223 */ /* 0x000fe20000010013 */
[----:B------:R-:W-:Y:S01]  /*1600*/  FADD.FTZ R18, R18, R23 ;  /* 0x0000001712127221 */ /* 0x000fe20000010000 */
[----:B------:R-:W-:Y:S01]  /*1610*/  FFMA.FTZ R21, R22, R25, R21 ;  /* 0x0000001916157223 */ /* 0x000fe20000010015 */
[----:B------:R-:W-:Y:S01]  /*1620*/  FMUL.FTZ R22, R29, R62 ;  /* 0x0000003e1d167220 */ /* 0x000fe20000410000 */
[----:B------:R-:W-:Y:S02]  /*1630*/  HADD2.F32 R23, -RZ, R51.H1_H1 ;  /* 0x30000033ff177230 */ /* 0x000fe40000004100 */
[----:B------:R-:W-:Y:S01]  /*1640*/  FADD.FTZ R18, R25, R18 ;  /* 0x0000001219127221 */ /* 0x000fe20000010000 */
[----:B------:R-:W-:Y:S01]  /*1650*/  FMUL.FTZ R25, R59, R27 ;  /* 0x0000001b3b197220 */ /* 0x000fe20000410000 */
[----:B------:R-:W-:Y:S01]  /*1660*/  FADD.FTZ R17, R17, R27 ;  /* 0x0000001b11117221 */ /* 0x000fe20000010000 */
[----:B------:R-:W-:Y:S01]  /*1670*/  FFMA.FTZ R20, R27, R22, R20 ;  /* 0x000000161b147223 */ /* 0x000fe20000010014 */
[----:B------:R-:W-:-:S02]  /*1680*/  HADD2.F32 R27, -RZ, R52.H0_H0 ;  /* 0x20000034ff1b7230 */ /* 0x000fc40000004100 */
[----:B------:R-:W-:Y:S01]  /*1690*/  FADD.FTZ R18, R18, R25 ;  /* 0x0000001912127221 */ /* 0x000fe20000010000 */
[----:B------:R-:W-:Y:S01]  /*16a0*/  FFMA.FTZ R21, R22, R25, R21 ;  /* 0x0000001916157223 */ /* 0x000fe20000010015 */
[C---:B------:R-:W-:Y:S01]  /*16b0*/  FADD.FTZ R23, -R14.reuse, R23 ;  /* 0x000000170e177221 */ /* 0x040fe20000010100 */
[----:B------:R-:W-:Y:S02]  /*16c0*/  HADD2.F32 R22, -RZ, R53.H1_H1 ;  /* 0x30000035ff167230 */ /* 0x000fe40000004100 */
[----:B------:R-:W-:Y:S01]  /*16d0*/  FADD.FTZ R25, -R14, R27 ;  /* 0x0000001b0e197221 */ /* 0x000fe20000010100 */
[----:B------:R-:W-:Y:S01]  /*16e0*/  FADD.FTZ R16, R16, R24 ;  /* 0x0000001810107221 */ /* 0x000fe20000010000 */
[-C--:B------:R-:W-:Y:S01]  /*16f0*/  FMUL.FTZ R24, R23, R62.reuse ;  /* 0x0000003e17187220 */ /* 0x080fe20000410000 */
[----:B------:R-:W-:Y:S02]  /*1700*/  HADD2.F32 R26, -RZ, R54.H0_H0 ;  /* 0x20000036ff1a7230 */ /* 0x000fe40000004100 */
[----:B------:R-:W-:Y:S01]  /*1710*/  FMUL.FTZ R23, R25, R62 ;  /* 0x0000003e19177220 */ /* 0x000fe20000410000 */
[----:B------:R-:W-:-:S02]  /*1720*/  HADD2.F32 R27, -RZ, R52.H1_H1 ;  /* 0x30000034ff1b7230 */ /* 0x000fc40000004100 */
[----:B------:R-:W-:Y:S01]  /*1730*/  FMUL.FTZ R25, R15, R22 ;  /* 0x000000160f197220 */ /* 0x000fe20000410000 */
[----:B------:R-:W-:Y:S01]  /*1740*/  FFMA.FTZ R19, R22, R24, R19 ;  /* 0x0000001816137223 */ /* 0x000fe20000010013 */
[----:B------:R-:W-:Y:S01]  /*1750*/  FMUL.FTZ R29, R59, R26 ;  /* 0x0000001a3b1d7220 */ /* 0x000fe20000410000 */
[----:B------:R-:W-:Y:S01]  /*1760*/  FADD.FTZ R16, R16, R22 ;  /* 0x0000001610107221 */ /* 0x000fe20000010000 */
[----:B------:R-:W-:Y:S01]  /*1770*/  FADD.FTZ R27, -R14, R27 ;  /* 0x0000001b0e1b7221 */ /* 0x000fe20000010100 */
[----:B------:R-:W-:Y:S01]  /*1780*/  FFMA.FTZ R24, R24, R25, R21 ;  /* 0x0000001918187223 */ /* 0x000fe20000010015 */
[----:B------:R-:W-:Y:S02]  /*1790*/  HADD2.F32 R22, -RZ, R54.H1_H1 ;  /* 0x30000036ff167230 */ /* 0x000fe40000004100 */
[----:B------:R-:W-:Y:S01]  /*17a0*/  FFMA.FTZ R20, R26, R23, R20 ;  /* 0x000000171a147223 */ /* 0x000fe20000010014 */
[----:B------:R-:W-:Y:S01]  /*17b0*/  FADD.FTZ R18, R25, R18 ;  /* 0x0000001219127221 */ /* 0x000fe20000010000 */
[----:B------:R-:W-:Y:S01]  /*17c0*/  FMUL.FTZ R27, R27, R62 ;  /* 0x0000003e1b1b7220 */ /* 0x000fe20000410000 */
[----:B------:R-:W-:Y:S01]  /*17d0*/  FFMA.FTZ R24, R23, R29, R24 ;  /* 0x0000001d17187223 */ /* 0x000fe20000010018 */
[----:B------:R-:W-:-:S02]  /*17e0*/  HADD2.F32 R23, -RZ, R55.H0_H0 ;  /* 0x20000037ff177230 */ /* 0x000fc40000004100 */
[----:B------:R-:W-:Y:S01]  /*17f0*/  FADD.FTZ R21, R18, R29 ;  /* 0x0000001d12157221 */ /* 0x000fe20000010000 */
[----:B------:R-:W-:Y:S01]  /*1800*/  FADD.FTZ R16, R16, R22 ;  /* 0x0000001610107221 */ /* 0x000fe20000010000 */
[----:B------:R-:W-:Y:S01]  /*1810*/  FFMA.FTZ R19, R22, R27, R19 ;  /* 0x0000001b16137223 */ /* 0x000fe20000010013 */
[----:B------:R-:W-:Y:S01]  /*1820*/  FMUL.FTZ R22, R15, R22 ;  /* 0x000000160f167220 */ /* 0x000fe20000410000 */
[--C-:B------:R-:W-:Y:S02]  /*1830*/  HADD2.F32 R29, -RZ, R58.reuse.H0_H0 ;  /* 0x2000003aff1d7230 */ /* 0x100fe40000004100 */
[----:B------:R-:W-:Y:S01]  /*1840*/  FADD.FTZ R23, -R14, R23 ;  /* 0x000000170e177221 */ /* 0x000fe20000010100 */
[----:B------:R-:W-:Y:S02]  /*1850*/  HADD2.F32 R25, -RZ, R55.H1_H1 ;  /* 0x30000037ff197230 */ /* 0x000fe40000004100 */
[----:B------:R-:W-:Y:S01]  /*1860*/  FADD.FTZ R21, R22, R21 ;  /* 0x0000001516157221 */ /* 0x000fe20000010000 */
[----:B------:R-:W-:Y:S01]  /*1870*/  FFMA.FTZ R24, R27, R22, R24 ;  /* 0x000000161b187223 */ /* 0x000fe20000010018 */
[----:B------:R-:W-:-:S02]  /*1880*/  HADD2.F32 R18, -RZ, R58.H1_H1 ;  /* 0x3000003aff127230 */ /* 0x000fc40000004100 */
        /* <DEDUP_REMOVED lines=8> */
[----:B------:R-:W-:Y:S01]  /*1910*/  FMUL.FTZ R25, R25, R62 ;  /* 0x0000003e19197220 */ /* 0x000fe20000410000 */
[----:B------:R-:W-:Y:S02]  /*1920*/  HADD2.F32 R23, -RZ, R57.H0_H0 ;  /* 0x20000039ff177230 */ /* 0x000fe40000004100 */
[----:B------:R-:W-:Y:S01]  /*1930*/  FADD.FTZ R17, R17, R29 ;  /* 0x0000001d11117221 */ /* 0x000fe20000010000 */
[----:B------:R-:W-:Y:S01]  /*1940*/  FADD.FTZ R27, R22, R27 ;  /* 0x0000001b161b7221 */ /* 0x000fe20000010000 */
[----:B------:R-:W-:-:S02]  /*1950*/  HADD2.F32 R21, -RZ, R56.H0_H0 ;  /* 0x20000038ff157230 */ /* 0x000fc40000004100 */
[----:B------:R-:W-:Y:S01]  /*1960*/  FFMA.FTZ R19, R18, R25, R19 ;  /* 0x0000001912137223 */ /* 0x000fe20000010013 */
[----:B------:R-:W-:Y:S01]  /*1970*/  FFMA.FTZ R22, R25, R22, R24 ;  /* 0x0000001619167223 */ /* 0x000fe20000010018 */
[C---:B------:R-:W-:Y:S01]  /*1980*/  FADD.FTZ R23, -R14.reuse, R23 ;  /* 0x000000170e177221 */ /* 0x040fe20000010100 */
[----:B------:R-:W-:Y:S02]  /*1990*/  HADD2.F32 R25, -RZ, R57.H1_H1 ;  /* 0x30000039ff197230 */ /* 0x000fe40000004100 */
[----:B------:R-:W-:Y:S01]  /*19a0*/  FMUL.FTZ R26, R59, R21 ;  /* 0x000000153b1a7220 */ /* 0x000fe20000410000 */
[----:B------:R-:W-:Y:S02]  /*19b0*/  HADD2.F32 R24, -RZ, R56.H1_H1 ;  /* 0x30000038ff187230 */ /* 0x000fe40000004100 */
[----:B------:R-:W-:Y:S01]  /*19c0*/  FMUL.FTZ R23, R23, R62 ;  /* 0x0000003e17177220 */ /* 0x000fe20000410000 */
[----:B------:R-:W-:Y:S01]  /*19d0*/  FADD.FTZ R25, -R14, R25 ;  /* 0x000000190e197221 */ /* 0x000fe20000010100 */
[----:B------:R-:W-:-:S02]  /*19e0*/  FADD.FTZ R28, R27, R26 ;  /* 0x0000001a1b1c7221 */ /* 0x000fc40000010000 */
        /* <DEDUP_REMOVED lines=10> */
[----:B------:R-:W-:Y:S06]  /*1a90*/  BRA `(.L_x_811) ;  /* 0x0000001000807947 */ /* 0x000fec0003800000 */
.L_x_810:
[--C-:B-----5:R-:W-:Y:S02]  /*1aa0*/  HADD2.F32 R17, -RZ, R38.reuse.H0_H0 ;  /* 0x20000026ff117230 */ /* 0x120fe40000004100 */
[----:B------:R-:W-:Y:S02]  /*1ab0*/  HADD2.F32 R19, -RZ, R38.H1_H1 ;  /* 0x30000026ff137230 */ /* 0x000fe40000004100 */
[----:B------:R-:W-:Y:S02]  /*1ac0*/  HADD2.F32 R25, -RZ, R36.H0_H0 ;  /* 0x20000024ff197230 */ /* 0x000fe40000004100 */
[C---:B------:R-:W-:Y:S01]  /*1ad0*/  FADD.FTZ R17, -R14.reuse, R17 ;  /* 0x000000110e117221 */ /* 0x040fe20000010100 */
[--C-:B------:R-:W-:Y:S02]  /*1ae0*/  HADD2.F32 R31, -RZ, R35.reuse.H0_H0 ;  /* 0x20000023ff1f7230 */ /* 0x100fe40000004100 */
[----:B------:R-:W-:Y:S01]  /*1af0*/  FADD.FTZ R19, -R14, R19 ;  /* 0x000000130e137221 */ /* 0x000fe20000010100 */
[----:B------:R-:W-:-:S02]  /*1b00*/  HADD2.F32 R69, -RZ, R35.H1_H1 ;  /* 0x30000023ff457230 */ /* 0x000fc40000004100 */
[-C--:B------:R-:W-:Y:S01]  /*1b10*/  FMUL.FTZ R18, R17, R62.reuse ;  /* 0x0000003e11127220 */ /* 0x080fe20000410000 */
[C---:B------:R-:W-:Y:S01]  /*1b20*/  FADD.FTZ R27, -R14.reuse, R25 ;  /* 0x000000190e1b7221 */ /* 0x040fe20000010100 */
[----:B------:R-:W-:Y:S01]  /*1b30*/  FMUL.FTZ R16, R19, R62 ;  /* 0x0000003e13107220 */ /* 0x000fe20000410000 */
[----:B------:R-:W-:Y:S02]  /*1b40*/  HADD2.F32 R25, -RZ, R36.H1_H1 ;  /* 0x30000024ff197230 */ /* 0x000fe40000004100 */
[--C-:B------:R-:W-:Y:S01]  /*1b50*/  FFMA.FTZ R17, R59, R18, R61.reuse ;  /* 0x000000123b117223 */ /* 0x100fe2000001003d */
[----:B------:R-:W-:Y:S01]  /*1b60*/  FMUL.FTZ R26, R27, R62 ;  /* 0x0000003e1b1a7220 */ /* 0x000fe20000410000 */
[----:B------:R-:W-:Y:S02]  /*1b70*/  FFMA.FTZ R19, R15, R16, R60 ;  /* 0x000000100f137223 */ /* 0x000fe4000001003c */
[----:B------:R-:W-:Y:S01]  /*1b80*/  FMUL.FTZ R21, R17, -1.4426950216293334961 ;  /* 0xbfb8aa3b11157820 */ /* 0x000fe20000410000 */
[----:B------:R-:W-:Y:S01]  /*1b90*/  FFMA.FTZ R33, R59, R26, R61 ;  /* 0x0000001a3b217223 */ /* 0x000fe2000001003d */
[----:B------:R-:W-:Y:S01]  /*1ba0*/  FMUL.FTZ R23, R19, -1.4426950216293334961 ;  /* 0xbfb8aa3b13177820 */ /* 0x000fe20000410000 */
[----:B------:R-:W-:-:S03]  /*1bb0*/  FADD.FTZ R25, -R14, R25 ;  /* 0x000000190e197221 */ /* 0x000fc60000010100 */
[----:B------:R-:W0:Y:S01]  /*1bc0*/  MUFU.EX2 R21, R21 ;  /* 0x0000001500157308 */ /* 0x000e220000000800 */
[----:B------:R-:W-:Y:S01]  /*1bd0*/  FMUL.FTZ R29, R25, R62 ;  /* 0x0000003e191d7220 */ /* 0x000fe20000410000 */
[----:B------:R-:W-:-:S03]  /*1be0*/  HADD2.F32 R25, -RZ, R34.H0_H0 ;  /* 0x20000022ff197230 */ /* 0x000fc60000004100 */
[----:B------:R-:W-:-:S03]  /*1bf0*/  FFMA.FTZ R30, R15, R29, R60 ;  /* 0x0000001d0f1e7223 */ /* 0x000fc6000001003c */
[----:B------:R-:W1:Y:S01]  /*1c00*/  MUFU.EX2 R23, R23 ;  /* 0x0000001700177308 */ /* 0x000e620000000800 */
[----:B------:R-:W-:-:S07]  /*1c10*/  FMUL.FTZ R27, R30, -1.4426950216293334961 ;  /* 0xbfb8aa3b1e1b7820 */ /* 0x000fce0000410000 */
[----:B------:R-:W2:Y:S01]  /*1c20*/  MUFU.EX2 R27, R27 ;  /* 0x0000001b001b7308 */ /* 0x000ea20000000800 */
[----:B0-----:R-:W-:Y:S01]  /*1c30*/  FADD.FTZ R22, R21, 1 ;  /* 0x3f80000015167421 */ /* 0x001fe20000010000 */
[----:B------:R-:W-:-:S06]  /*1c40*/  HADD2.F32 R21, -RZ, R37.H0_H0 ;  /* 0x20000025ff157230 */ /* 0x000fcc0000004100 */
[----:B------:R-:W0:Y:S01]  /*1c50*/  MUFU.RCP R22, R22 ;  /* 0x0000001600167308 */ /* 0x000e220000001000 */
[----:B-1----:R-:W-:Y:S01]  /*1c60*/  FADD.FTZ R20, R23, 1 ;  /* 0x3f80000017147421 */ /* 0x002fe20000010000 */
[----:B------:R-:W-:-:S06]  /*1c70*/  FMUL.FTZ R23, R33, -1.4426950216293334961 ;  /* 0xbfb8aa3b21177820 */ /* 0x000fcc0000410000 */
[----:B------:R-:W1:Y:S01]  /*1c80*/  MUFU.RCP R20, R20 ;  /* 0x0000001400147308 */ /* 0x000e620000001000 */
[----:B--2---:R-:W-:-:S07]  /*1c90*/  FADD.FTZ R28, R27, 1 ;  /* 0x3f8000001b1c7421 */ /* 0x004fce0000010000 */
[----:B------:R-:W2:Y:S01]  /*1ca0*/  MUFU.EX2 R23, R23 ;  /* 0x0000001700177308 */ /* 0x000ea20000000800 */
[----:B0-----:R-:W-:Y:S01]  /*1cb0*/  FADD.FTZ R24, -R22, 1 ;  /* 0x3f80000016187421 */ /* 0x001fe20000010100 */
[----:B------:R-:W-:-:S03]  /*1cc0*/  FMUL.FTZ R21, R21, R22 ;  /* 0x0000001615157220 */ /* 0x000fc60000410000 */
[----:B------:R-:W-:-:S03]  /*1cd0*/  FFMA.FTZ R24, R17, R24, 1 ;  /* 0x3f80000011187423 */ /* 0x000fc60000010018 */
[----:B------:R-:W-:Y:S01]  /*1ce0*/  MUFU.RCP R28, R28 ;  /* 0x0000001c001c7308 */ /* 0x000fe20000001000 */
[----:B------:R-:W-:Y:S01]  /*1cf0*/  FMUL.FTZ R17, R21, R24 ;  /* 0x0000001815117220 */ /* 0x000fe20000410000 */
[----:B------:R-:W-:Y:S01]  /*1d00*/  FADD.FTZ R21, -R14, R25 ;  /* 0x000000190e157221 */ /* 0x000fe20000010100 */
[----:B------:R-:W-:Y:S02]  /*1d10*/  HADD2.F32 R25, -RZ, R37.H1_H1 ;  /* 0x30000025ff197230 */ /* 0x000fe40000004100 */
[----:B-1----:R-:W-:-:S04]  /*1d20*/  FADD.FTZ R22, -R20, 1 ;  /* 0x3f80000014167421 */ /* 0x002fc80000010100 */
[----:B------:R-:W-:Y:S01]  /*1d30*/  FFMA.FTZ R24, R19, R22, 1 ;  /* 0x3f80000013187423 */ /* 0x000fe20000010016 */
[----:B------:R-:W-:Y:S01]  /*1d40*/  FMUL.FTZ R25, R25, R20 ;  /* 0x0000001419197220 */ /* 0x000fe20000410000 */
[----:B------:R-:W-:-:S03]  /*1d50*/  FMUL.FTZ R22, R21, R62 ;  /* 0x0000003e15167220 */ /* 0x000fc60000410000 */
[----:B------:R-:W-:Y:S01]  /*1d60*/  FMUL.FTZ R25, R25, R24 ;  /* 0x0000001819197220 */ /* 0x000fe20000410000 */
[----:B--2---:R-:W-:Y:S01]  /*1d70*/  FADD.FTZ R24, R23, 1 ;  /* 0x3f80000017187421 */ /* 0x004fe20000010000 */
[----:B------:R-:W-:Y:S02]  /*1d80*/  HADD2.F32 R23, -RZ, R34.H1_H1 ;  /* 0x30000022ff177230 */ /* 0x000fe40000004100 */
[----:B------:R-:W-:-:S03]  /*1d90*/  FFMA.FTZ R19, R59, R22, R61 ;  /* 0x000000163b137223 */ /* 0x000fc6000001003d */
[----:B------:R-:W-:Y:S01]  /*1da0*/  FADD.FTZ R23, -R14, R23 ;  /* 0x000000170e177221 */ /* 0x000fe20000010100 */
[----:B------:R-:W-:Y:S01]  /*1db0*/  FMUL.FTZ R21, R19, -1.4426950216293334961 ;  /* 0xbfb8aa3b13157820 */ /* 0x000fe20000410000 */
[----:B------:R-:W0:Y:S02]  /*1dc0*/  MUFU.RCP R24, R24 ;  /* 0x0000001800187308 */ /* 0x000e240000001000 */
[----:B------:R-:W-:-:S04]  /*1dd0*/  FMUL.FTZ R23, R23, R62 ;  /* 0x0000003e17177220 */ /* 0x000fc80000410000 */
[----:B------:R-:W-:Y:S02]  /*1de0*/  FFMA.FTZ R20, R15, R23, R60 ;  /* 0x000000170f147223 */ /* 0x000fe4000001003c */
[----:B------:R-:W1:Y:S02]  /*1df0*/  MUFU.EX2 R21, R21 ;  /* 0x0000001500157308 */ /* 0x000e640000000800 */
[----:B------:R-:W-:-:S06]  /*1e00*/  FMUL.FTZ R27, R20, -1.4426950216293334961 ;  /* 0xbfb8aa3b141b7820 */ /* 0x000fcc0000410000 */
[----:B------:R-:W2:Y:S01]  /*1e10*/  MUFU.EX2 R27, R27 ;  /* 0x0000001b001b7308 */ /* 0x000ea20000000800 */
[----:B0-----:R-:W-:Y:S01]  /*1e20*/  FADD.FTZ R32, -R24, 1 ;  /* 0x3f80000018207421 */ /* 0x001fe20000010100 */
[----:B------:R-:W-:Y:S01]  /*1e30*/  FMUL.FTZ R24, R31, R24 ;  /* 0x000000181f187220 */ /* 0x000fe20000410000 */
[----:B------:R-:W-:Y:S02]  /*1e40*/  FADD.FTZ R31, -R28, 1 ;  /* 0x3f8000001c1f7421 */ /* 0x000fe40000010100 */
[----:B------:R-:W-:Y:S01]  /*1e50*/  FFMA.FTZ R33, R33, R32, 1 ;  /* 0x3f80000021217423 */ /* 0x000fe20000010020 */
[----:B------:R-:W-:Y:S02]  /*1e60*/  HADD2.F32 R32, -RZ, R13.H0_H0 ;  /* 0x2000000dff207230 */ /* 0x000fe40000004100 */
[----:B------:R-:W-:Y:S01]  /*1e70*/  FFMA.FTZ R30, R30, R31, 1 ;  /* 0x3f8000001e1e7423 */ /* 0x000fe2000001001f */
[----:B-1----:R-:W-:Y:S01]  /*1e80*/  FADD.FTZ R21, R21, 1 ;  /* 0x3f80000015157421 */ /* 0x002fe20000010000 */
[----:B------:R-:W-:-:S05]  /*1e90*/  FMUL.FTZ R33, R24, R33 ;  /* 0x0000002118217220 */ /* 0x000fca0000410000 */
[----:B------:R-:W0:Y:S01]  /*1ea0*/  MUFU.RCP R21, R21 ;  /* 0x0000001500157308 */ /* 0x000e220000001000 */
[----:B--2---:R-:W-:Y:S01]  /*1eb0*/  FADD.FTZ R31, R27, 1 ;  /* 0x3f8000001b1f7421 */ /* 0x004fe20000010000 */
[----:B------:R-:W-:-:S04]  /*1ec0*/  FMUL.FTZ R27, R69, R28 ;  /* 0x0000001c451b7220 */ /* 0x000fc80000410000 */
[----:B------:R-:W-:Y:S02]  /*1ed0*/  FMUL.FTZ R30, R27, R30 ;  /* 0x0000001e1b1e7220 */ /* 0x000fe40000410000 */
[----:B------:R-:W1:Y:S01]  /*1ee0*/  MUFU.RCP R31, R31 ;  /* 0x0000001f001f7308 */ /* 0x000e620000001000 */
[----:B------:R-:W-:Y:S02]  /*1ef0*/  HADD2.F32 R27, -RZ, R11.H0_H0 ;  /* 0x2000000bff1b7230 */ /* 0x000fe40000004100 */
[----:B0-----:R-:W-:Y:S01]  /*1f00*/  FADD.FTZ R28, -R21, 1 ;  /* 0x3f800000151c7421 */ /* 0x001fe20000010100 */
[----:B------:R-:W-:-:S03]  /*1f10*/  FMUL.FTZ R32, R32, R21 ;  /* 0x0000001520207220 */ /* 0x000fc60000410000 */
[----:B------:R-:W-:Y:S01]  /*1f20*/  FFMA.FTZ R19, R19, R28, 1 ;  /* 0x3f80000013137423 */ /* 0x000fe2000001001c */
[----:B------:R-:W-:Y:S02]  /*1f30*/  HADD2.F32 R28, -RZ, R13.H1_H1 ;  /* 0x3000000dff1c7230 */ /* 0x000fe40000004100 */
[----:B-1----:R-:W-:-:S03]  /*1f40*/  FADD.FTZ R21, -R31, 1 ;  /* 0x3f8000001f157421 */ /* 0x002fc60000010100 */
[----:B------:R-:W-:Y:S01]  /*1f50*/  FMUL.FTZ R28, R28, R31 ;  /* 0x0000001f1c1c7220 */ /* 0x000fe20000410000 */
[----:B------:R-:W-:Y:S01]  /*1f60*/  FMUL.FTZ R31, R15, R25 ;  /* 0x000000190f1f7220 */ /* 0x000fe20000410000 */
[----:B------:R-:W-:Y:S01]  /*1f70*/  FFMA.FTZ R69, R20, R21, 1 ;  /* 0x3f80000014457423 */ /* 0x000fe20000010015 */
[----:B------:R-:W-:Y:S01]  /*1f80*/  FMUL.FTZ R21, R32, R19 ;  /* 0x0000001320157220 */ /* 0x000fe20000410000 */
[----:B------:R-:W-:Y:S02]  /*1f90*/  FMUL.FTZ R19, R59, R17 ;  /* 0x000000113b137220 */ /* 0x000fe40000410000 */
[----:B------:R-:W-:Y:S01]  /*1fa0*/  FMUL.FTZ R24, R28, R69 ;  /* 0x000000451c187220 */ /* 0x000fe20000410000 */
[----:B------:R-:W-:Y:S01]  /*1fb0*/  FADD.FTZ R69, -R14, R27 ;  /* 0x0000001b0e457221 */ /* 0x000fe20000010100 */
[----:B------:R-:W-:Y:S01]  /*1fc0*/  FFMA.FTZ R27, R18, R19, RZ ;  /* 0x00000013121b7223 */ /* 0x000fe200000100ff */
[----:B------:R-:W-:Y:S02]  /*1fd0*/  FADD.FTZ R28, RZ, R19 ;  /* 0x00000013ff1c7221 */ /* 0x000fe40000010000 */
[----:B------:R-:W-:Y:S01]  /*1fe0*/  FMUL.FTZ R20, R69, R62 ;  /* 0x0000003e45147220 */ /* 0x000fe20000410000 */
[----:B------:R-:W-:Y:S01]  /*1ff0*/  FFMA.FTZ R68, R16, R31, R27 ;  /* 0x0000001f10447223 */ /* 0x000fe2000001001b */
[----:B------:R-:W-:Y:S01]  /*2000*/  FADD.FTZ R31, R31, R28 ;  /* 0x0000001c1f1f7221 */ /* 0x000fe20000010000 */
[----:B------:R-:W-:Y:S01]  /*2010*/  FFMA.FTZ R27, R18, R17, RZ ;  /* 0x00000011121b7223 */ /* 0x000fe200000100ff */
[----:B------:R-:W-:Y:S01]  /*2020*/  FFMA.FTZ R19, R59, R20, R61 ;  /* 0x000000143b137223 */ /* 0x000fe2000001003d */
[----:B------:R-:W-:Y:S01]  /*2030*/  FADD.FTZ R28, RZ, R17 ;  /* 0x00000011ff1c7221 */ /* 0x000fe20000010000 */
[----:B------:R-:W-:-:S02]  /*2040*/  HADD2.F32 R17, -RZ, R12.H0_H0 ;  /* 0x2000000cff117230 */ /* 0x000fc40000004100 */
[-C--:B------:R-:W-:Y:S01]  /*2050*/  FFMA.FTZ R27, R26, R33.reuse, R27 ;  /* 0x000000211a1b7223 */ /* 0x080fe2000001001b */
[----:B------:R-:W-:Y:S01]  /*2060*/  FMUL.FTZ R69, R19, -1.4426950216293334961 ;  /* 0xbfb8aa3b13457820 */ /* 0x000fe20000410000 */
[----:B------:R-:W-:Y:S01]  /*2070*/  FADD.FTZ R28, R28, R33 ;  /* 0x000000211c1c7221 */ /* 0x000fe20000010000 */
[----:B------:R-:W-:Y:S01]  /*2080*/  FMUL.FTZ R33, R59, R33 ;  /* 0x000000213b217220 */ /* 0x000fe20000410000 */
[----:B------:R-:W-:Y:S02]  /*2090*/  FFMA.FTZ R27, R22, R21, R27 ;  /* 0x00000015161b7223 */ /* 0x000fe4000001001b */
[----:B------:R-:W-:Y:S01]  /*20a0*/  FADD.FTZ R28, R28, R21 ;  /* 0x000000151c1c7221 */ /* 0x000fe20000010000 */
[----:B------:R-:W0:Y:S01]  /*20b0*/  MUFU.EX2 R69, R69 ;  /* 0x0000004500457308 */ /* 0x000e220000000800 */
[----:B------:R-:W-:Y:S01]  /*20c0*/  FFMA.FTZ R18, R26, R33, R68 ;  /* 0x000000211a127223 */ /* 0x000fe20000010044 */
[----:B------:R-:W-:Y:S01]  /*20d0*/  FADD.FTZ R31, R31, R33 ;  /* 0x000000211f1f7221 */ /* 0x000fe20000010000 */
[----:B0-----:R-:W-:-:S06]  /*20e0*/  FADD.FTZ R32, R69, 1 ;  /* 0x3f80000045207421 */ /* 0x001fcc0000010000 */
[----:B------:R-:W0:Y:S02]  /*20f0*/  MUFU.RCP R32, R32 ;  /* 0x0000002000207308 */ /* 0x000e240000001000 */
[----:B0-----:R-:W-:Y:S01]  /*2100*/  FADD.FTZ R26, -R32, 1 ;  /* 0x3f800000201a7421 */ /* 0x001fe20000010100 */
[----:B------:R-:W-:-:S03]  /*2110*/  FMUL.FTZ R17, R17, R32 ;  /* 0x0000002011117220 */ /* 0x000fc60000410000 */
[----:B------:R-:W-:Y:S01]  /*2120*/  FFMA.FTZ R26, R19, R26, 1 ;  /* 0x3f800000131a7423 */ /* 0x000fe2000001001a */
[----:B------:R-:W-:-:S05]  /*2130*/  HADD2.F32 R19, -RZ, R11.H1_H1 ;  /* 0x3000000bff137230 */ /* 0x000fca0000004100 */
[----:B------:R-:W-:Y:S01]  /*2140*/  FADD.FTZ R69, -R14, R19 ;  /* 0x000000130e457221 */ /* 0x000fe20000010100 */
[----:B------:R-:W-:Y:S01]  /*2150*/  FMUL.FTZ R19, R17, R26 ;  /* 0x0000001a11137220 */ /* 0x000fe20000410000 */
[----:B------:R-:W-:Y:S01]  /*2160*/  FFMA.FTZ R26, R16, R25, RZ ;  /* 0x00000019101a7223 */ /* 0x000fe200000100ff */
[----:B------:R-:W-:Y:S01]  /*2170*/  FADD.FTZ R25, RZ, R25 ;  /* 0x00000019ff197221 */ /* 0x000fe20000010000 */
[----:B------:R-:W-:Y:S01]  /*2180*/  FMUL.FTZ R17, R69, R62 ;  /* 0x0000003e45117220 */ /* 0x000fe20000410000 */
[-C--:B------:R-:W-:Y:S01]  /*2190*/  FMUL.FTZ R69, R15, R30.reuse ;  /* 0x0000001e0f457220 */ /* 0x080fe20000410000 */
[----:B------:R-:W-:Y:S01]  /*21a0*/  FFMA.FTZ R26, R29, R30, R26 ;  /* 0x0000001e1d1a7223 */ /* 0x000fe2000001001a */
[----:B------:R-:W-:Y:S01]  /*21b0*/  FADD.FTZ R25, R25, R30 ;  /* 0x0000001e19197221 */ /* 0x000fe20000010000 */
[----:B------:R-:W-:Y:S01]  /*21c0*/  FFMA.FTZ R33, R15, R17, R60 ;  /* 0x000000110f217223 */ /* 0x000fe2000001003c */
[----:B------:R-:W-:Y:S01]  /*21d0*/  FFMA.FTZ R29, R29, R69, R18 ;  /* 0x000000451d1d7223 */ /* 0x000fe20000010012 */
[----:B------:R-:W-:-:S02]  /*21e0*/  HADD2.F32 R18, -RZ, R12.H1_H1 ;  /* 0x3000000cff127230 */ /* 0x000fc40000004100 */
[----:B------:R-:W-:Y:S01]  /*21f0*/  FADD.FTZ R31, R69, R31 ;  /* 0x0000001f451f7221 */ /* 0x000fe20000010000 */
[----:B------:R-:W-:Y:S01]  /*2200*/  FMUL.FTZ R68, R33, -1.4426950216293334961 ;  /* 0xbfb8aa3b21447820 */ /* 0x000fe20000410000 */
[----:B------:R-:W-:Y:S01]  /*2210*/  FADD.FTZ R25, R25, R24 ;  /* 0x0000001819197221 */ /* 0x000fe20000010000 */
[----:B------:R-:W-:Y:S01]  /*2220*/  FFMA.FTZ R26, R23, R24, R26 ;  /* 0x00000018171a7223 */ /* 0x000fe2000001001a */
[----:B------:R-:W-:Y:S01]  /*2230*/  FADD.FTZ R28, R28, R19 ;  /* 0x000000131c1c7221 */ /* 0x000fe20000010000 */
[----:B------:R-:W-:Y:S02]  /*2240*/  FFMA.FTZ R27, R20, R19, R27 ;  /* 0x00000013141b7223 */ /* 0x000fe4000001001b */
[----:B------:R-:W0:Y:S02]  /*2250*/  MUFU.EX2 R68, R68 ;  /* 0x0000004400447308 */ /* 0x000e240000000800 */
[----:B0-----:R-:W-:Y:S01]  /*2260*/  FADD.FTZ R32, R68, 1 ;  /* 0x3f80000044207421 */ /* 0x001fe20000010000 */
[----:B------:R-:W-:Y:S01]  /*2270*/  FMUL.FTZ R68, R59, R21 ;  /* 0x000000153b447220 */ /* 0x000fe20000410000 */
[----:B------:R-:W-:-:S03]  /*2280*/  HADD2.F32 R21, -RZ, R53.H0_H0 ;  /* 0x20000035ff157230 */ /* 0x000fc60000004100 */
[----:B------:R-:W-:Y:S01]  /*2290*/  FFMA.FTZ R30, R22, R68, R29 ;  /* 0x00000044161e7223 */ /* 0x000fe2000001001d */
[----:B------:R-:W0:Y:S01]  /*22a0*/  MUFU.RCP R32, R32 ;  /* 0x0000002000207308 */ /* 0x000e220000001000 */
[----:B------:R-:W-:Y:S02]  /*22b0*/  HADD2.F32 R29, -RZ, R51.H1_H1 ;  /* 0x30000033ff1d7230 */ /* 0x000fe40000004100 */
[----:B------:R-:W-:-:S03]  /*22c0*/  FADD.FTZ R31, R31, R68 ;  /* 0x000000441f1f7221 */ /* 0x000fc60000010000 */
[----:B------:R-:W-:Y:S01]  /*22d0*/  FADD.FTZ R29, -R14, R29 ;  /* 0x0000001d0e1d7221 */ /* 0x000fe20000010100 */
[----:B0-----:R-:W-:Y:S01]  /*22e0*/  FADD.FTZ R16, -R32, 1 ;  /* 0x3f80000020107421 */ /* 0x001fe20000010100 */
[----:B------:R-:W-:-:S03]  /*22f0*/  FMUL.FTZ R18, R18, R32 ;  /* 0x0000002012127220 */ /* 0x000fc60000410000 */
[----:B------:R-:W-:Y:S01]  /*2300*/  FFMA.FTZ R33, R33, R16, 1 ;  /* 0x3f80000021217423 */ /* 0x000fe20000010010 */
[----:B------:R-:W-:-:S03]  /*2310*/  HADD2.F32 R16, -RZ, R51.H0_H0 ;  /* 0x20000033ff107230 */ /* 0x000fc60000004100 */
        /* <DEDUP_REMOVED lines=8> */
[----:B------:R-:W-:-:S03]  /*23a0*/  HADD2.F32 R24, -RZ, R53.H1_H1 ;  /* 0x30000035ff187230 */ /* 0x000fc60000004100 */
[----:B------:R-:W-:Y:S01]  /*23b0*/  FADD.FTZ R31, R69, R31 ;  /* 0x0000001f451f7221 */ /* 0x000fe20000010000 */
[----:B------:R-:W0:Y:S02]  /*23c0*/  MUFU.RCP R32, R32 ;  /* 0x0000002000207308 */ /* 0x000e240000001000 */
[----:B0-----:R-:W-:Y:S01]  /*23d0*/  FADD.FTZ R22, -R32, 1 ;  /* 0x3f80000020167421 */ /* 0x001fe20000010100 */
[----:B------:R-:W-:-:S03]  /*23e0*/  FMUL.FTZ R21, R21, R32 ;  /* 0x0000002015157220 */ /* 0x000fc60000410000 */
[----:B------:R-:W-:-:S04]  /*23f0*/  FFMA.FTZ R22, R33, R22, 1 ;  /* 0x3f80000021167423 */ /* 0x000fc80000010016 */
[----:B------:R-:W-:Y:S01]  /*2400*/  FMUL.FTZ R21, R21, R22 ;  /* 0x0000001615157220 */ /* 0x000fe20000410000 */
[----:B------:R-:W-:Y:S01]  /*2410*/  FMUL.FTZ R22, R29, R62 ;  /* 0x0000003e1d167220 */ /* 0x000fe20000410000 */
[----:B------:R-:W-:Y:S01]  /*2420*/  FFMA.FTZ R29, R23, R69, R30 ;  /* 0x00000045171d7223 */ /* 0x000fe2000001001e */
[----:B------:R-:W-:Y:S02]  /*2430*/  HADD2.F32 R30, -RZ, R52.H0_H0 ;  /* 0x20000034ff1e7230 */ /* 0x000fe40000004100 */
[----:B------:R-:W-:Y:S01]  /*2440*/  FFMA.FTZ R27, R16, R21, R27 ;  /* 0x00000015101b7223 */ /* 0x000fe2000001001b */
[----:B------:R-:W-:Y:S02]  /*2450*/  FFMA.FTZ R32, R15, R22, R60 ;  /* 0x000000160f207223 */ /* 0x000fe4000001003c */
[----:B------:R-:W-:Y:S02]  /*2460*/  FADD.FTZ R30, -R14, R30 ;  /* 0x0000001e0e1e7221 */ /* 0x000fe40000010100 */
[----:B------:R-:W-:-:S06]  /*2470*/  FMUL.FTZ R68, R32, -1.4426950216293334961 ;  /* 0xbfb8aa3b20447820 */ /* 0x000fcc0000410000 */
[----:B------:R-:W0:Y:S02]  /*2480*/  MUFU.EX2 R68, R68 ;  /* 0x0000004400447308 */ /* 0x000e240000000800 */
[----:B0-----:R-:W-:Y:S01]  /*2490*/  FADD.FTZ R33, R68, 1 ;  /* 0x3f80000044217421 */ /* 0x001fe20000010000 */
[----:B------:R-:W-:Y:S01]  /*24a0*/  FMUL.FTZ R68, R59, R19 ;  /* 0x000000133b447220 */ /* 0x000fe20000410000 */
[----:B------:R-:W-:-:S03]  /*24b0*/  HADD2.F32 R19, -RZ, R54.H0_H0 ;  /* 0x20000036ff137230 */ /* 0x000fc60000004100 */
[----:B------:R-:W-:Y:S01]  /*24c0*/  FADD.FTZ R31, R31, R68 ;  /* 0x000000441f1f7221 */ /* 0x000fe20000010000 */
[----:B------:R-:W0:Y:S02]  /*24d0*/  MUFU.RCP R33, R33 ;  /* 0x0000002100217308 */ /* 0x000e240000001000 */
[----:B0-----:R-:W-:Y:S01]  /*24e0*/  FMUL.FTZ R23, R24, R33 ;  /* 0x0000002118177220 */ /* 0x001fe20000410000 */
[----:B------:R-:W-:-:S04]  /*24f0*/  FADD.FTZ R24, -R33, 1 ;  /* 0x3f80000021187421 */ /* 0x000fc80000010100 */
        /* <DEDUP_REMOVED lines=9> */
[----:B0-----:R-:W-:Y:S01]  /*2590*/  FADD.FTZ R30, R69, 1 ;  /* 0x3f800000451e7421 */ /* 0x001fe20000010000 */
[----:B------:R-:W-:-:S04]  /*25a0*/  FMUL.FTZ R69, R15, R18 ;  /* 0x000000120f457220 */ /* 0x000fc80000410000 */
[----:B------:R-:W-:Y:S01]  /*25b0*/  FADD.FTZ R31, R69, R31 ;  /* 0x0000001f451f7221 */ /* 0x000fe20000010000 */
[----:B------:R-:W0:Y:S02]  /*25c0*/  MUFU.RCP R30, R30 ;  /* 0x0000001e001e7308 */ /* 0x000e240000001000 */
[----:B0-----:R-:W-:Y:S01]  /*25d0*/  FMUL.FTZ R20, R19, R30 ;  /* 0x0000001e13147220 */ /* 0x001fe20000410000 */
[----:B------:R-:W-:Y:S01]  /*25e0*/  FADD.FTZ R19, -R30, 1 ;  /* 0x3f8000001e137421 */ /* 0x000fe20000010100 */
[----:B------:R-:W-:Y:S01]  /*25f0*/  FADD.FTZ R30, R25, R18 ;  /* 0x00000012191e7221 */ /* 0x000fe20000010000 */
[----:B------:R-:W-:Y:S02]  /*2600*/  FFMA.FTZ R25, R17, R18, R26 ;  /* 0x0000001211197223 */ /* 0x000fe4000001001a */
[----:B------:R-:W-:-:S04]  /*2610*/  FFMA.FTZ R19, R33, R19, 1 ;  /* 0x3f80000021137423 */ /* 0x000fc80000010013 */
[----:B------:R-:W-:Y:S01]  /*2620*/  FMUL.FTZ R20, R20, R19 ;  /* 0x0000001314147220 */ /* 0x000fe20000410000 */
[----:B------:R-:W-:-:S03]  /*2630*/  FMUL.FTZ R19, R29, R62 ;  /* 0x0000003e1d137220 */ /* 0x000fc60000410000 */
[----:B------:R-:W-:Y:S01]  /*2640*/  FFMA.FTZ R27, R24, R20, R27 ;  /* 0x00000014181b7223 */ /* 0x000fe2000001001b */
[----:B------:R-:W-:-:S04]  /*2650*/  FFMA.FTZ R33, R15, R19, R60 ;  /* 0x000000130f217223 */ /* 0x000fc8000001003c */
[----:B------:R-:W-:-:S06]  /*2660*/  FMUL.FTZ R29, R33, -1.4426950216293334961 ;  /* 0xbfb8aa3b211d7820 */ /* 0x000fcc0000410000 */
[----:B------:R-:W0:Y:S02]  /*2670*/  MUFU.EX2 R29, R29 ;  /* 0x0000001d001d7308 */ /* 0x000e240000000800 */
[----:B0-----:R-:W-:Y:S01]  /*2680*/  FADD.FTZ R68, R29, 1 ;  /* 0x3f8000001d447421 */ /* 0x001fe20000010000 */
[----:B------:R-:W-:Y:S01]  /*2690*/  FFMA.FTZ R29, R17, R69, R32 ;  /* 0x00000045111d7223 */ /* 0x000fe20000010020 */
[----:B------:R-:W-:-:S04]  /*26a0*/  HADD2.F32 R17, -RZ, R54.H1_H1 ;  /* 0x30000036ff117230 */ /* 0x000fc80000004100 */
[----:B------:R-:W0:Y:S02]  /*26b0*/  MUFU.RCP R68, R68 ;  /* 0x0000004400447308 */ /* 0x000e240000001000 */
[----:B0-----:R-:W-:Y:S01]  /*26c0*/  FMUL.FTZ R18, R17, R68 ;  /* 0x0000004411127220 */ /* 0x001fe20000410000 */
[----:B------:R-:W-:Y:S02]  /*26d0*/  HADD2.F32 R17, -RZ, R55.H0_H0 ;  /* 0x20000037ff117230 */ /* 0x000fe40000004100 */
[----:B------:R-:W-:-:S03]  /*26e0*/  FADD.FTZ R26, -R68, 1 ;  /* 0x3f800000441a7421 */ /* 0x000fc60000010100 */
[----:B------:R-:W-:Y:S01]  /*26f0*/  FADD.FTZ R17, -R14, R17 ;  /* 0x000000110e117221 */ /* 0x000fe20000010100 */
[----:B------:R-:W-:-:S03]  /*2700*/  FFMA.FTZ R33, R33, R26, 1 ;  /* 0x3f80000021217423 */ /* 0x000fc6000001001a */
[----:B------:R-:W-:Y:S01]  /*2710*/  FMUL.FTZ R26, R17, R62 ;  /* 0x0000003e111a7220 */ /* 0x000fe20000410000 */
[----:B------:R-:W-:Y:S01]  /*2720*/  FADD.FTZ R17, R28, R21 ;  /* 0x000000151c117221 */ /* 0x000fe20000010000 */
[C---:B------:R-:W-:Y:S01]  /*2730*/  FMUL.FTZ R28, R59.reuse, R21 ;  /* 0x000000153b1c7220 */ /* 0x040fe20000410000 */
[----:B------:R-:W-:Y:S01]  /*2740*/  FMUL.FTZ R18, R18, R33 ;  /* 0x0000002112127220 */ /* 0x000fe20000410000 */
[----:B------:R-:W-:Y:S01]  /*2750*/  FFMA.FTZ R32, R59, R26, R61 ;  /* 0x0000001a3b207223 */ /* 0x000fe2000001003d */
[--C-:B------:R-:W-:Y:S02]  /*2760*/  HADD2.F32 R21, -RZ, R58.reuse.H0_H0 ;  /* 0x2000003aff157230 */ /* 0x100fe40000004100 */
[----:B------:R-:W-:Y:S01]  /*2770*/  FFMA.FTZ R33, R16, R28, R29 ;  /* 0x0000001c10217223 */ /* 0x000fe2000001001d */
[----:B------:R-:W-:Y:S01]  /*2780*/  FADD.FTZ R31, R31, R28 ;  /* 0x0000001c1f1f7221 */ /* 0x000fe20000010000 */
[----:B------:R-:W-:Y:S01]  /*2790*/  FMUL.FTZ R69, R32, -1.4426950216293334961 ;  /* 0xbfb8aa3b20457820 */ /* 0x000fe20000410000 */
[----:B------:R-:W-:Y:S01]  /*27a0*/  FFMA.FTZ R28, R22, R23, R25 ;  /* 0x00000017161c7223 */ /* 0x000fe20000010019 */
[----:B------:R-:W-:-:S04]  /*27b0*/  HADD2.F32 R25, -RZ, R58.H1_H1 ;  /* 0x3000003aff197230 */ /* 0x000fc80000004100 */
[----:B------:R-:W0:Y:S02]  /*27c0*/  MUFU.EX2 R69, R69 ;  /* 0x0000004500457308 */ /* 0x000e240000000800 */
[----:B0-----:R-:W-:-:S06]  /*27d0*/  FADD.FTZ R68, R69, 1 ;  /* 0x3f80000045447421 */ /* 0x001fcc0000010000 */
[----:B------:R-:W0:Y:S02]  /*27e0*/  MUFU.RCP R68, R68 ;  /* 0x0000004400447308 */ /* 0x000e240000001000 */
[----:B0-----:R-:W-:Y:S01]  /*27f0*/  FADD.FTZ R29, -R68, 1 ;  /* 0x3f800000441d7421 */ /* 0x001fe20000010100 */
[----:B------:R-:W-:-:S03]  /*2800*/  FMUL.FTZ R21, R21, R68 ;  /* 0x0000004415157220 */ /* 0x000fc60000410000 */
[----:B------:R-:W-:Y:S01]  /*2810*/  FFMA.FTZ R32, R32, R29, 1 ;  /* 0x3f80000020207423 */ /* 0x000fe2000001001d */
[----:B------:R-:W-:-:S03]  /*2820*/  HADD2.F32 R29, -RZ, R55.H1_H1 ;  /* 0x30000037ff1d7230 */ /* 0x000fc60000004100 */
[----:B------:R-:W-:Y:S02]  /*2830*/  FMUL.FTZ R21, R21, R32 ;  /* 0x0000002015157220 */ /* 0x000fe40000410000 */
[----:B------:R-:W-:Y:S02]  /*2840*/  FADD.FTZ R29, -R14, R29 ;  /* 0x0000001d0e1d7221 */ /* 0x000fe40000010100 */
[----:B------:R-:W-:Y:S02]  /*2850*/  FFMA.FTZ R27, R26, R21, R27 ;  /* 0x000000151a1b7223 */ /* 0x000fe4000001001b */
[----:B------:R-:W-:Y:S01]  /*2860*/  FMUL.FTZ R16, R29, R62 ;  /* 0x0000003e1d107220 */ /* 0x000fe20000410000 */
[----:B------:R-:W-:Y:S01]  /*2870*/  FADD.FTZ R29, R30, R23 ;  /* 0x000000171e1d7221 */ /* 0x000fe20000010000 */
[C---:B------:R-:W-:Y:S02]  /*2880*/  FMUL.FTZ R23, R15.reuse, R23 ;  /* 0x000000170f177220 */ /* 0x040fe40000410000 */
[----:B------:R-:W-:Y:S01]  /*2890*/  FFMA.FTZ R68, R15, R16, R60 ;  /* 0x000000100f447223 */ /* 0x000fe2000001003c */
[----:B------:R-:W-:Y:S01]  /*28a0*/  FADD.FTZ R29, R29, R18 ;  /* 0x000000121d1d7221 */ /* 0x000fe20000010000 */
[----:B------:R-:W-:Y:S01]  /*28b0*/  FFMA.FTZ R33, R22, R23, R33 ;  /* 0x0000001716217223 */ /* 0x000fe20000010021 */
[----:B------:R-:W-:Y:S01]  /*28c0*/  FADD.FTZ R31, R23, R31 ;  /* 0x0000001f171f7221 */ /* 0x000fe20000010000 */
[----:B------:R-:W-:-:S06]  /*28d0*/  FMUL.FTZ R69, R68, -1.4426950216293334961 ;  /* 0xbfb8aa3b44457820 */ /* 0x000fcc0000410000 */
[----:B------:R-:W0:Y:S02]  /*28e0*/  MUFU.EX2 R69, R69 ;  /* 0x0000004500457308 */ /* 0x000e240000000800 */
[----:B0-----:R-:W-:Y:S01]  /*28f0*/  FADD.FTZ R32, R69, 1 ;  /* 0x3f80000045207421 */ /* 0x001fe20000010000 */
[----:B------:R-:W-:-:S05]  /*2900*/  HADD2.F32 R69, -RZ, R57.H0_H0 ;  /* 0x20000039ff457230 */ /* 0x000fca0000004100 */
[----:B------:R-:W0:Y:S01]  /*2910*/  MUFU.RCP R32, R32 ;  /* 0x0000002000207308 */ /* 0x000e220000001000 */
[----:B------:R-:W-:-:S04]  /*2920*/  FADD.FTZ R69, -R14, R69 ;  /* 0x000000450e457221 */ /* 0x000fc80000010100 */
[----:B------:R-:W-:Y:S01]  /*2930*/  FMUL.FTZ R30, R69, R62 ;  /* 0x0000003e451e7220 */ /* 0x000fe20000410000 */
[----:B------:R-:W-:Y:S01]  /*2940*/  FMUL.FTZ R69, R15, R18 ;  /* 0x000000120f457220 */ /* 0x000fe20000410000 */
[----:B0-----:R-:W-:Y:S01]  /*2950*/  FMUL.FTZ R22, R25, R32 ;  /* 0x0000002019167220 */ /* 0x001fe20000410000 */
[----:B------:R-:W-:Y:S01]  /*2960*/  FADD.FTZ R25, -R32, 1 ;  /* 0x3f80000020197421 */ /* 0x000fe20000010100 */
[----:B------:R-:W-:Y:S01]  /*2970*/  FADD.FTZ R32, R17, R20 ;  /* 0x0000001411207221 */ /* 0x000fe20000010000 */
[----:B------:R-:W-:Y:S01]  /*2980*/  FMUL.FTZ R20, R59, R20 ;  /* 0x000000143b147220 */ /* 0x000fe20000410000 */
[----:B------:R-:W-:Y:S02]  /*2990*/  HADD2.F32 R17, -RZ, R56.H0_H0 ;  /* 0x20000038ff117230 */ /* 0x000fe40000004100 */
[----:B------:R-:W-:Y:S01]  /*29a0*/  FFMA.FTZ R25, R68, R25, 1 ;  /* 0x3f80000044197423 */ /* 0x000fe20000010019 */
[----:B------:R-:W-:Y:S01]  /*29b0*/  FADD.FTZ R32, R32, R21 ;  /* 0x0000001520207221 */ /* 0x000fe20000010000 */
[----:B------:R-:W-:Y:S01]  /*29c0*/  FFMA.FTZ R24, R24, R20, R33 ;  /* 0x0000001418187223 */ /* 0x000fe20000010021 */
[----:B------:R-:W-:Y:S01]  /*29d0*/  FADD.FTZ R31, R31, R20 ;  /* 0x000000141f1f7221 */ /* 0x000fe20000010000 */
[----:B------:R-:W-:Y:S01]  /*29e0*/  FMUL.FTZ R22, R22, R25 ;  /* 0x0000001916167220 */ /* 0x000fe20000410000 */
[----:B------:R-:W-:-:S02]  /*29f0*/  FFMA.FTZ R25, R59, R30, R61 ;  /* 0x0000001e3b197223 */ /* 0x000fc4000001003d */
[----:B------:R-:W-:Y:S01]  /*2a00*/  FADD.FTZ R31, R69, R31 ;  /* 0x0000001f451f7221 */ /* 0x000fe20000010000 */
[----:B------:R-:W-:Y:S01]  /*2a10*/  FADD.FTZ R29, R29, R22 ;  /* 0x000000161d1d7221 */ /* 0x000fe20000010000 */
        /* <DEDUP_REMOVED lines=9> */
[----:B------:R-:W-:-:S04]  /*2ab0*/  FADD.FTZ R25, -R14, R25 ;  /* 0x000000190e197221 */ /* 0x000fc80000010100 */
[----:B------:R-:W-:Y:S01]  /*2ac0*/  FMUL.FTZ R17, R25, R62 ;  /* 0x0000003e19117220 */ /* 0x000fe20000410000 */
[C---:B------:R-:W-:Y:S01]  /*2ad0*/  FFMA.FTZ R25, R19.reuse, R18, R28 ;  /* 0x0000001213197223 */ /* 0x040fe2000001001c */
[----:B------:R-:W-:Y:S01]  /*2ae0*/  FFMA.FTZ R19, R19, R69, R24 ;  /* 0x0000004513137223 */ /* 0x000fe20000010018 */
[----:B------:R-:W-:Y:S02]  /*2af0*/  HADD2.F32 R18, -RZ, R56.H1_H1 ;  /* 0x30000038ff127230 */ /* 0x000fe40000004100 */
        /* <DEDUP_REMOVED lines=12> */
[-C--:B------:R-:W-:Y:S01]  /*2bc0*/  FMUL.FTZ R19, R15, R22.reuse ;  /* 0x000000160f137220 */ /* 0x080fe20000410000 */
[----:B------:R-:W-:Y:S01]  /*2bd0*/  FFMA.FTZ R24, R16, R22, R25 ;  /* 0x0000001610187223 */ /* 0x000fe20000010019 */
[----:B------:R-:W-:Y:S02]  /*2be0*/  FADD.FTZ R22, R32, R23 ;  /* 0x0000001720167221 */ /* 0x000fe40000010000 */
[----:B------:R-:W-:Y:S01]  /*2bf0*/  FFMA.FTZ R21, R16, R19, R21 ;  /* 0x0000001310157223 */ /* 0x000fe20000010015 */
[----:B------:R-:W-:Y:S01]  /*2c00*/  FADD.FTZ R20, R19, R20 ;  /* 0x0000001413147221 */ /* 0x000fe20000010000 */
[----:B------:R-:W-:-:S04]  /*2c10*/  FMUL.FTZ R19, R59, R23 ;  /* 0x000000173b137220 */ /* 0x000fc80000410000 */
[----:B------:R-:W-:Y:S01]  /*2c20*/  FFMA.FTZ R26, R30, R19, R21 ;  /* 0x000000131e1a7223 */ /* 0x000fe20000010015 */
[----:B------:R-:W-:Y:S01]  /*2c30*/  FADD.FTZ R19, R20, R19 ;  /* 0x0000001314137221 */ /* 0x000fe20000010000 */
[-C--:B------:R-:W-:Y:S01]  /*2c40*/  FMUL.FTZ R20, R15, R18.reuse ;  /* 0x000000120f147220 */ /* 0x080fe20000410000 */
[----:B------:R-:W-:-:S03]  /*2c50*/  FFMA.FTZ R21, R17, R18, R24 ;  /* 0x0000001211157223 */ /* 0x000fc60000010018 */
[----:B------:R-:W-:Y:S01]  /*2c60*/  FFMA.FTZ R25, R17, R20, R26 ;  /* 0x0000001411197223 */ /* 0x000fe2000001001a */
[----:B------:R-:W-:Y:S01]  /*2c70*/  FADD.FTZ R16, R20, R19 ;  /* 0x0000001314107221 */ /* 0x000fe20000010000 */
[----:B------:R-:W-:Y:S01]  /*2c80*/  FFMA.FTZ R20, R30, R23, R27 ;  /* 0x000000171e147223 */ /* 0x000fe2000001001b */
[----:B------:R-:W-:-:S07]  /*2c90*/  FADD.FTZ R23, R29, R18 ;  /* 0x000000121d177221 */ /* 0x000fce0000010000 */
.L_x_811:
        /* <DEDUP_REMOVED lines=36> */
.L_x_813:
[----:B------:R-:W-:Y:S05]  /*2ee0*/  BSYNC.RECONVERGENT B0 ;  /* 0x0000000000007941 */ /* 0x000fea0003800200 */
.L_x_812:
        /* <DEDUP_REMOVED lines=39> */
.L_x_815:
[----:B------:R-:W-:Y:S05]  /*3160*/  BSYNC.RECONVERGENT B0 ;  /* 0x0000000000007941 */ /* 0x000fea0003800200 */
.L_x_814:
        /* <DEDUP_REMOVED lines=38> */
.L_x_817:
[----:B------:R-:W-:Y:S05]  /*33d0*/  BSYNC.RECONVERGENT B0 ;  /* 0x0000000000007941 */ /* 0x000fea0003800200 */
.L_x_816:
        /* <DEDUP_REMOVED lines=29> */
.L_x_819:
[----:B------:R-:W-:Y:S05]  /*35b0*/  BSYNC.RECONVERGENT B0 ;  /* 0x0000000000007941 */ /* 0x000fea0003800200 */
.L_x_818:
        /* <DEDUP_REMOVED lines=24> */
.L_x_822:
[----:B-1----:R-:W2:Y:S04]  /*3740*/  LDG.E.STRONG.GPU R18, desc[UR8][R16.64] ;  /* 0x0000000810127981 */ /* 0x002ea8000c1ef900 */
[----:B--2---:R-:W-:Y:S01]  /*3750*/  CCTL.IVALL ;  /* 0x00000000ff00798f */ /* 0x004fe20002000000 */
[----:B------:R-:W-:Y:S05]  /*3760*/  YIELD ;  /* 0x0000000000007946 */ /* 0x000fea0003800000 */
[----:B------:R-:W-:-:S13]  /*3770*/  ISETP.NE.AND P1, PT, R18, R23, PT ;  /* 0x000000171200720c */ /* 0x000fda0003f25270 */
[----:B------:R-:W-:Y:S05]  /*3780*/  @P1 BRA `(.L_x_822) ;  /* 0xfffffffc00ec1947 */ /* 0x000fea000383ffff */
.L_x_821:
[----:B------:R-:W-:Y:S05]  /*3790*/  WARPSYNC.ALL ;  /* 0x0000000000007948 */ /* 0x000fea0003800000 */
[----:B------:R-:W-:Y:S01]  /*37a0*/  BAR.SYNC.DEFER_BLOCKING 0x0 ;  /* 0x0000000000007b1d */ /* 0x000fe20000010000 */
[----:B------:R-:W-:-:S05]  /*37b0*/  HFMA2 R22, -RZ, RZ, 0, 0 ;  /* 0x00000000ff167431 */ /* 0x000fca00000001ff */
[----:B------:R-:W-:Y:S05]  /*37c0*/  @!P3 BRA `(.L_x_823) ;  /* 0x000000040018b947 */ /* 0x000fea0003800000 */
[CC--:B-1----:R-:W-:Y:S01]  /*37d0*/  LEA R21, R4.reuse, R0.reuse, 0x2 ;  /* 0x0000000004157211 */ /* 0x0c2fe200078e10ff */
[C-C-:B------:R-:W-:Y:S01]  /*37e0*/  IMAD R20, R4.reuse, 0x5, R0.reuse ;  /* 0x0000000504147824 */ /* 0x140fe200078e0200 */
[C---:B------:R-:W-:Y:S01]  /*37f0*/  LEA R29, R4.reuse, R0, 0x1 ;  /* 0x00000000041d7211 */ /* 0x040fe200078e08ff */
[--C-:B------:R-:W-:Y:S01]  /*3800*/  IMAD R28, R4, 0x6, R0.reuse ;  /* 0x00000006041c7824 */ /* 0x100fe200078e0200 */
[----:B------:R-:W-:Y:S01]  /*3810*/  IADD3 R25, PT, PT, R0, R4, RZ ;  /* 0x0000000400197210 */ /* 0x000fe20007ffe0ff */
[C-C-:B------:R-:W-:Y:S01]  /*3820*/  IMAD R27, R4.reuse, 0x7, R0.reuse ;  /* 0x00000007041b7824 */ /* 0x140fe200078e0200 */
[----:B------:R-:W-:Y:S01]  /*3830*/  MOV R24, RZ ;  /* 0x000000ff00187202 */ /* 0x000fe20000000f00 */
[----:B------:R-:W-:Y:S01]  /*3840*/  IMAD R26, R4, 0x3, R0 ;  /* 0x00000003041a7824 */ /* 0x000fe200078e0200 */
[----:B------:R-:W-:Y:S01]  /*3850*/  MOV R23, R0 ;  /* 0x0000000000177202 */ /* 0x000fe20000000f00 */
[----:B------:R-:W-:Y:S01]  /*3860*/  UIADD3 UR6, UPT, UPT, -UR10, URZ, URZ ;  /* 0x000000ff0a067290 */ /* 0x000fe2000fffe1ff */
[----:B------:R-:W-:-:S11]  /*3870*/  LOP3.LUT R22, R5, 0x7ffffff8, RZ, 0xc0, !PT ;  /* 0x7ffffff805167812 */ /* 0x000fd600078ec0ff */
.L_x_824:
        /* <DEDUP_REMOVED lines=59> */
.L_x_823:
        /* <DEDUP_REMOVED lines=35> */
.L_x_825:
        /* <DEDUP_REMOVED lines=18> */
.L_x_826:
        /* <DEDUP_REMOVED lines=9> */
.L_x_827:
[----:B------:R-:W-:Y:S05]  /*4010*/  BSYNC.RECONVERGENT B0 ;  /* 0x0000000000007941 */ /* 0x000fea0003800200 */
.L_x_820:
[----:B------:R-:W5:Y:S01]  /*4020*/  S2UR UR7, SR_CgaCtaId ;  /* 0x00000000000779c3 */ /* 0x000f620000008800 */
[----:B------:R-:W-:Y:S01]  /*4030*/  UMOV UR6, 0x400 ;  /* 0x0000040000067882 */ /* 0x000fe20000000000 */
[----:B------:R-:W0:Y:S01]  /*4040*/  LDCU.64 UR14, c[0x0][0x400] ;  /* 0x00008000ff0e77ac */ /* 0x000e220008000a00 */
[--C-:B-1--4-:R-:W-:Y:S02]  /*4050*/  HADD2.F32 R19, -RZ, R38.reuse.H0_H0 ;  /* 0x20000026ff137230 */ /* 0x112fe40000004100 */
[----:B------:R-:W-:Y:S02]  /*4060*/  HADD2.F32 R29, -RZ, R38.H1_H1 ;  /* 0x30000026ff1d7230 */ /* 0x000fe40000004100 */
[----:B------:R-:W-:Y:S02]  /*4070*/  HADD2.F32 R27, -RZ, R11.H0_H0 ;  /* 0x2000000bff1b7230 */ /* 0x000fe40000004100 */
[----:B------:R-:W-:Y:S02]  /*4080*/  HADD2.F32 R22, -RZ, R36.H0_H0 ;  /* 0x20000024ff167230 */ /* 0x000fe40000004100 */
[----:B------:R-:W-:-:S02]  /*4090*/  HADD2.F32 R24, -RZ, R34.H0_H0 ;  /* 0x20000022ff187230 */ /* 0x000fc40000004100 */
[C---:B------:R-:W-:Y:S01]  /*40a0*/  FADD.FTZ R28, -R14.reuse, R27 ;  /* 0x0000001b0e1c7221 */ /* 0x040fe20000010100 */
[----:B------:R-:W-:Y:S02]  /*40b0*/  HADD2.F32 R20, -RZ, R11.H1_H1 ;  /* 0x3000000bff147230 */ /* 0x000fe40000004100 */
[--C-:B------:R-:W-:Y:S02]  /*40c0*/  HADD2.F32 R25, -RZ, R51.reuse.H0_H0 ;  /* 0x20000033ff197230 */ /* 0x100fe40000004100 */
[----:B------:R-:W-:Y:S02]  /*40d0*/  HADD2.F32 R36, -RZ, R36.H1_H1 ;  /* 0x30000024ff247230 */ /* 0x000fe40000004100 */
[C---:B------:R-:W-:Y:S01]  /*40e0*/  FADD.FTZ R27, -R14.reuse, R20 ;  /* 0x000000140e1b7221 */ /* 0x040fe20000010100 */
[----:B------:R-:W-:Y:S02]  /*40f0*/  HADD2.F32 R34, -RZ, R34.H1_H1 ;  /* 0x30000022ff227230 */ /* 0x000fe40000004100 */
[----:B------:R-:W-:Y:S01]  /*4100*/  FADD.FTZ R26, -R14, R25 ;  /* 0x000000190e1a7221 */ /* 0x000fe20000010100 */
[----:B--2---:R-:W-:-:S02]  /*4110*/  HADD2.F32 R18, -RZ, R51.H1_H1 ;  /* 0x30000033ff127230 */ /* 0x004fc40000004100 */
[C---:B------:R-:W-:Y:S01]  /*4120*/  FADD.FTZ R51, -R14.reuse, R36 ;  /* 0x000000240e337221 */ /* 0x040fe20000010100 */
[--C-:B------:R-:W-:Y:S01]  /*4130*/  HADD2.F32 R23, -RZ, R52.reuse.H0_H0 ;  /* 0x20000034ff177230 */ /* 0x100fe20000004100 */
[----:B-----5:R-:W-:Y:S01]  /*4140*/  ULEA UR6, UR7, UR6, 0x18 ;  /* 0x0000000607067291 */ /* 0x020fe2000f8ec0ff */
[----:B------:R-:W-:Y:S02]  /*4150*/  HADD2.F32 R69, -RZ, R52.H1_H1 ;  /* 0x30000034ff457230 */ /* 0x000fe40000004100 */
[C---:B------:R-:W-:Y:S01]  /*4160*/  FADD.FTZ R25, -R14.reuse, R18 ;  /* 0x000000120e197221 */ /* 0x040fe20000010100 */
[--C-:B------:R-:W-:Y:S02]  /*4170*/  HADD2.F32 R21, -RZ, R55.reuse.H0_H0 ;  /* 0x20000037ff157230 */ /* 0x100fe40000004100 */
[C---:B------:R-:W-:Y:S01]  /*4180*/  FADD.FTZ R23, -R14.reuse, R23 ;  /* 0x000000170e177221 */ /* 0x040fe20000010100 */
[----:B------:R-:W-:Y:S02]  /*4190*/  HADD2.F32 R63, -RZ, R55.H1_H1 ;  /* 0x30000037ff3f7230 */ /* 0x000fe40000004100 */
[----:B------:R-:W-:Y:S01]  /*41a0*/  FADD.FTZ R55, -R14, R22 ;  /* 0x000000160e377221 */ /* 0x000fe20000010100 */
[----:B------:R-:W-:-:S02]  /*41b0*/  HADD2.F32 R11, -RZ, R57.H0_H0 ;  /* 0x20000039ff0b7230 */ /* 0x000fc40000004100 */
        /* <DEDUP_REMOVED lines=12> */
[----:B------:R-:W-:Y:S01]  /*4280*/  FADD.FTZ R14, -R14, R31 ;  /* 0x0000001f0e0e7221 */ /* 0x000fe20000010100 */
[----:B------:R-:W-:-:S02]  /*4290*/  HADD2.F32 R18, -RZ, R37.H1_H1 ;  /* 0x30000025ff127230 */ /* 0x000fc40000004100 */
[-C--:B------:R-:W-:Y:S01]  /*42a0*/  FMUL.FTZ R34, R57, R62.reuse ;  /* 0x0000003e39227220 */ /* 0x080fe20000410000 */
[----:B------:R-:W-:Y:S01]  /*42b0*/  ISETP.GE.U32.AND P1, PT, R33, UR14, PT ;  /* 0x0000000e21007c0c */ /* 0x000fe2000bf26070 */
[----:B------:R-:W-:Y:S01]  /*42c0*/  FMUL.FTZ R36, R19, R62 ;  /* 0x0000003e13247220 */ /* 0x000fe20000410000 */
[----:B------:R-:W-:Y:S01]  /*42d0*/  SHF.R.S32.HI R32, RZ, 0x1f, R33 ;  /* 0x0000001fff207819 */ /* 0x000fe20000011421 */
[----:B------:R-:W0:Y:S01]  /*42e0*/  LDS.64 R16, [UR6+0x88] ;  /* 0x00008806ff107984 */ /* 0x000e220008000a00 */
[----:B------:R-:W0:Y:S02]  /*42f0*/  LDCU UR6, c[0x0][0x42c] ;  /* 0x00008580ff0677ac */ /* 0x000e240008000800 */
[----:B0-----:R-:W-:Y:S01]  /*4300*/  FMUL.FTZ R30, R16, UR6 ;  /* 0x00000006101e7c20 */ /* 0x001fe20008410000 */
[----:B------:R-:W-:Y:S01]  /*4310*/  FMUL.FTZ R31, R17, UR6 ;  /* 0x00000006111f7c20 */ /* 0x000fe20008410000 */
[----:B------:R-:W-:Y:S01]  /*4320*/  HADD2.F32 R16, -RZ, R37.H0_H0 ;  /* 0x20000025ff107230 */ /* 0x000fe20000004100 */
        /* <DEDUP_REMOVED lines=19> */
.L_x_828:
[----:B------:R-:W-:Y:S04]  /*4460*/  BSSY.RECONVERGENT B0, `(.L_x_829) ;  /* 0x0000015000007945 */ /* 0x000fe80003800200 */
[----:B------:R-:W-:Y:S05]  /*4470*/  @P0 BRA `(.L_x_830) ;  /* 0x00000000004c0947 */ /* 0x000fea0003800000 */
[----:B------:R-:W0:Y:S01]  /*4480*/  LDCU.64 UR12, c[0x0][0x3f8] ;  /* 0x00007f00ff0c77ac */ /* 0x000e220008000a00 */
[C-C-:B------:R-:W-:Y:S01]  /*4490*/  FFMA.FTZ R34, R30.reuse, R34, R31.reuse ;  /* 0x000000221e227223 */ /* 0x140fe2000001001f */
[----:B------:R-:W-:Y:S01]  /*44a0*/  SHF.R.S32.HI R37, RZ, 0x1f, R50 ;  /* 0x0000001fff257819 */ /* 0x000fe20000011432 */
[----:B------:R-:W-:Y:S01]  /*44b0*/  FFMA.FTZ R36, R30, R36, R31 ;  /* 0x000000241e247223 */ /* 0x000fe2000001001f */
[----:B------:R-:W1:Y:S01]  /*44c0*/  LDCU.64 UR6, c[0x0][0x380] ;  /* 0x00007000ff0677ac */ /* 0x000e620008000a00 */
[----:B------:R-:W-:Y:S01]  /*44d0*/  FFMA.FTZ R19, R59, R16, -R34 ;  /* 0x000000103b137223 */ /* 0x000fe20000010822 */
[----:B------:R-:W-:Y:S01]  /*44e0*/  MOV R16, R66 ;  /* 0x0000004200107202 */ /* 0x000fe20000000f00 */
[----:B------:R-:W-:Y:S01]  /*44f0*/  FFMA.FTZ R57, R15, R18, -R36 ;  /* 0x000000120f397223 */ /* 0x000fe20000010824 */
[----:B------:R-:W-:-:S03]  /*4500*/  MOV R17, R65 ;  /* 0x0000004100117202 */ /* 0x000fc60000000f00 */
[----:B------:R-:W-:Y:S01]  /*4510*/  FMUL.FTZ R34, R57, R62 ;  /* 0x0000003e39227220 */ /* 0x000fe20000410000 */
[----:B0-----:R-:W-:Y:S02]  /*4520*/  IMAD R37, R37, UR12, RZ ;  /* 0x0000000c25257c24 */ /* 0x001fe4000f8e02ff */
[----:B------:R-:W-:-:S04]  /*4530*/  IMAD.WIDE.U32 R16, R50, UR12, R16 ;  /* 0x0000000c32107c25 */ /* 0x000fc8000f8e0010 */
[----:B------:R-:W-:Y:S02]  /*4540*/  IMAD R63, R50, UR13, R37 ;  /* 0x0000000d323f7c24 */ /* 0x000fe4000f8e0225 */
[----:B------:R-:W-:Y:S01]  /*4550*/  FMUL.FTZ R37, R19, R62 ;  /* 0x0000003e13257220 */ /* 0x000fe20000410000 */
[----:B-1----:R-:W-:Y:S02]  /*4560*/  LEA R18, P0, R16, UR6, 0x1 ;  /* 0x0000000610127c11 */ /* 0x002fe4000f8008ff */
[----:B------:R-:W-:Y:S02]  /*4570*/  IADD3 R63, PT, PT, R17, R63, RZ ;  /* 0x0000003f113f7210 */ /* 0x000fe40007ffe0ff */
[----:B------:R-:W-:Y:S02]  /*4580*/  F2FP.F16.F32.PACK_AB R17, R34, R37 ;  /* 0x000000252211723e */ /* 0x000fe400000000ff */
[----:B------:R-:W-:-:S05]  /*4590*/  LEA.HI.X R19, R16, UR7, R63, 0x1, P0 ;  /* 0x0000000710137c11 */ /* 0x000fca00080f0c3f */
[----:B------:R0:W-:Y:S02]  /*45a0*/  STG.E desc[UR8][R18.64], R17 ;  /* 0x0000001112007986 */ /* 0x0001e4000c101908 */
.L_x_830:
[----:B------:R-:W-:Y:S05]  /*45b0*/  BSYNC.RECONVERGENT B0 ;  /* 0x0000000000007941 */ /* 0x000fea0003800200 */
.L_x_829:
[----:B------:R-:W-:Y:S01]  /*45c0*/  UISETP.NE.AND UP0, UPT, UR11, URZ, UPT ;  /* 0x000000ff0b00728c */ /* 0x000fe2000bf05270 */
[-C--:B------:R-:W-:Y:S01]  /*45d0*/  FMUL.FTZ R36, R55, R62.reuse ;  /* 0x0000003e37247220 */ /* 0x080fe20000410000 */
[----:B------:R-:W-:Y:S01]  /*45e0*/  FMUL.FTZ R38, R51, R62 ;  /* 0x0000003e33267220 */ /* 0x000fe20000410000 */
[--C-:B------:R-:W-:Y:S01]  /*45f0*/  HADD2.F32 R34, -RZ, R35.reuse.H0_H0 ;  /* 0x20000023ff227230 */ /* 0x100fe20000004100 */
[----:B------:R-:W-:Y:S01]  /*4600*/  ISETP.GE.AND.EX P1, PT, R32, UR15, PT, P1 ;  /* 0x0000000f20007c0c */ /* 0x000fe2000bf26310 */
[C-C-:B------:R-:W-:Y:S01]  /*4610*/  FFMA.FTZ R16, R30.reuse, R36, R31.reuse ;  /* 0x000000241e107223 */ /* 0x140fe2000001001f */
[----:B0-----:R-:W-:Y:S01]  /*4620*/  FFMA.FTZ R18, R30, R38, R31 ;  /* 0x000000261e127223 */ /* 0x001fe2000001001f */
        /* <DEDUP_REMOVED lines=20> */
.L_x_831:
[----:B------:R-:W-:Y:S01]  /*4770*/  BSSY.RECONVERGENT B0, `(.L_x_832) ;  /* 0x0000012000007945 */ /* 0x000fe20003800200 */
[----:B------:R-:W-:Y:S01]  /*4780*/  FFMA.FTZ R19, R59, R34, -R16 ;  /* 0x000000223b137223 */ /* 0x000fe20000010810 */
[----:B------:R-:W-:Y:S02]  /*4790*/  FFMA.FTZ R35, R15, R35, -R18 ;  /* 0x000000230f237223 */ /* 0x000fe40000010812 */
        /* <DEDUP_REMOVED lines=12> */
[----:B------:R-:W-:Y:S02]  /*4860*/  F2FP.F16.F32.PACK_AB R17, R32, R33 ;  /* 0x000000212011723e */ /* 0x000fe400000000ff */
[----:B------:R-:W-:-:S05]  /*4870*/  LEA.HI.X R19, R16, UR13, R37, 0x1, P0 ;  /* 0x0000000d10137c11 */ /* 0x000fca00080f0c25 */
[----:B------:R0:W-:Y:S02]  /*4880*/  STG.E desc[UR8][R18.64], R17 ;  /* 0x0000001112007986 */ /* 0x0001e4000c101908 */
.L_x_833:
[----:B------:R-:W-:Y:S05]  /*4890*/  BSYNC.RECONVERGENT B0 ;  /* 0x0000000000007941 */ /* 0x000fea0003800200 */
.L_x_832:
[--C-:B------:R-:W-:Y:S01]  /*48a0*/  HADD2.F32 R16, -RZ, R13.reuse.H0_H0 ;  /* 0x2000000dff107230 */ /* 0x100fe20000004100 */
[----:B------:R-:W-:Y:S01]  /*48b0*/  ISETP.GE.U32.AND P1, PT, R46, UR14, PT ;  /* 0x0000000e2e007c0c */ /* 0x000fe2000bf26070 */
[----:B0-----:R-:W-:Y:S01]  /*48c0*/  HADD2.F32 R17, -RZ, R13.H1_H1 ;  /* 0x3000000dff117230 */ /* 0x001fe20000004100 */
[----:B------:R-:W-:Y:S01]  /*48d0*/  SHF.R.S32.HI R13, RZ, 0x1f, R46 ;  /* 0x0000001fff0d7819 */ /* 0x000fe2000001142e */
        /* <DEDUP_REMOVED lines=21> */
[----:B------:R-:W-:Y:S01]  /*4a30*/  FMUL.FTZ R24, R24, R62 ;  /* 0x0000003e18187220 */ /* 0x000fe20000410000 */
        /* <DEDUP_REMOVED lines=19> */
.L_x_834:
        /* <DEDUP_REMOVED lines=30> */
.L_x_836:
[----:B------:R-:W-:Y:S05]  /*4d50*/  BSYNC.RECONVERGENT B0 ;  /* 0x0000000000007941 */ /* 0x000fea0003800200 */
.L_x_835:
        /* <DEDUP_REMOVED lines=21> */
.L_x_837:
        /* <DEDUP_REMOVED lines=18> */
.L_x_839:
[----:B------:R-:W-:Y:S05]  /*4fd0*/  BSYNC.RECONVERGENT B0 ;  /* 0x0000000000007941 */ /* 0x000fea0003800200 */
.L_x_838:
[--C-:B------:R-:W-:Y:S02]  /*4fe0*/  HADD2.F32 R12, -RZ, R53.reuse.H0_H0 ;  /* 0x20000035ff0c7230 */ /* 0x100fe40000004100 */
[----:B0-----:R-:W-:Y:S01]  /*4ff0*/  HADD2.F32 R16, -RZ, R53.H1_H1 ;  /* 0x30000035ff107230 */ /* 0x001fe20000004100 */
        /* <DEDUP_REMOVED lines=19> */
.L_x_840:
        /* <DEDUP_REMOVED lines=18> */
.L_x_842:
[----:B------:R-:W-:Y:S05]  /*5250*/  BSYNC.RECONVERGENT B0 ;  /* 0x0000000000007941 */ /* 0x000fea0003800200 */
.L_x_841:
[--C-:B------:R-:W-:Y:S02]  /*5260*/  HADD2.F32 R12, -RZ, R54.reuse.H0_H0 ;  /* 0x20000036ff0c7230 */ /* 0x100fe40000004100 */
[----:B------:R-:W-:Y:S01]  /*5270*/  HADD2.F32 R54, -RZ, R54.H1_H1 ;  /* 0x30000036ff367230 */ /* 0x000fe20000004100 */
        /* <DEDUP_REMOVED lines=19> */
.L_x_843:
[----:B------:R-:W-:Y:S01]  /*53b0*/  BSSY.RECONVERGENT B0, `(.L_x_844) ;  /* 0x0000012000007945 */ /* 0x000fe20003800200 */
[----:B0-----:R-:W-:Y:S01]  /*53c0*/  FFMA.FTZ R17, R59, R12, -R32 ;  /* 0x0000000c3b117223 */ /* 0x001fe20000010820 */
        /* <DEDUP_REMOVED lines=16> */
.L_x_845:
[----:B------:R-:W-:Y:S05]  /*54d0*/  BSYNC.RECONVERGENT B0 ;  /* 0x0000000000007941 */ /* 0x000fea0003800200 */
.L_x_844:
        /* <DEDUP_REMOVED lines=21> */
.L_x_846:
        /* <DEDUP_REMOVED lines=18> */
.L_x_848:
[----:B------:R-:W-:Y:S05]  /*5750*/  BSYNC.RECONVERGENT B0 ;  /* 0x0000000000007941 */ /* 0x000fea0003800200 */
.L_x_847:
        /* <DEDUP_REMOVED lines=21> */
.L_x_849:
        /* <DEDUP_REMOVED lines=8> */
[----:B------:R-:W-:Y:S02]  /*5930*/  MOV R64, R66 ;  /* 0x0000004200407202 */ /* 0x000fe40000000f00 */
[----:B------:R-:W-:Y:S01]  /*5940*/  F2FP.F16.F32.PACK_AB R11, R62, R11 ;  /* 0x0000000b3e0b723e */ /* 0x000fe200000000ff */
[----:B------:R-:W2:Y:S01]  /*5950*/  LDCU.64 UR12, c[0x0][0x380] ;  /* 0x00007000ff0c77ac */ /* 0x000ea20008000a00 */
[----:B-1----:R-:W-:Y:S02]  /*5960*/  IMAD R12, R10, UR6, RZ ;  /* 0x000000060a0c7c24 */ /* 0x002fe4000f8e02ff */
[----:B------:R-:W-:-:S04]  /*5970*/  IMAD.WIDE.U32 R64, R41, UR6, R64 ;  /* 0x0000000629407c25 */ /* 0x000fc8000f8e0040 */
[----:B0-----:R-:W-:Y:S01]  /*5980*/  IMAD R13, R41, UR7, R12 ;  /* 0x00000007290d7c24 */ /* 0x001fe2000f8e020c */
[----:B--2---:R-:W-:-:S04]  /*5990*/  LEA R12, P0, R64, UR12, 0x1 ;  /* 0x0000000c400c7c11 */ /* 0x004fc8000f8008ff */
[----:B------:R-:W-:-:S04]  /*59a0*/  IADD3 R13, PT, PT, R65, R13, RZ ;  /* 0x0000000d410d7210 */ /* 0x000fc80007ffe0ff */
[----:B------:R-:W-:-:S05]  /*59b0*/  LEA.HI.X R13, R64, UR13, R13, 0x1, P0 ;  /* 0x0000000d400d7c11 */ /* 0x000fca00080f0c0d */
[----:B------:R1:W-:Y:S02]  /*59c0*/  STG.E desc[UR8][R12.64], R11 ;  /* 0x0000000b0c007986 */ /* 0x0003e4000c101908 */
.L_x_851:
[----:B------:R-:W-:Y:S05]  /*59d0*/  BSYNC.RECONVERGENT B0 ;  /* 0x0000000000007941 */ /* 0x000fea0003800200 */
.L_x_850:
[----:B------:R-:W-:Y:S02]  /*59e0*/  IADD3 R39, PT, PT, R4, R39, RZ ;  /* 0x0000002704277210 */ /* 0x000fe40007ffe0ff */
[----:B------:R-:W-:Y:S02]  /*59f0*/  IADD3 R40, PT, PT, R40, 0x1, RZ ;  /* 0x0000000128287810 */ /* 0x000fe40007ffe0ff */
[----:B------:R-:W-:-:S13]  /*5a00*/  ISETP.GE.AND P0, PT, R39, UR4, PT ;  /* 0x0000000427007c0c */ /* 0x000fda000bf06270 */
[----:B------:R-:W-:Y:S05]  /*5a10*/  @!P0 BRA `(.L_x_852) ;  /* 0xffffffa800308947 */ /* 0x000fea000383ffff */
.L_x_809:
[----:B------:R-:W2:Y:S01]  /*5a20*/  LDC R6, c[0x0][0x370] ;  /* 0x0000dc00ff067b82 */ /* 0x000ea20000000800 */
[----:B------:R-:W-:Y:S01]  /*5a30*/  ISETP.NE.AND P2, PT, R2, RZ, PT ;  /* 0x000000ff0200720c */ /* 0x000fe20003f45270 */
[----:B------:R-:W-:Y:S06]  /*5a40*/  BSSY.RECONVERGENT B0, `(.L_x_853) ;  /* 0x0000011000007945 */ /* 0x000fec0003800200 */
[----:B------:R-:W3:Y:S08]  /*5a50*/  LDC R7, c[0x0][0x374] ;  /* 0x0000dd00ff077b82 */ /* 0x000ef00000000800 */
[----:B------:R-:W4:Y:S01]  /*5a60*/  LDC.64 R4, c[0x0][0x3c8] ;  /* 0x0000f200ff047b82 */ /* 0x000f220000000a00 */
[----:B--2---:R-:W-:-:S02]  /*5a70*/  ISETP.NE.AND P1, PT, R6, 0x1, PT ;  /* 0x000000010600780c */ /* 0x004fc40003f25270 */
[----:B------:R-:W-:Y:S02]  /*5a80*/  IADD3 R8, PT, PT, R6, -0x1, RZ ;  /* 0xffffffff06087810 */ /* 0x000fe40007ffe0ff */
[----:B---3--:R-:W-:-:S04]  /*5a90*/  IADD3 R3, PT, PT, R7, -0x1, RZ ;  /* 0xffffffff07037810 */ /* 0x008fc80007ffe0ff */
[----:B------:R-:W-:Y:S02]  /*5aa0*/  ISETP.NE.AND P0, PT, R0, R3, PT ;  /* 0x000000030000720c */ /* 0x000fe40003f05270 */
[----:B------:R-:W-:Y:S02]  /*5ab0*/  SHF.L.U32 R0, R7, 0x1, RZ ;  /* 0x0000000107007819 */ /* 0x000fe400000006ff */
[----:B------:R-:W-:Y:S02]  /*5ac0*/  ISETP.NE.OR P0, PT, R8, UR10, P0 ;  /* 0x0000000a08007c0c */ /* 0x000fe40008705670 */
[----:B------:R-:W-:-:S05]  /*5ad0*/  SEL R3, R0, RZ, P1 ;  /* 0x000000ff00037207 */ /* 0x000fca0000800000 */
[----:B----4-:R-:W-:Y:S01]  /*5ae0*/  IMAD.WIDE.U32 R4, R3, 0x4, R4 ;  /* 0x0000000403047825 */ /* 0x010fe200078e0004 */
[----:B------:R-:W-:Y:S06]  /*5af0*/  @P2 BRA `(.L_x_854) ;  /* 0x0000000000142947 */ /* 0x000fec0003800000 */
[----:B------:R-:W-:Y:S01]  /*5b00*/  HFMA2 R3, -RZ, RZ, 0, 5.9604644775390625e-08 ;  /* 0x00000001ff037431 */ /* 0x000fe200000001ff */
[----:B------:R-:W-:Y:S06]  /*5b10*/  MEMBAR.ALL.GPU ;  /* 0x0000000000007992 */ /* 0x000fec000000a000 */
[----:B------:R-:W-:-:S00]  /*5b20*/  ERRBAR ;  /* 0x00000000000079ab */ /* 0x000fc00000000000 */
[----:B------:R-:W-:Y:S06]  /*5b30*/  CGAERRBAR ;  /* 0x00000000000075ab */ /* 0x000fec0000000000 */
[----:B------:R2:W-:Y:S02]  /*5b40*/  REDG.E.ADD.S32.STRONG.GPU desc[UR8][R4.64], R3 ;  /* 0x000000030400798e */ /* 0x0005e4000c12e308 */
.L_x_854:
[----:B------:R-:W-:Y:S05]  /*5b50*/  BSYNC.RECONVERGENT B0 ;  /* 0x0000000000007941 */ /* 0x000fea0003800200 */
.L_x_853:
[----:B------:R-:W-:Y:S05]  /*5b60*/  @P0 EXIT ;  /* 0x000000000000094d */ /* 0x000fea0003800000 */
[----:B------:R-:W-:Y:S05]  /*5b70*/  @P2 BRA `(.L_x_855) ;  /* 0x0000000000202947 */ /* 0x000fea0003800000 */
[----:B------:R-:W-:-:S05]  /*5b80*/  IMAD R0, R6, R7, RZ ;  /* 0x0000000706007224 */ /* 0x000fca00078e02ff */
[----:B------:R-:W-:-:S13]  /*5b90*/  ISETP.NE.AND P0, PT, R0, -0x1, PT ;  /* 0xffffffff0000780c */ /* 0x000fda0003f05270 */
[----:B------:R-:W-:Y:S05]  /*5ba0*/  @!P0 BRA `(.L_x_855) ;  /* 0x0000000000148947 */ /* 0x000fea0003800000 */
.L_x_856:
[----:B--2---:R-:W2:Y:S04]  /*5bb0*/  LDG.E.STRONG.GPU R3, desc[UR8][R4.64] ;  /* 0x0000000804037981 */ /* 0x004ea8000c1ef900 */
[----:B--2---:R-:W-:Y:S01]  /*5bc0*/  CCTL.IVALL ;  /* 0x00000000ff00798f */ /* 0x004fe20002000000 */
[----:B------:R-:W-:Y:S05]  /*5bd0*/  YIELD ;  /* 0x0000000000007946 */ /* 0x000fea0003800000 */
[----:B------:R-:W-:-:S13]  /*5be0*/  ISETP.NE.AND P0, PT, R3, R0, PT ;  /* 0x000000000300720c */ /* 0x000fda0003f05270 */
[----:B------:R-:W-:Y:S05]  /*5bf0*/  @P0 BRA `(.L_x_856) ;  /* 0xfffffffc00ec0947 */ /* 0x000fea000383ffff */
.L_x_855:
[----:B------:R-:W-:Y:S05]  /*5c00*/  WARPSYNC.ALL ;  /* 0x0000000000007948 */ /* 0x000fea0003800000 */
[----:B-1----:R-:W2:Y:S08]  /*5c10*/  LDC.64 R10, c[0x0][0x3f8] ;  /* 0x0000fe00ff0a7b82 */ /* 0x002eb00000000a00 */
[----:B------:R-:W-:Y:S01]  /*5c20*/  BAR.SYNC.DEFER_BLOCKING 0x0 ;  /* 0x0000000000007b1d */ /* 0x000fe20000010000 */
[----:B--2---:R-:W-:-:S04]  /*5c30*/  LEA.HI R3, P0, R11, R10, RZ, 0x1 ;  /* 0x0000000a0b037211 */ /* 0x004fc800078108ff */
        /* <DEDUP_REMOVED lines=54> */
[----:B------:R-:W-:Y:S01]  /*5fa0*/  SHF.L.U64.HI R32, R3, 0x2, R0 ;  /* 0x0000000203207819 */ /* 0x000fe20000010200 */
[----:B------:R-:W-:Y:S01]  /*5fb0*/  UMOV UR4, URZ ;  /* 0x000000ff00047c82 */ /* 0x000fe20008000000 */
[----:B------:R-:W-:-:S02]  /*5fc0*/  SHF.L.U64.HI R28, R29, 0x2, R34 ;  /* 0x000000021d1c7819 */ /* 0x000fc40000010222 */
[----:B------:R-:W-:Y:S02]  /*5fd0*/  IADD3 R5, PT, PT, R7, UR4, RZ ;  /* 0x0000000407057c10 */ /* 0x000fe4000fffe0ff */
[----:B------:R-:W-:Y:S01]  /*5fe0*/  MOV R2, R6 ;  /* 0x0000000600027202 */ /* 0x000fe20000000f00 */
[----:B------:R-:W-:Y:S01]  /*5ff0*/  IMAD.WIDE.U32 R6, R10, 0x4, RZ ;  /* 0x000000040a067825 */ /* 0x000fe200078e00ff */
[C---:B0-----:R-:W-:Y:S02]  /*6000*/  IADD3 R24, P2, PT, R22.reuse, UR10, RZ ;  /* 0x0000000a16187c10 */ /* 0x041fe4000ff5e0ff */
[----:B-1----:R-:W-:Y:S02]  /*6010*/  IADD3 R26, P1, PT, R22, UR6, RZ ;  /* 0x00000006161a7c10 */ /* 0x002fe4000ff3e0ff */
[C---:B------:R-:W-:Y:S02]  /*6020*/  IADD3.X R25, PT, PT, R23.reuse, UR11, RZ, P2, !PT ;  /* 0x0000000b17197c10 */ /* 0x040fe400097fe4ff */
[----:B------:R-:W-:-:S02]  /*6030*/  IADD3.X R27, PT, PT, R23, UR7, RZ, P1, !PT ;  /* 0x00000007171b7c10 */ /* 0x000fc40008ffe4ff */
[----:B------:R-:W-:Y:S02]  /*6040*/  IADD3 R18, P2, PT, RZ, -R9, RZ ;  /* 0x80000009ff127210 */ /* 0x000fe40007f5e0ff */
[----:B--2---:R-:W-:Y:S02]  /*6050*/  IADD3 R22, P1, PT, R22, UR12, RZ ;  /* 0x0000000c16167c10 */ /* 0x004fe4000ff3e0ff */
[----:B------:R-:W-:Y:S02]  /*6060*/  SHF.L.U32 R9, R11, 0x2, RZ ;  /* 0x000000020b097819 */ /* 0x000fe400000006ff */
[----:B------:R-:W-:Y:S02]  /*6070*/  IADD3.X R23, PT, PT, R23, UR13, RZ, P1, !PT ;  /* 0x0000000d17177c10 */ /* 0x000fe40008ffe4ff */
[----:B------:R-:W-:Y:S02]  /*6080*/  IADD3 R30, PT, PT, R7, R9, RZ ;  /* 0x00000009071e7210 */ /* 0x000fe40007ffe0ff */
[----:B------:R-:W-:-:S07]  /*6090*/  IADD3.X R20, PT, PT, RZ, -0x1, RZ, P2, !PT ;  /* 0xffffffffff147810 */ /* 0x000fce00017fe4ff */
.L_x_859:
        /* <DEDUP_REMOVED lines=31> */
.L_x_858:
[----:B------:R-:W-:Y:S05]  /*6290*/  BSYNC.RECONVERGENT B0 ;  /* 0x0000000000007941 */ /* 0x000fea0003800200 */
.L_x_857:
        /* <DEDUP_REMOVED lines=10> */
.L_x_860:
        /* <DEDUP_REMOVED lines=87> */
.L_x_861:
        /* <DEDUP_REMOVED lines=13> */
.L_x_4896:


//--------------------- .text._Z35group_norm_nhwc_bwd_one_pass_kernelI11Fp16IOBf16WLi128ELi112ELi448EEv26Group_norm_nhwc_bwd_params --------------------------
	.section	.text._Z35group_norm_nhwc_bwd_one_pass_kernelI11Fp16IOBf16WLi128ELi112ELi448EEv26Group_norm_nhwc_bwd_params,"ax",@progbits
	.align	128
        .global         _Z35group_norm_nhwc_bwd_one_pass_kernelI11Fp16IOBf16WLi128ELi112ELi448EEv26Group_norm_nhwc_bwd_params
        .type           _Z35group_norm_nhwc_bwd_one_pass_kernelI11Fp16IOBf16WLi128ELi112ELi448EEv26Group_norm_nhwc_bwd_params,@function
        .size           _Z35group_norm_nhwc_bwd_one_pass_kernelI11Fp16IOBf16WLi128ELi112ELi448EEv26Group_norm_nhwc_bwd_params,(.L_x_4897 - _Z35group_norm_nhwc_bwd_one_pass_kernelI11Fp16IOBf16WLi128ELi112ELi448EEv26Group_norm_nhwc_bwd_params)
        .other          _Z35group_norm_nhwc_bwd_one_pass_kernelI11Fp16IOBf16WLi128ELi112ELi448EEv26Group_norm_nhwc_bwd_params,@"STO_CUDA_ENTRY STV_DEFAULT"
_Z35group_norm_nhwc_bwd_one_pass_kernelI11Fp16IOBf16WLi128ELi112ELi448EEv26Group_norm_nhwc_bwd_params:
.text._Z35group_norm_nhwc_bwd_one_pass_kernelI11Fp16IOBf16WLi128ELi112ELi448EEv26Group_norm_nhwc_bwd_params:
        /* <DEDUP_REMOVED lines=18> */
[----:B------:R-:W-:-:S04]  /*0120*/  IADD3 R45, PT, PT, R45, R2, RZ ;  /* 0x000000022d2d7210 */ /* 0x000fc80007ffe0ff */
[----:B------:R-:W-:-:S04]  /*0130*/  SHF.L.U32 R45, R45, 0x1, RZ ;  /* 0x000000012d2d7819 */ /* 0x000fc800000006ff */
[----:B-1----:R-:W-:-:S07]  /*0140*/  LOP3.LUT R50, R45, 0xffff, RZ, 0xc0, !PT ;  /* 0x0000ffff2d327812 */ /* 0x002fce00078ec0ff */
.L_x_929:
[----:B0-----:R-:W0:Y:S01]  /*0150*/  LDC R6, c[0x0][0x410] ;  /* 0x00010400ff067b82 */ /* 0x001e220000000800 */
[----:B------:R-:W1:Y:S01]  /*0160*/  S2R R12, SR_CTAID.X ;  /* 0x00000000000c7919 */ /* 0x000e620000002500 */
[----:B------:R-:W1:Y:S01]  /*0170*/  LDCU UR5, c[0x0][0x41c] ;  /* 0x00008380ff0577ac */ /* 0x000e620008000800 */
[----:B------:R-:W-:Y:S01]  /*0180*/  ISETP.LE.AND P2, PT, RZ, UR6, PT ;  /* 0x00000006ff007c0c */ /* 0x000fe2000bf43270 */
[----:B------:R-:W-:Y:S01]  /*0190*/  HFMA2 R44, -RZ, RZ, 0, 0 ;  /* 0x00000000ff2c7431 */ /* 0x000fe200000001ff */
[----:B------:R-:W-:Y:S01]  /*01a0*/  CS2R R42, SRZ ;  /* 0x00000000002a7805 */ /* 0x000fe2000001ff00 */
[----:B------:R-:W2:Y:S01]  /*01b0*/  LDCU.128 UR12, c[0x0][0x400] ;  /* 0x00008000ff0c77ac */ /* 0x000ea20008000c00 */
[----:B------:R-:W-:Y:S02]  /*01c0*/  CS2R R40, SRZ ;  /* 0x0000000000287805 */ /* 0x000fe4000001ff00 */
[----:B------:R-:W-:Y:S02]  /*01d0*/  CS2R R38, SRZ ;  /* 0x0000000000267805 */ /* 0x000fe4000001ff00 */
[----:B------:R-:W-:-:S02]  /*01e0*/  CS2R R36, SRZ ;  /* 0x0000000000247805 */ /* 0x000fc4000001ff00 */
[----:B------:R-:W-:Y:S02]  /*01f0*/  CS2R R34, SRZ ;  /* 0x0000000000227805 */ /* 0x000fe4000001ff00 */
[----:B------:R-:W-:Y:S01]  /*0200*/  CS2R R32, SRZ ;  /* 0x0000000000207805 */ /* 0x000fe2000001ff00 */
[----:B------:R-:W3:Y:S01]  /*0210*/  LDCU.64 UR8, c[0x0][0x3b8] ;  /* 0x00007700ff0877ac */ /* 0x000ee20008000a00 */
[----:B------:R-:W4:Y:S01]  /*0220*/  LDCU.U8 UR7, c[0x0][0x414] ;  /* 0x00008280ff0777ac */ /* 0x000f220008000000 */
[----:B0-----:R-:W-:-:S04]  /*0230*/  IABS R5, R6 ;  /* 0x0000000600057213 */ /* 0x001fc80000000000 */
[----:B------:R-:W0:Y:S01]  /*0240*/  I2F.RP R0, R5 ;  /* 0x0000000500007306 */ /* 0x000e220000209400 */
[----:B-1----:R-:W-:-:S05]  /*0250*/  IMAD R27, R12, UR5, R47 ;  /* 0x000000050c1b7c24 */ /* 0x002fca000f8e022f */
[C---:B--2---:R-:W-:Y:S02]  /*0260*/  ISETP.GE.U32.AND P0, PT, R27.reuse, UR12, PT ;  /* 0x0000000c1b007c0c */ /* 0x044fe4000bf06070 */
[----:B------:R-:W-:Y:S02]  /*0270*/  SHF.R.S32.HI R9, RZ, 0x1f, R27 ;  /* 0x0000001fff097819 */ /* 0x000fe4000001141b */
[----:B------:R-:W-:Y:S01]  /*0280*/  IADD3 R19, PT, PT, R27, 0x8, RZ ;  /* 0x000000081b137810 */ /* 0x000fe20007ffe0ff */
[----:B0-----:R-:W0:Y:S01]  /*0290*/  MUFU.RCP R0, R0 ;  /* 0x0000000000007308 */ /* 0x001e220000001000 */
[----:B------:R-:W-:Y:S02]  /*02a0*/  ISETP.GE.AND.EX P0, PT, R9, UR13, PT, P0 ;  /* 0x0000000d09007c0c */ /* 0x000fe4000bf06300 */
[----:B------:R-:W-:Y:S02]  /*02b0*/  SHF.R.S32.HI R21, RZ, 0x1f, R19 ;  /* 0x0000001fff157819 */ /* 0x000fe40000011413 */
[----:B------:R-:W-:-:S02]  /*02c0*/  IADD3 R11, PT, PT, R27, 0x10, RZ ;  /* 0x000000101b0b7810 */ /* 0x000fc40007ffe0ff */
[----:B------:R-:W-:Y:S02]  /*02d0*/  IADD3 R10, PT, PT, R27, 0x18, RZ ;  /* 0x000000181b0a7810 */ /* 0x000fe40007ffe0ff */
[----:B------:R-:W-:Y:S02]  /*02e0*/  SHF.R.S32.HI R23, RZ, 0x1f, R11 ;  /* 0x0000001fff177819 */ /* 0x000fe4000001140b */
[----:B------:R-:W-:-:S03]  /*02f0*/  SHF.R.S32.HI R29, RZ, 0x1f, R10 ;  /* 0x0000001fff1d7819 */ /* 0x000fc6000001140a */
[----:B------:R-:W1:Y:S01]  /*0300*/  @!P0 LDC.64 R14, c[0x0][0x3f8] ;  /* 0x0000fe00ff0e8b82 */ /* 0x000e620000000a00 */
[----:B0-----:R-:W-:-:S04]  /*0310*/  IADD3 R2, PT, PT, R0, 0xffffffe, RZ ;  /* 0x0ffffffe00027810 */ /* 0x001fc80007ffe0ff */
[----:B------:R0:W2:Y:S02]  /*0320*/  F2I.FTZ.U32.TRUNC.NTZ R3, R2 ;  /* 0x0000000200037305 */ /* 0x0000a4000021f000 */
[----:B0-----:R-:W-:Y:S01]  /*0330*/  HFMA2 R2, -RZ, RZ, 0, 0 ;  /* 0x00000000ff027431 */ /* 0x001fe200000001ff */
[----:B--2---:R-:W-:-:S05]  /*0340*/  IADD3 R4, PT, PT, RZ, -R3, RZ ;  /* 0x80000003ff047210 */ /* 0x004fca0007ffe0ff */
[----:B------:R-:W-:Y:S01]  /*0350*/  IMAD R7, R4, R5, RZ ;  /* 0x0000000504077224 */ /* 0x000fe200078e02ff */
[----:B------:R-:W-:-:S03]  /*0360*/  IABS R4, UR6 ;  /* 0x0000000600047c13 */ /* 0x000fc60008000000 */
[----:B------:R-:W-:Y:S01]  /*0370*/  IMAD.HI.U32 R3, R3, R7, R2 ;  /* 0x0000000703037227 */ /* 0x000fe200078e0002 */
[----:B------:R-:W-:-:S04]  /*0380*/  LOP3.LUT R2, R6, UR6, RZ, 0x3c, !PT ;  /* 0x0000000606027c12 */ /* 0x000fc8000f8e3cff */
[----:B------:R-:W-:Y:S01]  /*0390*/  ISETP.GE.AND P4, PT, R2, RZ, PT ;  /* 0x000000ff0200720c */ /* 0x000fe20003f86270 */
[----:B------:R-:W-:-:S05]  /*03a0*/  IMAD.HI.U32 R3, R3, R4, RZ ;  /* 0x0000000403037227 */ /* 0x000fca00078e00ff */
        /* <DEDUP_REMOVED lines=8> */
[----:B------:R-:W-:-:S02]  /*0430*/  ISETP.GE.U32.AND P3, PT, R19, UR12, PT ;  /* 0x0000000c13007c0c */ /* 0x000fc4000bf66070 */
[----:B------:R-:W-:Y:S02]  /*0440*/  SEL R0, R5, R0, !P5 ;  /* 0x0000000005007207 */ /* 0x000fe40006800000 */
[----:B------:R-:W-:Y:S02]  /*0450*/  ISETP.NE.AND P5, PT, R6, RZ, PT ;  /* 0x000000ff0600720c */ /* 0x000fe40003fa5270 */
[----:B------:R-:W-:Y:S02]  /*0460*/  LOP3.LUT R5, RZ, R6, RZ, 0x33, !PT ;  /* 0x00000006ff057212 */ /* 0x000fe400078e33ff */
[----:B------:R-:W-:Y:S02]  /*0470*/  @!P2 IADD3 R0, PT, PT, -R0, RZ, RZ ;  /* 0x000000ff0000a210 */ /* 0x000fe40007ffe1ff */
[----:B------:R-:W-:Y:S02]  /*0480*/  @P1 IADD3 R3, PT, PT, R3, 0x1, RZ ;  /* 0x0000000103031810 */ /* 0x000fe40007ffe0ff */
[----:B------:R-:W-:-:S02]  /*0490*/  SEL R63, R5, R0, !P5 ;  /* 0x00000000053f7207 */ /* 0x000fc40006800000 */
[----:B------:R-:W-:Y:S02]  /*04a0*/  @!P4 IADD3 R3, PT, PT, -R3, RZ, RZ ;  /* 0x000000ff0303c210 */ /* 0x000fe40007ffe1ff */
[----:B------:R-:W-:Y:S01]  /*04b0*/  ISETP.GE.AND.EX P3, PT, R21, UR13, PT, P3 ;  /* 0x0000000d15007c0c */ /* 0x000fe2000bf66330 */
[----:B------:R-:W-:Y:S01]  /*04c0*/  IMAD R7, R63, 0x70, RZ ;  /* 0x000000703f077824 */ /* 0x000fe200078e02ff */
[----:B------:R-:W-:Y:S02]  /*04d0*/  SEL R3, R5, R3, !P5 ;  /* 0x0000000305037207 */ /* 0x000fe40006800000 */
[----:B------:R-:W-:Y:S02]  /*04e0*/  ISETP.GE.U32.AND P2, PT, R10, UR12, PT ;  /* 0x0000000c0a007c0c */ /* 0x000fe4000bf46070 */
[----:B------:R-:W-:Y:S02]  /*04f0*/  IADD3 R60, P1, PT, R7, R50, RZ ;  /* 0x00000032073c7210 */ /* 0x000fe40007f3e0ff */
[----:B------:R-:W-:-:S02]  /*0500*/  SHF.R.S32.HI R0, RZ, 0x1f, R3 ;  /* 0x0000001fff007819 */ /* 0x000fc40000011403 */
[----:B------:R-:W-:Y:S02]  /*0510*/  LEA.HI.X.SX32 R61, R7, RZ, 0x1, P1 ;  /* 0x000000ff073d7211 */ /* 0x000fe400008f0eff */
[----:B------:R-:W0:Y:S01]  /*0520*/  @!P0 LDC.64 R6, c[0x0][0x3a0] ;  /* 0x0000e800ff068b82 */ /* 0x000e220000000a00 */
[----:B------:R-:W-:Y:S01]  /*0530*/  IMAD R0, R0, UR14, RZ ;  /* 0x0000000e00007c24 */ /* 0x000fe2000f8e02ff */
[----:B------:R-:W-:Y:S01]  /*0540*/  ISETP.GE.U32.AND P1, PT, R11, UR12, PT ;  /* 0x0000000c0b007c0c */ /* 0x000fe2000bf26070 */
[----:B------:R-:W-:Y:S01]  /*0550*/  IMAD.WIDE.U32 R60, R3, UR14, R60 ;  /* 0x0000000e033c7c25 */ /* 0x000fe2000f8e003c */
[----:B------:R-:W-:Y:S02]  /*0560*/  ISETP.GE.AND.EX P2, PT, R29, UR13, PT, P2 ;  /* 0x0000000d1d007c0c */ /* 0x000fe4000bf46320 */
[----:B------:R-:W-:Y:S01]  /*0570*/  ISETP.GE.AND.EX P1, PT, R23, UR13, PT, P1 ;  /* 0x0000000d17007c0c */ /* 0x000fe2000bf26310 */
[----:B------:R-:W-:Y:S01]  /*0580*/  IMAD R65, R3, UR15, R0 ;  /* 0x0000000f03417c24 */ /* 0x000fe2000f8e0200 */
[----:B------:R-:W2:Y:S01]  /*0590*/  @!P3 LDC.64 R24, c[0x0][0x3f8] ;  /* 0x0000fe00ff18bb82 */ /* 0x000ea20000000a00 */
[----:B------:R-:W-:Y:S01]  /*05a0*/  @!P0 MOV R64, R60 ;  /* 0x0000003c00408202 */ /* 0x000fe20000000f00 */
[----:B-1----:R-:W-:-:S02]  /*05b0*/  @!P0 IMAD R0, R9, R14, RZ ;  /* 0x0000000e09008224 */ /* 0x002fc400078e02ff */
[----:B------:R-:W-:Y:S02]  /*05c0*/  IADD3 R65, PT, PT, R61, R65, RZ ;  /* 0x000000413d417210 */ /* 0x000fe40007ffe0ff */
[C---:B------:R-:W-:Y:S02]  /*05d0*/  @!P0 IMAD R9, R27.reuse, R15, R0 ;  /* 0x0000000f1b098224 */ /* 0x040fe400078e0200 */
[----:B------:R-:W1:Y:S01]  /*05e0*/  @!P0 LDC.64 R2, c[0x0][0x398] ;  /* 0x0000e600ff028b82 */ /* 0x000e620000000a00 */
[----:B------:R-:W-:-:S05]  /*05f0*/  @!P0 IMAD.WIDE.U32 R4, R27, R14, R64 ;  /* 0x0000000e1b048225 */ /* 0x000fca00078e0040 */
[----:B------:R-:W-:Y:S02]  /*0600*/  @!P0 IADD3 R5, PT, PT, R5, R9, RZ ;  /* 0x0000000905058210 */ /* 0x000fe40007ffe0ff */
[C---:B------:R-:W-:Y:S01]  /*0610*/  @!P0 SHF.L.U32 R9, R4.reuse, 0x1, RZ ;  /* 0x0000000104098819 */ /* 0x040fe200000006ff */
[----:B------:R-:W3:Y:S01]  /*0620*/  @!P3 LDC.64 R14, c[0x0][0x398] ;  /* 0x0000e600ff0ebb82 */ /* 0x000ee20000000a00 */
[----:B------:R-:W-:Y:S02]  /*0630*/  @!P0 SHF.L.U64.HI R0, R4, 0x1, R5 ;  /* 0x0000000104008819 */ /* 0x000fe40000010205 */
[----:B0-----:R-:W-:Y:S01]  /*0640*/  @!P0 IADD3 R18, P4, PT, R9, R6, RZ ;  /* 0x0000000609128210 */ /* 0x001fe20007f9e0ff */
[----:B--2---:R-:W-:-:S04]  /*0650*/  @!P3 IMAD R8, R21, R24, RZ ;  /* 0x000000181508b224 */ /* 0x004fc800078e02ff */
[----:B------:R-:W0:Y:S01]  /*0660*/  @!P3 LDC.64 R16, c[0x0][0x3a0] ;  /* 0x0000e800ff10bb82 */ /* 0x000e220000000a00 */
[----:B------:R-:W-:Y:S01]  /*0670*/  @!P3 IMAD R25, R19, R25, R8 ;  /* 0x000000191319b224 */ /* 0x000fe200078e0208 */
[----:B------:R-:W-:Y:S02]  /*0680*/  @!P3 MOV R8, R60 ;  /* 0x0000003c0008b202 */ /* 0x000fe40000000f00 */
[----:B-1----:R-:W-:-:S04]  /*0690*/  @!P0 IADD3 R20, P5, PT, R9, R2, RZ ;  /* 0x0000000209148210 */ /* 0x002fc80007fbe0ff */
[----:B------:R-:W1:Y:S01]  /*06a0*/  @!P1 LDC.64 R4, c[0x0][0x3f8] ;  /* 0x0000fe00ff049b82 */ /* 0x000e620000000a00 */
[----:B------:R-:W-:Y:S02]  /*06b0*/  @!P3 MOV R9, R65 ;  /* 0x000000410009b202 */ /* 0x000fe40000000f00 */
[C---:B------:R-:W-:Y:S01]  /*06c0*/  @!P0 IADD3.X R21, PT, PT, R0.reuse, R3, RZ, P5, !PT ;  /* 0x0000000300158210 */ /* 0x040fe20002ffe4ff */
[----:B------:R-:W-:Y:S01]  /*06d0*/  @!P3 IMAD.WIDE.U32 R8, R19, R24, R8 ;  /* 0x000000181308b225 */ /* 0x000fe200078e0008 */
[----:B------:R-:W-:-:S03]  /*06e0*/  @!P0 IADD3.X R19, PT, PT, R0, R7, RZ, P4, !PT ;  /* 0x0000000700138210 */ /* 0x000fc600027fe4ff */
[----:B------:R-:W5:Y:S01]  /*06f0*/  @!P0 LDG.E R43, desc[UR10][R20.64] ;  /* 0x0000000a142b8981 */ /* 0x000f62000c1e1900 */
[----:B------:R-:W2:Y:S01]  /*0700*/  @!P1 LDC.64 R6, c[0x0][0x3a0] ;  /* 0x0000e800ff069b82 */ /* 0x000ea20000000a00 */
[----:B------:R-:W-:Y:S02]  /*0710*/  @!P3 IADD3 R3, PT, PT, R9, R25, RZ ;  /* 0x000000190903b210 */ /* 0x000fe40007ffe0ff */
[----:B------:R4:W5:Y:S01]  /*0720*/  @!P0 LDG.E R44, desc[UR10][R18.64] ;  /* 0x0000000a122c8981 */ /* 0x000962000c1e1900 */
[C---:B------:R-:W-:Y:S02]  /*0730*/  @!P3 SHF.L.U32 R25, R8.reuse, 0x1, RZ ;  /* 0x000000010819b819 */ /* 0x040fe400000006ff */
[----:B------:R-:W-:Y:S02]  /*0740*/  @!P3 SHF.L.U64.HI R26, R8, 0x1, R3 ;  /* 0x00000001081ab819 */ /* 0x000fe40000010203 */
[----:B------:R-:W2:Y:S01]  /*0750*/  @!P1 LDC.64 R2, c[0x0][0x398] ;  /* 0x0000e600ff029b82 */ /* 0x000ea20000000a00 */
[----:B---3--:R-:W-:-:S02]  /*0760*/  @!P3 IADD3 R24, P4, PT, R25, R14, RZ ;  /* 0x0000000e1918b210 */ /* 0x008fc40007f9e0ff */
[----:B0-----:R-:W-:Y:S02]  /*0770*/  @!P3 IADD3 R22, P0, PT, R25, R16, RZ ;  /* 0x000000101916b210 */ /* 0x001fe40007f1e0ff */
[----:B------:R-:W-:Y:S01]  /*0780*/  IADD3 R0, PT, PT, R27, 0x20, RZ ;  /* 0x000000201b007810 */ /* 0x000fe20007ffe0ff */
[----:B-1----:R-:W-:Y:S01]  /*0790*/  @!P1 IMAD R14, R23, R4, RZ ;  /* 0x00000004170e9224 */ /* 0x002fe200078e02ff */
[C---:B------:R-:W-:Y:S01]  /*07a0*/  @!P3 IADD3.X R23, PT, PT, R26.reuse, R17, RZ, P0, !PT ;  /* 0x000000111a17b210 */ /* 0x040fe200007fe4ff */
[----:B------:R-:W0:Y:S01]  /*07b0*/  @!P2 LDC.64 R8, c[0x0][0x3f8] ;  /* 0x0000fe00ff08ab82 */ /* 0x000e220000000a00 */
[----:B------:R-:W-:Y:S01]  /*07c0*/  @!P3 IADD3.X R25, PT, PT, R26, R15, RZ, P4, !PT ;  /* 0x0000000f1a19b210 */ /* 0x000fe200027fe4ff */
[----:B----4-:R-:W-:Y:S01]  /*07d0*/  @!P1 IMAD R19, R11, R5, R14 ;  /* 0x000000050b139224 */ /* 0x010fe200078e020e */
[----:B------:R-:W-:Y:S01]  /*07e0*/  ISETP.GE.U32.AND P0, PT, R0, UR12, PT ;  /* 0x0000000c00007c0c */ /* 0x000fe2000bf06070 */
[----:B------:R1:W5:Y:S01]  /*07f0*/  @!P3 LDG.E R42, desc[UR10][R22.64] ;  /* 0x0000000a162ab981 */ /* 0x000362000c1e1900 */
[----:B------:R-:W-:-:S02]  /*0800*/  SHF.R.S32.HI R17, RZ, 0x1f, R0 ;  /* 0x0000001fff117819 */ /* 0x000fc40000011400 */
[----:B------:R-:W-:Y:S01]  /*0810*/  @!P1 MOV R14, R60 ;  /* 0x0000003c000e9202 */ /* 0x000fe20000000f00 */
[----:B------:R-:W5:Y:S01]  /*0820*/  @!P3 LDG.E R41, desc[UR10][R24.64] ;  /* 0x0000000a1829b981 */ /* 0x000f62000c1e1900 */
[----:B------:R-:W-:Y:S02]  /*0830*/  @!P1 MOV R15, R65 ;  /* 0x00000041000f9202 */ /* 0x000fe40000000f00 */
[----:B------:R-:W-:Y:S01]  /*0840*/  ISETP.GE.AND.EX P0, PT, R17, UR13, PT, P0 ;  /* 0x0000000d11007c0c */ /* 0x000fe2000bf06300 */
[----:B------:R-:W-:-:S03]  /*0850*/  @!P1 IMAD.WIDE.U32 R4, R11, R4, R14 ;  /* 0x000000040b049225 */ /* 0x000fc600078e000e */
[----:B------:R-:W3:Y:S02]  /*0860*/  @!P2 LDC.64 R14, c[0x0][0x398] ;  /* 0x0000e600ff0eab82 */ /* 0x000ee40000000a00 */
[----:B------:R-:W-:Y:S02]  /*0870*/  @!P1 IADD3 R11, PT, PT, R5, R19, RZ ;  /* 0x00000013050b9210 */ /* 0x000fe40007ffe0ff */
[C---:B------:R-:W-:Y:S02]  /*0880*/  @!P1 SHF.L.U32 R5, R4.reuse, 0x1, RZ ;  /* 0x0000000104059819 */ /* 0x040fe400000006ff */
[----:B------:R-:W-:Y:S02]  /*0890*/  @!P1 SHF.L.U64.HI R26, R4, 0x1, R11 ;  /* 0x00000001041a9819 */ /* 0x000fe4000001020b */
[----:B------:R-:W4:Y:S01]  /*08a0*/  @!P2 LDC.64 R18, c[0x0][0x3a0] ;  /* 0x0000e800ff12ab82 */ /* 0x000f220000000a00 */
[C---:B--2---:R-:W-:Y:S02]  /*08b0*/  @!P1 IADD3 R6, P3, PT, R5.reuse, R6, RZ ;  /* 0x0000000605069210 */ /* 0x044fe40007f7e0ff */
[----:B------:R-:W-:-:S05]  /*08c0*/  @!P1 IADD3 R2, P5, PT, R5, R2, RZ ;  /* 0x0000000205029210 */ /* 0x000fca0007fbe0ff */
[----:B------:R-:W2:Y:S01]  /*08d0*/  @!P0 LDC.64 R4, c[0x0][0x3f8] ;  /* 0x0000fe00ff048b82 */ /* 0x000ea20000000a00 */
[----:B0-----:R-:W-:Y:S01]  /*08e0*/  @!P2 IMAD R29, R29, R8, RZ ;  /* 0x000000081d1da224 */ /* 0x001fe200078e02ff */
[----:B------:R-:W-:Y:S02]  /*08f0*/  @!P2 MOV R20, R60 ;  /* 0x0000003c0014a202 */ /* 0x000fe40000000f00 */
[----:B------:R-:W-:Y:S02]  /*0900*/  @!P2 MOV R21, R65 ;  /* 0x000000410015a202 */ /* 0x000fe40000000f00 */
[----:B------:R-:W-:Y:S01]  /*0910*/  IADD3 R16, PT, PT, R27, 0x28, RZ ;  /* 0x000000281b107810 */ /* 0x000fe20007ffe0ff */
[C---:B------:R-:W-:Y:S02]  /*0920*/  @!P2 IMAD R29, R10.reuse, R9, R29 ;  /* 0x000000090a1da224 */ /* 0x040fe400078e021d */
[----:B------:R-:W-:Y:S01]  /*0930*/  @!P2 IMAD.WIDE.U32 R8, R10, R8, R20 ;  /* 0x000000080a08a225 */ /* 0x000fe200078e0014 */
[----:B------:R-:W-:Y:S01]  /*0940*/  ISETP.GE.U32.AND P4, PT, R16, UR12, PT ;  /* 0x0000000c10007c0c */ /* 0x000fe2000bf86070 */
[----:B------:R-:W0:Y:S01]  /*0950*/  @!P0 LDC.64 R10, c[0x0][0x3a0] ;  /* 0x0000e800ff0a8b82 */ /* 0x000e220000000a00 */
[----:B-1----:R-:W-:-:S02]  /*0960*/  SHF.R.S32.HI R23, RZ, 0x1f, R16 ;  /* 0x0000001fff177819 */ /* 0x002fc40000011410 */
[C---:B------:R-:W-:Y:S02]  /*0970*/  @!P1 IADD3.X R7, PT, PT, R26.reuse, R7, RZ, P3, !PT ;  /* 0x000000071a079210 */ /* 0x040fe40001ffe4ff */
[----:B------:R-:W-:Y:S02]  /*0980*/  @!P1 IADD3.X R3, PT, PT, R26, R3, RZ, P5, !PT ;  /* 0x000000031a039210 */ /* 0x000fe40002ffe4ff */
[----:B------:R-:W-:Y:S01]  /*0990*/  ISETP.GE.AND.EX P4, PT, R23, UR13, PT, P4 ;  /* 0x0000000d17007c0c */ /* 0x000fe2000bf86340 */
[----:B------:R2:W5:Y:S01]  /*09a0*/  @!P1 LDG.E R40, desc[UR10][R6.64] ;  /* 0x0000000a06289981 */ /* 0x000562000c1e1900 */
[----:B------:R-:W-:Y:S02]  /*09b0*/  @!P2 IADD3 R9, PT, PT, R9, R29, RZ ;  /* 0x0000001d0909a210 */ /* 0x000fe40007ffe0ff */
[C---:B------:R-:W-:Y:S01]  /*09c0*/  @!P2 SHF.L.U32 R21, R8.reuse, 0x1, RZ ;  /* 0x000000010815a819 */ /* 0x040fe200000006ff */
[----:B------:R1:W5:Y:S01]  /*09d0*/  @!P1 LDG.E R39, desc[UR10][R2.64] ;  /* 0x0000000a02279981 */ /* 0x000362000c1e1900 */
[----:B------:R-:W-:-:S02]  /*09e0*/  @!P2 SHF.L.U64.HI R22, R8, 0x1, R9 ;  /* 0x000000010816a819 */ /* 0x000fc40000010209 */
[C---:B----4-:R-:W-:Y:S02]  /*09f0*/  @!P2 IADD3 R18, P1, PT, R21.reuse, R18, RZ ;  /* 0x000000121512a210 */ /* 0x050fe40007f3e0ff */
[----:B---3--:R-:W-:Y:S01]  /*0a00*/  @!P2 IADD3 R20, P3, PT, R21, R14, RZ ;  /* 0x0000000e1514a210 */ /* 0x008fe20007f7e0ff */
[----:B--2---:R-:W-:Y:S01]  /*0a10*/  @!P0 IMAD R6, R17, R4, RZ ;  /* 0x0000000411068224 */ /* 0x004fe200078e02ff */
[----:B------:R-:W-:Y:S01]  /*0a20*/  IADD3 R14, PT, PT, R27, 0x30, RZ ;  /* 0x000000301b0e7810 */ /* 0x000fe20007ffe0ff */
[----:B------:R-:W2:Y:S01]  /*0a30*/  @!P4 LDC.64 R8, c[0x0][0x3f8] ;  /* 0x0000fe00ff08cb82 */ /* 0x000ea20000000a00 */
[C---:B------:R-:W-:Y:S02]  /*0a40*/  @!P2 IADD3.X R19, PT, PT, R22.reuse, R19, RZ, P1, !PT ;  /* 0x000000131613a210 */ /* 0x040fe40000ffe4ff */
[----:B------:R-:W-:Y:S01]  /*0a50*/  @!P2 IADD3.X R21, PT, PT, R22, R15, RZ, P3, !PT ;  /* 0x0000000f1615a210 */ /* 0x000fe20001ffe4ff */
[----:B------:R-:W-:Y:S01]  /*0a60*/  @!P0 IMAD R15, R0, R5, R6 ;  /* 0x00000005000f8224 */ /* 0x000fe200078e0206 */
[----:B------:R-:W-:Y:S01]  /*0a70*/  ISETP.GE.U32.AND P1, PT, R14, UR12, PT ;  /* 0x0000000c0e007c0c */ /* 0x000fe2000bf26070 */
[----:B------:R3:W5:Y:S01]  /*0a80*/  @!P2 LDG.E R38, desc[UR10][R18.64] ;  /* 0x0000000a1226a981 */ /* 0x000762000c1e1900 */
[----:B------:R-:W-:Y:S01]  /*0a90*/  SHF.R.S32.HI R17, RZ, 0x1f, R14 ;  /* 0x0000001fff117819 */ /* 0x000fe2000001140e */
[----:B-1----:R-:W1:Y:S01]  /*0aa0*/  @!P0 LDC.64 R2, c[0x0][0x398] ;  /* 0x0000e600ff028b82 */ /* 0x002e620000000a00 */
[----:B------:R-:W-:Y:S01]  /*0ab0*/  @!P0 MOV R6, R60 ;  /* 0x0000003c00068202 */ /* 0x000fe20000000f00 */
[----:B------:R4:W5:Y:S01]  /*0ac0*/  @!P2 LDG.E R37, desc[UR10][R20.64] ;  /* 0x0000000a1425a981 */ /* 0x000962000c1e1900 */
[----:B------:R-:W-:-:S02]  /*0ad0*/  @!P0 MOV R7, R65 ;  /* 0x0000004100078202 */ /* 0x000fc40000000f00 */
[----:B------:R-:W-:Y:S01]  /*0ae0*/  ISETP.GE.AND.EX P1, PT, R17, UR13, PT, P1 ;  /* 0x0000000d11007c0c */ /* 0x000fe2000bf26310 */
[----:B------:R-:W-:-:S03]  /*0af0*/  @!P0 IMAD.WIDE.U32 R4, R0, R4, R6 ;  /* 0x0000000400048225 */ /* 0x000fc600078e0006 */
[----:B------:R-:W4:Y:S02]  /*0b00*/  @!P4 LDC.64 R6, c[0x0][0x3a0] ;  /* 0x0000e800ff06cb82 */ /* 0x000f240000000a00 */
[----:B------:R-:W-:Y:S02]  /*0b10*/  @!P0 IADD3 R5, PT, PT, R5, R15, RZ ;  /* 0x0000000f05058210 */ /* 0x000fe40007ffe0ff */
[C---:B------:R-:W-:Y:S02]  /*0b20*/  @!P0 SHF.L.U32 R15, R4.reuse, 0x1, RZ ;  /* 0x00000001040f8819 */ /* 0x040fe400000006ff */
[----:B------:R-:W-:-:S03]  /*0b30*/  @!P0 SHF.L.U64.HI R26, R4, 0x1, R5 ;  /* 0x00000001041a8819 */ /* 0x000fc60000010205 */
[----:B------:R-:W4:Y:S01]  /*0b40*/  @!P1 LDC.64 R4, c[0x0][0x3f8] ;  /* 0x0000fe00ff049b82 */ /* 0x000f220000000a00 */
[----:B------:R-:W-:Y:S02]  /*0b50*/  IADD3 R0, PT, PT, R27, 0x38, RZ ;  /* 0x000000381b007810 */ /* 0x000fe40007ffe0ff */
[----:B0-----:R-:W-:Y:S02]  /*0b60*/  @!P0 IADD3 R24, P3, PT, R15, R10, RZ ;  /* 0x0000000a0f188210 */ /* 0x001fe40007f7e0ff */
[----:B------:R-:W-:Y:S02]  /*0b70*/  ISETP.GE.U32.AND P2, PT, R0, UR12, PT ;  /* 0x0000000c00007c0c */ /* 0x000fe4000bf46070 */
[----:B---3--:R-:W-:Y:S01]  /*0b80*/  SHF.R.S32.HI R19, RZ, 0x1f, R0 ;  /* 0x0000001fff137819 */ /* 0x008fe20000011400 */
[----:B--2---:R-:W-:Y:S01]  /*0b90*/  @!P4 IMAD R23, R23, R8, RZ ;  /* 0x000000081717c224 */ /* 0x004fe200078e02ff */
[----:B------:R-:W-:Y:S02]  /*0ba0*/  @!P0 IADD3.X R25, PT, PT, R26, R11, RZ, P3, !PT ;  /* 0x0000000b1a198210 */ /* 0x000fe40001ffe4ff */
[----:B------:R-:W-:-:S02]  /*0bb0*/  @!P4 MOV R10, R60 ;  /* 0x0000003c000ac202 */ /* 0x000fc40000000f00 */
[----:B------:R-:W-:Y:S02]  /*0bc0*/  @!P4 MOV R11, R65 ;  /* 0x00000041000bc202 */ /* 0x000fe40000000f00 */
[----:B------:R-:W-:Y:S01]  /*0bd0*/  ISETP.GE.AND.EX P2, PT, R19, UR13, PT, P2 ;  /* 0x0000000d13007c0c */ /* 0x000fe2000bf46320 */
[C---:B------:R-:W-:Y:S01]  /*0be0*/  @!P4 IMAD R23, R16.reuse, R9, R23 ;  /* 0x000000091017c224 */ /* 0x040fe200078e0217 */
[----:B-1----:R-:W-:Y:S01]  /*0bf0*/  @!P0 IADD3 R22, P3, PT, R15, R2, RZ ;  /* 0x000000020f168210 */ /* 0x002fe20007f7e0ff */
[----:B------:R-:W-:Y:S01]  /*0c00*/  @!P4 IMAD.WIDE.U32 R8, R16, R8, R10 ;  /* 0x000000081008c225 */ /* 0x000fe200078e000a */
[----:B------:R-:W-:Y:S01]  /*0c10*/  IADD3 R18, PT, PT, R27, 0x40, RZ ;  /* 0x000000401b127810 */ /* 0x000fe20007ffe0ff */
[----:B------:R-:W0:Y:S01]  /*0c20*/  @!P4 LDC.64 R10, c[0x0][0x398] ;  /* 0x0000e600ff0acb82 */ /* 0x000e220000000a00 */
[----:B------:R-:W5:Y:S02]  /*0c30*/  @!P0 LDG.E R36, desc[UR10][R24.64] ;  /* 0x0000000a18248981 */ /* 0x000f64000c1e1900 */
[----:B------:R-:W-:-:S02]  /*0c40*/  @!P4 IADD3 R9, PT, PT, R9, R23, RZ ;  /* 0x000000170909c210 */ /* 0x000fc40007ffe0ff */
[----:B------:R-:W-:Y:S01]  /*0c50*/  @!P4 SHF.L.U32 R29, R8, 0x1, RZ ;  /* 0x00000001081dc819 */ /* 0x000fe200000006ff */
[----:B----4-:R-:W-:Y:S01]  /*0c60*/  @!P1 IMAD R17, R17, R4, RZ ;  /* 0x0000000411119224 */ /* 0x010fe200078e02ff */
[----:B------:R-:W-:Y:S02]  /*0c70*/  @!P0 IADD3.X R23, PT, PT, R26, R3, RZ, P3, !PT ;  /* 0x000000031a178210 */ /* 0x000fe40001ffe4ff */
[----:B------:R-:W1:Y:S01]  /*0c80*/  @!P2 LDC.64 R2, c[0x0][0x3f8] ;  /* 0x0000fe00ff02ab82 */ /* 0x000e620000000a00 */
[----:B------:R-:W-:Y:S02]  /*0c90*/  @!P4 SHF.L.U64.HI R20, R8, 0x1, R9 ;  /* 0x000000010814c819 */ /* 0x000fe40000010209 */
[----:B------:R-:W-:Y:S01]  /*0ca0*/  @!P4 IADD3 R16, P5, PT, R29, R6, RZ ;  /* 0x000000061d10c210 */ /* 0x000fe20007fbe0ff */
[----:B------:R-:W-:Y:S01]  /*0cb0*/  @!P1 IMAD R5, R14, R5, R17 ;  /* 0x000000050e059224 */ /* 0x000fe200078e0211 */
[----:B------:R-:W-:Y:S01]  /*0cc0*/  @!P1 MOV R6, R60 ;  /* 0x0000003c00069202 */ /* 0x000fe20000000f00 */
[----:B------:R2:W5:Y:S01]  /*0cd0*/  @!P0 LDG.E R35, desc[UR10][R22.64] ;  /* 0x0000000a16238981 */ /* 0x000562000c1e1900 */
[----:B------:R-:W-:Y:S01]  /*0ce0*/  @!P4 IADD3.X R17, PT, PT, R20, R7, RZ, P5, !PT ;  /* 0x000000071411c210 */ /* 0x000fe20002ffe4ff */
[----:B------:R-:W3:Y:S01]  /*0cf0*/  @!P1 LDC.64 R8, c[0x0][0x3a0] ;  /* 0x0000e800ff089b82 */ /* 0x000ee20000000a00 */
[----:B------:R-:W-:-:S02]  /*0d00*/  @!P1 MOV R7, R65 ;  /* 0x0000004100079202 */ /* 0x000fc40000000f00 */
[----:B------:R-:W-:Y:S01]  /*0d10*/  ISETP.GE.U32.AND P3, PT, R18, UR12, PT ;  /* 0x0000000c12007c0c */ /* 0x000fe2000bf66070 */
[----:B------:R4:W5:Y:S01]  /*0d20*/  @!P4 LDG.E R34, desc[UR10][R16.64] ;  /* 0x0000000a1022c981 */ /* 0x000962000c1e1900 */
[----:B------:R-:W-:Y:S01]  /*0d30*/  SHF.R.S32.HI R21, RZ, 0x1f, R18 ;  /* 0x0000001fff157819 */ /* 0x000fe20000011412 */
[----:B------:R-:W-:Y:S01]  /*0d40*/  @!P1 IMAD.WIDE.U32 R14, R14, R4, R6 ;  /* 0x000000040e0e9225 */ /* 0x000fe200078e0006 */
[----:B0-----:R-:W-:Y:S01]  /*0d50*/  @!P4 IADD3 R10, P0, PT, R29, R10, RZ ;  /* 0x0000000a1d0ac210 */ /* 0x001fe20007f1e0ff */
[----:B------:R-:W0:Y:S01]  /*0d60*/  @!P1 LDC.64 R6, c[0x0][0x398] ;  /* 0x0000e600ff069b82 */ /* 0x000e220000000a00 */
[----:B------:R-:W-:Y:S02]  /*0d70*/  ISETP.GE.AND.EX P3, PT, R21, UR13, PT, P3 ;  /* 0x0000000d15007c0c */ /* 0x000fe4000bf66330 */
[----:B------:R-:W-:Y:S02]  /*0d80*/  @!P1 IADD3 R15, PT, PT, R15, R5, RZ ;  /* 0x000000050f0f9210 */ /* 0x000fe40007ffe0ff */
[----:B------:R-:W-:-:S02]  /*0d90*/  @!P4 IADD3.X R11, PT, PT, R20, R11, RZ, P0, !PT ;  /* 0x0000000b140bc210 */ /* 0x000fc400007fe4ff */
[C---:B--2---:R-:W-:Y:S02]  /*0da0*/  @!P1 SHF.L.U32 R23, R14.reuse, 0x1, RZ ;  /* 0x000000010e179819 */ /* 0x044fe400000006ff */
[----:B------:R-:W-:Y:S01]  /*0db0*/  @!P1 SHF.L.U64.HI R20, R14, 0x1, R15 ;  /* 0x000000010e149819 */ /* 0x000fe2000001020f */
[----:B-1----:R-:W-:Y:S01]  /*0dc0*/  @!P2 IMAD R19, R19, R2, RZ ;  /* 0x000000021313a224 */ /* 0x002fe200078e02ff */
[----:B------:R-:W1:Y:S01]  /*0dd0*/  @!P2 LDC.64 R14, c[0x0][0x3a0] ;  /* 0x0000e800ff0eab82 */ /* 0x000e620000000a00 */
[----:B----4-:R-:W-:Y:S01]  /*0de0*/  @!P2 MOV R16, R60 ;  /* 0x0000003c0010a202 */ /* 0x010fe20000000f00 */
[----:B------:R2:W5:Y:S01]  /*0df0*/  @!P4 LDG.E R33, desc[UR10][R10.64] ;  /* 0x0000000a0a21c981 */ /* 0x000562000c1e1900 */
[----:B------:R-:W-:Y:S01]  /*0e00*/  @!P2 IMAD R25, R0, R3, R19 ;  /* 0x000000030019a224 */ /* 0x000fe200078e0213 */
[----:B------:R-:W-:Y:S02]  /*0e10*/  @!P2 MOV R17, R65 ;  /* 0x000000410011a202 */ /* 0x000fe40000000f00 */
[----:B------:R-:W-:-:S02]  /*0e20*/  IADD3 R19, PT, PT, R27, 0x48, RZ ;  /* 0x000000481b137810 */ /* 0x000fc40007ffe0ff */
[----:B------:R-:W4:Y:S01]  /*0e30*/  @!P3 LDC.64 R4, c[0x0][0x3f8] ;  /* 0x0000fe00ff04bb82 */ /* 0x000f220000000a00 */
[----:B------:R-:W-:Y:S01]  /*0e40*/  @!P2 IMAD.WIDE.U32 R16, R0, R2, R16 ;  /* 0x000000020010a225 */ /* 0x000fe200078e0010 */
[----:B------:R-:W-:Y:S02]  /*0e50*/  ISETP.GE.U32.AND P4, PT, R19, UR12, PT ;  /* 0x0000000c13007c0c */ /* 0x000fe4000bf86070 */
[----:B------:R-:W-:Y:S02]  /*0e60*/  SHF.R.S32.HI R55, RZ, 0x1f, R19 ;  /* 0x0000001fff377819 */ /* 0x000fe40000011413 */
[----:B---3--:R-:W-:Y:S02]  /*0e70*/  @!P1 IADD3 R8, P0, PT, R23, R8, RZ ;  /* 0x0000000817089210 */ /* 0x008fe40007f1e0ff */
[----:B------:R-:W3:Y:S01]  /*0e80*/  @!P2 LDC.64 R2, c[0x0][0x398] ;  /* 0x0000e600ff02ab82 */ /* 0x000ee20000000a00 */
[----:B------:R-:W-:Y:S02]  /*0e90*/  ISETP.GE.AND.EX P4, PT, R55, UR13, PT, P4 ;  /* 0x0000000d37007c0c */ /* 0x000fe4000bf86340 */
[----:B------:R-:W-:-:S02]  /*0ea0*/  @!P1 IADD3.X R9, PT, PT, R20, R9, RZ, P0, !PT ;  /* 0x0000000914099210 */ /* 0x000fc400007fe4ff */
[----:B0-----:R-:W-:Y:S02]  /*0eb0*/  @!P1 IADD3 R6, P0, PT, R23, R6, RZ ;  /* 0x0000000617069210 */ /* 0x001fe40007f1e0ff */
[----:B--2---:R-:W-:Y:S01]  /*0ec0*/  @!P2 IADD3 R11, PT, PT, R17, R25, RZ ;  /* 0x00000019110ba210 */ /* 0x004fe20007ffe0ff */
[----:B------:R0:W5:Y:S01]  /*0ed0*/  @!P1 LDG.E R32, desc[UR10][R8.64] ;  /* 0x0000000a08209981 */ /* 0x000162000c1e1900 */
[----:B------:R-:W-:Y:S01]  /*0ee0*/  @!P2 SHF.L.U32 R17, R16, 0x1, RZ ;  /* 0x000000011011a819 */ /* 0x000fe200000006ff */
[----:B------:R-:W2:Y:S01]  /*0ef0*/  @!P3 LDC.64 R30, c[0x0][0x3a0] ;  /* 0x0000e800ff1ebb82 */ /* 0x000ea20000000a00 */
[----:B------:R-:W-:Y:S02]  /*0f00*/  @!P1 IADD3.X R7, PT, PT, R20, R7, RZ, P0, !PT ;  /* 0x0000000714079210 */ /* 0x000fe400007fe4ff */
[----:B------:R-:W-:Y:S02]  /*0f10*/  @!P2 SHF.L.U64.HI R16, R16, 0x1, R11 ;  /* 0x000000011010a819 */ /* 0x000fe4000001020b */
[----:B-1----:R-:W-:-:S02]  /*0f20*/  @!P2 IADD3 R14, P0, PT, R17, R14, RZ ;  /* 0x0000000e110ea210 */ /* 0x002fc40007f1e0ff */
[----:B------:R-:W-:Y:S01]  /*0f30*/  IADD3 R49, PT, PT, R27, 0x50, RZ ;  /* 0x000000501b317810 */ /* 0x000fe20007ffe0ff */
[----:B------:R-:W1:Y:S01]  /*0f40*/  @!P4 LDC.64 R22, c[0x0][0x3f8] ;  /* 0x0000fe00ff16cb82 */ /* 0x000e620000000a00 */
[----:B------:R-:W-:Y:S02]  /*0f50*/  @!P2 IADD3.X R15, PT, PT, R16, R15, RZ, P0, !PT ;  /* 0x0000000f100fa210 */ /* 0x000fe400007fe4ff */
[----:B------:R-:W-:Y:S02]  /*0f60*/  CS2R R10, SRZ ;  /* 0x00000000000a7805 */ /* 0x000fe4000001ff00 */
[----:B------:R-:W-:Y:S01]  /*0f70*/  ISETP.GE.U32.AND P0, PT, R49, UR12, PT ;  /* 0x0000000c31007c0c */ /* 0x000fe2000bf06070 */
[----:B----4-:R-:W-:Y:S01]  /*0f80*/  @!P3 IMAD R21, R21, R4, RZ ;  /* 0x000000041515b224 */ /* 0x010fe200078e02ff */
[----:B------:R-:W-:Y:S02]  /*0f90*/  SHF.R.S32.HI R53, RZ, 0x1f, R49 ;  /* 0x0000001fff357819 */ /* 0x000fe40000011431 */
[----:B0-----:R-:W-:Y:S01]  /*0fa0*/  @!P3 MOV R8, R60 ;  /* 0x0000003c0008b202 */ /* 0x001fe20000000f00 */
[----:B------:R-:W0:Y:S01]  /*0fb0*/  @!P3 LDC.64 R24, c[0x0][0x398] ;  /* 0x0000e600ff18bb82 */ /* 0x000e220000000a00 */
[----:B------:R-:W-:Y:S01]  /*0fc0*/  @!P3 MOV R9, R65 ;  /* 0x000000410009b202 */ /* 0x000fe20000000f00 */
[C---:B------:R-:W-:Y:S01]  /*0fd0*/  @!P3 IMAD R21, R18.reuse, R5, R21 ;  /* 0x000000051215b224 */ /* 0x040fe200078e0215 */
[----:B------:R-:W-:Y:S01]  /*0fe0*/  ISETP.GE.AND.EX P0, PT, R53, UR13, PT, P0 ;  /* 0x0000000d35007c0c */ /* 0x000fe2000bf06300 */
[----:B------:R1:W5:Y:S01]  /*0ff0*/  @!P1 LDG.E R11, desc[UR10][R6.64] ;  /* 0x0000000a060b9981 */ /* 0x000362000c1e1900 */
[----:B---3--:R-:W-:Y:S01]  /*1000*/  @!P2 IADD3 R2, P1, PT, R17, R2, RZ ;  /* 0x000000021102a210 */ /* 0x008fe20007f3e0ff */
[----:B------:R-:W-:Y:S01]  /*1010*/  @!P3 IMAD.WIDE.U32 R4, R18, R4, R8 ;  /* 0x000000041204b225 */ /* 0x000fe200078e0008 */
[----:B------:R-:W-:Y:S01]  /*1020*/  IADD3 R29, PT, PT, R27, 0x58, RZ ;  /* 0x000000581b1d7810 */ /* 0x000fe20007ffe0ff */
[----:B------:R-:W5:Y:S01]  /*1030*/  @!P2 LDG.E R10, desc[UR10][R14.64] ;  /* 0x0000000a0e0aa981 */ /* 0x000f62000c1e1900 */
[----:B------:R-:W-:-:S02]  /*1040*/  @!P2 IADD3.X R3, PT, PT, R16, R3, RZ, P1, !PT ;  /* 0x000000031003a210 */ /* 0x000fc40000ffe4ff */
[----:B------:R-:W-:Y:S02]  /*1050*/  @!P3 IADD3 R5, PT, PT, R5, R21, RZ ;  /* 0x000000150505b210 */ /* 0x000fe40007ffe0ff */
[----:B------:R-:W-:Y:S02]  /*1060*/  CS2R R8, SRZ ;  /* 0x0000000000087805 */ /* 0x000fe4000001ff00 */
[----:B------:R-:W-:Y:S01]  /*1070*/  ISETP.GE.U32.AND P1, PT, R29, UR12, PT ;  /* 0x0000000c1d007c0c */ /* 0x000fe2000bf26070 */
[----:B------:R-:W3:Y:S01]  /*1080*/  @!P4 LDC.64 R16, c[0x0][0x3a0] ;  /* 0x0000e800ff10cb82 */ /* 0x000ee20000000a00 */
[----:B------:R-:W-:Y:S02]  /*1090*/  SHF.R.S32.HI R51, RZ, 0x1f, R29 ;  /* 0x0000001fff337819 */ /* 0x000fe4000001141d */
[C---:B------:R-:W-:Y:S01]  /*10a0*/  @!P3 SHF.L.U32 R57, R4.reuse, 0x1, RZ ;  /* 0x000000010439b819 */ /* 0x040fe200000006ff */
[----:B------:R4:W5:Y:S01]  /*10b0*/  @!P2 LDG.E R9, desc[UR10][R2.64] ;  /* 0x0000000a0209a981 */ /* 0x000962000c1e1900 */
[----:B------:R-:W-:-:S02]  /*10c0*/  @!P3 SHF.L.U64.HI R0, R4, 0x1, R5 ;  /* 0x000000010400b819 */ /* 0x000fc40000010205 */
[----:B------:R-:W-:Y:S01]  /*10d0*/  ISETP.GE.AND.EX P1, PT, R51, UR13, PT, P1 ;  /* 0x0000000d33007c0c */ /* 0x000fe2000bf26310 */
[----:B------:R-:W3:Y:S01]  /*10e0*/  @!P0 LDC.64 R4, c[0x0][0x3f8] ;  /* 0x0000fe00ff048b82 */ /* 0x000ee20000000a00 */
[----:B-1----:R-:W-:Y:S01]  /*10f0*/  @!P4 IMAD R6, R55, R22, RZ ;  /* 0x000000163706c224 */ /* 0x002fe200078e02ff */
[----:B----4-:R-:W-:-:S06]  /*1100*/  @!P4 MOV R2, R60 ;  /* 0x0000003c0002c202 */ /* 0x010fcc0000000f00 */
[----:B------:R-:W1:Y:S01]  /*1110*/  @!P4 LDC.64 R20, c[0x0][0x398] ;  /* 0x0000e600ff14cb82 */ /* 0x000e620000000a00 */
[----:B------:R-:W-:Y:S01]  /*1120*/  @!P4 MOV R3, R65 ;  /* 0x000000410003c202 */ /* 0x000fe20000000f00 */
[C---:B------:R-:W-:Y:S02]  /*1130*/  @!P4 IMAD R55, R19.reuse, R23, R6 ;  /* 0x000000171337c224 */ /* 0x040fe400078e0206 */
[----:B------:R-:W-:-:S04]  /*1140*/  @!P4 IMAD.WIDE.U32 R22, R19, R22, R2 ;  /* 0x000000161316c225 */ /* 0x000fc800078e0002 */
[----:B------:R-:W4:Y:S01]  /*1150*/  @!P1 LDC.64 R18, c[0x0][0x3f8] ;  /* 0x0000fe00ff129b82 */ /* 0x000f220000000a00 */
[C---:B--2---:R-:W-:Y:S01]  /*1160*/  @!P3 IADD3 R30, P5, PT, R57.reuse, R30, RZ ;  /* 0x0000001e391eb210 */ /* 0x044fe20007fbe0ff */
[----:B------:R-:W-:Y:S01]  /*1170*/  HFMA2 R7, -RZ, RZ, 0, 0 ;  /* 0x00000000ff077431 */ /* 0x000fe200000001ff */
[----:B0-----:R-:W-:Y:S02]  /*1180*/  @!P3 IADD3 R24, P2, PT, R57, R24, RZ ;  /* 0x000000183918b210 */ /* 0x001fe40007f5e0ff */
[----:B------:R-:W-:Y:S02]  /*1190*/  @!P4 IADD3 R55, PT, PT, R23, R55, RZ ;  /* 0x000000371737c210 */ /* 0x000fe40007ffe0ff */
[----:B------:R-:W-:Y:S01]  /*11a0*/  @!P3 IADD3.X R31, PT, PT, R0, R31, RZ, P5, !PT ;  /* 0x0000001f001fb210 */ /* 0x000fe20002ffe4ff */
[----:B---3--:R-:W-:Y:S01]  /*11b0*/  @!P0 IMAD R6, R53, R4, RZ ;  /* 0x0000000435068224 */ /* 0x008fe200078e02ff */
[----:B------:R-:W-:Y:S01]  /*11c0*/  @!P4 SHF.L.U32 R23, R22, 0x1, RZ ;  /* 0x000000011617c819 */ /* 0x000fe200000006ff */
[----:B------:R-:W0:Y:S01]  /*11d0*/  @!P0 LDC.64 R2, c[0x0][0x398] ;  /* 0x0000e600ff028b82 */ /* 0x000e220000000a00 */
[----:B------:R-:W-:Y:S01]  /*11e0*/  @!P3 IADD3.X R25, PT, PT, R0, R25, RZ, P2, !PT ;  /* 0x000000190019b210 */ /* 0x000fe200017fe4ff */
[----:B------:R2:W5:Y:S01]  /*11f0*/  @!P3 LDG.E R8, desc[UR10][R30.64] ;  /* 0x0000000a1e08b981 */ /* 0x000562000c1e1900 */
[----:B------:R-:W-:-:S02]  /*1200*/  @!P4 SHF.L.U64.HI R0, R22, 0x1, R55 ;  /* 0x000000011600c819 */ /* 0x000fc40000010237 */
[C---:B------:R-:W-:Y:S01]  /*1210*/  @!P4 IADD3 R16, P2, PT, R23.reuse, R16, RZ ;  /* 0x000000101710c210 */ /* 0x040fe20007f5e0ff */
[----:B------:R-:W5:Y:S01]  /*1220*/  @!P3 LDG.E R7, desc[UR10][R24.64] ;  /* 0x0000000a1807b981 */ /* 0x000f62000c1e1900 */
[----:B-1----:R-:W-:Y:S01]  /*1230*/  @!P4 IADD3 R20, P3, PT, R23, R20, RZ ;  /* 0x000000141714c210 */ /* 0x002fe20007f7e0ff */
[----:B------:R-:W1:Y:S01]  /*1240*/  @!P0 LDC.64 R14, c[0x0][0x3a0] ;  /* 0x0000e800ff0e8b82 */ /* 0x000e620000000a00 */
[----:B------:R-:W-:Y:S01]  /*1250*/  @!P4 IADD3.X R17, PT, PT, R0, R17, RZ, P2, !PT ;  /* 0x000000110011c210 */ /* 0x000fe200017fe4ff */
[----:B--2---:R-:W-:Y:S01]  /*1260*/  @!P0 IMAD R31, R49, R5, R6 ;  /* 0x00000005311f8224 */ /* 0x004fe200078e0206 */
[----:B------:R-:W-:Y:S02]  /*1270*/  MOV R6, RZ ;  /* 0x000000ff00067202 */ /* 0x000fe40000000f00 */
[----:B------:R-:W-:Y:S02]  /*1280*/  @!P0 MOV R22, R60 ;  /* 0x0000003c00168202 */ /* 0x000fe40000000f00 */
[----:B------:R-:W-:-:S02]  /*1290*/  @!P0 MOV R23, R65 ;  /* 0x0000004100178202 */ /* 0x000fc40000000f00 */
[----:B------:R2:W5:Y:S01]  /*12a0*/  @!P4 LDG.E R6, desc[UR10][R16.64] ;  /* 0x0000000a1006c981 */ /* 0x000562000c1e1900 */
[----:B------:R-:W-:-:S04]  /*12b0*/  @!P0 IMAD.WIDE.U32 R22, R49, R4, R22 ;  /* 0x0000000431168225 */ /* 0x000fc800078e0016 */
[----:B----4-:R-:W-:Y:S01]  /*12c0*/  @!P1 IMAD R4, R51, R18, RZ ;  /* 0x0000001233049224 */ /* 0x010fe200078e02ff */
[----:B--2---:R-:W-:Y:S02]  /*12d0*/  @!P1 MOV R16, R60 ;  /* 0x0000003c00109202 */ /* 0x004fe40000000f00 */
[----:B------:R-:W-:Y:S01]  /*12e0*/  @!P1 MOV R17, R65 ;  /* 0x0000004100119202 */ /* 0x000fe20000000f00 */
[C---:B------:R-:W-:Y:S02]  /*12f0*/  @!P1 IMAD R59, R29.reuse, R19, R4 ;  /* 0x000000131d3b9224 */ /* 0x040fe400078e0204 */
[----:B------:R-:W-:-:S03]  /*1300*/  @!P1 IMAD.WIDE.U32 R18, R29, R18, R16 ;  /* 0x000000121d129225 */ /* 0x000fc600078e0010 */
[----:B------:R-:W2:Y:S01]  /*1310*/  @!P1 LDC.64 R16, c[0x0][0x3a0] ;  /* 0x0000e800ff109b82 */ /* 0x000ea20000000a00 */
[----:B------:R-:W-:Y:S01]  /*1320*/  IADD3 R57, PT, PT, R27, 0x60, RZ ;  /* 0x000000601b397810 */ /* 0x000fe20007ffe0ff */
[----:B------:R-:W-:-:S03]  /*1330*/  HFMA2 R5, -RZ, RZ, 0, 0 ;  /* 0x00000000ff057431 */ /* 0x000fc600000001ff */
[----:B------:R-:W-:Y:S02]  /*1340*/  ISETP.GE.U32.AND P2, PT, R57, UR12, PT ;  /* 0x0000000c39007c0c */ /* 0x000fe4000bf46070 */
[----:B------:R-:W-:Y:S02]  /*1350*/  SHF.R.S32.HI R55, RZ, 0x1f, R57 ;  /* 0x0000001fff377819 */ /* 0x000fe40000011439 */
[----:B------:R-:W-:Y:S02]  /*1360*/  @!P0 IADD3 R23, PT, PT, R23, R31, RZ ;  /* 0x0000001f17178210 */ /* 0x000fe40007ffe0ff */
[----:B------:R-:W-:Y:S02]  /*1370*/  @!P0 SHF.L.U32 R49, R22, 0x1, RZ ;  /* 0x0000000116318819 */ /* 0x000fe400000006ff */
[----:B------:R-:W-:Y:S02]  /*1380*/  ISETP.GE.AND.EX P2, PT, R55, UR13, PT, P2 ;  /* 0x0000000d37007c0c */ /* 0x000fe4000bf46320 */
[----:B------:R-:W-:-:S02]  /*1390*/  @!P4 IADD3.X R21, PT, PT, R0, R21, RZ, P3, !PT ;  /* 0x000000150015c210 */ /* 0x000fc40001ffe4ff */
[----:B------:R-:W-:Y:S02]  /*13a0*/  @!P0 SHF.L.U64.HI R0, R22, 0x1, R23 ;  /* 0x0000000116008819 */ /* 0x000fe40000010217 */
[----:B0-----:R-:W-:Y:S01]  /*13b0*/  @!P0 IADD3 R48, P6, PT, R49, R2, RZ ;  /* 0x0000000231308210 */ /* 0x001fe20007fde0ff */
[----:B------:R-:W-:Y:S01]  /*13c0*/  UIMAD.WIDE UR8, UR6, 0x8, UR8 ;  /* 0x00000008060878a5 */ /* 0x000fe2000f8e0208 */
[----:B------:R-:W-:Y:S01]  /*13d0*/  IADD3 R53, PT, PT, R27, 0x68, RZ ;  /* 0x000000681b357810 */ /* 0x000fe20007ffe0ff */
[----:B------:R0:W5:Y:S01]  /*13e0*/  @!P4 LDG.E R5, desc[UR10][R20.64] ;  /* 0x0000000a1405c981 */ /* 0x000162000c1e1900 */
[----:B-1----:R-:W-:Y:S01]  /*13f0*/  @!P0 IADD3 R50, P3, PT, R49, R14, RZ ;  /* 0x0000000e31328210 */ /* 0x002fe20007f7e0ff */
[----:B------:R-:W1:Y:S01]  /*1400*/  @!P1 LDC.64 R22, c[0x0][0x398] ;  /* 0x0000e600ff169b82 */ /* 0x000e620000000a00 */
[----:B------:R-:W-:Y:S02]  /*1410*/  @!P0 IADD3.X R49, PT, PT, R0, R3, RZ, P6, !PT ;  /* 0x0000000300318210 */ /* 0x000fe400037fe4ff */
[----:B------:R-:W-:-:S02]  /*1420*/  ISETP.GE.U32.AND P4, PT, R53, UR12, PT ;  /* 0x0000000c35007c0c */ /* 0x000fc4000bf86070 */
[----:B------:R-:W-:Y:S02]  /*1430*/  SHF.R.S32.HI R67, RZ, 0x1f, R53 ;  /* 0x0000001fff437819 */ /* 0x000fe40000011435 */
[----:B------:R-:W-:Y:S01]  /*1440*/  @!P1 IADD3 R3, PT, PT, R19, R59, RZ ;  /* 0x0000003b13039210 */ /* 0x000fe20007ffe0ff */
[----:B------:R-:W3:Y:S01]  /*1450*/  @!P2 LDC.64 R24, c[0x0][0x3f8] ;  /* 0x0000fe00ff18ab82 */ /* 0x000ee20000000a00 */
[----:B------:R-:W-:Y:S02]  /*1460*/  @!P1 SHF.L.U32 R69, R18, 0x1, RZ ;  /* 0x0000000112459819 */ /* 0x000fe400000006ff */
[----:B------:R-:W-:Y:S02]  /*1470*/  @!P0 IADD3.X R51, PT, PT, R0, R15, RZ, P3, !PT ;  /* 0x0000000f00338210 */ /* 0x000fe40001ffe4ff */
[----:B------:R-:W-:Y:S02]  /*1480*/  ISETP.GE.AND.EX P4, PT, R67, UR13, PT, P4 ;  /* 0x0000000d43007c0c */ /* 0x000fe4000bf86340 */
[----:B------:R-:W-:-:S02]  /*1490*/  @!P1 SHF.L.U64.HI R0, R18, 0x1, R3 ;  /* 0x0000000112009819 */ /* 0x000fc40000010203 */
[C---:B------:R-:W-:Y:S02]  /*14a0*/  IADD3 R52, PT, PT, R27.reuse, 0x70, RZ ;  /* 0x000000701b347810 */ /* 0x040fe40007ffe0ff */
[----:B------:R-:W-:Y:S01]  /*14b0*/  IADD3 R28, PT, PT, R27, 0x78, RZ ;  /* 0x000000781b1c7810 */ /* 0x000fe20007ffe0ff */
[----:B------:R-:W-:Y:S01]  /*14c0*/  HFMA2 R4, -RZ, RZ, 0, 0 ;  /* 0x00000000ff047431 */ /* 0x000fe200000001ff */
[----:B------:R-:W-:Y:S01]  /*14d0*/  MOV R58, UR8 ;  /* 0x00000008003a7c02 */ /* 0x000fe20008000f00 */
[----:B------:R-:W-:Y:S01]  /*14e0*/  HFMA2 R2, -RZ, RZ, 0, 0 ;  /* 0x00000000ff027431 */ /* 0x000fe200000001ff */
[----:B------:R-:W-:Y:S01]  /*14f0*/  MOV R59, UR9 ;  /* 0x00000009003b7c02 */ /* 0x000fe20008000f00 */
[----:B------:R-:W4:Y:S01]  /*1500*/  @!P2 LDC.64 R18, c[0x0][0x3a0] ;  /* 0x0000e800ff12ab82 */ /* 0x000f220000000a00 */
[----:B--2---:R-:W-:-:S04]  /*1510*/  @!P1 IADD3 R26, P6, PT, R69, R16, RZ ;  /* 0x00000010451a9210 */ /* 0x004fc80007fde0ff */
[----:B------:R-:W-:Y:S01]  /*1520*/  @!P1 IADD3.X R27, PT, PT, R0, R17, RZ, P6, !PT ;  /* 0x00000011001b9210 */ /* 0x000fe200037fe4ff */
[----:B------:R-:W5:Y:S02]  /*1530*/  @!P0 LDG.E R4, desc[UR10][R50.64] ;  /* 0x0000000a32048981 */ /* 0x000f64000c1e1900 */
[----:B------:R-:W2:Y:S02]  /*1540*/  @!P4 LDC.64 R14, c[0x0][0x3f8] ;  /* 0x0000fe00ff0ecb82 */ /* 0x000ea40000000a00 */
[----:B------:R-:W4:Y:S01]  /*1550*/  LDG.E.64 R16, desc[UR10][R58.64] ;  /* 0x0000000a3a107981 */ /* 0x000f22000c1e1b00 */
[----:B------:R-:W-:Y:S02]  /*1560*/  ISETP.GE.U32.AND P3, PT, R52, UR12, PT ;  /* 0x0000000c34007c0c */ /* 0x000fe4000bf66070 */
[----:B------:R-:W-:Y:S01]  /*1570*/  SHF.R.S32.HI R31, RZ, 0x1f, R52 ;  /* 0x0000001fff1f7819 */ /* 0x000fe20000011434 */
[----:B------:R3:W5:Y:S01]  /*1580*/  @!P1 LDG.E R2, desc[UR10][R26.64] ;  /* 0x0000000a1a029981 */ /* 0x000762000c1e1900 */
[----:B------:R-:W-:Y:S01]  /*1590*/  MOV R3, RZ ;  /* 0x000000ff00037202 */ /* 0x000fe20000000f00 */
[----:B0-----:R-:W0:Y:S01]  /*15a0*/  @!P2 LDC.64 R20, c[0x0][0x398] ;  /* 0x0000e600ff14ab82 */ /* 0x001e220000000a00 */
[----:B------:R-:W-:-:S04]  /*15b0*/  ISETP.GE.AND.EX P3, PT, R31, UR13, PT, P3 ;  /* 0x0000000d1f007c0c */ /* 0x000fc8000bf66330 */
[----:B------:R3:W5:Y:S01]  /*15c0*/  @!P0 LDG.E R3, desc[UR10][R48.64] ;  /* 0x0000000a30038981 */ /* 0x000762000c1e1900 */
[----:B-1----:R-:W-:Y:S01]  /*15d0*/  @!P1 IADD3 R54, P0, PT, R69, R22, RZ ;  /* 0x0000001645369210 */ /* 0x002fe20007f1e0ff */
[----:B---3--:R-:W-:-:S03]  /*15e0*/  @!P2 IMAD R22, R55, R24, RZ ;  /* 0x000000183716a224 */ /* 0x008fc600078e02ff */
[----:B------:R-:W-:-:S04]  /*15f0*/  @!P1 IADD3.X R55, PT, PT, R0, R23, RZ, P0, !PT ;  /* 0x0000001700379210 */ /* 0x000fc800007fe4ff */
[----:B------:R-:W1:Y:S01]  /*1600*/  @!P3 LDC.64 R26, c[0x0][0x3f8] ;  /* 0x0000fe00ff1abb82 */ /* 0x000e620000000a00 */
[----:B------:R-:W-:Y:S02]  /*1610*/  @!P2 MOV R48, R60 ;  /* 0x0000003c0030a202 */ /* 0x000fe40000000f00 */
[----:B------:R-:W-:Y:S01]  /*1620*/  @!P2 MOV R49, R65 ;  /* 0x000000410031a202 */ /* 0x000fe20000000f00 */
[C---:B------:R-:W-:Y:S02]  /*1630*/  @!P2 IMAD R51, R57.reuse, R25, R22 ;  /* 0x000000193933a224 */ /* 0x040fe400078e0216 */
[----:B------:R-:W-:Y:S02]  /*1640*/  @!P2 IMAD.WIDE.U32 R48, R57, R24, R48 ;  /* 0x000000183930a225 */ /* 0x000fe400078e0030 */
[----:B------:R-:W3:Y:S01]  /*1650*/  @!P4 LDC.64 R22, c[0x0][0x3a0] ;  /* 0x0000e800ff16cb82 */ /* 0x000ee20000000a00 */
[----:B------:R-:W-:Y:S02]  /*1660*/  ISETP.GE.U32.AND P5, PT, R28, UR12, PT ;  /* 0x0000000c1c007c0c */ /* 0x000fe4000bfa6070 */
[----:B------:R-:W-:-:S05]  /*1670*/  SHF.R.S32.HI R29, RZ, 0x1f, R28 ;  /* 0x0000001fff1d7819 */ /* 0x000fca000001141c */
[----:B------:R-:W3:Y:S01]  /*1680*/  @!P4 LDC.64 R24, c[0x0][0x398] ;  /* 0x0000e600ff18cb82 */ /* 0x000ee20000000a00 */
[----:B------:R-:W-:Y:S01]  /*1690*/  @!P2 IADD3 R49, PT, PT, R49, R51, RZ ;  /* 0x000000333131a210 */ /* 0x000fe20007ffe0ff */
[----:B--2---:R-:W-:Y:S01]  /*16a0*/  @!P4 IMAD R30, R67, R14, RZ ;  /* 0x0000000e431ec224 */ /* 0x004fe200078e02ff */
[----:B------:R-:W-:Y:S02]  /*16b0*/  @!P4 MOV R50, R60 ;  /* 0x0000003c0032c202 */ /* 0x000fe40000000f00 */
[----:B------:R-:W-:Y:S01]  /*16c0*/  @!P4 MOV R51, R65 ;  /* 0x000000410033c202 */ /* 0x000fe20000000f00 */
[----:B------:R-:W-:Y:S01]  /*16d0*/  @!P4 IMAD R59, R53, R15, R30 ;  /* 0x0000000f353bc224 */ /* 0x000fe200078e021e */
[----:B------:R-:W-:Y:S02]  /*16e0*/  ISETP.GE.AND.EX P5, PT, R29, UR13, PT, P5 ;  /* 0x0000000d1d007c0c */ /* 0x000fe4000bfa6350 */
[----:B------:R-:W-:Y:S01]  /*16f0*/  MOV R0, RZ ;  /* 0x000000ff00007202 */ /* 0x000fe20000000f00 */
[----:B------:R-:W-:Y:S01]  /*1700*/  @!P4 IMAD.WIDE.U32 R14, R53, R14, R50 ;  /* 0x0000000e350ec225 */ /* 0x000fe200078e0032 */
[----:B------:R-:W-:-:S03]  /*1710*/  @!P2 SHF.L.U32 R57, R48, 0x1, RZ ;  /* 0x000000013039a819 */ /* 0x000fc600000006ff */
[----:B------:R-:W-:Y:S01]  /*1720*/  HFMA2 R46, -RZ, RZ, 0, 0 ;  /* 0x00000000ff2e7431 */ /* 0x000fe200000001ff */
[----:B------:R-:W-:Y:S02]  /*1730*/  @!P2 SHF.L.U64.HI R48, R48, 0x1, R49 ;  /* 0x000000013030a819 */ /* 0x000fe40000010231 */
[----:B------:R-:W-:Y:S01]  /*1740*/  @!P4 IADD3 R15, PT, PT, R15, R59, RZ ;  /* 0x0000003b0f0fc210 */ /* 0x000fe20007ffe0ff */
[----:B------:R3:W5:Y:S01]  /*1750*/  @!P1 LDG.E R0, desc[UR10][R54.64] ;  /* 0x0000000a36009981 */ /* 0x000762000c1e1900 */
[C---:B----4-:R-:W-:Y:S02]  /*1760*/  @!P2 IADD3 R50, P6, PT, R57.reuse, R18, RZ ;  /* 0x000000123932a210 */ /* 0x050fe40007fde0ff */
[----:B0-----:R-:W-:Y:S02]  /*1770*/  @!P2 IADD3 R56, P1, PT, R57, R20, RZ ;  /* 0x000000143938a210 */ /* 0x001fe40007f3e0ff */
[C---:B------:R-:W-:Y:S02]  /*1780*/  @!P4 SHF.L.U32 R53, R14.reuse, 0x1, RZ ;  /* 0x000000010e35c819 */ /* 0x040fe400000006ff */
[----:B------:R-:W-:-:S02]  /*1790*/  @!P4 SHF.L.U64.HI R20, R14, 0x1, R15 ;  /* 0x000000010e14c819 */ /* 0x000fc4000001020f */
[C---:B------:R-:W-:Y:S01]  /*17a0*/  @!P2 IADD3.X R51, PT, PT, R48.reuse, R19, RZ, P6, !PT ;  /* 0x000000133033a210 */ /* 0x040fe200037fe4ff */
[----:B------:R-:W0:Y:S01]  /*17b0*/  @!P5 LDC.64 R14, c[0x0][0x3f8] ;  /* 0x0000fe00ff0edb82 */ /* 0x000e220000000a00 */
[----:B------:R-:W-:Y:S01]  /*17c0*/  @!P2 IADD3.X R57, PT, PT, R48, R21, RZ, P1, !PT ;  /* 0x000000153039a210 */ /* 0x000fe20000ffe4ff */
[----:B-1----:R-:W-:Y:S01]  /*17d0*/  @!P3 IMAD R21, R31, R26, RZ ;  /* 0x0000001a1f15b224 */ /* 0x002fe200078e02ff */
[----:B------:R-:W-:Y:S01]  /*17e0*/  ISETP.NE.AND P0, PT, RZ, UR7, PT ;  /* 0x00000007ff007c0c */ /* 0x000fe2000bf05270 */
[----:B------:R1:W5:Y:S01]  /*17f0*/  @!P2 LDG.E R46, desc[UR10][R50.64] ;  /* 0x0000000a322ea981 */ /* 0x000362000c1e1900 */
[C---:B---3--:R-:W-:Y:S02]  /*1800*/  @!P4 IADD3 R54, P6, PT, R53.reuse, R22, RZ ;  /* 0x000000163536c210 */ /* 0x048fe40007fde0ff */
[----:B------:R-:W-:Y:S01]  /*1810*/  @!P4 IADD3 R30, P1, PT, R53, R24, RZ ;  /* 0x00000018351ec210 */ /* 0x000fe20007f3e0ff */
[----:B------:R-:W2:Y:S01]  /*1820*/  @!P3 LDC.64 R18, c[0x0][0x3a0] ;  /* 0x0000e800ff12bb82 */ /* 0x000ea20000000a00 */
[----:B------:R-:W-:-:S02]  /*1830*/  @!P4 IADD3.X R55, PT, PT, R20, R23, RZ, P6, !PT ;  /* 0x000000171437c210 */ /* 0x000fc400037fe4ff */
[----:B------:R-:W-:Y:S02]  /*1840*/  @!P4 IADD3.X R31, PT, PT, R20, R25, RZ, P1, !PT ;  /* 0x00000019141fc210 */ /* 0x000fe40000ffe4ff */
[----:B------:R-:W-:Y:S01]  /*1850*/  @!P3 MOV R20, R60 ;  /* 0x0000003c0014b202 */ /* 0x000fe20000000f00 */
[C---:B-1----:R-:W-:Y:S01]  /*1860*/  @!P3 IMAD R51, R52.reuse, R27, R21 ;  /* 0x0000001b3433b224 */ /* 0x042fe200078e0215 */
[----:B------:R-:W-:Y:S01]  /*1870*/  @!P3 MOV R21, R65 ;  /* 0x000000410015b202 */ /* 0x000fe20000000f00 */
[----:B------:R-:W1:Y:S02]  /*1880*/  @P0 LDC.64 R58, c[0x0][0x3b0] ;  /* 0x0000ec00ff3a0b82 */ /* 0x000e640000000a00 */
[----:B------:R-:W-:-:S06]  /*1890*/  @!P3 IMAD.WIDE.U32 R52, R52, R26, R20 ;  /* 0x0000001a3434b225 */ /* 0x000fcc00078e0014 */
[----:B------:R-:W3:Y:S01]  /*18a0*/  @!P3 LDC.64 R20, c[0x0][0x398] ;  /* 0x0000e600ff14bb82 */ /* 0x000ee20000000a00 */
[----:B------:R-:W-:-:S07]  /*18b0*/  CS2R R48, SRZ ;  /* 0x0000000000307805 */ /* 0x000fce000001ff00 */
[----:B------:R-:W4:Y:S01]  /*18c0*/  LDC.64 R26, c[0x0][0x3a8] ;  /* 0x0000ea00ff1a7b82 */ /* 0x000f220000000a00 */
[----:B------:R-:W5:Y:S07]  /*18d0*/  @!P2 LDG.E R49, desc[UR10][R56.64] ;  /* 0x0000000a3831a981 */ /* 0x000f6e000c1e1900 */
[----:B------:R-:W4:Y:S01]  /*18e0*/  @!P5 LDC.64 R22, c[0x0][0x3a0] ;  /* 0x0000e800ff16db82 */ /* 0x000f220000000a00 */
[----:B------:R0:W5:Y:S07]  /*18f0*/  @!P4 LDG.E R48, desc[UR10][R54.64] ;  /* 0x0000000a3630c981 */ /* 0x00016e000c1e1900 */
[----:B------:R-:W4:Y:S01]  /*1900*/  @!P5 LDC.64 R24, c[0x0][0x398] ;  /* 0x0000e600ff18db82 */ /* 0x000f220000000a00 */
[----:B------:R-:W-:Y:S01]  /*1910*/  @!P3 IADD3 R51, PT, PT, R53, R51, RZ ;  /* 0x000000333533b210 */ /* 0x000fe20007ffe0ff */
[----:B0-----:R-:W-:Y:S01]  /*1920*/  @!P5 IMAD R55, R29, R14, RZ ;  /* 0x0000000e1d37d224 */ /* 0x001fe200078e02ff */
[----:B------:R-:W-:-:S02]  /*1930*/  @!P5 MOV R56, R60 ;  /* 0x0000003c0038d202 */ /* 0x000fc40000000f00 */
[----:B------:R-:W-:Y:S01]  /*1940*/  @!P5 MOV R57, R65 ;  /* 0x000000410039d202 */ /* 0x000fe20000000f00 */
[----:B------:R-:W-:Y:S01]  /*1950*/  @!P5 IMAD R55, R28, R15, R55 ;  /* 0x0000000f1c37d224 */ /* 0x000fe200078e0237 */
[C---:B------:R-:W-:Y:S01]  /*1960*/  @!P3 SHF.L.U64.HI R54, R52.reuse, 0x1, R51 ;  /* 0x000000013436b819 */ /* 0x040fe20000010233 */
[----:B------:R-:W-:Y:S01]  /*1970*/  HFMA2 R51, -RZ, RZ, 0, 0 ;  /* 0x00000000ff337431 */ /* 0x000fe200000001ff */
[----:B------:R-:W-:Y:S01]  /*1980*/  @!P3 SHF.L.U32 R53, R52, 0x1, RZ ;  /* 0x000000013435b819 */ /* 0x000fe200000006ff */
[----:B------:R-:W-:Y:S01]  /*1990*/  @!P5 IMAD.WIDE.U32 R14, R28, R14, R56 ;  /* 0x0000000e1c0ed225 */ /* 0x000fe200078e0038 */
[----:B------:R-:W-:Y:S02]  /*19a0*/  LOP3.LUT R50, R45, 0xffff, RZ, 0xc0, !PT ;  /* 0x0000ffff2d327812 */ /* 0x000fe400078ec0ff */
[----:B--2---:R-:W-:Y:S02]  /*19b0*/  @!P3 IADD3 R56, P1, PT, R53, R18, RZ ;  /* 0x000000123538b210 */ /* 0x004fe40007f3e0ff */
[----:B------:R-:W-:Y:S01]  /*19c0*/  @!P5 IADD3 R55, PT, PT, R15, R55, RZ ;  /* 0x000000370f37d210 */ /* 0x000fe20007ffe0ff */
[----:B------:R-:W-:Y:S01]  /*19d0*/  IMAD R29, R63, 0x70, R50 ;  /* 0x000000703f1d7824 */ /* 0x000fe200078e0232 */
[----:B------:R-:W-:Y:S01]  /*19e0*/  @!P5 SHF.L.U32 R15, R14, 0x1, RZ ;  /* 0x000000010e0fd819 */ /* 0x000fe200000006ff */
[----:B------:R-:W5:Y:S01]  /*19f0*/  @!P4 LDG.E R51, desc[UR10][R30.64] ;  /* 0x0000000a1e33c981 */ /* 0x000f62000c1e1900 */
[----:B------:R-:W-:-:S02]  /*1a00*/  @!P3 IADD3.X R57, PT, PT, R54, R19, RZ, P1, !PT ;  /* 0x000000133639b210 */ /* 0x000fc40000ffe4ff */
[----:B------:R-:W-:Y:S02]  /*1a10*/  MOV R52, RZ ;  /* 0x000000ff00347202 */ /* 0x000fe40000000f00 */
[----:B---3--:R-:W-:Y:S01]  /*1a20*/  @!P3 IADD3 R20, P1, PT, R53, R20, RZ ;  /* 0x000000143514b210 */ /* 0x008fe20007f3e0ff */
[----:B------:R-:W-:Y:S02]  /*1a30*/  HFMA2 R53, -RZ, RZ, 0, 0 ;  /* 0x00000000ff357431 */ /* 0x000fe400000001ff */
[----:B-1----:R-:W-:Y:S01]  /*1a40*/  @P0 IMAD.WIDE R58, R29, 0x2, R58 ;  /* 0x000000021d3a0825 */ /* 0x002fe200078e023a */
[----:B------:R-:W-:Y:S01]  /*1a50*/  @!P5 SHF.L.U64.HI R14, R14, 0x1, R55 ;  /* 0x000000010e0ed819 */ /* 0x000fe20000010237 */
[----:B------:R-:W5:Y:S01]  /*1a60*/  @!P3 LDG.E R52, desc[UR10][R56.64] ;  /* 0x0000000a3834b981 */ /* 0x000f62000c1e1900 */
[----:B----4-:R-:W-:Y:S01]  /*1a70*/  @!P5 IADD3 R22, P2, PT, R15, R22, RZ ;  /* 0x000000160f16d210 */ /* 0x010fe20007f5e0ff */
[----:B------:R-:W-:Y:S01]  /*1a80*/  IMAD.WIDE R26, R29, 0x2, R26 ;  /* 0x000000021d1a7825 */ /* 0x000fe200078e021a */
[----:B------:R-:W-:Y:S01]  /*1a90*/  @!P5 IADD3 R24, P4, PT, R15, R24, RZ ;  /* 0x000000180f18d210 */ /* 0x000fe20007f9e0ff */
[----:B------:R-:W2:Y:S01]  /*1aa0*/  @P0 LDG.E.U16 R18, desc[UR10][R58.64] ;  /* 0x0000000a3a120981 */ /* 0x000ea2000c1e1500 */
[----:B------:R-:W-:-:S02]  /*1ab0*/  @!P3 IADD3.X R21, PT, PT, R54, R21, RZ, P1, !PT ;  /* 0x000000153615b210 */ /* 0x000fc40000ffe4ff */
[----:B------:R-:W-:Y:S02]  /*1ac0*/  CS2R R54, SRZ ;  /* 0x0000000000367805 */ /* 0x000fe4000001ff00 */
[C---:B------:R-:W-:Y:S01]  /*1ad0*/  @!P5 IADD3.X R23, PT, PT, R14.reuse, R23, RZ, P2, !PT ;  /* 0x000000170e17d210 */ /* 0x040fe200017fe4ff */
[----:B------:R0:W3:Y:S01]  /*1ae0*/  @P0 LDG.E.U16 R28, desc[UR10][R58.64+0x2] ;  /* 0x0000020a3a1c0981 */ /* 0x0000e2000c1e1500 */
[----:B------:R-:W-:-:S03]  /*1af0*/  @!P5 IADD3.X R25, PT, PT, R14, R25, RZ, P4, !PT ;  /* 0x000000190e19d210 */ /* 0x000fc600027fe4ff */
[----:B------:R-:W4:Y:S04]  /*1b00*/  LDG.E.U16 R15, desc[UR10][R26.64] ;  /* 0x0000000a1a0f7981 */ /* 0x000f28000c1e1500 */
[----:B------:R-:W4:Y:S04]  /*1b10*/  LDG.E.U16 R56, desc[UR10][R26.64+0x2] ;  /* 0x0000020a1a387981 */ /* 0x000f28000c1e1500 */
[----:B------:R1:W5:Y:S04]  /*1b20*/  @!P3 LDG.E R55, desc[UR10][R20.64] ;  /* 0x0000000a1437b981 */ /* 0x000368000c1e1900 */
[----:B------:R1:W5:Y:S04]  /*1b30*/  @!P5 LDG.E R54, desc[UR10][R22.64] ;  /* 0x0000000a1636d981 */ /* 0x000368000c1e1900 */
[----:B------:R1:W5:Y:S01]  /*1b40*/  @!P5 LDG.E R53, desc[UR10][R24.64] ;  /* 0x0000000a1835d981 */ /* 0x000362000c1e1900 */
[----:B------:R-:W-:Y:S01]  /*1b50*/  UISETP.NE.AND UP1, UPT, UR7, URZ, UPT ;  /* 0x000000ff0700728c */ /* 0x000fe2000bf25270 */
[----:B0-----:R-:W-:Y:S01]  /*1b60*/  CS2R R58, SRZ ;  /* 0x00000000003a7805 */ /* 0x001fe2000001ff00 */
[----:B------:R-:W-:Y:S01]  /*1b70*/  UMOV UR12, 0x3f800000 ;  /* 0x3f800000000c7882 */ /* 0x000fe20000000000 */
[----:B------:R-:W-:-:S13]  /*1b80*/  R2UR UR9, R16 ;  /* 0x00000000100972ca */ /* 0x000fda00000e0000 */
[----:B------:R-:W-:-:S05]  /*1b90*/  MOV R14, UR9 ;  /* 0x00000009000e7c02 */ /* 0x000fca0008000f00 */
[----:B------:R-:W-:-:S05]  /*1ba0*/  FFMA.FTZ R17, -R14, UR9, R17 ;  /* 0x000000090e117c23 */ /* 0x000fca0008010111 */
[----:B------:R-:W-:-:S13]  /*1bb0*/  FSETP.GTU.FTZ.AND P1, PT, R17, RZ, PT ;  /* 0x000000ff1100720b */ /* 0x000fda0003f3c000 */
[----:B------:R-:W-:-:S05]  /*1bc0*/  VOTEU.ANY UP0, P1 ;  /* 0x0000000000ff7886 */ /* 0x000fca0000800100 */
[----:B------:R-:W0:Y:S01]  /*1bd0*/  @UP0 LDCU UR5, c[0x0][0x3c0] ;  /* 0x00007800ff0507ac */ /* 0x000e220008000800 */
[----:B------:R-:W-:-:S13]  /*1be0*/  PLOP3.LUT P1, PT, PT, PT, UP0, 0x80, 0x8 ;  /* 0x000000000008781c */ /* 0x000fda0003f2f008 */
[----:B0-----:R-:W-:-:S06]  /*1bf0*/  @P1 FADD.FTZ R14, R17, UR5 ;  /* 0x00000005110e1e21 */ /* 0x001fcc0008010000 */
[----:B------:R-:W0:Y:S02]  /*1c00*/  @P1 MUFU.RSQ R14, R14 ;  /* 0x0000000e000e1308 */ /* 0x000e240000001400 */
[----:B0-----:R-:W-:-:S13]  /*1c10*/  @P1 R2UR UR5, R14 ;  /* 0x000000000e0512ca */ /* 0x001fda00000e0000 */
[----:B------:R-:W-:Y:S01]  /*1c20*/  @UP0 UMOV UR12, UR5 ;  /* 0x00000005000c0c82 */ /* 0x000fe20008000000 */
[----:B--2---:R-:W-:Y:S02]  /*1c30*/  @P0 SHF.L.U32 R58, R18, 0x10, RZ ;  /* 0x00000010123a0819 */ /* 0x004fe400000006ff */
[----:B---3--:R-:W-:Y:S02]  /*1c40*/  @P0 SHF.L.U32 R59, R28, 0x10, RZ ;  /* 0x000000101c3b0819 */ /* 0x008fe400000006ff */
[----:B----4-:R-:W-:Y:S02]  /*1c50*/  SHF.L.U32 R57, R15, 0x10, RZ ;  /* 0x000000100f397819 */ /* 0x010fe400000006ff */
[----:B------:R-:W-:Y:S01]  /*1c60*/  SHF.L.U32 R56, R56, 0x10, RZ ;  /* 0x0000001038387819 */ /* 0x000fe200000006ff */
[----:B-1----:R-:W-:Y:S06]  /*1c70*/  BRA.U UP1, `(.L_x_863) ;  /* 0x0000001101847547 */ /* 0x002fec000b800000 */
[--C-:B-----5:R-:W-:Y:S02]  /*1c80*/  HADD2.F32 R16, -RZ, R44.reuse.H0_H0 ;  /* 0x2000002cff107230 */ /* 0x120fe40000004100 */
[----:B------:R-:W-:Y:S02]  /*1c90*/  HADD2.F32 R17, -RZ, R44.H1_H1 ;  /* 0x3000002cff117230 */ /* 0x000fe40000004100 */
[--C-:B------:R-:W-:Y:S02]  /*1ca0*/  HADD2.F32 R14, -RZ, R43.reuse.H0_H0 ;  /* 0x2000002bff0e7230 */ /* 0x100fe40000004100 */
[----:B------:R-:W-:Y:S01]  /*1cb0*/  FADD.FTZ R16, R16, -UR9 ;  /* 0x8000000910107e21 */ /* 0x000fe20008010000 */
[----:B------:R-:W-:Y:S02]  /*1cc0*/  HADD2.F32 R19, -RZ, R42.H0_H0 ;  /* 0x2000002aff137230 */ /* 0x000fe40000004100 */
[----:B------:R-:W-:Y:S01]  /*1cd0*/  FADD.FTZ R18, R17, -UR9 ;  /* 0x8000000911127e21 */ /* 0x000fe20008010000 */
[----:B------:R-:W-:-:S02]  /*1ce0*/  HADD2.F32 R15, -RZ, R43.H1_H1 ;  /* 0x3000002bff0f7230 */ /* 0x000fc40000004100 */
[----:B------:R-:W-:Y:S01]  /*1cf0*/  FMUL.FTZ R20, R57, R14 ;  /* 0x0000000e39147220 */ /* 0x000fe20000410000 */
[----:B------:R-:W-:Y:S01]  /*1d00*/  FMUL.FTZ R17, R16, UR12 ;  /* 0x0000000c10117c20 */ /* 0x000fe20008410000 */
[----:B------:R-:W-:Y:S01]  /*1d10*/  FADD.FTZ R23, R19, -UR9 ;  /* 0x8000000913177e21 */ /* 0x000fe20008010000 */
[----:B------:R-:W-:Y:S01]  /*1d20*/  FMUL.FTZ R16, R18, UR12 ;  /* 0x0000000c12107c20 */ /* 0x000fe20008410000 */
[----:B------:R-:W-:Y:S02]  /*1d30*/  HADD2.F32 R22, -RZ, R41.H0_H0 ;  /* 0x20000029ff167230 */ /* 0x000fe40000004100 */
[----:B------:R-:W-:Y:S01]  /*1d40*/  FMUL.FTZ R19, R56, R15 ;  /* 0x0000000f38137220 */ /* 0x000fe20000410000 */
[----:B------:R-:W-:Y:S01]  /*1d50*/  FADD.FTZ R18, RZ, R20 ;  /* 0x00000014ff127221 */ /* 0x000fe20000010000 */
[----:B------:R-:W-:Y:S01]  /*1d60*/  FFMA.FTZ R21, R17, R20, RZ ;  /* 0x0000001411157223 */ /* 0x000fe200000100ff */
[----:B------:R-:W-:Y:S01]  /*1d70*/  FFMA.FTZ R25, R14, R17, RZ ;  /* 0x000000110e197223 */ /* 0x000fe200000100ff */
[----:B------:R-:W-:Y:S01]  /*1d80*/  FADD.FTZ R27, RZ, R14 ;  /* 0x0000000eff1b7221 */ /* 0x000fe20000010000 */
[----:B------:R-:W-:Y:S01]  /*1d90*/  FMUL.FTZ R24, R23, UR12 ;  /* 0x0000000c17187c20 */ /* 0x000fe20008410000 */
[----:B------:R-:W-:Y:S01]  /*1da0*/  FADD.FTZ R17, R19, R18 ;  /* 0x0000001213117221 */ /* 0x000fe20000010000 */
[----:B------:R-:W-:-:S02]  /*1db0*/  HADD2.F32 R20, -RZ, R42.H1_H1 ;  /* 0x3000002aff147230 */ /* 0x000fc40000004100 */
[----:B------:R-:W-:Y:S01]  /*1dc0*/  FFMA.FTZ R19, R16, R19, R21 ;  /* 0x0000001310137223 */ /* 0x000fe20000010015 */
[----:B------:R-:W-:Y:S01]  /*1dd0*/  FMUL.FTZ R26, R57, R22 ;  /* 0x00000016391a7220 */ /* 0x000fe20000410000 */
[--C-:B------:R-:W-:Y:S02]  /*1de0*/  HADD2.F32 R23, -RZ, R40.reuse.H0_H0 ;  /* 0x20000028ff177230 */ /* 0x100fe40000004100 */
[C---:B------:R-:W-:Y:S01]  /*1df0*/  FADD.FTZ R14, R22.reuse, R27 ;  /* 0x0000001b160e7221 */ /* 0x040fe20000010000 */
[----:B------:R-:W-:Y:S01]  /*1e00*/  FFMA.FTZ R18, R22, R24, R25 ;  /* 0x0000001816127223 */ /* 0x000fe20000010019 */
[----:B------:R-:W-:Y:S02]  /*1e10*/  HADD2.F32 R21, -RZ, R41.H1_H1 ;  /* 0x30000029ff157230 */ /* 0x000fe40000004100 */
[----:B------:R-:W-:Y:S01]  /*1e20*/  FFMA.FTZ R19, R24, R26, R19 ;  /* 0x0000001a18137223 */ /* 0x000fe20000010013 */
[----:B------:R-:W-:Y:S01]  /*1e30*/  FADD.FTZ R20, R20, -UR9 ;  /* 0x8000000914147e21 */ /* 0x000fe20008010000 */
[----:B------:R-:W-:Y:S01]  /*1e40*/  FADD.FTZ R22, RZ, R15 ;  /* 0x0000000fff167221 */ /* 0x000fe20000010000 */
[----:B------:R-:W-:Y:S01]  /*1e50*/  FADD.FTZ R24, R23, -UR9 ;  /* 0x8000000917187e21 */ /* 0x000fe20008010000 */
[----:B------:R-:W-:-:S02]  /*1e60*/  HADD2.F32 R23, -RZ, R40.H1_H1 ;  /* 0x30000028ff177230 */ /* 0x000fc40000004100 */
[----:B------:R-:W-:Y:S01]  /*1e70*/  FFMA.FTZ R16, R15, R16, RZ ;  /* 0x000000100f107223 */ /* 0x000fe200000100ff */
[--C-:B------:R-:W-:Y:S02]  /*1e80*/  HADD2.F32 R25, -RZ, R39.reuse.H0_H0 ;  /* 0x20000027ff197230 */ /* 0x100fe40000004100 */
[----:B------:R-:W-:Y:S01]  /*1e90*/  FMUL.FTZ R20, R20, UR12 ;  /* 0x0000000c14147c20 */ /* 0x000fe20008410000 */
[----:B------:R-:W-:Y:S01]  /*1ea0*/  FADD.FTZ R15, R21, R22 ;  /* 0x00000016150f7221 */ /* 0x000fe20000010000 */
[----:B------:R-:W-:Y:S01]  /*1eb0*/  FADD.FTZ R17, R17, R26 ;  /* 0x0000001a11117221 */ /* 0x000fe20000010000 */
[----:B------:R-:W-:Y:S01]  /*1ec0*/  FMUL.FTZ R22, R56, R21 ;  /* 0x0000001538167220 */ /* 0x000fe20000410000 */
[----:B------:R-:W-:Y:S01]  /*1ed0*/  FADD.FTZ R23, R23, -UR9 ;  /* 0x8000000917177e21 */ /* 0x000fe20008010000 */
[----:B------:R-:W-:Y:S01]  /*1ee0*/  FMUL.FTZ R24, R24, UR12 ;  /* 0x0000000c18187c20 */ /* 0x000fe20008410000 */
[----:B------:R-:W-:Y:S01]  /*1ef0*/  FFMA.FTZ R16, R21, R20, R16 ;  /* 0x0000001415107223 */ /* 0x000fe20000010010 */
[----:B------:R-:W-:Y:S01]  /*1f00*/  FMUL.FTZ R26, R57, R25 ;  /* 0x00000019391a7220 */ /* 0x000fe20000410000 */
[----:B------:R-:W-:Y:S01]  /*1f10*/  FADD.FTZ R17, R22, R17 ;  /* 0x0000001116117221 */ /* 0x000fe20000010000 */
[----:B------:R-:W-:-:S02]  /*1f20*/  HADD2.F32 R21, -RZ, R39.H1_H1 ;  /* 0x30000027ff157230 */ /* 0x000fc40000004100 */
        /* <DEDUP_REMOVED lines=8> */
[--C-:B------:R-:W-:Y:S02]  /*1fb0*/  HADD2.F32 R19, -RZ, R38.reuse.H0_H0 ;  /* 0x20000026ff137230 */ /* 0x100fe40000004100 */
[----:B------:R-:W-:Y:S01]  /*1fc0*/  FFMA.FTZ R21, R21, R23, R16 ;  /* 0x0000001715157223 */ /* 0x000fe20000010010 */
[----:B------:R-:W-:-:S02]  /*1fd0*/  HADD2.F32 R16, -RZ, R38.H1_H1 ;  /* 0x30000026ff107230 */ /* 0x000fc40000004100 */
[----:B------:R-:W-:Y:S01]  /*1fe0*/  FADD.FTZ R15, R20, R25 ;  /* 0x00000019140f7221 */ /* 0x000fe20000010000 */
[----:B------:R-:W-:Y:S01]  /*1ff0*/  FFMA.FTZ R24, R23, R20, R24 ;  /* 0x0000001417187223 */ /* 0x000fe20000010018 */
[----:B------:R-:W-:Y:S01]  /*2000*/  FADD.FTZ R22, R19, -UR9 ;  /* 0x8000000913167e21 */ /* 0x000fe20008010000 */
[--C-:B------:R-:W-:Y:S02]  /*2010*/  HADD2.F32 R19, -RZ, R37.reuse.H0_H0 ;  /* 0x20000025ff137230 */ /* 0x100fe40000004100 */
[----:B------:R-:W-:Y:S01]  /*2020*/  FADD.FTZ R16, R16, -UR9 ;  /* 0x8000000910107e21 */ /* 0x000fe20008010000 */
[----:B------:R-:W-:Y:S02]  /*2030*/  HADD2.F32 R20, -RZ, R37.H1_H1 ;  /* 0x30000025ff147230 */ /* 0x000fe40000004100 */
[----:B------:R-:W-:Y:S01]  /*2040*/  FMUL.FTZ R23, R22, UR12 ;  /* 0x0000000c16177c20 */ /* 0x000fe20008410000 */
[----:B------:R-:W-:Y:S02]  /*2050*/  HADD2.F32 R25, -RZ, R36.H0_H0 ;  /* 0x20000024ff197230 */ /* 0x000fe40000004100 */
        /* <DEDUP_REMOVED lines=28> */
[----:B------:R-:W-:Y:S01]  /*2220*/  FMUL.FTZ R19, R56, R19 ;  /* 0x0000001338137220 */ /* 0x000fe20000410000 */
[--C-:B------:R-:W-:Y:S02]  /*2230*/  HADD2.F32 R24, -RZ, R33.reuse.H0_H0 ;  /* 0x20000021ff187230 */ /* 0x100fe40000004100 */
[----:B------:R-:W-:Y:S01]  /*2240*/  FMUL.FTZ R26, R25, UR12 ;  /* 0x0000000c191a7c20 */ /* 0x000fe20008410000 */
[----:B------:R-:W-:Y:S01]  /*2250*/  FADD.FTZ R22, R22, -UR9 ;  /* 0x8000000916167e21 */ /* 0x000fe20008010000 */
[----:B------:R-:W-:Y:S01]  /*2260*/  FFMA.FTZ R23, R20, R19, R23 ;  /* 0x0000001314177223 */ /* 0x000fe20000010017 */
[----:B------:R-:W-:-:S02]  /*2270*/  HADD2.F32 R20, -RZ, R33.H1_H1 ;  /* 0x30000021ff147230 */ /* 0x000fc40000004100 */
[----:B------:R-:W-:Y:S01]  /*2280*/  FADD.FTZ R16, R16, R24 ;  /* 0x0000001810107221 */ /* 0x000fe20000010000 */
[----:B------:R-:W-:Y:S01]  /*2290*/  FFMA.FTZ R14, R24, R26, R21 ;  /* 0x0000001a180e7223 */ /* 0x000fe20000010015 */
[----:B------:R-:W-:Y:S01]  /*22a0*/  FMUL.FTZ R24, R57, R24 ;  /* 0x0000001839187220 */ /* 0x000fe20000410000 */
[----:B------:R-:W-:Y:S01]  /*22b0*/  FMUL.FTZ R22, R22, UR12 ;  /* 0x0000000c16167c20 */ /* 0x000fe20008410000 */
[----:B------:R-:W-:Y:S01]  /*22c0*/  FADD.FTZ R15, R19, R15 ;  /* 0x0000000f130f7221 */ /* 0x000fe20000010000 */
[----:B------:R-:W-:Y:S01]  /*22d0*/  FMUL.FTZ R19, R56, R20 ;  /* 0x0000001438137220 */ /* 0x000fe20000410000 */
[----:B------:R-:W-:Y:S01]  /*22e0*/  FADD.FTZ R18, R18, R20 ;  /* 0x0000001412127221 */ /* 0x000fe20000010000 */
[----:B------:R-:W-:Y:S01]  /*22f0*/  FFMA.FTZ R23, R26, R24, R23 ;  /* 0x000000181a177223 */ /* 0x000fe20000010017 */
[--C-:B------:R-:W-:Y:S02]  /*2300*/  HADD2.F32 R21, -RZ, R32.reuse.H0_H0 ;  /* 0x20000020ff157230 */ /* 0x100fe40000004100 */
[----:B------:R-:W-:Y:S01]  /*2310*/  FFMA.FTZ R20, R20, R22, R17 ;  /* 0x0000001614147223 */ /* 0x000fe20000010011 */
[----:B------:R-:W-:Y:S01]  /*2320*/  FADD.FTZ R28, R15, R24 ;  /* 0x000000180f1c7221 */ /* 0x000fe20000010000 */
[----:B------:R-:W-:-:S02]  /*2330*/  HADD2.F32 R17, -RZ, R32.H1_H1 ;  /* 0x30000020ff117230 */ /* 0x000fc40000004100 */
[----:B------:R-:W-:Y:S01]  /*2340*/  FFMA.FTZ R23, R22, R19, R23 ;  /* 0x0000001316177223 */ /* 0x000fe20000010017 */
[----:B------:R-:W-:Y:S01]  /*2350*/  FADD.FTZ R22, R21, -UR9 ;  /* 0x8000000915167e21 */ /* 0x000fe20008010000 */
[----:B------:R-:W-:Y:S01]  /*2360*/  FADD.FTZ R15, R19, R28 ;  /* 0x0000001c130f7221 */ /* 0x000fe20000010000 */
[--C-:B------:R-:W-:Y:S02]  /*2370*/  HADD2.F32 R19, -RZ, R11.reuse.H0_H0 ;  /* 0x2000000bff137230 */ /* 0x100fe40000004100 */
[----:B------:R-:W-:Y:S01]  /*2380*/  FADD.FTZ R17, R17, -UR9 ;  /* 0x8000000911117e21 */ /* 0x000fe20008010000 */
[----:B------:R-:W-:Y:S02]  /*2390*/  HADD2.F32 R21, -RZ, R11.H1_H1 ;  /* 0x3000000bff157230 */ /* 0x000fe40000004100 */
[----:B------:R-:W-:Y:S01]  /*23a0*/  FMUL.FTZ R22, R22, UR12 ;  /* 0x0000000c16167c20 */ /* 0x000fe20008410000 */
[----:B------:R-:W-:Y:S02]  /*23b0*/  HADD2.F32 R25, -RZ, R10.H0_H0 ;  /* 0x2000000aff197230 */ /* 0x000fe40000004100 */
[----:B------:R-:W-:Y:S01]  /*23c0*/  FMUL.FTZ R24, R17, UR12 ;  /* 0x0000000c11187c20 */ /* 0x000fe20008410000 */
[----:B------:R-:W-:Y:S01]  /*23d0*/  FMUL.FTZ R26, R57, R19 ;  /* 0x00000013391a7220 */ /* 0x000fe20000410000 */
[----:B------:R-:W-:Y:S01]  /*23e0*/  FFMA.FTZ R17, R19, R22, R14 ;  /* 0x0000001613117223 */ /* 0x000fe2000001000e */
[----:B------:R-:W-:Y:S01]  /*23f0*/  FADD.FTZ R18, R18, R21 ;  /* 0x0000001512127221 */ /* 0x000fe20000010000 */
[----:B------:R-:W-:Y:S01]  /*2400*/  FFMA.FTZ R14, R21, R24, R20 ;  /* 0x00000018150e7223 */ /* 0x000fe20000010014 */
[----:B------:R-:W-:Y:S01]  /*2410*/  FMUL.FTZ R21, R56, R21 ;  /* 0x0000001538157220 */ /* 0x000fe20000410000 */
[----:B------:R-:W-:Y:S01]  /*2420*/  FADD.FTZ R20, R15, R26 ;  /* 0x0000001a0f147221 */ /* 0x000fe20000010000 */
[----:B------:R-:W-:Y:S01]  /*2430*/  FADD.FTZ R25, R25, -UR9 ;  /* 0x8000000919197e21 */ /* 0x000fe20008010000 */
[----:B------:R-:W-:Y:S01]  /*2440*/  FFMA.FTZ R23, R22, R26, R23 ;  /* 0x0000001a16177223 */ /* 0x000fe20000010017 */
[----:B------:R-:W-:-:S02]  /*2450*/  HADD2.F32 R22, -RZ, R9.H0_H0 ;  /* 0x20000009ff167230 */ /* 0x000fc40000004100 */
[----:B------:R-:W-:Y:S01]  /*2460*/  FADD.FTZ R16, R16, R19 ;  /* 0x0000001310107221 */ /* 0x000fe20000010000 */
[----:B------:R-:W-:Y:S01]  /*2470*/  FADD.FTZ R15, R21, R20 ;  /* 0x00000014150f7221 */ /* 0x000fe20000010000 */
[----:B------:R-:W-:Y:S01]  /*2480*/  FMUL.FTZ R20, R25, UR12 ;  /* 0x0000000c19147c20 */ /* 0x000fe20008410000 */
[----:B------:R-:W-:Y:S02]  /*2490*/  HADD2.F32 R19, -RZ, R10.H1_H1 ;  /* 0x3000000aff137230 */ /* 0x000fe40000004100 */
[----:B------:R-:W-:Y:S01]  /*24a0*/  FFMA.FTZ R23, R24, R21, R23 ;  /* 0x0000001518177223 */ /* 0x000fe20000010017 */
[----:B------:R-:W-:Y:S01]  /*24b0*/  FMUL.FTZ R24, R57, R22 ;  /* 0x0000001639187220 */ /* 0x000fe20000410000 */
[----:B------:R-:W-:Y:S01]  /*24c0*/  FADD.FTZ R16, R16, R22 ;  /* 0x0000001610107221 */ /* 0x000fe20000010000 */
[----:B------:R-:W-:Y:S01]  /*24d0*/  FFMA.FTZ R22, R22, R20, R17 ;  /* 0x0000001416167223 */ /* 0x000fe20000010011 */
[----:B------:R-:W-:Y:S02]  /*24e0*/  HADD2.F32 R21, -RZ, R8.H0_H0 ;  /* 0x20000008ff157230 */ /* 0x000fe40000004100 */
[----:B------:R-:W-:Y:S01]  /*24f0*/  FADD.FTZ R17, R19, -UR9 ;  /* 0x8000000913117e21 */ /* 0x000fe20008010000 */
[----:B------:R-:W-:Y:S01]  /*2500*/  FFMA.FTZ R23, R20, R24, R23 ;  /* 0x0000001814177223 */ /* 0x000fe20000010017 */
[----:B------:R-:W-:-:S02]  /*2510*/  HADD2.F32 R19, -RZ, R9.H1_H1 ;  /* 0x30000009ff137230 */ /* 0x000fc40000004100 */
[----:B------:R-:W-:Y:S01]  /*2520*/  FADD.FTZ R15, R15, R24 ;  /* 0x000000180f0f7221 */ /* 0x000fe20000010000 */
[----:B------:R-:W-:Y:S01]  /*2530*/  FMUL.FTZ R20, R17, UR12 ;  /* 0x0000000c11147c20 */ /* 0x000fe20008410000 */
[----:B------:R-:W-:Y:S01]  /*2540*/  FADD.FTZ R24, R21, -UR9 ;  /* 0x8000000915187e21 */ /* 0x000fe20008010000 */
[----:B------:R-:W-:Y:S02]  /*2550*/  HADD2.F32 R21, -RZ, R8.H1_H1 ;  /* 0x30000008ff157230 */ /* 0x000fe40000004100 */
[----:B------:R-:W-:Y:S01]  /*2560*/  FADD.FTZ R18, R18, R19 ;  /* 0x0000001312127221 */ /* 0x000fe20000010000 */
[--C-:B------:R-:W-:Y:S02]  /*2570*/  HADD2.F32 R25, -RZ, R7.reuse.H0_H0 ;  /* 0x20000007ff197230 */ /* 0x100fe40000004100 */
[----:B------:R-:W-:Y:S01]  /*2580*/  FFMA.FTZ R17, R19, R20, R14 ;  /* 0x0000001413117223 */ /* 0x000fe2000001000e */
[----:B------:R-:W-:Y:S01]  /*2590*/  FMUL.FTZ R24, R24, UR12 ;  /* 0x0000000c18187c20 */ /* 0x000fe20008410000 */
[----:B------:R-:W-:Y:S01]  /*25a0*/  FMUL.FTZ R19, R56, R19 ;  /* 0x0000001338137220 */ /* 0x000fe20000410000 */
[----:B------:R-:W-:Y:S01]  /*25b0*/  FADD.FTZ R21, R21, -UR9 ;  /* 0x8000000915157e21 */ /* 0x000fe20008010000 */
[----:B------:R-:W-:Y:S01]  /*25c0*/  FADD.FTZ R16, R16, R25 ;  /* 0x0000001910107221 */ /* 0x000fe20000010000 */
[----:B------:R-:W-:Y:S01]  /*25d0*/  FFMA.FTZ R14, R25, R24, R22 ;  /* 0x00000018190e7223 */ /* 0x000fe20000010016 */
[----:B------:R-:W-:Y:S01]  /*25e0*/  FFMA.FTZ R23, R20, R19, R23 ;  /* 0x0000001314177223 */ /* 0x000fe20000010017 */
[----:B------:R-:W-:Y:S01]  /*25f0*/  FMUL.FTZ R22, R57, R25 ;  /* 0x0000001939167220 */ /* 0x000fe20000410000 */
[----:B------:R-:W-:Y:S01]  /*2600*/  FADD.FTZ R15, R19, R15 ;  /* 0x0000000f130f7221 */ /* 0x000fe20000010000 */
[----:B------:R-:W-:-:S02]  /*2610*/  HADD2.F32 R20, -RZ, R7.H1_H1 ;  /* 0x30000007ff147230 */ /* 0x000fc40000004100 */
[----:B------:R-:W-:Y:S01]  /*2620*/  FMUL.FTZ R21, R21, UR12 ;  /* 0x0000000c15157c20 */ /* 0x000fe20008410000 */
[----:B------:R-:W-:Y:S01]  /*2630*/  FFMA.FTZ R24, R24, R22, R23 ;  /* 0x0000001618187223 */ /* 0x000fe20000010017 */
[----:B------:R-:W-:Y:S01]  /*2640*/  FADD.FTZ R15, R15, R22 ;  /* 0x000000160f0f7221 */ /* 0x000fe20000010000 */
[--C-:B------:R-:W-:Y:S02]  /*2650*/  HADD2.F32 R19, -RZ, R6.reuse.H0_H0 ;  /* 0x20000006ff137230 */ /* 0x100fe40000004100 */
        /* <DEDUP_REMOVED lines=35> */
[----:B------:R-:W-:Y:S01]  /*2890*/  FADD.FTZ R24, R21, -UR9 ;  /* 0x8000000915187e21 */ /* 0x000fe20008010000 */
[----:B------:R-:W-:Y:S01]  /*28a0*/  FMUL.FTZ R20, R16, UR12 ;  /* 0x0000000c10147c20 */ /* 0x000fe20008410000 */
[----:B------:R-:W-:Y:S02]  /*28b0*/  HADD2.F32 R22, -RZ, R0.H0_H0 ;  /* 0x20000000ff167230 */ /* 0x000fe40000004100 */
[----:B------:R-:W-:Y:S01]  /*28c0*/  FADD.FTZ R18, R18, R19 ;  /* 0x0000001312127221 */ /* 0x000fe20000010000 */
[----:B------:R-:W-:Y:S02]  /*28d0*/  HADD2.F32 R21, -RZ, R2.H1_H1 ;  /* 0x30000002ff157230 */ /* 0x000fe40000004100 */
[----:B------:R-:W-:Y:S01]  /*28e0*/  FMUL.FTZ R24, R24, UR12 ;  /* 0x0000000c18187c20 */ /* 0x000fe20008410000 */
[----:B------:R-:W-:Y:S01]  /*28f0*/  FFMA.FTZ R16, R19, R20, R14 ;  /* 0x0000001413107223 */ /* 0x000fe2000001000e */
[----:B------:R-:W-:Y:S01]  /*2900*/  FMUL.FTZ R19, R56, R19 ;  /* 0x0000001338137220 */ /* 0x000fe20000410000 */
[----:B------:R-:W-:Y:S01]  /*2910*/  FADD.FTZ R17, R17, R22 ;  /* 0x0000001611117221 */ /* 0x000fe20000010000 */
[----:B------:R-:W-:Y:S01]  /*2920*/  FFMA.FTZ R14, R22, R24, R25 ;  /* 0x00000018160e7223 */ /* 0x000fe20000010019 */
[----:B------:R-:W-:Y:S01]  /*2930*/  FMUL.FTZ R22, R57, R22 ;  /* 0x0000001639167220 */ /* 0x000fe20000410000 */
[----:B------:R-:W-:Y:S01]  /*2940*/  FADD.FTZ R15, R19, R15 ;  /* 0x0000000f130f7221 */ /* 0x000fe20000010000 */
[----:B------:R-:W-:Y:S01]  /*2950*/  FADD.FTZ R21, R21, -UR9 ;  /* 0x8000000915157e21 */ /* 0x000fe20008010000 */
[----:B------:R-:W-:Y:S01]  /*2960*/  FFMA.FTZ R23, R20, R19, R23 ;  /* 0x0000001314177223 */ /* 0x000fe20000010017 */
[----:B------:R-:W-:-:S02]  /*2970*/  HADD2.F32 R19, -RZ, R0.H1_H1 ;  /* 0x30000000ff137230 */ /* 0x000fc40000004100 */
[----:B------:R-:W-:Y:S01]  /*2980*/  FADD.FTZ R25, R15, R22 ;  /* 0x000000160f197221 */ /* 0x000fe20000010000 */
[----:B------:R-:W-:Y:S01]  /*2990*/  FMUL.FTZ R21, R21, UR12 ;  /* 0x0000000c15157c20 */ /* 0x000fe20008410000 */
[----:B------:R-:W-:Y:S01]  /*29a0*/  FFMA.FTZ R22, R24, R22, R23 ;  /* 0x0000001618167223 */ /* 0x000fe20000010017 */
[--C-:B------:R-:W-:Y:S02]  /*29b0*/  HADD2.F32 R23, -RZ, R46.reuse.H0_H0 ;  /* 0x2000002eff177230 */ /* 0x100fe40000004100 */
[----:B------:R-:W-:Y:S01]  /*29c0*/  FMUL.FTZ R20, R56, R19 ;  /* 0x0000001338147220 */ /* 0x000fe20000410000 */
[----:B------:R-:W-:Y:S01]  /*29d0*/  FADD.FTZ R18, R18, R19 ;  /* 0x0000001312127221 */ /* 0x000fe20000010000 */
[----:B------:R-:W-:Y:S01]  /*29e0*/  FFMA.FTZ R15, R19, R21, R16 ;  /* 0x00000015130f7223 */ /* 0x000fe20000010010 */
[----:B------:R-:W-:Y:S02]  /*29f0*/  HADD2.F32 R19, -RZ, R46.H1_H1 ;  /* 0x3000002eff137230 */ /* 0x000fe40000004100 */
[----:B------:R-:W-:Y:S01]  /*2a00*/  FADD.FTZ R23, R23, -UR9 ;  /* 0x8000000917177e21 */ /* 0x000fe20008010000 */
[----:B------:R-:W-:Y:S01]  /*2a10*/  FFMA.FTZ R22, R21, R20, R22 ;  /* 0x0000001415167223 */ /* 0x000fe20000010016 */
[----:B------:R-:W-:-:S02]  /*2a20*/  HADD2.F32 R21, -RZ, R49.H0_H0 ;  /* 0x20000031ff157230 */ /* 0x000fc40000004100 */
        /* <DEDUP_REMOVED lines=9> */
[----:B------:R-:W-:Y:S01]  /*2ac0*/  FADD.FTZ R26, R26, -UR9 ;  /* 0x800000091a1a7e21 */ /* 0x000fe20008010000 */
[----:B------:R-:W-:Y:S01]  /*2ad0*/  FADD.FTZ R14, R18, R20 ;  /* 0x00000014120e7221 */ /* 0x000fe20000010000 */
[----:B------:R-:W-:-:S02]  /*2ae0*/  HADD2.F32 R18, -RZ, R51.H0_H0 ;  /* 0x20000033ff127230 */ /* 0x000fc40000004100 */
[----:B------:R-:W-:Y:S01]  /*2af0*/  FFMA.FTZ R15, R20, R24, R15 ;  /* 0x00000018140f7223 */ /* 0x000fe2000001000f */
[----:B------:R-:W-:Y:S01]  /*2b00*/  FMUL.FTZ R25, R56, R20 ;  /* 0x0000001438197220 */ /* 0x000fe20000410000 */
[----:B------:R-:W-:Y:S01]  /*2b10*/  FADD.FTZ R16, R16, R21 ;  /* 0x0000001510107221 */ /* 0x000fe20000010000 */
[----:B------:R-:W-:Y:S01]  /*2b20*/  FMUL.FTZ R26, R26, UR12 ;  /* 0x0000000c1a1a7c20 */ /* 0x000fe20008410000 */
[----:B------:R-:W-:Y:S01]  /*2b30*/  FFMA.FTZ R21, R23, R21, R22 ;  /* 0x0000001517157223 */ /* 0x000fe20000010016 */
[----:B------:R-:W-:Y:S02]  /*2b40*/  HADD2.F32 R20, -RZ, R48.H1_H1 ;  /* 0x30000030ff147230 */ /* 0x000fe40000004100 */
[----:B------:R-:W-:Y:S01]  /*2b50*/  FADD.FTZ R16, R25, R16 ;  /* 0x0000001019107221 */ /* 0x000fe20000010000 */
[----:B------:R-:W-:Y:S01]  /*2b60*/  FMUL.FTZ R23, R57, R18 ;  /* 0x0000001239177220 */ /* 0x000fe20000410000 */
[----:B------:R-:W-:Y:S01]  /*2b70*/  FADD.FTZ R17, R17, R18 ;  /* 0x0000001211117221 */ /* 0x000fe20000010000 */
[----:B------:R-:W-:Y:S01]  /*2b80*/  FFMA.FTZ R19, R18, R26, R19 ;  /* 0x0000001a12137223 */ /* 0x000fe20000010013 */
[----:B------:R-:W-:Y:S01]  /*2b90*/  FFMA.FTZ R21, R24, R25, R21 ;  /* 0x0000001918157223 */ /* 0x000fe20000010015 */
[----:B------:R-:W-:-:S02]  /*2ba0*/  HADD2.F32 R18, -RZ, R51.H1_H1 ;  /* 0x30000033ff127230 */ /* 0x000fc40000004100 */
[----:B------:R-:W-:Y:S01]  /*2bb0*/  FADD.FTZ R20, R20, -UR9 ;  /* 0x8000000914147e21 */ /* 0x000fe20008010000 */
[--C-:B------:R-:W-:Y:S02]  /*2bc0*/  HADD2.F32 R25, -RZ, R52.reuse.H0_H0 ;  /* 0x20000034ff197230 */ /* 0x100fe40000004100 */
[----:B------:R-:W-:Y:S01]  /*2bd0*/  FADD.FTZ R24, R16, R23 ;  /* 0x0000001710187221 */ /* 0x000fe20000010000 */
[----:B------:R-:W-:Y:S01]  /*2be0*/  FFMA.FTZ R23, R26, R23, R21 ;  /* 0x000000171a177223 */ /* 0x000fe20000010015 */
        /* <DEDUP_REMOVED lines=16> */
[----:B------:R-:W-:Y:S01]  /*2cf0*/  FADD.FTZ R26, R14, R18 ;  /* 0x000000120e1a7221 */ /* 0x000fe20000010000 */
[----:B------:R-:W-:Y:S01]  /*2d00*/  FFMA.FTZ R18, R18, R22, R15 ;  /* 0x0000001612127223 */ /* 0x000fe2000001000f */
[----:B------:R-:W-:Y:S02]  /*2d10*/  HADD2.F32 R14, -RZ, R53.H0_H0 ;  /* 0x20000035ff0e7230 */ /* 0x000fe40000004100 */
[----:B------:R-:W-:Y:S01]  /*2d20*/  FFMA.FTZ R22, R24, R23, R25 ;  /* 0x0000001718167223 */ /* 0x000fe20000010019 */
[----:B------:R-:W-:Y:S01]  /*2d30*/  FADD.FTZ R28, R23, R28 ;  /* 0x0000001c171c7221 */ /* 0x000fe20000010000 */
[----:B------:R-:W-:-:S02]  /*2d40*/  HADD2.F32 R25, -RZ, R54.H1_H1 ;  /* 0x30000036ff197230 */ /* 0x000fc40000004100 */
[----:B------:R-:W-:Y:S01]  /*2d50*/  FADD.FTZ R23, R27, -UR9 ;  /* 0x800000091b177e21 */ /* 0x000fe20008010000 */
[----:B------:R-:W-:Y:S02]  /*2d60*/  HADD2.F32 R15, -RZ, R53.H1_H1 ;  /* 0x30000035ff0f7230 */ /* 0x000fe40000004100 */
[----:B------:R-:W-:Y:S01]  /*2d70*/  FMUL.FTZ R27, R57, R14 ;  /* 0x0000000e391b7220 */ /* 0x000fe20000410000 */
[----:B------:R-:W-:Y:S01]  /*2d80*/  FADD.FTZ R17, R17, R16 ;  /* 0x0000001011117221 */ /* 0x000fe20000010000 */
[----:B------:R-:W-:Y:S01]  /*2d90*/  FMUL.FTZ R23, R23, UR12 ;  /* 0x0000000c17177c20 */ /* 0x000fe20008410000 */
[----:B------:R-:W-:Y:S01]  /*2da0*/  FADD.FTZ R25, R25, -UR9 ;  /* 0x8000000919197e21 */ /* 0x000fe20008010000 */
[----:B------:R-:W-:Y:S01]  /*2db0*/  FFMA.FTZ R19, R16, R20, R19 ;  /* 0x0000001410137223 */ /* 0x000fe20000010013 */
[----:B------:R-:W-:Y:S01]  /*2dc0*/  FADD.FTZ R29, R28, R27 ;  /* 0x0000001b1c1d7221 */ /* 0x000fe20000010000 */
[----:B------:R-:W-:Y:S01]  /*2dd0*/  FFMA.FTZ R22, R23, R27, R22 ;  /* 0x0000001b17167223 */ /* 0x000fe20000010016 */
[----:B------:R-:W-:Y:S01]  /*2de0*/  FMUL.FTZ R16, R56, R15 ;  /* 0x0000000f38107220 */ /* 0x000fe20000410000 */
        /* <DEDUP_REMOVED lines=10> */
.L_x_863:
        /* <DEDUP_REMOVED lines=23> */
[----:B------:R-:W-:-:S07]  /*3000*/  HADD2.F32 R69, -RZ, R37.H0_H0 ;  /* 0x20000025ff457230 */ /* 0x000fce0000004100 */
        /* <DEDUP_REMOVED lines=8> */
[----:B------:R-:W2:Y:S01]  /*3090*/  MUFU.EX2 R21, R21 ;  /* 0x0000001500157308 */ /* 0x000ea20000000800 */
[----:B0-----:R-:W-:Y:S01]  /*30a0*/  FADD.FTZ R27, -R24, 1 ;  /* 0x3f800000181b7421 */ /* 0x001fe20000010100 */
[----:B------:R-:W-:Y:S01]  /*30b0*/  FMUL.FTZ R28, R25, R24 ;  /* 0x00000018191c7220 */ /* 0x000fe20000410000 */
[----:B------:R-:W-:Y:S01]  /*30c0*/  FADD.FTZ R25, R30, -UR9 ;  /* 0x800000091e197e21 */ /* 0x000fe20008010000 */
[----:B------:R-:W-:Y:S02]  /*30d0*/  HADD2.F32 R24, -RZ, R40.H1_H1 ;  /* 0x30000028ff187230 */ /* 0x000fe40000004100 */
[----:B------:R-:W-:Y:S01]  /*30e0*/  FFMA.FTZ R27, R20, R27, 1 ;  /* 0x3f800000141b7423 */ /* 0x000fe2000001001b */
[----:B------:R-:W-:Y:S01]  /*30f0*/  FMUL.FTZ R25, R25, UR12 ;  /* 0x0000000c19197c20 */ /* 0x000fe20008410000 */
[----:B------:R-:W0:Y:S01]  /*3100*/  MUFU.RCP R19, R19 ;  /* 0x0000001300137308 */ /* 0x000e220000001000 */
[----:B-1----:R-:W-:Y:S01]  /*3110*/  FMUL.FTZ R29, R29, R26 ;  /* 0x0000001a1d1d7220 */ /* 0x002fe20000410000 */
[----:B------:R-:W-:Y:S01]  /*3120*/  FADD.FTZ R26, -R26, 1 ;  /* 0x3f8000001a1a7421 */ /* 0x000fe20000010100 */
[----:B------:R-:W-:Y:S01]  /*3130*/  FADD.FTZ R24, R24, -UR9 ;  /* 0x8000000918187e21 */ /* 0x000fe20008010000 */
[----:B------:R-:W-:-:S02]  /*3140*/  FMUL.FTZ R28, R28, R27 ;  /* 0x0000001b1c1c7220 */ /* 0x000fc40000410000 */
[----:B------:R-:W-:Y:S01]  /*3150*/  FFMA.FTZ R26, R17, R26, 1 ;  /* 0x3f800000111a7423 */ /* 0x000fe2000001001a */
[----:B------:R-:W-:Y:S01]  /*3160*/  FFMA.FTZ R17, R57, R25, R58 ;  /* 0x0000001939117223 */ /* 0x000fe2000001003a */
[----:B------:R-:W-:Y:S01]  /*3170*/  FMUL.FTZ R24, R24, UR12 ;  /* 0x0000000c18187c20 */ /* 0x000fe20008410000 */
[----:B--2---:R-:W-:Y:S01]  /*3180*/  FADD.FTZ R20, R21, 1 ;  /* 0x3f80000015147421 */ /* 0x004fe20000010000 */
[----:B------:R-:W-:Y:S01]  /*3190*/  FMUL.FTZ R29, R29, R26 ;  /* 0x0000001a1d1d7220 */ /* 0x000fe20000410000 */
[----:B------:R-:W-:Y:S01]  /*31a0*/  FMUL.FTZ R30, R17, -1.4426950216293334961 ;  /* 0xbfb8aa3b111e7820 */ /* 0x000fe20000410000 */
[----:B------:R-:W-:-:S03]  /*31b0*/  HADD2.F32 R26, -RZ, R41.H0_H0 ;  /* 0x20000029ff1a7230 */ /* 0x000fc60000004100 */
[----:B------:R-:W1:Y:S01]  /*31c0*/  MUFU.RCP R20, R20 ;  /* 0x0000001400147308 */ /* 0x000e620000001000 */
[----:B0-----:R-:W-:Y:S01]  /*31d0*/  FADD.FTZ R21, -R19, 1 ;  /* 0x3f80000013157421 */ /* 0x001fe20000010100 */
[----:B------:R-:W-:-:S03]  /*31e0*/  FMUL.FTZ R26, R26, R19 ;  /* 0x000000131a1a7220 */ /* 0x000fc60000410000 */
[----:B------:R-:W-:Y:S01]  /*31f0*/  FFMA.FTZ R21, R18, R21, 1 ;  /* 0x3f80000012157423 */ /* 0x000fe20000010015 */
[----:B------:R-:W-:Y:S02]  /*3200*/  FFMA.FTZ R18, R56, R24, R59 ;  /* 0x0000001838127223 */ /* 0x000fe4000001003b */
[----:B------:R-:W0:Y:S01]  /*3210*/  MUFU.EX2 R30, R30 ;  /* 0x0000001e001e7308 */ /* 0x000e220000000800 */
[----:B------:R-:W-:Y:S01]  /*3220*/  FMUL.FTZ R19, R26, R21 ;  /* 0x000000151a137220 */ /* 0x000fe20000410000 */
[----:B------:R-:W-:-:S06]  /*3230*/  FMUL.FTZ R27, R18, -1.4426950216293334961 ;  /* 0xbfb8aa3b121b7820 */ /* 0x000fcc0000410000 */
[----:B------:R-:W2:Y:S01]  /*3240*/  MUFU.EX2 R27, R27 ;  /* 0x0000001b001b7308 */ /* 0x000ea20000000800 */
[----:B-1----:R-:W-:-:S04]  /*3250*/  FADD.FTZ R21, -R20, 1 ;  /* 0x3f80000014157421 */ /* 0x002fc80000010100 */
[----:B------:R-:W-:Y:S01]  /*3260*/  FFMA.FTZ R31, R16, R21, 1 ;  /* 0x3f800000101f7423 */ /* 0x000fe20000010015 */
[----:B------:R-:W-:Y:S02]  /*3270*/  HADD2.F32 R16, -RZ, R38.H0_H0 ;  /* 0x20000026ff107230 */ /* 0x000fe40000004100 */
[----:B0-----:R-:W-:Y:S01]  /*3280*/  FADD.FTZ R26, R30, 1 ;  /* 0x3f8000001e1a7421 */ /* 0x001fe20000010000 */
[----:B------:R-:W-:Y:S02]  /*3290*/  HADD2.F32 R21, -RZ, R41.H1_H1 ;  /* 0x30000029ff157230 */ /* 0x000fe40000004100 */
[----:B------:R-:W-:-:S03]  /*32a0*/  FADD.FTZ R16, R16, -UR9 ;  /* 0x8000000910107e21 */ /* 0x000fc60008010000 */
[----:B------:R-:W0:Y:S01]  /*32b0*/  MUFU.RCP R26, R26 ;  /* 0x0000001a001a7308 */ /* 0x000e220000001000 */
[----:B------:R-:W-:Y:S01]  /*32c0*/  FMUL.FTZ R20, R21, R20 ;  /* 0x0000001415147220 */ /* 0x000fe20000410000 */
[----:B------:R-:W-:Y:S01]  /*32d0*/  FMUL.FTZ R21, R16, UR12 ;  /* 0x0000000c10157c20 */ /* 0x000fe20008410000 */
[----:B--2---:R-:W-:Y:S02]  /*32e0*/  FADD.FTZ R30, R27, 1 ;  /* 0x3f8000001b1e7421 */ /* 0x004fe40000010000 */
[----:B------:R-:W-:Y:S01]  /*32f0*/  FMUL.FTZ R20, R20, R31 ;  /* 0x0000001f14147220 */ /* 0x000fe20000410000 */
[----:B------:R-:W-:Y:S01]  /*3300*/  FFMA.FTZ R16, R57, R21, R58 ;  /* 0x0000001539107223 */ /* 0x000fe2000001003a */
[----:B------:R-:W-:Y:S02]  /*3310*/  HADD2.F32 R31, -RZ, R39.H0_H0 ;  /* 0x20000027ff1f7230 */ /* 0x000fe40000004100 */
[----:B------:R-:W1:Y:S01]  /*3320*/  MUFU.RCP R30, R30 ;  /* 0x0000001e001e7308 */ /* 0x000e620000001000 */
[----:B------:R-:W-:Y:S01]  /*3330*/  FMUL.FTZ R62, R16, -1.4426950216293334961 ;  /* 0xbfb8aa3b103e7820 */ /* 0x000fe20000410000 */
[----:B0-----:R-:W-:Y:S01]  /*3340*/  FADD.FTZ R66, -R26, 1 ;  /* 0x3f8000001a427421 */ /* 0x001fe20000010100 */
[----:B------:R-:W-:-:S05]  /*3350*/  FMUL.FTZ R26, R31, R26 ;  /* 0x0000001a1f1a7220 */ /* 0x000fca0000410000 */
[----:B------:R-:W0:Y:S01]  /*3360*/  MUFU.EX2 R62, R62 ;  /* 0x0000003e003e7308 */ /* 0x000e220000000800 */
[----:B------:R-:W-:Y:S01]  /*3370*/  FFMA.FTZ R27, R17, R66, 1 ;  /* 0x3f800000111b7423 */ /* 0x000fe20000010042 */
[----:B------:R-:W-:-:S03]  /*3380*/  HADD2.F32 R17, -RZ, R38.H1_H1 ;  /* 0x30000026ff117230 */ /* 0x000fc60000004100 */
[----:B------:R-:W-:Y:S01]  /*3390*/  FMUL.FTZ R26, R26, R27 ;  /* 0x0000001b1a1a7220 */ /* 0x000fe20000410000 */
[----:B-1----:R-:W-:-:S04]  /*33a0*/  FADD.FTZ R31, -R30, 1 ;  /* 0x3f8000001e1f7421 */ /* 0x002fc80000010100 */
[----:B------:R-:W-:Y:S01]  /*33b0*/  FFMA.FTZ R31, R18, R31, 1 ;  /* 0x3f800000121f7423 */ /* 0x000fe2000001001f */
[----:B------:R-:W-:Y:S01]  /*33c0*/  FADD.FTZ R18, R17, -UR9 ;  /* 0x8000000911127e21 */ /* 0x000fe20008010000 */
[----:B------:R-:W-:-:S03]  /*33d0*/  HADD2.F32 R17, -RZ, R39.H1_H1 ;  /* 0x30000027ff117230 */ /* 0x000fc60000004100 */
[----:B------:R-:W-:Y:S01]  /*33e0*/  FMUL.FTZ R18, R18, UR12 ;  /* 0x0000000c12127c20 */ /* 0x000fe20008410000 */
[----:B0-----:R-:W-:Y:S01]  /*33f0*/  FADD.FTZ R67, R62, 1 ;  /* 0x3f8000003e437421 */ /* 0x001fe20000010000 */
[----:B------:R-:W-:Y:S02]  /*3400*/  FMUL.FTZ R66, R17, R30 ;  /* 0x0000001e11427220 */ /* 0x000fe40000410000 */
[----:B------:R-:W-:Y:S01]  /*3410*/  FFMA.FTZ R17, R56, R18, R59 ;  /* 0x0000001238117223 */ /* 0x000fe2000001003b */
[----:B------:R0:W1:Y:S01]  /*3420*/  MUFU.RCP R30, R67 ;  /* 0x00000043001e7308 */ /* 0x0000620000001000 */
[----:B------:R-:W-:Y:S02]  /*3430*/  FMUL.FTZ R27, R66, R31 ;  /* 0x0000001f421b7220 */ /* 0x000fe40000410000 */
[----:B------:R-:W-:-:S05]  /*3440*/  FMUL.FTZ R68, R17, -1.4426950216293334961 ;  /* 0xbfb8aa3b11447820 */ /* 0x000fca0000410000 */
[----:B------:R-:W2:Y:S01]  /*3450*/  MUFU.EX2 R62, R68 ;  /* 0x00000044003e7308 */ /* 0x000ea20000000800 */
[----:B0-----:R-:W-:Y:S01]  /*3460*/  FMUL.FTZ R67, R56, R29 ;  /* 0x0000001d38437220 */ /* 0x001fe20000410000 */
[----:B-1----:R-:W-:-:S04]  /*3470*/  FADD.FTZ R31, -R30, 1 ;  /* 0x3f8000001e1f7421 */ /* 0x002fc80000010100 */
[----:B------:R-:W-:Y:S01]  /*3480*/  FFMA.FTZ R31, R16, R31, 1 ;  /* 0x3f800000101f7423 */ /* 0x000fe2000001001f */
[----:B------:R-:W-:Y:S01]  /*3490*/  FMUL.FTZ R16, R69, R30 ;  /* 0x0000001e45107220 */ /* 0x000fe20000410000 */
[----:B------:R-:W-:Y:S01]  /*34a0*/  FMUL.FTZ R30, R57, R28 ;  /* 0x0000001c391e7220 */ /* 0x000fe20000410000 */
[----:B------:R-:W-:Y:S02]  /*34b0*/  HADD2.F32 R69, -RZ, R35.H0_H0 ;  /* 0x20000023ff457230 */ /* 0x000fe40000004100 */
[----:B--2---:R-:W-:Y:S01]  /*34c0*/  FADD.FTZ R62, R62, 1 ;  /* 0x3f8000003e3e7421 */ /* 0x004fe20000010000 */
[----:B------:R-:W-:Y:S01]  /*34d0*/  FMUL.FTZ R16, R16, R31 ;  /* 0x0000001f10107220 */ /* 0x000fe20000410000 */
[----:B------:R-:W-:Y:S01]  /*34e0*/  FFMA.FTZ R31, R15, R30, RZ ;  /* 0x0000001e0f1f7223 */ /* 0x000fe200000100ff */
[----:B------:R-:W-:-:S03]  /*34f0*/  FADD.FTZ R30, RZ, R30 ;  /* 0x0000001eff1e7221 */ /* 0x000fc60000010000 */
[----:B------:R-:W0:Y:S01]  /*3500*/  MUFU.RCP R62, R62 ;  /* 0x0000003e003e7308 */ /* 0x000e220000001000 */
[C---:B------:R-:W-:Y:S01]  /*3510*/  FFMA.FTZ R31, R14.reuse, R67, R31 ;  /* 0x000000430e1f7223 */ /* 0x040fe2000001001f */
[----:B------:R-:W-:Y:S01]  /*3520*/  FADD.FTZ R30, R67, R30 ;  /* 0x0000001e431e7221 */ /* 0x000fe20000010000 */
[----:B------:R-:W-:Y:S02]  /*3530*/  HADD2.F32 R67, -RZ, R37.H1_H1 ;  /* 0x30000025ff437230 */ /* 0x000fe40000004100 */
[----:B------:R-:W-:Y:S01]  /*3540*/  FFMA.FTZ R14, R14, R29, RZ ;  /* 0x0000001d0e0e7223 */ /* 0x000fe200000100ff */
[----:B------:R-:W-:Y:S02]  /*3550*/  FADD.FTZ R29, RZ, R29 ;  /* 0x0000001dff1d7221 */ /* 0x000fe40000010000 */
[----:B0-----:R-:W-:Y:S01]  /*3560*/  FMUL.FTZ R66, R67, R62 ;  /* 0x0000003e43427220 */ /* 0x001fe20000410000 */
[----:B------:R-:W-:Y:S01]  /*3570*/  FADD.FTZ R68, -R62, 1 ;  /* 0x3f8000003e447421 */ /* 0x000fe20000010100 */
[----:B------:R-:W-:Y:S01]  /*3580*/  FFMA.FTZ R67, R15, R28, RZ ;  /* 0x0000001c0f437223 */ /* 0x000fe200000100ff */
[----:B------:R-:W-:-:S02]  /*3590*/  HADD2.F32 R15, -RZ, R36.H0_H0 ;  /* 0x20000024ff0f7230 */ /* 0x000fc40000004100 */
[----:B------:R-:W-:Y:S01]  /*35a0*/  FADD.FTZ R28, RZ, R28 ;  /* 0x0000001cff1c7221 */ /* 0x000fe20000010000 */
[----:B------:R-:W-:Y:S02]  /*35b0*/  FFMA.FTZ R17, R17, R68, 1 ;  /* 0x3f80000011117423 */ /* 0x000fe40000010044 */
[----:B------:R-:W-:Y:S02]  /*35c0*/  FADD.FTZ R62, R15, -UR9 ;  /* 0x800000090f3e7e21 */ /* 0x000fe40008010000 */
[----:B------:R-:W-:Y:S01]  /*35d0*/  FMUL.FTZ R17, R66, R17 ;  /* 0x0000001142117220 */ /* 0x000fe20000410000 */
[----:B------:R-:W-:Y:S01]  /*35e0*/  FADD.FTZ R15, R28, R19 ;  /* 0x000000131c0f7221 */ /* 0x000fe20000010000 */
[-C--:B------:R-:W-:Y:S01]  /*35f0*/  FFMA.FTZ R28, R22, R19.reuse, R67 ;  /* 0x00000013161c7223 */ /* 0x080fe20000010043 */
[----:B------:R-:W-:Y:S01]  /*3600*/  FMUL.FTZ R66, R57, R19 ;  /* 0x0000001339427220 */ /* 0x000fe20000410000 */
[----:B------:R-:W-:Y:S02]  /*3610*/  FMUL.FTZ R19, R62, UR12 ;  /* 0x0000000c3e137c20 */ /* 0x000fe40008410000 */
[----:B------:R-:W-:Y:S01]  /*3620*/  FFMA.FTZ R28, R25, R26, R28 ;  /* 0x0000001a191c7223 */ /* 0x000fe2000001001c */
[----:B------:R-:W-:Y:S01]  /*3630*/  FFMA.FTZ R62, R22, R66, R31 ;  /* 0x00000042163e7223 */ /* 0x000fe2000001001f */
[----:B------:R-:W-:Y:S01]  /*3640*/  FFMA.FTZ R22, R57, R19, R58 ;  /* 0x0000001339167223 */ /* 0x000fe2000001003a */
[----:B------:R-:W-:Y:S01]  /*3650*/  FADD.FTZ R31, R30, R66 ;  /* 0x000000421e1f7221 */ /* 0x000fe20000010000 */
[----:B------:R-:W-:-:S02]  /*3660*/  FFMA.FTZ R28, R21, R16, R28 ;  /* 0x00000010151c7223 */ /* 0x000fc4000001001c */
[----:B------:R-:W-:-:S06]  /*3670*/  FMUL.FTZ R67, R22, -1.4426950216293334961 ;  /* 0xbfb8aa3b16437820 */ /* 0x000fcc0000410000 */
[----:B------:R-:W0:Y:S02]  /*3680*/  MUFU.EX2 R67, R67 ;  /* 0x0000004300437308 */ /* 0x000e240000000800 */
[----:B0-----:R-:W-:Y:S01]  /*3690*/  FADD.FTZ R68, R67, 1 ;  /* 0x3f80000043447421 */ /* 0x001fe20000010000 */
[----:B------:R-:W-:-:S04]  /*36a0*/  FMUL.FTZ R67, R56, R20 ;  /* 0x0000001438437220 */ /* 0x000fc80000410000 */
[----:B------:R-:W-:Y:S01]  /*36b0*/  FFMA.FTZ R62, R23, R67, R62 ;  /* 0x00000043173e7223 */ /* 0x000fe2000001003e */
[----:B------:R-:W0:Y:S02]  /*36c0*/  MUFU.RCP R68, R68 ;  /* 0x0000004400447308 */ /* 0x000e240000001000 */
[----:B0-----:R-:W-:Y:S01]  /*36d0*/  FMUL.FTZ R30, R69, R68 ;  /* 0x00000044451e7220 */ /* 0x001fe20000410000 */
[----:B------:R-:W-:-:S04]  /*36e0*/  FADD.FTZ R69, -R68, 1 ;  /* 0x3f80000044457421 */ /* 0x000fc80000010100 */
[----:B------:R-:W-:-:S04]  /*36f0*/  FFMA.FTZ R69, R22, R69, 1 ;  /* 0x3f80000016457423 */ /* 0x000fc80000010045 */
[----:B------:R-:W-:Y:S01]  /*3700*/  FMUL.FTZ R22, R30, R69 ;  /* 0x000000451e167220 */ /* 0x000fe20000410000 */
[----:B------:R-:W-:-:S05]  /*3710*/  HADD2.F32 R30, -RZ, R36.H1_H1 ;  /* 0x30000024ff1e7230 */ /* 0x000fca0000004100 */
[----:B------:R-:W-:Y:S01]  /*3720*/  FADD.FTZ R66, R30, -UR9 ;  /* 0x800000091e427e21 */ /* 0x000fe20008010000 */
[----:B------:R-:W-:Y:S01]  /*3730*/  FADD.FTZ R30, R29, R20 ;  /* 0x000000141d1e7221 */ /* 0x000fe20000010000 */
[----:B------:R-:W-:Y:S01]  /*3740*/  FFMA.FTZ R29, R23, R20, R14 ;  /* 0x00000014171d7223 */ /* 0x000fe2000001000e */
[----:B------:R-:W-:Y:S02]  /*3750*/  HADD2.F32 R23, -RZ, R35.H1_H1 ;  /* 0x30000023ff177230 */ /* 0x000fe40000004100 */
[----:B------:R-:W-:Y:S01]  /*3760*/  FMUL.FTZ R20, R66, UR12 ;  /* 0x0000000c42147c20 */ /* 0x000fe20008410000 */
[----:B------:R-:W-:Y:S01]  /*3770*/  FADD.FTZ R66, R67, R31 ;  /* 0x0000001f43427221 */ /* 0x000fe20000010000 */
[----:B------:R-:W-:Y:S01]  /*3780*/  FFMA.FTZ R29, R24, R27, R29 ;  /* 0x0000001b181d7223 */ /* 0x000fe2000001001d */
[----:B------:R-:W-:Y:S01]  /*3790*/  FADD.FTZ R30, R30, R27 ;  /* 0x0000001b1e1e7221 */ /* 0x000fe20000010000 */
[----:B------:R-:W-:Y:S02]  /*37a0*/  FFMA.FTZ R14, R56, R20, R59 ;  /* 0x00000014380e7223 */ /* 0x000fe4000001003b */
[----:B------:R-:W-:Y:S01]  /*37b0*/  FFMA.FTZ R29, R18, R17, R29 ;  /* 0x00000011121d7223 */ /* 0x000fe2000001001d */
        /* <DEDUP_REMOVED lines=8> */
[----:B------:R-:W-:Y:S01]  /*3840*/  FADD.FTZ R31, R15, R26 ;  /* 0x0000001a0f1f7221 */ /* 0x000fe20000010000 */
[----:B------:R-:W-:Y:S02]  /*3850*/  FMUL.FTZ R15, R57, R26 ;  /* 0x0000001a390f7220 */ /* 0x000fe40000410000 */
[----:B------:R-:W-:Y:S01]  /*3860*/  FMUL.FTZ R23, R23, R14 ;  /* 0x0000000e17177220 */ /* 0x000fe20000410000 */
[----:B------:R-:W-:Y:S02]  /*3870*/  HADD2.F32 R14, -RZ, R34.H0_H0 ;  /* 0x20000022ff0e7230 */ /* 0x000fe40000004100 */
[----:B------:R-:W-:Y:S01]  /*3880*/  FFMA.FTZ R67, R25, R15, R62 ;  /* 0x0000000f19437223 */ /* 0x000fe2000001003e */
[----:B------:R-:W-:Y:S01]  /*3890*/  FADD.FTZ R66, R66, R15 ;  /* 0x0000000f42427221 */ /* 0x000fe20000010000 */
[----:B------:R-:W-:Y:S02]  /*38a0*/  HADD2.F32 R15, -RZ, R33.H0_H0 ;  /* 0x20000021ff0f7230 */ /* 0x000fe40000004100 */
        /* <DEDUP_REMOVED lines=32> */
[----:B------:R-:W-:-:S03]  /*3ab0*/  HADD2.F32 R67, -RZ, R11.H0_H0 ;  /* 0x2000000bff437230 */ /* 0x000fc60000004100 */
[----:B------:R-:W-:-:S04]  /*3ac0*/  FADD.FTZ R62, R62, -UR9 ;  /* 0x800000093e3e7e21 */ /* 0x000fc80008010000 */
[----:B------:R-:W-:-:S04]  /*3ad0*/  FMUL.FTZ R16, R62, UR12 ;  /* 0x0000000c3e107c20 */ /* 0x000fc80008410000 */
[----:B------:R-:W-:-:S04]  /*3ae0*/  FFMA.FTZ R21, R57, R16, R58 ;  /* 0x0000001039157223 */ /* 0x000fc8000001003a */
[----:B------:R-:W-:-:S06]  /*3af0*/  FMUL.FTZ R26, R21, -1.4426950216293334961 ;  /* 0xbfb8aa3b151a7820 */ /* 0x000fcc0000410000 */
[----:B------:R-:W0:Y:S02]  /*3b00*/  MUFU.EX2 R26, R26 ;  /* 0x0000001a001a7308 */ /* 0x000e240000000800 */
[----:B0-----:R-:W-:Y:S01]  /*3b10*/  FADD.FTZ R62, R26, 1 ;  /* 0x3f8000001a3e7421 */ /* 0x001fe20000010000 */
[----:B------:R-:W-:-:S04]  /*3b20*/  FMUL.FTZ R26, R56, R17 ;  /* 0x00000011381a7220 */ /* 0x000fc80000410000 */
[----:B------:R-:W-:Y:S01]  /*3b30*/  FADD.FTZ R66, R26, R66 ;  /* 0x000000421a427221 */ /* 0x000fe20000010000 */
[----:B------:R-:W0:Y:S02]  /*3b40*/  MUFU.RCP R62, R62 ;  /* 0x0000003e003e7308 */ /* 0x000e240000001000 */
[----:B0-----:R-:W-:Y:S01]  /*3b50*/  FADD.FTZ R68, -R62, 1 ;  /* 0x3f8000003e447421 */ /* 0x001fe20000010100 */
[----:B------:R-:W-:Y:S01]  /*3b60*/  FMUL.FTZ R67, R67, R62 ;  /* 0x0000003e43437220 */ /* 0x000fe20000410000 */
[----:B------:R-:W-:Y:S01]  /*3b70*/  FADD.FTZ R62, R31, R22 ;  /* 0x000000161f3e7221 */ /* 0x000fe20000010000 */
[----:B------:R-:W-:Y:S01]  /*3b80*/  FMUL.FTZ R31, R57, R22 ;  /* 0x00000016391f7220 */ /* 0x000fe20000410000 */
[----:B------:R-:W-:Y:S02]  /*3b90*/  FFMA.FTZ R68, R21, R68, 1 ;  /* 0x3f80000015447423 */ /* 0x000fe40000010044 */
[----:B------:R-:W-:Y:S01]  /*3ba0*/  FADD.FTZ R62, R62, R25 ;  /* 0x000000193e3e7221 */ /* 0x000fe20000010000 */
[----:B------:R-:W-:Y:S01]  /*3bb0*/  FADD.FTZ R66, R66, R31 ;  /* 0x0000001f42427221 */ /* 0x000fe20000010000 */
[----:B------:R-:W-:Y:S01]  /*3bc0*/  FMUL.FTZ R21, R67, R68 ;  /* 0x0000004443157220 */ /* 0x000fe20000410000 */
[----:B------:R-:W-:-:S02]  /*3bd0*/  HADD2.F32 R67, -RZ, R32.H1_H1 ;  /* 0x30000020ff437230 */ /* 0x000fc40000004100 */
[----:B------:R-:W-:Y:S01]  /*3be0*/  FFMA.FTZ R68, R18, R26, R27 ;  /* 0x0000001a12447223 */ /* 0x000fe2000001001b */
[----:B------:R-:W-:Y:S02]  /*3bf0*/  HADD2.F32 R26, -RZ, R11.H1_H1 ;  /* 0x3000000bff1a7230 */ /* 0x000fe40000004100 */
[----:B------:R-:W-:-:S04]  /*3c00*/  FADD.FTZ R67, R67, -UR9 ;  /* 0x8000000943437e21 */ /* 0x000fc80008010000 */
[----:B------:R-:W-:-:S04]  /*3c10*/  FMUL.FTZ R17, R67, UR12 ;  /* 0x0000000c43117c20 */ /* 0x000fc80008410000 */
        /* <DEDUP_REMOVED lines=8> */
[----:B------:R-:W-:Y:S01]  /*3ca0*/  FFMA.FTZ R67, R19, R31, R68 ;  /* 0x0000001f13437223 */ /* 0x000fe20000010044 */
[----:B------:R-:W-:Y:S02]  /*3cb0*/  HADD2.F32 R31, -RZ, R9.H0_H0 ;  /* 0x20000009ff1f7230 */ /* 0x000fe40000004100 */
[----:B------:R-:W-:Y:S01]  /*3cc0*/  FFMA.FTZ R69, R18, R69, 1 ;  /* 0x3f80000012457423 */ /* 0x000fe20000010045 */
[----:B------:R-:W-:-:S03]  /*3cd0*/  HADD2.F32 R18, -RZ, R10.H0_H0 ;  /* 0x2000000aff127230 */ /* 0x000fc60000004100 */
[----:B------:R-:W-:Y:S02]  /*3ce0*/  FMUL.FTZ R26, R26, R69 ;  /* 0x000000451a1a7220 */ /* 0x000fe40000410000 */
[----:B------:R-:W-:-:S04]  /*3cf0*/  FADD.FTZ R18, R18, -UR9 ;  /* 0x8000000912127e21 */ /* 0x000fc80008010000 */
        /* <DEDUP_REMOVED lines=8> */
[----:B------:R-:W-:Y:S01]  /*3d80*/  FFMA.FTZ R28, R17, R26, R28 ;  /* 0x0000001a111c7223 */ /* 0x000fe2000001001c */
[----:B0-----:R-:W-:Y:S01]  /*3d90*/  FMUL.FTZ R22, R31, R68 ;  /* 0x000000441f167220 */ /* 0x001fe20000410000 */
[----:B------:R-:W-:-:S04]  /*3da0*/  FADD.FTZ R31, -R68, 1 ;  /* 0x3f800000441f7421 */ /* 0x000fc80000010100 */
[----:B------:R-:W-:Y:S01]  /*3db0*/  FFMA.FTZ R31, R19, R31, 1 ;  /* 0x3f800000131f7423 */ /* 0x000fe2000001001f */
[----:B------:R-:W-:-:S03]  /*3dc0*/  HADD2.F32 R19, -RZ, R10.H1_H1 ;  /* 0x3000000aff137230 */ /* 0x000fc60000004100 */
[----:B------:R-:W-:Y:S01]  /*3dd0*/  FMUL.FTZ R22, R22, R31 ;  /* 0x0000001f16167220 */ /* 0x000fe20000410000 */
[----:B------:R-:W-:Y:S01]  /*3de0*/  FADD.FTZ R31, R30, R23 ;  /* 0x000000171e1f7221 */ /* 0x000fe20000010000 */
[----:B------:R-:W-:Y:S01]  /*3df0*/  FADD.FTZ R19, R19, -UR9 ;  /* 0x8000000913137e21 */ /* 0x000fe20008010000 */
[----:B------:R-:W-:Y:S01]  /*3e00*/  FMUL.FTZ R30, R56, R23 ;  /* 0x00000017381e7220 */ /* 0x000fe20000410000 */
[----:B------:R-:W-:Y:S02]  /*3e10*/  HADD2.F32 R23, -RZ, R9.H1_H1 ;  /* 0x30000009ff177230 */ /* 0x000fe40000004100 */
[----:B------:R-:W-:Y:S01]  /*3e20*/  FADD.FTZ R31, R31, R24 ;  /* 0x000000181f1f7221 */ /* 0x000fe20000010000 */
[----:B------:R-:W-:Y:S01]  /*3e30*/  FMUL.FTZ R19, R19, UR12 ;  /* 0x0000000c13137c20 */ /* 0x000fe20008410000 */
[----:B------:R-:W-:Y:S01]  /*3e40*/  FFMA.FTZ R67, R20, R30, R67 ;  /* 0x0000001e14437223 */ /* 0x000fe20000010043 */
[----:B------:R-:W-:Y:S02]  /*3e50*/  FADD.FTZ R66, R30, R66 ;  /* 0x000000421e427221 */ /* 0x000fe40000010000 */
        /* <DEDUP_REMOVED lines=28> */
[----:B------:R-:W-:Y:S02]  /*4020*/  FADD.FTZ R67, R62, R21 ;  /* 0x000000153e437221 */ /* 0x000fe40000010000 */
[----:B------:R-:W-:Y:S01]  /*4030*/  FFMA.FTZ R14, R14, R69, 1 ;  /* 0x3f8000000e0e7423 */ /* 0x000fe20000010045 */
[----:B------:R-:W-:Y:S01]  /*4040*/  FFMA.FTZ R69, R15, R27, R30 ;  /* 0x0000001b0f457223 */ /* 0x000fe2000001001e */
[----:B------:R-:W-:Y:S02]  /*4050*/  HADD2.F32 R27, -RZ, R7.H1_H1 ;  /* 0x30000007ff1b7230 */ /* 0x000fe40000004100 */
[----:B------:R-:W-:Y:S01]  /*4060*/  FMUL.FTZ R25, R25, R14 ;  /* 0x0000000e19197220 */ /* 0x000fe20000410000 */
[----:B------:R-:W-:-:S05]  /*4070*/  HADD2.F32 R14, -RZ, R8.H1_H1 ;  /* 0x30000008ff0e7230 */ /* 0x000fca0000004100 */
        /* <DEDUP_REMOVED lines=9> */
[----:B------:R-:W-:Y:S02]  /*4110*/  HADD2.F32 R69, -RZ, R5.H0_H0 ;  /* 0x20000005ff457230 */ /* 0x000fe40000004100 */
[----:B------:R-:W-:Y:S01]  /*4120*/  FADD.FTZ R66, R66, R24 ;  /* 0x0000001842427221 */ /* 0x000fe20000010000 */
[----:B0-----:R-:W-:Y:S01]  /*4130*/  FADD.FTZ R68, -R30, 1 ;  /* 0x3f8000001e447421 */ /* 0x001fe20000010100 */
[----:B------:R-:W-:Y:S01]  /*4140*/  FMUL.FTZ R27, R27, R30 ;  /* 0x0000001e1b1b7220 */ /* 0x000fe20000410000 */
[----:B------:R-:W-:Y:S02]  /*4150*/  FADD.FTZ R30, R31, R26 ;  /* 0x0000001a1f1e7221 */ /* 0x000fe40000010000 */
[----:B------:R-:W-:Y:S01]  /*4160*/  FFMA.FTZ R68, R15, R68, 1 ;  /* 0x3f8000000f447423 */ /* 0x000fe20000010044 */
[----:B------:R-:W-:-:S02]  /*4170*/  HADD2.F32 R15, -RZ, R6.H0_H0 ;  /* 0x20000006ff0f7230 */ /* 0x000fc40000004100 */
[----:B------:R-:W-:Y:S01]  /*4180*/  FADD.FTZ R30, R30, R23 ;  /* 0x000000171e1e7221 */ /* 0x000fe20000010000 */
[----:B------:R-:W-:Y:S02]  /*4190*/  FMUL.FTZ R27, R27, R68 ;  /* 0x000000441b1b7220 */ /* 0x000fe40000410000 */
[----:B------:R-:W-:Y:S02]  /*41a0*/  FADD.FTZ R15, R15, -UR9 ;  /* 0x800000090f0f7e21 */ /* 0x000fe40008010000 */
[----:B------:R-:W-:Y:S02]  /*41b0*/  FADD.FTZ R30, R30, R27 ;  /* 0x0000001b1e1e7221 */ /* 0x000fe40000010000 */
        /* <DEDUP_REMOVED lines=20> */
[----:B0-----:R-:W-:Y:S01]  /*4300*/  FADD.FTZ R62, R26, 1 ;  /* 0x3f8000001a3e7421 */ /* 0x001fe20000010000 */
[----:B------:R-:W-:Y:S01]  /*4310*/  FADD.FTZ R26, R67, R22 ;  /* 0x00000016431a7221 */ /* 0x000fe20000010000 */
[----:B------:R-:W-:-:S04]  /*4320*/  FMUL.FTZ R22, R57, R22 ;  /* 0x0000001639167220 */ /* 0x000fc80000410000 */
[----:B------:R-:W0:Y:S01]  /*4330*/  MUFU.RCP R62, R62 ;  /* 0x0000003e003e7308 */ /* 0x000e220000001000 */
[----:B------:R-:W-:Y:S01]  /*4340*/  FADD.FTZ R66, R66, R22 ;  /* 0x0000001642427221 */ /* 0x000fe20000010000 */
[----:B0-----:R-:W-:Y:S01]  /*4350*/  FADD.FTZ R68, -R62, 1 ;  /* 0x3f8000003e447421 */ /* 0x001fe20000010100 */
[----:B------:R-:W-:Y:S01]  /*4360*/  FMUL.FTZ R21, R21, R62 ;  /* 0x0000003e15157220 */ /* 0x000fe20000410000 */
[----:B------:R-:W-:Y:S01]  /*4370*/  FFMA.FTZ R62, R18, R22, R31 ;  /* 0x00000016123e7223 */ /* 0x000fe2000001001f */
[----:B------:R-:W-:Y:S02]  /*4380*/  HADD2.F32 R22, -RZ, R3.H0_H0 ;  /* 0x20000003ff167230 */ /* 0x000fe40000004100 */
[----:B------:R-:W-:Y:S01]  /*4390*/  FFMA.FTZ R68, R17, R68, 1 ;  /* 0x3f80000011447423 */ /* 0x000fe20000010044 */
[----:B------:R-:W-:-:S03]  /*43a0*/  HADD2.F32 R17, -RZ, R4.H0_H0 ;  /* 0x20000004ff117230 */ /* 0x000fc60000004100 */
        /* <DEDUP_REMOVED lines=12> */
[----:B------:R-:W-:Y:S02]  /*4470*/  FADD.FTZ R66, R23, R66 ;  /* 0x0000004217427221 */ /* 0x000fe40000010000 */
[----:B------:R-:W-:Y:S01]  /*4480*/  FFMA.FTZ R31, R16, R21, R31 ;  /* 0x00000015101f7223 */ /* 0x000fe2000001001f */
[----:B0-----:R-:W-:Y:S01]  /*4490*/  FADD.FTZ R69, -R67, 1 ;  /* 0x3f80000043457421 */ /* 0x001fe20000010100 */
[----:B------:R-:W-:Y:S01]  /*44a0*/  FMUL.FTZ R22, R22, R67 ;  /* 0x0000004316167220 */ /* 0x000fe20000410000 */
[----:B------:R-:W-:Y:S01]  /*44b0*/  FADD.FTZ R67, R26, R25 ;  /* 0x000000191a437221 */ /* 0x000fe20000010000 */
[----:B------:R-:W-:Y:S01]  /*44c0*/  FFMA.FTZ R26, R20, R25, R29 ;  /* 0x00000019141a7223 */ /* 0x000fe2000001001d */
[----:B------:R-:W-:Y:S01]  /*44d0*/  FFMA.FTZ R69, R18, R69, 1 ;  /* 0x3f80000012457423 */ /* 0x000fe20000010045 */
[----:B------:R-:W-:-:S02]  /*44e0*/  HADD2.F32 R18, -RZ, R4.H1_H1 ;  /* 0x30000004ff127230 */ /* 0x000fc40000004100 */
[----:B------:R-:W-:Y:S01]  /*44f0*/  FADD.FTZ R67, R67, R24 ;  /* 0x0000001843437221 */ /* 0x000fe20000010000 */
[----:B------:R-:W-:Y:S01]  /*4500*/  FFMA.FTZ R26, R15, R24, R26 ;  /* 0x000000180f1a7223 */ /* 0x000fe2000001001a */
[----:B------:R-:W-:Y:S01]  /*4510*/  FMUL.FTZ R22, R22, R69 ;  /* 0x0000004516167220 */ /* 0x000fe20000410000 */
[----:B------:R-:W-:Y:S01]  /*4520*/  FFMA.FTZ R69, R19, R23, R62 ;  /* 0x0000001713457223 */ /* 0x000fe2000001003e */
[----:B------:R-:W-:Y:S01]  /*4530*/  FADD.FTZ R18, R18, -UR9 ;  /* 0x8000000912127e21 */ /* 0x000fe20008010000 */
[----:B------:R-:W-:Y:S02]  /*4540*/  HADD2.F32 R23, -RZ, R3.H1_H1 ;  /* 0x30000003ff177230 */ /* 0x000fe40000004100 */
[----:B------:R-:W-:Y:S01]  /*4550*/  FADD.FTZ R67, R67, R22 ;  /* 0x0000001643437221 */ /* 0x000fe20000010000 */
[----:B------:R-:W-:Y:S01]  /*4560*/  FFMA.FTZ R26, R17, R22, R26 ;  /* 0x00000016111a7223 */ /* 0x000fe2000001001a */
        /* <DEDUP_REMOVED lines=27> */
[----:B------:R-:W-:Y:S02]  /*4720*/  HADD2.F32 R28, -RZ, R2.H1_H1 ;  /* 0x30000002ff1c7230 */ /* 0x000fe40000004100 */
[----:B------:R-:W-:-:S03]  /*4730*/  FADD.FTZ R66, R62, R66 ;  /* 0x000000423e427221 */ /* 0x000fc60000010000 */
[----:B------:R-:W-:-:S04]  /*4740*/  FADD.FTZ R28, R28, -UR9 ;  /* 0x800000091c1c7e21 */ /* 0x000fc80008010000 */
[----:B------:R-:W-:Y:S01]  /*4750*/  FMUL.FTZ R25, R28, UR12 ;  /* 0x0000000c1c197c20 */ /* 0x000fe20008410000 */
        /* <DEDUP_REMOVED lines=43> */
[----:B------:R-:W-:Y:S01]  /*4a10*/  FFMA.FTZ R29, R17, R27, R28 ;  /* 0x0000001b111d7223 */ /* 0x000fe2000001001c */
[----:B------:R-:W-:Y:S02]  /*4a20*/  HADD2.F32 R27, -RZ, R51.H0_H0 ;  /* 0x20000033ff1b7230 */ /* 0x000fe40000004100 */
        /* <DEDUP_REMOVED lines=14> */
[----:B------:R-:W-:-:S03]  /*4b10*/  FMUL.FTZ R27, R27, R62 ;  /* 0x0000003e1b1b7220 */ /* 0x000fc60000410000 */
[----:B------:R-:W-:-:S04]  /*4b20*/  FFMA.FTZ R68, R17, R68, 1 ;  /* 0x3f80000011447423 */ /* 0x000fc80000010044 */
[----:B------:R-:W-:Y:S01]  /*4b30*/  FMUL.FTZ R17, R27, R68 ;  /* 0x000000441b117220 */ /* 0x000fe20000410000 */
[----:B------:R-:W-:-:S05]  /*4b40*/  HADD2.F32 R27, -RZ, R48.H1_H1 ;  /* 0x30000030ff1b7230 */ /* 0x000fca0000004100 */
[----:B------:R-:W-:Y:S01]  /*4b50*/  FADD.FTZ R68, R27, -UR9 ;  /* 0x800000091b447e21 */ /* 0x000fe20008010000 */
[----:B------:R-:W-:Y:S01]  /*4b60*/  FADD.FTZ R27, R30, R23 ;  /* 0x000000171e1b7221 */ /* 0x000fe20000010000 */
[----:B------:R-:W-:Y:S02]  /*4b70*/  FMUL.FTZ R30, R56, R23 ;  /* 0x00000017381e7220 */ /* 0x000fe40000410000 */
[----:B------:R-:W-:Y:S01]  /*4b80*/  FMUL.FTZ R23, R68, UR12 ;  /* 0x0000000c44177c20 */ /* 0x000fe20008410000 */
[----:B------:R-:W-:Y:S01]  /*4b90*/  FADD.FTZ R27, R27, R14 ;  /* 0x0000000e1b1b7221 */ /* 0x000fe20000010000 */
[----:B------:R-:W-:Y:S01]  /*4ba0*/  FFMA.FTZ R62, R18, R30, R29 ;  /* 0x0000001e123e7223 */ /* 0x000fe2000001001d */
[----:B------:R-:W-:Y:S01]  /*4bb0*/  FADD.FTZ R66, R30, R66 ;  /* 0x000000421e427221 */ /* 0x000fe20000010000 */
[----:B------:R-:W-:Y:S01]  /*4bc0*/  FFMA.FTZ R18, R56, R23, R59 ;  /* 0x0000001738127223 */ /* 0x000fe2000001003b */
[----:B------:R-:W-:Y:S02]  /*4bd0*/  HADD2.F32 R30, -RZ, R51.H1_H1 ;  /* 0x30000033ff1e7230 */ /* 0x000fe40000004100 */
[----:B------:R-:W-:Y:S01]  /*4be0*/  FADD.FTZ R27, R27, R16 ;  /* 0x000000101b1b7221 */ /* 0x000fe20000010000 */
[----:B------:R-:W-:-:S06]  /*4bf0*/  FMUL.FTZ R29, R18, -1.4426950216293334961 ;  /* 0xbfb8aa3b121d7820 */ /* 0x000fcc0000410000 */
[----:B------:R-:W0:Y:S02]  /*4c00*/  MUFU.EX2 R29, R29 ;  /* 0x0000001d001d7308 */ /* 0x000e240000000800 */
[----:B0-----:R-:W-:Y:S01]  /*4c10*/  FADD.FTZ R31, R29, 1 ;  /* 0x3f8000001d1f7421 */ /* 0x001fe20000010000 */
[----:B------:R-:W-:-:S04]  /*4c20*/  FFMA.FTZ R29, R19, R20, R26 ;  /* 0x00000014131d7223 */ /* 0x000fc8000001001a */
[----:B------:R-:W-:Y:S01]  /*4c30*/  FFMA.FTZ R29, R24, R15, R29 ;  /* 0x0000000f181d7223 */ /* 0x000fe2000001001d */
        /* <DEDUP_REMOVED lines=9> */
[----:B------:R-:W-:Y:S01]  /*4cd0*/  FADD.FTZ R68, R30, -UR9 ;  /* 0x800000091e447e21 */ /* 0x000fe20008010000 */
[----:B------:R-:W-:-:S03]  /*4ce0*/  FADD.FTZ R30, R67, R20 ;  /* 0x00000014431e7221 */ /* 0x000fc60000010000 */
[----:B------:R-:W-:Y:S01]  /*4cf0*/  FMUL.FTZ R20, R68, UR12 ;  /* 0x0000000c44147c20 */ /* 0x000fe20008410000 */
[----:B------:R-:W-:Y:S02]  /*4d00*/  HADD2.F32 R68, -RZ, R55.H0_H0 ;  /* 0x20000037ff447230 */ /* 0x000fe40000004100 */
        /* <DEDUP_REMOVED lines=8> */
[----:B------:R-:W-:Y:S01]  /*4d90*/  FADD.FTZ R68, -R67, 1 ;  /* 0x3f80000043447421 */ /* 0x000fe20000010100 */
[----:B------:R-:W-:-:S03]  /*4da0*/  FMUL.FTZ R67, R56, R14 ;  /* 0x0000000e38437220 */ /* 0x000fc60000410000 */
[----:B------:R-:W-:Y:S01]  /*4db0*/  FFMA.FTZ R68, R19, R68, 1 ;  /* 0x3f80000013447423 */ /* 0x000fe20000010044 */
[----:B------:R-:W-:-:S03]  /*4dc0*/  FADD.FTZ R66, R67, R66 ;  /* 0x0000004243427221 */ /* 0x000fc60000010000 */
[----:B------:R-:W-:Y:S01]  /*4dd0*/  FMUL.FTZ R19, R31, R68 ;  /* 0x000000441f137220 */ /* 0x000fe20000410000 */
[----:B------:R-:W-:-:S05]  /*4de0*/  HADD2.F32 R31, -RZ, R52.H1_H1 ;  /* 0x30000034ff1f7230 */ /* 0x000fca0000004100 */
[----:B------:R-:W-:-:S04]  /*4df0*/  FADD.FTZ R31, R31, -UR9 ;  /* 0x800000091f1f7e21 */ /* 0x000fc80008010000 */
[----:B------:R-:W-:Y:S01]  /*4e00*/  FMUL.FTZ R14, R31, UR12 ;  /* 0x0000000c1f0e7c20 */ /* 0x000fe20008410000 */
[----:B------:R-:W-:Y:S01]  /*4e10*/  FFMA.FTZ R31, R25, R67, R62 ;  /* 0x00000043191f7223 */ /* 0x000fe2000001003e */
[----:B------:R-:W-:Y:S02]  /*4e20*/  HADD2.F32 R67, -RZ, R55.H1_H1 ;  /* 0x30000037ff437230 */ /* 0x000fe40000004100 */
        /* <DEDUP_REMOVED lines=25> */
[----:B------:R-:W-:-:S04]  /*4fc0*/  FMUL.FTZ R62, R57, R17 ;  /* 0x00000011393e7220 */ /* 0x000fc80000410000 */
[----:B------:R-:W-:Y:S01]  /*4fd0*/  FFMA.FTZ R21, R22, R62, R21 ;  /* 0x0000003e16157223 */ /* 0x000fe20000010015 */
[----:B0-----:R-:W-:Y:S01]  /*4fe0*/  FADD.FTZ R69, -R67, 1 ;  /* 0x3f80000043457421 */ /* 0x001fe20000010100 */
[----:B------:R-:W-:-:S03]  /*4ff0*/  FMUL.FTZ R26, R26, R67 ;  /* 0x000000431a1a7220 */ /* 0x000fc60000410000 */
[----:B------:R-:W-:-:S04]  /*5000*/  FFMA.FTZ R69, R24, R69, 1 ;  /* 0x3f80000018457423 */ /* 0x000fc80000010045 */
[----:B------:R-:W-:Y:S01]  /*5010*/  FMUL.FTZ R24, R26, R69 ;  /* 0x000000451a187220 */ /* 0x000fe20000410000 */
[----:B------:R-:W-:-:S05]  /*5020*/  HADD2.F32 R26, -RZ, R54.H1_H1 ;  /* 0x30000036ff1a7230 */ /* 0x000fca0000004100 */
        /* <DEDUP_REMOVED lines=10> */
[----:B------:R-:W-:Y:S01]  /*50d0*/  FFMA.FTZ R16, R22, R17, R29 ;  /* 0x0000001116107223 */ /* 0x000fe2000001001d */
[-C--:B------:R-:W-:Y:S01]  /*50e0*/  FMUL.FTZ R22, R56, R18.reuse ;  /* 0x0000001238167220 */ /* 0x080fe20000410000 */
[----:B------:R-:W-:Y:S01]  /*50f0*/  FFMA.FTZ R17, R23, R18, R28 ;  /* 0x0000001217117223 */ /* 0x000fe2000001001c */
[----:B------:R-:W-:Y:S01]  /*5100*/  FMUL.FTZ R29, R31, R69 ;  /* 0x000000451f1d7220 */ /* 0x000fe20000410000 */
[----:B------:R-:W-:Y:S01]  /*5110*/  FADD.FTZ R31, R66, R62 ;  /* 0x0000003e421f7221 */ /* 0x000fe20000010000 */
[----:B------:R-:W-:Y:S01]  /*5120*/  FFMA.FTZ R21, R23, R22, R21 ;  /* 0x0000001617157223 */ /* 0x000fe20000010015 */
[----:B------:R-:W-:Y:S01]  /*5130*/  FADD.FTZ R18, R27, R18 ;  /* 0x000000121b127221 */ /* 0x000fe20000010000 */
[-C--:B------:R-:W-:Y:S01]  /*5140*/  FFMA.FTZ R16, R20, R19.reuse, R16 ;  /* 0x0000001314107223 */ /* 0x080fe20000010010 */
[----:B------:R-:W-:Y:S01]  /*5150*/  FADD.FTZ R31, R22, R31 ;  /* 0x0000001f161f7221 */ /* 0x000fe20000010000 */
[C---:B------:R-:W-:Y:S01]  /*5160*/  FMUL.FTZ R22, R57.reuse, R19 ;  /* 0x0000001339167220 */ /* 0x040fe20000410000 */
[----:B------:R-:W-:Y:S01]  /*5170*/  FMUL.FTZ R27, R57, R24 ;  /* 0x00000018391b7220 */ /* 0x000fe20000410000 */
[----:B------:R-:W-:Y:S01]  /*5180*/  FADD.FTZ R19, R30, R19 ;  /* 0x000000131e137221 */ /* 0x000fe20000010000 */
[-C--:B------:R-:W-:Y:S01]  /*5190*/  FFMA.FTZ R17, R14, R25.reuse, R17 ;  /* 0x000000190e117223 */ /* 0x080fe20000010011 */
[----:B------:R-:W-:Y:S01]  /*51a0*/  FFMA.FTZ R23, R20, R22, R21 ;  /* 0x0000001614177223 */ /* 0x000fe20000010015 */
[----:B------:R-:W-:Y:S01]  /*51b0*/  FADD.FTZ R22, R31, R22 ;  /* 0x000000161f167221 */ /* 0x000fe20000010000 */
[----:B------:R-:W-:Y:S01]  /*51c0*/  FMUL.FTZ R21, R56, R25 ;  /* 0x0000001938157220 */ /* 0x000fe20000410000 */
[----:B------:R-:W-:Y:S01]  /*51d0*/  FFMA.FTZ R16, R15, R24, R16 ;  /* 0x000000180f107223 */ /* 0x000fe20000010010 */
[----:B------:R-:W-:-:S02]  /*51e0*/  FFMA.FTZ R17, R26, R29, R17 ;  /* 0x0000001d1a117223 */ /* 0x000fc40000010011 */
[----:B------:R-:W-:Y:S01]  /*51f0*/  FFMA.FTZ R20, R14, R21, R23 ;  /* 0x000000150e147223 */ /* 0x000fe20000010017 */
[----:B------:R-:W-:Y:S01]  /*5200*/  FADD.FTZ R22, R21, R22 ;  /* 0x0000001615167221 */ /* 0x000fe20000010000 */
[----:B------:R-:W-:Y:S01]  /*5210*/  FMUL.FTZ R23, R56, R29 ;  /* 0x0000001d38177220 */ /* 0x000fe20000410000 */
[----:B------:R-:W-:Y:S01]  /*5220*/  FADD.FTZ R14, R18, R25 ;  /* 0x00000019120e7221 */ /* 0x000fe20000010000 */
[----:B------:R-:W-:Y:S01]  /*5230*/  FFMA.FTZ R21, R15, R27, R20 ;  /* 0x0000001b0f157223 */ /* 0x000fe20000010014 */
[----:B------:R-:W-:Y:S01]  /*5240*/  FADD.FTZ R22, R22, R27 ;  /* 0x0000001b16167221 */ /* 0x000fe20000010000 */
[----:B------:R-:W-:Y:S01]  /*5250*/  FADD.FTZ R18, R19, R24 ;  /* 0x0000001813127221 */ /* 0x000fe20000010000 */
[----:B------:R-:W-:Y:S01]  /*5260*/  FADD.FTZ R19, R14, R29 ;  /* 0x0000001d0e137221 */ /* 0x000fe20000010000 */
[----:B------:R-:W-:Y:S01]  /*5270*/  FFMA.FTZ R21, R26, R23, R21 ;  /* 0x000000171a157223 */ /* 0x000fe20000010015 */
[----:B------:R-:W-:-:S07]  /*5280*/  FADD.FTZ R20, R23, R22 ;  /* 0x0000001617147221 */ /* 0x000fce0000010000 */
.L_x_864:
[----:B------:R-:W0:Y:S01]  /*5290*/  SHFL.DOWN PT, R14, R21, 0x1, 0x1f ;  /* 0x08201f00150e7f89 */ /* 0x000e2200000e0000 */
[C---:B------:R-:W-:Y:S01]  /*52a0*/  ISETP.GT.AND P0, PT, R13.reuse, 0x1e, PT ;  /* 0x0000001e0d00780c */ /* 0x040fe20003f04270 */
[----:B------:R-:W1:Y:S01]  /*52b0*/  S2UR UR13, SR_CgaCtaId ;  /* 0x00000000000d79c3 */ /* 0x000e620000008800 */
[----:B------:R-:W-:Y:S01]  /*52c0*/  UMOV UR8, 0x400 ;  /* 0x0000040000087882 */ /* 0x000fe20000000000 */
[----:B------:R-:W2:Y:S01]  /*52d0*/  SHFL.DOWN PT, R15, R20, 0x1, 0x1f ;  /* 0x08201f00140f7f89 */ /* 0x000ea200000e0000 */
[----:B------:R-:W-:Y:S01]  /*52e0*/  UIADD3 UR5, UPT, UPT, UR8, 0x90, URZ ;  /* 0x0000009008057890 */ /* 0x000fe2000fffe0ff */
[----:B------:R-:W-:Y:S01]  /*52f0*/  ISETP.GT.AND P2, PT, R13, 0xf, PT ;  /* 0x0000000f0d00780c */ /* 0x000fe20003f44270 */
[----:B------:R-:W3:Y:S01]  /*5300*/  LDCU UR7, c[0x0][0x374] ;  /* 0x00006e80ff0777ac */ /* 0x000ee20008000800 */
[----:B------:R-:W4:Y:S01]  /*5310*/  S2R R68, SR_TID.X ;  /* 0x0000000000447919 */ /* 0x000f220000002100 */
[----:B------:R-:W-:Y:S05]  /*5320*/  BSSY.RECONVERGENT B0, `(.L_x_865) ;  /* 0x0000023000007945 */ /* 0x000fea0003800200 */
[----:B0-----:R-:W-:Y:S01]  /*5330*/  @!P0 FADD.FTZ R21, R14, R21 ;  /* 0x000000150e158221 */ /* 0x001fe20000010000 */
[----:B-1----:R-:W-:Y:S01]  /*5340*/  ULEA UR5, UR13, UR5, 0x18 ;  /* 0x000000050d057291 */ /* 0x002fe2000f8ec0ff */
[----:B--2---:R-:W-:-:S03]  /*5350*/  @!P0 FADD.FTZ R20, R15, R20 ;  /* 0x000000140f148221 */ /* 0x004fc60000010000 */
[----:B------:R-:W0:Y:S01]  /*5360*/  SHFL.DOWN PT, R14, R21, 0x2, 0x1f ;  /* 0x08401f00150e7f89 */ /* 0x000e2200000e0000 */
[----:B------:R-:W-:-:S03]  /*5370*/  ISETP.GT.AND P0, PT, R13, 0x1d, PT ;  /* 0x0000001d0d00780c */ /* 0x000fc60003f04270 */
[----:B------:R-:W1:Y:S01]  /*5380*/  SHFL.DOWN PT, R15, R20, 0x2, 0x1f ;  /* 0x08401f00140f7f89 */ /* 0x000e6200000e0000 */
[C---:B----4-:R-:W-:Y:S02]  /*5390*/  LEA R66, R68.reuse, UR5, 0x4 ;  /* 0x0000000544427c11 */ /* 0x050fe4000f8e20ff */
[----:B------:R-:W-:-:S03]  /*53a0*/  ISETP.NE.AND P1, PT, R68, RZ, PT ;  /* 0x000000ff4400720c */ /* 0x000fc60003f25270 */
        /* <DEDUP_REMOVED lines=17> */
[----:B---3--:R-:W-:Y:S05]  /*54c0*/  @P2 BRA `(.L_x_866) ;  /* 0x0000000000202947 */ /* 0x008fea0003800000 */
        /* <DEDUP_REMOVED lines=8> */
.L_x_866:
[----:B------:R-:W-:Y:S05]  /*5550*/  BSYNC.RECONVERGENT B0 ;  /* 0x0000000000007941 */ /* 0x000fea0003800200 */
.L_x_865:
[----:B------:R-:W-:Y:S06]  /*5560*/  BAR.SYNC.DEFER_BLOCKING 0x0 ;  /* 0x0000000000007b1d */ /* 0x000fec0000010000 */
[----:B------:R-:W-:Y:S04]  /*5570*/  BSSY.RECONVERGENT B0, `(.L_x_867) ;  /* 0x0000024000007945 */ /* 0x000fe80003800200 */
[----:B------:R-:W-:Y:S05]  /*5580*/  @P1 BRA `(.L_x_868) ;  /* 0x0000000000881947 */ /* 0x000fea0003800000 */
[----:B------:R-:W-:-:S09]  /*5590*/  ULEA UR5, UR13, UR8, 0x18 ;  /* 0x000000080d057291 */ /* 0x000fd2000f8ec0ff */
[----:B-1-3--:R-:W1:Y:S04]  /*55a0*/  LDS.64 R20, [UR5+0x18] ;  /* 0x00001805ff147984 */ /* 0x00ae680008000a00 */
[----:B--2---:R-:W2:Y:S04]  /*55b0*/  LDS.128 R24, [UR5+0x20] ;  /* 0x00002005ff187984 */ /* 0x004ea80008000c00 */
[----:B------:R-:W3:Y:S01]  /*55c0*/  LDS.128 R28, [UR5+0x30] ;  /* 0x00003005ff1c7984 */ /* 0x000ee20008000c00 */
[----:B-1----:R-:W-:Y:S01]  /*55d0*/  FADD.FTZ R67, R14, R20 ;  /* 0x000000140e437221 */ /* 0x002fe20000010000 */
[----:B0-----:R-:W-:-:S02]  /*55e0*/  FADD.FTZ R14, R15, R21 ;  /* 0x000000150f0e7221 */ /* 0x001fc40000010000 */
[----:B------:R-:W0:Y:S01]  /*55f0*/  LDS.128 R20, [UR5+0x40] ;  /* 0x00004005ff147984 */ /* 0x000e220008000c00 */
[----:B--2---:R-:W-:Y:S01]  /*5600*/  FADD.FTZ R67, R67, R24 ;  /* 0x0000001843437221 */ /* 0x004fe20000010000 */
[----:B------:R-:W-:-:S03]  /*5610*/  FADD.FTZ R14, R14, R25 ;  /* 0x000000190e0e7221 */ /* 0x000fc60000010000 */
[----:B------:R-:W-:Y:S01]  /*5620*/  FADD.FTZ R67, R67, R26 ;  /* 0x0000001a43437221 */ /* 0x000fe20000010000 */
[----:B------:R-:W-:Y:S02]  /*5630*/  FADD.FTZ R14, R14, R27 ;  /* 0x0000001b0e0e7221 */ /* 0x000fe40000010000 */
[----:B------:R-:W-:Y:S01]  /*5640*/  LDS.128 R24, [UR5+0x60] ;  /* 0x00006005ff187984 */ /* 0x000fe20008000c00 */
[----:B---3--:R-:W-:Y:S01]  /*5650*/  FADD.FTZ R67, R67, R28 ;  /* 0x0000001c43437221 */ /* 0x008fe20000010000 */
        /* <DEDUP_REMOVED lines=21> */
.L_x_868:
[----:B------:R-:W-:Y:S05]  /*57b0*/  BSYNC.RECONVERGENT B0 ;  /* 0x0000000000007941 */ /* 0x000fea0003800200 */
.L_x_867:
        /* <DEDUP_REMOVED lines=8> */
[----:B--2---:R-:W2:Y:S04]  /*5840*/  LDS.128 R24, [R66+0x700] ;  /* 0x0007000042187984 */ /* 0x004ea80000000c00 */
[----:B-1-3--:R-:W1:Y:S01]  /*5850*/  LDS.128 R20, [R66+0xa80] ;  /* 0x000a800042147984 */ /* 0x00ae620000000c00 */
[----:B----4-:R-:W-:Y:S01]  /*5860*/  FADD.FTZ R67, R16, R28 ;  /* 0x0000001c10437221 */ /* 0x010fe20000010000 */
[----:B------:R-:W-:Y:S01]  /*5870*/  FADD.FTZ R28, R17, R29 ;  /* 0x0000001d111c7221 */ /* 0x000fe20000010000 */
[----:B------:R-:W-:Y:S01]  /*5880*/  FADD.FTZ R29, R18, R30 ;  /* 0x0000001e121d7221 */ /* 0x000fe20000010000 */
[----:B------:R-:W-:Y:S01]  /*5890*/  FADD.FTZ R30, R19, R31 ;  /* 0x0000001f131e7221 */ /* 0x000fe20000010000 */
[----:B--2---:R-:W-:Y:S01]  /*58a0*/  FADD.FTZ R67, R67, R24 ;  /* 0x0000001843437221 */ /* 0x004fe20000010000 */
        /* <DEDUP_REMOVED lines=27> */
.L_x_870:
[----:B------:R-:W-:Y:S05]  /*5a60*/  BSYNC.RECONVERGENT B0 ;  /* 0x0000000000007941 */ /* 0x000fea0003800200 */
.L_x_869:
[----:B------:R-:W-:Y:S04]  /*5a70*/  BSSY.RECONVERGENT B0, `(.L_x_871) ;  /* 0x000001c000007945 */ /* 0x000fe80003800200 */
[----:B------:R-:W-:Y:S05]  /*5a80*/  @P2 BRA `(.L_x_872) ;  /* 0x0000000000682947 */ /* 0x000fea0003800000 */
[----:B-1-3--:R-:W2:Y:S08]  /*5a90*/  LDC.64 R20, c[0x0][0x3f8] ;  /* 0x0000fe00ff147b82 */ /* 0x00aeb00000000a00 */
[----:B------:R-:W1:Y:S01]  /*5aa0*/  LDC.64 R22, c[0x0][0x3d8] ;  /* 0x0000f600ff167b82 */ /* 0x000e620000000a00 */
[----:B--2---:R-:W-:Y:S01]  /*5ab0*/  IMAD.WIDE.U32 R24, R20, 0x3, RZ ;  /* 0x0000000314187825 */ /* 0x004fe200078e00ff */
        /* <DEDUP_REMOVED lines=23> */
.L_x_872:
[----:B------:R-:W-:Y:S05]  /*5c30*/  BSYNC.RECONVERGENT B0 ;  /* 0x0000000000007941 */ /* 0x000fea0003800200 */
.L_x_871:
        /* <DEDUP_REMOVED lines=14> */
[----:B-1----:R-:W-:Y:S02]  /*5d20*/  IMAD R21, R12, UR7, R25 ;  /* 0x000000070c157c24 */ /* 0x002fe4000f8e0219 */
[----:B------:R-:W-:Y:S02]  /*5d30*/  UIADD3 UR5, UPT, UPT, -UR5, 0x1, URZ ;  /* 0x0000000105057890 */ /* 0x000fe4000fffe1ff */
[----:B------:R-:W-:-:S04]  /*5d40*/  PLOP3.LUT P0, PT, PT, PT, UP0, 0x80, 0x8 ;  /* 0x000000000008781c */ /* 0x000fc80003f0f008 */
[----:B------:R-:W-:Y:S01]  /*5d50*/  MOV R23, UR5 ;  /* 0x0000000500177c02 */ /* 0x000fe20008000f00 */
        /* <DEDUP_REMOVED lines=10> */
.L_x_875:
[----:B----4-:R-:W4:Y:S04]  /*5e00*/  LDG.E.STRONG.GPU R18, desc[UR10][R16.64] ;  /* 0x0000000a10127981 */ /* 0x010f28000c1ef900 */
[----:B----4-:R-:W-:Y:S01]  /*5e10*/  CCTL.IVALL ;  /* 0x00000000ff00798f */ /* 0x010fe20002000000 */
[----:B------:R-:W-:Y:S05]  /*5e20*/  YIELD ;  /* 0x0000000000007946 */ /* 0x000fea0003800000 */
[----:B------:R-:W-:-:S13]  /*5e30*/  ISETP.NE.AND P0, PT, R18, R21, PT ;  /* 0x000000151200720c */ /* 0x000fda0003f05270 */
[----:B------:R-:W-:Y:S05]  /*5e40*/  @P0 BRA `(.L_x_875) ;  /* 0xfffffffc00ec0947 */ /* 0x000fea000383ffff */
.L_x_874:
[----:B------:R-:W-:Y:S05]  /*5e50*/  WARPSYNC.ALL ;  /* 0x0000000000007948 */ /* 0x000fea0003800000 */
[----:B------:R-:W-:Y:S01]  /*5e60*/  BAR.SYNC.DEFER_BLOCKING 0x0 ;  /* 0x0000000000007b1d */ /* 0x000fe20000010000 */
[----:B--2---:R-:W-:-:S05]  /*5e70*/  HFMA2 R24, -RZ, RZ, 0, 0 ;  /* 0x00000000ff187431 */ /* 0x004fca00000001ff */
        /* <DEDUP_REMOVED lines=14> */
[-C--:B------:R-:W-:Y:S02]  /*5f60*/  MOV R23, R25.reuse ;  /* 0x0000001900177202 */ /* 0x080fe40000000f00 */
[----:B------:R-:W-:Y:S02]  /*5f70*/  LOP3.LUT R22, R62, 0x7ffffff8, RZ, 0xc0, !PT ;  /* 0x7ffffff83e167812 */ /* 0x000fe400078ec0ff */
[-C--:B------:R-:W-:Y:S02]  /*5f80*/  LEA R63, R16, R25.reuse, 0x1 ;  /* 0x00000019103f7211 */ /* 0x080fe400078e08ff */
[----:B------:R-:W-:-:S07]  /*5f90*/  LEA R28, R28, R25, 0x2 ;  /* 0x000000191c1c7211 */ /* 0x000fce00078e10ff */
.L_x_877:
        /* <DEDUP_REMOVED lines=9> */
[----:B-1----:R-:W-:Y:S01]  /*6030*/  @!P4 IMAD.WIDE.U32 R20, R63, 0x8, R66 ;  /* 0x000000083f14c825 */ /* 0x002fe200078e0042 */
        /* <DEDUP_REMOVED lines=54> */
.L_x_876:
        /* <DEDUP_REMOVED lines=8> */
[C---:B-1----:R-:W-:Y:S02]  /*6420*/  IADD3 R21, PT, PT, R24.reuse, 0x2, RZ ;  /* 0x0000000218157810 */ /* 0x042fe40007ffe0ff */
[-C--:B------:R-:W-:Y:S02]  /*6430*/  ISETP.EQ.OR P2, PT, R19, R12.reuse, P1 ;  /* 0x0000000c1300720c */ /* 0x080fe40000f42670 */
[----:B------:R-:W-:Y:S02]  /*6440*/  IADD3 R23, PT, PT, R24, 0x3, RZ ;  /* 0x0000000318177810 */ /* 0x000fe40007ffe0ff */
        /* <DEDUP_REMOVED lines=10> */
[----:B------:R-:W2:Y:S03]  /*64f0*/  @!P2 LDG.E.64 R18, desc[UR10][R18.64] ;  /* 0x0000000a1212a981 */ /* 0x000ea6000c1e1b00 */
[----:B------:R-:W-:-:S02]  /*6500*/  @!P4 IMAD.WIDE.U32 R22, R23, 0x8, R66 ;  /* 0x000000081716c825 */ /* 0x000fc400078e0042 */
[----:B------:R-:W3:Y:S04]  /*6510*/  @!P3 LDG.E.64 R20, desc[UR10][R20.64] ;  /* 0x0000000a1414b981 */ /* 0x000ee8000c1e1b00 */
[----:B------:R-:W4:Y:S01]  /*6520*/  @!P4 LDG.E.64 R22, desc[UR10][R22.64] ;  /* 0x0000000a1616c981 */ /* 0x000f22000c1e1b00 */
[----:B------:R-:W-:Y:S01]  /*6530*/  IADD3 R24, PT, PT, R24, 0x4, RZ ;  /* 0x0000000418187810 */ /* 0x000fe20007ffe0ff */
[----:B0-----:R-:W-:Y:S01]  /*6540*/  @!P0 FADD.FTZ R14, R14, R16 ;  /* 0x000000100e0e8221 */ /* 0x001fe20000010000 */
[----:B------:R-:W-:-:S03]  /*6550*/  @!P0 FADD.FTZ R15, R15, R17 ;  /* 0x000000110f0f8221 */ /* 0x000fc60000010000 */
[----:B--2---:R-:W-:Y:S01]  /*6560*/  @!P2 FADD.FTZ R14, R14, R18 ;  /* 0x000000120e0ea221 */ /* 0x004fe20000010000 */
[----:B------:R-:W-:-:S03]  /*6570*/  @!P2 FADD.FTZ R15, R15, R19 ;  /* 0x000000130f0fa221 */ /* 0x000fc60000010000 */
[----:B---3--:R-:W-:Y:S01]  /*6580*/  @!P3 FADD.FTZ R14, R14, R20 ;  /* 0x000000140e0eb221 */ /* 0x008fe20000010000 */
[----:B------:R-:W-:-:S03]  /*6590*/  @!P3 FADD.FTZ R15, R15, R21 ;  /* 0x000000150f0fb221 */ /* 0x000fc60000010000 */
[----:B----4-:R-:W-:Y:S01]  /*65a0*/  @!P4 FADD.FTZ R14, R14, R22 ;  /* 0x000000160e0ec221 */ /* 0x010fe20000010000 */
[----:B------:R-:W-:-:S07]  /*65b0*/  @!P4 FADD.FTZ R15, R15, R23 ;  /* 0x000000170f0fc221 */ /* 0x000fce0000010000 */
.L_x_878:
        /* <DEDUP_REMOVED lines=18> */
.L_x_879:
        /* <DEDUP_REMOVED lines=9> */
.L_x_880:
[----:B------:R-:W-:Y:S05]  /*6770*/  BSYNC.RECONVERGENT B0 ;  /* 0x0000000000007941 */ /* 0x000fea0003800200 */
.L_x_873:
[----:B------:R-:W5:Y:S01]  /*6780*/  S2UR UR8, SR_CgaCtaId ;  /* 0x00000000000879c3 */ /* 0x000f620000008800 */
[----:B------:R-:W-:Y:S01]  /*6790*/  UMOV UR5, 0x400 ;  /* 0x0000040000057882 */ /* 0x000fe20000000000 */
[--C-:B----4-:R-:W-:Y:S02]  /*67a0*/  HADD2.F32 R19, -RZ, R44.reuse.H0_H0 ;  /* 0x2000002cff137230 */ /* 0x110fe40000004100 */
[----:B------:R-:W-:Y:S01]  /*67b0*/  HADD2.F32 R44, -RZ, R44.H1_H1 ;  /* 0x3000002cff2c7230 */ /* 0x000fe20000004100 */
[----:B-----5:R-:W-:Y:S01]  /*67c0*/  ULEA UR5, UR8, UR5, 0x18 ;  /* 0x0000000508057291 */ /* 0x020fe2000f8ec0ff */
[----:B------:R-:W4:Y:S08]  /*67d0*/  LDCU.U8 UR8, c[0x0][0x414] ;  /* 0x00008280ff0877ac */ /* 0x000f300008000000 */
[----:B------:R0:W-:Y:S01]  /*67e0*/  @!P1 STS.64 [UR5+0x88], R14 ;  /* 0x0000880eff009988 */ /* 0x0001e20008000a05 */
[----:B------:R-:W-:Y:S01]  /*67f0*/  BAR.SYNC.DEFER_BLOCKING 0x0 ;  /* 0x0000000000007b1d */ /* 0x000fe20000010000 */
[----:B0--3--:R-:W-:Y:S01]  /*6800*/  FADD.FTZ R15, R44, -UR9 ;  /* 0x800000092c0f7e21 */ /* 0x009fe20008010000 */
[----:B----4-:R-:W-:Y:S01]  /*6810*/  UISETP.NE.AND UP0, UPT, UR8, URZ, UPT ;  /* 0x000000ff0800728c */ /* 0x010fe2000bf05270 */
[----:B------:R-:W-:-:S02]  /*6820*/  HADD2.F32 R14, -RZ, R43.H0_H0 ;  /* 0x2000002bff0e7230 */ /* 0x000fc40000004100 */
[----:B------:R-:W-:Y:S02]  /*6830*/  HADD2.F32 R43, -RZ, R43.H1_H1 ;  /* 0x3000002bff2b7230 */ /* 0x000fe40000004100 */
[----:B------:R-:W-:Y:S01]  /*6840*/  FMUL.FTZ R15, R15, UR12 ;  /* 0x0000000c0f0f7c20 */ /* 0x000fe20008410000 */
[----:B------:R-:W0:Y:S01]  /*6850*/  LDS.64 R16, [UR5+0x88] ;  /* 0x00008805ff107984 */ /* 0x000e220008000a00 */
[----:B------:R-:W0:Y:S02]  /*6860*/  LDCU UR5, c[0x0][0x42c] ;  /* 0x00008580ff0577ac */ /* 0x000e240008000800 */
[----:B0-----:R-:W-:Y:S01]  /*6870*/  FMUL.FTZ R18, R17, UR5 ;  /* 0x0000000511127c20 */ /* 0x001fe20008410000 */
[----:B------:R-:W-:Y:S01]  /*6880*/  FADD.FTZ R17, R19, -UR9 ;  /* 0x8000000913117e21 */ /* 0x000fe20008010000 */
[----:B------:R-:W-:-:S03]  /*6890*/  FMUL.FTZ R16, R16, UR5 ;  /* 0x0000000510107c20 */ /* 0x000fc60008410000 */
[----:B------:R-:W-:Y:S01]  /*68a0*/  FMUL.FTZ R17, R17, UR12 ;  /* 0x0000000c11117c20 */ /* 0x000fe20008410000 */
[----:B------:R-:W-:Y:S06]  /*68b0*/  BRA.U !UP0, `(.L_x_881) ;  /* 0x0000000108487547 */ /* 0x000fec000b800000 */
[----:B------:R-:W-:Y:S01]  /*68c0*/  FFMA.FTZ R19, R57, R17, R58 ;  /* 0x0000001139137223 */ /* 0x000fe2000001003a */
[----:B------:R-:W-:-:S03]  /*68d0*/  FFMA.FTZ R20, R56, R15, R59 ;  /* 0x0000000f38147223 */ /* 0x000fc6000001003b */
[----:B-1----:R-:W-:Y:S01]  /*68e0*/  FMUL.FTZ R21, R19, -1.4426950216293334961 ;  /* 0xbfb8aa3b13157820 */ /* 0x002fe20000410000 */
[----:B--2---:R-:W-:-:S05]  /*68f0*/  FMUL.FTZ R24, R20, -1.4426950216293334961 ;  /* 0xbfb8aa3b14187820 */ /* 0x004fca0000410000 */
        /* <DEDUP_REMOVED lines=14> */
.L_x_881:
[----:B------:R-:W0:Y:S01]  /*69e0*/  LDCU UR8, c[0x0][0x41c] ;  /* 0x00008380ff0877ac */ /* 0x000e220008000800 */
[----:B------:R-:W-:Y:S01]  /*69f0*/  R2UR UR5, R16 ;  /* 0x00000000100572ca */ /* 0x000fe200000e0000 */
[----:B------:R-:W-:Y:S01]  /*6a00*/  BSSY.RECONVERGENT B0, `(.L_x_882) ;  /* 0x0000020000007945 */ /* 0x000fe20003800200 */
[----:B------:R-:W3:Y:S11]  /*6a10*/  LDCU.64 UR14, c[0x0][0x400] ;  /* 0x00008000ff0e77ac */ /* 0x000ef60008000a00 */
[----:B------:R-:W-:Y:S01]  /*6a20*/  FFMA.FTZ R16, R17, UR5, R18 ;  /* 0x0000000511107c23 */ /* 0x000fe20008010012 */
[----:B------:R-:W-:-:S02]  /*6a30*/  HADD2.F32 R17, -RZ, R42.H0_H0 ;  /* 0x2000002aff117230 */ /* 0x000fc40000004100 */
[----:B------:R-:W-:Y:S01]  /*6a40*/  FFMA.FTZ R15, R15, UR5, R18 ;  /* 0x000000050f0f7c23 */ /* 0x000fe20008010012 */
[----:B------:R-:W-:Y:S02]  /*6a50*/  HADD2.F32 R42, -RZ, R42.H1_H1 ;  /* 0x3000002aff2a7230 */ /* 0x000fe40000004100 */
[----:B------:R-:W-:Y:S01]  /*6a60*/  FFMA.FTZ R16, R57, R14, -R16 ;  /* 0x0000000e39107223 */ /* 0x000fe20000010810 */
[----:B0-----:R-:W-:Y:S02]  /*6a70*/  IMAD R19, R12, UR8, R47 ;  /* 0x000000080c137c24 */ /* 0x001fe4000f8e022f */
[----:B--2---:R-:W-:Y:S01]  /*6a80*/  FADD.FTZ R24, R17, -UR9 ;  /* 0x8000000911187e21 */ /* 0x004fe20008010000 */
[----:B------:R-:W-:Y:S02]  /*6a90*/  FFMA.FTZ R20, R56, R43, -R15 ;  /* 0x0000002b38147223 */ /* 0x000fe4000001080f */
[----:B---3--:R-:W-:Y:S02]  /*6aa0*/  ISETP.GE.U32.AND P0, PT, R19, UR14, PT ;  /* 0x0000000e13007c0c */ /* 0x008fe4000bf06070 */
[----:B------:R-:W-:-:S02]  /*6ab0*/  SHF.R.S32.HI R22, RZ, 0x1f, R19 ;  /* 0x0000001fff167819 */ /* 0x000fc40000011413 */
[----:B-1----:R-:W-:Y:S02]  /*6ac0*/  IADD3 R21, PT, PT, R19, 0x8, RZ ;  /* 0x0000000813157810 */ /* 0x002fe40007ffe0ff */
[----:B------:R-:W-:Y:S02]  /*6ad0*/  ISETP.GE.AND.EX P0, PT, R22, UR15, PT, P0 ;  /* 0x0000000f16007c0c */ /* 0x000fe4000bf06300 */
[----:B------:R-:W-:Y:S02]  /*6ae0*/  ISETP.GE.U32.AND P1, PT, R21, UR14, PT ;  /* 0x0000000e15007c0c */ /* 0x000fe4000bf26070 */
[----:B------:R-:W-:-:S04]  /*6af0*/  SHF.R.S32.HI R12, RZ, 0x1f, R21 ;  /* 0x0000001fff0c7819 */ /* 0x000fc80000011415 */
[----:B------:R-:W-:-:S05]  /*6b00*/  ISETP.GE.AND.EX P1, PT, R12, UR15, PT, P1 ;  /* 0x0000000f0c007c0c */ /* 0x000fca000bf26310 */
[----:B------:R-:W-:Y:S08]  /*6b10*/  @P0 BRA `(.L_x_883) ;  /* 0x0000000000380947 */ /* 0x000ff00003800000 */
        /* <DEDUP_REMOVED lines=14> */
.L_x_883:
[----:B------:R-:W-:Y:S05]  /*6c00*/  BSYNC.RECONVERGENT B0 ;  /* 0x0000000000007941 */ /* 0x000fea0003800200 */
.L_x_882:
        /* <DEDUP_REMOVED lines=25> */
.L_x_884:
[----:B------:R-:W-:Y:S01]  /*6da0*/  FFMA.FTZ R15, R27, UR5, R18 ;  /* 0x000000051b0f7c23 */ /* 0x000fe20008010012 */
[----:B------:R-:W-:Y:S01]  /*6db0*/  BSSY.RECONVERGENT B0, `(.L_x_885) ;  /* 0x0000014000007945 */ /* 0x000fe20003800200 */
[----:B------:R-:W-:Y:S01]  /*6dc0*/  FFMA.FTZ R28, R57, R14, -R28 ;  /* 0x0000000e391c7223 */ /* 0x000fe2000001081c */
[C---:B------:R-:W-:Y:S01]  /*6dd0*/  IADD3 R25, PT, PT, R19.reuse, 0x10, RZ ;  /* 0x0000001013197810 */ /* 0x040fe20007ffe0ff */
        /* <DEDUP_REMOVED lines=17> */
.L_x_886:
[----:B------:R-:W-:Y:S05]  /*6ef0*/  BSYNC.RECONVERGENT B0 ;  /* 0x0000000000007941 */ /* 0x000fea0003800200 */
.L_x_885:
[--C-:B0-----:R-:W-:Y:S01]  /*6f00*/  HADD2.F32 R15, -RZ, R40.reuse.H0_H0 ;  /* 0x20000028ff0f7230 */ /* 0x101fe20000004100 */
        /* <DEDUP_REMOVED lines=34> */
.L_x_887:
        /* <DEDUP_REMOVED lines=10> */
[----:B------:R-:W-:Y:S01]  /*71d0*/  FMUL.FTZ R20, R17, UR12 ;  /* 0x0000000c11147c20 */ /* 0x000fe20008410000 */
[----:B------:R-:W1:Y:S01]  /*71e0*/  LDCU.64 UR18, c[0x0][0x380] ;  /* 0x00007000ff1277ac */ /* 0x000e620008000a00 */
[----:B0-----:R-:W-:Y:S01]  /*71f0*/  IMAD R16, R14, UR16, RZ ;  /* 0x000000100e107c24 */ /* 0x001fe2000f8e02ff */
[----:B------:R-:W-:-:S05]  /*7200*/  MOV R14, R60 ;  /* 0x0000003c000e7202 */ /* 0x000fca0000000f00 */
[----:B------:R-:W-:-:S04]  /*7210*/  IMAD.WIDE.U32 R14, R25, UR16, R14 ;  /* 0x00000010190e7c25 */ /* 0x000fc8000f8e000e */
[----:B------:R-:W-:Y:S01]  /*7220*/  IMAD R25, R25, UR17, R16 ;  /* 0x0000001119197c24 */ /* 0x000fe2000f8e0210 */
[----:B-1----:R-:W-:-:S04]  /*7230*/  LEA R16, P0, R14, UR18, 0x1 ;  /* 0x000000120e107c11 */ /* 0x002fc8000f8008ff */
[----:B------:R-:W-:Y:S02]  /*7240*/  IADD3 R25, PT, PT, R15, R25, RZ ;  /* 0x000000190f197210 */ /* 0x000fe40007ffe0ff */
[----:B------:R-:W-:Y:S02]  /*7250*/  F2FP.F16.F32.PACK_AB R15, R20, R21 ;  /* 0x00000015140f723e */ /* 0x000fe400000000ff */
[----:B------:R-:W-:-:S05]  /*7260*/  LEA.HI.X R17, R14, UR19, R25, 0x1, P0 ;  /* 0x000000130e117c11 */ /* 0x000fca00080f0c19 */
[----:B------:R0:W-:Y:S02]  /*7270*/  STG.E desc[UR10][R16.64], R15 ;  /* 0x0000000f10007986 */ /* 0x0001e4000c10190a */
.L_x_889:
[----:B------:R-:W-:Y:S05]  /*7280*/  BSYNC.RECONVERGENT B0 ;  /* 0x0000000000007941 */ /* 0x000fea0003800200 */
.L_x_888:
        /* <DEDUP_REMOVED lines=25> */
.L_x_890:
        /* <DEDUP_REMOVED lines=21> */
.L_x_892:
[----:B------:R-:W-:Y:S05]  /*7570*/  BSYNC.RECONVERGENT B0 ;  /* 0x0000000000007941 */ /* 0x000fea0003800200 */
.L_x_891:
[--C-:B0-----:R-:W-:Y:S01]  /*7580*/  HADD2.F32 R15, -RZ, R36.reuse.H0_H0 ;  /* 0x20000024ff0f7230 */ /* 0x101fe20000004100 */
[----:B------:R-:W-:Y:S01]  /*7590*/  ISETP.GE.U32.AND P0, PT, R25, UR14, PT ;  /* 0x0000000e19007c0c */ /* 0x000fe2000bf06070 */
[----:B------:R-:W-:Y:S01]  /*75a0*/  HADD2.F32 R36, -RZ, R36.H1_H1 ;  /* 0x30000024ff247230 */ /* 0x000fe20000004100 */
[----:B------:R-:W-:Y:S01]  /*75b0*/  ISETP.GE.U32.AND P1, PT, R21, UR14, PT ;  /* 0x0000000e15007c0c */ /* 0x000fe2000bf26070 */
[--C-:B------:R-:W-:Y:S02]  /*75c0*/  HADD2.F32 R16, -RZ, R35.reuse.H0_H0 ;  /* 0x20000023ff107230 */ /* 0x100fe40000004100 */
[----:B------:R-:W-:Y:S01]  /*75d0*/  FADD.FTZ R15, R15, -UR9 ;  /* 0x800000090f0f7e21 */ /* 0x000fe20008010000 */
[----:B------:R-:W-:Y:S01]  /*75e0*/  SHF.R.S32.HI R14, RZ, 0x1f, R25 ;  /* 0x0000001fff0e7819 */ /* 0x000fe20000011419 */
[----:B------:R-:W-:Y:S01]  /*75f0*/  HADD2.F32 R35, -RZ, R35.H1_H1 ;  /* 0x30000023ff237230 */ /* 0x000fe20000004100 */
[----:B------:R-:W-:Y:S01]  /*7600*/  SHF.R.S32.HI R12, RZ, 0x1f, R21 ;  /* 0x0000001fff0c7819 */ /* 0x000fe20000011415 */
[----:B------:R-:W-:Y:S01]  /*7610*/  FMUL.FTZ R17, R15, UR12 ;  /* 0x0000000c0f117c20 */ /* 0x000fe20008410000 */
[----:B------:R-:W-:Y:S01]  /*7620*/  FADD.FTZ R15, R36, -UR9 ;  /* 0x80000009240f7e21 */ /* 0x000fe20008010000 */
[----:B------:R-:W-:Y:S01]  /*7630*/  ISETP.GE.AND.EX P0, PT, R14, UR15, PT, P0 ;  /* 0x0000000f0e007c0c */ /* 0x000fe2000bf06300 */
[----:B------:R-:W-:Y:S01]  /*7640*/  HADD2.F32 R29, -RZ, R34.H0_H0 ;  /* 0x20000022ff1d7230 */ /* 0x000fe20000004100 */
        /* <DEDUP_REMOVED lines=16> */
[----:B------:R-:W-:-:S04]  /*7750*/  FFMA.FTZ R15, R15, R28, 1 ;  /* 0x3f8000000f0f7423 */ /* 0x000fc8000001001c */
[----:B------:R-:W-:Y:S01]  /*7760*/  FMUL.FTZ R16, R16, R15 ;  /* 0x0000000f10107220 */ /* 0x000fe20000410000 */
[----:B-1----:R-:W-:Y:S01]  /*7770*/  FADD.FTZ R30, -R26, 1 ;  /* 0x3f8000001a1e7421 */ /* 0x002fe20000010100 */
[----:B------:R-:W-:-:S03]  /*7780*/  FMUL.FTZ R35, R35, R26 ;  /* 0x0000001a23237220 */ /* 0x000fc60000410000 */
[----:B------:R-:W-:-:S04]  /*7790*/  FFMA.FTZ R30, R17, R30, 1 ;  /* 0x3f800000111e7423 */ /* 0x000fc8000001001e */
[----:B------:R-:W-:-:S07]  /*77a0*/  FMUL.FTZ R35, R35, R30 ;  /* 0x0000001e23237220 */ /* 0x000fce0000410000 */
.L_x_893:
        /* <DEDUP_REMOVED lines=21> */
.L_x_895:
[----:B------:R-:W-:Y:S05]  /*7900*/  BSYNC.RECONVERGENT B0 ;  /* 0x0000000000007941 */ /* 0x000fea0003800200 */
.L_x_894:
[----:B------:R-:W-:Y:S01]  /*7910*/  FMUL.FTZ R29, R29, UR12 ;  /* 0x0000000c1d1d7c20 */ /* 0x000fe20008410000 */
[----:B------:R-:W-:Y:S01]  /*7920*/  FADD.FTZ R34, R34, -UR9 ;  /* 0x8000000922227e21 */ /* 0x000fe20008010000 */
[--C-:B------:R-:W-:Y:S02]  /*7930*/  HADD2.F32 R14, -RZ, R33.reuse.H0_H0 ;  /* 0x20000021ff0e7230 */ /* 0x100fe40000004100 */
[----:B------:R-:W-:Y:S02]  /*7940*/  HADD2.F32 R33, -RZ, R33.H1_H1 ;  /* 0x30000021ff217230 */ /* 0x000fe40000004100 */
[----:B------:R-:W-:Y:S01]  /*7950*/  FFMA.FTZ R28, R29, UR5, R18 ;  /* 0x000000051d1c7c23 */ /* 0x000fe20008010012 */
[----:B------:R-:W-:Y:S01]  /*7960*/  FMUL.FTZ R27, R34, UR12 ;  /* 0x0000000c221b7c20 */ /* 0x000fe20008410000 */
        /* <DEDUP_REMOVED lines=19> */
.L_x_896:
[----:B0-----:R-:W-:Y:S01]  /*7aa0*/  FFMA.FTZ R15, R27, UR5, R18 ;  /* 0x000000051b0f7c23 */ /* 0x001fe20008010012 */
        /* <DEDUP_REMOVED lines=20> */
.L_x_898:
[----:B------:R-:W-:Y:S05]  /*7bf0*/  BSYNC.RECONVERGENT B0 ;  /* 0x0000000000007941 */ /* 0x000fea0003800200 */
.L_x_897:
[--C-:B------:R-:W-:Y:S01]  /*7c00*/  HADD2.F32 R14, -RZ, R32.reuse.H0_H0 ;  /* 0x20000020ff0e7230 */ /* 0x100fe20000004100 */
[----:B------:R-:W-:Y:S01]  /*7c10*/  ISETP.GE.U32.AND P0, PT, R22, UR14, PT ;  /* 0x0000000e16007c0c */ /* 0x000fe2000bf06070 */
[----:B------:R-:W-:Y:S01]  /*7c20*/  HADD2.F32 R32, -RZ, R32.H1_H1 ;  /* 0x30000020ff207230 */ /* 0x000fe20000004100 */
[----:B------:R-:W-:Y:S01]  /*7c30*/  ISETP.GE.U32.AND P1, PT, R20, UR14, PT ;  /* 0x0000000e14007c0c */ /* 0x000fe2000bf26070 */
[----:B------:R-:W-:Y:S02]  /*7c40*/  HADD2.F32 R30, -RZ, R10.H0_H0 ;  /* 0x2000000aff1e7230 */ /* 0x000fe40000004100 */
[----:B0-----:R-:W-:Y:S01]  /*7c50*/  FADD.FTZ R15, R14, -UR9 ;  /* 0x800000090e0f7e21 */ /* 0x001fe20008010000 */
        /* <DEDUP_REMOVED lines=29> */
.L_x_899:
        /* <DEDUP_REMOVED lines=21> */
.L_x_901:
[----:B------:R-:W-:Y:S05]  /*7f80*/  BSYNC.RECONVERGENT B0 ;  /* 0x0000000000007941 */ /* 0x000fea0003800200 */
.L_x_900:
        /* <DEDUP_REMOVED lines=25> */
.L_x_902:
        /* <DEDUP_REMOVED lines=21> */
.L_x_904:
[----:B------:R-:W-:Y:S05]  /*8270*/  BSYNC.RECONVERGENT B0 ;  /* 0x0000000000007941 */ /* 0x000fea0003800200 */
.L_x_903:
        /* <DEDUP_REMOVED lines=35> */
.L_x_905:
        /* <DEDUP_REMOVED lines=21> */
.L_x_907:
[----:B------:R-:W-:Y:S05]  /*8600*/  BSYNC.RECONVERGENT B0 ;  /* 0x0000000000007941 */ /* 0x000fea0003800200 */
.L_x_906:
        /* <DEDUP_REMOVED lines=25> */
.L_x_908:
        /* <DEDUP_REMOVED lines=21> */
.L_x_910:
[----:B------:R-:W-:Y:S05]  /*88f0*/  BSYNC.RECONVERGENT B0 ;  /* 0x0000000000007941 */ /* 0x000fea0003800200 */
.L_x_909:
        /* <DEDUP_REMOVED lines=35> */
.L_x_911:
        /* <DEDUP_REMOVED lines=21> */
.L_x_913:
[----:B------:R-:W-:Y:S05]  /*8c80*/  BSYNC.RECONVERGENT B0 ;  /* 0x0000000000007941 */ /* 0x000fea0003800200 */
.L_x_912:
        /* <DEDUP_REMOVED lines=25> */
.L_x_914:
        /* <DEDUP_REMOVED lines=21> */
.L_x_916:
[----:B------:R-:W-:Y:S05]  /*8f70*/  BSYNC.RECONVERGENT B0 ;  /* 0x0000000000007941 */ /* 0x000fea0003800200 */
.L_x_915:
        /* <DEDUP_REMOVED lines=35> */
.L_x_917:
        /* <DEDUP_REMOVED lines=16> */
[C---:B-1----:R-:W-:Y:S02]  /*92b0*/  LEA R4, P0, R6.reuse, UR18, 0x1 ;  /* 0x0000001206047c11 */ /* 0x042fe4000f8008ff */
[----:B------:R-:W-:Y:S02]  /*92c0*/  IADD3 R5, PT, PT, R7, R5, RZ ;  /* 0x0000000507057210 */ /* 0x000fe40007ffe0ff */
[----:B------:R-:W-:Y:S02]  /*92d0*/  F2FP.F16.F32.PACK_AB R3, R3, R16 ;  /* 0x000000100303723e */ /* 0x000fe400000000ff */
[----:B------:R-:W-:-:S05]  /*92e0*/  LEA.HI.X R5, R6, UR19, R5, 0x1, P0 ;  /* 0x0000001306057c11 */ /* 0x000fca00080f0c05 */
[----:B------:R0:W-:Y:S02]  /*92f0*/  STG.E desc[UR10][R4.64], R3 ;  /* 0x0000000304007986 */ /* 0x0001e4000c10190a */
.L_x_919:
[----:B------:R-:W-:Y:S05]  /*9300*/  BSYNC.RECONVERGENT B0 ;  /* 0x0000000000007941 */ /* 0x000fea0003800200 */
.L_x_918:
        /* <DEDUP_REMOVED lines=25> */
.L_x_920:
        /* <DEDUP_REMOVED lines=21> */
.L_x_922:
[----:B------:R-:W-:Y:S05]  /*95f0*/  BSYNC.RECONVERGENT B0 ;  /* 0x0000000000007941 */ /* 0x000fea0003800200 */
.L_x_921:
[----:B------:R-:W-:Y:S01]  /*9600*/  IADD3 R17, PT, PT, R19, 0x70, RZ ;  /* 0x0000007013117810 */ /* 0x000fe20007ffe0ff */
[----:B------:R-:W-:Y:S01]  /*9610*/  FADD.FTZ R6, R6, -UR9 ;  /* 0x8000000906067e21 */ /* 0x000fe20008010000 */
[----:B------:R-:W-:Y:S01]  /*9620*/  FADD.FTZ R52, R52, -UR9 ;  /* 0x8000000934347e21 */ /* 0x000fe20008010000 */
[--C-:B------:R-:W-:Y:S01]  /*9630*/  HADD2.F32 R0, -RZ, R55.reuse.H0_H0 ;  /* 0x20000037ff007230 */ /* 0x100fe20000004100 */
[----:B------:R-:W-:Y:S01]  /*9640*/  ISETP.GE.U32.AND P0, PT, R17, UR14, PT ;  /* 0x0000000e11007c0c */ /* 0x000fe2000bf06070 */
[--C-:B------:R-:W-:Y:S02]  /*9650*/  HADD2.F32 R14, -RZ, R54.reuse.H0_H0 ;  /* 0x20000036ff0e7230 */ /* 0x100fe40000004100 */
[----:B------:R-:W-:Y:S01]  /*9660*/  FMUL.FTZ R11, R6, UR12 ;  /* 0x0000000c060b7c20 */ /* 0x000fe20008410000 */
[----:B------:R-:W-:Y:S01]  /*9670*/  HADD2.F32 R55, -RZ, R55.H1_H1 ;  /* 0x30000037ff377230 */ /* 0x000fe20000004100 */
[----:B------:R-:W-:Y:S01]  /*9680*/  IADD3 R19, PT, PT, R19, 0x78, RZ ;  /* 0x0000007813137810 */ /* 0x000fe20007ffe0ff */
[----:B------:R-:W-:Y:S01]  /*9690*/  HADD2.F32 R54, -RZ, R54.H1_H1 ;  /* 0x30000036ff367230 */ /* 0x000fe20000004100 */
[----:B------:R-:W-:Y:S01]  /*96a0*/  SHF.R.S32.HI R12, RZ, 0x1f, R17 ;  /* 0x0000001fff0c7819 */ /* 0x000fe20000011411 */
        /* <DEDUP_REMOVED lines=20> */
.L_x_923:
[----:B------:R-:W-:Y:S01]  /*97f0*/  ISETP.GE.AND.EX P0, PT, R12, UR15, PT, P0 ;  /* 0x0000000f0c007c0c */ /* 0x000fe2000bf06300 */
[--C-:B0-----:R-:W-:Y:S01]  /*9800*/  FFMA.FTZ R2, R11, UR5, R18.reuse ;  /* 0x000000050b027c23 */ /* 0x101fe20008010012 */
        /* <DEDUP_REMOVED lines=24> */
.L_x_925:
[----:B------:R-:W-:Y:S05]  /*9990*/  BSYNC.RECONVERGENT B0 ;  /* 0x0000000000007941 */ /* 0x000fea0003800200 */
.L_x_924:
[--C-:B------:R-:W-:Y:S02]  /*99a0*/  HADD2.F32 R0, -RZ, R53.reuse.H0_H0 ;  /* 0x20000035ff007230 */ /* 0x100fe40000004100 */
[--C-:B------:R-:W-:Y:S01]  /*99b0*/  FFMA.FTZ R10, R11, UR5, R18.reuse ;  /* 0x000000050b0a7c23 */ /* 0x100fe20008010012 */
[----:B------:R-:W-:Y:S01]  /*99c0*/  FFMA.FTZ R9, R15, UR5, R18 ;  /* 0x000000050f097c23 */ /* 0x000fe20008010012 */
[----:B------:R-:W-:Y:S01]  /*99d0*/  SHF.R.S32.HI R12, RZ, 0x1f, R19 ;  /* 0x0000001fff0c7819 */ /* 0x000fe20000011413 */
        /* <DEDUP_REMOVED lines=20> */
.L_x_926:
[----:B------:R-:W-:Y:S01]  /*9b20*/  ISETP.GE.AND.EX P1, PT, R12, UR15, PT, P1 ;  /* 0x0000000f0c007c0c */ /* 0x000fe2000bf26310 */
[----:B------:R-:W-:Y:S01]  /*9b30*/  FFMA.FTZ R10, R57, R0, -R10 ;  /* 0x00000000390a7223 */ /* 0x000fe2000001080a */
[----:B------:R-:W-:Y:S01]  /*9b40*/  FFMA.FTZ R9, R56, R53, -R9 ;  /* 0x0000003538097223 */ /* 0x000fe20000010809 */
[----:B------:R-:W-:Y:S02]  /*9b50*/  BSSY.RECONVERGENT B0, `(.L_x_927) ;  /* 0x000000f000007945 */ /* 0x000fe40003800200 */
[----:B0-----:R-:W-:Y:S01]  /*9b60*/  FMUL.FTZ R5, R10, UR12 ;  /* 0x0000000c0a057c20 */ /* 0x001fe20008410000 */
        /* <DEDUP_REMOVED lines=13> */
.L_x_928:
[----:B------:R-:W-:Y:S05]  /*9c40*/  BSYNC.RECONVERGENT B0 ;  /* 0x0000000000007941 */ /* 0x000fea0003800200 */
.L_x_927:
[----:B------:R-:W1:Y:S01]  /*9c50*/  LDCU UR5, c[0x0][0x410] ;  /* 0x00008200ff0577ac */ /* 0x000e620008000800 */
[----:B------:R-:W1:Y:S01]  /*9c60*/  LDCU UR8, c[0x0][0x3e0] ;  /* 0x00007c00ff0877ac */ /* 0x000e620008000800 */
[----:B------:R-:W-:Y:S02]  /*9c70*/  UIADD3 UR6, UPT, UPT, UR7, UR6, URZ ;  /* 0x0000000607067290 */ /* 0x000fe4000fffe0ff */
[----:B------:R-:W-:Y:S02]  /*9c80*/  UIADD3 UR4, UPT, UPT, UR4, 0x1, URZ ;  /* 0x0000000104047890 */ /* 0x000fe4000fffe0ff */
[----:B-1----:R-:W-:-:S04]  /*9c90*/  UIMAD UR5, UR5, UR8, URZ ;  /* 0x00000008050572a4 */ /* 0x002fc8000f8e02ff */
[----:B------:R-:W-:-:S09]  /*9ca0*/  UISETP.GE.AND UP0, UPT, UR6, UR5, UPT ;  /* 0x000000050600728c */ /* 0x000fd2000bf06270 */
[----:B------:R-:W-:Y:S05]  /*9cb0*/  BRA.U !UP0, `(.L_x_929) ;  /* 0xffffff6508247547 */ /* 0x000fea000b83ffff */
.L_x_862:
        /* <DEDUP_REMOVED lines=16> */
.L_x_931:
[----:B------:R-:W-:Y:S05]  /*9dc0*/  BSYNC.RECONVERGENT B0 ;  /* 0x0000000000007941 */ /* 0x000fea0003800200 */
.L_x_930:
        /* <DEDUP_REMOVED lines=11> */
.L_x_933:
[----:B------:R-:W2:Y:S04]  /*9e80*/  LDG.E.STRONG.GPU R5, desc[UR10][R2.64] ;  /* 0x0000000a02057981 */ /* 0x000ea8000c1ef900 */
[----:B--2---:R-:W-:Y:S01]  /*9e90*/  CCTL.IVALL ;  /* 0x00000000ff00798f */ /* 0x004fe20002000000 */
[----:B------:R-:W-:Y:S05]  /*9ea0*/  YIELD ;  /* 0x0000000000007946 */ /* 0x000fea0003800000 */
[----:B------:R-:W-:-:S13]  /*9eb0*/  ISETP.NE.AND P0, PT, R5, R0, PT ;  /* 0x000000000500720c */ /* 0x000fda0003f05270 */
[----:B------:R-:W-:Y:S05]  /*9ec0*/  @P0 BRA `(.L_x_933) ;  /* 0xfffffffc00ec0947 */ /* 0x000fea000383ffff */
.L_x_932:
        /* <DEDUP_REMOVED lines=75> */
.L_x_936:
        /* <DEDUP_REMOVED lines=31> */
.L_x_935:
[----:B------:R-:W-:Y:S05]  /*a570*/  BSYNC.RECONVERGENT B0 ;  /* 0x0000000000007941 */ /* 0x000fea0003800200 */
.L_x_934:
        /* <DEDUP_REMOVED lines=10> */
.L_x_937:
        /* <DEDUP_REMOVED lines=87> */
.L_x_938:
        /* <DEDUP_REMOVED lines=15> */
.L_x_4897:


//--------------------- .text._Z35group_norm_nhwc_bwd_one_pass_kernelI11Fp16IOBf16WLi256ELi112ELi448EEv26Group_norm_nhwc_bwd_params --------------------------
	.section	.text._Z35group_norm_nhwc_bwd_one_pass_kernelI11Fp16IOBf16WLi256ELi112ELi448EEv26Group_norm_nhwc_bwd_params,"ax",@progbits
	.align	128
        .global         _Z35group_norm_nhwc_bwd_one_pass_kernelI11Fp16IOBf16WLi256ELi112ELi448EEv26Group_norm_nhwc_bwd_params
        .type           _Z35group_norm_nhwc_bwd_one_pass_kernelI11Fp16IOBf16WLi256ELi112ELi448EEv26Group_norm_nhwc_bwd_params,@function
        .size           _Z35group_norm_nhwc_bwd_one_pass_kernelI11Fp16IOBf16WLi256ELi112ELi448EEv26Group_norm_nhwc_bwd_params,(.L_x_4898 - _Z35group_norm_nhwc_bwd_one_pass_kernelI11Fp16IOBf16WLi256ELi112ELi448EEv26Group_norm_nhwc_bwd_params)
        .other          _Z35group_norm_nhwc_bwd_one_pass_kernelI11Fp16IOBf16WLi256ELi112ELi448EEv26Group_norm_nhwc_bwd_params,@"STO_CUDA_ENTRY STV_DEFAULT"
_Z35group_norm_nhwc_bwd_one_pass_kernelI11Fp16IOBf16WLi256ELi112ELi448EEv26Group_norm_nhwc_bwd_params:
.text._Z35group_norm_nhwc_bwd_one_pass_kernelI11Fp16IOBf16WLi256ELi112ELi448EEv26Group_norm_nhwc_bwd_params:
        /* <DEDUP_REMOVED lines=25> */
.L_x_965:
[----:B0-----:R-:W0:Y:S01]  /*0190*/  LDCU UR14, c[0x0][0x410] ;  /* 0x00008200ff0e77ac */ /* 0x001e220008000800 */
[----:B------:R-:W-:Y:S01]  /*01a0*/  IABS R4, UR8 ;  /* 0x0000000800047c13 */ /* 0x000fe20008000000 */
[----:B------:R-:W-:Y:S01]  /*01b0*/  HFMA2 R84, -RZ, RZ, 0, 0 ;  /* 0x00000000ff547431 */ /* 0x000fe200000001ff */
[----:B------:R-:W-:Y:S01]  /*01c0*/  IADD3 R5, PT, PT, R50, 0x8, RZ ;  /* 0x0000000832057810 */ /* 0x000fe20007ffe0ff */
[----:B------:R-:W-:Y:S01]  /*01d0*/  UMOV UR6, URZ ;  /* 0x000000ff00067c82 */ /* 0x000fe20008000000 */
[----:B------:R-:W-:Y:S01]  /*01e0*/  R2UR UR9, R4 ;  /* 0x00000000040972ca */ /* 0x000fe200000e0000 */
[----:B------:R-:W1:Y:S01]  /*01f0*/  LDCU.128 UR16, c[0x0][0x400] ;  /* 0x00008000ff1077ac */ /* 0x000e620008000c00 */
[----:B------:R-:W-:Y:S02]  /*0200*/  SHF.R.S32.HI R11, RZ, 0x1f, R5 ;  /* 0x0000001fff0b7819 */ /* 0x000fe40000011405 */
[----:B------:R-:W-:Y:S01]  /*0210*/  IADD3 R7, PT, PT, R50, 0x10, RZ ;  /* 0x0000001032077810 */ /* 0x000fe20007ffe0ff */
[----:B------:R-:W-:Y:S01]  /*0220*/  UISETP.GE.AND UP4, UPT, UR8, URZ, UPT ;  /* 0x000000ff0800728c */ /* 0x000fe2000bf86270 */
[----:B------:R-:W-:-:S02]  /*0230*/  LOP3.LUT R12, R12, 0xfeffffff, RZ, 0xc0, !PT ;  /* 0xfeffffff0c0c7812 */ /* 0x000fc400078ec0ff */
[----:B------:R-:W-:Y:S02]  /*0240*/  SHF.R.S32.HI R13, RZ, 0x1f, R7 ;  /* 0x0000001fff0d7819 */ /* 0x000fe40000011407 */
[----:B0-----:R-:W-:Y:S01]  /*0250*/  MOV R2, UR14 ;  /* 0x0000000e00027c02 */ /* 0x001fe20008000f00 */
[----:B------:R-:W-:Y:S02]  /*0260*/  ULOP3.LUT UR12, UR8, UR14, URZ, 0x3c, !UPT ;  /* 0x0000000e080c7292 */ /* 0x000fe4000f8e3cff */
[----:B------:R-:W-:Y:S01]  /*0270*/  UISETP.NE.AND UP0, UPT, UR14, URZ, UPT ;  /* 0x000000ff0e00728c */ /* 0x000fe2000bf05270 */
[----:B------:R-:W-:Y:S02]  /*0280*/  IABS R2, R2 ;  /* 0x0000000200027213 */ /* 0x000fe40000000000 */
[----:B-1----:R-:W-:Y:S02]  /*0290*/  ISETP.GE.U32.AND P0, PT, R50, UR16, PT ;  /* 0x0000001032007c0c */ /* 0x002fe4000bf06070 */
[----:B------:R-:W-:-:S02]  /*02a0*/  R2UR UR13, R2 ;  /* 0x00000000020d72ca */ /* 0x000fc400000e0000 */
[----:B------:R-:W-:-:S11]  /*02b0*/  MOV R9, UR18 ;  /* 0x0000001200097c02 */ /* 0x000fd60008000f00 */
[----:B------:R-:W0:Y:S08]  /*02c0*/  I2F.RP R2, UR13 ;  /* 0x0000000d00027d06 */ /* 0x000e300008209400 */
[----:B0-----:R-:W0:Y:S02]  /*02d0*/  MUFU.RCP R2, R2 ;  /* 0x0000000200027308 */ /* 0x001e240000001000 */
[----:B0-----:R-:W-:-:S06]  /*02e0*/  IADD3 R3, PT, PT, R2, 0xffffffe, RZ ;  /* 0x0ffffffe02037810 */ /* 0x001fcc0007ffe0ff */
[----:B------:R-:W0:Y:S02]  /*02f0*/  F2I.FTZ.U32.TRUNC.NTZ R3, R3 ;  /* 0x0000000300037305 */ /* 0x000e24000021f000 */
[----:B0-----:R-:W-:Y:S02]  /*0300*/  R2UR UR7, R3 ;  /* 0x00000000030772ca */ /* 0x001fe400000e0000 */
[----:B------:R-:W-:-:S04]  /*0310*/  SHF.R.S32.HI R3, RZ, 0x1f, R50 ;  /* 0x0000001fff037819 */ /* 0x000fc80000011432 */
[----:B------:R-:W-:Y:S02]  /*0320*/  ISETP.GE.AND.EX P3, PT, R3, UR17, PT, P0 ;  /* 0x0000001103007c0c */ /* 0x000fe4000bf66300 */
[----:B------:R-:W-:-:S04]  /*0330*/  ISETP.GE.U32.AND P0, PT, R5, UR16, PT ;  /* 0x0000001005007c0c */ /* 0x000fc8000bf06070 */
[----:B------:R-:W-:Y:S01]  /*0340*/  ISETP.GE.AND.EX P4, PT, R11, UR17, PT, P0 ;  /* 0x000000110b007c0c */ /* 0x000fe2000bf86300 */
[----:B------:R-:W-:Y:S01]  /*0350*/  UIADD3 UR5, UPT, UPT, URZ, -UR7, URZ ;  /* 0x80000007ff057290 */ /* 0x000fe2000fffe0ff */
[----:B------:R-:W-:-:S03]  /*0360*/  ISETP.GE.U32.AND P0, PT, R7, UR16, PT ;  /* 0x0000001007007c0c */ /* 0x000fc6000bf06070 */
[----:B------:R-:W-:Y:S01]  /*0370*/  UIMAD UR5, UR5, UR13, URZ ;  /* 0x0000000d050572a4 */ /* 0x000fe2000f8e02ff */
[----:B------:R-:W-:Y:S01]  /*0380*/  ISETP.GE.AND.EX P6, PT, R13, UR17, PT, P0 ;  /* 0x000000110d007c0c */ /* 0x000fe2000bfc6300 */
[----:B------:R-:W0:Y:S01]  /*0390*/  @!P3 LDC.64 R14, c[0x0][0x3f8] ;  /* 0x0000fe00ff0ebb82 */ /* 0x000e220000000a00 */
[----:B------:R-:W-:Y:S01]  /*03a0*/  @P3 LOP3.LUT R12, R12, 0x1000000, RZ, 0xfc, !PT ;  /* 0x010000000c0c3812 */ /* 0x000fe200078efcff */
[----:B------:R-:W-:-:S03]  /*03b0*/  UIMAD.WIDE.U32 UR6, UR7, UR5, UR6 ;  /* 0x00000005070672a5 */ /* 0x000fc6000f8e0006 */
[----:B------:R-:W-:Y:S01]  /*03c0*/  LOP3.LUT R12, R12, 0xff7fffff, RZ, 0xc0, !PT ;  /* 0xff7fffff0c0c7812 */ /* 0x000fe200078ec0ff */
[----:B------:R-:W-:Y:S02]  /*03d0*/  UIMAD.WIDE.U32 UR6, UR7, UR9, URZ ;  /* 0x00000009070672a5 */ /* 0x000fe4000f8e00ff */
[----:B------:R-:W1:Y:S01]  /*03e0*/  @!P3 LDC.64 R16, c[0x0][0x398] ;  /* 0x0000e600ff10bb82 */ /* 0x000e620000000a00 */
[----:B------:R-:W-:Y:S01]  /*03f0*/  @P4 LOP3.LUT R12, R12, 0x800000, RZ, 0xfc, !PT ;  /* 0x008000000c0c4812 */ /* 0x000fe200078efcff */
[----:B------:R-:W-:-:S03]  /*0400*/  UIADD3 UR5, UPT, UPT, -UR7, URZ, URZ ;  /* 0x000000ff07057290 */ /* 0x000fc6000fffe1ff */
[----:B------:R-:W-:Y:S01]  /*0410*/  LOP3.LUT R12, R12, 0xffbfffff, RZ, 0xc0, !PT ;  /* 0xffbfffff0c0c7812 */ /* 0x000fe200078ec0ff */
[----:B------:R-:W-:Y:S02]  /*0420*/  UIMAD UR5, UR13, UR5, UR9 ;  /* 0x000000050d0572a4 */ /* 0x000fe4000f8e0209 */
[----:B------:R-:W-:Y:S01]  /*0430*/  ULOP3.LUT UR9, URZ, UR14, URZ, 0x33, !UPT ;  /* 0x0000000eff097292 */ /* 0x000fe2000f8e33ff */
[----:B------:R-:W2:Y:S01]  /*0440*/  @!P3 LDC.64 R72, c[0x0][0x3a0] ;  /* 0x0000e800ff48bb82 */ /* 0x000ea20000000a00 */
[----:B------:R-:W-:Y:S01]  /*0450*/  UISETP.GT.U32.AND UP2, UPT, UR13, UR5, UPT ;  /* 0x000000050d00728c */ /* 0x000fe2000bf44070 */
[----:B------:R-:W-:-:S06]  /*0460*/  @P6 LOP3.LUT R12, R12, 0x400000, RZ, 0xfc, !PT ;  /* 0x004000000c0c6812 */ /* 0x000fcc00078efcff */
[----:B------:R-:W3:Y:S04]  /*0470*/  @!P4 LDC.64 R18, c[0x0][0x3f8] ;  /* 0x0000fe00ff12cb82 */ /* 0x000ee80000000a00 */
[----:B------:R-:W-:Y:S02]  /*0480*/  @!UP2 UIADD3 UR5, UPT, UPT, UR5, -UR13, URZ ;  /* 0x8000000d0505a290 */ /* 0x000fe4000fffe0ff */
[----:B------:R-:W-:Y:S02]  /*0490*/  @!UP2 UIADD3 UR7, UPT, UPT, UR7, 0x1, URZ ;  /* 0x000000010707a890 */ /* 0x000fe4000fffe0ff */
[----:B------:R-:W-:Y:S01]  /*04a0*/  UIADD3 UR6, UPT, UPT, UR5, -UR13, URZ ;  /* 0x8000000d05067290 */ /* 0x000fe2000fffe0ff */
[----:B------:R-:W4:Y:S01]  /*04b0*/  @!P6 LDC.64 R22, c[0x0][0x3f8] ;  /* 0x0000fe00ff16eb82 */ /* 0x000f220000000a00 */
[----:B------:R-:W-:-:S02]  /*04c0*/  UISETP.GT.U32.AND UP3, UPT, UR13, UR5, UPT ;  /* 0x000000050d00728c */ /* 0x000fc4000bf64070 */
[----:B------:R-:W-:Y:S02]  /*04d0*/  UISETP.GE.U32.AND UP1, UPT, UR5, UR13, UPT ;  /* 0x0000000d0500728c */ /* 0x000fe4000bf26070 */
[----:B------:R-:W-:Y:S02]  /*04e0*/  USEL UR5, UR6, UR5, !UP3 ;  /* 0x0000000506057287 */ /* 0x000fe4000d800000 */
[----:B------:R-:W-:Y:S01]  /*04f0*/  UISETP.GE.AND UP2, UPT, UR12, URZ, UPT ;  /* 0x000000ff0c00728c */ /* 0x000fe2000bf46270 */
[----:B------:R-:W5:Y:S01]  /*0500*/  @!P4 LDC.64 R66, c[0x0][0x3a0] ;  /* 0x0000e800ff42cb82 */ /* 0x000f620000000a00 */
[----:B------:R-:W-:-:S04]  /*0510*/  @!UP4 UIADD3 UR5, UPT, UPT, -UR5, URZ, URZ ;  /* 0x000000ff0505c290 */ /* 0x000fc8000fffe1ff */
[----:B------:R-:W-:Y:S02]  /*0520*/  USEL UR13, UR9, UR5, !UP0 ;  /* 0x00000005090d7287 */ /* 0x000fe4000c000000 */
[----:B------:R-:W-:Y:S01]  /*0530*/  @UP1 UIADD3 UR7, UPT, UPT, UR7, 0x1, URZ ;  /* 0x0000000107071890 */ /* 0x000fe2000fffe0ff */
[----:B------:R-:W5:Y:S01]  /*0540*/  @!P6 LDC.64 R64, c[0x0][0x3a0] ;  /* 0x0000e800ff40eb82 */ /* 0x000f620000000a00 */
[----:B------:R-:W-:Y:S02]  /*0550*/  UIMAD UR5, UR13, 0x70, URZ ;  /* 0x000000700d0578a4 */ /* 0x000fe4000f8e02ff */
[----:B------:R-:W-:-:S04]  /*0560*/  @!UP2 UIADD3 UR7, UPT, UPT, -UR7, URZ, URZ ;  /* 0x000000ff0707a290 */ /* 0x000fc8000fffe1ff */
[----:B------:R-:W-:Y:S01]  /*0570*/  USEL UR7, UR9, UR7, !UP0 ;  /* 0x0000000709077287 */ /* 0x000fe2000c000000 */
[----:B------:R-:W-:Y:S01]  /*0580*/  IADD3 R36, P1, PT, R0, UR5, RZ ;  /* 0x0000000500247c10 */ /* 0x000fe2000ff3e0ff */
[----:B----4-:R-:W-:Y:S01]  /*0590*/  @!P6 IMAD R4, R13, R22, RZ ;  /* 0x000000160d04e224 */ /* 0x010fe200078e02ff */
[----:B------:R-:W-:Y:S01]  /*05a0*/  MOV R0, UR5 ;  /* 0x0000000500007c02 */ /* 0x000fe20008000f00 */
[----:B------:R-:W-:Y:S01]  /*05b0*/  USHF.R.S32.HI UR5, URZ, 0x1f, UR7 ;  /* 0x0000001fff057899 */ /* 0x000fe20008011407 */
[----:B------:R-:W4:Y:S02]  /*05c0*/  @!P6 LDC.64 R24, c[0x0][0x398] ;  /* 0x0000e600ff18eb82 */ /* 0x000f240000000a00 */
[----:B------:R-:W-:Y:S01]  /*05d0*/  LEA.HI.X.SX32 R37, R0, RZ, 0x1, P1 ;  /* 0x000000ff00257211 */ /* 0x000fe200008f0eff */
[----:B------:R-:W-:Y:S01]  /*05e0*/  UIMAD UR5, UR5, UR18, URZ ;  /* 0x00000012050572a4 */ /* 0x000fe2000f8e02ff */
[----:B0-----:R-:W-:-:S03]  /*05f0*/  @!P3 IMAD R0, R3, R14, RZ ;  /* 0x0000000e0300b224 */ /* 0x001fc600078e02ff */
[----:B------:R-:W-:Y:S02]  /*0600*/  UIMAD UR5, UR7, UR19, UR5 ;  /* 0x00000013070572a4 */ /* 0x000fe4000f8e0205 */
[----:B------:R-:W-:Y:S01]  /*0610*/  IMAD.WIDE.U32 R36, R9, UR7, R36 ;  /* 0x0000000709247c25 */ /* 0x000fe2000f8e0024 */
[C---:B------:R-:W-:Y:S02]  /*0620*/  IADD3 R9, PT, PT, R50.reuse, 0x18, RZ ;  /* 0x0000001832097810 */ /* 0x040fe40007ffe0ff */
[----:B------:R-:W-:Y:S02]  /*0630*/  CS2R R80, SRZ ;  /* 0x0000000000507805 */ /* 0x000fe4000001ff00 */
[C---:B------:R-:W-:Y:S01]  /*0640*/  IADD3 R85, PT, PT, R50.reuse, 0xf8, RZ ;  /* 0x000000f832557810 */ /* 0x040fe20007ffe0ff */
[----:B------:R-:W-:Y:S01]  /*0650*/  @!P3 IMAD R15, R50, R15, R0 ;  /* 0x0000000f320fb224 */ /* 0x000fe200078e0200 */
[----:B------:R-:W-:Y:S01]  /*0660*/  IADD3 R35, PT, PT, R37, UR5, RZ ;  /* 0x0000000525237c10 */ /* 0x000fe2000fffe0ff */
[----:B---3--:R-:W-:Y:S01]  /*0670*/  @!P4 IMAD R0, R11, R18, RZ ;  /* 0x000000120b00c224 */ /* 0x008fe200078e02ff */
[----:B------:R-:W-:Y:S01]  /*0680*/  @!P3 MOV R34, R36 ;  /* 0x000000240022b202 */ /* 0x000fe20000000f00 */
[----:B------:R-:W0:Y:S01]  /*0690*/  LDCU.64 UR6, c[0x0][0x3b8] ;  /* 0x00007700ff0677ac */ /* 0x000e220008000a00 */
[----:B------:R-:W-:-:S02]  /*06a0*/  ISETP.GE.U32.AND P0, PT, R9, UR16, PT ;  /* 0x0000001009007c0c */ /* 0x000fc4000bf06070 */
[C---:B------:R-:W-:Y:S01]  /*06b0*/  IADD3 R11, PT, PT, R50.reuse, 0x20, RZ ;  /* 0x00000020320b7810 */ /* 0x040fe20007ffe0ff */
[----:B------:R-:W-:-:S05]  /*06c0*/  @!P3 IMAD.WIDE.U32 R2, R50, R14, R34 ;  /* 0x0000000e3202b225 */ /* 0x000fca00078e0022 */
[----:B------:R-:W-:Y:S02]  /*06d0*/  @!P3 IADD3 R3, PT, PT, R3, R15, RZ ;  /* 0x0000000f0303b210 */ /* 0x000fe40007ffe0ff */
[C---:B------:R-:W-:Y:S02]  /*06e0*/  @!P3 SHF.L.U32 R63, R2.reuse, 0x1, RZ ;  /* 0x00000001023fb819 */ /* 0x040fe400000006ff */
[----:B------:R-:W-:Y:S02]  /*06f0*/  @!P3 SHF.L.U64.HI R2, R2, 0x1, R3 ;  /* 0x000000010202b819 */ /* 0x000fe40000010203 */
[C---:B-1----:R-:W-:Y:S02]  /*0700*/  @!P3 IADD3 R62, P2, PT, R63.reuse, R16, RZ ;  /* 0x000000103f3eb210 */ /* 0x042fe40007f5e0ff */
[----:B--2---:R-:W-:Y:S02]  /*0710*/  @!P3 IADD3 R72, P1, PT, R63, R72, RZ ;  /* 0x000000483f48b210 */ /* 0x004fe40007f3e0ff */
[----:B------:R-:W-:-:S02]  /*0720*/  @!P3 IADD3.X R63, PT, PT, R2, R17, RZ, P2, !PT ;  /* 0x00000011023fb210 */ /* 0x000fc400017fe4ff */
[----:B------:R-:W-:Y:S02]  /*0730*/  LOP3.LUT P2, RZ, R12, 0x800000, RZ, 0xc0, !PT ;  /* 0x008000000cff7812 */ /* 0x000fe4000784c0ff */
[----:B------:R-:W-:Y:S02]  /*0740*/  SHF.R.S32.HI R15, RZ, 0x1f, R9 ;  /* 0x0000001fff0f7819 */ /* 0x000fe40000011409 */
[----:B------:R-:W-:Y:S02]  /*0750*/  @!P3 IADD3.X R73, PT, PT, R2, R73, RZ, P1, !PT ;  /* 0x000000490249b210 */ /* 0x000fe40000ffe4ff */
[----:B------:R-:W-:Y:S02]  /*0760*/  ISETP.GE.AND.EX P5, PT, R15, UR17, PT, P0 ;  /* 0x000000110f007c0c */ /* 0x000fe4000bfa6300 */
[----:B------:R-:W-:Y:S02]  /*0770*/  ISETP.GE.U32.AND P0, PT, R11, UR16, PT ;  /* 0x000000100b007c0c */ /* 0x000fe4000bf06070 */
[----:B------:R-:W-:-:S02]  /*0780*/  SHF.R.S32.HI R17, RZ, 0x1f, R11 ;  /* 0x0000001fff117819 */ /* 0x000fc4000001140b */
[----:B------:R-:W-:Y:S01]  /*0790*/  LOP3.LUT R12, R12, 0xffdfffff, RZ, 0xc0, !PT ;  /* 0xffdfffff0c0c7812 */ /* 0x000fe200078ec0ff */
[----:B------:R-:W1:Y:S01]  /*07a0*/  @!P2 LDC.64 R20, c[0x0][0x398] ;  /* 0x0000e600ff14ab82 */ /* 0x000e620000000a00 */
[----:B------:R-:W-:Y:S01]  /*07b0*/  @!P2 MOV R2, R36 ;  /* 0x000000240002a202 */ /* 0x000fe20000000f00 */
[----:B------:R-:W-:Y:S01]  /*07c0*/  @!P2 IMAD R19, R5, R19, R0 ;  /* 0x000000130513a224 */ /* 0x000fe200078e0200 */
[----:B------:R-:W-:Y:S02]  /*07d0*/  @!P2 MOV R3, R35 ;  /* 0x000000230003a202 */ /* 0x000fe40000000f00 */
[----:B------:R-:W-:Y:S02]  /*07e0*/  ISETP.GE.AND.EX P4, PT, R17, UR17, PT, P0 ;  /* 0x0000001111007c0c */ /* 0x000fe4000bf86300 */
[----:B------:R-:W-:Y:S01]  /*07f0*/  @P5 LOP3.LUT R12, R12, 0x200000, RZ, 0xfc, !PT ;  /* 0x002000000c0c5812 */ /* 0x000fe200078efcff */
[----:B------:R-:W-:Y:S01]  /*0800*/  @!P2 IMAD.WIDE.U32 R2, R5, R18, R2 ;  /* 0x000000120502a225 */ /* 0x000fe200078e0002 */
[----:B------:R-:W2:Y:S01]  /*0810*/  @!P5 LDC.64 R26, c[0x0][0x3f8] ;  /* 0x0000fe00ff1adb82 */ /* 0x000ea20000000a00 */
[----:B------:R-:W-:-:S02]  /*0820*/  IADD3 R5, PT, PT, R50, 0x28, RZ ;  /* 0x0000002832057810 */ /* 0x000fc40007ffe0ff */
[----:B------:R-:W-:Y:S02]  /*0830*/  LOP3.LUT R12, R12, 0xffefffff, RZ, 0xc0, !PT ;  /* 0xffefffff0c0c7812 */ /* 0x000fe400078ec0ff */
[----:B------:R-:W-:Y:S01]  /*0840*/  @!P2 IADD3 R3, PT, PT, R3, R19, RZ ;  /* 0x000000130303a210 */ /* 0x000fe20007ffe0ff */
[----:B------:R-:W-:Y:S01]  /*0850*/  @!P6 IMAD R19, R7, R23, R4 ;  /* 0x000000170713e224 */ /* 0x000fe200078e0204 */
[C---:B------:R-:W-:Y:S01]  /*0860*/  @!P2 SHF.L.U32 R61, R2.reuse, 0x1, RZ ;  /* 0x00000001023da819 */ /* 0x040fe200000006ff */
[----:B------:R-:W3:Y:S01]  /*0870*/  @!P5 LDC.64 R48, c[0x0][0x3a0] ;  /* 0x0000e800ff30db82 */ /* 0x000ee20000000a00 */
[----:B------:R-:W-:Y:S02]  /*0880*/  @!P2 SHF.L.U64.HI R0, R2, 0x1, R3 ;  /* 0x000000010200a819 */ /* 0x000fe40000010203 */
[----:B------:R-:W-:Y:S02]  /*0890*/  @!P6 MOV R2, R36 ;  /* 0x000000240002e202 */ /* 0x000fe40000000f00 */
[----:B------:R-:W-:-:S02]  /*08a0*/  @!P6 MOV R3, R35 ;  /* 0x000000230003e202 */ /* 0x000fc40000000f00 */
[----:B-----5:R-:W-:Y:S01]  /*08b0*/  @!P2 IADD3 R66, P0, PT, R61, R66, RZ ;  /* 0x000000423d42a210 */ /* 0x020fe20007f1e0ff */
[----:B------:R-:W5:Y:S01]  /*08c0*/  @!P4 LDC.64 R44, c[0x0][0x3a0] ;  /* 0x0000e800ff2ccb82 */ /* 0x000f620000000a00 */
[----:B------:R-:W-:Y:S01]  /*08d0*/  ISETP.GE.U32.AND P1, PT, R5, UR16, PT ;  /* 0x0000001005007c0c */ /* 0x000fe2000bf26070 */
[----:B------:R-:W-:Y:S01]  /*08e0*/  @!P6 IMAD.WIDE.U32 R2, R7, R22, R2 ;  /* 0x000000160702e225 */ /* 0x000fe200078e0002 */
[----:B------:R-:W-:Y:S02]  /*08f0*/  @!P2 IADD3.X R67, PT, PT, R0, R67, RZ, P0, !PT ;  /* 0x000000430043a210 */ /* 0x000fe400007fe4ff */
[----:B-1----:R-:W-:Y:S02]  /*0900*/  @!P2 IADD3 R60, P0, PT, R61, R20, RZ ;  /* 0x000000143d3ca210 */ /* 0x002fe40007f1e0ff */
[----:B------:R-:W-:Y:S01]  /*0910*/  SHF.R.S32.HI R13, RZ, 0x1f, R5 ;  /* 0x0000001fff0d7819 */ /* 0x000fe20000011405 */
[----:B------:R-:W1:Y:S01]  /*0920*/  @!P4 LDC.64 R22, c[0x0][0x3f8] ;  /* 0x0000fe00ff16cb82 */ /* 0x000e620000000a00 */
[----:B------:R-:W-:-:S02]  /*0930*/  @!P6 IADD3 R3, PT, PT, R3, R19, RZ ;  /* 0x000000130303e210 */ /* 0x000fc40007ffe0ff */
[----:B------:R-:W-:Y:S02]  /*0940*/  @!P2 IADD3.X R61, PT, PT, R0, R21, RZ, P0, !PT ;  /* 0x00000015003da210 */ /* 0x000fe400007fe4ff */
[----:B------:R-:W-:Y:S02]  /*0950*/  ISETP.GE.AND.EX P3, PT, R13, UR17, PT, P1 ;  /* 0x000000110d007c0c */ /* 0x000fe4000bf66310 */
[C---:B------:R-:W-:Y:S01]  /*0960*/  @!P6 SHF.L.U32 R41, R2.reuse, 0x1, RZ ;  /* 0x000000010229e819 */ /* 0x040fe200000006ff */
[----:B------:R-:W0:Y:S01]  /*0970*/  @!P5 LDC.64 R18, c[0x0][0x398] ;  /* 0x0000e600ff12db82 */ /* 0x000e220000000a00 */
[----:B------:R-:W-:Y:S01]  /*0980*/  @!P6 SHF.L.U64.HI R0, R2, 0x1, R3 ;  /* 0x000000010200e819 */ /* 0x000fe20000010203 */
[----:B--2---:R-:W-:Y:S01]  /*0990*/  @!P5 IMAD R2, R15, R26, RZ ;  /* 0x0000001a0f02d224 */ /* 0x004fe200078e02ff */
[----:B------:R-:W-:Y:S02]  /*09a0*/  @!P5 MOV R3, R35 ;  /* 0x000000230003d202 */ /* 0x000fe40000000f00 */
[----:B------:R-:W-:Y:S01]  /*09b0*/  @!P6 IADD3 R64, P0, PT, R41, R64, RZ ;  /* 0x000000402940e210 */ /* 0x000fe20007f1e0ff */
[----:B------:R-:W-:Y:S01]  /*09c0*/  @!P5 IMAD R7, R9, R27, R2 ;  /* 0x0000001b0907d224 */ /* 0x000fe200078e0202 */
[----:B------:R-:W-:Y:S01]  /*09d0*/  @!P5 MOV R2, R36 ;  /* 0x000000240002d202 */ /* 0x000fe20000000f00 */
[----:B------:R-:W2:Y:S01]  /*09e0*/  @!P4 LDC.64 R14, c[0x0][0x398] ;  /* 0x0000e600ff0ecb82 */ /* 0x000ea20000000a00 */
[----:B------:R-:W-:-:S02]  /*09f0*/  @!P6 IADD3.X R65, PT, PT, R0, R65, RZ, P0, !PT ;  /* 0x000000410041e210 */ /* 0x000fc400007fe4ff */
[----:B----4-:R-:W-:Y:S01]  /*0a00*/  @!P6 IADD3 R40, P0, PT, R41, R24, RZ ;  /* 0x000000182928e210 */ /* 0x010fe20007f1e0ff */
[----:B------:R-:W-:Y:S01]  /*0a10*/  @!P5 IMAD.WIDE.U32 R2, R9, R26, R2 ;  /* 0x0000001a0902d225 */ /* 0x000fe200078e0002 */
[----:B------:R-:W-:Y:S02]  /*0a20*/  @P4 LOP3.LUT R12, R12, 0x100000, RZ, 0xfc, !PT ;  /* 0x001000000c0c4812 */ /* 0x000fe400078efcff */
[----:B------:R-:W-:Y:S01]  /*0a30*/  @!P6 IADD3.X R41, PT, PT, R0, R25, RZ, P0, !PT ;  /* 0x000000190029e210 */ /* 0x000fe200007fe4ff */
[----:B------:R-:W4:Y:S01]  /*0a40*/  @!P3 LDC.64 R20, c[0x0][0x3f8] ;  /* 0x0000fe00ff14bb82 */ /* 0x000f220000000a00 */
[----:B------:R-:W-:Y:S01]  /*0a50*/  @!P5 IADD3 R3, PT, PT, R3, R7, RZ ;  /* 0x000000070303d210 */ /* 0x000fe20007ffe0ff */
[----:B-1----:R-:W-:Y:S01]  /*0a60*/  @!P4 IMAD R4, R17, R22, RZ ;  /* 0x000000161104c224 */ /* 0x002fe200078e02ff */
[C---:B------:R-:W-:Y:S02]  /*0a70*/  @!P5 SHF.L.U32 R33, R2.reuse, 0x1, RZ ;  /* 0x000000010221d819 */ /* 0x040fe400000006ff */
[----:B------:R-:W-:Y:S01]  /*0a80*/  @!P5 SHF.L.U64.HI R0, R2, 0x1, R3 ;  /* 0x000000010200d819 */ /* 0x000fe20000010203 */
[----:B------:R-:W-:Y:S01]  /*0a90*/  @!P4 IMAD R7, R11, R23, R4 ;  /* 0x000000170b07c224 */ /* 0x000fe200078e0204 */
[----:B------:R-:W-:Y:S01]  /*0aa0*/  @!P4 MOV R2, R36 ;  /* 0x000000240002c202 */ /* 0x000fe20000000f00 */
[----:B------:R-:W1:Y:S01]  /*0ab0*/  @!P3 LDC.64 R42, c[0x0][0x3a0] ;  /* 0x0000e800ff2abb82 */ /* 0x000e620000000a00 */
[----:B------:R-:W-:-:S02]  /*0ac0*/  @!P4 MOV R3, R35 ;  /* 0x000000230003c202 */ /* 0x000fc40000000f00 */
[----:B---3--:R-:W-:Y:S02]  /*0ad0*/  @!P5 IADD3 R48, P0, PT, R33, R48, RZ ;  /* 0x000000302130d210 */ /* 0x008fe40007f1e0ff */
[----:B------:R-:W-:Y:S01]  /*0ae0*/  LOP3.LUT R12, R12, 0xfff7ffff, RZ, 0xc0, !PT ;  /* 0xfff7ffff0c0c7812 */ /* 0x000fe200078ec0ff */
[----:B------:R-:W-:Y:S01]  /*0af0*/  @!P4 IMAD.WIDE.U32 R2, R11, R22, R2 ;  /* 0x000000160b02c225 */ /* 0x000fe200078e0002 */
[C---:B------:R-:W-:Y:S01]  /*0b00*/  @!P5 IADD3.X R49, PT, PT, R0.reuse, R49, RZ, P0, !PT ;  /* 0x000000310031d210 */ /* 0x040fe200007fe4ff */
[----:B------:R-:W3:Y:S01]  /*0b10*/  @!P3 LDC.64 R10, c[0x0][0x398] ;  /* 0x0000e600ff0abb82 */ /* 0x000ee20000000a00 */
[----:B0-----:R-:W-:Y:S02]  /*0b20*/  @!P5 IADD3 R32, P0, PT, R33, R18, RZ ;  /* 0x000000122120d210 */ /* 0x001fe40007f1e0ff */
[----:B------:R-:W-:Y:S02]  /*0b30*/  @!P4 IADD3 R3, PT, PT, R3, R7, RZ ;  /* 0x000000070303c210 */ /* 0x000fe40007ffe0ff */
[----:B------:R-:W-:-:S02]  /*0b40*/  @!P5 IADD3.X R33, PT, PT, R0, R19, RZ, P0, !PT ;  /* 0x000000130021d210 */ /* 0x000fc400007fe4ff */
[C---:B------:R-:W-:Y:S01]  /*0b50*/  @!P4 SHF.L.U32 R7, R2.reuse, 0x1, RZ ;  /* 0x000000010207c819 */ /* 0x040fe200000006ff */
[----:B----4-:R-:W-:Y:S01]  /*0b60*/  @!P3 IMAD R4, R13, R20, RZ ;  /* 0x000000140d04b224 */ /* 0x010fe200078e02ff */
[----:B------:R-:W-:Y:S02]  /*0b70*/  @!P4 SHF.L.U64.HI R0, R2, 0x1, R3 ;  /* 0x000000010200c819 */ /* 0x000fe40000010203 */
[----:B------:R-:W-:Y:S01]  /*0b80*/  @!P3 MOV R2, R36 ;  /* 0x000000240002b202 */ /* 0x000fe20000000f00 */
[----:B------:R-:W-:Y:S01]  /*0b90*/  @!P3 IMAD R9, R5, R21, R4 ;  /* 0x000000150509b224 */ /* 0x000fe200078e0204 */
[----:B------:R-:W-:Y:S02]  /*0ba0*/  @!P3 MOV R3, R35 ;  /* 0x000000230003b202 */ /* 0x000fe40000000f00 */
[----:B-----5:R-:W-:Y:S02]  /*0bb0*/  @!P4 IADD3 R44, P0, PT, R7, R44, RZ ;  /* 0x0000002c072cc210 */ /* 0x020fe40007f1e0ff */
[----:B------:R-:W-:Y:S01]  /*0bc0*/  @P3 LOP3.LUT R12, R12, 0x80000, RZ, 0xfc, !PT ;  /* 0x000800000c0c3812 */ /* 0x000fe200078efcff */
[----:B------:R-:W-:Y:S01]  /*0bd0*/  @!P3 IMAD.WIDE.U32 R2, R5, R20, R2 ;  /* 0x000000140502b225 */ /* 0x000fe200078e0002 */
[----:B------:R-:W-:-:S02]  /*0be0*/  @!P4 IADD3.X R45, PT, PT, R0, R45, RZ, P0, !PT ;  /* 0x0000002d002dc210 */ /* 0x000fc400007fe4ff */
[----:B--2---:R-:W-:Y:S02]  /*0bf0*/  @!P4 IADD3 R6, P0, PT, R7, R14, RZ ;  /* 0x0000000e0706c210 */ /* 0x004fe40007f1e0ff */
[----:B------:R-:W-:Y:S02]  /*0c00*/  @!P3 IADD3 R3, PT, PT, R3, R9, RZ ;  /* 0x000000090303b210 */ /* 0x000fe40007ffe0ff */
[----:B------:R-:W-:Y:S02]  /*0c10*/  @!P3 SHF.L.U32 R31, R2, 0x1, RZ ;  /* 0x00000001021fb819 */ /* 0x000fe400000006ff */
[----:B------:R-:W-:Y:S02]  /*0c20*/  @!P4 IADD3.X R7, PT, PT, R0, R15, RZ, P0, !PT ;  /* 0x0000000f0007c210 */ /* 0x000fe400007fe4ff */
[----:B------:R-:W-:Y:S02]  /*0c30*/  @!P3 SHF.L.U64.HI R2, R2, 0x1, R3 ;  /* 0x000000010202b819 */ /* 0x000fe40000010203 */
[----:B-1----:R-:W-:-:S02]  /*0c40*/  @!P3 IADD3 R42, P0, PT, R31, R42, RZ ;  /* 0x0000002a1f2ab210 */ /* 0x002fc40007f1e0ff */
        /* <DEDUP_REMOVED lines=244> */
[----:B------:R0:W2:Y:S04]  /*1b90*/  @!P1 LDG.E R81, desc[UR10][R62.64] ;  /* 0x0000000a3e519981 */ /* 0x0000a8000c1e1900 */
[----:B------:R-:W3:Y:S04]  /*1ba0*/  @!P1 LDG.E R84, desc[UR10][R72.64] ;  /* 0x0000000a48549981 */ /* 0x000ee8000c1e1900 */
[----:B------:R-:W1:Y:S01]  /*1bb0*/  @!P5 LDC.64 R56, c[0x0][0x3f8] ;  /* 0x0000fe00ff38db82 */ /* 0x000e620000000a00 */
[----:B------:R-:W-:-:S04]  /*1bc0*/  @P5 LOP3.LUT R12, R12, 0x80, RZ, 0xfc, !PT ;  /* 0x000000800c0c5812 */ /* 0x000fc800078efcff */
[----:B------:R-:W-:-:S03]  /*1bd0*/  LOP3.LUT R12, R12, 0xffffffbf, RZ, 0xc0, !PT ;  /* 0xffffffbf0c0c7812 */ /* 0x000fc600078ec0ff */
[----:B------:R-:W4:Y:S01]  /*1be0*/  @!P5 LDC.64 R68, c[0x0][0x3a0] ;  /* 0x0000e800ff44db82 */ /* 0x000f220000000a00 */
[----:B-1----:R-:W-:Y:S01]  /*1bf0*/  @!P5 IMAD R4, R5, R56, RZ ;  /* 0x000000380504d224 */ /* 0x002fe200078e02ff */
[----:B------:R-:W-:-:S03]  /*1c00*/  @!P5 MOV R5, R35 ;  /* 0x000000230005d202 */ /* 0x000fc60000000f00 */
[----:B------:R-:W-:Y:S01]  /*1c10*/  @!P5 IMAD R57, R55, R57, R4 ;  /* 0x000000393739d224 */ /* 0x000fe200078e0204 */
[----:B------:R-:W-:-:S05]  /*1c20*/  @!P5 MOV R4, R36 ;  /* 0x000000240004d202 */ /* 0x000fca0000000f00 */
[----:B------:R-:W-:-:S05]  /*1c30*/  @!P5 IMAD.WIDE.U32 R4, R55, R56, R4 ;  /* 0x000000383704d225 */ /* 0x000fca00078e0004 */
[----:B------:R-:W-:Y:S02]  /*1c40*/  @!P5 IADD3 R55, PT, PT, R5, R57, RZ ;  /* 0x000000390537d210 */ /* 0x000fe40007ffe0ff */
[C---:B------:R-:W-:Y:S02]  /*1c50*/  @!P5 SHF.L.U32 R5, R4.reuse, 0x1, RZ ;  /* 0x000000010405d819 */ /* 0x040fe400000006ff */
[----:B------:R-:W-:Y:S02]  /*1c60*/  @!P5 SHF.L.U64.HI R54, R4, 0x1, R55 ;  /* 0x000000010436d819 */ /* 0x000fe40000010237 */
[----:B----4-:R-:W-:-:S04]  /*1c70*/  @!P5 IADD3 R56, P0, PT, R5, R68, RZ ;  /* 0x000000440538d210 */ /* 0x010fc80007f1e0ff */
[----:B------:R-:W-:Y:S02]  /*1c80*/  @!P5 IADD3.X R57, PT, PT, R54, R69, RZ, P0, !PT ;  /* 0x000000453639d210 */ /* 0x000fe400007fe4ff */
[----:B------:R-:W1:Y:S02]  /*1c90*/  @!P5 LDC.64 R68, c[0x0][0x398] ;  /* 0x0000e600ff44db82 */ /* 0x000e640000000a00 */
[----:B-1----:R-:W-:-:S04]  /*1ca0*/  @!P5 IADD3 R4, P0, PT, R5, R68, RZ ;  /* 0x000000440504d210 */ /* 0x002fc80007f1e0ff */
[----:B------:R-:W-:Y:S02]  /*1cb0*/  @!P5 IADD3.X R5, PT, PT, R54, R69, RZ, P0, !PT ;  /* 0x000000453605d210 */ /* 0x000fe400007fe4ff */
[----:B------:R-:W-:-:S04]  /*1cc0*/  IADD3 R69, PT, PT, R50, 0x90, RZ ;  /* 0x0000009032457810 */ /* 0x000fc80007ffe0ff */
[----:B------:R-:W-:Y:S02]  /*1cd0*/  SHF.R.S32.HI R55, RZ, 0x1f, R69 ;  /* 0x0000001fff377819 */ /* 0x000fe40000011445 */
[----:B------:R-:W-:-:S04]  /*1ce0*/  ISETP.GE.U32.AND P0, PT, R69, UR16, PT ;  /* 0x0000001045007c0c */ /* 0x000fc8000bf06070 */
[----:B------:R-:W-:-:S13]  /*1cf0*/  ISETP.GE.AND.EX P6, PT, R55, UR17, PT, P0 ;  /* 0x0000001137007c0c */ /* 0x000fda000bfc6300 */
        /* <DEDUP_REMOVED lines=8> */
[----:B------:R-:W-:Y:S02]  /*1d80*/  @!P6 IMAD.WIDE.U32 R54, R69, R74, R54 ;  /* 0x0000004a4536e225 */ /* 0x000fe400078e0036 */
[----:B------:R-:W1:Y:S03]  /*1d90*/  @!P6 LDC.64 R68, c[0x0][0x398] ;  /* 0x0000e600ff44eb82 */ /* 0x000e660000000a00 */
[----:B------:R-:W-:Y:S02]  /*1da0*/  @!P6 IADD3 R55, PT, PT, R55, R75, RZ ;  /* 0x0000004b3737e210 */ /* 0x000fe40007ffe0ff */
[C---:B------:R-:W-:Y:S02]  /*1db0*/  @!P6 SHF.L.U32 R89, R54.reuse, 0x1, RZ ;  /* 0x000000013659e819 */ /* 0x040fe400000006ff */
[----:B------:R-:W-:Y:S02]  /*1dc0*/  @!P6 SHF.L.U64.HI R54, R54, 0x1, R55 ;  /* 0x000000013636e819 */ /* 0x000fe40000010237 */
[----:B----4-:R-:W-:-:S04]  /*1dd0*/  @!P6 IADD3 R90, P0, PT, R89, R90, RZ ;  /* 0x0000005a595ae210 */ /* 0x010fc80007f1e0ff */
        /* <DEDUP_REMOVED lines=9> */
[----:B------:R-:W-:-:S03]  /*1e70*/  LOP3.LUT P3, RZ, R12, 0x400000, RZ, 0xc0, !PT ;  /* 0x004000000cff7812 */ /* 0x000fc6000786c0ff */
        /* <DEDUP_REMOVED lines=14> */
[----:B------:R-:W-:Y:S02]  /*1f60*/  IADD3 R77, PT, PT, R50, 0xa0, RZ ;  /* 0x000000a0324d7810 */ /* 0x000fe40007ffe0ff */
[C---:B------:R-:W-:Y:S02]  /*1f70*/  LOP3.LUT P2, RZ, R12.reuse, 0x800000, RZ, 0xc0, !PT ;  /* 0x008000000cff7812 */ /* 0x040fe4000784c0ff */
[----:B------:R-:W-:Y:S02]  /*1f80*/  SHF.R.S32.HI R69, RZ, 0x1f, R77 ;  /* 0x0000001fff457819 */ /* 0x000fe4000001144d */
[----:B------:R-:W-:Y:S02]  /*1f90*/  ISETP.GE.U32.AND P0, PT, R77, UR16, PT ;  /* 0x000000104d007c0c */ /* 0x000fe4000bf06070 */
[----:B------:R-:W-:-:S02]  /*1fa0*/  LOP3.LUT R12, R12, 0xffffffef, RZ, 0xc0, !PT ;  /* 0xffffffef0c0c7812 */ /* 0x000fc400078ec0ff */
[----:B------:R-:W-:-:S05]  /*1fb0*/  ISETP.GE.AND.EX P4, PT, R69, UR17, PT, P0 ;  /* 0x0000001145007c0c */ /* 0x000fca000bf86300 */
[----:B------:R-:W4:Y:S08]  /*1fc0*/  @!P2 LDG.E R80, desc[UR10][R66.64] ;  /* 0x0000000a4250a981 */ /* 0x000f30000c1e1900 */
[----:B------:R-:W1:Y:S01]  /*1fd0*/  @!P4 LDC.64 R78, c[0x0][0x3f8] ;  /* 0x0000fe00ff4ecb82 */ /* 0x000e620000000a00 */
[----:B------:R-:W-:-:S07]  /*1fe0*/  @P4 LOP3.LUT R12, R12, 0x10, RZ, 0xfc, !PT ;  /* 0x000000100c0c4812 */ /* 0x000fce00078efcff */
[----:B------:R-:W5:Y:S01]  /*1ff0*/  @!P4 LDC.64 R86, c[0x0][0x3a0] ;  /* 0x0000e800ff56cb82 */ /* 0x000f620000000a00 */
[----:B-1----:R-:W-:Y:S01]  /*2000*/  @!P4 IMAD R68, R69, R78, RZ ;  /* 0x0000004e4544c224 */ /* 0x002fe200078e02ff */
[----:B------:R-:W-:-:S03]  /*2010*/  @!P4 MOV R69, R35 ;  /* 0x000000230045c202 */ /* 0x000fc60000000f00 */
[----:B------:R-:W-:Y:S01]  /*2020*/  @!P4 IMAD R79, R77, R79, R68 ;  /* 0x0000004f4d4fc224 */ /* 0x000fe200078e0244 */
[----:B------:R-:W-:-:S05]  /*2030*/  @!P4 MOV R68, R36 ;  /* 0x000000240044c202 */ /* 0x000fca0000000f00 */
[----:B------:R-:W-:Y:S02]  /*2040*/  @!P4 IMAD.WIDE.U32 R68, R77, R78, R68 ;  /* 0x0000004e4d44c225 */ /* 0x000fe400078e0044 */
[----:B------:R-:W1:Y:S03]  /*2050*/  @!P4 LDC.64 R76, c[0x0][0x398] ;  /* 0x0000e600ff4ccb82 */ /* 0x000e660000000a00 */
[----:B------:R-:W-:-:S04]  /*2060*/  @!P4 IADD3 R69, PT, PT, R69, R79, RZ ;  /* 0x0000004f4545c210 */ /* 0x000fc80007ffe0ff */
[C---:B------:R-:W-:Y:S02]  /*2070*/  @!P4 SHF.L.U64.HI R70, R68.reuse, 0x1, R69 ;  /* 0x000000014446c819 */ /* 0x040fe40000010245 */
[----:B------:R-:W-:-:S04]  /*2080*/  @!P4 SHF.L.U32 R69, R68, 0x1, RZ ;  /* 0x000000014445c819 */ /* 0x000fc800000006ff */
[----:B-----5:R-:W-:-:S04]  /*2090*/  @!P4 IADD3 R86, P0, PT, R69, R86, RZ ;  /* 0x000000564556c210 */ /* 0x020fc80007f1e0ff */
        /* <DEDUP_REMOVED lines=8> */
[----:B0-----:R-:W-:Y:S02]  /*2120*/  @!P4 MOV R62, R36 ;  /* 0x00000024003ec202 */ /* 0x001fe40000000f00 */
[----:B------:R-:W-:Y:S02]  /*2130*/  @!P4 MOV R63, R35 ;  /* 0x00000023003fc202 */ /* 0x000fe40000000f00 */
[----:B------:R-:W-:-:S06]  /*2140*/  MOV R70, RZ ;  /* 0x000000ff00467202 */ /* 0x000fcc0000000f00 */
[----:B------:R0:W5:Y:S02]  /*2150*/  @!P2 LDG.E R70, desc[UR10][R60.64] ;  /* 0x0000000a3c46a981 */ /* 0x000164000c1e1900 */
[----:B0-----:R-:W0:Y:S01]  /*2160*/  @!P4 LDC.64 R60, c[0x0][0x398] ;  /* 0x0000e600ff3ccb82 */ /* 0x001e220000000a00 */
[-C--:B-1----:R-:W-:Y:S02]  /*2170*/  @!P4 IMAD R72, R79, R104.reuse, RZ ;  /* 0x000000684f48c224 */ /* 0x082fe400078e02ff */
[----:B------:R-:W-:-:S04]  /*2180*/  @!P4 IMAD.WIDE.U32 R62, R77, R104, R62 ;  /* 0x000000684d3ec225 */ /* 0x000fc800078e003e */
[----:B------:R-:W-:Y:S02]  /*2190*/  @!P4 IMAD R73, R77, R105, R72 ;  /* 0x000000694d49c224 */ /* 0x000fe400078e0248 */
[----:B------:R-:W1:Y:S01]  /*21a0*/  @!P4 LDC.64 R76, c[0x0][0x3a0] ;  /* 0x0000e800ff4ccb82 */ /* 0x000e620000000a00 */
[----:B------:R-:W-:Y:S02]  /*21b0*/  @!P4 SHF.L.U32 R67, R62, 0x1, RZ ;  /* 0x000000013e43c819 */ /* 0x000fe400000006ff */
[----:B------:R-:W-:-:S04]  /*21c0*/  @!P4 IADD3 R63, PT, PT, R63, R73, RZ ;  /* 0x000000493f3fc210 */ /* 0x000fc80007ffe0ff */
[----:B------:R-:W-:Y:S01]  /*21d0*/  @!P4 SHF.L.U64.HI R72, R62, 0x1, R63 ;  /* 0x000000013e48c819 */ /* 0x000fe2000001023f */
[----:B------:R-:W-:Y:S01]  /*21e0*/  HFMA2 R66, -RZ, RZ, 0, 0 ;  /* 0x00000000ff427431 */ /* 0x000fe200000001ff */
[C---:B------:R-:W-:Y:S02]  /*21f0*/  LOP3.LUT P1, RZ, R12.reuse, 0x200000, RZ, 0xc0, !PT ;  /* 0x002000000cff7812 */ /* 0x040fe4000782c0ff */
[----:B------:R-:W-:Y:S02]  /*2200*/  LOP3.LUT R12, R12, 0xfffffff7, RZ, 0xc0, !PT ;  /* 0xfffffff70c0c7812 */ /* 0x000fe400078ec0ff */
[----:B------:R-:W-:Y:S02]  /*2210*/  CS2R R78, SRZ ;  /* 0x00000000004e7805 */ /* 0x000fe4000001ff00 */
[----:B------:R-:W-:Y:S01]  /*2220*/  @P4 LOP3.LUT R12, R12, 0x8, RZ, 0xfc, !PT ;  /* 0x000000080c0c4812 */ /* 0x000fe200078efcff */
[----:B------:R-:W2:Y:S04]  /*2230*/  @!P3 LDG.E R66, desc[UR10][R64.64] ;  /* 0x0000000a4042b981 */ /* 0x000ea8000c1e1900 */
[----:B------:R3:W4:Y:S01]  /*2240*/  @!P3 LDG.E R79, desc[UR10][R40.64] ;  /* 0x0000000a284fb981 */ /* 0x000722000c1e1900 */
[----:B-1----:R-:W-:-:S03]  /*2250*/  @!P4 IADD3 R62, P0, PT, R67, R76, RZ ;  /* 0x0000004c433ec210 */ /* 0x002fc60007f1e0ff */
[----:B------:R-:W4:Y:S01]  /*2260*/  @!P1 LDG.E R78, desc[UR10][R48.64] ;  /* 0x0000000a304e9981 */ /* 0x000f22000c1e1900 */
[----:B------:R-:W-:Y:S02]  /*2270*/  @!P4 IADD3.X R63, PT, PT, R72, R77, RZ, P0, !PT ;  /* 0x0000004d483fc210 */ /* 0x000fe400007fe4ff */
[----:B0-----:R-:W-:Y:S02]  /*2280*/  @!P4 IADD3 R60, P0, PT, R67, R60, RZ ;  /* 0x0000003c433cc210 */ /* 0x001fe40007f1e0ff */
[----:B------:R-:W-:Y:S02]  /*2290*/  IADD3 R67, PT, PT, R50, 0xb0, RZ ;  /* 0x000000b032437810 */ /* 0x000fe40007ffe0ff */
[----:B------:R-:W-:Y:S02]  /*22a0*/  @!P4 IADD3.X R61, PT, PT, R72, R61, RZ, P0, !PT ;  /* 0x0000003d483dc210 */ /* 0x000fe400007fe4ff */
[----:B------:R-:W-:Y:S02]  /*22b0*/  ISETP.NE.AND P4, PT, R71, RZ, PT ;  /* 0x000000ff4700720c */ /* 0x000fe40003f85270 */
[----:B------:R-:W-:-:S02]  /*22c0*/  SHF.R.S32.HI R71, RZ, 0x1f, R67 ;  /* 0x0000001fff477819 */ /* 0x000fc40000011443 */
[----:B------:R-:W-:-:S04]  /*22d0*/  ISETP.GE.U32.AND P0, PT, R67, UR16, PT ;  /* 0x0000001043007c0c */ /* 0x000fc8000bf06070 */
[----:B------:R-:W-:-:S13]  /*22e0*/  ISETP.GE.AND.EX P3, PT, R71, UR17, PT, P0 ;  /* 0x0000001147007c0c */ /* 0x000fda000bf66300 */
[----:B------:R-:W0:Y:S01]  /*22f0*/  @!P3 LDC.64 R72, c[0x0][0x3f8] ;  /* 0x0000fe00ff48bb82 */ /* 0x000e220000000a00 */
[----:B---3--:R-:W-:Y:S02]  /*2300*/  @!P3 MOV R40, R36 ;  /* 0x000000240028b202 */ /* 0x008fe40000000f00 */
[----:B------:R-:W-:Y:S02]  /*2310*/  @!P3 MOV R41, R35 ;  /* 0x000000230029b202 */ /* 0x000fe40000000f00 */
[----:B------:R-:W-:-:S06]  /*2320*/  CS2R R76, SRZ ;  /* 0x00000000004c7805 */ /* 0x000fcc000001ff00 */
[----:B------:R1:W3:Y:S02]  /*2330*/  @!P1 LDG.E R77, desc[UR10][R32.64] ;  /* 0x0000000a204d9981 */ /* 0x0002e4000c1e1900 */
[----:B-1----:R-:W1:Y:S01]  /*2340*/  @!P3 LDC.64 R32, c[0x0][0x398] ;  /* 0x0000e600ff20bb82 */ /* 0x002e620000000a00 */
[-C--:B0-----:R-:W-:Y:S02]  /*2350*/  @!P3 IMAD R64, R71, R72.reuse, RZ ;  /* 0x000000484740b224 */ /* 0x081fe400078e02ff */
[----:B------:R-:W-:-:S04]  /*2360*/  @!P3 IMAD.WIDE.U32 R40, R67, R72, R40 ;  /* 0x000000484328b225 */ /* 0x000fc800078e0028 */
[----:B------:R-:W-:Y:S02]  /*2370*/  @!P3 IMAD R65, R67, R73, R64 ;  /* 0x000000494341b224 */ /* 0x000fe400078e0240 */
[----:B------:R-:W0:Y:S01]  /*2380*/  @!P3 LDC.64 R72, c[0x0][0x3a0] ;  /* 0x0000e800ff48bb82 */ /* 0x000e220000000a00 */
[----:B------:R-:W-:Y:S02]  /*2390*/  @!P3 SHF.L.U32 R49, R40, 0x1, RZ ;  /* 0x000000012831b819 */ /* 0x000fe400000006ff */
[----:B------:R-:W-:Y:S02]  /*23a0*/  @!P3 IADD3 R41, PT, PT, R41, R65, RZ ;  /* 0x000000412929b210 */ /* 0x000fe40007ffe0ff */
[----:B------:R-:W-:Y:S02]  /*23b0*/  LOP3.LUT P2, RZ, R12, 0x100000, RZ, 0xc0, !PT ;  /* 0x001000000cff7812 */ /* 0x000fe4000784c0ff */
[----:B------:R-:W-:Y:S01]  /*23c0*/  @!P3 SHF.L.U64.HI R64, R40, 0x1, R41 ;  /* 0x000000012840b819 */ /* 0x000fe20000010229 */
[----:B------:R-:W-:Y:S01]  /*23d0*/  HFMA2 R71, -RZ, RZ, 0, 0 ;  /* 0x00000000ff477431 */ /* 0x000fe200000001ff */
[----:B------:R-:W-:-:S04]  /*23e0*/  LOP3.LUT R12, R12, 0xfffffffb, RZ, 0xc0, !PT ;  /* 0xfffffffb0c0c7812 */ /* 0x000fc800078ec0ff */
[----:B------:R-:W-:-:S05]  /*23f0*/  @P3 LOP3.LUT R12, R12, 0x4, RZ, 0xfc, !PT ;  /* 0x000000040c0c3812 */ /* 0x000fca00078efcff */
[----:B------:R-:W3:Y:S01]  /*2400*/  @!P2 LDG.E R71, desc[UR10][R44.64] ;  /* 0x0000000a2c47a981 */ /* 0x000ee2000c1e1900 */
[----:B0-----:R-:W-:-:S04]  /*2410*/  @!P3 IADD3 R40, P0, PT, R49, R72, RZ ;  /* 0x000000483128b210 */ /* 0x001fc80007f1e0ff */
[----:B------:R-:W-:Y:S02]  /*2420*/  @!P3 IADD3.X R41, PT, PT, R64, R73, RZ, P0, !PT ;  /* 0x000000494029b210 */ /* 0x000fe400007fe4ff */
[----:B-1----:R-:W-:Y:S02]  /*2430*/  @!P3 IADD3 R32, P0, PT, R49, R32, RZ ;  /* 0x000000203120b210 */ /* 0x002fe40007f1e0ff */
[----:B------:R-:W-:Y:S02]  /*2440*/  IADD3 R49, PT, PT, R50, 0xb8, RZ ;  /* 0x000000b832317810 */ /* 0x000fe40007ffe0ff */
[----:B------:R-:W-:Y:S02]  /*2450*/  MOV R72, RZ ;  /* 0x000000ff00487202 */ /* 0x000fe40000000f00 */
[----:B------:R-:W-:Y:S02]  /*2460*/  @!P3 IADD3.X R33, PT, PT, R64, R33, RZ, P0, !PT ;  /* 0x000000214021b210 */ /* 0x000fe400007fe4ff */
[----:B------:R-:W-:-:S02]  /*2470*/  ISETP.NE.AND P3, PT, R51, RZ, PT ;  /* 0x000000ff3300720c */ /* 0x000fc40003f65270 */
[----:B------:R-:W-:Y:S01]  /*2480*/  SHF.R.S32.HI R51, RZ, 0x1f, R49 ;  /* 0x0000001fff337819 */ /* 0x000fe20000011431 */
[----:B------:R0:W3:Y:S01]  /*2490*/  @!P2 LDG.E R72, desc[UR10][R6.64] ;  /* 0x0000000a0648a981 */ /* 0x0000e2000c1e1900 */
[----:B------:R-:W-:-:S04]  /*24a0*/  ISETP.GE.U32.AND P0, PT, R49, UR16, PT ;  /* 0x0000001031007c0c */ /* 0x000fc8000bf06070 */
[----:B------:R-:W-:-:S13]  /*24b0*/  ISETP.GE.AND.EX P2, PT, R51, UR17, PT, P0 ;  /* 0x0000001133007c0c */ /* 0x000fda000bf46300 */
[----:B------:R-:W1:Y:S01]  /*24c0*/  @!P2 LDC.64 R104, c[0x0][0x3f8] ;  /* 0x0000fe00ff68ab82 */ /* 0x000e620000000a00 */
[----:B------:R-:W-:Y:S02]  /*24d0*/  LOP3.LUT P0, RZ, R12, 0x80000, RZ, 0xc0, !PT ;  /* 0x000800000cff7812 */ /* 0x000fe4000780c0ff */
[----:B0-----:R-:W-:Y:S02]  /*24e0*/  @!P2 MOV R6, R36 ;  /* 0x000000240006a202 */ /* 0x001fe40000000f00 */
[----:B------:R-:W-:Y:S02]  /*24f0*/  @!P2 MOV R7, R35 ;  /* 0x000000230007a202 */ /* 0x000fe40000000f00 */
[----:B------:R-:W-:Y:S01]  /*2500*/  CS2R R64, SRZ ;  /* 0x0000000000407805 */ /* 0x000fe2000001ff00 */
[----:B------:R-:W-:-:S06]  /*2510*/  HFMA2 R67, -RZ, RZ, 0, 0 ;  /* 0x00000000ff437431 */ /* 0x000fcc00000001ff */
[----:B------:R0:W3:Y:S04]  /*2520*/  @!P0 LDG.E R65, desc[UR10][R30.64] ;  /* 0x0000000a1e418981 */ /* 0x0000e8000c1e1900 */
[----:B------:R5:W3:Y:S01]  /*2530*/  @!P0 LDG.E R67, desc[UR10][R42.64] ;  /* 0x0000000a2a438981 */ /* 0x000ae2000c1e1900 */
[-C--:B-1----:R-:W-:Y:S01]  /*2540*/  @!P2 IMAD R44, R51, R104.reuse, RZ ;  /* 0x00000068332ca224 */ /* 0x082fe200078e02ff */
[----:B0-----:R-:W0:Y:S01]  /*2550*/  @!P2 LDC.64 R30, c[0x0][0x398] ;  /* 0x0000e600ff1eab82 */ /* 0x001e220000000a00 */
[----:B------:R-:W-:-:S04]  /*2560*/  @!P2 IMAD.WIDE.U32 R6, R49, R104, R6 ;  /* 0x000000683106a225 */ /* 0x000fc800078e0006 */
[----:B------:R-:W-:-:S03]  /*2570*/  @!P2 IMAD R45, R49, R105, R44 ;  /* 0x00000069312da224 */ /* 0x000fc600078e022c */
[----:B------:R-:W1:Y:S01]  /*2580*/  @!P2 LDC.64 R48, c[0x0][0x3a0] ;  /* 0x0000e800ff30ab82 */ /* 0x000e620000000a00 */
[----:B-----5:R-:W-:Y:S02]  /*2590*/  @!P2 SHF.L.U32 R43, R6, 0x1, RZ ;  /* 0x00000001062ba819 */ /* 0x020fe400000006ff */
[----:B------:R-:W-:-:S04]  /*25a0*/  @!P2 IADD3 R7, PT, PT, R7, R45, RZ ;  /* 0x0000002d0707a210 */ /* 0x000fc80007ffe0ff */
[----:B------:R-:W-:Y:S02]  /*25b0*/  @!P2 SHF.L.U64.HI R44, R6, 0x1, R7 ;  /* 0x00000001062ca819 */ /* 0x000fe40000010207 */
[C---:B------:R-:W-:Y:S02]  /*25c0*/  LOP3.LUT P1, RZ, R12.reuse, 0x40000, RZ, 0xc0, !PT ;  /* 0x000400000cff7812 */ /* 0x040fe4000782c0ff */
[----:B------:R-:W-:Y:S01]  /*25d0*/  LOP3.LUT R12, R12, 0xfffffffd, RZ, 0xc0, !PT ;  /* 0xfffffffd0c0c7812 */ /* 0x000fe200078ec0ff */
[----:B------:R-:W-:-:S03]  /*25e0*/  HFMA2 R51, -RZ, RZ, 0, 0 ;  /* 0x00000000ff337431 */ /* 0x000fc600000001ff */
[----:B------:R-:W-:-:S07]  /*25f0*/  @P2 LOP3.LUT R12, R12, 0x2, RZ, 0xfc, !PT ;  /* 0x000000020c0c2812 */ /* 0x000fce00078efcff */
[----:B------:R-:W5:Y:S01]  /*2600*/  @!P1 LDG.E R64, desc[UR10][R38.64] ;  /* 0x0000000a26409981 */ /* 0x000f62000c1e1900 */
[----:B-1----:R-:W-:-:S03]  /*2610*/  @!P2 IADD3 R6, P0, PT, R43, R48, RZ ;  /* 0x000000302b06a210 */ /* 0x002fc60007f1e0ff */
[----:B------:R1:W5:Y:S01]  /*2620*/  @!P1 LDG.E R51, desc[UR10][R28.64] ;  /* 0x0000000a1c339981 */ /* 0x000362000c1e1900 */
        /* <DEDUP_REMOVED lines=9> */
[----:B------:R-:W-:Y:S01]  /*26c0*/  LOP3.LUT P0, RZ, R12, 0x20000, RZ, 0xc0, !PT ;  /* 0x000200000cff7812 */ /* 0x000fe2000780c0ff */
[----:B------:R-:W-:Y:S01]  /*26d0*/  HFMA2 R44, -RZ, RZ, 0, 0 ;  /* 0x00000000ff2c7431 */ /* 0x000fe200000001ff */
[----:B-1----:R-:W-:Y:S02]  /*26e0*/  @!P1 MOV R28, R36 ;  /* 0x00000024001c9202 */ /* 0x002fe40000000f00 */
[----:B------:R-:W-:-:S09]  /*26f0*/  @!P1 MOV R29, R35 ;  /* 0x00000023001d9202 */ /* 0x000fd20000000f00 */
[----:B------:R1:W5:Y:S01]  /*2700*/  @!P0 LDG.E R44, desc[UR10][R24.64] ;  /* 0x0000000a182c8981 */ /* 0x000362000c1e1900 */
[----:B0-----:R-:W-:Y:S01]  /*2710*/  @!P1 IMAD R38, R43, R104, RZ ;  /* 0x000000682b269224 */ /* 0x001fe200078e02ff */
[----:B-1----:R-:W0:Y:S08]  /*2720*/  @!P1 LDC.64 R24, c[0x0][0x398] ;  /* 0x0000e600ff189b82 */ /* 0x002e300000000a00 */
[----:B------:R-:W1:Y:S01]  /*2730*/  @!P1 LDC.64 R42, c[0x0][0x3a0] ;  /* 0x0000e800ff2a9b82 */ /* 0x000e620000000a00 */
[----:B------:R-:W-:Y:S01]  /*2740*/  MOV R48, RZ ;  /* 0x000000ff00307202 */ /* 0x000fe20000000f00 */
[----:B------:R-:W-:-:S02]  /*2750*/  @!P1 IMAD R39, R13, R105, R38 ;  /* 0x000000690d279224 */ /* 0x000fc400078e0226 */
[----:B------:R-:W-:-:S03]  /*2760*/  @!P1 IMAD.WIDE.U32 R28, R13, R104, R28 ;  /* 0x000000680d1c9225 */ /* 0x000fc600078e001c */
[----:B------:R2:W5:Y:S02]  /*2770*/  @!P0 LDG.E R48, desc[UR10][R26.64] ;  /* 0x0000000a1a308981 */ /* 0x000564000c1e1900 */
[----:B------:R-:W-:-:S04]  /*2780*/  @!P1 IADD3 R13, PT, PT, R29, R39, RZ ;  /* 0x000000271d0d9210 */ /* 0x000fc80007ffe0ff */
[C---:B------:R-:W-:Y:S02]  /*2790*/  @!P1 SHF.L.U64.HI R38, R28.reuse, 0x1, R13 ;  /* 0x000000011c269819 */ /* 0x040fe4000001020d */
[----:B--2---:R-:W-:Y:S02]  /*27a0*/  @!P1 SHF.L.U32 R27, R28, 0x1, RZ ;  /* 0x000000011c1b9819 */ /* 0x004fe400000006ff */
[----:B------:R-:W-:Y:S02]  /*27b0*/  LOP3.LUT R12, R12, 0xfffffffe, RZ, 0xc0, !PT ;  /* 0xfffffffe0c0c7812 */ /* 0x000fe400078ec0ff */
[----:B-1----:R-:W-:Y:S02]  /*27c0*/  @!P1 IADD3 R28, P0, PT, R27, R42, RZ ;  /* 0x0000002a1b1c9210 */ /* 0x002fe40007f1e0ff */
[----:B------:R-:W-:Y:S02]  /*27d0*/  @P1 LOP3.LUT R12, R12, 0x1, RZ, 0xfc, !PT ;  /* 0x000000010c0c1812 */ /* 0x000fe400078efcff */
[----:B------:R-:W-:-:S02]  /*27e0*/  @!P1 IADD3.X R29, PT, PT, R38, R43, RZ, P0, !PT ;  /* 0x0000002b261d9210 */ /* 0x000fc400007fe4ff */
[----:B0-----:R-:W-:-:S04]  /*27f0*/  @!P1 IADD3 R26, P0, PT, R27, R24, RZ ;  /* 0x000000181b1a9210 */ /* 0x001fc80007f1e0ff */
[----:B------:R-:W-:Y:S02]  /*2800*/  @!P1 IADD3.X R27, PT, PT, R38, R25, RZ, P0, !PT ;  /* 0x00000019261b9210 */ /* 0x000fe400007fe4ff */
[----:B------:R-:W-:Y:S01]  /*2810*/  LOP3.LUT P0, RZ, R12, 0x10000, RZ, 0xc0, !PT ;  /* 0x000100000cff7812 */ /* 0x000fe2000780c0ff */
[----:B------:R-:W-:Y:S01]  /*2820*/  HFMA2 R42, -RZ, RZ, 0, 0 ;  /* 0x00000000ff2a7431 */ /* 0x000fe200000001ff */
[----:B------:R-:W-:Y:S02]  /*2830*/  MOV R38, RZ ;  /* 0x000000ff00267202 */ /* 0x000fe40000000f00 */
[----:B------:R-:W-:-:S04]  /*2840*/  IADD3 R39, PT, PT, R50, 0xc8, RZ ;  /* 0x000000c832277810 */ /* 0x000fc80007ffe0ff */
[----:B------:R-:W-:-:S05]  /*2850*/  SHF.R.S32.HI R43, RZ, 0x1f, R39 ;  /* 0x0000001fff2b7819 */ /* 0x000fca0000011427 */
[----:B------:R0:W2:Y:S04]  /*2860*/  @!P0 LDG.E R42, desc[UR10][R58.64] ;  /* 0x0000000a3a2a8981 */ /* 0x0000a8000c1e1900 */
[----:B------:R1:W2:Y:S01]  /*2870*/  @!P0 LDG.E R38, desc[UR10][R22.64] ;  /* 0x0000000a16268981 */ /* 0x0002a2000c1e1900 */
[----:B------:R-:W-:-:S04]  /*2880*/  ISETP.GE.U32.AND P0, PT, R39, UR16, PT ;  /* 0x0000001027007c0c */ /* 0x000fc8000bf06070 */
[----:B------:R-:W-:-:S13]  /*2890*/  ISETP.GE.AND.EX P0, PT, R43, UR17, PT, P0 ;  /* 0x000000112b007c0c */ /* 0x000fda000bf06300 */
[----:B0-----:R-:W0:Y:S01]  /*28a0*/  @!P0 LDC.64 R58, c[0x0][0x3f8] ;  /* 0x0000fe00ff3a8b82 */ /* 0x001e220000000a00 */
[----:B------:R-:W-:Y:S02]  /*28b0*/  ISETP.NE.AND P1, PT, R0, RZ, PT ;  /* 0x000000ff0000720c */ /* 0x000fe40003f25270 */
[----:B-1----:R-:W-:-:S05]  /*28c0*/  @!P0 MOV R22, R36 ;  /* 0x0000002400168202 */ /* 0x002fca0000000f00 */
[----:B------:R-:W1:Y:S01]  /*28d0*/  @!P0 LDC.64 R114, c[0x0][0x3a0] ;  /* 0x0000e800ff728b82 */ /* 0x000e620000000a00 */
[----:B------:R-:W-:-:S07]  /*28e0*/  @!P0 MOV R23, R35 ;  /* 0x0000002300178202 */ /* 0x000fce0000000f00 */
[----:B------:R-:W4:Y:S01]  /*28f0*/  @!P0 LDC.64 R110, c[0x0][0x398] ;  /* 0x0000e600ff6e8b82 */ /* 0x000f220000000a00 */
[----:B------:R-:W-:Y:S02]  /*2900*/  HFMA2 R13, -RZ, RZ, 0, 0 ;  /* 0x00000000ff0d7431 */ /* 0x000fe400000001ff */
[-C--:B0-----:R-:W-:Y:S02]  /*2910*/  @!P0 IMAD R0, R43, R58.reuse, RZ ;  /* 0x0000003a2b008224 */ /* 0x081fe400078e02ff */
[C---:B------:R-:W-:Y:S01]  /*2920*/  @!P0 IMAD.WIDE.U32 R22, R39.reuse, R58, R22 ;  /* 0x0000003a27168225 */ /* 0x040fe200078e0016 */
[----:B------:R-:W-:Y:S01]  /*2930*/  MOV R25, RZ ;  /* 0x000000ff00197202 */ /* 0x000fe20000000f00 */
[----:B------:R0:W2:Y:S02]  /*2940*/  @!P1 LDG.E R13, desc[UR10][R20.64] ;  /* 0x0000000a140d9981 */ /* 0x0000a4000c1e1900 */
[----:B------:R-:W-:-:S03]  /*2950*/  @!P0 IMAD R43, R39, R59, R0 ;  /* 0x0000003b272b8224 */ /* 0x000fc600078e0200 */
[----:B------:R3:W2:Y:S02]  /*2960*/  @!P1 LDG.E R25, desc[UR10][R18.64] ;  /* 0x0000000a12199981 */ /* 0x0006a4000c1e1900 */
[----:B------:R-:W-:-:S04]  /*2970*/  @!P0 IADD3 R23, PT, PT, R23, R43, RZ ;  /* 0x0000002b17178210 */ /* 0x000fc80007ffe0ff */
[C---:B------:R-:W-:Y:S02]  /*2980*/  @!P0 SHF.L.U64.HI R0, R22.reuse, 0x1, R23 ;  /* 0x0000000116008819 */ /* 0x040fe40000010217 */
[----:B------:R-:W-:-:S04]  /*2990*/  @!P0 SHF.L.U32 R23, R22, 0x1, RZ ;  /* 0x0000000116178819 */ /* 0x000fc800000006ff */
[----:B-1----:R-:W-:-:S04]  /*29a0*/  @!P0 IADD3 R114, P1, PT, R23, R114, RZ ;  /* 0x0000007217728210 */ /* 0x002fc80007f3e0ff */
[----:B------:R-:W-:Y:S02]  /*29b0*/  @!P0 IADD3.X R115, PT, PT, R0, R115, RZ, P1, !PT ;  /* 0x0000007300738210 */ /* 0x000fe40000ffe4ff */
[----:B----4-:R-:W-:-:S04]  /*29c0*/  @!P0 IADD3 R110, P1, PT, R23, R110, RZ ;  /* 0x0000006e176e8210 */ /* 0x010fc80007f3e0ff */
[----:B------:R-:W-:Y:S02]  /*29d0*/  @!P0 IADD3.X R111, PT, PT, R0, R111, RZ, P1, !PT ;  /* 0x0000006f006f8210 */ /* 0x000fe40000ffe4ff */
[----:B------:R-:W-:Y:S02]  /*29e0*/  LOP3.LUT P1, RZ, R12, 0x4000, RZ, 0xc0, !PT ;  /* 0x000040000cff7812 */ /* 0x000fe4000782c0ff */
[----:B0-----:R-:W-:Y:S02]  /*29f0*/  CS2R R20, SRZ ;  /* 0x0000000000147805 */ /* 0x001fe4000001ff00 */
[----:B---3--:R-:W-:Y:S02]  /*2a00*/  CS2R R18, SRZ ;  /* 0x0000000000127805 */ /* 0x008fe4000001ff00 */
[----:B------:R-:W-:-:S04]  /*2a10*/  IADD3 R39, PT, PT, R50, 0xd0, RZ ;  /* 0x000000d032277810 */ /* 0x000fc80007ffe0ff */
[----:B------:R-:W-:Y:S01]  /*2a20*/  SHF.R.S32.HI R43, RZ, 0x1f, R39 ;  /* 0x0000001fff2b7819 */ /* 0x000fe20000011427 */
[----:B------:R-:W-:Y:S01]  /*2a30*/  HFMA2 R23, -RZ, RZ, 0, 0 ;  /* 0x00000000ff177431 */ /* 0x000fe200000001ff */
[----:B------:R-:W3:Y:S04]  /*2a40*/  @!P2 LDG.E R18, desc[UR10][R10.64] ;  /* 0x0000000a0a12a981 */ /* 0x000ee8000c1e1900 */
[----:B------:R0:W4:Y:S04]  /*2a50*/  @!P1 LDG.E R21, desc[UR10][R46.64] ;  /* 0x0000000a2e159981 */ /* 0x000128000c1e1900 */
[----:B------:R1:W4:Y:S01]  /*2a60*/  @!P1 LDG.E R19, desc[UR10][R16.64] ;  /* 0x0000000a10139981 */ /* 0x000322000c1e1900 */
[----:B------:R-:W-:-:S03]  /*2a70*/  ISETP.GE.U32.AND P1, PT, R39, UR16, PT ;  /* 0x0000001027007c0c */ /* 0x000fc6000bf26070 */
[----:B------:R1:W4:Y:S01]  /*2a80*/  @!P2 LDG.E R23, desc[UR10][R14.64] ;  /* 0x0000000a0e17a981 */ /* 0x000322000c1e1900 */
[----:B------:R-:W-:-:S13]  /*2a90*/  ISETP.GE.AND.EX P1, PT, R43, UR17, PT, P1 ;  /* 0x000000112b007c0c */ /* 0x000fda000bf26310 */
[----:B0-----:R-:W0:Y:S01]  /*2aa0*/  @!P1 LDC.64 R46, c[0x0][0x3f8] ;  /* 0x0000fe00ff2e9b82 */ /* 0x001e220000000a00 */
[----:B-1----:R-:W-:Y:S02]  /*2ab0*/  @!P1 MOV R16, R36 ;  /* 0x0000002400109202 */ /* 0x002fe40000000f00 */
[----:B------:R-:W-:-:S05]  /*2ac0*/  @!P1 MOV R17, R35 ;  /* 0x0000002300119202 */ /* 0x000fca0000000f00 */
[----:B------:R-:W1:Y:S01]  /*2ad0*/  @!P1 LDC.64 R58, c[0x0][0x398] ;  /* 0x0000e600ff3a9b82 */ /* 0x000e620000000a00 */
[-C--:B0-----:R-:W-:Y:S02]  /*2ae0*/  @!P1 IMAD R0, R43, R46.reuse, RZ ;  /* 0x0000002e2b009224 */ /* 0x081fe400078e02ff */
[----:B------:R-:W-:-:S04]  /*2af0*/  @!P1 IMAD.WIDE.U32 R16, R39, R46, R16 ;  /* 0x0000002e27109225 */ /* 0x000fc800078e0010 */
[----:B------:R-:W-:Y:S02]  /*2b00*/  @!P1 IMAD R43, R39, R47, R0 ;  /* 0x0000002f272b9224 */ /* 0x000fe400078e0200 */
[----:B------:R-:W0:Y:S03]  /*2b10*/  @!P1 LDC.64 R46, c[0x0][0x3a0] ;  /* 0x0000e800ff2e9b82 */ /* 0x000e260000000a00 */
[----:B------:R-:W-:-:S04]  /*2b20*/  @!P1 IADD3 R17, PT, PT, R17, R43, RZ ;  /* 0x0000002b11119210 */ /* 0x000fc80007ffe0ff */
[C---:B------:R-:W-:Y:S02]  /*2b30*/  @!P1 SHF.L.U64.HI R0, R16.reuse, 0x1, R17 ;  /* 0x0000000110009819 */ /* 0x040fe40000010211 */
[----:B------:R-:W-:Y:S02]  /*2b40*/  @!P1 SHF.L.U32 R17, R16, 0x1, RZ ;  /* 0x0000000110119819 */ /* 0x000fe400000006ff */
[----:B------:R-:W-:Y:S02]  /*2b50*/  IADD3 R15, PT, PT, R50, 0xd8, RZ ;  /* 0x000000d8320f7810 */ /* 0x000fe40007ffe0ff */
[----:B0-----:R-:W-:-:S04]  /*2b60*/  @!P1 IADD3 R46, P2, PT, R17, R46, RZ ;  /* 0x0000002e112e9210 */ /* 0x001fc80007f5e0ff */
[C---:B------:R-:W-:Y:S02]  /*2b70*/  @!P1 IADD3.X R47, PT, PT, R0.reuse, R47, RZ, P2, !PT ;  /* 0x0000002f002f9210 */ /* 0x040fe400017fe4ff */
[----:B-1----:R-:W-:Y:S02]  /*2b80*/  @!P1 IADD3 R58, P2, PT, R17, R58, RZ ;  /* 0x0000003a113a9210 */ /* 0x002fe40007f5e0ff */
[----:B------:R-:W-:Y:S02]  /*2b90*/  SHF.R.S32.HI R17, RZ, 0x1f, R15 ;  /* 0x0000001fff117819 */ /* 0x000fe4000001140f */
        /* <DEDUP_REMOVED lines=9> */
[----:B-----5:R-:W-:-:S07]  /*2c30*/  @!P2 MOV R98, R36 ;  /* 0x000000240062a202 */ /* 0x020fce0000000f00 */
[----:B------:R-:W5:Y:S01]  /*2c40*/  @!P2 LDC.64 R106, c[0x0][0x398] ;  /* 0x0000e600ff6aab82 */ /* 0x000f620000000a00 */
        /* <DEDUP_REMOVED lines=10> */
[----:B-----5:R-:W-:Y:S02]  /*2cf0*/  @!P2 IADD3 R106, P3, PT, R99, R106, RZ ;  /* 0x0000006a636aa210 */ /* 0x020fe40007f7e0ff */
[----:B------:R-:W-:Y:S02]  /*2d00*/  CS2R R10, SRZ ;  /* 0x00000000000a7805 */ /* 0x000fe4000001ff00 */
[----:B------:R-:W-:Y:S02]  /*2d10*/  SHF.R.S32.HI R17, RZ, 0x1f, R15 ;  /* 0x0000001fff117819 */ /* 0x000fe4000001140f */
[----:B------:R-:W-:Y:S02]  /*2d20*/  @!P2 IADD3.X R107, PT, PT, R0, R107, RZ, P3, !PT ;  /* 0x0000006b006ba210 */ /* 0x000fe40001ffe4ff */
[----:B------:R-:W-:Y:S01]  /*2d30*/  ISETP.GE.U32.AND P3, PT, R15, UR16, PT ;  /* 0x000000100f007c0c */ /* 0x000fe2000bf66070 */
[----:B------:R0:W5:Y:S03]  /*2d40*/  @!P4 LDG.E R10, desc[UR10][R2.64] ;  /* 0x0000000a020ac981 */ /* 0x000166000c1e1900 */
[----:B------:R-:W-:Y:S01]  /*2d50*/  ISETP.GE.AND.EX P3, PT, R17, UR17, PT, P3 ;  /* 0x0000001111007c0c */ /* 0x000fe2000bf66330 */
[----:B0-----:R-:W-:Y:S01]  /*2d60*/  HFMA2 R3, -RZ, RZ, 0, 0 ;  /* 0x00000000ff037431 */ /* 0x001fe200000001ff */
[----:B------:R-:W-:-:S02]  /*2d70*/  P2R R24, PR, RZ, 0x1 ;  /* 0x00000001ff187803 */ /* 0x000fc40000000000 */
[----:B------:R-:W-:Y:S02]  /*2d80*/  LOP3.LUT P0, RZ, R12, 0x800, RZ, 0xc0, !PT ;  /* 0x000008000cff7812 */ /* 0x000fe4000780c0ff */
[----:B------:R-:W-:-:S07]  /*2d90*/  P2R R39, PR, RZ, 0x2 ;  /* 0x00000002ff277803 */ /* 0x000fce0000000000 */
[----:B------:R-:W0:Y:S01]  /*2da0*/  @!P3 LDC.64 R104, c[0x0][0x3a0] ;  /* 0x0000e800ff68bb82 */ /* 0x000e220000000a00 */
[----:B------:R1:W5:Y:S01]  /*2db0*/  @!P4 LDG.E R3, desc[UR10][R52.64] ;  /* 0x0000000a3403c981 */ /* 0x000362000c1e1900 */
[----:B------:R-:W-:Y:S02]  /*2dc0*/  LOP3.LUT P1, RZ, R12, 0x400, RZ, 0xc0, !PT ;  /* 0x000004000cff7812 */ /* 0x000fe4000782c0ff */
[----:B------:R-:W-:Y:S01]  /*2dd0*/  CS2R R8, SRZ ;  /* 0x0000000000087805 */ /* 0x000fe2000001ff00 */
[----:B------:R2:W5:Y:S03]  /*2de0*/  @!P0 LDG.E R20, desc[UR10][R102.64] ;  /* 0x0000000a66148981 */ /* 0x000566000c1e1900 */
[----:B-1----:R-:W1:Y:S01]  /*2df0*/  @!P3 LDC.64 R52, c[0x0][0x3f8] ;  /* 0x0000fe00ff34bb82 */ /* 0x002e620000000a00 */
[----:B------:R-:W5:Y:S06]  /*2e00*/  @!P0 LDG.E R11, desc[UR10][R100.64] ;  /* 0x0000000a640b8981 */ /* 0x000f6c000c1e1900 */
[----:B------:R2:W5:Y:S02]  /*2e10*/  @!P1 LDG.E R8, desc[UR10][R94.64] ;  /* 0x0000000a5e089981 */ /* 0x000564000c1e1900 */
[----:B--2---:R-:W2:Y:S01]  /*2e20*/  @!P3 LDC.64 R102, c[0x0][0x398] ;  /* 0x0000e600ff66bb82 */ /* 0x004ea20000000a00 */
[----:B------:R-:W-:Y:S01]  /*2e30*/  P2R R22, PR, RZ, 0x4 ;  /* 0x00000004ff167803 */ /* 0x000fe20000000000 */
[----:B------:R-:W5:Y:S01]  /*2e40*/  @!P1 LDG.E R9, desc[UR10][R96.64] ;  /* 0x0000000a60099981 */ /* 0x000f62000c1e1900 */
[----:B------:R-:W-:-:S02]  /*2e50*/  @!P3 MOV R94, R36 ;  /* 0x00000024005eb202 */ /* 0x000fc40000000f00 */
[----:B------:R-:W-:Y:S01]  /*2e60*/  @!P3 MOV R95, R35 ;  /* 0x00000023005fb202 */ /* 0x000fe20000000f00 */
[-C--:B-1----:R-:W-:Y:S02]  /*2e70*/  @!P3 IMAD R0, R17, R52.reuse, RZ ;  /* 0x000000341100b224 */ /* 0x082fe400078e02ff */
[----:B------:R-:W-:-:S04]  /*2e80*/  @!P3 IMAD.WIDE.U32 R94, R15, R52, R94 ;  /* 0x000000340f5eb225 */ /* 0x000fc800078e005e */
[----:B------:R-:W-:-:S05]  /*2e90*/  @!P3 IMAD R17, R15, R53, R0 ;  /* 0x000000350f11b224 */ /* 0x000fca00078e0200 */
[----:B------:R-:W-:Y:S02]  /*2ea0*/  @!P3 IADD3 R15, PT, PT, R95, R17, RZ ;  /* 0x000000115f0fb210 */ /* 0x000fe40007ffe0ff */
[C---:B------:R-:W-:Y:S02]  /*2eb0*/  @!P3 SHF.L.U32 R95, R94.reuse, 0x1, RZ ;  /* 0x000000015e5fb819 */ /* 0x040fe400000006ff */
[----:B------:R-:W-:Y:S02]  /*2ec0*/  @!P3 SHF.L.U64.HI R0, R94, 0x1, R15 ;  /* 0x000000015e00b819 */ /* 0x000fe4000001020f */
[----:B0-----:R-:W-:Y:S02]  /*2ed0*/  @!P3 IADD3 R104, P4, PT, R95, R104, RZ ;  /* 0x000000685f68b210 */ /* 0x001fe40007f9e0ff */
[----:B------:R-:W-:Y:S02]  /*2ee0*/  IADD3 R15, PT, PT, R50, 0xe8, RZ ;  /* 0x000000e8320f7810 */ /* 0x000fe40007ffe0ff */
[----:B------:R-:W-:-:S02]  /*2ef0*/  @!P3 IADD3.X R105, PT, PT, R0, R105, RZ, P4, !PT ;  /* 0x000000690069b210 */ /* 0x000fc400027fe4ff */
[----:B--2---:R-:W-:Y:S02]  /*2f00*/  @!P3 IADD3 R102, P4, PT, R95, R102, RZ ;  /* 0x000000665f66b210 */ /* 0x004fe40007f9e0ff */
[----:B------:R-:W-:Y:S02]  /*2f10*/  SHF.R.S32.HI R49, RZ, 0x1f, R15 ;  /* 0x0000001fff317819 */ /* 0x000fe4000001140f */
[----:B------:R-:W-:Y:S02]  /*2f20*/  @!P3 IADD3.X R103, PT, PT, R0, R103, RZ, P4, !PT ;  /* 0x000000670067b210 */ /* 0x000fe400027fe4ff */
[----:B------:R-:W-:-:S04]  /*2f30*/  ISETP.GE.U32.AND P4, PT, R15, UR16, PT ;  /* 0x000000100f007c0c */ /* 0x000fc8000bf86070 */
[----:B------:R-:W-:Y:S02]  /*2f40*/  ISETP.GE.AND.EX P4, PT, R49, UR17, PT, P4 ;  /* 0x0000001131007c0c */ /* 0x000fe4000bf86340 */
[----:B------:R-:W-:Y:S02]  /*2f50*/  CS2R R52, SRZ ;  /* 0x0000000000347805 */ /* 0x000fe4000001ff00 */
[----:B------:R-:W-:-:S04]  /*2f60*/  LOP3.LUT P2, RZ, R12, 0x100, RZ, 0xc0, !PT ;  /* 0x000001000cff7812 */ /* 0x000fc8000784c0ff */
[----:B------:R0:W2:Y:S01]  /*2f70*/  @!P5 LDG.E R53, desc[UR10][R4.64] ;  /* 0x0000000a0435d981 */ /* 0x0000a2000c1e1900 */
[----:B------:R-:W-:Y:S01]  /*2f80*/  HFMA2 R0, -RZ, RZ, 0, 0 ;  /* 0x00000000ff007431 */ /* 0x000fe200000001ff */
[----:B------:R-:W-:Y:S02]  /*2f90*/  P2R R17, PR, RZ, 0x8 ;  /* 0x00000008ff117803 */ /* 0x000fe40000000000 */
[----:B------:R-:W2:Y:S01]  /*2fa0*/  @!P6 LDG.E R52, desc[UR10][R90.64] ;  /* 0x0000000a5a34e981 */ /* 0x000ea2000c1e1900 */
[----:B------:R-:W1:Y:S04]  /*2fb0*/  @!P4 LDC.64 R100, c[0x0][0x398] ;  /* 0x0000e600ff64cb82 */ /* 0x000e680000000a00 */
[----:B------:R3:W2:Y:S04]  /*2fc0*/  @!P2 LDG.E R0, desc[UR10][R82.64] ;  /* 0x0000000a5200a981 */ /* 0x0006a8000c1e1900 */
[----:B0-----:R-:W0:Y:S01]  /*2fd0*/  @!P4 LDC.64 R4, c[0x0][0x3f8] ;  /* 0x0000fe00ff04cb82 */ /* 0x001e220000000a00 */
[----:B---3--:R-:W-:-:S06]  /*2fe0*/  CS2R R82, SRZ ;  /* 0x0000000000527805 */ /* 0x008fcc000001ff00 */
[----:B------:R3:W2:Y:S01]  /*2ff0*/  @!P5 LDG.E R82, desc[UR10][R56.64] ;  /* 0x0000000a3852d981 */ /* 0x0006a2000c1e1900 */
[C---:B------:R-:W-:Y:S02]  /*3000*/  LOP3.LUT P3, RZ, R12.reuse, 0x20, RZ, 0xc0, !PT ;  /* 0x000000200cff7812 */ /* 0x040fe4000786c0ff */
[----:B------:R-:W-:Y:S01]  /*3010*/  LOP3.LUT P1, RZ, R12, 0x10, RZ, 0xc0, !PT ;  /* 0x000000100cff7812 */ /* 0x000fe2000782c0ff */
[----:B------:R-:W2:Y:S01]  /*3020*/  @!P2 LDG.E R83, desc[UR10][R92.64] ;  /* 0x0000000a5c53a981 */ /* 0x000ea2000c1e1900 */
[----:B---3--:R-:W-:Y:S01]  /*3030*/  @!P4 MOV R56, R36 ;  /* 0x000000240038c202 */ /* 0x008fe20000000f00 */
[----:B0-----:R-:W-:Y:S01]  /*3040*/  @!P4 IMAD R2, R49, R4, RZ ;  /* 0x000000043102c224 */ /* 0x001fe200078e02ff */
[----:B------:R-:W-:-:S07]  /*3050*/  @!P4 MOV R57, R35 ;  /* 0x000000230039c202 */ /* 0x000fce0000000f00 */
[----:B------:R0:W3:Y:S01]  /*3060*/  @!P3 LDG.E R76, desc[UR10][R74.64] ;  /* 0x0000000a4a4cb981 */ /* 0x0000e2000c1e1900 */
[C---:B------:R-:W-:Y:S02]  /*3070*/  @!P4 IMAD R49, R15.reuse, R5, R2 ;  /* 0x000000050f31c224 */ /* 0x040fe400078e0202 */
[----:B------:R-:W-:Y:S02]  /*3080*/  @!P4 IMAD.WIDE.U32 R4, R15, R4, R56 ;  /* 0x000000040f04c225 */ /* 0x000fe400078e0038 */
[----:B------:R-:W1:Y:S03]  /*3090*/  @!P4 LDC.64 R56, c[0x0][0x3a0] ;  /* 0x0000e800ff38cb82 */ /* 0x000e660000000a00 */
[----:B------:R-:W-:-:S04]  /*30a0*/  @!P4 IADD3 R15, PT, PT, R5, R49, RZ ;  /* 0x00000031050fc210 */ /* 0x000fc80007ffe0ff */
[C---:B------:R-:W-:Y:S02]  /*30b0*/  @!P4 SHF.L.U64.HI R2, R4.reuse, 0x1, R15 ;  /* 0x000000010402c819 */ /* 0x040fe4000001020f */
[----:B------:R-:W-:Y:S02]  /*30c0*/  @!P4 SHF.L.U32 R15, R4, 0x1, RZ ;  /* 0x00000001040fc819 */ /* 0x000fe400000006ff */
[----:B------:R-:W-:Y:S02]  /*30d0*/  IADD3 R49, PT, PT, R50, 0xf0, RZ ;  /* 0x000000f032317810 */ /* 0x000fe40007ffe0ff */
[----:B-1----:R-:W-:-:S04]  /*30e0*/  @!P4 IADD3 R56, P5, PT, R15, R56, RZ ;  /* 0x000000380f38c210 */ /* 0x002fc80007fbe0ff */
[C---:B------:R-:W-:Y:S02]  /*30f0*/  @!P4 IADD3.X R57, PT, PT, R2.reuse, R57, RZ, P5, !PT ;  /* 0x000000390239c210 */ /* 0x040fe40002ffe4ff */
[----:B------:R-:W-:Y:S02]  /*3100*/  @!P4 IADD3 R100, P5, PT, R15, R100, RZ ;  /* 0x000000640f64c210 */ /* 0x000fe40007fbe0ff */
[----:B------:R-:W-:Y:S02]  /*3110*/  SHF.R.S32.HI R73, RZ, 0x1f, R49 ;  /* 0x0000001fff497819 */ /* 0x000fe40000011431 */
[----:B------:R-:W-:Y:S02]  /*3120*/  @!P4 IADD3.X R101, PT, PT, R2, R101, RZ, P5, !PT ;  /* 0x000000650265c210 */ /* 0x000fe40002ffe4ff */
[----:B------:R-:W-:-:S04]  /*3130*/  ISETP.GE.U32.AND P5, PT, R49, UR16, PT ;  /* 0x0000001031007c0c */ /* 0x000fc8000bfa6070 */
[----:B------:R-:W-:Y:S02]  /*3140*/  ISETP.GE.AND.EX P5, PT, R73, UR17, PT, P5 ;  /* 0x0000001149007c0c */ /* 0x000fe4000bfa6350 */
[----:B0-----:R-:W-:-:S06]  /*3150*/  CS2R R74, SRZ ;  /* 0x00000000004a7805 */ /* 0x001fcc000001ff00 */
[----:B------:R0:W3:Y:S01]  /*3160*/  @!P3 LDG.E R75, desc[UR10][R54.64] ;  /* 0x0000000a364bb981 */ /* 0x0000e2000c1e1900 */
[----:B------:R-:W-:Y:S01]  /*3170*/  HFMA2 R5, -RZ, RZ, 0, 0 ;  /* 0x00000000ff057431 */ /* 0x000fe200000001ff */
[----:B------:R-:W-:Y:S02]  /*3180*/  P2R R15, PR, RZ, 0x10 ;  /* 0x00000010ff0f7803 */ /* 0x000fe40000000000 */
[----:B------:R-:W-:Y:S01]  /*3190*/  P2R R45, PR, RZ, 0x4 ;  /* 0x00000004ff2d7803 */ /* 0x000fe20000000000 */
[----:B------:R-:W3:Y:S01]  /*31a0*/  @!P1 LDG.E R74, desc[UR10][R86.64] ;  /* 0x0000000a564a9981 */ /* 0x000ee2000c1e1900 */
[----:B------:R-:W1:Y:S03]  /*31b0*/  @!P5 LDC.64 R96, c[0x0][0x398] ;  /* 0x0000e600ff60db82 */ /* 0x000e660000000a00 */
[----:B------:R4:W3:Y:S05]  /*31c0*/  @!P6 LDG.E R5, desc[UR10][R88.64] ;  /* 0x0000000a5805e981 */ /* 0x0008ea000c1e1900 */
[----:B0-----:R-:W0:Y:S01]  /*31d0*/  @!P5 LDC.64 R54, c[0x0][0x3f8] ;  /* 0x0000fe00ff36db82 */ /* 0x001e220000000a00 */
[----:B----4-:R-:W-:-:S02]  /*31e0*/  @!P5 MOV R88, R36 ;  /* 0x000000240058d202 */ /* 0x010fc40000000f00 */
[----:B------:R-:W-:Y:S01]  /*31f0*/  @!P5 MOV R89, R35 ;  /* 0x000000230059d202 */ /* 0x000fe20000000f00 */
[-C--:B0-----:R-:W-:Y:S02]  /*3200*/  @!P5 IMAD R2, R73, R54.reuse, RZ ;  /* 0x000000364902d224 */ /* 0x081fe400078e02ff */
[----:B------:R-:W-:-:S04]  /*3210*/  @!P5 IMAD.WIDE.U32 R88, R49, R54, R88 ;  /* 0x000000363158d225 */ /* 0x000fc800078e0058 */
[----:B------:R-:W-:Y:S02]  /*3220*/  @!P5 IMAD R73, R49, R55, R2 ;  /* 0x000000373149d224 */ /* 0x000fe400078e0202 */
[----:B------:R-:W0:Y:S03]  /*3230*/  @!P5 LDC.64 R54, c[0x0][0x3a0] ;  /* 0x0000e800ff36db82 */ /* 0x000e260000000a00 */
[----:B------:R-:W-:Y:S02]  /*3240*/  @!P5 IADD3 R49, PT, PT, R89, R73, RZ ;  /* 0x000000495931d210 */ /* 0x000fe40007ffe0ff */
[C---:B------:R-:W-:Y:S02]  /*3250*/  @!P5 SHF.L.U32 R89, R88.reuse, 0x1, RZ ;  /* 0x000000015859d819 */ /* 0x040fe400000006ff */
[----:B------:R-:W-:Y:S01]  /*3260*/  @!P5 SHF.L.U64.HI R2, R88, 0x1, R49 ;  /* 0x000000015802d819 */ /* 0x000fe20000010231 */
[----:B------:R-:W-:Y:S01]  /*3270*/  HFMA2 R73, -RZ, RZ, 0, 0 ;  /* 0x00000000ff497431 */ /* 0x000fe200000001ff */
[----:B------:R-:W-:-:S05]  /*3280*/  LOP3.LUT P4, RZ, R12, 0x8, RZ, 0xc0, !PT ;  /* 0x000000080cff7812 */ /* 0x000fca000788c0ff */
[----:B------:R4:W3:Y:S01]  /*3290*/  @!P1 LDG.E R73, desc[UR10][R68.64] ;  /* 0x0000000a44499981 */ /* 0x0008e2000c1e1900 */
[----:B0-----:R-:W-:-:S04]  /*32a0*/  @!P5 IADD3 R54, P6, PT, R89, R54, RZ ;  /* 0x000000365936d210 */ /* 0x001fc80007fde0ff */
[C---:B------:R-:W-:Y:S02]  /*32b0*/  @!P5 IADD3.X R55, PT, PT, R2.reuse, R55, RZ, P6, !PT ;  /* 0x000000370237d210 */ /* 0x040fe400037fe4ff */
[----:B-1----:R-:W-:Y:S02]  /*32c0*/  @!P5 IADD3 R96, P6, PT, R89, R96, RZ ;  /* 0x000000605960d210 */ /* 0x002fe40007fde0ff */
[----:B------:R-:W-:Y:S02]  /*32d0*/  SHF.R.S32.HI R89, RZ, 0x1f, R85 ;  /* 0x0000001fff597819 */ /* 0x000fe40000011455 */
[----:B------:R-:W-:Y:S02]  /*32e0*/  @!P5 IADD3.X R97, PT, PT, R2, R97, RZ, P6, !PT ;  /* 0x000000610261d210 */ /* 0x000fe400037fe4ff */
[----:B------:R-:W-:-:S04]  /*32f0*/  ISETP.GE.U32.AND P6, PT, R85, UR16, PT ;  /* 0x0000001055007c0c */ /* 0x000fc8000bfc6070 */
[----:B------:R-:W-:Y:S02]  /*3300*/  ISETP.GE.AND.EX P6, PT, R89, UR17, PT, P6 ;  /* 0x0000001159007c0c */ /* 0x000fe4000bfc6360 */
[----:B----4-:R-:W-:-:S06]  /*3310*/  CS2R R68, SRZ ;  /* 0x0000000000447805 */ /* 0x010fcc000001ff00 */
[----:B------:R0:W4:Y:S01]  /*3320*/  @!P4 LDG.E R68, desc[UR10][R60.64] ;  /* 0x0000000a3c44c981 */ /* 0x000122000c1e1900 */
[----:B------:R-:W-:-:S03]  /*3330*/  LOP3.LUT P2, RZ, R12, 0x1000000, RZ, 0xc0, !PT ;  /* 0x010000000cff7812 */ /* 0x000fc6000784c0ff */
[----:B------:R1:W4:Y:S01]  /*3340*/  @!P4 LDG.E R69, desc[UR10][R62.64] ;  /* 0x0000000a3e45c981 */ /* 0x000322000c1e1900 */
[----:B------:R-:W5:Y:S08]  /*3350*/  @!P6 LDC.64 R94, c[0x0][0x3a0] ;  /* 0x0000e800ff5eeb82 */ /* 0x000f700000000a00 */
[----:B0-----:R-:W0:Y:S01]  /*3360*/  @!P6 LDC.64 R60, c[0x0][0x3f8] ;  /* 0x0000fe00ff3ceb82 */ /* 0x001e220000000a00 */
[----:B-1----:R-:W-:-:S02]  /*3370*/  @!P6 MOV R62, R36 ;  /* 0x00000024003ee202 */ /* 0x002fc40000000f00 */
[----:B------:R-:W-:Y:S02]  /*3380*/  @!P6 MOV R63, R35 ;  /* 0x00000023003fe202 */ /* 0x000fe40000000f00 */
[----:B------:R-:W-:Y:S02]  /*3390*/  P2R R4, PR, RZ, 0x20 ;  /* 0x00000020ff047803 */ /* 0x000fe40000000000 */
[----:B------:R-:W-:Y:S02]  /*33a0*/  LOP3.LUT P5, RZ, R12, 0x800000, RZ, 0xc0, !PT ;  /* 0x008000000cff7812 */ /* 0x000fe400078ac0ff */
[----:B------:R-:W-:Y:S01]  /*33b0*/  PRMT R112, RZ, 0x5410, RZ ;  /* 0x00005410ff707816 */ /* 0x000fe200000000ff */
[-C--:B0-----:R-:W-:Y:S02]  /*33c0*/  @!P6 IMAD R2, R89, R60.reuse, RZ ;  /* 0x0000003c5902e224 */ /* 0x081fe400078e02ff */
[----:B------:R-:W0:Y:S01]  /*33d0*/  @!P6 LDC.64 R88, c[0x0][0x398] ;  /* 0x0000e600ff58eb82 */ /* 0x000e220000000a00 */
[----:B------:R-:W-:Y:S01]  /*33e0*/  @!P6 IMAD.WIDE.U32 R62, R85, R60, R62 ;  /* 0x0000003c553ee225 */ /* 0x000fe200078e003e */
[----:B------:R-:W-:-:S03]  /*33f0*/  @!P2 PRMT R112, R112, 0x5410, R84 ;  /* 0x000054107070a816 */ /* 0x000fc60000000054 */
[----:B------:R-:W-:Y:S01]  /*3400*/  @!P6 IMAD R87, R85, R61, R2 ;  /* 0x0000003d5557e224 */ /* 0x000fe200078e0202 */
[----:B------:R-:W-:Y:S01]  /*3410*/  P2R R43, PR, RZ, 0x1 ;  /* 0x00000001ff2b7803 */ /* 0x000fe20000000000 */
[----:B------:R1:W-:Y:S01]  /*3420*/  STL [R1+0x10], R84 ;  /* 0x0000105401007387 */ /* 0x0003e20000100800 */
[----:B------:R-:W-:Y:S02]  /*3430*/  LOP3.LUT P0, RZ, R12, 0x400000, RZ, 0xc0, !PT ;  /* 0x004000000cff7812 */ /* 0x000fe4000780c0ff */
[----:B------:R-:W-:Y:S02]  /*3440*/  @!P6 IADD3 R85, PT, PT, R63, R87, RZ ;  /* 0x000000573f55e210 */ /* 0x000fe40007ffe0ff */
[----:B------:R-:W-:Y:S02]  /*3450*/  @!P6 SHF.L.U32 R63, R62, 0x1, RZ ;  /* 0x000000013e3fe819 */ /* 0x000fe400000006ff */
[----:B------:R-:W-:Y:S02]  /*3460*/  @!P2 PRMT R112, R84, 0x7632, R112 ;  /* 0x000076325470a816 */ /* 0x000fe40000000070 */
[----:B-1----:R-:W-:-:S02]  /*3470*/  PRMT R84, RZ, 0x7610, R84 ;  /* 0x00007610ff547816 */ /* 0x002fc40000000054 */
[----:B------:R-:W-:Y:S02]  /*3480*/  @!P6 SHF.L.U64.HI R2, R62, 0x1, R85 ;  /* 0x000000013e02e819 */ /* 0x000fe40000010255 */
[----:B-----5:R-:W-:Y:S02]  /*3490*/  @!P6 IADD3 R94, P1, PT, R63, R94, RZ ;  /* 0x0000005e3f5ee210 */ /* 0x020fe40007f3e0ff */
[----:B------:R-:W-:Y:S02]  /*34a0*/  PRMT R93, R93, 0x5410, RZ ;  /* 0x000054105d5d7816 */ /* 0x000fe400000000ff */
[----:B------:R-:W-:Y:S01]  /*34b0*/  @!P5 PRMT R84, R70, 0x7632, R84 ;  /* 0x000076324654d816 */ /* 0x000fe20000000054 */
[----:B------:R1:W-:Y:S01]  /*34c0*/  STL [R1+0x94], R70 ;  /* 0x0000944601007387 */ /* 0x0003e20000100800 */
[----:B------:R-:W-:Y:S02]  /*34d0*/  @!P6 IADD3.X R95, PT, PT, R2, R95, RZ, P1, !PT ;  /* 0x0000005f025fe210 */ /* 0x000fe40000ffe4ff */
[----:B------:R-:W-:-:S02]  /*34e0*/  @!P5 PRMT R93, R93, 0x5410, R70 ;  /* 0x000054105d5dd816 */ /* 0x000fc40000000046 */
[----:B0-----:R-:W-:Y:S02]  /*34f0*/  @!P6 IADD3 R88, P1, PT, R63, R88, RZ ;  /* 0x000000583f58e210 */ /* 0x001fe40007f3e0ff */
[----:B------:R-:W-:Y:S02]  /*3500*/  PRMT R84, R84, 0x5410, RZ ;  /* 0x0000541054547816 */ /* 0x000fe400000000ff */
[----:B------:R-:W-:Y:S02]  /*3510*/  PRMT R99, RZ, 0x5410, RZ ;  /* 0x00005410ff637816 */ /* 0x000fe400000000ff */
[----:B-1----:R-:W-:Y:S01]  /*3520*/  PRMT R70, R70, 0x5410, RZ ;  /* 0x0000541046467816 */ /* 0x002fe200000000ff */
[----:B------:R0:W-:Y:S01]  /*3530*/  STL [R1+0x18], R66 ;  /* 0x0000184201007387 */ /* 0x0001e20000100800 */
[----:B------:R-:W-:Y:S02]  /*3540*/  @!P6 IADD3.X R89, PT, PT, R2, R89, RZ, P1, !PT ;  /* 0x000000590259e210 */ /* 0x000fe40000ffe4ff */
[----:B------:R-:W-:-:S02]  /*3550*/  PRMT R98, RZ, 0x5410, RZ ;  /* 0x00005410ff627816 */ /* 0x000fc400000000ff */
[--C-:B------:R-:W-:Y:S02]  /*3560*/  @!P0 PRMT R84, R84, 0x5410, R66.reuse ;  /* 0x0000541054548816 */ /* 0x100fe40000000042 */
[----:B------:R-:W-:Y:S02]  /*3570*/  @!P0 PRMT R70, R70, 0x7610, R66 ;  /* 0x0000761046468816 */ /* 0x000fe40000000042 */
[----:B------:R-:W-:Y:S02]  /*3580*/  LOP3.LUT P1, RZ, R12, 0x200000, RZ, 0xc0, !PT ;  /* 0x002000000cff7812 */ /* 0x000fe4000782c0ff */
[----:B------:R-:W-:Y:S02]  /*3590*/  @!P5 PRMT R99, R99, 0x5410, R80 ;  /* 0x000054106363d816 */ /* 0x000fe40000000050 */
[----:B0-----:R-:W-:Y:S02]  /*35a0*/  PRMT R66, RZ, 0x7610, R66 ;  /* 0x00007610ff427816 */ /* 0x001fe40000000042 */
[----:B------:R-:W-:-:S02]  /*35b0*/  PRMT R63, R63, 0x5410, RZ ;  /* 0x000054103f3f7816 */ /* 0x000fc400000000ff */
[----:B------:R-:W-:Y:S02]  /*35c0*/  @!P2 PRMT R98, R98, 0x5410, R81 ;  /* 0x000054106262a816 */ /* 0x000fe40000000051 */
[----:B------:R-:W-:Y:S02]  /*35d0*/  @!P5 PRMT R99, R80, 0x7632, R99 ;  /* 0x000076325063d816 */ /* 0x000fe40000000063 */
[----:B------:R-:W-:Y:S02]  /*35e0*/  @!P0 PRMT R66, R79, 0x7610, R66 ;  /* 0x000076104f428816 */ /* 0x000fe40000000042 */
[----:B------:R-:W-:Y:S02]  /*35f0*/  @!P0 PRMT R63, R63, 0x7610, R79 ;  /* 0x000076103f3f8816 */ /* 0x000fe4000000004f */
[C---:B------:R-:W-:Y:S02]  /*3600*/  LOP3.LUT P5, RZ, R12.reuse, 0x80000, RZ, 0xc0, !PT ;  /* 0x000800000cff7812 */ /* 0x040fe400078ac0ff */
[----:B------:R-:W-:-:S02]  /*3610*/  LOP3.LUT P0, RZ, R12, 0x40000, RZ, 0xc0, !PT ;  /* 0x000400000cff7812 */ /* 0x000fc4000780c0ff */
[----:B------:R-:W-:Y:S02]  /*3620*/  @!P2 PRMT R98, R81, 0x7632, R98 ;  /* 0x000076325162a816 */ /* 0x000fe40000000062 */
[----:B------:R-:W-:Y:S02]  /*3630*/  LOP3.LUT P2, RZ, R12, 0x100000, RZ, 0xc0, !PT ;  /* 0x001000000cff7812 */ /* 0x000fe4000784c0ff */
[----:B------:R-:W-:Y:S02]  /*3640*/  PRMT R66, R66, 0x5410, RZ ;  /* 0x0000541042427816 */ /* 0x000fe400000000ff */
[----:B------:R-:W-:Y:S02]  /*3650*/  PRMT R63, RZ, 0x7610, R63 ;  /* 0x00007610ff3f7816 */ /* 0x000fe4000000003f */
[----:B------:R-:W-:Y:S02]  /*3660*/  PRMT R62, R62, 0x5410, RZ ;  /* 0x000054103e3e7816 */ /* 0x000fe400000000ff */
[----:B------:R-:W-:Y:S01]  /*3670*/  PRMT R70, RZ, 0x7610, R70 ;  /* 0x00007610ff467816 */ /* 0x000fe20000000046 */
[----:B------:R0:W-:Y:S01]  /*3680*/  STL [R1+0x1c], R78 ;  /* 0x00001c4e01007387 */ /* 0x0001e20000100800 */
[----:B------:R-:W-:-:S02]  /*3690*/  @!P1 PRMT R66, R66, 0x5410, R78 ;  /* 0x0000541042429816 */ /* 0x000fc4000000004e */
[----:B------:R-:W-:Y:S01]  /*36a0*/  @!P1 PRMT R63, R78, 0x7632, R63 ;  /* 0x000076324e3f9816 */ /* 0x000fe2000000003f */
[----:B------:R1:W-:Y:S01]  /*36b0*/  STL [R1+0x9c], R77 ;  /* 0x00009c4d01007387 */ /* 0x0003e20000100800 */
[----:B------:R-:W-:Y:S02]  /*36c0*/  @!P1 PRMT R62, R62, 0x5410, R77 ;  /* 0x000054103e3e9816 */ /* 0x000fe4000000004d */
[C---:B------:R-:W-:Y:S01]  /*36d0*/  @!P1 PRMT R70, R77.reuse, 0x7632, R70 ;  /* 0x000076324d469816 */ /* 0x040fe20000000046 */
[----:B------:R5:W-:Y:S01]  /*36e0*/  STL [R1+0x90], R81 ;  /* 0x0000905101007387 */ /* 0x000be20000100800 */
[----:B0-----:R-:W-:Y:S02]  /*36f0*/  PRMT R78, R78, 0x5410, RZ ;  /* 0x000054104e4e7816 */ /* 0x001fe400000000ff */
[----:B-1----:R-:W-:Y:S02]  /*3700*/  PRMT R77, R77, 0x5410, RZ ;  /* 0x000054104d4d7816 */ /* 0x002fe400000000ff */
[----:B------:R-:W-:-:S02]  /*3710*/  @!P0 PRMT R78, R78, 0x7610, R64 ;  /* 0x000076104e4e8816 */ /* 0x000fc40000000040 */
[----:B-----5:R-:W-:Y:S02]  /*3720*/  PRMT R81, RZ, 0x7610, R81 ;  /* 0x00007610ff517816 */ /* 0x020fe40000000051 */
[----:B------:R-:W-:Y:S01]  /*3730*/  @!P5 PRMT R77, R77, 0x5410, R65 ;  /* 0x000054104d4dd816 */ /* 0x000fe20000000041 */
[----:B------:R0:W-:Y:S01]  /*3740*/  STL [R1+0x14], R80 ;  /* 0x0000145001007387 */ /* 0x0001e20000100800 */
[----:B------:R-:W-:Y:S02]  /*3750*/  PRMT R62, RZ, 0x7610, R62 ;  /* 0x00007610ff3e7816 */ /* 0x000fe4000000003e */
[----:B------:R-:W-:Y:S02]  /*3760*/  @!P2 PRMT R81, R71, 0x7632, R81 ;  /* 0x000076324751a816 */ /* 0x000fe40000000051 */
[----:B------:R-:W-:Y:S02]  /*3770*/  P2R R49, PR, RZ, 0x10 ;  /* 0x00000010ff317803 */ /* 0x000fe40000000000 */
[----:B------:R-:W-:-:S02]  /*3780*/  PRMT R77, RZ, 0x7610, R77 ;  /* 0x00007610ff4d7816 */ /* 0x000fc4000000004d */
[----:B------:R-:W-:Y:S02]  /*3790*/  PRMT R78, RZ, 0x7610, R78 ;  /* 0x00007610ff4e7816 */ /* 0x000fe4000000004e */
[----:B0-----:R-:W-:Y:S01]  /*37a0*/  PRMT R80, R80, 0x5410, RZ ;  /* 0x0000541050507816 */ /* 0x001fe200000000ff */
[----:B------:R0:W-:Y:S01]  /*37b0*/  STL [R1+0x20], R71 ;  /* 0x0000204701007387 */ /* 0x0001e20000100800 */
[----:B------:R-:W-:Y:S02]  /*37c0*/  LOP3.LUT P4, RZ, R12, 0x10000, RZ, 0xc0, !PT ;  /* 0x000100000cff7812 */ /* 0x000fe4000788c0ff */
[----:B------:R-:W-:Y:S02]  /*37d0*/  @!P2 PRMT R62, R71, 0x7610, R62 ;  /* 0x00007610473ea816 */ /* 0x000fe4000000003e */
[----:B------:R-:W-:Y:S02]  /*37e0*/  PRMT R81, R81, 0x5410, RZ ;  /* 0x0000541051517816 */ /* 0x000fe400000000ff */
[----:B------:R-:W-:-:S02]  /*37f0*/  @!P0 PRMT R77, R64, 0x7610, R77 ;  /* 0x00007610404d8816 */ /* 0x000fc4000000004d */
[----:B------:R-:W-:Y:S02]  /*3800*/  @!P0 PRMT R80, R80, 0x5410, R51 ;  /* 0x0000541050508816 */ /* 0x000fe40000000033 */
[----:B0-----:R-:W-:Y:S02]  /*3810*/  PRMT R71, R71, 0x5410, RZ ;  /* 0x0000541047477816 */ /* 0x001fe400000000ff */
[----:B------:R-:W-:Y:S02]  /*3820*/  @!P0 PRMT R78, R51, 0x7632, R78 ;  /* 0x00007632334e8816 */ /* 0x000fe4000000004e */
[----:B------:R-:W-:Y:S01]  /*3830*/  LOP3.LUT P0, RZ, R12, 0x8000, RZ, 0xc0, !PT ;  /* 0x000080000cff7812 */ /* 0x000fe2000780c0ff */
[----:B------:R0:W-:Y:S01]  /*3840*/  STL [R1+0xa0], R72 ;  /* 0x0000a04801007387 */ /* 0x0001e20000100800 */
[--C-:B------:R-:W-:Y:S02]  /*3850*/  @!P2 PRMT R81, R81, 0x5410, R72.reuse ;  /* 0x000054105151a816 */ /* 0x100fe40000000048 */
[----:B------:R-:W-:-:S02]  /*3860*/  @!P2 PRMT R71, R71, 0x7610, R72 ;  /* 0x000076104747a816 */ /* 0x000fc40000000048 */
[----:B------:R-:W-:Y:S02]  /*3870*/  PRMT R91, R91, 0x5410, RZ ;  /* 0x000054105b5b7816 */ /* 0x000fe400000000ff */
[----:B------:R-:W-:Y:S02]  /*3880*/  PRMT R85, R85, 0x5410, RZ ;  /* 0x0000541055557816 */ /* 0x000fe400000000ff */
[----:B0-----:R-:W-:Y:S02]  /*3890*/  PRMT R72, R72, 0x5410, RZ ;  /* 0x0000541048487816 */ /* 0x001fe400000000ff */
[----:B------:R-:W-:Y:S02]  /*38a0*/  @!P4 PRMT R91, R91, 0x7610, R42 ;  /* 0x000076105b5bc816 */ /* 0x000fe4000000002a */
[----:B------:R-:W-:Y:S02]  /*38b0*/  @!P5 PRMT R72, R72, 0x7610, R67 ;  /* 0x000076104848d816 */ /* 0x000fe40000000043 */
[----:B------:R-:W-:-:S02]  /*38c0*/  @!P4 PRMT R85, R85, 0x7610, R38 ;  /* 0x000076105555c816 */ /* 0x000fc40000000026 */
[----:B------:R-:W-:Y:S02]  /*38d0*/  PRMT R86, RZ, 0x5410, RZ ;  /* 0x00005410ff567816 */ /* 0x000fe400000000ff */
[----:B------:R-:W-:Y:S02]  /*38e0*/  LOP3.LUT P1, RZ, R12, 0x20000, RZ, 0xc0, !PT ;  /* 0x000200000cff7812 */ /* 0x000fe4000782c0ff */
[----:B------:R-:W-:Y:S02]  /*38f0*/  PRMT R71, RZ, 0x7610, R71 ;  /* 0x00007610ff477816 */ /* 0x000fe40000000047 */
[----:B------:R-:W-:Y:S02]  /*3900*/  PRMT R72, RZ, 0x7610, R72 ;  /* 0x00007610ff487816 */ /* 0x000fe40000000048 */
[----:B------:R-:W-:Y:S02]  /*3910*/  PRMT R85, RZ, 0x7610, R85 ;  /* 0x00007610ff557816 */ /* 0x000fe40000000055 */
[----:B------:R-:W-:-:S02]  /*3920*/  PRMT R91, RZ, 0x7610, R91 ;  /* 0x00007610ff5b7816 */ /* 0x000fc4000000005b */
[----:B------:R-:W-:Y:S02]  /*3930*/  @!P0 PRMT R86, R86, 0x7610, R13 ;  /* 0x0000761056568816 */ /* 0x000fe4000000000d */
[----:B------:R-:W-:Y:S02]  /*3940*/  @!P5 PRMT R71, R67, 0x7610, R71 ;  /* 0x000076104347d816 */ /* 0x000fe40000000047 */
[----:B------:R-:W-:Y:S02]  /*3950*/  @!P5 PRMT R72, R65, 0x7632, R72 ;  /* 0x000076324148d816 */ /* 0x000fe40000000048 */
[C---:B------:R-:W-:Y:S01]  /*3960*/  LOP3.LUT P5, RZ, R12.reuse, 0x2, RZ, 0xc0, !PT ;  /* 0x000000020cff7812 */ /* 0x040fe200078ac0ff */
[----:B------:R0:W-:Y:S01]  /*3970*/  STL [R1+0x98], R79 ;  /* 0x0000984f01007387 */ /* 0x0001e20000100800 */
[----:B------:R-:W-:Y:S02]  /*3980*/  LOP3.LUT P2, RZ, R12, 0x4, RZ, 0xc0, !PT ;  /* 0x000000040cff7812 */ /* 0x000fe4000784c0ff */
[----:B------:R-:W-:-:S02]  /*3990*/  @!P0 PRMT R85, R13, 0x7610, R85 ;  /* 0x000076100d558816 */ /* 0x000fc40000000055 */
[C---:B------:R-:W-:Y:S02]  /*39a0*/  @!P0 PRMT R91, R25.reuse, 0x7610, R91 ;  /* 0x00007610195b8816 */ /* 0x040fe4000000005b */
[----:B------:R-:W-:Y:S01]  /*39b0*/  @!P0 PRMT R86, R25, 0x7632, R86 ;  /* 0x0000763219568816 */ /* 0x000fe20000000056 */
[----:B------:R1:W-:Y:S01]  /*39c0*/  STL [R1+0x24], R67 ;  /* 0x0000244301007387 */ /* 0x0003e20000100800 */
[----:B------:R-:W-:Y:S01]  /*39d0*/  ISETP.NE.AND P0, PT, R43, RZ, PT ;  /* 0x000000ff2b00720c */ /* 0x000fe20003f05270 */
[----:B------:R-:W-:Y:S01]  /*39e0*/  HFMA2 R43, -RZ, RZ, 0, 0 ;  /* 0x00000000ff2b7431 */ /* 0x000fe200000001ff */
[----:B0-----:R-:W-:Y:S02]  /*39f0*/  PRMT R79, RZ, 0x7610, R79 ;  /* 0x00007610ff4f7816 */ /* 0x001fe4000000004f */
[----:B------:R-:W-:Y:S01]  /*3a00*/  PRMT R92, RZ, 0x5410, RZ ;  /* 0x00005410ff5c7816 */ /* 0x000fe200000000ff */
[----:B------:R-:W-:Y:S01]  /*3a10*/  STL [R1+0xa4], R65 ;  /* 0x0000a44101007387 */ /* 0x000fe20000100800 */
[----:B------:R-:W-:Y:S01]  /*3a20*/  @!P1 PRMT R79, R48, 0x7632, R79 ;  /* 0x00007632304f9816 */ /* 0x000fe2000000004f */
[----:B-1----:R-:W-:-:S02]  /*3a30*/  HFMA2 R67, -RZ, RZ, 0, 0 ;  /* 0x00000000ff437431 */ /* 0x002fc400000001ff */
[----:B------:R0:W-:Y:S01]  /*3a40*/  STL [R1+0x28], R64 ;  /* 0x0000284001007387 */ /* 0x0001e20000100800 */
[----:B------:R-:W-:Y:S02]  /*3a50*/  @!P4 PRMT R92, R92, 0x5410, R42 ;  /* 0x000054105c5cc816 */ /* 0x000fe4000000002a */
[----:B------:R-:W-:Y:S01]  /*3a60*/  P2R R2, PR, RZ, 0x40 ;  /* 0x00000040ff027803 */ /* 0x000fe20000000000 */
[----:B------:R1:W-:Y:S01]  /*3a70*/  STL [R1+0x30], R42 ;  /* 0x0000302a01007387 */ /* 0x0003e20000100800 */
[----:B------:R-:W-:Y:S02]  /*3a80*/  LOP3.LUT P6, RZ, R12, 0x1, RZ, 0xc0, !PT ;  /* 0x000000010cff7812 */ /* 0x000fe400078cc0ff */
[----:B------:R-:W-:Y:S01]  /*3a90*/  PRMT R79, R79, 0x5410, RZ ;  /* 0x000054104f4f7816 */ /* 0x000fe200000000ff */
[----:B------:R5:W-:Y:S01]  /*3aa0*/  STL [R1+0x34], R13 ;  /* 0x0000340d01007387 */ /* 0x000be20000100800 */
[----:B0-----:R-:W-:Y:S02]  /*3ab0*/  CS2R R64, SRZ ;  /* 0x0000000000407805 */ /* 0x001fe4000001ff00 */
[----:B------:R-:W-:Y:S01]  /*3ac0*/  PRMT R93, RZ, 0x7610, R93 ;  /* 0x00007610ff5d7816 */ /* 0x000fe2000000005d */
[----:B------:R-:W4:Y:S01]  /*3ad0*/  @!P5 LDG.E R43, desc[UR10][R6.64] ;  /* 0x0000000a062bd981 */ /* 0x000f22000c1e1900 */
[----:B-1----:R-:W-:-:S02]  /*3ae0*/  MOV R42, RZ ;  /* 0x000000ff002a7202 */ /* 0x002fc40000000f00 */
[----:B------:R-:W-:Y:S01]  /*3af0*/  PRMT R80, RZ, 0x7610, R80 ;  /* 0x00007610ff507816 */ /* 0x000fe20000000050 */
[----:B------:R-:W4:Y:S01]  /*3b00*/  @!P5 LDG.E R65, desc[UR10][R30.64] ;  /* 0x0000000a1e41d981 */ /* 0x000f22000c1e1900 */
[----:B------:R-:W-:Y:S02]  /*3b10*/  @!P4 PRMT R92, R38, 0x7610, R92 ;  /* 0x00007610265cc816 */ /* 0x000fe4000000005c */
[----:B-----5:R-:W-:Y:S01]  /*3b20*/  P2R R13, PR, RZ, 0x20 ;  /* 0x00000020ff0d7803 */ /* 0x020fe20000000000 */
[----:B------:R0:W5:Y:S01]  /*3b30*/  @!P2 LDG.E R67, desc[UR10][R40.64] ;  /* 0x0000000a2843a981 */ /* 0x000162000c1e1900 */
[C---:B------:R-:W-:Y:S02]  /*3b40*/  LOP3.LUT P4, RZ, R12.reuse, 0x2000, RZ, 0xc0, !PT ;  /* 0x000020000cff7812 */ /* 0x040fe4000788c0ff */
[----:B------:R-:W-:Y:S01]  /*3b50*/  LOP3.LUT P5, RZ, R12, 0x1000, RZ, 0xc0, !PT ;  /* 0x000010000cff7812 */ /* 0x000fe200078ac0ff */
[----:B------:R1:W5:Y:S01]  /*3b60*/  @!P2 LDG.E R42, desc[UR10][R32.64] ;  /* 0x0000000a202aa981 */ /* 0x000362000c1e1900 */
[----:B------:R-:W-:-:S02]  /*3b70*/  @!P1 PRMT R79, R79, 0x5410, R44 ;  /* 0x000054104f4f9816 */ /* 0x000fc4000000002c */
[----:B------:R-:W-:Y:S02]  /*3b80*/  CS2R R60, SRZ ;  /* 0x00000000003c7805 */ /* 0x000fe4000001ff00 */
[----:B------:R-:W-:Y:S01]  /*3b90*/  @!P1 PRMT R93, R44, 0x7632, R93 ;  /* 0x000076322c5d9816 */ /* 0x000fe2000000005d */
[----:B------:R2:W-:Y:S01]  /*3ba0*/  STL [R1+0xac], R44 ;  /* 0x0000ac2c01007387 */ /* 0x0005e20000100800 */
[----:B------:R-:W-:Y:S02]  /*3bb0*/  ISETP.NE.AND P2, PT, R45, RZ, PT ;  /* 0x000000ff2d00720c */ /* 0x000fe40003f45270 */
[----:B------:R-:W-:Y:S01]  /*3bc0*/  @!P1 PRMT R80, R48, 0x7610, R80 ;  /* 0x0000761030509816 */ /* 0x000fe20000000050 */
[----:B------:R-:W5:Y:S01]  /*3bd0*/  @!P6 LDG.E R60, desc[UR10][R26.64] ;  /* 0x0000000a1a3ce981 */ /* 0x000f62000c1e1900 */
[----:B------:R-:W-:Y:S02]  /*3be0*/  LOP3.LUT P1, RZ, R12, 0x4000, RZ, 0xc0, !PT ;  /* 0x000040000cff7812 */ /* 0x000fe4000782c0ff */
[----:B--2---:R-:W-:-:S02]  /*3bf0*/  CS2R R44, SRZ ;  /* 0x00000000002c7805 */ /* 0x004fc4000001ff00 */
[----:B0-----:R-:W-:-:S04]  /*3c00*/  PRMT R41, R41, 0x5410, RZ ;  /* 0x0000541029297816 */ /* 0x001fc800000000ff */
[----:B------:R0:W2:Y:S01]  /*3c10*/  @!P6 LDG.E R44, desc[UR10][R28.64] ;  /* 0x0000000a1c2ce981 */ /* 0x0000a2000c1e1900 */
[----:B-1----:R-:W-:Y:S02]  /*3c20*/  PRMT R32, R32, 0x5410, RZ ;  /* 0x0000541020207816 */ /* 0x002fe400000000ff */
[----:B------:R-:W-:Y:S02]  /*3c30*/  PRMT R7, R7, 0x5410, RZ ;  /* 0x0000541007077816 */ /* 0x000fe400000000ff */
[----:B------:R-:W-:Y:S02]  /*3c40*/  @!P4 PRMT R41, R41, 0x7610, R18 ;  /* 0x000076102929c816 */ /* 0x000fe40000000012 */
[----:B0-----:R-:W-:Y:S01]  /*3c50*/  PRMT R29, RZ, 0x7610, R29 ;  /* 0x00007610ff1d7816 */ /* 0x001fe2000000001d */
[----:B------:R0:W-:Y:S03]  /*3c60*/  STL [R1+0x38], R21 ;  /* 0x0000381501007387 */ /* 0x0001e60000100800 */
[----:B------:R-:W-:-:S02]  /*3c70*/  @!P5 PRMT R29, R16, 0x7632, R29 ;  /* 0x00007632101dd816 */ /* 0x000fc4000000001d */
[--C-:B------:R-:W-:Y:S02]  /*3c80*/  @!P1 PRMT R32, R32, 0x5410, R21.reuse ;  /* 0x0000541020209816 */ /* 0x100fe40000000015 */
[----:B------:R-:W-:Y:S02]  /*3c90*/  @!P1 PRMT R7, R7, 0x7610, R21 ;  /* 0x0000761007079816 */ /* 0x000fe40000000015 */
[----:B------:R-:W-:Y:S02]  /*3ca0*/  PRMT R27, R27, 0x5410, RZ ;  /* 0x000054101b1b7816 */ /* 0x000fe400000000ff */
[----:B0-----:R-:W-:Y:S02]  /*3cb0*/  PRMT R21, R21, 0x5410, RZ ;  /* 0x0000541015157816 */ /* 0x001fe400000000ff */
[----:B------:R-:W-:Y:S02]  /*3cc0*/  PRMT R29, R29, 0x5410, RZ ;  /* 0x000054101d1d7816 */ /* 0x000fe400000000ff */
[----:B------:R-:W-:-:S02]  /*3cd0*/  PRMT R41, RZ, 0x7610, R41 ;  /* 0x00007610ff297816 */ /* 0x000fc40000000029 */
[--C-:B------:R-:W-:Y:S02]  /*3ce0*/  @!P0 PRMT R27, R27, 0x5410, R20.reuse ;  /* 0x000054101b1b8816 */ /* 0x100fe40000000014 */
[----:B------:R-:W-:Y:S02]  /*3cf0*/  @!P0 PRMT R21, R21, 0x7610, R20 ;  /* 0x0000761015158816 */ /* 0x000fe40000000014 */
[----:B------:R-:W-:Y:S02]  /*3d00*/  @!P0 PRMT R29, R29, 0x5410, R11 ;  /* 0x000054101d1d8816 */ /* 0x000fe4000000000b */
[----:B------:R-:W-:Y:S02]  /*3d10*/  @!P0 PRMT R41, R11, 0x7632, R41 ;  /* 0x000076320b298816 */ /* 0x000fe40000000029 */
[----:B------:R-:W-:-:S13]  /*3d20*/  ISETP.NE.AND P0, PT, R24, RZ, PT ;  /* 0x000000ff1800720c */ /* 0x000fda0003f05270 */
[----:B------:R-:W2:Y:S04]  /*3d30*/  @!P0 LDG.E R61, desc[UR10][R114.64] ;  /* 0x0000000a723d8981 */ /* 0x000ea8000c1e1900 */
[----:B------:R-:W2:Y:S01]  /*3d40*/  @!P0 LDG.E R64, desc[UR10][R110.64] ;  /* 0x0000000a6e408981 */ /* 0x000ea2000c1e1900 */
[----:B------:R-:W-:Y:S02]  /*3d50*/  PRMT R31, R31, 0x5410, RZ ;  /* 0x000054101f1f7816 */ /* 0x000fe400000000ff */
[----:B------:R-:W-:Y:S02]  /*3d60*/  PRMT R6, R6, 0x5410, RZ ;  /* 0x0000541006067816 */ /* 0x000fe400000000ff */
[----:B------:R-:W-:Y:S02]  /*3d70*/  PRMT R32, RZ, 0x7610, R32 ;  /* 0x00007610ff207816 */ /* 0x000fe40000000020 */
[----:B------:R-:W-:-:S02]  /*3d80*/  @!P4 PRMT R31, R31, 0x5410, R23 ;  /* 0x000054101f1fc816 */ /* 0x000fc40000000017 */
[----:B------:R-:W-:Y:S02]  /*3d90*/  @!P4 PRMT R6, R6, 0x7610, R23 ;  /* 0x000076100606c816 */ /* 0x000fe40000000017 */
[----:B------:R-:W-:Y:S02]  /*3da0*/  @!P4 PRMT R32, R18, 0x7610, R32 ;  /* 0x000076101220c816 */ /* 0x000fe40000000020 */
[----:B------:R-:W-:Y:S02]  /*3db0*/  PRMT R30, RZ, 0x5410, RZ ;  /* 0x00005410ff1e7816 */ /* 0x000fe400000000ff */
[----:B------:R-:W-:Y:S02]  /*3dc0*/  LOP3.LUT P4, RZ, R12, 0x400, RZ, 0xc0, !PT ;  /* 0x000004000cff7812 */ /* 0x000fe4000788c0ff */
[----:B------:R-:W-:Y:S02]  /*3dd0*/  PRMT R31, RZ, 0x7610, R31 ;  /* 0x00007610ff1f7816 */ /* 0x000fe4000000001f */
[----:B------:R-:W-:Y:S01]  /*3de0*/  @!P5 PRMT R30, R16, 0x7610, R30 ;  /* 0x00007610101ed816 */ /* 0x000fe2000000001e */
[----:B------:R0:W-:Y:S01]  /*3df0*/  STL [R1+0xb0], R38 ;  /* 0x0000b02601007387 */ /* 0x0001e20000100800 */
[----:B------:R-:W-:-:S02]  /*3e00*/  @!P5 PRMT R31, R14, 0x7610, R31 ;  /* 0x000076100e1fd816 */ /* 0x000fc4000000001f */
[----:B------:R-:W-:Y:S02]  /*3e10*/  @!P5 PRMT R30, R30, 0x7610, R14 ;  /* 0x000076101e1ed816 */ /* 0x000fe4000000000e */
[----:B------:R-:W-:Y:S02]  /*3e20*/  PRMT R33, RZ, 0x7610, R33 ;  /* 0x00007610ff217816 */ /* 0x000fe40000000021 */
[----:B------:R-:W-:Y:S02]  /*3e30*/  LOP3.LUT P5, RZ, R12, 0x200, RZ, 0xc0, !PT ;  /* 0x000002000cff7812 */ /* 0x000fe400078ac0ff */
[----:B------:R-:W-:Y:S02]  /*3e40*/  PRMT R28, RZ, 0x5410, RZ ;  /* 0x00005410ff1c7816 */ /* 0x000fe400000000ff */
[----:B0-----:R-:W-:Y:S01]  /*3e50*/  PRMT R38, RZ, 0x7610, R38 ;  /* 0x00007610ff267816 */ /* 0x001fe20000000026 */
[----:B------:R0:W-:Y:S01]  /*3e60*/  STL [R1+0xb4], R25 ;  /* 0x0000b41901007387 */ /* 0x0001e20000100800 */
[----:B------:R-:W-:-:S02]  /*3e70*/  @!P1 PRMT R33, R19, 0x7632, R33 ;  /* 0x0000763213219816 */ /* 0x000fc40000000021 */
[C---:B------:R-:W-:Y:S01]  /*3e80*/  @!P1 PRMT R38, R19.reuse, 0x7610, R38 ;  /* 0x0000761013269816 */ /* 0x040fe20000000026 */
[----:B------:R1:W-:Y:S01]  /*3e90*/  STL [R1+0xb8], R19 ;  /* 0x0000b81301007387 */ /* 0x0003e20000100800 */
[----:B------:R-:W-:Y:S02]  /*3ea0*/  @!P4 PRMT R28, R28, 0x5410, R8 ;  /* 0x000054101c1cc816 */ /* 0x000fe40000000008 */
[----:B0-----:R-:W-:Y:S01]  /*3eb0*/  PRMT R25, RZ, 0x7610, R25 ;  /* 0x00007610ff197816 */ /* 0x001fe20000000019 */
[----:B------:R0:W-:Y:S01]  /*3ec0*/  STL [R1+0x3c], R23 ;  /* 0x00003c1701007387 */ /* 0x0001e20000100800 */
[----:B-1----:R-:W-:Y:S02]  /*3ed0*/  PRMT R19, R19, 0x5410, RZ ;  /* 0x0000541013137816 */ /* 0x002fe400000000ff */
[----:B------:R-:W-:Y:S02]  /*3ee0*/  @!P4 PRMT R25, R9, 0x7610, R25 ;  /* 0x000076100919c816 */ /* 0x000fe40000000019 */
[----:B------:R-:W-:-:S02]  /*3ef0*/  @!P4 PRMT R19, R19, 0x7610, R9 ;  /* 0x000076101313c816 */ /* 0x000fc40000000009 */
[----:B------:R-:W-:Y:S02]  /*3f00*/  @!P4 PRMT R28, R8, 0x7632, R28 ;  /* 0x00007632081cc816 */ /* 0x000fe4000000001c */
[----:B0-----:R-:W-:Y:S02]  /*3f10*/  PRMT R23, RZ, 0x7610, R23 ;  /* 0x00007610ff177816 */ /* 0x001fe40000000017 */
[----:B------:R-:W-:Y:S02]  /*3f20*/  PRMT R26, R26, 0x5410, RZ ;  /* 0x000054101a1a7816 */ /* 0x000fe400000000ff */
[----:B------:R-:W-:Y:S02]  /*3f30*/  PRMT R27, RZ, 0x7610, R27 ;  /* 0x00007610ff1b7816 */ /* 0x000fe4000000001b */
[----:B------:R-:W-:Y:S02]  /*3f40*/  PRMT R40, R40, 0x5410, RZ ;  /* 0x0000541028287816 */ /* 0x000fe400000000ff */
[----:B------:R-:W-:-:S02]  /*3f50*/  LOP3.LUT P4, RZ, R12, 0x80, RZ, 0xc0, !PT ;  /* 0x000000800cff7812 */ /* 0x000fc4000788c0ff */
[----:B------:R-:W-:Y:S02]  /*3f60*/  PRMT R24, R24, 0x5410, RZ ;  /* 0x0000541018187816 */ /* 0x000fe400000000ff */
[----:B------:R-:W-:Y:S02]  /*3f70*/  @!P5 PRMT R23, R10, 0x7610, R23 ;  /* 0x000076100a17d816 */ /* 0x000fe40000000017 */
[----:B------:R-:W-:Y:S02]  /*3f80*/  @!P5 PRMT R26, R26, 0x7610, R10 ;  /* 0x000076101a1ad816 */ /* 0x000fe4000000000a */
[----:B------:R-:W-:Y:S02]  /*3f90*/  @!P5 PRMT R27, R3, 0x7610, R27 ;  /* 0x00007610031bd816 */ /* 0x000fe4000000001b */
[----:B------:R-:W-:Y:S02]  /*3fa0*/  @!P5 PRMT R40, R40, 0x7610, R3 ;  /* 0x000076102828d816 */ /* 0x000fe40000000003 */
[----:B------:R-:W-:Y:S01]  /*3fb0*/  LOP3.LUT P5, RZ, R12, 0x40, RZ, 0xc0, !PT ;  /* 0x000000400cff7812 */ /* 0x000fe200078ac0ff */
[----:B------:R0:W-:Y:S01]  /*3fc0*/  STL [R1+0xbc], R18 ;  /* 0x0000bc1201007387 */ /* 0x0001e20000100800 */
[----:B------:R-:W-:-:S02]  /*3fd0*/  @!P2 PRMT R24, R24, 0x7610, R83 ;  /* 0x000076101818a816 */ /* 0x000fc40000000053 */
[----:B------:R-:W-:Y:S01]  /*3fe0*/  PRMT R26, RZ, 0x7610, R26 ;  /* 0x00007610ff1a7816 */ /* 0x000fe2000000001a */
[----:B------:R1:W-:Y:S01]  /*3ff0*/  STL [R1+0x40], R16 ;  /* 0x0000401001007387 */ /* 0x0003e20000100800 */
[----:B------:R-:W-:Y:S02]  /*4000*/  PRMT R25, R25, 0x5410, RZ ;  /* 0x0000541019197816 */ /* 0x000fe400000000ff */
[----:B------:R-:W-:Y:S02]  /*4010*/  PRMT R24, RZ, 0x7610, R24 ;  /* 0x00007610ff187816 */ /* 0x000fe40000000018 */
[----:B0-----:R-:W-:Y:S02]  /*4020*/  PRMT R18, RZ, 0x7610, R18 ;  /* 0x00007610ff127816 */ /* 0x001fe40000000012 */
[----:B------:R-:W-:Y:S02]  /*4030*/  PRMT R23, R23, 0x5410, RZ ;  /* 0x0000541017177816 */ /* 0x000fe400000000ff */
[----:B-1----:R-:W-:-:S02]  /*4040*/  PRMT R16, RZ, 0x7610, R16 ;  /* 0x00007610ff107816 */ /* 0x002fc40000000010 */
[----:B------:R-:W-:Y:S02]  /*4050*/  PRMT R40, RZ, 0x7610, R40 ;  /* 0x00007610ff287816 */ /* 0x000fe40000000028 */
[C---:B------:R-:W-:Y:S02]  /*4060*/  @!P2 PRMT R18, R0.reuse, 0x7610, R18 ;  /* 0x000076100012a816 */ /* 0x040fe40000000012 */
[----:B------:R-:W-:Y:S02]  /*4070*/  @!P2 PRMT R26, R0, 0x7632, R26 ;  /* 0x00007632001aa816 */ /* 0x000fe4000000001a */
[----:B------:R-:W-:Y:S02]  /*4080*/  @!P2 PRMT R25, R25, 0x5410, R83 ;  /* 0x000054101919a816 */ /* 0x000fe40000000053 */
[----:B------:R-:W-:Y:S02]  /*4090*/  ISETP.NE.AND P2, PT, R22, RZ, PT ;  /* 0x000000ff1600720c */ /* 0x000fe40003f45270 */
[----:B------:R-:W-:-:S02]  /*40a0*/  @!P4 PRMT R16, R82, 0x7610, R16 ;  /* 0x000076105210c816 */ /* 0x000fc40000000010 */
[----:B------:R-:W-:Y:S02]  /*40b0*/  @!P4 PRMT R24, R82, 0x7632, R24 ;  /* 0x000076325218c816 */ /* 0x000fe40000000018 */
[----:B------:R-:W-:Y:S02]  /*40c0*/  @!P4 PRMT R23, R23, 0x5410, R53 ;  /* 0x000054101717c816 */ /* 0x000fe40000000035 */
[----:B------:R-:W-:Y:S02]  /*40d0*/  @!P4 PRMT R40, R53, 0x7632, R40 ;  /* 0x000076323528c816 */ /* 0x000fe40000000028 */
[----:B------:R-:W-:Y:S02]  /*40e0*/  PRMT R22, RZ, 0x5410, RZ ;  /* 0x00005410ff167816 */ /* 0x000fe400000000ff */
[----:B------:R-:W-:Y:S01]  /*40f0*/  LOP3.LUT P4, RZ, R12, 0x10, RZ, 0xc0, !PT ;  /* 0x000000100cff7812 */ /* 0x000fe2000788c0ff */
[----:B------:R0:W-:Y:S01]  /*4100*/  STL [R1+0xc0], R14 ;  /* 0x0000c00e01007387 */ /* 0x0001e20000100800 */
[----:B------:R-:W-:-:S02]  /*4110*/  PRMT R21, RZ, 0x7610, R21 ;  /* 0x00007610ff157816 */ /* 0x000fc40000000015 */
[----:B------:R-:W-:Y:S01]  /*4120*/  @!P5 PRMT R22, R22, 0x7610, R52 ;  /* 0x000076101616d816 */ /* 0x000fe20000000034 */
[----:B------:R1:W-:Y:S01]  /*4130*/  STL [R1+0xa8], R51 ;  /* 0x0000a83301007387 */ /* 0x0003e20000100800 */
[C---:B---3--:R-:W-:Y:S02]  /*4140*/  @!P5 PRMT R21, R5.reuse, 0x7632, R21 ;  /* 0x000076320515d816 */ /* 0x048fe40000000015 */
[----:B0-----:R-:W-:Y:S01]  /*4150*/  PRMT R14, R14, 0x5410, RZ ;  /* 0x000054100e0e7816 */ /* 0x001fe200000000ff */
[----:B------:R0:W-:Y:S01]  /*4160*/  STL [R1+0xc4], R11 ;  /* 0x0000c40b01007387 */ /* 0x0001e20000100800 */
[----:B------:R-:W-:Y:S01]  /*4170*/  @!P5 PRMT R22, R5, 0x7610, R22 ;  /* 0x000076100516d816 */ /* 0x000fe20000000016 */
[----:B-1----:R-:W1:Y:S01]  /*4180*/  S2R R51, SR_TID.X ;  /* 0x0000000000337919 */ /* 0x002e620000002100 */
[----:B------:R-:W-:Y:S02]  /*4190*/  @!P5 PRMT R14, R14, 0x5410, R52 ;  /* 0x000054100e0ed816 */ /* 0x000fe40000000034 */
[----:B------:R-:W-:-:S02]  /*41a0*/  LOP3.LUT P5, RZ, R12, 0x4, RZ, 0xc0, !PT ;  /* 0x000000040cff7812 */ /* 0x000fc400078ac0ff */
[----:B------:R-:W-:Y:S02]  /*41b0*/  PRMT R12, R12, 0x5410, RZ ;  /* 0x000054100c0c7816 */ /* 0x000fe400000000ff */
[----:B0-----:R-:W-:Y:S01]  /*41c0*/  PRMT R11, RZ, 0x7610, R11 ;  /* 0x00007610ff0b7816 */ /* 0x001fe2000000000b */
[----:B------:R0:W-:Y:S01]  /*41d0*/  STL [R1+0x44], R20 ;  /* 0x0000441401007387 */ /* 0x0001e20000100800 */
[----:B------:R-:W-:Y:S02]  /*41e0*/  @!P3 PRMT R12, R12, 0x5410, R76 ;  /* 0x000054100c0cb816 */ /* 0x000fe4000000004c */
[----:B------:R-:W-:Y:S01]  /*41f0*/  @!P4 PRMT R11, R74, 0x7610, R11 ;  /* 0x000076104a0bc816 */ /* 0x000fe2000000000b */
[----:B------:R3:W-:Y:S01]  /*4200*/  STL [R1+0x4c], R10 ;  /* 0x00004c0a01007387 */ /* 0x0007e20000100800 */
[C---:B------:R-:W-:Y:S02]  /*4210*/  ISETP.NE.AND P1, PT, R39.reuse, RZ, PT ;  /* 0x000000ff2700720c */ /* 0x040fe40003f25270 */
[----:B0-----:R-:W-:Y:S01]  /*4220*/  PRMT R20, RZ, 0x5410, RZ ;  /* 0x00005410ff147816 */ /* 0x001fe200000000ff */
[----:B------:R-:W-:Y:S01]  /*4230*/  UIMAD.WIDE UR6, UR8, 0x8, UR6 ;  /* 0x00000008080678a5 */ /* 0x000fe2000f8e0206 */
[----:B------:R-:W-:-:S02]  /*4240*/  PRMT R39, R39, 0x5410, RZ ;  /* 0x0000541027277816 */ /* 0x000fc400000000ff */
[----:B------:R-:W-:Y:S02]  /*4250*/  @!P3 PRMT R20, R20, 0x7610, R76 ;  /* 0x000076101414b816 */ /* 0x000fe4000000004c */
[----:B------:R-:W-:Y:S02]  /*4260*/  PRMT R7, RZ, 0x7610, R7 ;  /* 0x00007610ff077816 */ /* 0x000fe40000000007 */
[----:B------:R-:W-:Y:S01]  /*4270*/  PRMT R12, RZ, 0x7610, R12 ;  /* 0x00007610ff0c7816 */ /* 0x000fe2000000000c */
[----:B------:R0:W-:Y:S01]  /*4280*/  STL [R1+0xcc], R3 ;  /* 0x0000cc0301007387 */ /* 0x0001e20000100800 */
[----:B------:R-:W-:Y:S02]  /*4290*/  PRMT R11, R11, 0x5410, RZ ;  /* 0x000054100b0b7816 */ /* 0x000fe400000000ff */
[----:B---3--:R-:W-:Y:S01]  /*42a0*/  PRMT R10, R10, 0x5410, RZ ;  /* 0x000054100a0a7816 */ /* 0x008fe200000000ff */
[----:B------:R3:W-:Y:S01]  /*42b0*/  STL [R1+0x48], R9 ;  /* 0x0000480901007387 */ /* 0x0007e20000100800 */
[----:B------:R-:W-:-:S02]  /*42c0*/  @!P3 PRMT R20, R75, 0x7610, R20 ;  /* 0x000076104b14b816 */ /* 0x000fc40000000014 */
[----:B------:R-:W-:Y:S01]  /*42d0*/  @!P3 PRMT R39, R39, 0x7610, R75 ;  /* 0x000076102727b816 */ /* 0x000fe2000000004b */
[----:B------:R1:W-:Y:S01]  /*42e0*/  STL [R1+0x50], R0 ;  /* 0x0000500001007387 */ /* 0x0003e20000100800 */
[C---:B------:R-:W-:Y:S02]  /*42f0*/  ISETP.NE.AND P3, PT, R17.reuse, RZ, PT ;  /* 0x000000ff1100720c */ /* 0x040fe40003f65270 */
[----:B------:R-:W-:Y:S01]  /*4300*/  PRMT R19, RZ, 0x7610, R19 ;  /* 0x00007610ff137816 */ /* 0x000fe20000000013 */
[----:B------:R1:W2:Y:S01]  /*4310*/  @!P1 LDG.E R45, desc[UR10][R46.64] ;  /* 0x0000000a2e2d9981 */ /* 0x0002a2000c1e1900 */
[----:B------:R-:W-:Y:S02]  /*4320*/  PRMT R18, R18, 0x5410, RZ ;  /* 0x0000541012127816 */ /* 0x000fe400000000ff */
[----:B------:R-:W-:Y:S02]  /*4330*/  PRMT R17, R17, 0x5410, RZ ;  /* 0x0000541011117816 */ /* 0x000fe400000000ff */
[----:B0-----:R-:W-:-:S02]  /*4340*/  MOV R3, UR7 ;  /* 0x0000000700037c02 */ /* 0x001fc40008000f00 */
[----:B------:R-:W-:Y:S02]  /*4350*/  @!P4 PRMT R19, R74, 0x7632, R19 ;  /* 0x000076324a13c816 */ /* 0x000fe40000000013 */
[--C-:B------:R-:W-:Y:S02]  /*4360*/  @!P4 PRMT R18, R18, 0x5410, R73.reuse ;  /* 0x000054101212c816 */ /* 0x100fe40000000049 */
[----:B------:R-:W-:Y:S02]  /*4370*/  @!P4 PRMT R17, R17, 0x7610, R73 ;  /* 0x000076101111c816 */ /* 0x000fe40000000049 */
[----:B------:R-:W-:Y:S02]  /*4380*/  ISETP.NE.AND P4, PT, R49, RZ, PT ;  /* 0x000000ff3100720c */ /* 0x000fe40003f85270 */
[----:B---3--:R-:W-:Y:S02]  /*4390*/  PRMT R9, RZ, 0x7610, R9 ;  /* 0x00007610ff097816 */ /* 0x008fe40000000009 */
[----:B-1----:R-:W-:-:S02]  /*43a0*/  LOP3.LUT R0, R51, 0xffff, RZ, 0xc0, !PT ;  /* 0x0000ffff33007812 */ /* 0x002fc400078ec0ff */
[----:B------:R-:W-:Y:S02]  /*43b0*/  CS2R R46, SRZ ;  /* 0x00000000002e7805 */ /* 0x000fe4000001ff00 */
[----:B------:R-:W-:Y:S01]  /*43c0*/  PRMT R6, RZ, 0x7610, R6 ;  /* 0x00007610ff067816 */ /* 0x000fe20000000006 */
[----:B------:R-:W-:Y:S01]  /*43d0*/  IMAD R0, R0, 0x493, RZ ;  /* 0x0000049300007824 */ /* 0x000fe200078e02ff */
[----:B------:R-:W-:Y:S02]  /*43e0*/  PRMT R33, R33, 0x5410, RZ ;  /* 0x0000541021217816 */ /* 0x000fe400000000ff */
[----:B------:R-:W3:Y:S01]  /*43f0*/  @!P1 LDG.E R46, desc[UR10][R58.64] ;  /* 0x0000000a3a2e9981 */ /* 0x000ee2000c1e1900 */
[----:B----4-:R-:W-:Y:S02]  /*4400*/  @!P4 PRMT R9, R69, 0x7610, R9 ;  /* 0x000076104509c816 */ /* 0x010fe40000000009 */
[----:B------:R-:W-:Y:S02]  /*4410*/  PRMT R17, RZ, 0x7610, R17 ;  /* 0x00007610ff117816 */ /* 0x000fe40000000011 */
[----:B------:R-:W-:-:S02]  /*4420*/  PRMT R16, R16, 0x5410, RZ ;  /* 0x0000541010107816 */ /* 0x000fc400000000ff */
[----:B------:R-:W-:Y:S01]  /*4430*/  PRMT R39, RZ, 0x7610, R39 ;  /* 0x00007610ff277816 */ /* 0x000fe20000000027 */
[----:B------:R0:W-:Y:S01]  /*4440*/  STL [R1+0xc8], R8 ;  /* 0x0000c80801007387 */ /* 0x0001e20000100800 */
[----:B------:R-:W-:Y:S02]  /*4450*/  PRMT R9, R9, 0x5410, RZ ;  /* 0x0000541009097816 */ /* 0x000fe400000000ff */
[----:B------:R-:W-:Y:S02]  /*4460*/  SHF.R.U32.HI R0, RZ, 0x10, R0 ;  /* 0x00000010ff007819 */ /* 0x000fe40000011600 */
[--C-:B-----5:R-:W-:Y:S02]  /*4470*/  @!P6 PRMT R11, R11, 0x5410, R60.reuse ;  /* 0x000054100b0be816 */ /* 0x120fe4000000003c */
[----:B------:R-:W-:Y:S02]  /*4480*/  @!P6 PRMT R10, R10, 0x7610, R60 ;  /* 0x000076100a0ae816 */ /* 0x000fe4000000003c */
[----:B--2---:R-:W-:-:S02]  /*4490*/  @!P6 PRMT R7, R44, 0x7610, R7 ;  /* 0x000076102c07e816 */ /* 0x004fc40000000007 */
[----:B------:R-:W-:Y:S02]  /*44a0*/  @!P6 PRMT R12, R44, 0x7632, R12 ;  /* 0x000076322c0ce816 */ /* 0x000fe4000000000c */
[----:B------:R-:W-:Y:S01]  /*44b0*/  PRMT R14, RZ, 0x7610, R14 ;  /* 0x00007610ff0e7816 */ /* 0x000fe2000000000e */
[----:B------:R-:W-:Y:S01]  /*44c0*/  STL [R1+0xd0], R83 ;  /* 0x0000d05301007387 */ /* 0x000fe20000100800 */
[----:B------:R-:W-:Y:S02]  /*44d0*/  ISETP.NE.AND P6, PT, R2, RZ, PT ;  /* 0x000000ff0200720c */ /* 0x000fe40003fc5270 */
[----:B------:R-:W-:Y:S01]  /*44e0*/  MOV R2, UR6 ;  /* 0x0000000600027c02 */ /* 0x000fe20008000f00 */
[----:B------:R-:W1:Y:S01]  /*44f0*/  LDCU.U8 UR6, c[0x0][0x414] ;  /* 0x00008280ff0677ac */ /* 0x000e620008000000 */
[----:B------:R2:W-:Y:S04]  /*4500*/  STL [R1+0x54], R82 ;  /* 0x0000545201007387 */ /* 0x0005e80000100800 */
[----:B------:R-:W4:Y:S01]  /*4510*/  LDG.E.64 R2, desc[UR10][R2.64] ;  /* 0x0000000a02027981 */ /* 0x000f22000c1e1b00 */
[----:B------:R-:W-:-:S02]  /*4520*/  PRMT R10, RZ, 0x7610, R10 ;  /* 0x00007610ff0a7816 */ /* 0x000fc4000000000a */
[----:B------:R-:W-:Y:S01]  /*4530*/  PRMT R0, R0, 0x9910, RZ ;  /* 0x0000991000007816 */ /* 0x000fe200000000ff */
[----:B------:R5:W-:Y:S01]  /*4540*/  STL [R1+0x58], R52 ;  /* 0x0000583401007387 */ /* 0x000be20000100800 */
[----:B------:R-:W-:Y:S02]  /*4550*/  @!P4 PRMT R17, R69, 0x7632, R17 ;  /* 0x000076324511c816 */ /* 0x000fe40000000011 */
[----:B------:R-:W-:Y:S01]  /*4560*/  @!P4 PRMT R16, R16, 0x5410, R68 ;  /* 0x000054101010c816 */ /* 0x000fe20000000044 */
[----:B------:R-:W-:Y:S01]  /*4570*/  HFMA2 R49, -RZ, RZ, 0, 0 ;  /* 0x00000000ff317431 */ /* 0x000fe200000001ff */
[----:B------:R-:W-:Y:S01]  /*4580*/  @!P4 PRMT R39, R68, 0x7632, R39 ;  /* 0x000076324427c816 */ /* 0x000fe20000000027 */
[----:B------:R-:W-:Y:S01]  /*4590*/  STL [R1+0xd8], R5 ;  /* 0x0000d80501007387 */ /* 0x000fe20000100800 */
[----:B------:R-:W-:Y:S02]  /*45a0*/  ISETP.NE.AND P4, PT, R15, RZ, PT ;  /* 0x000000ff0f00720c */ /* 0x000fe40003f85270 */
[----:B------:R-:W-:Y:S01]  /*45b0*/  PRMT R15, RZ, 0x5410, RZ ;  /* 0x00005410ff0f7816 */ /* 0x000fe200000000ff */
[----:B------:R-:W-:Y:S01]  /*45c0*/  IMAD R0, R0, 0x38, RZ ;  /* 0x0000003800007824 */ /* 0x000fe200078e02ff */
[----:B0-----:R-:W-:Y:S01]  /*45d0*/  PRMT R8, R8, 0x5410, RZ ;  /* 0x0000541008087816 */ /* 0x001fe200000000ff */
[----:B------:R0:W-:Y:S01]  /*45e0*/  STL [R1+0x2c], R48 ;  /* 0x00002c3001007387 */ /* 0x0001e20000100800 */
[----:B------:R-:W-:-:S02]  /*45f0*/  @!P5 PRMT R15, R15, 0x7610, R67 ;  /* 0x000076100f0fd816 */ /* 0x000fc40000000043 */
[----:B------:R-:W-:Y:S01]  /*4600*/  IADD3 R0, PT, PT, RZ, -R0, RZ ;  /* 0x80000000ff007210 */ /* 0x000fe20007ffe0ff */
[----:B------:R-:W4:Y:S01]  /*4610*/  @!P2 LDG.E R47, desc[UR10][R106.64] ;  /* 0x0000000a6a2fa981 */ /* 0x000f22000c1e1900 */
[----:B------:R-:W-:Y:S02]  /*4620*/  @!P5 PRMT R8, R8, 0x5410, R67 ;  /* 0x000054100808d816 */ /* 0x000fe40000000043 */
[C---:B------:R-:W-:Y:S01]  /*4630*/  @!P0 PRMT R6, R61.reuse, 0x7610, R6 ;  /* 0x000076103d068816 */ /* 0x040fe20000000006 */
[----:B------:R0:W4:Y:S01]  /*4640*/  @!P4 LDG.E R49, desc[UR10][R56.64] ;  /* 0x0000000a3831c981 */ /* 0x000122000c1e1900 */
[----:B------:R-:W-:Y:S02]  /*4650*/  @!P0 PRMT R10, R61, 0x7632, R10 ;  /* 0x000076323d0a8816 */ /* 0x000fe4000000000a */
[--C-:B------:R-:W-:Y:S02]  /*4660*/  @!P0 PRMT R9, R9, 0x5410, R64.reuse ;  /* 0x0000541009098816 */ /* 0x100fe40000000040 */
[----:B------:R-:W-:-:S02]  /*4670*/  @!P0 PRMT R33, R33, 0x7610, R64 ;  /* 0x0000761021218816 */ /* 0x000fc40000000040 */
[----:B-1----:R-:W-:Y:S02]  /*4680*/  ISETP.NE.AND P0, PT, RZ, UR6, PT ;  /* 0x00000006ff007c0c */ /* 0x002fe4000bf05270 */
[C---:B------:R-:W-:Y:S02]  /*4690*/  @!P5 PRMT R15, R42.reuse, 0x7610, R15 ;  /* 0x000076102a0fd816 */ /* 0x040fe4000000000f */
[----:B------:R-:W-:Y:S02]  /*46a0*/  @!P5 PRMT R14, R42, 0x7632, R14 ;  /* 0x000076322a0ed816 */ /* 0x000fe4000000000e */
[----:B------:R-:W-:Y:S02]  /*46b0*/  ISETP.NE.AND P5, PT, R13, RZ, PT ;  /* 0x000000ff0d00720c */ /* 0x000fe40003fa5270 */
[----:B------:R-:W-:-:S05]  /*46c0*/  PRMT R0, R0, 0x7710, RZ ;  /* 0x0000771000007816 */ /* 0x000fca00000000ff */
[----:B--2---:R-:W1:Y:S01]  /*46d0*/  @P0 LDC.64 R82, c[0x0][0x3b0] ;  /* 0x0000ec00ff520b82 */ /* 0x004e620000000a00 */
[----:B------:R-:W-:Y:S02]  /*46e0*/  IADD3 R0, PT, PT, R0, R51, RZ ;  /* 0x0000003300007210 */ /* 0x000fe40007ffe0ff */
[----:B------:R-:W-:Y:S02]  /*46f0*/  PRMT R13, RZ, 0x5410, RZ ;  /* 0x00005410ff0d7816 */ /* 0x000fe400000000ff */
[----:B------:R-:W-:Y:S02]  /*4700*/  SHF.L.U32 R0, R0, 0x1, RZ ;  /* 0x0000000100007819 */ /* 0x000fe400000006ff */
[----:B------:R-:W-:Y:S02]  /*4710*/  PRMT R8, RZ, 0x7610, R8 ;  /* 0x00007610ff087816 */ /* 0x000fe40000000008 */
[----:B------:R-:W-:Y:S02]  /*4720*/  PRMT R38, R38, 0x5410, RZ ;  /* 0x0000541026267816 */ /* 0x000fe400000000ff */
[----:B------:R-:W-:-:S02]  /*4730*/  @!P5 PRMT R13, R13, 0x7610, R43 ;  /* 0x000076100d0dd816 */ /* 0x000fc4000000002b */
[----:B------:R-:W-:Y:S02]  /*4740*/  LOP3.LUT R0, R0, 0xffff, RZ, 0xc0, !PT ;  /* 0x0000ffff00007812 */ /* 0x000fe400078ec0ff */
[----:B-----5:R-:W-:Y:S02]  /*4750*/  MOV R52, UR13 ;  /* 0x0000000d00347c02 */ /* 0x020fe40008000f00 */
[----:B------:R-:W-:Y:S02]  /*4760*/  @!P5 PRMT R8, R43, 0x7610, R8 ;  /* 0x000076102b08d816 */ /* 0x000fe40000000008 */
[----:B------:R-:W-:Y:S02]  /*4770*/  @!P5 PRMT R13, R65, 0x7610, R13 ;  /* 0x00007610410dd816 */ /* 0x000fe4000000000d */
[----:B------:R-:W-:Y:S01]  /*4780*/  @!P5 PRMT R38, R38, 0x7610, R65 ;  /* 0x000076102626d816 */ /* 0x000fe20000000041 */
[----:B------:R-:W-:Y:S01]  /*4790*/  IMAD R52, R52, 0x70, R0 ;  /* 0x0000007034347824 */ /* 0x000fe200078e0200 */
[----:B------:R-:W-:-:S02]  /*47a0*/  ISETP.NE.AND P5, PT, R4, RZ, PT ;  /* 0x000000ff0400720c */ /* 0x000fc40003fa5270 */
[----:B0-----:R-:W-:Y:S01]  /*47b0*/  CS2R R56, SRZ ;  /* 0x0000000000387805 */ /* 0x001fe2000001ff00 */
[----:B-1----:R-:W-:Y:S01]  /*47c0*/  @P0 IMAD.WIDE R82, R52, 0x2, R82 ;  /* 0x0000000234520825 */ /* 0x002fe200078e0252 */
[----:B------:R-:W-:Y:S02]  /*47d0*/  MOV R48, RZ ;  /* 0x000000ff00307202 */ /* 0x000fe40000000f00 */
[----:B------:R-:W-:Y:S02]  /*47e0*/  CS2R R58, SRZ ;  /* 0x00000000003a7805 */ /* 0x000fe4000001ff00 */
[----:B------:R-:W-:Y:S01]  /*47f0*/  MOV R4, RZ ;  /* 0x000000ff00047202 */ /* 0x000fe20000000f00 */
[----:B------:R-:W2:Y:S04]  /*4800*/  @!P4 LDG.E R57, desc[UR10][R100.64] ;  /* 0x0000000a6439c981 */ /* 0x000ea8000c1e1900 */
[----:B------:R-:W5:Y:S04]  /*4810*/  @P0 LDG.E.U16 R51, desc[UR10][R82.64] ;  /* 0x0000000a52330981 */ /* 0x000f68000c1e1500 */
[----:B------:R0:W5:Y:S04]  /*4820*/  @P0 LDG.E.U16 R5, desc[UR10][R82.64+0x2] ;  /* 0x0000020a52050981 */ /* 0x000168000c1e1500 */
[----:B------:R1:W5:Y:S04]  /*4830*/  @!P5 LDG.E R56, desc[UR10][R54.64] ;  /* 0x0000000a3638d981 */ /* 0x000368000c1e1900 */
[----:B------:R-:W2:Y:S01]  /*4840*/  @!P3 LDG.E R48, desc[UR10][R104.64] ;  /* 0x0000000a6830b981 */ /* 0x000ea2000c1e1900 */
[----:B0-----:R-:W0:Y:S03]  /*4850*/  LDC.64 R82, c[0x0][0x3a8] ;  /* 0x0000ea00ff527b82 */ /* 0x001e260000000a00 */
[----:B------:R-:W5:Y:S01]  /*4860*/  @!P2 LDG.E R59, desc[UR10][R108.64] ;  /* 0x0000000a6c3ba981 */ /* 0x000f62000c1e1900 */
[----:B-1----:R-:W-:-:S03]  /*4870*/  CS2R R54, SRZ ;  /* 0x0000000000367805 */ /* 0x002fc6000001ff00 */
[----:B------:R-:W5:Y:S04]  /*4880*/  @!P3 LDG.E R58, desc[UR10][R102.64] ;  /* 0x0000000a663ab981 */ /* 0x000f68000c1e1900 */
[----:B------:R-:W5:Y:S04]  /*4890*/  @!P5 LDG.E R55, desc[UR10][R96.64] ;  /* 0x0000000a6037d981 */ /* 0x000f68000c1e1900 */
[----:B------:R-:W5:Y:S04]  /*48a0*/  @!P6 LDG.E R54, desc[UR10][R94.64] ;  /* 0x0000000a5e36e981 */ /* 0x000f68000c1e1900 */
[----:B------:R-:W5:Y:S01]  /*48b0*/  @!P6 LDG.E R4, desc[UR10][R88.64] ;  /* 0x0000000a5804e981 */ /* 0x000f62000c1e1900 */
[----:B0-----:R-:W-:-:S03]  /*48c0*/  IMAD.WIDE R82, R52, 0x2, R82 ;  /* 0x0000000234527825 */ /* 0x001fc600078e0252 */
[----:B------:R0:W-:Y:S04]  /*48d0*/  STL [R1+0xd4], R53 ;  /* 0x0000d43501007387 */ /* 0x0001e80000100800 */
[----:B------:R-:W5:Y:S04]  /*48e0*/  LDG.E.U16 R52, desc[UR10][R82.64+0x2] ;  /* 0x0000020a52347981 */ /* 0x000f68000c1e1500 */
[----:B0-----:R-:W5:Y:S04]  /*48f0*/  LDG.E.U16 R53, desc[UR10][R82.64] ;  /* 0x0000000a52357981 */ /* 0x001f68000c1e1500 */
[----:B------:R0:W-:Y:S04]  /*4900*/  STL [R1+0xe8], R42 ;  /* 0x0000e82a01007387 */ /* 0x0001e80000100800 */
[----:B------:R1:W-:Y:S01]  /*4910*/  STL [R1+0x6c], R43 ;  /* 0x00006c2b01007387 */ /* 0x0003e20000100800 */
[----:B0-----:R-:W-:-:S02]  /*4920*/  PRMT R42, RZ, 0x5410, RZ ;  /* 0x00005410ff2a7816 */ /* 0x001fc400000000ff */
[----:B-1----:R-:W-:Y:S02]  /*4930*/  PRMT R43, RZ, 0x5410, RZ ;  /* 0x00005410ff2b7816 */ /* 0x002fe400000000ff */
[----:B------:R-:W-:-:S04]  /*4940*/  @!P1 PRMT R42, R45, 0x7610, R42 ;  /* 0x000076102d2a9816 */ /* 0x000fc8000000002a */
[----:B------:R-:W-:Y:S02]  /*4950*/  @!P1 PRMT R42, R42, 0x7610, R45 ;  /* 0x000076102a2a9816 */ /* 0x000fe4000000002d */
[----:B---3--:R-:W-:-:S04]  /*4960*/  @!P1 PRMT R43, R46, 0x7610, R43 ;  /* 0x000076102e2b9816 */ /* 0x008fc8000000002b */
[----:B------:R-:W-:Y:S01]  /*4970*/  @!P1 PRMT R43, R43, 0x7610, R46 ;  /* 0x000076102b2b9816 */ /* 0x000fe2000000002e */
[----:B------:R0:W-:Y:S01]  /*4980*/  STL [R1+0xf8], R46 ;  /* 0x0000f82e01007387 */ /* 0x0001e20000100800 */
[----:B----4-:R-:W-:-:S13]  /*4990*/  R2UR UR28, R2 ;  /* 0x00000000021c72ca */ /* 0x010fda00000e0000 */
[----:B------:R-:W-:-:S05]  /*49a0*/  MOV R2, UR28 ;  /* 0x0000001c00027c02 */ /* 0x000fca0008000f00 */
[----:B------:R-:W-:-:S05]  /*49b0*/  FFMA.FTZ R3, -R2, UR28, R3 ;  /* 0x0000001c02037c23 */ /* 0x000fca0008010103 */
[----:B------:R-:W-:-:S13]  /*49c0*/  FSETP.GTU.FTZ.AND P1, PT, R3, RZ, PT ;  /* 0x000000ff0300720b */ /* 0x000fda0003f3c000 */
[----:B------:R-:W-:-:S05]  /*49d0*/  VOTEU.ANY UP0, P1 ;  /* 0x0000000000ff7886 */ /* 0x000fca0000800100 */
[----:B------:R-:W1:Y:S01]  /*49e0*/  @UP0 LDCU UR5, c[0x0][0x3c0] ;  /* 0x00007800ff0507ac */ /* 0x000e620008000800 */
[----:B------:R-:W-:Y:S02]  /*49f0*/  PLOP3.LUT P1, PT, PT, PT, UP0, 0x80, 0x8 ;  /* 0x000000000008781c */ /* 0x000fe40003f2f008 */
[----:B0-----:R-:W-:Y:S01]  /*4a00*/  PRMT R46, RZ, 0x5410, RZ ;  /* 0x00005410ff2e7816 */ /* 0x001fe200000000ff */
[----:B------:R-:W-:Y:S10]  /*4a10*/  STL [R1+0x5c], R76 ;  /* 0x00005c4c01007387 */ /* 0x000ff40000100800 */
[----:B-1----:R-:W-:-:S06]  /*4a20*/  @P1 FADD.FTZ R2, R3, UR5 ;  /* 0x0000000503021e21 */ /* 0x002fcc0008010000 */
[----:B------:R-:W0:Y:S01]  /*4a30*/  @P1 MUFU.RSQ R2, R2 ;  /* 0x0000000200021308 */ /* 0x000e220000001400 */
        /* <DEDUP_REMOVED lines=11> */
[----:B-----5:R-:W-:Y:S01]  /*4af0*/  STL [R1+0x7c], R59 ;  /* 0x00007c3b01007387 */ /* 0x020fe20000100800 */
[----:B------:R-:W-:-:S03]  /*4b00*/  @!P3 PRMT R46, R46, 0x7610, R48 ;  /* 0x000076102e2eb816 */ /* 0x000fc60000000030 */
[----:B------:R-:W-:Y:S04]  /*4b10*/  STL [R1+0x100], R58 ;  /* 0x0001003a01007387 */ /* 0x000fe80000100800 */
[----:B------:R-:W-:Y:S04]  /*4b20*/  STL [R1+0x104], R57 ;  /* 0x0001043901007387 */ /* 0x000fe80000100800 */
[----:B------:R-:W-:Y:S04]  /*4b30*/  STL [R1+0x88], R56 ;  /* 0x0000883801007387 */ /* 0x000fe80000100800 */
[----:B------:R-:W-:Y:S04]  /*4b40*/  STL [R1+0x108], R55 ;  /* 0x0001083701007387 */ /* 0x000fe80000100800 */
[----:B------:R-:W-:Y:S04]  /*4b50*/  STL [R1+0x8c], R54 ;  /* 0x00008c3601007387 */ /* 0x000fe80000100800 */
[----:B------:R-:W-:Y:S04]  /*4b60*/  STL [R1+0x10c], R4 ;  /* 0x00010c0401007387 */ /* 0x000fe80000100800 */
[----:B------:R1:W-:Y:S04]  /*4b70*/  STL [R1+0x78], R45 ;  /* 0x0000782d01007387 */ /* 0x0003e80000100800 */
[----:B------:R2:W-:Y:S01]  /*4b80*/  STL [R1+0x80], R48 ;  /* 0x0000803001007387 */ /* 0x0005e20000100800 */
[----:B-1----:R-:W-:-:S02]  /*4b90*/  PRMT R45, RZ, 0x5410, RZ ;  /* 0x00005410ff2d7816 */ /* 0x002fc400000000ff */
[----:B--2---:R-:W-:Y:S02]  /*4ba0*/  PRMT R48, RZ, 0x5410, RZ ;  /* 0x00005410ff307816 */ /* 0x004fe400000000ff */
[----:B------:R-:W-:Y:S02]  /*4bb0*/  @!P2 PRMT R45, R47, 0x7610, R45 ;  /* 0x000076102f2da816 */ /* 0x000fe4000000002d */
[----:B------:R-:W-:Y:S01]  /*4bc0*/  @!P4 PRMT R48, R49, 0x7610, R48 ;  /* 0x000076103130c816 */ /* 0x000fe20000000030 */
[----:B------:R-:W-:Y:S01]  /*4bd0*/  UISETP.NE.AND UP1, UPT, UR6, URZ, UPT ;  /* 0x000000ff0600728c */ /* 0x000fe2000bf25270 */
[----:B0-----:R-:W-:Y:S01]  /*4be0*/  @P1 R2UR UR5, R2 ;  /* 0x00000000020512ca */ /* 0x001fe200000e0000 */
[----:B------:R0:W-:Y:S01]  /*4bf0*/  STL [R1+0x70], R44 ;  /* 0x0000702c01007387 */ /* 0x0001e20000100800 */
[----:B------:R-:W-:Y:S02]  /*4c00*/  @!P2 PRMT R45, R45, 0x7610, R47 ;  /* 0x000076102d2da816 */ /* 0x000fe4000000002f */
[----:B------:R-:W-:Y:S01]  /*4c10*/  @!P4 PRMT R48, R48, 0x7610, R49 ;  /* 0x000076103030c816 */ /* 0x000fe20000000031 */
[----:B------:R1:W-:Y:S01]  /*4c20*/  STL [R1+0xfc], R47 ;  /* 0x0000fc2f01007387 */ /* 0x0003e20000100800 */
[----:B------:R-:W-:Y:S01]  /*4c30*/  PRMT R87, RZ, 0x5410, RZ ;  /* 0x00005410ff577816 */ /* 0x000fe200000000ff */
[----:B------:R-:W-:Y:S01]  /*4c40*/  HFMA2 R2, -RZ, RZ, 0, 0 ;  /* 0x00000000ff027431 */ /* 0x000fe200000001ff */
[----:B------:R-:W-:Y:S01]  /*4c50*/  PRMT R88, RZ, 0x5410, RZ ;  /* 0x00005410ff587816 */ /* 0x000fe200000000ff */
[----:B------:R2:W-:Y:S01]  /*4c60*/  STL [R1+0x84], R49 ;  /* 0x0000843101007387 */ /* 0x0005e20000100800 */
[----:B------:R-:W-:-:S02]  /*4c70*/  PRMT R89, RZ, 0x5410, RZ ;  /* 0x00005410ff597816 */ /* 0x000fc400000000ff */
[----:B0-----:R-:W-:Y:S02]  /*4c80*/  PRMT R44, RZ, 0x5410, RZ ;  /* 0x00005410ff2c7816 */ /* 0x001fe400000000ff */
[----:B------:R-:W-:Y:S02]  /*4c90*/  PRMT R90, RZ, 0x5410, RZ ;  /* 0x00005410ff5a7816 */ /* 0x000fe400000000ff */
[----:B-1----:R-:W-:Y:S02]  /*4ca0*/  PRMT R47, RZ, 0x5410, RZ ;  /* 0x00005410ff2f7816 */ /* 0x002fe400000000ff */
[----:B--2---:R-:W-:Y:S02]  /*4cb0*/  PRMT R49, RZ, 0x5410, RZ ;  /* 0x00005410ff317816 */ /* 0x004fe400000000ff */
[----:B------:R-:W-:Y:S02]  /*4cc0*/  @!P2 PRMT R44, R59, 0x7610, R44 ;  /* 0x000076103b2ca816 */ /* 0x000fe4000000002c */
[----:B------:R-:W-:-:S02]  /*4cd0*/  @!P3 PRMT R47, R58, 0x7610, R47 ;  /* 0x000076103a2fb816 */ /* 0x000fc4000000002f */
[----:B------:R-:W-:Y:S02]  /*4ce0*/  @!P4 PRMT R49, R57, 0x7610, R49 ;  /* 0x000076103931c816 */ /* 0x000fe40000000031 */
[----:B------:R-:W-:Y:S02]  /*4cf0*/  @!P5 PRMT R87, R56, 0x7610, R87 ;  /* 0x000076103857d816 */ /* 0x000fe40000000057 */
[----:B------:R-:W-:Y:S02]  /*4d00*/  @!P5 PRMT R88, R55, 0x7610, R88 ;  /* 0x000076103758d816 */ /* 0x000fe40000000058 */
[----:B------:R-:W-:Y:S02]  /*4d10*/  @!P6 PRMT R89, R54, 0x7610, R89 ;  /* 0x000076103659e816 */ /* 0x000fe40000000059 */
[----:B------:R-:W-:Y:S02]  /*4d20*/  @!P6 PRMT R90, R4, 0x7610, R90 ;  /* 0x00007610045ae816 */ /* 0x000fe4000000005a */
[----:B------:R-:W-:-:S02]  /*4d30*/  MOV R3, RZ ;  /* 0x000000ff00037202 */ /* 0x000fc40000000f00 */
[----:B------:R-:W-:Y:S02]  /*4d40*/  @P0 SHF.L.U32 R2, R51, 0x10, RZ ;  /* 0x0000001033020819 */ /* 0x000fe400000006ff */
[----:B------:R-:W-:Y:S02]  /*4d50*/  @!P2 PRMT R44, R44, 0x7610, R59 ;  /* 0x000076102c2ca816 */ /* 0x000fe4000000003b */
[----:B------:R-:W-:Y:S02]  /*4d60*/  @!P3 PRMT R47, R47, 0x7610, R58 ;  /* 0x000076102f2fb816 */ /* 0x000fe4000000003a */
[----:B------:R-:W-:Y:S02]  /*4d70*/  @!P4 PRMT R49, R49, 0x7610, R57 ;  /* 0x000076103131c816 */ /* 0x000fe40000000039 */
[----:B------:R-:W-:Y:S02]  /*4d80*/  @!P5 PRMT R87, R87, 0x7610, R56 ;  /* 0x000076105757d816 */ /* 0x000fe40000000038 */
[----:B------:R-:W-:-:S02]  /*4d90*/  @!P5 PRMT R88, R88, 0x7610, R55 ;  /* 0x000076105858d816 */ /* 0x000fc40000000037 */
[----:B------:R-:W-:Y:S02]  /*4da0*/  @!P6 PRMT R89, R89, 0x7610, R54 ;  /* 0x000076105959e816 */ /* 0x000fe40000000036 */
[----:B------:R-:W-:Y:S02]  /*4db0*/  @!P6 PRMT R90, R90, 0x7610, R4 ;  /* 0x000076105a5ae816 */ /* 0x000fe40000000004 */
[----:B------:R-:W-:Y:S02]  /*4dc0*/  @P0 SHF.L.U32 R3, R5, 0x10, RZ ;  /* 0x0000001005030819 */ /* 0x000fe400000006ff */
[----:B------:R-:W-:Y:S02]  /*4dd0*/  SHF.L.U32 R51, R53, 0x10, RZ ;  /* 0x0000001035337819 */ /* 0x000fe400000006ff */
[----:B------:R-:W-:Y:S01]  /*4de0*/  SHF.L.U32 R52, R52, 0x10, RZ ;  /* 0x0000001034347819 */ /* 0x000fe200000006ff */
[----:B------:R-:W-:Y:S01]  /*4df0*/  UMOV UR16, 0x3f800000 ;  /* 0x3f80000000107882 */ /* 0x000fe20000000000 */
[----:B------:R-:W-:Y:S01]  /*4e00*/  @UP0 UMOV UR16, UR5 ;  /* 0x0000000500100c82 */ /* 0x000fe20008000000 */
[----:B------:R-:W-:Y:S05]  /*4e10*/  BRA.U UP1, `(.L_x_940) ;  /* 0x0000002501047547 */ /* 0x000fea000b800000 */
[----:B------:R-:W-:Y:S02]  /*4e20*/  HADD2.F32 R54, -RZ, R112.H1_H1 ;  /* 0x30000070ff367230 */ /* 0x000fe40000004100 */
[----:B------:R-:W-:Y:S02]  /*4e30*/  HADD2.F32 R57, -RZ, R98.H1_H1 ;  /* 0x30000062ff397230 */ /* 0x000fe40000004100 */
[----:B------:R-:W-:Y:S02]  /*4e40*/  HADD2.F32 R55, -RZ, R112.H0_H0 ;  /* 0x20000070ff377230 */ /* 0x000fe40000004100 */
[----:B------:R-:W-:Y:S01]  /*4e50*/  FADD.FTZ R54, R54, -UR28 ;  /* 0x8000001c36367e21 */ /* 0x000fe20008010000 */
[----:B------:R-:W-:Y:S02]  /*4e60*/  HADD2.F32 R58, -RZ, R99.H1_H1 ;  /* 0x30000063ff3a7230 */ /* 0x000fe40000004100 */
[----:B------:R-:W-:Y:S01]  /*4e70*/  FMUL.FTZ R61, R51, R57 ;  /* 0x00000039333d7220 */ /* 0x000fe20000410000 */
[----:B------:R-:W-:-:S02]  /*4e80*/  HADD2.F32 R60, -RZ, R98.H0_H0 ;  /* 0x20000062ff3c7230 */ /* 0x000fc40000004100 */
        /* <DEDUP_REMOVED lines=15> */
[----:B------:R-:W-:-:S02]  /*4f80*/  HADD2.F32 R53, -RZ, R84.H1_H1 ;  /* 0x30000054ff357230 */ /* 0x000fc40000004100 */
        /* <DEDUP_REMOVED lines=13> */
[----:B------:R-:W-:-:S02]  /*5060*/  HADD2.F32 R58, -RZ, R66.H0_H0 ;  /* 0x20000042ff3a7230 */ /* 0x000fc40000004100 */
[----:B------:R-:W-:Y:S01]  /*5070*/  FMUL.FTZ R53, R53, UR16 ;  /* 0x0000001035357c20 */ /* 0x000fe20008410000 */
[----:B------:R-:W-:Y:S02]  /*5080*/  HADD2.F32 R61, -RZ, R70.H1_H1 ;  /* 0x30000046ff3d7230 */ /* 0x000fe40000004100 */
[----:B------:R-:W-:Y:S01]  /*5090*/  FADD.FTZ R4, R5, R4 ;  /* 0x0000000405047221 */ /* 0x000fe20000010000 */
[----:B------:R-:W-:Y:S01]  /*50a0*/  FFMA.FTZ R56, R59, R5, R56 ;  /* 0x000000053b387223 */ /* 0x000fe20000010038 */
[----:B------:R-:W-:Y:S01]  /*50b0*/  FMUL.FTZ R5, R51, R58 ;  /* 0x0000003a33057220 */ /* 0x000fe20000410000 */
[----:B------:R-:W-:Y:S01]  /*50c0*/  FADD.FTZ R57, R57, R58 ;  /* 0x0000003a39397221 */ /* 0x000fe20000010000 */
[----:B------:R-:W-:Y:S01]  /*50d0*/  FFMA.FTZ R58, R58, R53, R54 ;  /* 0x000000353a3a7223 */ /* 0x000fe20000010036 */
[----:B------:R-:W-:Y:S02]  /*50e0*/  HADD2.F32 R54, -RZ, R66.H1_H1 ;  /* 0x30000042ff367230 */ /* 0x000fe40000004100 */
        /* <DEDUP_REMOVED lines=53> */
[----:B------:R-:W-:Y:S01]  /*5440*/  FFMA.FTZ R58, R54, R56, R58 ;  /* 0x00000038363a7223 */ /* 0x000fe2000001003a */
[----:B------:R-:W-:Y:S01]  /*5450*/  FADD.FTZ R4, R4, R59 ;  /* 0x0000003b04047221 */ /* 0x000fe20000010000 */
[----:B------:R-:W-:Y:S01]  /*5460*/  FFMA.FTZ R5, R56, R59, R5 ;  /* 0x0000003b38057223 */ /* 0x000fe20000010005 */
[----:B------:R-:W-:Y:S02]  /*5470*/  HADD2.F32 R72, -RZ, R72.H0_H0 ;  /* 0x20000048ff487230 */ /* 0x000fe40000004100 */
[----:B------:R-:W-:Y:S01]  /*5480*/  FADD.FTZ R59, R77, -UR28 ;  /* 0x8000001c4d3b7e21 */ /* 0x000fe20008010000 */
[----:B------:R-:W-:Y:S01]  /*5490*/  FADD.FTZ R54, R53, -UR28 ;  /* 0x8000001c35367e21 */ /* 0x000fe20008010000 */
[----:B------:R-:W-:-:S02]  /*54a0*/  HADD2.F32 R53, -RZ, R80.H1_H1 ;  /* 0x30000050ff357230 */ /* 0x000fc40000004100 */
[----:B------:R-:W-:Y:S01]  /*54b0*/  FMUL.FTZ R59, R59, UR16 ;  /* 0x000000103b3b7c20 */ /* 0x000fe20008410000 */
[----:B------:R-:W-:Y:S01]  /*54c0*/  FMUL.FTZ R54, R54, UR16 ;  /* 0x0000001036367c20 */ /* 0x000fe20008410000 */
[--C-:B------:R-:W-:Y:S02]  /*54d0*/  HADD2.F32 R56, -RZ, R78.reuse.H1_H1 ;  /* 0x3000004eff387230 */ /* 0x100fe40000004100 */
[----:B------:R-:W-:Y:S01]  /*54e0*/  FMUL.FTZ R61, R52, R72 ;  /* 0x00000048343d7220 */ /* 0x000fe20000410000 */
[----:B------:R-:W-:Y:S01]  /*54f0*/  FADD.FTZ R57, R57, R53 ;  /* 0x0000003539397221 */ /* 0x000fe20000010000 */
[----:B------:R-:W-:Y:S01]  /*5500*/  FFMA.FTZ R58, R53, R59, R58 ;  /* 0x0000003b353a7223 */ /* 0x000fe2000001003a */
[----:B------:R-:W-:Y:S01]  /*5510*/  FMUL.FTZ R62, R51, R53 ;  /* 0x00000035333e7220 */ /* 0x000fe20000410000 */
[----:B------:R-:W-:Y:S02]  /*5520*/  HADD2.F32 R78, -RZ, R78.H0_H0 ;  /* 0x2000004eff4e7230 */ /* 0x000fe40000004100 */
[----:B------:R-:W-:Y:S01]  /*5530*/  FFMA.FTZ R55, R72, R54, R55 ;  /* 0x0000003648377223 */ /* 0x000fe20000010037 */
[----:B------:R-:W-:Y:S01]  /*5540*/  FADD.FTZ R53, R61, R4 ;  /* 0x000000043d357221 */ /* 0x000fe20000010000 */
[----:B------:R-:W-:Y:S01]  /*5550*/  FFMA.FTZ R54, R54, R61, R5 ;  /* 0x0000003d36367223 */ /* 0x000fe20000010005 */
[----:B------:R-:W-:Y:S01]  /*5560*/  FADD.FTZ R56, R56, -UR28 ;  /* 0x8000001c38387e21 */ /* 0x000fe20008010000 */
[----:B------:R-:W-:-:S02]  /*5570*/  HADD2.F32 R80, -RZ, R80.H0_H0 ;  /* 0x20000050ff507230 */ /* 0x000fc40000004100 */
[----:B------:R-:W-:Y:S01]  /*5580*/  FADD.FTZ R4, R53, R62 ;  /* 0x0000003e35047221 */ /* 0x000fe20000010000 */
[----:B------:R-:W-:Y:S01]  /*5590*/  FMUL.FTZ R5, R52, R78 ;  /* 0x0000004e34057220 */ /* 0x000fe20000410000 */
[----:B------:R-:W-:Y:S01]  /*55a0*/  FFMA.FTZ R59, R59, R62, R54 ;  /* 0x0000003e3b3b7223 */ /* 0x000fe20000010036 */
[----:B------:R-:W-:Y:S01]  /*55b0*/  FMUL.FTZ R56, R56, UR16 ;  /* 0x0000001038387c20 */ /* 0x000fe20008410000 */
[----:B------:R-:W-:Y:S02]  /*55c0*/  HADD2.F32 R53, -RZ, R79.H0_H0 ;  /* 0x2000004fff357230 */ /* 0x000fe40000004100 */
[----:B------:R-:W-:Y:S01]  /*55d0*/  FADD.FTZ R4, R5, R4 ;  /* 0x0000000405047221 */ /* 0x000fe20000010000 */
[----:B------:R-:W-:Y:S01]  /*55e0*/  FADD.FTZ R80, R80, -UR28 ;  /* 0x8000001c50507e21 */ /* 0x000fe20008010000 */
[----:B------:R-:W-:Y:S01]  /*55f0*/  FFMA.FTZ R55, R78, R56, R55 ;  /* 0x000000384e377223 */ /* 0x000fe20000010037 */
[----:B------:R-:W-:Y:S01]  /*5600*/  FFMA.FTZ R5, R56, R5, R59 ;  /* 0x0000000538057223 */ /* 0x000fe2000001003b */
[----:B------:R-:W-:-:S02]  /*5610*/  HADD2.F32 R56, -RZ, R92.H1_H1 ;  /* 0x3000005cff387230 */ /* 0x000fc40000004100 */
[----:B------:R-:W-:Y:S01]  /*5620*/  FADD.FTZ R60, R60, R72 ;  /* 0x000000483c3c7221 */ /* 0x000fe20000010000 */
[----:B------:R-:W-:Y:S02]  /*5630*/  HADD2.F32 R79, -RZ, R79.H1_H1 ;  /* 0x3000004fff4f7230 */ /* 0x000fe40000004100 */
[----:B------:R-:W-:Y:S01]  /*5640*/  FADD.FTZ R53, R53, -UR28 ;  /* 0x8000001c35357e21 */ /* 0x000fe20008010000 */
[----:B------:R-:W-:Y:S01]  /*5650*/  FMUL.FTZ R80, R80, UR16 ;  /* 0x0000001050507c20 */ /* 0x000fe20008410000 */
[----:B------:R-:W-:Y:S02]  /*5660*/  HADD2.F32 R93, -RZ, R93.H0_H0 ;  /* 0x2000005dff5d7230 */ /* 0x000fe40000004100 */
[----:B------:R-:W-:Y:S01]  /*5670*/  FADD.FTZ R56, R56, -UR28 ;  /* 0x8000001c38387e21 */ /* 0x000fe20008010000 */
[----:B------:R-:W-:Y:S01]  /*5680*/  FADD.FTZ R60, R60, R78 ;  /* 0x0000004e3c3c7221 */ /* 0x000fe20000010000 */
[----:B------:R-:W-:Y:S01]  /*5690*/  FMUL.FTZ R54, R53, UR16 ;  /* 0x0000001035367c20 */ /* 0x000fe20008410000 */
[----:B------:R-:W-:Y:S01]  /*56a0*/  FADD.FTZ R57, R57, R79 ;  /* 0x0000004f39397221 */ /* 0x000fe20000010000 */
[----:B------:R-:W-:Y:S01]  /*56b0*/  FFMA.FTZ R58, R79, R80, R58 ;  /* 0x000000504f3a7223 */ /* 0x000fe2000001003a */
[----:B------:R-:W-:Y:S01]  /*56c0*/  FMUL.FTZ R79, R51, R79 ;  /* 0x0000004f334f7220 */ /* 0x000fe20000410000 */
[----:B------:R-:W-:-:S02]  /*56d0*/  HADD2.F32 R59, -RZ, R92.H0_H0 ;  /* 0x2000005cff3b7230 */ /* 0x000fc40000004100 */
[----:B------:R-:W-:Y:S01]  /*56e0*/  FMUL.FTZ R56, R56, UR16 ;  /* 0x0000001038387c20 */ /* 0x000fe20008410000 */
[----:B------:R-:W-:Y:S01]  /*56f0*/  FADD.FTZ R60, R60, R93 ;  /* 0x0000005d3c3c7221 */ /* 0x000fe20000010000 */
[----:B------:R-:W-:Y:S01]  /*5700*/  FFMA.FTZ R55, R93, R54, R55 ;  /* 0x000000365d377223 */ /* 0x000fe20000010037 */
[----:B------:R-:W-:Y:S02]  /*5710*/  HADD2.F32 R53, -RZ, R91.H1_H1 ;  /* 0x3000005bff357230 */ /* 0x000fe40000004100 */
[----:B------:R-:W-:Y:S01]  /*5720*/  FMUL.FTZ R93, R52, R93 ;  /* 0x0000005d345d7220 */ /* 0x000fe20000410000 */
[----:B------:R-:W-:Y:S01]  /*5730*/  FFMA.FTZ R5, R80, R79, R5 ;  /* 0x0000004f50057223 */ /* 0x000fe20000010005 */
[----:B------:R-:W-:Y:S01]  /*5740*/  FMUL.FTZ R61, R51, R59 ;  /* 0x0000003b333d7220 */ /* 0x000fe20000410000 */
[----:B------:R-:W-:Y:S01]  /*5750*/  FADD.FTZ R57, R57, R59 ;  /* 0x0000003b39397221 */ /* 0x000fe20000010000 */
[----:B------:R-:W-:Y:S01]  /*5760*/  FFMA.FTZ R58, R59, R56, R58 ;  /* 0x000000383b3a7223 */ /* 0x000fe2000001003a */
[----:B------:R-:W-:-:S02]  /*5770*/  HADD2.F32 R59, -RZ, R85.H0_H0 ;  /* 0x20000055ff3b7230 */ /* 0x000fc40000004100 */
[----:B------:R-:W-:Y:S01]  /*5780*/  FFMA.FTZ R5, R54, R93, R5 ;  /* 0x0000005d36057223 */ /* 0x000fe20000010005 */
[----:B------:R-:W-:Y:S01]  /*5790*/  FADD.FTZ R53, R53, -UR28 ;  /* 0x8000001c35357e21 */ /* 0x000fe20008010000 */
[----:B------:R-:W-:Y:S01]  /*57a0*/  FADD.FTZ R4, R4, R79 ;  /* 0x0000004f04047221 */ /* 0x000fe20000010000 */
[----:B------:R-:W-:Y:S02]  /*57b0*/  HADD2.F32 R54, -RZ, R85.H1_H1 ;  /* 0x30000055ff367230 */ /* 0x000fe40000004100 */
[----:B------:R-:W-:Y:S01]  /*57c0*/  FFMA.FTZ R56, R56, R61, R5 ;  /* 0x0000003d38387223 */ /* 0x000fe20000010005 */
[----:B------:R-:W-:Y:S01]  /*57d0*/  FADD.FTZ R59, R59, -UR28 ;  /* 0x8000001c3b3b7e21 */ /* 0x000fe20008010000 */
[----:B------:R-:W-:Y:S01]  /*57e0*/  FMUL.FTZ R53, R53, UR16 ;  /* 0x0000001035357c20 */ /* 0x000fe20008410000 */
[----:B------:R-:W-:Y:S01]  /*57f0*/  FADD.FTZ R4, R93, R4 ;  /* 0x000000045d047221 */ /* 0x000fe20000010000 */
[----:B------:R-:W-:Y:S02]  /*5800*/  HADD2.F32 R5, -RZ, R86.H1_H1 ;  /* 0x30000056ff057230 */ /* 0x000fe40000004100 */
[----:B------:R-:W-:Y:S01]  /*5810*/  FMUL.FTZ R59, R59, UR16 ;  /* 0x000000103b3b7c20 */ /* 0x000fe20008410000 */
[----:B------:R-:W-:-:S02]  /*5820*/  HADD2.F32 R91, -RZ, R91.H0_H0 ;  /* 0x2000005bff5b7230 */ /* 0x000fc40000004100 */
[----:B------:R-:W-:Y:S01]  /*5830*/  FADD.FTZ R60, R60, R54 ;  /* 0x000000363c3c7221 */ /* 0x000fe20000010000 */
        /* <DEDUP_REMOVED lines=376> */
[----:B------:R-:W-:Y:S01]  /*6fc0*/  FADD.FTZ R6, R6, -UR28 ;  /* 0x8000001c06067e21 */ /* 0x000fe20008010000 */
[----:B------:R-:W-:Y:S02]  /*6fd0*/  HADD2.F32 R87, -RZ, R87.H1_H1 ;  /* 0x30000057ff577230 */ /* 0x000fe40000004100 */
        /* <DEDUP_REMOVED lines=13> */
[----:B------:R-:W-:-:S02]  /*70b0*/  HADD2.F32 R89, -RZ, R89.H1_H1 ;  /* 0x30000059ff597230 */ /* 0x000fc40000004100 */
[----:B------:R-:W-:Y:S01]  /*70c0*/  FADD.FTZ R11, R11, -UR28 ;  /* 0x8000001c0b0b7e21 */ /* 0x000fe20008010000 */
[----:B------:R-:W-:Y:S01]  /*70d0*/  FADD.FTZ R13, R8, R13 ;  /* 0x0000000d080d7221 */ /* 0x000fe20000010000 */
[----:B------:R-:W-:Y:S01]  /*70e0*/  FFMA.FTZ R10, R87, R8, R10 ;  /* 0x00000008570a7223 */ /* 0x000fe2000001000a */
[----:B------:R-:W-:Y:S02]  /*70f0*/  HADD2.F32 R90, -RZ, R90.H1_H1 ;  /* 0x3000005aff5a7230 */ /* 0x000fe40000004100 */
[----:B------:R-:W-:Y:S01]  /*7100*/  FMUL.FTZ R8, R51, R15 ;  /* 0x0000000f33087220 */ /* 0x000fe20000410000 */
[----:B------:R-:W-:Y:S01]  /*7110*/  FMUL.FTZ R11, R11, UR16 ;  /* 0x000000100b0b7c20 */ /* 0x000fe20008410000 */
[----:B------:R-:W-:Y:S01]  /*7120*/  FADD.FTZ R89, R89, -UR28 ;  /* 0x8000001c59597e21 */ /* 0x000fe20008010000 */
[----:B------:R-:W-:Y:S01]  /*7130*/  FFMA.FTZ R4, R49, R48, R4 ;  /* 0x0000003031047223 */ /* 0x000fe20000010004 */
[----:B------:R-:W-:Y:S01]  /*7140*/  FFMA.FTZ R58, R9, R6, R58 ;  /* 0x00000006093a7223 */ /* 0x000fe2000001003a */
[----:B------:R-:W-:Y:S01]  /*7150*/  FADD.FTZ R13, R13, R8 ;  /* 0x000000080d0d7221 */ /* 0x000fe20000010000 */
[----:B------:R-:W-:Y:S01]  /*7160*/  FFMA.FTZ R10, R11, R8, R10 ;  /* 0x000000080b0a7223 */ /* 0x000fe2000001000a */
[----:B------:R-:W-:Y:S01]  /*7170*/  FMUL.FTZ R6, R52, R90 ;  /* 0x0000005a34067220 */ /* 0x000fe20000410000 */
[----:B------:R-:W-:Y:S01]  /*7180*/  FMUL.FTZ R89, R89, UR16 ;  /* 0x0000001059597c20 */ /* 0x000fe20008410000 */
[----:B------:R-:W-:Y:S01]  /*7190*/  FADD.FTZ R5, R5, R7 ;  /* 0x0000000705057221 */ /* 0x000fe20000010000 */
[----:B------:R-:W-:Y:S01]  /*71a0*/  FADD.FTZ R57, R57, R9 ;  /* 0x0000000939397221 */ /* 0x000fe20000010000 */
[----:B------:R-:W-:Y:S01]  /*71b0*/  FFMA.FTZ R87, R7, R87, R4 ;  /* 0x0000005707577223 */ /* 0x000fe20000010004 */
[----:B------:R-:W-:Y:S01]  /*71c0*/  FADD.FTZ R13, R6, R13 ;  /* 0x0000000d060d7221 */ /* 0x000fe20000010000 */
[----:B------:R-:W-:Y:S01]  /*71d0*/  FFMA.FTZ R10, R89, R6, R10 ;  /* 0x00000006590a7223 */ /* 0x000fe2000001000a */
[----:B------:R-:W-:Y:S01]  /*71e0*/  FADD.FTZ R7, R5, R90 ;  /* 0x0000005a05077221 */ /* 0x000fe20000010000 */
[----:B------:R-:W-:Y:S01]  /*71f0*/  FADD.FTZ R6, R57, R15 ;  /* 0x0000000f39067221 */ /* 0x000fe20000010000 */
[----:B------:R-:W-:Y:S01]  /*7200*/  FFMA.FTZ R4, R15, R11, R58 ;  /* 0x0000000b0f047223 */ /* 0x000fe2000001003a */
[----:B------:R-:W-:Y:S01]  /*7210*/  FFMA.FTZ R5, R90, R89, R87 ;  /* 0x000000595a057223 */ /* 0x000fe20000010057 */
[----:B------:R-:W-:Y:S06]  /*7220*/  BRA `(.L_x_941) ;  /* 0x0000004800007947 */ /* 0x000fec0003800000 */
.L_x_940:
[--C-:B------:R-:W-:Y:S02]  /*7230*/  HADD2.F32 R4, -RZ, R112.reuse.H0_H0 ;  /* 0x20000070ff047230 */ /* 0x100fe40000004100 */
[--C-:B------:R-:W-:Y:S02]  /*7240*/  HADD2.F32 R69, -RZ, R99.reuse.H0_H0 ;  /* 0x20000063ff457230 */ /* 0x100fe40000004100 */
[----:B------:R-:W-:Y:S02]  /*7250*/  HADD2.F32 R5, -RZ, R112.H1_H1 ;  /* 0x30000070ff057230 */ /* 0x000fe40000004100 */
[----:B------:R-:W-:Y:S01]  /*7260*/  FADD.FTZ R4, R4, -UR28 ;  /* 0x8000001c04047e21 */ /* 0x000fe20008010000 */
[----:B------:R-:W-:Y:S02]  /*7270*/  HADD2.F32 R75, -RZ, R99.H1_H1 ;  /* 0x30000063ff4b7230 */ /* 0x000fe40000004100 */
[----:B------:R-:W-:Y:S01]  /*7280*/  FADD.FTZ R69, R69, -UR28 ;  /* 0x8000001c45457e21 */ /* 0x000fe20008010000 */
[----:B------:R-:W-:-:S02]  /*7290*/  HADD2.F32 R68, -RZ, R84.H1_H1 ;  /* 0x30000054ff447230 */ /* 0x000fc40000004100 */
[----:B------:R-:W-:Y:S01]  /*72a0*/  FMUL.FTZ R4, R4, UR16 ;  /* 0x0000001004047c20 */ /* 0x000fe20008410000 */
[----:B------:R-:W-:Y:S01]  /*72b0*/  FADD.FTZ R5, R5, -UR28 ;  /* 0x8000001c05057e21 */ /* 0x000fe20008010000 */
[----:B------:R-:W-:Y:S01]  /*72c0*/  FMUL.FTZ R69, R69, UR16 ;  /* 0x0000001045457c20 */ /* 0x000fe20008410000 */
[----:B------:R-:W-:Y:S01]  /*72d0*/  FADD.FTZ R75, R75, -UR28 ;  /* 0x8000001c4b4b7e21 */ /* 0x000fe20008010000 */
[C-C-:B------:R-:W-:Y:S01]  /*72e0*/  FFMA.FTZ R56, R52.reuse, R4, R3.reuse ;  /* 0x0000000434387223 */ /* 0x140fe20000010003 */
[----:B------:R-:W-:Y:S01]  /*72f0*/  FMUL.FTZ R5, R5, UR16 ;  /* 0x0000001005057c20 */ /* 0x000fe20008410000 */
[----:B------:R-:W-:Y:S01]  /*7300*/  FFMA.FTZ R53, R52, R69, R3 ;  /* 0x0000004534357223 */ /* 0x000fe20000010003 */
[----:B------:R-:W-:Y:S01]  /*7310*/  FMUL.FTZ R75, R75, UR16 ;  /* 0x000000104b4b7c20 */ /* 0x000fe20008410000 */
[----:B------:R-:W-:Y:S01]  /*7320*/  FMUL.FTZ R59, R56, -1.4426950216293334961 ;  /* 0xbfb8aa3b383b7820 */ /* 0x000fe20000410000 */
[--C-:B------:R-:W-:Y:S01]  /*7330*/  FFMA.FTZ R54, R51, R5, R2.reuse ;  /* 0x0000000533367223 */ /* 0x100fe20000010002 */
[----:B------:R-:W-:Y:S01]  /*7340*/  FMUL.FTZ R74, R53, -1.4426950216293334961 ;  /* 0xbfb8aa3b354a7820 */ /* 0x000fe20000410000 */
[----:B------:R-:W-:Y:S01]  /*7350*/  FFMA.FTZ R55, R51, R75, R2 ;  /* 0x0000004b33377223 */ /* 0x000fe20000010002 */
[----:B------:R-:W-:-:S02]  /*7360*/  HADD2.F32 R60, -RZ, R98.H0_H0 ;  /* 0x20000062ff3c7230 */ /* 0x000fc40000004100 */
[----:B------:R-:W-:Y:S01]  /*7370*/  FMUL.FTZ R57, R54, -1.4426950216293334961 ;  /* 0xbfb8aa3b36397820 */ /* 0x000fe20000410000 */
[----:B------:R-:W0:Y:S01]  /*7380*/  MUFU.EX2 R59, R59 ;  /* 0x0000003b003b7308 */ /* 0x000e220000000800 */
[----:B------:R-:W-:Y:S01]  /*7390*/  FMUL.FTZ R58, R55, -1.4426950216293334961 ;  /* 0xbfb8aa3b373a7820 */ /* 0x000fe20000410000 */
[----:B------:R-:W-:Y:S01]  /*73a0*/  FADD.FTZ R68, R68, -UR28 ;  /* 0x8000001c44447e21 */ /* 0x000fe20008010000 */
[----:B------:R-:W-:Y:S02]  /*73b0*/  HADD2.F32 R73, -RZ, R70.H1_H1 ;  /* 0x30000046ff497230 */ /* 0x000fe40000004100 */
[----:B------:R-:W-:Y:S02]  /*73c0*/  HADD2.F32 R64, -RZ, R66.H1_H1 ;  /* 0x30000042ff407230 */ /* 0x000fe40000004100 */
[----:B------:R-:W-:Y:S01]  /*73d0*/  FMUL.FTZ R68, R68, UR16 ;  /* 0x0000001044447c20 */ /* 0x000fe20008410000 */
[----:B------:R-:W-:Y:S01]  /*73e0*/  HADD2.F32 R70, -RZ, R70.H0_H0 ;  /* 0x20000046ff467230 */ /* 0x000fe20000004100 */
[----:B------:R-:W1:Y:S01]  /*73f0*/  MUFU.EX2 R74, R74 ;  /* 0x0000004a004a7308 */ /* 0x000e620000000800 */
[----:B------:R-:W-:Y:S01]  /*7400*/  FADD.FTZ R73, R73, -UR28 ;  /* 0x8000001c49497e21 */ /* 0x000fe20008010000 */
[----:B------:R-:W-:Y:S01]  /*7410*/  FADD.FTZ R64, R64, -UR28 ;  /* 0x8000001c40407e21 */ /* 0x000fe20008010000 */
[----:B------:R-:W-:-:S02]  /*7420*/  HADD2.F32 R96, -RZ, R28.H1_H1 ;  /* 0x3000001cff607230 */ /* 0x000fc40000004100 */
[----:B------:R-:W-:Y:S01]  /*7430*/  FMUL.FTZ R73, R73, UR16 ;  /* 0x0000001049497c20 */ /* 0x000fe20008410000 */
[----:B------:R-:W-:Y:S01]  /*7440*/  FMUL.FTZ R64, R64, UR16 ;  /* 0x0000001040407c20 */ /* 0x000fe20008410000 */
[----:B------:R-:W-:Y:S01]  /*7450*/  HADD2.F32 R28, -RZ, R28.H0_H0 ;  /* 0x2000001cff1c7230 */ /* 0x000fe20000004100 */
[----:B------:R-:W2:Y:S01]  /*7460*/  MUFU.EX2 R57, R57 ;  /* 0x0000003900397308 */ /* 0x000ea20000000800 */
[----:B0-----:R-:W-:Y:S01]  /*7470*/  FADD.FTZ R59, R59, 1 ;  /* 0x3f8000003b3b7421 */ /* 0x001fe20000010000 */
[----:B------:R-:W-:-:S06]  /*7480*/  FFMA.FTZ R61, R51, R64, R2 ;  /* 0x00000040333d7223 */ /* 0x000fcc0000010002 */
[----:B------:R0:W3:Y:S01]  /*7490*/  MUFU.RCP R76, R59 ;  /* 0x0000003b004c7308 */ /* 0x0000e20000001000 */
[----:B-1----:R-:W-:-:S07]  /*74a0*/  FADD.FTZ R74, R74, 1 ;  /* 0x3f8000004a4a7421 */ /* 0x002fce0000010000 */
[----:B------:R-:W1:Y:S01]  /*74b0*/  MUFU.EX2 R58, R58 ;  /* 0x0000003a003a7308 */ /* 0x000e620000000800 */
[----:B--2---:R-:W-:Y:S01]  /*74c0*/  FADD.FTZ R57, R57, 1 ;  /* 0x3f80000039397421 */ /* 0x004fe20000010000 */
[----:B0-----:R-:W-:Y:S02]  /*74d0*/  HADD2.F32 R59, -RZ, R84.H0_H0 ;  /* 0x20000054ff3b7230 */ /* 0x001fe40000004100 */
[----:B------:R-:W-:-:S04]  /*74e0*/  FFMA.FTZ R84, R52, R73, R3 ;  /* 0x0000004934547223 */ /* 0x000fc80000010003 */
[----:B------:R-:W0:Y:S01]  /*74f0*/  MUFU.RCP R74, R74 ;  /* 0x0000004a004a7308 */ /* 0x000e220000001000 */
[----:B---3--:R-:W-:Y:S01]  /*7500*/  FMUL.FTZ R60, R60, R76 ;  /* 0x0000004c3c3c7220 */ /* 0x008fe20000410000 */
[----:B------:R-:W-:-:S04]  /*7510*/  FADD.FTZ R76, -R76, 1 ;  /* 0x3f8000004c4c7421 */ /* 0x000fc80000010100 */
[----:B------:R-:W-:Y:S01]  /*7520*/  FFMA.FTZ R76, R56, R76, 1 ;  /* 0x3f800000384c7423 */ /* 0x000fe2000001004c */
[----:B------:R-:W-:Y:S01]  /*7530*/  FFMA.FTZ R56, R51, R68, R2 ;  /* 0x0000004433387223 */ /* 0x000fe20000010002 */
[----:B------:R-:W2:Y:S01]  /*7540*/  MUFU.RCP R57, R57 ;  /* 0x0000003900397308 */ /* 0x000ea20000001000 */
[----:B-1----:R-:W-:Y:S01]  /*7550*/  FADD.FTZ R58, R58, 1 ;  /* 0x3f8000003a3a7421 */ /* 0x002fe20000010000 */
[----:B------:R-:W-:Y:S01]  /*7560*/  FMUL.FTZ R76, R60, R76 ;  /* 0x0000004c3c4c7220 */ /* 0x000fe20000410000 */
[----:B------:R-:W-:-:S03]  /*7570*/  FMUL.FTZ R83, R56, -1.4426950216293334961 ;  /* 0xbfb8aa3b38537820 */ /* 0x000fc60000410000 */
[----:B------:R-:W-:Y:S02]  /*7580*/  FADD.FTZ R82, RZ, R76 ;  /* 0x0000004cff527221 */ /* 0x000fe40000010000 */
[----:B------:R1:W3:Y:S01]  /*7590*/  MUFU.RCP R65, R58 ;  /* 0x0000003a00417308 */ /* 0x0002e20000001000 */
[----:B0-----:R-:W-:Y:S01]  /*75a0*/  FMUL.FTZ R59, R59, R74 ;  /* 0x0000004a3b3b7220 */ /* 0x001fe20000410000 */
[----:B------:R-:W-:-:S04]  /*75b0*/  FADD.FTZ R74, -R74, 1 ;  /* 0x3f8000004a4a7421 */ /* 0x000fc80000010100 */
[----:B------:R-:W-:Y:S01]  /*75c0*/  FFMA.FTZ R74, R53, R74, 1 ;  /* 0x3f800000354a7423 */ /* 0x000fe2000001004a */
[----:B------:R-:W-:Y:S01]  /*75d0*/  FMUL.FTZ R53, R84, -1.4426950216293334961 ;  /* 0xbfb8aa3b54357820 */ /* 0x000fe20000410000 */
[----:B------:R-:W0:Y:S01]  /*75e0*/  MUFU.EX2 R83, R83 ;  /* 0x0000005300537308 */ /* 0x000e220000000800 */
[----:B--2---:R-:W-:Y:S01]  /*75f0*/  FADD.FTZ R67, -R57, 1 ;  /* 0x3f80000039437421 */ /* 0x004fe20000010100 */
[----:B-1----:R-:W-:Y:S02]  /*7600*/  HADD2.F32 R58, -RZ, R98.H1_H1 ;  /* 0x30000062ff3a7230 */ /* 0x002fe40000004100 */
[----:B------:R-:W-:Y:S01]  /*7610*/  FMUL.FTZ R74, R59, R74 ;  /* 0x0000004a3b4a7220 */ /* 0x000fe20000410000 */
[----:B------:R-:W-:Y:S01]  /*7620*/  FFMA.FTZ R67, R54, R67, 1 ;  /* 0x3f80000036437423 */ /* 0x000fe20000010043 */
[----:B------:R-:W-:Y:S02]  /*7630*/  HADD2.F32 R54, -RZ, R93.H1_H1 ;  /* 0x3000005dff367230 */ /* 0x000fe40000004100 */
[----:B------:R-:W-:Y:S01]  /*7640*/  FMUL.FTZ R58, R58, R57 ;  /* 0x000000393a3a7220 */ /* 0x000fe20000410000 */
[----:B------:R-:W1:Y:S01]  /*7650*/  MUFU.EX2 R53, R53 ;  /* 0x0000003500357308 */ /* 0x000e620000000800 */
[----:B------:R-:W-:-:S02]  /*7660*/  HADD2.F32 R57, -RZ, R66.H0_H0 ;  /* 0x20000042ff397230 */ /* 0x000fc40000004100 */
[----:B------:R-:W-:Y:S01]  /*7670*/  FADD.FTZ R82, R82, R74 ;  /* 0x0000004a52527221 */ /* 0x000fe20000010000 */
[----:B---3--:R-:W-:Y:S01]  /*7680*/  FMUL.FTZ R54, R54, R65 ;  /* 0x0000004136367220 */ /* 0x008fe20000410000 */
[----:B------:R-:W-:Y:S01]  /*7690*/  FADD.FTZ R65, -R65, 1 ;  /* 0x3f80000041417421 */ /* 0x000fe20000010100 */
[----:B------:R-:W-:-:S03]  /*76a0*/  FMUL.FTZ R67, R58, R67 ;  /* 0x000000433a437220 */ /* 0x000fc60000410000 */
[----:B------:R-:W-:Y:S01]  /*76b0*/  FFMA.FTZ R65, R55, R65, 1 ;  /* 0x3f80000037417423 */ /* 0x000fe20000010041 */
[----:B------:R-:W-:Y:S01]  /*76c0*/  FMUL.FTZ R55, R61, -1.4426950216293334961 ;  /* 0xbfb8aa3b3d377820 */ /* 0x000fe20000410000 */
[----:B0-----:R-:W-:Y:S02]  /*76d0*/  FADD.FTZ R83, R83, 1 ;  /* 0x3f80000053537421 */ /* 0x001fe40000010000 */
[----:B------:R-:W-:Y:S01]  /*76e0*/  FMUL.FTZ R65, R54, R65 ;  /* 0x0000004136417220 */ /* 0x000fe20000410000 */
[----:B------:R-:W-:Y:S02]  /*76f0*/  HADD2.F32 R54, -RZ, R81.H1_H1 ;  /* 0x30000051ff367230 */ /* 0x000fe40000004100 */
[----:B------:R-:W0:Y:S01]  /*7700*/  MUFU.EX2 R55, R55 ;  /* 0x0000003700377308 */ /* 0x000e220000000800 */
[----:B-1----:R-:W-:-:S07]  /*7710*/  FADD.FTZ R53, R53, 1 ;  /* 0x3f80000035357421 */ /* 0x002fce0000010000 */
[----:B------:R-:W1:Y:S08]  /*7720*/  MUFU.RCP R83, R83 ;  /* 0x0000005300537308 */ /* 0x000e700000001000 */
[----:B------:R-:W2:Y:S01]  /*7730*/  MUFU.RCP R53, R53 ;  /* 0x0000003500357308 */ /* 0x000ea20000001000 */
[----:B0-----:R-:W-:-:S07]  /*7740*/  FADD.FTZ R55, R55, 1 ;  /* 0x3f80000037377421 */ /* 0x001fce0000010000 */
[----:B------:R-:W0:Y:S01]  /*7750*/  MUFU.RCP R55, R55 ;  /* 0x0000003700377308 */ /* 0x000e220000001000 */
[----:B-1----:R-:W-:Y:S01]  /*7760*/  FMUL.FTZ R57, R57, R83 ;  /* 0x0000005339397220 */ /* 0x002fe20000410000 */
        /* <DEDUP_REMOVED lines=14> */
[----:B0-----:R-:W-:Y:S01]  /*7850*/  FMUL.FTZ R53, R53, R55 ;  /* 0x0000003735357220 */ /* 0x001fe20000410000 */
        /* <DEDUP_REMOVED lines=91> */
[----:B------:R-:W-:Y:S01]  /*7e10*/  FFMA.FTZ R77, R51, R67, R2 ;  /* 0x00000043334d7223 */ /* 0x000fe20000010002 */
        /* <DEDUP_REMOVED lines=11> */
[C---:B------:R-:W-:Y:S01]  /*7ed0*/  FMUL.FTZ R55, R51.reuse, R55 ;  /* 0x0000003733377220 */ /* 0x040fe20000410000 */
        /* <DEDUP_REMOVED lines=163> */
[----:B------:R-:W-:-:S02]  /*8910*/  FMUL.FTZ R83, R83, UR16 ;  /* 0x0000001053537c20 */ /* 0x000fc40008410000 */
[----:B------:R-:W-:Y:S02]  /*8920*/  FMUL.FTZ R6, R6, UR16 ;  /* 0x0000001006067c20 */ /* 0x000fe40008410000 */
        /* <DEDUP_REMOVED lines=73> */
[--C-:B------:R-:W-:Y:S02]  /*8dc0*/  HADD2.F32 R61, -RZ, R19.reuse.H1_H1 ;  /* 0x30000013ff3d7230 */ /* 0x100fe40000004100 */
[----:B------:R-:W-:Y:S02]  /*8dd0*/  HADD2.F32 R19, -RZ, R19.H0_H0 ;  /* 0x20000013ff137230 */ /* 0x000fe40000004100 */
[----:B------:R-:W-:Y:S01]  /*8de0*/  FFMA.FTZ R53, R53, R98, 1 ;  /* 0x3f80000035357423 */ /* 0x000fe20000010062 */
[----:B------:R-:W-:-:S03]  /*8df0*/  FADD.FTZ R61, R61, -UR28 ;  /* 0x8000001c3d3d7e21 */ /* 0x000fc60008010000 */
[----:B------:R-:W-:Y:S01]  /*8e00*/  FMUL.FTZ R96, R96, R53 ;  /* 0x0000003560607220 */ /* 0x000fe20000410000 */
[----:B------:R-:W-:Y:S01]  /*8e10*/  FADD.FTZ R19, R19, -UR28 ;  /* 0x8000001c13137e21 */ /* 0x000fe20008010000 */
[----:B------:R-:W-:-:S03]  /*8e20*/  FMUL.FTZ R53, R61, UR16 ;  /* 0x000000103d357c20 */ /* 0x000fc60008410000 */
        /* <DEDUP_REMOVED lines=10> */
[----:B------:R-:W-:-:S05]  /*8ed0*/  HADD2.F32 R61, -RZ, R23.H0_H0 ;  /* 0x20000017ff3d7230 */ /* 0x000fca0000004100 */
[----:B------:R-:W-:Y:S01]  /*8ee0*/  FADD.FTZ R95, R61, -UR28 ;  /* 0x8000001c3d5f7e21 */ /* 0x000fe20008010000 */
[----:B------:R-:W-:-:S03]  /*8ef0*/  FMUL.FTZ R61, R52, R56 ;  /* 0x00000038343d7220 */ /* 0x000fc60000410000 */
[----:B------:R-:W-:Y:S01]  /*8f00*/  FMUL.FTZ R56, R95, UR16 ;  /* 0x000000105f387c20 */ /* 0x000fe20008410000 */
[----:B------:R-:W-:Y:S01]  /*8f10*/  FFMA.FTZ R60, R59, R61, R60 ;  /* 0x0000003d3b3c7223 */ /* 0x000fe2000001003c */
[----:B------:R-:W-:Y:S01]  /*8f20*/  FADD.FTZ R91, R61, R91 ;  /* 0x0000005b3d5b7221 */ /* 0x000fe20000010000 */
[--C-:B------:R-:W-:Y:S02]  /*8f30*/  HADD2.F32 R95, -RZ, R40.reuse.H1_H1 ;  /* 0x30000028ff5f7230 */ /* 0x100fe40000004100 */
        /* <DEDUP_REMOVED lines=35> */
[----:B------:R-:W-:-:S03]  /*9170*/  FFMA.FTZ R67, R67, R95, R60 ;  /* 0x0000005f43437223 */ /* 0x000fc6000001003c */
[----:B------:R-:W-:-:S04]  /*9180*/  FFMA.FTZ R60, R51, R5, R2 ;  /* 0x00000005333c7223 */ /* 0x000fc80000010002 */
[----:B------:R-:W-:-:S06]  /*9190*/  FMUL.FTZ R70, R60, -1.4426950216293334961 ;  /* 0xbfb8aa3b3c467820 */ /* 0x000fcc0000410000 */
[----:B------:R-:W0:Y:S02]  /*91a0*/  MUFU.EX2 R70, R70 ;  /* 0x0000004600467308 */ /* 0x000e240000000800 */
[----:B0-----:R-:W-:-:S06]  /*91b0*/  FADD.FTZ R97, R70, 1 ;  /* 0x3f80000046617421 */ /* 0x001fcc0000010000 */
[----:B------:R-:W0:Y:S02]  /*91c0*/  MUFU.RCP R97, R97 ;  /* 0x0000006100617308 */ /* 0x000e240000001000 */
[----:B0-----:R-:W-:Y:S01]  /*91d0*/  FADD.FTZ R99, -R97, 1 ;  /* 0x3f80000061637421 */ /* 0x001fe20000010100 */
[----:B------:R-:W-:Y:S01]  /*91e0*/  FMUL.FTZ R25, R94, R97 ;  /* 0x000000615e197220 */ /* 0x000fe20000410000 */
[----:B------:R-:W-:Y:S02]  /*91f0*/  FADD.FTZ R94, R26, -UR28 ;  /* 0x8000001c1a5e7e21 */ /* 0x000fe40008010000 */
[----:B------:R-:W-:Y:S01]  /*9200*/  FFMA.FTZ R60, R60, R99, 1 ;  /* 0x3f8000003c3c7423 */ /* 0x000fe20000010063 */
[--C-:B------:R-:W-:Y:S02]  /*9210*/  HADD2.F32 R99, -RZ, R13.reuse.H0_H0 ;  /* 0x2000000dff637230 */ /* 0x100fe40000004100 */
[----:B------:R-:W-:Y:S02]  /*9220*/  HADD2.F32 R13, -RZ, R13.H1_H1 ;  /* 0x3000000dff0d7230 */ /* 0x000fe40000004100 */
[----:B------:R-:W-:Y:S01]  /*9230*/  FMUL.FTZ R26, R25, R60 ;  /* 0x0000003c191a7220 */ /* 0x000fe20000410000 */
[----:B------:R-:W-:Y:S01]  /*9240*/  FMUL.FTZ R25, R94, UR16 ;  /* 0x000000105e197c20 */ /* 0x000fe20008410000 */
[----:B------:R-:W-:-:S03]  /*9250*/  FADD.FTZ R94, R91, R95 ;  /* 0x0000005f5b5e7221 */ /* 0x000fc60000010000 */
        /* <DEDUP_REMOVED lines=38> */
[----:B------:R-:W-:Y:S02]  /*94c0*/  HADD2.F32 R95, -RZ, R22.H0_H0 ;  /* 0x20000016ff5f7230 */ /* 0x000fe40000004100 */
[----:B------:R-:W-:Y:S01]  /*94d0*/  FFMA.FTZ R81, R66, R81, 1 ;  /* 0x3f80000042517423 */ /* 0x000fe20000010051 */
[----:B------:R-:W-:Y:S02]  /*94e0*/  HADD2.F32 R66, -RZ, R14.H1_H1 ;  /* 0x3000000eff427230 */ /* 0x000fe40000004100 */
[----:B------:R-:W-:-:S02]  /*94f0*/  HADD2.F32 R22, -RZ, R22.H1_H1 ;  /* 0x30000016ff167230 */ /* 0x000fc40000004100 */
[----:B------:R-:W-:Y:S01]  /*9500*/  FMUL.FTZ R40, R40, R81 ;  /* 0x0000005128287220 */ /* 0x000fe20000410000 */
[----:B------:R-:W-:Y:S01]  /*9510*/  FADD.FTZ R81, R72, R69 ;  /* 0x0000004548517221 */ /* 0x000fe20000010000 */
[----:B------:R-:W-:Y:S01]  /*9520*/  FADD.FTZ R66, R66, -UR28 ;  /* 0x8000001c42427e21 */ /* 0x000fe20008010000 */
[----:B------:R-:W-:Y:S01]  /*9530*/  FFMA.FTZ R72, R80, R82, R67 ;  /* 0x0000005250487223 */ /* 0x000fe20000010043 */
[----:B------:R-:W-:Y:S02]  /*9540*/  HADD2.F32 R82, -RZ, R21.H0_H0 ;  /* 0x20000015ff527230 */ /* 0x000fe40000004100 */
[----:B------:R-:W-:Y:S01]  /*9550*/  FADD.FTZ R81, R81, R68 ;  /* 0x0000004451517221 */ /* 0x000fe20000010000 */
[----:B------:R-:W-:-:S03]  /*9560*/  FMUL.FTZ R66, R66, UR16 ;  /* 0x0000001042427c20 */ /* 0x000fc60008410000 */
[----:B------:R-:W-:Y:S01]  /*9570*/  FADD.FTZ R81, R81, R4 ;  /* 0x0000000451517221 */ /* 0x000fe20000010000 */
[----:B------:R-:W-:-:S03]  /*9580*/  FFMA.FTZ R67, R51, R66, R2 ;  /* 0x0000004233437223 */ /* 0x000fc60000010002 */
        /* <DEDUP_REMOVED lines=11> */
[C---:B------:R-:W-:Y:S01]  /*9640*/  FMUL.FTZ R95, R52.reuse, R74 ;  /* 0x0000004a345f7220 */ /* 0x040fe20000410000 */
[--C-:B------:R-:W-:Y:S02]  /*9650*/  HADD2.F32 R98, -RZ, R39.reuse.H1_H1 ;  /* 0x30000027ff627230 */ /* 0x100fe40000004100 */
[----:B------:R-:W-:Y:S01]  /*9660*/  FFMA.FTZ R69, R52, R67, R3 ;  /* 0x0000004334457223 */ /* 0x000fe20000010003 */
[----:B------:R-:W-:Y:S01]  /*9670*/  FADD.FTZ R94, R95, R94 ;  /* 0x0000005e5f5e7221 */ /* 0x000fe20000010000 */
[----:B------:R-:W-:Y:S02]  /*9680*/  HADD2.F32 R39, -RZ, R39.H0_H0 ;  /* 0x20000027ff277230 */ /* 0x000fe40000004100 */
        /* <DEDUP_REMOVED lines=39> */
[--C-:B------:R-:W-:Y:S02]  /*9900*/  HADD2.F32 R98, -RZ, R17.reuse.H1_H1 ;  /* 0x30000011ff627230 */ /* 0x100fe40000004100 */
[----:B------:R-:W-:Y:S01]  /*9910*/  FFMA.FTZ R72, R72, R97, 1 ;  /* 0x3f80000048487423 */ /* 0x000fe20000010061 */
[----:B------:R-:W-:-:S03]  /*9920*/  HADD2.F32 R17, -RZ, R17.H0_H0 ;  /* 0x20000011ff117230 */ /* 0x000fc60000004100 */
[----:B------:R-:W-:Y:S01]  /*9930*/  FMUL.FTZ R79, R79, R72 ;  /* 0x000000484f4f7220 */ /* 0x000fe20000410000 */
[--C-:B------:R-:W-:Y:S02]  /*9940*/  HADD2.F32 R72, -RZ, R11.reuse.H0_H0 ;  /* 0x2000000bff487230 */ /* 0x100fe40000004100 */
[----:B------:R-:W-:Y:S01]  /*9950*/  FADD.FTZ R17, R17, -UR28 ;  /* 0x8000001c11117e21 */ /* 0x000fe20008010000 */
[----:B------:R-:W-:Y:S02]  /*9960*/  HADD2.F32 R11, -RZ, R11.H1_H1 ;  /* 0x3000000bff0b7230 */ /* 0x000fe40000004100 */
[----:B------:R-:W-:Y:S01]  /*9970*/  FADD.FTZ R97, R72, -UR28 ;  /* 0x8000001c48617e21 */ /* 0x000fe20008010000 */
[----:B------:R-:W-:Y:S01]  /*9980*/  FMUL.FTZ R72, R51, R68 ;  /* 0x0000004433487220 */ /* 0x000fe20000410000 */
[----:B------:R-:W-:Y:S02]  /*9990*/  FMUL.FTZ R17, R17, UR16 ;  /* 0x0000001011117c20 */ /* 0x000fe40008410000 */
[----:B------:R-:W-:Y:S01]  /*99a0*/  FMUL.FTZ R68, R97, UR16 ;  /* 0x0000001061447c20 */ /* 0x000fe20008410000 */
[----:B------:R-:W-:Y:S01]  /*99b0*/  FFMA.FTZ R78, R78, R72, R91 ;  /* 0x000000484e4e7223 */ /* 0x000fe2000001005b */
[----:B------:R-:W-:Y:S01]  /*99c0*/  FADD.FTZ R94, R94, R72 ;  /* 0x000000485e5e7221 */ /* 0x000fe20000010000 */
[----:B------:R-:W-:Y:S01]  /*99d0*/  FFMA.FTZ R72, R52, R19, R3 ;  /* 0x0000001334487223 */ /* 0x000fe20000010003 */
        /* <DEDUP_REMOVED lines=8> */
[----:B------:R-:W-:-:S03]  /*9a60*/  FMUL.FTZ R74, R72, -1.4426950216293334961 ;  /* 0xbfb8aa3b484a7820 */ /* 0x000fc60000410000 */
[----:B------:R-:W-:-:S03]  /*9a70*/  FMUL.FTZ R18, R18, R97 ;  /* 0x0000006112127220 */ /* 0x000fc60000410000 */
[----:B------:R-:W0:Y:S02]  /*9a80*/  MUFU.EX2 R74, R74 ;  /* 0x0000004a004a7308 */ /* 0x000e240000000800 */
[----:B0-----:R-:W-:-:S06]  /*9a90*/  FADD.FTZ R97, R74, 1 ;  /* 0x3f8000004a617421 */ /* 0x001fcc0000010000 */
[----:B------:R-:W0:Y:S02]  /*9aa0*/  MUFU.RCP R97, R97 ;  /* 0x0000006100617308 */ /* 0x000e240000001000 */
[----:B0-----:R-:W-:Y:S01]  /*9ab0*/  FADD.FTZ R95, -R97, 1 ;  /* 0x3f800000615f7421 */ /* 0x001fe20000010100 */
[----:B------:R-:W-:Y:S01]  /*9ac0*/  FMUL.FTZ R91, R98, R97 ;  /* 0x00000061625b7220 */ /* 0x000fe20000410000 */
[----:B------:R-:W-:Y:S02]  /*9ad0*/  HADD2.F32 R97, -RZ, R16.H1_H1 ;  /* 0x30000010ff617230 */ /* 0x000fe40000004100 */
[----:B------:R-:W-:Y:S01]  /*9ae0*/  FFMA.FTZ R72, R72, R95, 1 ;  /* 0x3f80000048487423 */ /* 0x000fe2000001005f */
[----:B------:R-:W-:-:S03]  /*9af0*/  FMUL.FTZ R95, R52, R71 ;  /* 0x00000047345f7220 */ /* 0x000fc60000410000 */
[----:B------:R-:W-:Y:S01]  /*9b00*/  FMUL.FTZ R72, R91, R72 ;  /* 0x000000485b487220 */ /* 0x000fe20000410000 */
[--C-:B------:R-:W-:Y:S02]  /*9b10*/  HADD2.F32 R91, -RZ, R9.reuse.H0_H0 ;  /* 0x20000009ff5b7230 */ /* 0x100fe40000004100 */
[----:B------:R-:W-:Y:S01]  /*9b20*/  FFMA.FTZ R77, R77, R95, R78 ;  /* 0x0000005f4d4d7223 */ /* 0x000fe2000001004e */
[----:B------:R-:W-:Y:S01]  /*9b30*/  FADD.FTZ R94, R95, R94 ;  /* 0x0000005e5f5e7221 */ /* 0x000fe20000010000 */
[----:B------:R-:W-:Y:S02]  /*9b40*/  HADD2.F32 R9, -RZ, R9.H1_H1 ;  /* 0x30000009ff097230 */ /* 0x000fe40000004100 */
        /* <DEDUP_REMOVED lines=22> */
[----:B------:R-:W-:-:S03]  /*9cb0*/  FMUL.FTZ R39, R39, R82 ;  /* 0x0000005227277220 */ /* 0x000fc60000410000 */
[----:B------:R-:W-:Y:S01]  /*9cc0*/  FFMA.FTZ R74, R74, R95, 1 ;  /* 0x3f8000004a4a7423 */ /* 0x000fe2000001005f */
[--C-:B------:R-:W-:Y:S02]  /*9cd0*/  HADD2.F32 R95, -RZ, R15.reuse.H0_H0 ;  /* 0x2000000fff5f7230 */ /* 0x100fe40000004100 */
[----:B------:R-:W-:Y:S02]  /*9ce0*/  HADD2.F32 R15, -RZ, R15.H1_H1 ;  /* 0x3000000fff0f7230 */ /* 0x000fe40000004100 */
[----:B------:R-:W-:Y:S01]  /*9cf0*/  FMUL.FTZ R39, R39, R74 ;  /* 0x0000004a27277220 */ /* 0x000fe20000410000 */
[--C-:B------:R-:W-:Y:S02]  /*9d00*/  HADD2.F32 R74, -RZ, R8.reuse.H1_H1 ;  /* 0x30000008ff4a7230 */ /* 0x100fe40000004100 */
[----:B------:R-:W-:-:S03]  /*9d10*/  HADD2.F32 R8, -RZ, R8.H0_H0 ;  /* 0x20000008ff087230 */ /* 0x000fc60000004100 */
[----:B------:R-:W-:Y:S02]  /*9d20*/  FADD.FTZ R74, R74, -UR28 ;  /* 0x8000001c4a4a7e21 */ /* 0x000fe40008010000 */
[----:B------:R-:W-:Y:S02]  /*9d30*/  FADD.FTZ R8, R8, -UR28 ;  /* 0x8000001c08087e21 */ /* 0x000fe40008010000 */
[----:B------:R-:W-:Y:S02]  /*9d40*/  FMUL.FTZ R4, R74, UR16 ;  /* 0x000000104a047c20 */ /* 0x000fe40008410000 */
[----:B------:R-:W-:Y:S02]  /*9d50*/  FMUL.FTZ R8, R8, UR16 ;  /* 0x0000001008087c20 */ /* 0x000fe40008410000 */
        /* <DEDUP_REMOVED lines=11> */
[----:B------:R-:W-:Y:S02]  /*9e10*/  HADD2.F32 R95, -RZ, R14.H0_H0 ;  /* 0x2000000eff5f7230 */ /* 0x000fe40000004100 */
[C---:B------:R-:W-:Y:S01]  /*9e20*/  FMUL.FTZ R97, R52.reuse, R86 ;  /* 0x0000005634617220 */ /* 0x040fe20000410000 */
[----:B------:R-:W-:-:S03]  /*9e30*/  FFMA.FTZ R77, R52, R74, R3 ;  /* 0x0000004a344d7223 */ /* 0x000fc60000010003 */
[----:B------:R-:W-:Y:S01]  /*9e40*/  FADD.FTZ R94, R97, R94 ;  /* 0x0000005e615e7221 */ /* 0x000fe20000010000 */
[----:B------:R-:W-:-:S06]  /*9e50*/  FMUL.FTZ R78, R77, -1.4426950216293334961 ;  /* 0xbfb8aa3b4d4e7820 */ /* 0x000fcc0000410000 */
[----:B------:R-:W0:Y:S02]  /*9e60*/  MUFU.EX2 R78, R78 ;  /* 0x0000004e004e7308 */ /* 0x000e240000000800 */
[----:B0-----:R-:W-:-:S06]  /*9e70*/  FADD.FTZ R82, R78, 1 ;  /* 0x3f8000004e527421 */ /* 0x001fcc0000010000 */
[----:B------:R-:W0:Y:S02]  /*9e80*/  MUFU.RCP R82, R82 ;  /* 0x0000005200527308 */ /* 0x000e240000001000 */
[----:B0-----:R-:W-:Y:S01]  /*9e90*/  FADD.FTZ R98, -R82, 1 ;  /* 0x3f80000052627421 */ /* 0x001fe20000010100 */
[----:B------:R-:W-:Y:S01]  /*9ea0*/  FMUL.FTZ R14, R95, R82 ;  /* 0x000000525f0e7220 */ /* 0x000fe20000410000 */
[----:B------:R-:W-:Y:S01]  /*9eb0*/  FFMA.FTZ R95, R75, R97, R76 ;  /* 0x000000614b5f7223 */ /* 0x000fe2000001004c */
        /* <DEDUP_REMOVED lines=18> */
[-C--:B------:R-:W-:Y:S01]  /*9fe0*/  FFMA.FTZ R76, R84, R64.reuse, R85 ;  /* 0x00000040544c7223 */ /* 0x080fe20000010055 */
[----:B------:R-:W-:-:S04]  /*9ff0*/  FMUL.FTZ R64, R51, R64 ;  /* 0x0000004033407220 */ /* 0x000fc80000410000 */
[----:B------:R-:W0:Y:S01]  /*a000*/  MUFU.RCP R78, R78 ;  /* 0x0000004e004e7308 */ /* 0x000e220000001000 */
[----:B------:R-:W-:Y:S01]  /*a010*/  FFMA.FTZ R84, R84, R64, R95 ;  /* 0x0000004054547223 */ /* 0x000fe2000001005f */
[----:B------:R-:W-:Y:S01]  /*a020*/  FADD.FTZ R94, R94, R64 ;  /* 0x000000405e5e7221 */ /* 0x000fe20000010000 */
[----:B0-----:R-:W-:Y:S01]  /*a030*/  FADD.FTZ R82, -R78, 1 ;  /* 0x3f8000004e527421 */ /* 0x001fe20000010100 */
[----:B------:R-:W-:-:S03]  /*a040*/  FMUL.FTZ R38, R97, R78 ;  /* 0x0000004e61267220 */ /* 0x000fc60000410000 */
        /* <DEDUP_REMOVED lines=13> */
[--C-:B------:R-:W-:Y:S02]  /*a120*/  HADD2.F32 R85, -RZ, R10.reuse.H1_H1 ;  /* 0x3000000aff557230 */ /* 0x100fe40000004100 */
[----:B------:R-:W-:Y:S02]  /*a130*/  HADD2.F32 R10, -RZ, R10.H0_H0 ;  /* 0x2000000aff0a7230 */ /* 0x000fe40000004100 */
[----:B------:R-:W-:-:S04]  /*a140*/  FFMA.FTZ R38, R52, R11, R3 ;  /* 0x0000000b34267223 */ /* 0x000fc80000010003 */
[----:B------:R-:W-:Y:S01]  /*a150*/  FMUL.FTZ R78, R38, -1.4426950216293334961 ;  /* 0xbfb8aa3b264e7820 */ /* 0x000fe20000410000 */
[----:B------:R-:W-:-:S04]  /*a160*/  FADD.FTZ R10, R10, -UR28 ;  /* 0x8000001c0a0a7e21 */ /* 0x000fc80008010000 */
[----:B------:R-:W-:Y:S01]  /*a170*/  FMUL.FTZ R10, R10, UR16 ;  /* 0x000000100a0a7c20 */ /* 0x000fe20008410000 */
        /* <DEDUP_REMOVED lines=9> */
[--C-:B------:R-:W-:Y:S02]  /*a210*/  HADD2.F32 R91, -RZ, R45.reuse.H0_H0 ;  /* 0x2000002dff5b7230 */ /* 0x100fe40000004100 */
[----:B------:R-:W-:Y:S01]  /*a220*/  FFMA.FTZ R84, R73, R85, R84 ;  /* 0x0000005549547223 */ /* 0x000fe20000010054 */
[----:B------:R-:W-:Y:S01]  /*a230*/  FFMA.FTZ R73, R51, R6, R2 ;  /* 0x0000000633497223 */ /* 0x000fe20000010002 */
[----:B------:R-:W-:Y:S01]  /*a240*/  FADD.FTZ R94, R85, R94 ;  /* 0x0000005e555e7221 */ /* 0x000fe20000010000 */
[----:B------:R-:W-:Y:S02]  /*a250*/  HADD2.F32 R45, -RZ, R45.H1_H1 ;  /* 0x3000002dff2d7230 */ /* 0x000fe40000004100 */
[----:B------:R-:W-:-:S06]  /*a260*/  FMUL.FTZ R78, R73, -1.4426950216293334961 ;  /* 0xbfb8aa3b494e7820 */ /* 0x000fcc0000410000 */
[----:B------:R-:W0:Y:S02]  /*a270*/  MUFU.EX2 R78, R78 ;  /* 0x0000004e004e7308 */ /* 0x000e240000000800 */
[----:B0-----:R-:W-:Y:S01]  /*a280*/  FADD.FTZ R82, R78, 1 ;  /* 0x3f8000004e527421 */ /* 0x001fe20000010000 */
[----:B------:R-:W-:-:S05]  /*a290*/  HADD2.F32 R78, -RZ, R33.H1_H1 ;  /* 0x30000021ff4e7230 */ /* 0x000fca0000004100 */
[----:B------:R-:W0:Y:S02]  /*a2a0*/  MUFU.RCP R82, R82 ;  /* 0x0000005200527308 */ /* 0x000e240000001000 */
[----:B0-----:R-:W-:Y:S01]  /*a2b0*/  FADD.FTZ R86, -R82, 1 ;  /* 0x3f80000052567421 */ /* 0x001fe20000010100 */
[----:B------:R-:W-:-:S03]  /*a2c0*/  FMUL.FTZ R9, R9, R82 ;  /* 0x0000005209097220 */ /* 0x000fc60000410000 */
        /* <DEDUP_REMOVED lines=9> */
[--C-:B------:R-:W-:Y:S02]  /*a360*/  HADD2.F32 R85, -RZ, R43.reuse.H0_H0 ;  /* 0x2000002bff557230 */ /* 0x100fe40000004100 */
[----:B------:R-:W-:Y:S02]  /*a370*/  HADD2.F32 R43, -RZ, R43.H1_H1 ;  /* 0x3000002bff2b7230 */ /* 0x000fe40000004100 */
[----:B------:R-:W-:Y:S01]  /*a380*/  FFMA.FTZ R78, R73, R78, 1 ;  /* 0x3f800000494e7423 */ /* 0x000fe2000001004e */
[--C-:B------:R-:W-:Y:S02]  /*a390*/  HADD2.F32 R73, -RZ, R42.reuse.H0_H0 ;  /* 0x2000002aff497230 */ /* 0x100fe40000004100 */
[----:B------:R-:W-:-:S02]  /*a3a0*/  HADD2.F32 R42, -RZ, R42.H1_H1 ;  /* 0x3000002aff2a7230 */ /* 0x000fc40000004100 */
[----:B------:R-:W-:Y:S01]  /*a3b0*/  FMUL.FTZ R33, R33, R78 ;  /* 0x0000004e21217220 */ /* 0x000fe20000410000 */
[----:B------:R-:W-:Y:S01]  /*a3c0*/  FADD.FTZ R78, R81, R32 ;  /* 0x00000020514e7221 */ /* 0x000fe20000010000 */
[----:B------:R-:W-:Y:S01]  /*a3d0*/  FADD.FTZ R86, R73, -UR28 ;  /* 0x8000001c49567e21 */ /* 0x000fe20008010000 */
[-C--:B------:R-:W-:Y:S01]  /*a3e0*/  FFMA.FTZ R81, R55, R32.reuse, R76 ;  /* 0x0000002037517223 */ /* 0x080fe2000001004c */
[----:B------:R-:W-:Y:S01]  /*a3f0*/  FMUL.FTZ R73, R51, R32 ;  /* 0x0000002033497220 */ /* 0x000fe20000410000 */
[----:B------:R-:W-:Y:S01]  /*a400*/  FADD.FTZ R78, R78, R31 ;  /* 0x0000001f4e4e7221 */ /* 0x000fe20000010000 */
[----:B------:R-:W-:Y:S01]  /*a410*/  FMUL.FTZ R32, R86, UR16 ;  /* 0x0000001056207c20 */ /* 0x000fe20008410000 */
[----:B------:R-:W-:Y:S01]  /*a420*/  FFMA.FTZ R81, R58, R31, R81 ;  /* 0x0000001f3a517223 */ /* 0x000fe20000010051 */
        /* <DEDUP_REMOVED lines=14> */
[C---:B------:R-:W-:Y:S02]  /*a510*/  FMUL.FTZ R93, R52.reuse, R93 ;  /* 0x0000005d345d7220 */ /* 0x040fe40000410000 */
        /* <DEDUP_REMOVED lines=33> */
[--C-:B------:R-:W-:Y:S02]  /*a730*/  HADD2.F32 R84, -RZ, R47.reuse.H0_H0 ;  /* 0x2000002fff547230 */ /* 0x100fe40000004100 */
[----:B------:R-:W-:Y:S01]  /*a740*/  FFMA.FTZ R76, R76, R91, 1 ;  /* 0x3f8000004c4c7423 */ /* 0x000fe2000001005b */
[----:B------:R-:W-:-:S03]  /*a750*/  HADD2.F32 R47, -RZ, R47.H1_H1 ;  /* 0x3000002fff2f7230 */ /* 0x000fc60000004100 */
[----:B------:R-:W-:Y:S01]  /*a760*/  FMUL.FTZ R45, R45, R76 ;  /* 0x0000004c2d2d7220 */ /* 0x000fe20000410000 */
[--C-:B------:R-:W-:Y:S02]  /*a770*/  HADD2.F32 R76, -RZ, R46.reuse.H0_H0 ;  /* 0x2000002eff4c7230 */ /* 0x100fe40000004100 */
[----:B------:R-:W-:-:S03]  /*a780*/  HADD2.F32 R46, -RZ, R46.H1_H1 ;  /* 0x3000002eff2e7230 */ /* 0x000fc60000004100 */
[----:B------:R-:W-:Y:S01]  /*a790*/  FADD.FTZ R86, R76, -UR28 ;  /* 0x8000001c4c567e21 */ /* 0x000fe20008010000 */
[----:B------:R-:W-:-:S03]  /*a7a0*/  FMUL.FTZ R76, R51, R31 ;  /* 0x0000001f334c7220 */ /* 0x000fc60000410000 */
[----:B------:R-:W-:Y:S01]  /*a7b0*/  FMUL.FTZ R31, R86, UR16 ;  /* 0x00000010561f7c20 */ /* 0x000fe20008410000 */
[----:B------:R-:W-:-:S03]  /*a7c0*/  FFMA.FTZ R91, R58, R76, R83 ;  /* 0x0000004c3a5b7223 */ /* 0x000fc60000010053 */
[----:B------:R-:W-:-:S04]  /*a7d0*/  FFMA.FTZ R58, R51, R31, R2 ;  /* 0x0000001f333a7223 */ /* 0x000fc80000010002 */
[----:B------:R-:W-:-:S06]  /*a7e0*/  FMUL.FTZ R82, R58, -1.4426950216293334961 ;  /* 0xbfb8aa3b3a527820 */ /* 0x000fcc0000410000 */
[----:B------:R-:W0:Y:S02]  /*a7f0*/  MUFU.EX2 R82, R82 ;  /* 0x0000005200527308 */ /* 0x000e240000000800 */
[----:B0-----:R-:W-:Y:S01]  /*a800*/  FADD.FTZ R83, R82, 1 ;  /* 0x3f80000052537421 */ /* 0x001fe20000010000 */
[----:B------:R-:W-:Y:S01]  /*a810*/  FADD.FTZ R82, R85, R30 ;  /* 0x0000001e55527221 */ /* 0x000fe20000010000 */
[--C-:B------:R-:W-:Y:S02]  /*a820*/  HADD2.F32 R85, -RZ, R49.reuse.H0_H0 ;  /* 0x20000031ff557230 */ /* 0x100fe40000004100 */
[----:B------:R-:W-:Y:S02]  /*a830*/  HADD2.F32 R49, -RZ, R49.H1_H1 ;  /* 0x30000031ff317230 */ /* 0x000fe40000004100 */
[----:B------:R-:W0:Y:S02]  /*a840*/  MUFU.RCP R83, R83 ;  /* 0x0000005300537308 */ /* 0x000e240000001000 */
[----:B0-----:R-:W-:Y:S01]  /*a850*/  FADD.FTZ R93, -R83, 1 ;  /* 0x3f800000535d7421 */ /* 0x001fe20000010100 */
[----:B------:R-:W-:-:S03]  /*a860*/  FMUL.FTZ R84, R84, R83 ;  /* 0x0000005354547220 */ /* 0x000fc60000410000 */
[----:B------:R-:W-:Y:S01]  /*a870*/  FFMA.FTZ R93, R58, R93, 1 ;  /* 0x3f8000003a5d7423 */ /* 0x000fe2000001005d */
[----:B------:R-:W-:-:S03]  /*a880*/  FADD.FTZ R58, R46, -UR28 ;  /* 0x8000001c2e3a7e21 */ /* 0x000fc60008010000 */
        /* <DEDUP_REMOVED lines=10> */
[----:B------:R-:W-:-:S03]  /*a930*/  FMUL.FTZ R47, R47, R84 ;  /* 0x000000542f2f7220 */ /* 0x000fc60000410000 */
[----:B------:R-:W-:-:S04]  /*a940*/  FFMA.FTZ R76, R76, R95, 1 ;  /* 0x3f8000004c4c7423 */ /* 0x000fc8000001005f */
[----:B------:R-:W-:Y:S01]  /*a950*/  FMUL.FTZ R47, R47, R76 ;  /* 0x0000004c2f2f7220 */ /* 0x000fe20000410000 */
[--C-:B------:R-:W-:Y:S02]  /*a960*/  HADD2.F32 R76, -RZ, R48.reuse.H0_H0 ;  /* 0x20000030ff4c7230 */ /* 0x100fe40000004100 */
[----:B------:R-:W-:-:S03]  /*a970*/  HADD2.F32 R48, -RZ, R48.H1_H1 ;  /* 0x30000030ff307230 */ /* 0x000fc60000004100 */
        /* <DEDUP_REMOVED lines=24> */
[----:B------:R-:W-:Y:S01]  /*ab00*/  FFMA.FTZ R76, R76, R85, 1 ;  /* 0x3f8000004c4c7423 */ /* 0x000fe20000010055 */
[----:B------:R-:W-:Y:S01]  /*ab10*/  FADD.FTZ R85, R78, R29 ;  /* 0x0000001d4e557221 */ /* 0x000fe20000010000 */
[----:B------:R-:W-:Y:S02]  /*ab20*/  FMUL.FTZ R78, R51, R29 ;  /* 0x0000001d334e7220 */ /* 0x000fe40000410000 */
[----:B------:R-:W-:Y:S01]  /*ab30*/  FMUL.FTZ R49, R49, R76 ;  /* 0x0000004c31317220 */ /* 0x000fe20000410000 */
[--C-:B------:R-:W-:Y:S02]  /*ab40*/  HADD2.F32 R76, -RZ, R87.reuse.H0_H0 ;  /* 0x20000057ff4c7230 */ /* 0x100fe40000004100 */
[----:B------:R-:W-:Y:S01]  /*ab50*/  FFMA.FTZ R84, R54, R78, R91 ;  /* 0x0000004e36547223 */ /* 0x000fe2000001005b */
[----:B------:R-:W-:Y:S02]  /*ab60*/  HADD2.F32 R87, -RZ, R87.H1_H1 ;  /* 0x30000057ff577230 */ /* 0x000fe40000004100 */
[----:B------:R-:W-:Y:S01]  /*ab70*/  FADD.FTZ R86, R93, R78 ;  /* 0x0000004e5d567221 */ /* 0x000fe20000010000 */
[----:B------:R-:W-:-:S02]  /*ab80*/  FADD.FTZ R76, R76, -UR28 ;  /* 0x8000001c4c4c7e21 */ /* 0x000fc40008010000 */
[----:B------:R-:W-:Y:S02]  /*ab90*/  FADD.FTZ R87, R87, -UR28 ;  /* 0x8000001c57577e21 */ /* 0x000fe40008010000 */
[----:B------:R-:W-:Y:S01]  /*aba0*/  FMUL.FTZ R29, R76, UR16 ;  /* 0x000000104c1d7c20 */ /* 0x000fe20008410000 */
[----:B------:R-:W-:-:S03]  /*abb0*/  HADD2.F32 R76, -RZ, R88.H0_H0 ;  /* 0x20000058ff4c7230 */ /* 0x000fc60000004100 */
[----:B------:R-:W-:-:S04]  /*abc0*/  FFMA.FTZ R54, R51, R29, R2 ;  /* 0x0000001d33367223 */ /* 0x000fc80000010002 */
[----:B------:R-:W-:-:S06]  /*abd0*/  FMUL.FTZ R81, R54, -1.4426950216293334961 ;  /* 0xbfb8aa3b36517820 */ /* 0x000fcc0000410000 */
[----:B------:R-:W0:Y:S02]  /*abe0*/  MUFU.EX2 R81, R81 ;  /* 0x0000005100517308 */ /* 0x000e240000000800 */
[----:B0-----:R-:W-:Y:S01]  /*abf0*/  FADD.FTZ R91, R81, 1 ;  /* 0x3f800000515b7421 */ /* 0x001fe20000010000 */
[----:B------:R-:W-:-:S05]  /*ac00*/  HADD2.F32 R81, -RZ, R88.H1_H1 ;  /* 0x30000058ff517230 */ /* 0x000fca0000004100 */
[----:B------:R-:W0:Y:S02]  /*ac10*/  MUFU.RCP R91, R91 ;  /* 0x0000005b005b7308 */ /* 0x000e240000001000 */
[----:B0-----:R-:W-:Y:S01]  /*ac20*/  FADD.FTZ R95, -R91, 1 ;  /* 0x3f8000005b5f7421 */ /* 0x001fe20000010100 */
[----:B------:R-:W-:-:S03]  /*ac30*/  FMUL.FTZ R76, R76, R91 ;  /* 0x0000005b4c4c7220 */ /* 0x000fc60000410000 */
[----:B------:R-:W-:-:S04]  /*ac40*/  FFMA.FTZ R95, R54, R95, 1 ;  /* 0x3f800000365f7423 */ /* 0x000fc8000001005f */
        /* <DEDUP_REMOVED lines=11> */
[-C--:B------:R-:W-:Y:S01]  /*ad00*/  FFMA.FTZ R82, R62, R41.reuse, R83 ;  /* 0x000000293e527223 */ /* 0x080fe20000010053 */
[----:B------:R-:W-:Y:S01]  /*ad10*/  FMUL.FTZ R83, R52, R41 ;  /* 0x0000002934537220 */ /* 0x000fe20000410000 */
[----:B------:R-:W-:Y:S01]  /*ad20*/  FMUL.FTZ R81, R81, R78 ;  /* 0x0000004e51517220 */ /* 0x000fe20000410000 */
[--C-:B------:R-:W-:Y:S02]  /*ad30*/  HADD2.F32 R78, -RZ, R89.reuse.H0_H0 ;  /* 0x20000059ff4e7230 */ /* 0x100fe40000004100 */
[----:B------:R-:W-:Y:S01]  /*ad40*/  FFMA.FTZ R82, R53, R28, R82 ;  /* 0x0000001c35527223 */ /* 0x000fe20000010052 */
[----:B------:R-:W-:Y:S01]  /*ad50*/  FFMA.FTZ R84, R62, R83, R84 ;  /* 0x000000533e547223 */ /* 0x000fe20000010054 */
[----:B------:R-:W-:Y:S02]  /*ad60*/  HADD2.F32 R89, -RZ, R89.H1_H1 ;  /* 0x30000059ff597230 */ /* 0x000fe40000004100 */
[----:B------:R-:W-:Y:S01]  /*ad70*/  FADD.FTZ R86, R83, R86 ;  /* 0x0000005653567221 */ /* 0x000fe20000010000 */
[----:B------:R-:W-:Y:S01]  /*ad80*/  FADD.FTZ R78, R78, -UR28 ;  /* 0x8000001c4e4e7e21 */ /* 0x000fe20008010000 */
[----:B------:R-:W-:-:S03]  /*ad90*/  FFMA.FTZ R82, R59, R61, R82 ;  /* 0x0000003d3b527223 */ /* 0x000fc60000010052 */
[----:B------:R-:W-:Y:S01]  /*ada0*/  FMUL.FTZ R41, R78, UR16 ;  /* 0x000000104e297c20 */ /* 0x000fe20008410000 */
[----:B------:R-:W-:Y:S02]  /*adb0*/  HADD2.F32 R78, -RZ, R90.H0_H0 ;  /* 0x2000005aff4e7230 */ /* 0x000fe40000004100 */
[----:B------:R-:W-:Y:S01]  /*adc0*/  FFMA.FTZ R82, R25, R60, R82 ;  /* 0x0000003c19527223 */ /* 0x000fe20000010052 */
[----:B------:R-:W-:-:S03]  /*add0*/  FFMA.FTZ R62, R51, R41, R2 ;  /* 0x00000029333e7223 */ /* 0x000fc60000010002 */
[----:B------:R-:W-:Y:S01]  /*ade0*/  FFMA.FTZ R82, R23, R40, R82 ;  /* 0x0000002817527223 */ /* 0x000fe20000010052 */
[----:B------:R-:W-:-:S06]  /*adf0*/  FMUL.FTZ R88, R62, -1.4426950216293334961 ;  /* 0xbfb8aa3b3e587820 */ /* 0x000fcc0000410000 */
[----:B------:R-:W0:Y:S02]  /*ae00*/  MUFU.EX2 R88, R88 ;  /* 0x0000005800587308 */ /* 0x000e240000000800 */
[----:B0-----:R-:W-:-:S06]  /*ae10*/  FADD.FTZ R91, R88, 1 ;  /* 0x3f800000585b7421 */ /* 0x001fcc0000010000 */
[----:B------:R-:W0:Y:S02]  /*ae20*/  MUFU.RCP R91, R91 ;  /* 0x0000005b005b7308 */ /* 0x000e240000001000 */
[----:B0-----:R-:W-:Y:S01]  /*ae30*/  FADD.FTZ R93, -R91, 1 ;  /* 0x3f8000005b5d7421 */ /* 0x001fe20000010100 */
[----:B------:R-:W-:-:S03]  /*ae40*/  FMUL.FTZ R78, R78, R91 ;  /* 0x0000005b4e4e7220 */ /* 0x000fc60000410000 */
[----:B------:R-:W-:Y:S01]  /*ae50*/  FFMA.FTZ R93, R62, R93, 1 ;  /* 0x3f8000003e5d7423 */ /* 0x000fe2000001005d */
[----:B------:R-:W-:Y:S01]  /*ae60*/  FADD.FTZ R62, R89, -UR28 ;  /* 0x8000001c593e7e21 */ /* 0x000fe20008010000 */
[----:B------:R-:W-:Y:S02]  /*ae70*/  HADD2.F32 R89, -RZ, R90.H1_H1 ;  /* 0x3000005aff597230 */ /* 0x000fe40000004100 */
        /* <DEDUP_REMOVED lines=11> */
[----:B------:R-:W-:Y:S01]  /*af30*/  FADD.FTZ R88, R85, R96 ;  /* 0x0000006055587221 */ /* 0x000fe20000010000 */
[----:B------:R-:W-:Y:S01]  /*af40*/  FFMA.FTZ R85, R57, R96, R80 ;  /* 0x0000006039557223 */ /* 0x000fe20000010050 */
[----:B------:R-:W-:Y:S01]  /*af50*/  FADD.FTZ R80, R87, R28 ;  /* 0x0000001c57507221 */ /* 0x000fe20000010000 */
[----:B------:R-:W-:Y:S01]  /*af60*/  FFMA.FTZ R57, R57, R89, R84 ;  /* 0x0000005939397223 */ /* 0x000fe20000010054 */
[----:B------:R-:W-:Y:S01]  /*af70*/  FMUL.FTZ R28, R52, R28 ;  /* 0x0000001c341c7220 */ /* 0x000fe20000410000 */
[----:B------:R-:W-:Y:S01]  /*af80*/  FADD.FTZ R89, R86, R89 ;  /* 0x0000005956597221 */ /* 0x000fe20000010000 */
[-C--:B------:R-:W-:Y:S01]  /*af90*/  FMUL.FTZ R86, R51, R27.reuse ;  /* 0x0000001b33567220 */ /* 0x080fe20000410000 */
[----:B------:R-:W-:Y:S01]  /*afa0*/  FFMA.FTZ R84, R56, R27, R85 ;  /* 0x0000001b38547223 */ /* 0x000fe20000010055 */
[----:B------:R-:W-:Y:S01]  /*afb0*/  FFMA.FTZ R57, R53, R28, R57 ;  /* 0x0000001c35397223 */ /* 0x000fe20000010039 */
[----:B------:R-:W-:Y:S01]  /*afc0*/  FADD.FTZ R89, R28, R89 ;  /* 0x000000591c597221 */ /* 0x000fe20000010000 */
[----:B------:R-:W-:Y:S01]  /*afd0*/  FMUL.FTZ R28, R52, R61 ;  /* 0x0000003d341c7220 */ /* 0x000fe20000410000 */
        /* <DEDUP_REMOVED lines=14> */
[-C--:B------:R-:W-:Y:S01]  /*b0c0*/  FMUL.FTZ R25, R51, R24.reuse ;  /* 0x0000001833197220 */ /* 0x080fe20000410000 */
[----:B------:R-:W-:Y:S01]  /*b0d0*/  FFMA.FTZ R5, R65, R24, R84 ;  /* 0x0000001841057223 */ /* 0x000fe20000010054 */
        /* <DEDUP_REMOVED lines=9> */
[-C--:B------:R-:W-:Y:S01]  /*b170*/  FMUL.FTZ R26, R52, R21.reuse ;  /* 0x00000015341a7220 */ /* 0x080fe20000410000 */
[----:B------:R-:W-:Y:S01]  /*b180*/  FADD.FTZ R53, R53, R22 ;  /* 0x0000001635357221 */ /* 0x000fe20000010000 */
[----:B------:R-:W-:Y:S01]  /*b190*/  FFMA.FTZ R65, R66, R28, R65 ;  /* 0x0000001c42417223 */ /* 0x000fe20000010041 */
[----:B------:R-:W-:Y:S01]  /*b1a0*/  FADD.FTZ R89, R89, R28 ;  /* 0x0000001c59597221 */ /* 0x000fe20000010000 */
[----:B------:R-:W-:Y:S01]  /*b1b0*/  FMUL.FTZ R23, R51, R20 ;  /* 0x0000001433177220 */ /* 0x000fe20000410000 */
[----:B------:R-:W-:Y:S01]  /*b1c0*/  FADD.FTZ R40, R61, R40 ;  /* 0x000000283d287221 */ /* 0x000fe20000010000 */
[C---:B------:R-:W-:Y:S01]  /*b1d0*/  FFMA.FTZ R22, R67.reuse, R26, R65 ;  /* 0x0000001a43167223 */ /* 0x040fe20000010041 */
[----:B------:R-:W-:Y:S01]  /*b1e0*/  FFMA.FTZ R5, R67, R21, R82 ;  /* 0x0000001543057223 */ /* 0x000fe20000010052 */
[----:B------:R-:W-:Y:S01]  /*b1f0*/  FADD.FTZ R89, R26, R89 ;  /* 0x000000591a597221 */ /* 0x000fe20000010000 */
[----:B------:R-:W-:Y:S01]  /*b200*/  FMUL.FTZ R25, R52, R79 ;  /* 0x0000004f34197220 */ /* 0x000fe20000410000 */
[C---:B------:R-:W-:Y:S01]  /*b210*/  FFMA.FTZ R22, R69.reuse, R23, R22 ;  /* 0x0000001745167223 */ /* 0x040fe20000010016 */
[----:B------:R-:W-:Y:S01]  /*b220*/  FADD.FTZ R40, R40, R21 ;  /* 0x0000001528287221 */ /* 0x000fe20000010000 */
[----:B------:R-:W-:Y:S01]  /*b230*/  FFMA.FTZ R21, R69, R20, R24 ;  /* 0x0000001445157223 */ /* 0x000fe20000010018 */
[----:B------:R-:W-:Y:S01]  /*b240*/  FADD.FTZ R53, R53, R20 ;  /* 0x0000001435357221 */ /* 0x000fe20000010000 */
[C---:B------:R-:W-:Y:S01]  /*b250*/  FFMA.FTZ R20, R70.reuse, R79, R5 ;  /* 0x0000004f46147223 */ /* 0x040fe20000010005 */
[----:B------:R-:W-:Y:S01]  /*b260*/  FADD.FTZ R24, R89, R23 ;  /* 0x0000001759187221 */ /* 0x000fe20000010000 */
[----:B------:R-:W-:Y:S01]  /*b270*/  FFMA.FTZ R5, R70, R25, R22 ;  /* 0x0000001946057223 */ /* 0x000fe20000010016 */
[----:B------:R-:W-:Y:S01]  /*b280*/  FMUL.FTZ R26, R51, R18 ;  /* 0x00000012331a7220 */ /* 0x000fe20000410000 */
[----:B------:R-:W-:Y:S01]  /*b290*/  FMUL.FTZ R28, R52, R72 ;  /* 0x00000048341c7220 */ /* 0x000fe20000410000 */
[----:B------:R-:W-:Y:S01]  /*b2a0*/  FADD.FTZ R24, R25, R24 ;  /* 0x0000001819187221 */ /* 0x000fe20000010000 */
[C---:B------:R-:W-:Y:S01]  /*b2b0*/  FFMA.FTZ R22, R68.reuse, R18, R21 ;  /* 0x0000001244167223 */ /* 0x040fe20000010015 */
[----:B------:R-:W-:Y:S01]  /*b2c0*/  FFMA.FTZ R5, R68, R26, R5 ;  /* 0x0000001a44057223 */ /* 0x000fe20000010005 */
[----:B------:R-:W-:Y:S01]  /*b2d0*/  FADD.FTZ R53, R53, R18 ;  /* 0x0000001235357221 */ /* 0x000fe20000010000 */
[----:B------:R-:W-:Y:S01]  /*b2e0*/  FADD.FTZ R21, R24, R26 ;  /* 0x0000001a18157221 */ /* 0x000fe20000010000 */
[C---:B------:R-:W-:Y:S01]  /*b2f0*/  FFMA.FTZ R20, R19.reuse, R72, R20 ;  /* 0x0000004813147223 */ /* 0x040fe20000010014 */
[----:B------:R-:W-:Y:S01]  /*b300*/  FFMA.FTZ R18, R19, R28, R5 ;  /* 0x0000001c13127223 */ /* 0x000fe20000010005 */
[-C--:B------:R-:W-:Y:S01]  /*b310*/  FMUL.FTZ R19, R51, R16.reuse ;  /* 0x0000001033137220 */ /* 0x080fe20000410000 */
[----:B------:R-:W-:Y:S01]  /*b320*/  FADD.FTZ R21, R28, R21 ;  /* 0x000000151c157221 */ /* 0x000fe20000010000 */
[----:B------:R-:W-:Y:S01]  /*b330*/  FFMA.FTZ R5, R71, R16, R22 ;  /* 0x0000001047057223 */ /* 0x000fe20000010016 */
[----:B------:R-:W-:Y:S01]  /*b340*/  FADD.FTZ R16, R53, R16 ;  /* 0x0000001035107221 */ /* 0x000fe20000010000 */
[----:B------:R-:W-:Y:S01]  /*b350*/  FFMA.FTZ R71, R71, R19, R18 ;  /* 0x0000001347477223 */ /* 0x000fe20000010012 */
[-C--:B------:R-:W-:Y:S01]  /*b360*/  FMUL.FTZ R18, R52, R39.reuse ;  /* 0x0000002734127220 */ /* 0x080fe20000410000 */
        /* <DEDUP_REMOVED lines=9> */
[----:B------:R-:W-:Y:S01]  /*b400*/  FADD.FTZ R16, R16, R15 ;  /* 0x0000000f10107221 */ /* 0x000fe20000010000 */
[----:B------:R-:W-:Y:S01]  /*b410*/  FMUL.FTZ R18, R51, R13 ;  /* 0x0000000d33127220 */ /* 0x000fe20000410000 */
[----:B------:R-:W-:Y:S01]  /*b420*/  FFMA.FTZ R15, R74, R17, R4 ;  /* 0x000000114a0f7223 */ /* 0x000fe20000010004 */
[----:B------:R-:W-:Y:S01]  /*b430*/  FADD.FTZ R20, R17, R20 ;  /* 0x0000001411147221 */ /* 0x000fe20000010000 */
[----:B------:R-:W-:Y:S01]  /*b440*/  FFMA.FTZ R4, R8, R13, R5 ;  /* 0x0000000d08047223 */ /* 0x000fe20000010005 */
[----:B------:R-:W-:Y:S01]  /*b450*/  FMUL.FTZ R5, R52, R75 ;  /* 0x0000004b34057220 */ /* 0x000fe20000410000 */
[----:B------:R-:W-:Y:S01]  /*b460*/  FFMA.FTZ R22, R8, R18, R15 ;  /* 0x0000001208167223 */ /* 0x000fe2000001000f */
[----:B------:R-:W-:Y:S01]  /*b470*/  FADD.FTZ R20, R20, R18 ;  /* 0x0000001214147221 */ /* 0x000fe20000010000 */
[----:B------:R-:W-:Y:S01]  /*b480*/  FFMA.FTZ R19, R74, R77, R19 ;  /* 0x0000004d4a137223 */ /* 0x000fe20000010013 */
[-C--:B------:R-:W-:Y:S01]  /*b490*/  FMUL.FTZ R15, R51, R12.reuse ;  /* 0x0000000c330f7220 */ /* 0x080fe20000410000 */
[C---:B------:R-:W-:Y:S01]  /*b4a0*/  FFMA.FTZ R22, R14.reuse, R5, R22 ;  /* 0x000000050e167223 */ /* 0x040fe20000010016 */
[----:B------:R-:W-:Y:S01]  /*b4b0*/  FADD.FTZ R20, R5, R20 ;  /* 0x0000001405147221 */ /* 0x000fe20000010000 */
[----:B------:R-:W-:Y:S01]  /*b4c0*/  FFMA.FTZ R8, R14, R75, R19 ;  /* 0x0000004b0e087223 */ /* 0x000fe20000010013 */
[C---:B------:R-:W-:Y:S01]  /*b4d0*/  FFMA.FTZ R5, R7.reuse, R12, R4 ;  /* 0x0000000c07057223 */ /* 0x040fe20000010004 */
        /* <DEDUP_REMOVED lines=8> */
[-C--:B------:R-:W-:Y:S01]  /*b560*/  FMUL.FTZ R11, R52, R33.reuse ;  /* 0x00000021340b7220 */ /* 0x080fe20000410000 */
[----:B------:R-:W-:Y:S01]  /*b570*/  FFMA.FTZ R6, R6, R8, R17 ;  /* 0x0000000806067223 */ /* 0x000fe20000010011 */
[----:B------:R-:W-:Y:S01]  /*b580*/  FADD.FTZ R8, R15, R8 ;  /* 0x000000080f087221 */ /* 0x000fe20000010000 */
[----:B------:R-:W-:Y:S01]  /*b590*/  FFMA.FTZ R4, R10, R33, R7 ;  /* 0x000000210a047223 */ /* 0x000fe20000010007 */
[----:B------:R-:W-:Y:S01]  /*b5a0*/  FADD.FTZ R79, R40, R79 ;  /* 0x0000004f284f7221 */ /* 0x000fe20000010000 */
[----:B------:R-:W-:Y:S01]  /*b5b0*/  FFMA.FTZ R7, R10, R11, R6 ;  /* 0x0000000b0a077223 */ /* 0x000fe20000010006 */
[----:B------:R-:W-:Y:S01]  /*b5c0*/  FMUL.FTZ R6, R51, R42 ;  /* 0x0000002a33067220 */ /* 0x000fe20000410000 */
        /* <DEDUP_REMOVED lines=10> */
[----:B------:R-:W-:Y:S01]  /*b670*/  FADD.FTZ R13, R16, R13 ;  /* 0x0000000d100d7221 */ /* 0x000fe20000010000 */
[----:B------:R-:W-:Y:S01]  /*b680*/  FFMA.FTZ R4, R55, R43, R4 ;  /* 0x0000002b37047223 */ /* 0x000fe20000010004 */
[----:B------:R-:W-:Y:S01]  /*b690*/  FFMA.FTZ R7, R64, R8, R7 ;  /* 0x0000000840077223 */ /* 0x000fe20000010007 */
[-C--:B------:R-:W-:Y:S01]  /*b6a0*/  FMUL.FTZ R10, R52, R45.reuse ;  /* 0x0000002d340a7220 */ /* 0x080fe20000410000 */
[----:B------:R-:W-:Y:S01]  /*b6b0*/  FADD.FTZ R72, R72, R77 ;  /* 0x0000004d48487221 */ /* 0x000fe20000010000 */
[----:B------:R-:W-:Y:S01]  /*b6c0*/  FFMA.FTZ R6, R64, R44, R5 ;  /* 0x0000002c40067223 */ /* 0x000fe20000010005 */
        /* <DEDUP_REMOVED lines=16> */
[----:B------:R-:W-:Y:S01]  /*b7d0*/  FADD.FTZ R38, R38, R33 ;  /* 0x0000002126267221 */ /* 0x000fe20000010000 */
[----:B------:R-:W-:Y:S01]  /*b7e0*/  FADD.FTZ R8, R15, R8 ;  /* 0x000000080f087221 */ /* 0x000fe20000010000 */
[----:B------:R-:W-:Y:S01]  /*b7f0*/  FFMA.FTZ R11, R30, R6, R5 ;  /* 0x000000061e0b7223 */ /* 0x000fe20000010005 */
[-C--:B------:R-:W-:Y:S01]  /*b800*/  FMUL.FTZ R10, R52, R49.reuse ;  /* 0x00000031340a7220 */ /* 0x080fe20000410000 */
[----:B------:R-:W-:Y:S01]  /*b810*/  FADD.FTZ R9, R9, R42 ;  /* 0x0000002a09097221 */ /* 0x000fe20000010000 */
        /* <DEDUP_REMOVED lines=16> */
[-C--:B------:R-:W-:Y:S01]  /*b920*/  FMUL.FTZ R7, R51, R78.reuse ;  /* 0x0000004e33077220 */ /* 0x080fe20000410000 */
[----:B------:R-:W-:Y:S01]  /*b930*/  FFMA.FTZ R6, R76, R11, R15 ;  /* 0x0000000b4c067223 */ /* 0x000fe2000001000f */
[----:B------:R-:W-:Y:S01]  /*b940*/  FADD.FTZ R9, R9, R48 ;  /* 0x0000003009097221 */ /* 0x000fe20000010000 */
[----:B------:R-:W-:Y:S01]  /*b950*/  FADD.FTZ R38, R38, R49 ;  /* 0x0000003126267221 */ /* 0x000fe20000010000 */
[----:B------:R-:W-:Y:S01]  /*b960*/  FADD.FTZ R8, R11, R8 ;  /* 0x000000080b087221 */ /* 0x000fe20000010000 */
[----:B------:R-:W-:Y:S01]  /*b970*/  FMUL.FTZ R13, R52, R83 ;  /* 0x00000053340d7220 */ /* 0x000fe20000410000 */
[----:B------:R-:W-:Y:S01]  /*b980*/  FFMA.FTZ R11, R41, R7, R6 ;  /* 0x00000007290b7223 */ /* 0x000fe20000010006 */
[----:B------:R-:W-:Y:S01]  /*b990*/  FADD.FTZ R9, R9, R54 ;  /* 0x0000003609097221 */ /* 0x000fe20000010000 */
        /* <DEDUP_REMOVED lines=8> */
[----:B------:R-:W-:-:S07]  /*ba20*/  FADD.FTZ R7, R38, R83 ;  /* 0x0000005326077221 */ /* 0x000fce0000010000 */
.L_x_941:
        /* <DEDUP_REMOVED lines=28> */
[C---:B0-----:R-:W-:Y:S02]  /*bbf0*/  ISETP.NE.AND P0, PT, R8.reuse, RZ, PT ;  /* 0x000000ff0800720c */ /* 0x041fe40003f05270 */
[C---:B------:R-:W-:Y:S01]  /*bc00*/  ISETP.GT.U32.AND P3, PT, R8.reuse, 0x37, PT ;  /* 0x000000370800780c */ /* 0x040fe20003f64070 */
[----:B------:R-:W0:Y:S01]  /*bc10*/  SHFL.DOWN PT, R10, R13, 0x8, 0x1f ;  /* 0x09001f000d0a7f89 */ /* 0x000e2200000e0000 */
[----:B-1----:R-:W-:Y:S01]  /*bc20*/  FADD.FTZ R14, R11, R9 ;  /* 0x000000090b0e7221 */ /* 0x002fe20000010000 */
[----:B------:R-:W-:Y:S01]  /*bc30*/  LEA R9, R8, UR5, 0x4 ;  /* 0x0000000508097c11 */ /* 0x000fe2000f8e20ff */
[----:B0-----:R-:W-:-:S03]  /*bc40*/  FADD.FTZ R16, R13, R10 ;  /* 0x0000000a0d107221 */ /* 0x001fc60000010000 */
        /* <DEDUP_REMOVED lines=14> */
.L_x_943:
[----:B------:R-:W-:Y:S05]  /*bd30*/  BSYNC.RECONVERGENT B0 ;  /* 0x0000000000007941 */ /* 0x000fea0003800200 */
.L_x_942:
        /* <DEDUP_REMOVED lines=11> */
[----:B0-----:R-:W-:-:S03]  /*bdf0*/  FADD.FTZ R10, R11, R25 ;  /* 0x000000190b0a7221 */ /* 0x001fc60000010000 */
[----:B-----5:R-:W-:Y:S01]  /*be00*/  FADD.FTZ R11, R27, R28 ;  /* 0x0000001c1b0b7221 */ /* 0x020fe20000010000 */
[----:B------:R-:W-:Y:S01]  /*be10*/  FADD.FTZ R10, R10, R29 ;  /* 0x0000001d0a0a7221 */ /* 0x000fe20000010000 */
[----:B------:R-:W0:Y:S02]  /*be20*/  LDS.128 R24, [UR5+0x70] ;  /* 0x00007005ff187984 */ /* 0x000e240008000c00 */
        /* <DEDUP_REMOVED lines=22> */
.L_x_945:
[----:B------:R-:W-:Y:S05]  /*bf90*/  BSYNC.RECONVERGENT B0 ;  /* 0x0000000000007941 */ /* 0x000fea0003800200 */
.L_x_944:
        /* <DEDUP_REMOVED lines=9> */
[----:B------:R-:W2:Y:S01]  /*c030*/  LDS.128 R24, [R9+0x1880] ;  /* 0x0018800009187984 */ /* 0x000ea20000000c00 */
        /* <DEDUP_REMOVED lines=28> */
.L_x_947:
[----:B------:R-:W-:Y:S05]  /*c200*/  BSYNC.RECONVERGENT B0 ;  /* 0x0000000000007941 */ /* 0x000fea0003800200 */
.L_x_946:
[----:B------:R-:W-:Y:S04]  /*c210*/  BSSY.RECONVERGENT B0, `(.L_x_948) ;  /* 0x000001e000007945 */ /* 0x000fe80003800200 */
[----:B------:R-:W-:Y:S05]  /*c220*/  @P3 BRA `(.L_x_949) ;  /* 0x0000000000703947 */ /* 0x000fea0003800000 */
[----:B------:R-:W3:Y:S01]  /*c230*/  LDC.64 R22, c[0x0][0x3f8] ;  /* 0x0000fe00ff167b82 */ /* 0x000ee20000000a00 */
[----:B------:R-:W-:-:S05]  /*c240*/  MOV R17, UR13 ;  /* 0x0000000d00117c02 */ /* 0x000fca0008000f00 */
[----:B------:R-:W-:Y:S02]  /*c250*/  IMAD R17, R17, 0x38, R8 ;  /* 0x0000003811117824 */ /* 0x000fe400078e0208 */
[----:B-12---:R-:W1:Y:S01]  /*c260*/  LDC.64 R12, c[0x0][0x3d8] ;  /* 0x0000f600ff0c7b82 */ /* 0x006e620000000a00 */
[----:B---3--:R-:W-:Y:S01]  /*c270*/  IMAD.WIDE.U32 R14, R22, 0x3, RZ ;  /* 0x00000003160e7825 */ /* 0x008fe200078e00ff */
[C---:B0-----:R-:W-:Y:S02]  /*c280*/  LEA R9, R23.reuse, R23, 0x1 ;  /* 0x0000001717097211 */ /* 0x041fe400078e08ff */
[----:B------:R-:W-:Y:S02]  /*c290*/  LEA.HI R21, P1, R23, R22, RZ, 0x1 ;  /* 0x0000001617157211 */ /* 0x000fe400078308ff */
[----:B------:R-:W-:Y:S02]  /*c2a0*/  IADD3 R15, PT, PT, R15, R9, RZ ;  /* 0x000000090f0f7210 */ /* 0x000fe40007ffe0ff */
[----:B------:R-:W-:Y:S01]  /*c2b0*/  IADD3.X R16, PT, PT, RZ, R23, RZ, P1, !PT ;  /* 0x00000017ff107210 */ /* 0x000fe20000ffe4ff */
[----:B-1----:R-:W-:Y:S01]  /*c2c0*/  IMAD.WIDE R12, R17, 0x4, R12 ;  /* 0x00000004110c7825 */ /* 0x002fe200078e020c */
        /* <DEDUP_REMOVED lines=18> */
.L_x_949:
[----:B------:R-:W-:Y:S05]  /*c3f0*/  BSYNC.RECONVERGENT B0 ;  /* 0x0000000000007941 */ /* 0x000fea0003800200 */
.L_x_948:
        /* <DEDUP_REMOVED lines=13> */
[----:B------:R-:W0:Y:S01]  /*c4d0*/  LDC.64 R4, c[0x0][0x3c8] ;  /* 0x0000f200ff047b82 */ /* 0x000e220000000a00 */
[----:B------:R-:W-:Y:S02]  /*c4e0*/  UIADD3 UR7, UPT, UPT, UR6, UR14, URZ ;  /* 0x0000000e06077290 */ /* 0x000fe4000fffe0ff */
[----:B------:R-:W-:Y:S02]  /*c4f0*/  UIMAD UR13, UR29, UR9, UR14 ;  /* 0x000000091d0d72a4 */ /* 0x000fe4000f8e020e */
[----:B------:R-:W-:Y:S02]  /*c500*/  ULOP3.LUT UP0, UR5, UR4, 0x2, URZ, 0xc0, !UPT ;  /* 0x0000000204057892 */ /* 0x000fe4000f80c0ff */
[----:B---3--:R-:W-:Y:S02]  /*c510*/  MOV R15, UR7 ;  /* 0x00000007000f7c02 */ /* 0x008fe40008000f00 */
[----:B------:R-:W-:Y:S01]  /*c520*/  UIADD3 UR5, UPT, UPT, -UR5, 0x1, URZ ;  /* 0x0000000105057890 */ /* 0x000fe2000fffe1ff */
[----:B-1----:R-:W-:-:S05]  /*c530*/  MOV R13, UR13 ;  /* 0x0000000d000d7c02 */ /* 0x002fca0008000f00 */
        /* <DEDUP_REMOVED lines=13> */
[----:B----4-:R-:W-:Y:S05]  /*c610*/  BRA.U !UP0, `(.L_x_952) ;  /* 0x0000000108147547 */ /* 0x010fea000b800000 */
.L_x_953:
[----:B------:R-:W2:Y:S04]  /*c620*/  LDG.E.STRONG.GPU R4, desc[UR10][R14.64] ;  /* 0x0000000a0e047981 */ /* 0x000ea8000c1ef900 */
[----:B--2---:R-:W-:Y:S04]  /*c630*/  CCTL.IVALL ;  /* 0x00000000ff00798f */ /* 0x004fe80002000000 */
[----:B------:R0:W-:Y:S01]  /*c640*/  STL [R1], R4 ;  /* 0x0000000401007387 */ /* 0x0001e20000100800 */
[----:B------:R-:W-:-:S13]  /*c650*/  ISETP.NE.AND P0, PT, R4, UR5, PT ;  /* 0x0000000504007c0c */ /* 0x000fda000bf05270 */
[----:B0-----:R-:W-:Y:S05]  /*c660*/  @P0 BRA `(.L_x_953) ;  /* 0xfffffffc00ec0947 */ /* 0x001fea000383ffff */
.L_x_952:
[----:B------:R-:W-:Y:S05]  /*c670*/  BSYNC.RECONVERGENT B0 ;  /* 0x0000000000007941 */ /* 0x000fea0003800200 */
.L_x_951:
        /* <DEDUP_REMOVED lines=15> */
.L_x_955:
        /* <DEDUP_REMOVED lines=32> */
[----:B------:R-:W-:Y:S01]  /*c970*/  @!P2 IMAD.WIDE.U32 R16, R17, 0x8, R6 ;  /* 0x000000081110a825 */ /* 0x000fe200078e0006 */
[----:B------:R-:W3:Y:S01]  /*c980*/  @!P3 LDG.E.64 R14, desc[UR10][R14.64] ;  /* 0x0000000a0e0eb981 */ /* 0x000ee2000c1e1b00 */
[----:B------:R-:W-:-:S04]  /*c990*/  MOV R25, UR20 ;  /* 0x0000001400197c02 */ /* 0x000fc80008000f00 */
        /* <DEDUP_REMOVED lines=9> */
[----:B------:R0:W4:Y:S01]  /*ca30*/  @!P0 LDG.E.64 R20, desc[UR10][R4.64] ;  /* 0x0000000a04148981 */ /* 0x000122000c1e1b00 */
[----:B------:R-:W-:-:S08]  /*ca40*/  MOV R9, UR19 ;  /* 0x0000001300097c02 */ /* 0x000fd00008000f00 */
        /* <DEDUP_REMOVED lines=31> */
.L_x_954:
        /* <DEDUP_REMOVED lines=52> */
.L_x_956:
[----:B------:R-:W-:Y:S05]  /*cf80*/  BRA.U !UP0, `(.L_x_950) ;  /* 0x00000001089c7547 */ /* 0x000fea000b800000 */
[----:B------:R-:W0:Y:S01]  /*cf90*/  S2R R14, SR_CTAID.X ;  /* 0x00000000000e7919 */ /* 0x000e220000002500 */
[----:B------:R-:W-:Y:S02]  /*cfa0*/  UISETP.NE.AND UP0, UPT, UR18, 0x1, UPT ;  /* 0x000000011200788c */ /* 0x000fe4000bf05270 */
[----:B------:R-:W-:-:S07]  /*cfb0*/  ULOP3.LUT UR6, UR12, 0x1, URZ, 0xc0, !UPT ;  /* 0x000000010c067892 */ /* 0x000fce000f8ec0ff */
[----:B------:R-:W-:Y:S05]  /*cfc0*/  BRA.U !UP0, `(.L_x_957) ;  /* 0x0000000108587547 */ /* 0x000fea000b800000 */
[----:B------:R-:W4:Y:S01]  /*cfd0*/  S2R R5, SR_CTAID.X ;  /* 0x0000000000057919 */ /* 0x000f220000002500 */
[----:B------:R-:W-:Y:S01]  /*cfe0*/  MOV R9, UR5 ;  /* 0x0000000500097c02 */ /* 0x000fe20008000f00 */
[----:B------:R-:W5:Y:S01]  /*cff0*/  S2R R4, SR_CTAID.Y ;  /* 0x0000000000047919 */ /* 0x000f620000002600 */
[----:B----4-:R-:W-:Y:S02]  /*d000*/  ISETP.NE.AND P0, PT, R5, UR5, PT ;  /* 0x0000000505007c0c */ /* 0x010fe4000bf05270 */
[----:B------:R-:W-:Y:S02]  /*d010*/  IADD3 R5, PT, PT, R9, 0x1, RZ ;  /* 0x0000000109057810 */ /* 0x000fe40007ffe0ff */
[----:B------:R-:W-:Y:S02]  /*d020*/  ISETP.NE.OR P1, PT, R8, RZ, !P0 ;  /* 0x000000ff0800720c */ /* 0x000fe40004725670 */
[----:B------:R-:W-:-:S04]  /*d030*/  ISETP.NE.AND P0, PT, R5, UR29, PT ;  /* 0x0000001d05007c0c */ /* 0x000fc8000bf05270 */
[----:B------:R-:W-:-:S07]  /*d040*/  ISETP.NE.OR P0, PT, R8, RZ, !P0 ;  /* 0x000000ff0800720c */ /* 0x000fce0004705670 */
[----:B------:R-:W-:-:S05]  /*d050*/  VOTEU.ALL UP0, P1 ;  /* 0x0000000000ff7886 */ /* 0x000fca0000800000 */
[----:B------:R-:W-:Y:S02]  /*d060*/  @!UP0 UIMAD UR5, UR5, UR9, UR14 ;  /* 0x00000009050582a4 */ /* 0x000fe4000f8e020e */
[----:B-----5:R-:W-:-:S04]  /*d070*/  @!P0 IMAD R5, R5, UR9, R4 ;  /* 0x0000000905058c24 */ /* 0x020fc8000f8e0204 */
[----:B------:R-:W-:Y:S01]  /*d080*/  @!P0 IMAD.WIDE.U32 R4, R5, 0x8, R6 ;  /* 0x0000000805048825 */ /* 0x000fe200078e0006 */
[----:B-1----:R-:W-:-:S05]  /*d090*/  MOV R13, UR5 ;  /* 0x00000005000d7c02 */ /* 0x002fca0008000f00 */
[----:B--2---:R-:W-:Y:S01]  /*d0a0*/  @!P1 IMAD.WIDE.U32 R12, R13, 0x8, R6 ;  /* 0x000000080d0c9825 */ /* 0x004fe200078e0006 */
[----:B------:R-:W2:Y:S05]  /*d0b0*/  @!P0 LDG.E.64 R4, desc[UR10][R4.64] ;  /* 0x0000000a04048981 */ /* 0x000eaa000c1e1b00 */
[----:B------:R-:W4:Y:S01]  /*d0c0*/  @!P1 LDG.E.64 R12, desc[UR10][R12.64] ;  /* 0x0000000a0c0c9981 */ /* 0x000f22000c1e1b00 */
[----:B------:R-:W-:-:S04]  /*d0d0*/  IADD3 R9, PT, PT, R9, 0x2, RZ ;  /* 0x0000000209097810 */ /* 0x000fc80007ffe0ff */
[----:B------:R-:W-:Y:S01]  /*d0e0*/  R2UR UR5, R9 ;  /* 0x00000000090572ca */ /* 0x000fe200000e0000 */
[----:B----4-:R-:W-:Y:S01]  /*d0f0*/  @!P1 FADD.FTZ R10, R10, R12 ;  /* 0x0000000c0a0a9221 */ /* 0x010fe20000010000 */
[----:B------:R-:W-:-:S03]  /*d100*/  @!P1 FADD.FTZ R11, R11, R13 ;  /* 0x0000000d0b0b9221 */ /* 0x000fc60000010000 */
[----:B--2---:R-:W-:Y:S01]  /*d110*/  @!P0 FADD.FTZ R10, R10, R4 ;  /* 0x000000040a0a8221 */ /* 0x004fe20000010000 */
[----:B------:R-:W-:-:S09]  /*d120*/  @!P0 FADD.FTZ R11, R11, R5 ;  /* 0x000000050b0b8221 */ /* 0x000fd20000010000 */
.L_x_957:
        /* <DEDUP_REMOVED lines=12> */
.L_x_958:
[----:B------:R-:W-:Y:S05]  /*d1f0*/  BSYNC.RECONVERGENT B0 ;  /* 0x0000000000007941 */ /* 0x000fea0003800200 */
.L_x_950:
        /* <DEDUP_REMOVED lines=17> */
.L_x_964:
[----:B------:R-:W-:-:S05]  /*d310*/  LEA R9, R13, UR15, 0x2 ;  /* 0x0000000f0d097c11 */ /* 0x000fca000f8e10ff */
[----:B0-----:R-:W2:Y:S04]  /*d320*/  LDL.64 R6, [R9+0x10] ;  /* 0x0000100009067983 */ /* 0x001ea80000100a00 */
[----:B------:R-:W4:Y:S01]  /*d330*/  LDL.64 R4, [R9+0x90] ;  /* 0x0000900009047983 */ /* 0x000f220000100a00 */
[----:B------:R-:W-:Y:S01]  /*d340*/  LEA R23, R13, R50, 0x3 ;  /* 0x000000320d177211 */ /* 0x000fe200078e18ff */
[----:B------:R-:W-:Y:S03]  /*d350*/  BSSY.RECONVERGENT B0, `(.L_x_959) ;  /* 0x000003a000007945 */ /* 0x000fe60003800200 */
[----:B------:R-:W-:Y:S01]  /*d360*/  ISETP.GE.U32.AND P0, PT, R23, UR18, PT ;  /* 0x0000001217007c0c */ /* 0x000fe2000bf06070 */
[----:B--2---:R-:W-:-:S02]  /*d370*/  HADD2.F32 R8, -RZ, R6.H0_H0 ;  /* 0x20000006ff087230 */ /* 0x004fc40000004100 */
[----:B------:R-:W-:Y:S02]  /*d380*/  HADD2.F32 R6, -RZ, R6.H1_H1 ;  /* 0x30000006ff067230 */ /* 0x000fe40000004100 */
[----:B----4-:R-:W-:Y:S02]  /*d390*/  HADD2.F32 R9, -RZ, R4.H1_H1 ;  /* 0x30000004ff097230 */ /* 0x010fe40000004100 */
[----:B------:R-:W-:Y:S01]  /*d3a0*/  FADD.FTZ R8, R8, -UR28 ;  /* 0x8000001c08087e21 */ /* 0x000fe20008010000 */
[----:B------:R-:W-:-:S03]  /*d3b0*/  FADD.FTZ R6, R6, -UR28 ;  /* 0x8000001c06067e21 */ /* 0x000fc60008010000 */
[----:B------:R-:W-:Y:S01]  /*d3c0*/  FMUL.FTZ R20, R8, UR16 ;  /* 0x0000001008147c20 */ /* 0x000fe20008410000 */
[----:B------:R-:W-:Y:S01]  /*d3d0*/  FMUL.FTZ R22, R6, UR16 ;  /* 0x0000001006167c20 */ /* 0x000fe20008410000 */
[----:B------:R-:W-:Y:S02]  /*d3e0*/  HADD2.F32 R6, -RZ, R4.H0_H0 ;  /* 0x20000004ff067230 */ /* 0x000fe40000004100 */
[----:B------:R-:W-:Y:S01]  /*d3f0*/  @P2 FFMA.FTZ R8, R51, R20, R2 ;  /* 0x0000001433082223 */ /* 0x000fe20000010002 */
[----:B------:R-:W-:-:S03]  /*d400*/  @P2 FFMA.FTZ R10, R52, R22, R3 ;  /* 0x00000016340a2223 */ /* 0x000fc60000010003 */
[----:B------:R-:W-:Y:S01]  /*d410*/  @P2 FMUL.FTZ R14, R8, -1.4426950216293334961 ;  /* 0xbfb8aa3b080e2820 */ /* 0x000fe20000410000 */
[----:B------:R-:W-:-:S05]  /*d420*/  @P2 FMUL.FTZ R16, R10, -1.4426950216293334961 ;  /* 0xbfb8aa3b0a102820 */ /* 0x000fca0000410000 */
[----:B------:R-:W3:Y:S08]  /*d430*/  @P2 MUFU.EX2 R14, R14 ;  /* 0x0000000e000e2308 */ /* 0x000ef00000000800 */
[----:B------:R-:W0:Y:S01]  /*d440*/  @P2 MUFU.EX2 R16, R16 ;  /* 0x0000001000102308 */ /* 0x000e220000000800 */
[----:B---3--:R-:W-:Y:S01]  /*d450*/  @P2 FADD.FTZ R15, R14, 1 ;  /* 0x3f8000000e0f2421 */ /* 0x008fe20000010000 */
[----:B------:R-:W-:-:S04]  /*d460*/  SHF.R.S32.HI R14, RZ, 0x1f, R23 ;  /* 0x0000001fff0e7819 */ /* 0x000fc80000011417 */
[----:B------:R-:W-:Y:S02]  /*d470*/  ISETP.GE.AND.EX P0, PT, R14, UR19, PT, P0 ;  /* 0x000000130e007c0c */ /* 0x000fe4000bf06300 */
[----:B------:R-:W1:Y:S01]  /*d480*/  @P2 MUFU.RCP R15, R15 ;  /* 0x0000000f000f2308 */ /* 0x000e620000001000 */
[----:B0-----:R-:W-:-:S07]  /*d490*/  @P2 FADD.FTZ R17, R16, 1 ;  /* 0x3f80000010112421 */ /* 0x001fce0000010000 */
[----:B------:R-:W0:Y:S01]  /*d4a0*/  @P2 MUFU.RCP R18, R17 ;  /* 0x0000001100122308 */ /* 0x000e220000001000 */
[----:B-1----:R-:W-:Y:S01]  /*d4b0*/  @P2 FADD.FTZ R19, -R15, 1 ;  /* 0x3f8000000f132421 */ /* 0x002fe20000010100 */
[----:B------:R-:W-:-:S03]  /*d4c0*/  @P2 FMUL.FTZ R4, R6, R15 ;  /* 0x0000000f06042220 */ /* 0x000fc60000410000 */
[----:B------:R-:W-:Y:S01]  /*d4d0*/  @P2 FFMA.FTZ R19, R8, R19, 1 ;  /* 0x3f80000008132423 */ /* 0x000fe20000010013 */
[--C-:B------:R-:W-:Y:S02]  /*d4e0*/  HADD2.F32 R8, -RZ, R7.reuse.H0_H0 ;  /* 0x20000007ff087230 */ /* 0x100fe40000004100 */
[----:B------:R-:W-:Y:S02]  /*d4f0*/  HADD2.F32 R7, -RZ, R7.H1_H1 ;  /* 0x30000007ff077230 */ /* 0x000fe40000004100 */
[----:B0-----:R-:W-:Y:S01]  /*d500*/  @P2 FADD.FTZ R21, -R18, 1 ;  /* 0x3f80000012152421 */ /* 0x001fe20000010100 */
[----:B------:R-:W-:Y:S01]  /*d510*/  @P2 FMUL.FTZ R18, R9, R18 ;  /* 0x0000001209122220 */ /* 0x000fe20000410000 */
[----:B------:R-:W-:Y:S01]  /*d520*/  @P2 FMUL.FTZ R6, R4, R19 ;  /* 0x0000001304062220 */ /* 0x000fe20000410000 */
[----:B------:R-:W-:Y:S01]  /*d530*/  IADD3 R19, PT, PT, R23, 0x8, RZ ;  /* 0x0000000817137810 */ /* 0x000fe20007ffe0ff */
[----:B------:R-:W-:Y:S01]  /*d540*/  @P2 FFMA.FTZ R21, R10, R21, 1 ;  /* 0x3f8000000a152423 */ /* 0x000fe20000010015 */
[----:B------:R-:W-:Y:S01]  /*d550*/  FADD.FTZ R10, R7, -UR28 ;  /* 0x8000001c070a7e21 */ /* 0x000fe20008010000 */
[----:B------:R-:W-:Y:S01]  /*d560*/  FFMA.FTZ R4, R12, R20, R11 ;  /* 0x000000140c047223 */ /* 0x000fe2000001000b */
[----:B------:R-:W-:Y:S01]  /*d570*/  ISETP.GE.U32.AND P1, PT, R19, UR18, PT ;  /* 0x0000001213007c0c */ /* 0x000fe2000bf26070 */
[----:B------:R-:W-:Y:S01]  /*d580*/  @P2 FMUL.FTZ R9, R18, R21 ;  /* 0x0000001512092220 */ /* 0x000fe20000410000 */
[----:B------:R-:W-:Y:S01]  /*d590*/  SHF.R.S32.HI R21, RZ, 0x1f, R19 ;  /* 0x0000001fff157819 */ /* 0x000fe20000011413 */
[----:B------:R-:W-:Y:S01]  /*d5a0*/  FADD.FTZ R8, R8, -UR28 ;  /* 0x8000001c08087e21 */ /* 0x000fe20008010000 */
[----:B------:R-:W-:Y:S01]  /*d5b0*/  FFMA.FTZ R7, R12, R22, R11 ;  /* 0x000000160c077223 */ /* 0x000fe2000001000b */
[----:B------:R-:W-:Y:S01]  /*d5c0*/  FMUL.FTZ R20, R10, UR16 ;  /* 0x000000100a147c20 */ /* 0x000fe20008410000 */
[----:B------:R-:W-:Y:S01]  /*d5d0*/  ISETP.GE.AND.EX P1, PT, R21, UR19, PT, P1 ;  /* 0x0000001315007c0c */ /* 0x000fe2000bf26310 */
[----:B------:R-:W-:Y:S01]  /*d5e0*/  FFMA.FTZ R4, R51, R6, -R4 ;  /* 0x0000000633047223 */ /* 0x000fe20000010804 */
[----:B------:R-:W-:Y:S01]  /*d5f0*/  ISETP.NE.AND P2, PT, RZ, UR12, PT ;  /* 0x0000000cff007c0c */ /* 0x000fe2000bf45270 */
        /* <DEDUP_REMOVED lines=15> */
.L_x_960:
[----:B------:R-:W-:Y:S05]  /*d6f0*/  BSYNC.RECONVERGENT B0 ;  /* 0x0000000000007941 */ /* 0x000fea0003800200 */
.L_x_959:
[--C-:B------:R-:W-:Y:S02]  /*d700*/  HADD2.F32 R4, -RZ, R5.reuse.H0_H0 ;  /* 0x20000005ff047230 */ /* 0x100fe40000004100 */
[C-C-:B------:R-:W-:Y:S01]  /*d710*/  FFMA.FTZ R18, R12.reuse, R16, R11.reuse ;  /* 0x000000100c127223 */ /* 0x140fe2000001000b */
[----:B------:R-:W-:Y:S01]  /*d720*/  FFMA.FTZ R17, R12, R20, R11 ;  /* 0x000000140c117223 */ /* 0x000fe2000001000b */
[----:B------:R-:W-:Y:S01]  /*d730*/  HADD2.F32 R5, -RZ, R5.H1_H1 ;  /* 0x30000005ff057230 */ /* 0x000fe20000004100 */
[----:B------:R-:W-:Y:S06]  /*d740*/  @!P2 BRA `(.L_x_961) ;  /* 0x000000000048a947 */ /* 0x000fec0003800000 */
        /* <DEDUP_REMOVED lines=18> */
.L_x_961:
        /* <DEDUP_REMOVED lines=16> */
.L_x_963:
[----:B------:R-:W-:Y:S05]  /*d970*/  BSYNC.RECONVERGENT B0 ;  /* 0x0000000000007941 */ /* 0x000fea0003800200 */
.L_x_962:
        /* <DEDUP_REMOVED lines=10> */
.L_x_939:
        /* <DEDUP_REMOVED lines=16> */
.L_x_967:
[----:B------:R-:W-:Y:S05]  /*db20*/  BSYNC.RECONVERGENT B0 ;  /* 0x0000000000007941 */ /* 0x000fea0003800200 */
.L_x_966:
        /* <DEDUP_REMOVED lines=11> */
.L_x_969:
[----:B------:R-:W2:Y:S04]  /*dbe0*/  LDG.E.STRONG.GPU R5, desc[UR10][R2.64] ;  /* 0x0000000a02057981 */ /* 0x000ea8000c1ef900 */
[----:B--2---:R-:W-:Y:S01]  /*dbf0*/  CCTL.IVALL ;  /* 0x00000000ff00798f */ /* 0x004fe20002000000 */
[----:B------:R-:W-:Y:S05]  /*dc00*/  YIELD ;  /* 0x0000000000007946 */ /* 0x000fea0003800000 */
[----:B------:R-:W-:-:S13]  /*dc10*/  ISETP.NE.AND P0, PT, R5, R0, PT ;  /* 0x000000000500720c */ /* 0x000fda0003f05270 */
[----:B------:R-:W-:Y:S05]  /*dc20*/  @P0 BRA `(.L_x_969) ;  /* 0xfffffffc00ec0947 */ /* 0x000fea000383ffff */
.L_x_968:
        /* <DEDUP_REMOVED lines=76> */
.L_x_972:
        /* <DEDUP_REMOVED lines=31> */
.L_x_971:
[----:B------:R-:W-:Y:S05]  /*e2e0*/  BSYNC.RECONVERGENT B0 ;  /* 0x0000000000007941 */ /* 0x000fea0003800200 */
.L_x_970:
        /* <DEDUP_REMOVED lines=10> */
.L_x_973:
        /* <DEDUP_REMOVED lines=87> */
.L_x_974:
        /* <DEDUP_REMOVED lines=16> */
.L_x_4898:


//--------------------- .text._Z35group_norm_nhwc_bwd_one_pass_kernelI11Fp16IOBf16WLi512ELi112ELi448EEv26Group_norm_nhwc_bwd_params --------------------------
	.section	.text._Z35group_norm_nhwc_bwd_one_pass_kernelI11Fp16IOBf16WLi512ELi112ELi448EEv26Group_norm_nhwc_bwd_params,"ax",@progbits
	.align	128
        .global         _Z35group_norm_nhwc_bwd_one_pass_kernelI11Fp16IOBf16WLi512ELi112ELi448EEv26Group_norm_nhwc_bwd_params
        .type           _Z35group_norm_nhwc_bwd_one_pass_kernelI11Fp16IOBf16WLi512ELi112ELi448EEv26Group_norm_nhwc_bwd_params,@function
        .size           _Z35group_norm_nhwc_bwd_one_pass_kernelI11Fp16IOBf16WLi512ELi112ELi448EEv26Group_norm_nhwc_bwd_params,(.L_x_4899 - _Z35group_norm_nhwc_bwd_one_pass_kernelI11Fp16IOBf16WLi512ELi112ELi448EEv26Group_norm_nhwc_bwd_params)
        .other          _Z35group_norm_nhwc_bwd_one_pass_kernelI11Fp16IOBf16WLi512ELi112ELi448EEv26Group_norm_nhwc_bwd_params,@"STO_CUDA_ENTRY STV_DEFAULT"
_Z35group_norm_nhwc_bwd_one_pass_kernelI11Fp16IOBf16WLi512ELi112ELi448EEv26Group_norm_nhwc_bwd_params:
.text._Z35group_norm_nhwc_bwd_one_pass_kernelI11Fp16IOBf16WLi512ELi112ELi448EEv26Group_norm_nhwc_bwd_params:
        /* <DEDUP_REMOVED lines=28> */
.L_x_1001:
[----:B-1----:R-:W2:Y:S01]  /*01c0*/  LDL R12, [R1+0x3dc] ;  /* 0x0003dc00010c7983 */ /* 0x002ea20000100800 */
        /* <DEDUP_REMOVED lines=34> */
[----:B------:R-:W-:Y:S01]  /*03f0*/  @UP1 UIADD3 UR7, UPT, UPT, UR7, 0x1, URZ ;  /* 0x0000000107071890 */ /* 0x000fe2000fffe0ff */
[----:B------:R-:W-:Y:S01]  /*0400*/  IADD3 R9, PT, PT, R0, 0x8, RZ ;  /* 0x0000000800097810 */ /* 0x000fe20007ffe0ff */
[----:B------:R-:W-:Y:S02]  /*0410*/  USEL UR13, UR9, UR5, !UP0 ;  /* 0x00000005090d7287 */ /* 0x000fe4000c000000 */
[----:B------:R-:W-:Y:S01]  /*0420*/  @!UP2 UIADD3 UR7, UPT, UPT, -UR7, URZ, URZ ;  /* 0x000000ff0707a290 */ /* 0x000fe2000fffe1ff */
[----:B------:R-:W-:Y:S01]  /*0430*/  ISETP.GE.U32.AND P1, PT, R9, UR16, PT ;  /* 0x0000001009007c0c */ /* 0x000fe2000bf26070 */
[----:B------:R-:W-:Y:S01]  /*0440*/  UIMAD UR5, UR13, 0x70, URZ ;  /* 0x000000700d0578a4 */ /* 0x000fe2000f8e02ff */
[----:B------:R-:W-:Y:S01]  /*0450*/  SHF.R.S32.HI R15, RZ, 0x1f, R9 ;  /* 0x0000001fff0f7819 */ /* 0x000fe20000011409 */
[----:B------:R-:W-:-:S03]  /*0460*/  USEL UR7, UR9, UR7, !UP0 ;  /* 0x0000000709077287 */ /* 0x000fc6000c000000 */
[----:B------:R-:W-:Y:S02]  /*0470*/  ISETP.GE.AND.EX P4, PT, R15, UR17, PT, P1 ;  /* 0x000000110f007c0c */ /* 0x000fe4000bf86310 */
[----:B------:R-:W-:Y:S02]  /*0480*/  MOV R5, UR5 ;  /* 0x0000000500057c02 */ /* 0x000fe40008000f00 */
[----:B------:R-:W-:-:S04]  /*0490*/  IADD3 R27, PT, PT, R0, 0x10, RZ ;  /* 0x00000010001b7810 */ /* 0x000fc80007ffe0ff */
[----:B------:R-:W-:Y:S02]  /*04a0*/  ISETP.GE.U32.AND P1, PT, R27, UR16, PT ;  /* 0x000000101b007c0c */ /* 0x000fe4000bf26070 */
[----:B------:R-:W-:Y:S02]  /*04b0*/  SHF.R.S32.HI R23, RZ, 0x1f, R27 ;  /* 0x0000001fff177819 */ /* 0x000fe4000001141b */
[----:B------:R-:W-:Y:S01]  /*04c0*/  IADD3 R20, PT, PT, R0, 0x18, RZ ;  /* 0x0000001800147810 */ /* 0x000fe20007ffe0ff */
[----:B------:R-:W1:Y:S01]  /*04d0*/  @!P4 LDC.64 R28, c[0x0][0x3f8] ;  /* 0x0000fe00ff1ccb82 */ /* 0x000e620000000a00 */
[----:B------:R-:W-:Y:S02]  /*04e0*/  ISETP.GE.AND.EX P5, PT, R23, UR17, PT, P1 ;  /* 0x0000001117007c0c */ /* 0x000fe4000bfa6310 */
[----:B0-----:R-:W-:Y:S02]  /*04f0*/  LOP3.LUT R2, R2, 0xfeffffff, RZ, 0xc0, !PT ;  /* 0xfeffffff02027812 */ /* 0x001fe400078ec0ff */
[----:B------:R-:W-:-:S02]  /*0500*/  ISETP.GE.U32.AND P1, PT, R20, UR16, PT ;  /* 0x0000001014007c0c */ /* 0x000fc4000bf26070 */
[----:B------:R-:W-:Y:S01]  /*0510*/  SHF.R.S32.HI R17, RZ, 0x1f, R20 ;  /* 0x0000001fff117819 */ /* 0x000fe20000011414 */
[----:B------:R-:W0:Y:S01]  /*0520*/  @!P4 LDC.64 R58, c[0x0][0x3a0] ;  /* 0x0000e800ff3acb82 */ /* 0x000e220000000a00 */
[----:B------:R-:W-:Y:S02]  /*0530*/  @P4 LOP3.LUT R2, R2, 0x1000000, RZ, 0xfc, !PT ;  /* 0x0100000002024812 */ /* 0x000fe400078efcff */
[----:B------:R-:W-:Y:S02]  /*0540*/  ISETP.GE.AND.EX P1, PT, R17, UR17, PT, P1 ;  /* 0x0000001111007c0c */ /* 0x000fe4000bf26310 */
[----:B------:R-:W-:-:S03]  /*0550*/  LOP3.LUT R2, R2, 0xff7fffff, RZ, 0xc0, !PT ;  /* 0xff7fffff02027812 */ /* 0x000fc600078ec0ff */
[----:B------:R-:W4:Y:S01]  /*0560*/  @!P4 LDC.64 R60, c[0x0][0x398] ;  /* 0x0000e600ff3ccb82 */ /* 0x000f220000000a00 */
[----:B------:R-:W-:-:S04]  /*0570*/  @P5 LOP3.LUT R2, R2, 0x800000, RZ, 0xfc, !PT ;  /* 0x0080000002025812 */ /* 0x000fc800078efcff */
[----:B------:R-:W-:-:S04]  /*0580*/  LOP3.LUT R2, R2, 0xffbfffff, RZ, 0xc0, !PT ;  /* 0xffbfffff02027812 */ /* 0x000fc800078ec0ff */
[----:B------:R-:W-:Y:S01]  /*0590*/  @P1 LOP3.LUT R2, R2, 0x400000, RZ, 0xfc, !PT ;  /* 0x0040000002021812 */ /* 0x000fe200078efcff */
[----:B-1----:R-:W-:Y:S01]  /*05a0*/  @!P4 IMAD R16, R15, R28, RZ ;  /* 0x0000001c0f10c224 */ /* 0x002fe200078e02ff */
[----:B--2---:R-:W-:-:S13]  /*05b0*/  ISETP.GE.AND.EX P0, PT, R12, UR17, PT, P0 ;  /* 0x000000110c007c0c */ /* 0x004fda000bf06300 */
[----:B------:R-:W1:Y:S01]  /*05c0*/  @!P0 LDC.64 R10, c[0x0][0x3f8] ;  /* 0x0000fe00ff0a8b82 */ /* 0x000e620000000a00 */
[----:B---3--:R-:W-:Y:S01]  /*05d0*/  IADD3 R4, P2, PT, R7, UR5, RZ ;  /* 0x0000000507047c10 */ /* 0x008fe2000ff5e0ff */
[----:B------:R-:W-:Y:S01]  /*05e0*/  USHF.R.S32.HI UR5, URZ, 0x1f, UR7 ;  /* 0x0000001fff057899 */ /* 0x000fe20008011407 */
[----:B------:R-:W-:Y:S02]  /*05f0*/  MOV R7, UR18 ;  /* 0x0000001200077c02 */ /* 0x000fe40008000f00 */
[----:B------:R-:W-:Y:S01]  /*0600*/  LEA.HI.X.SX32 R5, R5, RZ, 0x1, P2 ;  /* 0x000000ff05057211 */ /* 0x000fe200010f0eff */
[----:B------:R-:W-:Y:S01]  /*0610*/  UIMAD UR5, UR5, UR18, URZ ;  /* 0x00000012050572a4 */ /* 0x000fe2000f8e02ff */
[----:B------:R-:W-:Y:S01]  /*0620*/  @!P0 SHF.R.S32.HI R12, RZ, 0x1f, R0 ;  /* 0x0000001fff0c8819 */ /* 0x000fe20000011400 */
[----:B------:R-:W2:Y:S02]  /*0630*/  @!P0 LDC.64 R18, c[0x0][0x398] ;  /* 0x0000e600ff128b82 */ /* 0x000ea40000000a00 */
[----:B------:R-:W-:-:S02]  /*0640*/  UIMAD UR5, UR7, UR19, UR5 ;  /* 0x00000013070572a4 */ /* 0x000fc4000f8e0205 */
[----:B------:R-:W-:-:S04]  /*0650*/  IMAD.WIDE.U32 R4, R7, UR7, R4 ;  /* 0x0000000707047c25 */ /* 0x000fc8000f8e0004 */
[----:B------:R-:W3:Y:S01]  /*0660*/  @!P0 LDC.64 R54, c[0x0][0x3a0] ;  /* 0x0000e800ff368b82 */ /* 0x000ee20000000a00 */
[----:B------:R-:W-:Y:S01]  /*0670*/  IADD3 R7, PT, PT, R5, UR5, RZ ;  /* 0x0000000505077c10 */ /* 0x000fe2000fffe0ff */
[----:B-1----:R-:W-:Y:S01]  /*0680*/  @!P0 IMAD R6, R12, R10, RZ ;  /* 0x0000000a0c068224 */ /* 0x002fe200078e02ff */
[----:B------:R1:W-:Y:S01]  /*0690*/  @!P0 STL [R1+0x3dc], R12 ;  /* 0x0003dc0c01008387 */ /* 0x0003e20000100800 */
[----:B------:R-:W-:Y:S01]  /*06a0*/  LOP3.LUT R8, R8, 0xfffffffe, RZ, 0xc0, !PT ;  /* 0xfffffffe08087812 */ /* 0x000fe200078ec0ff */
[----:B------:R-:W4:Y:S01]  /*06b0*/  LDCU.64 UR6, c[0x0][0x3b8] ;  /* 0x00007700ff0677ac */ /* 0x000f220008000a00 */
[----:B------:R-:W-:Y:S01]  /*06c0*/  @!P0 IMAD R11, R0, R11, R6 ;  /* 0x0000000b000b8224 */ /* 0x000fe200078e0206 */
[----:B------:R-:W-:-:S05]  /*06d0*/  @!P0 MOV R6, R4 ;  /* 0x0000000400068202 */ /* 0x000fca0000000f00 */
[----:B-1----:R-:W-:-:S05]  /*06e0*/  @!P0 IMAD.WIDE.U32 R12, R0, R10, R6 ;  /* 0x0000000a000c8225 */ /* 0x002fca00078e0006 */
[----:B------:R-:W-:Y:S02]  /*06f0*/  @!P0 IADD3 R13, PT, PT, R13, R11, RZ ;  /* 0x0000000b0d0d8210 */ /* 0x000fe40007ffe0ff */
[C---:B------:R-:W-:Y:S01]  /*0700*/  @!P0 SHF.L.U32 R57, R12.reuse, 0x1, RZ ;  /* 0x000000010c398819 */ /* 0x040fe200000006ff */
[----:B------:R-:W1:Y:S01]  /*0710*/  @!P5 LDC.64 R10, c[0x0][0x3f8] ;  /* 0x0000fe00ff0adb82 */ /* 0x000e620000000a00 */
[----:B------:R-:W-:Y:S02]  /*0720*/  @!P0 SHF.L.U64.HI R14, R12, 0x1, R13 ;  /* 0x000000010c0e8819 */ /* 0x000fe4000001020d */
[----:B------:R-:W-:Y:S02]  /*0730*/  IADD3 R12, PT, PT, R0, 0x20, RZ ;  /* 0x00000020000c7810 */ /* 0x000fe40007ffe0ff */
[----:B--2---:R-:W-:Y:S02]  /*0740*/  @!P0 IADD3 R56, P3, PT, R57, R18, RZ ;  /* 0x0000001239388210 */ /* 0x004fe40007f7e0ff */
[----:B------:R-:W-:-:S02]  /*0750*/  ISETP.GE.U32.AND P1, PT, R12, UR16, PT ;  /* 0x000000100c007c0c */ /* 0x000fc4000bf26070 */
[----:B------:R-:W-:Y:S02]  /*0760*/  SHF.R.S32.HI R21, RZ, 0x1f, R12 ;  /* 0x0000001fff157819 */ /* 0x000fe4000001140c */
[----:B------:R-:W-:Y:S02]  /*0770*/  @!P4 MOV R24, R4 ;  /* 0x000000040018c202 */ /* 0x000fe40000000f00 */
[----:B------:R-:W-:Y:S02]  /*0780*/  @!P4 MOV R25, R7 ;  /* 0x000000070019c202 */ /* 0x000fe40000000f00 */
[----:B---3--:R-:W-:Y:S02]  /*0790*/  @!P0 IADD3 R54, P2, PT, R57, R54, RZ ;  /* 0x0000003639368210 */ /* 0x008fe40007f5e0ff */
[----:B------:R-:W-:Y:S02]  /*07a0*/  @!P0 IADD3.X R57, PT, PT, R14, R19, RZ, P3, !PT ;  /* 0x000000130e398210 */ /* 0x000fe40001ffe4ff */
[----:B------:R-:W-:-:S02]  /*07b0*/  LOP3.LUT P3, RZ, R2, 0x400000, RZ, 0xc0, !PT ;  /* 0x0040000002ff7812 */ /* 0x000fc4000786c0ff */
[----:B------:R-:W-:Y:S01]  /*07c0*/  ISETP.GE.AND.EX P6, PT, R21, UR17, PT, P1 ;  /* 0x0000001115007c0c */ /* 0x000fe2000bfc6310 */
[C---:B------:R-:W-:Y:S02]  /*07d0*/  @!P4 IMAD R13, R9.reuse, R29, R16 ;  /* 0x0000001d090dc224 */ /* 0x040fe400078e0210 */
[----:B------:R-:W-:Y:S01]  /*07e0*/  @!P4 IMAD.WIDE.U32 R24, R9, R28, R24 ;  /* 0x0000001c0918c225 */ /* 0x000fe200078e0018 */
[----:B------:R-:W-:Y:S02]  /*07f0*/  IADD3 R9, PT, PT, R0, 0x28, RZ ;  /* 0x0000002800097810 */ /* 0x000fe40007ffe0ff */
[----:B------:R-:W-:Y:S02]  /*0800*/  LOP3.LUT R2, R2, 0xffdfffff, RZ, 0xc0, !PT ;  /* 0xffdfffff02027812 */ /* 0x000fe400078ec0ff */
[----:B------:R-:W-:Y:S02]  /*0810*/  @!P4 IADD3 R13, PT, PT, R25, R13, RZ ;  /* 0x0000000d190dc210 */ /* 0x000fe40007ffe0ff */
[----:B------:R-:W-:Y:S01]  /*0820*/  @!P0 IADD3.X R55, PT, PT, R14, R55, RZ, P2, !PT ;  /* 0x000000370e378210 */ /* 0x000fe200017fe4ff */
[----:B------:R-:W2:Y:S01]  /*0830*/  @!P3 LDC.64 R18, c[0x0][0x3f8] ;  /* 0x0000fe00ff12bb82 */ /* 0x000ea20000000a00 */
[----:B------:R-:W-:-:S02]  /*0840*/  @!P4 SHF.L.U32 R29, R24, 0x1, RZ ;  /* 0x00000001181dc819 */ /* 0x000fc400000006ff */
[----:B------:R-:W-:Y:S02]  /*0850*/  @!P4 SHF.L.U64.HI R16, R24, 0x1, R13 ;  /* 0x000000011810c819 */ /* 0x000fe4000001020d */
[----:B------:R-:W-:Y:S02]  /*0860*/  ISETP.GE.U32.AND P2, PT, R9, UR16, PT ;  /* 0x0000001009007c0c */ /* 0x000fe4000bf46070 */
[----:B------:R-:W-:Y:S01]  /*0870*/  SHF.R.S32.HI R13, RZ, 0x1f, R9 ;  /* 0x0000001fff0d7819 */ /* 0x000fe20000011409 */
[----:B------:R-:W3:Y:S01]  /*0880*/  @!P5 LDC.64 R14, c[0x0][0x3a0] ;  /* 0x0000e800ff0edb82 */ /* 0x000ee20000000a00 */
[----:B------:R-:W-:Y:S01]  /*0890*/  @P6 LOP3.LUT R2, R2, 0x200000, RZ, 0xfc, !PT ;  /* 0x0020000002026812 */ /* 0x000fe200078efcff */
[----:B-1----:R-:W-:Y:S01]  /*08a0*/  @!P5 IMAD R26, R23, R10, RZ ;  /* 0x0000000a171ad224 */ /* 0x002fe200078e02ff */
[----:B0-----:R-:W-:Y:S02]  /*08b0*/  @!P4 IADD3 R58, P1, PT, R29, R58, RZ ;  /* 0x0000003a1d3ac210 */ /* 0x001fe40007f3e0ff */
[----:B------:R-:W-:-:S02]  /*08c0*/  ISETP.GE.AND.EX P4, PT, R13, UR17, PT, P2 ;  /* 0x000000110d007c0c */ /* 0x000fc4000bf86320 */
[----:B------:R-:W-:Y:S01]  /*08d0*/  LOP3.LUT P2, RZ, R2, 0x1000000, RZ, 0xc0, !PT ;  /* 0x0100000002ff7812 */ /* 0x000fe2000784c0ff */
[----:B------:R-:W0:Y:S01]  /*08e0*/  @!P5 LDC.64 R22, c[0x0][0x398] ;  /* 0x0000e600ff16db82 */ /* 0x000e220000000a00 */
[----:B------:R-:W-:Y:S02]  /*08f0*/  @!P5 MOV R24, R4 ;  /* 0x000000040018d202 */ /* 0x000fe40000000f00 */
[----:B------:R-:W-:Y:S01]  /*0900*/  @!P5 MOV R25, R7 ;  /* 0x000000070019d202 */ /* 0x000fe20000000f00 */
[C---:B------:R-:W-:Y:S02]  /*0910*/  @!P5 IMAD R31, R27.reuse, R11, R26 ;  /* 0x0000000b1b1fd224 */ /* 0x040fe400078e021a */
[----:B------:R-:W-:Y:S02]  /*0920*/  @!P5 IMAD.WIDE.U32 R24, R27, R10, R24 ;  /* 0x0000000a1b18d225 */ /* 0x000fe400078e0018 */
[----:B------:R-:W1:Y:S04]  /*0930*/  @!P3 LDC.64 R42, c[0x0][0x3a0] ;  /* 0x0000e800ff2abb82 */ /* 0x000e680000000a00 */
[----:B------:R-:W-:-:S02]  /*0940*/  @!P2 IADD3.X R59, PT, PT, R16, R59, RZ, P1, !PT ;  /* 0x0000003b103ba210 */ /* 0x000fc40000ffe4ff */
[----:B----4-:R-:W-:Y:S02]  /*0950*/  @!P2 IADD3 R60, P1, PT, R29, R60, RZ ;  /* 0x0000003c1d3ca210 */ /* 0x010fe40007f3e0ff */
[----:B------:R-:W-:Y:S01]  /*0960*/  @!P5 IADD3 R27, PT, PT, R25, R31, RZ ;  /* 0x0000001f191bd210 */ /* 0x000fe20007ffe0ff */
[----:B------:R-:W4:Y:S01]  /*0970*/  @!P6 LDC.64 R10, c[0x0][0x3f8] ;  /* 0x0000fe00ff0aeb82 */ /* 0x000f220000000a00 */
[----:B------:R-:W-:Y:S02]  /*0980*/  @!P5 SHF.L.U32 R25, R24, 0x1, RZ ;  /* 0x000000011819d819 */ /* 0x000fe400000006ff */
[----:B------:R-:W-:Y:S02]  /*0990*/  @!P2 IADD3.X R61, PT, PT, R16, R61, RZ, P1, !PT ;  /* 0x0000003d103da210 */ /* 0x000fe40000ffe4ff */
[----:B------:R-:W-:Y:S01]  /*09a0*/  @!P5 SHF.L.U64.HI R26, R24, 0x1, R27 ;  /* 0x00000001181ad819 */ /* 0x000fe2000001021b */
[----:B--2---:R-:W-:Y:S01]  /*09b0*/  @!P3 IMAD R24, R17, R18, RZ ;  /* 0x000000121118b224 */ /* 0x004fe200078e02ff */
[----:B---3--:R-:W-:Y:S01]  /*09c0*/  @!P5 IADD3 R14, P1, PT, R25, R14, RZ ;  /* 0x0000000e190ed210 */ /* 0x008fe20007f3e0ff */
[----:B------:R-:W2:Y:S02]  /*09d0*/  @!P4 LDC.64 R16, c[0x0][0x3f8] ;  /* 0x0000fe00ff10cb82 */ /* 0x000ea40000000a00 */
[----:B------:R-:W-:Y:S01]  /*09e0*/  @!P3 IMAD R27, R20, R19, R24 ;  /* 0x00000013141bb224 */ /* 0x000fe200078e0218 */
[----:B------:R-:W-:-:S02]  /*09f0*/  @!P5 IADD3.X R15, PT, PT, R26, R15, RZ, P1, !PT ;  /* 0x0000000f1a0fd210 */ /* 0x000fc40000ffe4ff */
[----:B0-----:R-:W-:Y:S02]  /*0a00*/  @!P5 IADD3 R22, P1, PT, R25, R22, RZ ;  /* 0x000000161916d210 */ /* 0x001fe40007f3e0ff */
[----:B------:R-:W-:Y:S01]  /*0a10*/  @!P3 MOV R24, R4 ;  /* 0x000000040018b202 */ /* 0x000fe20000000f00 */
[----:B------:R-:W0:Y:S01]  /*0a20*/  @!P3 LDC.64 R50, c[0x0][0x398] ;  /* 0x0000e600ff32bb82 */ /* 0x000e220000000a00 */
[----:B------:R-:W-:-:S03]  /*0a30*/  @!P3 MOV R25, R7 ;  /* 0x000000070019b202 */ /* 0x000fc60000000f00 */
[----:B------:R-:W-:-:S04]  /*0a40*/  @!P3 IMAD.WIDE.U32 R18, R20, R18, R24 ;  /* 0x000000121412b225 */ /* 0x000fc800078e0018 */
[----:B------:R-:W3:Y:S01]  /*0a50*/  @!P6 LDC.64 R44, c[0x0][0x3a0] ;  /* 0x0000e800ff2ceb82 */ /* 0x000ee20000000a00 */
[----:B------:R-:W-:Y:S01]  /*0a60*/  @!P3 IADD3 R19, PT, PT, R19, R27, RZ ;  /* 0x0000001b1313b210 */ /* 0x000fe20007ffe0ff */
[----:B----4-:R-:W-:Y:S01]  /*0a70*/  @!P6 IMAD R24, R21, R10, RZ ;  /* 0x0000000a1518e224 */ /* 0x010fe200078e02ff */
[C---:B------:R-:W-:Y:S02]  /*0a80*/  @!P3 SHF.L.U32 R21, R18.reuse, 0x1, RZ ;  /* 0x000000011215b819 */ /* 0x040fe400000006ff */
[----:B------:R-:W-:-:S03]  /*0a90*/  @!P3 SHF.L.U64.HI R20, R18, 0x1, R19 ;  /* 0x000000011214b819 */ /* 0x000fc60000010213 */
[----:B------:R-:W4:Y:S01]  /*0aa0*/  @!P6 LDC.64 R46, c[0x0][0x398] ;  /* 0x0000e600ff2eeb82 */ /* 0x000f220000000a00 */
[----:B------:R-:W-:Y:S02]  /*0ab0*/  @!P6 MOV R18, R4 ;  /* 0x000000040012e202 */ /* 0x000fe40000000f00 */
[----:B------:R-:W-:Y:S01]  /*0ac0*/  @!P6 MOV R19, R7 ;  /* 0x000000070013e202 */ /* 0x000fe20000000f00 */
[----:B------:R-:W-:Y:S01]  /*0ad0*/  @!P6 IMAD R25, R12, R11, R24 ;  /* 0x0000000b0c19e224 */ /* 0x000fe200078e0218 */
[----:B------:R-:W-:-:S03]  /*0ae0*/  @!P5 IADD3.X R23, PT, PT, R26, R23, RZ, P1, !PT ;  /* 0x000000171a17d210 */ /* 0x000fc60000ffe4ff */
[----:B------:R-:W4:Y:S01]  /*0af0*/  @!P4 LDC.64 R48, c[0x0][0x3a0] ;  /* 0x0000e800ff30cb82 */ /* 0x000f220000000a00 */
[----:B------:R-:W-:Y:S01]  /*0b00*/  @!P6 IMAD.WIDE.U32 R10, R12, R10, R18 ;  /* 0x0000000a0c0ae225 */ /* 0x000fe200078e0012 */
[----:B-1----:R-:W-:-:S04]  /*0b10*/  @!P3 IADD3 R42, P1, PT, R21, R42, RZ ;  /* 0x0000002a152ab210 */ /* 0x002fc80007f3e0ff */
[----:B------:R-:W-:Y:S02]  /*0b20*/  @!P6 IADD3 R11, PT, PT, R11, R25, RZ ;  /* 0x000000190b0be210 */ /* 0x000fe40007ffe0ff */
[----:B------:R-:W1:Y:S01]  /*0b30*/  @!P4 LDC.64 R52, c[0x0][0x398] ;  /* 0x0000e600ff34cb82 */ /* 0x000e620000000a00 */
[----:B------:R-:W-:Y:S01]  /*0b40*/  @!P3 IADD3.X R43, PT, PT, R20, R43, RZ, P1, !PT ;  /* 0x0000002b142bb210 */ /* 0x000fe20000ffe4ff */
[----:B--2---:R-:W-:Y:S01]  /*0b50*/  @!P4 IMAD R18, R13, R16, RZ ;  /* 0x000000100d12c224 */ /* 0x004fe200078e02ff */
[----:B0-----:R-:W-:Y:S02]  /*0b60*/  @!P3 IADD3 R50, P1, PT, R21, R50, RZ ;  /* 0x000000321532b210 */ /* 0x001fe40007f3e0ff */
[C---:B------:R-:W-:Y:S02]  /*0b70*/  @!P6 SHF.L.U32 R13, R10.reuse, 0x1, RZ ;  /* 0x000000010a0de819 */ /* 0x040fe400000006ff */
[----:B------:R-:W-:Y:S02]  /*0b80*/  @!P6 SHF.L.U64.HI R12, R10, 0x1, R11 ;  /* 0x000000010a0ce819 */ /* 0x000fe4000001020b */
[----:B------:R-:W-:-:S02]  /*0b90*/  @!P4 MOV R10, R4 ;  /* 0x00000004000ac202 */ /* 0x000fc40000000f00 */
[----:B------:R-:W-:Y:S01]  /*0ba0*/  @!P4 MOV R11, R7 ;  /* 0x00000007000bc202 */ /* 0x000fe20000000f00 */
[----:B------:R-:W-:Y:S01]  /*0bb0*/  @!P4 IMAD R19, R9, R17, R18 ;  /* 0x000000110913c224 */ /* 0x000fe200078e0212 */
[----:B------:R-:W-:Y:S02]  /*0bc0*/  @!P3 IADD3.X R51, PT, PT, R20, R51, RZ, P1, !PT ;  /* 0x000000331433b210 */ /* 0x000fe40000ffe4ff */
[----:B---3--:R-:W-:Y:S01]  /*0bd0*/  @!P6 IADD3 R44, P1, PT, R13, R44, RZ ;  /* 0x0000002c0d2ce210 */ /* 0x008fe20007f3e0ff */
[----:B------:R-:W-:-:S03]  /*0be0*/  @!P4 IMAD.WIDE.U32 R16, R9, R16, R10 ;  /* 0x000000100910c225 */ /* 0x000fc600078e000a */
[----:B------:R-:W-:Y:S02]  /*0bf0*/  @!P6 IADD3.X R45, PT, PT, R12, R45, RZ, P1, !PT ;  /* 0x0000002d0c2de210 */ /* 0x000fe40000ffe4ff */
[----:B----4-:R-:W-:Y:S02]  /*0c00*/  @!P6 IADD3 R46, P1, PT, R13, R46, RZ ;  /* 0x0000002e0d2ee210 */ /* 0x010fe40007f3e0ff */
[----:B------:R-:W-:Y:S02]  /*0c10*/  @!P4 IADD3 R11, PT, PT, R17, R19, RZ ;  /* 0x00000013110bc210 */ /* 0x000fe40007ffe0ff */
[----:B------:R-:W-:Y:S02]  /*0c20*/  @!P4 SHF.L.U32 R9, R16, 0x1, RZ ;  /* 0x000000011009c819 */ /* 0x000fe400000006ff */
[----:B------:R-:W-:Y:S02]  /*0c30*/  @!P6 IADD3.X R47, PT, PT, R12, R47, RZ, P1, !PT ;  /* 0x0000002f0c2fe210 */ /* 0x000fe40000ffe4ff */
[----:B------:R-:W-:-:S02]  /*0c40*/  @!P4 SHF.L.U64.HI R16, R16, 0x1, R11 ;  /* 0x000000011010c819 */ /* 0x000fc4000001020b */
[----:B------:R-:W-:-:S04]  /*0c50*/  @!P4 IADD3 R48, P1, PT, R9, R48, RZ ;  /* 0x000000300930c210 */ /* 0x000fc80007f3e0ff */
[----:B------:R-:W-:Y:S02]  /*0c60*/  @!P4 IADD3.X R49, PT, PT, R16, R49, RZ, P1, !PT ;  /* 0x000000311031c210 */ /* 0x000fe40000ffe4ff */
[----:B-1----:R-:W-:Y:S02]  /*0c70*/  @!P4 IADD3 R52, P1, PT, R9, R52, RZ ;  /* 0x000000340934c210 */ /* 0x002fe40007f3e0ff */
        /* <DEDUP_REMOVED lines=42> */
[----:B------:R-:W-:Y:S02]  /*0f20*/  LOP3.LUT R2, R2, 0xfffbffff, RZ, 0xc0, !PT ;  /* 0xfffbffff02027812 */ /* 0x000fe400078ec0ff */
[----:B------:R-:W-:Y:S02]  /*0f30*/  SHF.R.S32.HI R11, RZ, 0x1f, R9 ;  /* 0x0000001fff0b7819 */ /* 0x000fe40000011409 */
[----:B------:R-:W-:Y:S02]  /*0f40*/  @P2 LOP3.LUT R2, R2, 0x40000, RZ, 0xfc, !PT ;  /* 0x0004000002022812 */ /* 0x000fe400078efcff */
        /* <DEDUP_REMOVED lines=200> */
[----:B------:R-:W-:Y:S01]  /*1bd0*/  @!P2 STL.64 [R1+0x338], R14 ;  /* 0x0003380e0100a387 */ /* 0x000fe20000100a00 */
[----:B------:R-:W-:-:S02]  /*1be0*/  @P2 LOP3.LUT R2, R2, 0x200, RZ, 0xfc, !PT ;  /* 0x0000020002022812 */ /* 0x000fc400078efcff */
        /* <DEDUP_REMOVED lines=59> */
[----:B------:R-:W-:Y:S02]  /*1fa0*/  @!P2 IADD3.X R59, PT, PT, R64, R63, RZ, P1, !PT ;  /* 0x0000003f403ba210 */ /* 0x000fe40000ffe4ff */
        /* <DEDUP_REMOVED lines=22> */
[----:B------:R-:W-:-:S03]  /*2110*/  LOP3.LUT R2, R2, 0xffffffdf, RZ, 0xc0, !PT ;  /* 0xffffffdf02027812 */ /* 0x000fc600078ec0ff */
[----:B------:R0:W-:Y:S01]  /*2120*/  @!P2 STL.64 [R1+0x308], R66 ;  /* 0x000308420100a387 */ /* 0x0001e20000100a00 */
[----:B------:R-:W-:Y:S02]  /*2130*/  @P2 LOP3.LUT R2, R2, 0x20, RZ, 0xfc, !PT ;  /* 0x0000002002022812 */ /* 0x000fe400078efcff */
[----:B-1----:R-:W-:Y:S02]  /*2140*/  @!P2 IADD3 R68, P1, PT, R9, R28, RZ ;  /* 0x0000001c0944a210 */ /* 0x002fe40007f3e0ff */
[----:B------:R-:W-:Y:S02]  /*2150*/  IADD3 R9, PT, PT, R0, 0xa8, RZ ;  /* 0x000000a800097810 */ /* 0x000fe40007ffe0ff */
[----:B------:R-:W-:Y:S02]  /*2160*/  @!P2 IADD3.X R69, PT, PT, R64, R29, RZ, P1, !PT ;  /* 0x0000001d4045a210 */ /* 0x000fe40000ffe4ff */
[----:B------:R-:W-:Y:S02]  /*2170*/  SHF.R.S32.HI R64, RZ, 0x1f, R9 ;  /* 0x0000001fff407819 */ /* 0x000fe40000011409 */
[----:B------:R-:W-:-:S04]  /*2180*/  ISETP.GE.U32.AND P1, PT, R9, UR16, PT ;  /* 0x0000001009007c0c */ /* 0x000fc8000bf26070 */
        /* <DEDUP_REMOVED lines=106> */
[----:B------:R-:W-:Y:S02]  /*2830*/  @P2 LOP3.LUT R8, R8, 0x1, RZ, 0xfc, !PT ;  /* 0x0000000108082812 */ /* 0x000fe400078efcff */
        /* <DEDUP_REMOVED lines=88> */
[----:B------:R-:W-:Y:S02]  /*2dc0*/  LOP3.LUT R3, R3, 0xdfffffff, RZ, 0xc0, !PT ;  /* 0xdfffffff03037812 */ /* 0x000fe400078ec0ff */
[----:B-1----:R-:W-:-:S04]  /*2dd0*/  @!P2 IADD3 R66, P1, PT, R9, R62, RZ ;  /* 0x0000003e0942a210 */ /* 0x002fc80007f3e0ff */
[----:B------:R-:W-:Y:S02]  /*2de0*/  @!P2 IADD3.X R67, PT, PT, R64, R63, RZ, P1, !PT ;  /* 0x0000003f4043a210 */ /* 0x000fe40000ffe4ff */
[----:B------:R-:W-:-:S03]  /*2df0*/  @P3 LOP3.LUT R3, R3, 0x20000000, RZ, 0xfc, !PT ;  /* 0x2000000003033812 */ /* 0x000fc600078efcff */
        /* <DEDUP_REMOVED lines=33> */
[----:B------:R-:W1:Y:S08]  /*3010*/  @!P2 LDC.64 R28, c[0x0][0x3f8] ;  /* 0x0000fe00ff1cab82 */ /* 0x000e700000000a00 */
[----:B------:R-:W0:Y:S01]  /*3020*/  @!P2 LDC.64 R62, c[0x0][0x3a0] ;  /* 0x0000e800ff3eab82 */ /* 0x000e220000000a00 */
        /* <DEDUP_REMOVED lines=11> */
[----:B0-----:R-:W0:Y:S02]  /*30e0*/  @!P2 LDC.64 R66, c[0x0][0x398] ;  /* 0x0000e600ff42ab82 */ /* 0x001e240000000a00 */
[----:B0-----:R-:W-:Y:S02]  /*30f0*/  @!P2 IADD3 R66, P1, PT, R9, R66, RZ ;  /* 0x000000420942a210 */ /* 0x001fe40007f3e0ff */
[----:B------:R-:W-:Y:S02]  /*3100*/  IADD3 R9, PT, PT, R0, 0x100, RZ ;  /* 0x0000010000097810 */ /* 0x000fe40007ffe0ff */
[----:B------:R-:W-:Y:S02]  /*3110*/  @!P2 IADD3.X R67, PT, PT, R64, R67, RZ, P1, !PT ;  /* 0x000000434043a210 */ /* 0x000fe40000ffe4ff */
[----:B------:R-:W-:-:S02]  /*3120*/  SHF.R.S32.HI R64, RZ, 0x1f, R9 ;  /* 0x0000001fff407819 */ /* 0x000fc40000011409 */
        /* <DEDUP_REMOVED lines=25> */
[----:B------:R1:W-:Y:S01]  /*32c0*/  @!P4 STL.64 [R1+0x240], R62 ;  /* 0x0002403e0100c387 */ /* 0x0003e20000100a00 */
[----:B------:R-:W-:-:S06]  /*32d0*/  @!P2 MOV R65, R7 ;  /* 0x000000070041a202 */ /* 0x000fcc0000000f00 */
        /* <DEDUP_REMOVED lines=14> */
[----:B------:R-:W-:Y:S02]  /*33c0*/  LOP3.LUT R3, R3, 0xfeffffff, RZ, 0xc0, !PT ;  /* 0xfeffffff03037812 */ /* 0x000fe400078ec0ff */
[----:B0-----:R-:W-:-:S04]  /*33d0*/  @!P2 IADD3 R28, P1, PT, R9, R28, RZ ;  /* 0x0000001c091ca210 */ /* 0x001fc80007f3e0ff */
[----:B------:R-:W-:Y:S02]  /*33e0*/  @!P2 IADD3.X R29, PT, PT, R64, R29, RZ, P1, !PT ;  /* 0x0000001d401da210 */ /* 0x000fe40000ffe4ff */
[----:B------:R-:W-:-:S03]  /*33f0*/  IADD3 R9, PT, PT, R0, 0x110, RZ ;  /* 0x0000011000097810 */ /* 0x000fc60007ffe0ff */
[----:B------:R0:W-:Y:S01]  /*3400*/  STL.64 [R1+0x730], R28 ;  /* 0x0007301c01007387 */ /* 0x0001e20000100a00 */
[----:B------:R-:W-:Y:S02]  /*3410*/  ISETP.GE.U32.AND P1, PT, R9, UR16, PT ;  /* 0x0000001009007c0c */ /* 0x000fe4000bf26070 */
[----:B------:R-:W-:Y:S02]  /*3420*/  @P2 LOP3.LUT R3, R3, 0x1000000, RZ, 0xfc, !PT ;  /* 0x0100000003032812 */ /* 0x000fe400078efcff */
[----:B0-----:R-:W-:Y:S02]  /*3430*/  MOV R28, R68 ;  /* 0x00000044001c7202 */ /* 0x001fe40000000f00 */
[----:B------:R-:W-:-:S04]  /*3440*/  SHF.R.S32.HI R68, RZ, 0x1f, R9 ;  /* 0x0000001fff447819 */ /* 0x000fc80000011409 */
[----:B------:R-:W-:-:S13]  /*3450*/  ISETP.GE.AND.EX P2, PT, R68, UR17, PT, P1 ;  /* 0x0000001144007c0c */ /* 0x000fda000bf46310 */
[----:B------:R-:W0:Y:S01]  /*3460*/  @!P2 LDC.64 R62, c[0x0][0x3f8] ;  /* 0x0000fe00ff3eab82 */ /* 0x000e220000000a00 */
[----:B------:R-:W-:Y:S02]  /*3470*/  @!P2 MOV R64, R4 ;  /* 0x000000040040a202 */ /* 0x000fe40000000f00 */
[----:B------:R-:W-:Y:S01]  /*3480*/  @!P2 MOV R65, R7 ;  /* 0x000000070041a202 */ /* 0x000fe20000000f00 */
[-C--:B0-----:R-:W-:Y:S02]  /*3490*/  @!P2 IMAD R68, R68, R62.reuse, RZ ;  /* 0x0000003e4444a224 */ /* 0x081fe400078e02ff */
[----:B------:R-:W-:-:S04]  /*34a0*/  @!P2 IMAD.WIDE.U32 R64, R9, R62, R64 ;  /* 0x0000003e0940a225 */ /* 0x000fc800078e0040 */
[----:B------:R-:W-:Y:S02]  /*34b0*/  @!P2 IMAD R68, R9, R63, R68 ;  /* 0x0000003f0944a224 */ /* 0x000fe400078e0244 */
[----:B------:R-:W0:Y:S03]  /*34c0*/  @!P2 LDC.64 R62, c[0x0][0x3a0] ;  /* 0x0000e800ff3eab82 */ /* 0x000e260000000a00 */
[----:B------:R-:W-:-:S04]  /*34d0*/  @!P2 IADD3 R9, PT, PT, R65, R68, RZ ;  /* 0x000000444109a210 */ /* 0x000fc80007ffe0ff */
[C---:B------:R-:W-:Y:S02]  /*34e0*/  @!P2 SHF.L.U64.HI R9, R64.reuse, 0x1, R9 ;  /* 0x000000014009a819 */ /* 0x040fe40000010209 */
[----:B------:R-:W-:Y:S02]  /*34f0*/  @!P2 SHF.L.U32 R64, R64, 0x1, RZ ;  /* 0x000000014040a819 */ /* 0x000fe400000006ff */
[----:B------:R-:W-:Y:S02]  /*3500*/  MOV R68, R54 ;  /* 0x0000003600447202 */ /* 0x000fe40000000f00 */
[----:B------:R-:W-:Y:S02]  /*3510*/  MOV R29, R69 ;  /* 0x00000045001d7202 */ /* 0x000fe40000000f00 */
[----:B------:R-:W-:Y:S02]  /*3520*/  MOV R69, R55 ;  /* 0x0000003700457202 */ /* 0x000fe40000000f00 */
[----:B0-----:R-:W-:-:S04]  /*3530*/  @!P2 IADD3 R54, P1, PT, R64, R62, RZ ;  /* 0x0000003e4036a210 */ /* 0x001fc80007f3e0ff */
[----:B------:R-:W-:Y:S02]  /*3540*/  @!P2 IADD3.X R55, PT, PT, R9, R63, RZ, P1, !PT ;  /* 0x0000003f0937a210 */ /* 0x000fe40000ffe4ff */
[----:B------:R-:W0:Y:S03]  /*3550*/  @!P2 LDC.64 R62, c[0x0][0x398] ;  /* 0x0000e600ff3eab82 */ /* 0x000e260000000a00 */
[----:B------:R0:W-:Y:S02]  /*3560*/  @!P2 STL.64 [R1+0x238], R54 ;  /* 0x000238360100a387 */ /* 0x0001e40000100a00 */
[----:B0-----:R-:W-:-:S04]  /*3570*/  @!P2 IADD3 R54, P1, PT, R64, R62, RZ ;  /* 0x0000003e4036a210 */ /* 0x001fc80007f3e0ff */
[----:B------:R-:W-:-:S05]  /*3580*/  @!P2 IADD3.X R55, PT, PT, R9, R63, RZ, P1, !PT ;  /* 0x0000003f0937a210 */ /* 0x000fca0000ffe4ff */
[----:B------:R0:W-:Y:S04]  /*3590*/  @!P2 STL.64 [R1+0x220], R54 ;  /* 0x000220360100a387 */ /* 0x0001e80000100a00 */
[----:B0-----:R-:W2:Y:S01]  /*35a0*/  LDL.LU.64 R54, [R1+0x778] ;  /* 0x0007780001367983 */ /* 0x001ea20000300a00 */
[----:B------:R-:W-:Y:S01]  /*35b0*/  HFMA2 R9, -RZ, RZ, 0, 0 ;  /* 0x00000000ff097431 */ /* 0x000fe200000001ff */
[----:B------:R-:W-:Y:S02]  /*35c0*/  MOV R64, R56 ;  /* 0x0000003800407202 */ /* 0x000fe40000000f00 */
[----:B------:R-:W-:Y:S02]  /*35d0*/  MOV R65, R57 ;  /* 0x0000003900417202 */ /* 0x000fe40000000f00 */
[----:B------:R-:W3:Y:S04]  /*35e0*/  LDL.LU.64 R56, [R1+0x780] ;  /* 0x0007800001387983 */ /* 0x000ee80000300a00 */
[----:B--2---:R0:W2:Y:S02]  /*35f0*/  @!P0 LDG.E R9, desc[UR10][R54.64] ;  /* 0x0000000a36098981 */ /* 0x0040a4000c1e1900 */
[----:B0-----:R-:W-:-:S02]  /*3600*/  MOV R54, R58 ;  /* 0x0000003a00367202 */ /* 0x001fc40000000f00 */
[----:B------:R-:W-:Y:S02]  /*3610*/  MOV R55, R59 ;  /* 0x0000003b00377202 */ /* 0x000fe40000000f00 */
[----:B------:R-:W4:Y:S01]  /*3620*/  LDL.LU.64 R58, [R1+0x768] ;  /* 0x00076800013a7983 */ /* 0x000f220000300a00 */
[----:B------:R-:W-:-:S04]  /*3630*/  LOP3.LUT R8, R8, 0xfffffffd, RZ, 0xc0, !PT ;  /* 0xfffffffd08087812 */ /* 0x000fc800078ec0ff */
[----:B------:R-:W-:Y:S02]  /*3640*/  @P3 LOP3.LUT R8, R8, 0x2, RZ, 0xfc, !PT ;  /* 0x0000000208083812 */ /* 0x000fe400078efcff */
[C---:B------:R-:W-:Y:S02]  /*3650*/  LOP3.LUT P3, RZ, R2.reuse, 0x400000, RZ, 0xc0, !PT ;  /* 0x0040000002ff7812 */ /* 0x040fe4000786c0ff */
[----:B------:R-:W-:-:S04]  /*3660*/  LOP3.LUT R2, R2, 0xdfffffff, RZ, 0xc0, !PT ;  /* 0xdfffffff02027812 */ /* 0x000fc800078ec0ff */
[----:B------:R-:W-:Y:S02]  /*3670*/  @P0 LOP3.LUT R2, R2, 0x20000000, RZ, 0xfc, !PT ;  /* 0x2000000002020812 */ /* 0x000fe400078efcff */
[----:B------:R-:W-:Y:S02]  /*3680*/  MOV R62, R60 ;  /* 0x0000003c003e7202 */ /* 0x000fe40000000f00 */
[----:B------:R-:W-:Y:S02]  /*3690*/  MOV R63, R61 ;  /* 0x0000003d003f7202 */ /* 0x000fe40000000f00 */
[----:B------:R-:W4:Y:S04]  /*36a0*/  LDL.LU.64 R60, [R1+0x770] ;  /* 0x00077000013c7983 */ /* 0x000f280000300a00 */
[----:B--2---:R0:W-:Y:S02]  /*36b0*/  STL [R1+0x3d8], R9 ;  /* 0x0003d80901007387 */ /* 0x0041e40000100800 */
[----:B0-----:R-:W-:-:S06]  /*36c0*/  HFMA2 R9, -RZ, RZ, 0, 0 ;  /* 0x00000000ff097431 */ /* 0x001fcc00000001ff */
[----:B---3--:R0:W2:Y:S01]  /*36d0*/  @!P0 LDG.E R9, desc[UR10][R56.64] ;  /* 0x0000000a38098981 */ /* 0x0080a2000c1e1900 */
[----:B------:R-:W-:Y:S02]  /*36e0*/  LOP3.LUT P0, RZ, R2, 0x1000000, RZ, 0xc0, !PT ;  /* 0x0100000002ff7812 */ /* 0x000fe4000780c0ff */
[----:B0-----:R-:W-:-:S11]  /*36f0*/  MOV R57, RZ ;  /* 0x000000ff00397202 */ /* 0x001fd60000000f00 */
[----:B----4-:R-:W3:Y:S01]  /*3700*/  @!P0 LDG.E R57, desc[UR10][R58.64] ;  /* 0x0000000a3a398981 */ /* 0x010ee2000c1e1900 */
[----:B------:R-:W-:-:S04]  /*3710*/  LOP3.LUT R3, R3, 0xff7fffff, RZ, 0xc0, !PT ;  /* 0xff7fffff03037812 */ /* 0x000fc800078ec0ff */
[----:B------:R-:W-:Y:S01]  /*3720*/  @P2 LOP3.LUT R3, R3, 0x800000, RZ, 0xfc, !PT ;  /* 0x0080000003032812 */ /* 0x000fe200078efcff */
[----:B---3--:R0:W-:Y:S02]  /*3730*/  STL [R1+0x3d0], R57 ;  /* 0x0003d03901007387 */ /* 0x0081e40000100800 */
[----:B0-----:R-:W-:-:S06]  /*3740*/  HFMA2 R57, -RZ, RZ, 0, 0 ;  /* 0x00000000ff397431 */ /* 0x001fcc00000001ff */
        /* <DEDUP_REMOVED lines=8> */
[----:B------:R-:W0:Y:S01]  /*37d0*/  @!P2 LDC.64 R54, c[0x0][0x3f8] ;  /* 0x0000fe00ff36ab82 */ /* 0x000e220000000a00 */
[----:B------:R-:W-:Y:S01]  /*37e0*/  MOV R59, R15 ;  /* 0x0000000f003b7202 */ /* 0x000fe20000000f00 */
[----:B0-----:R-:W-:Y:S01]  /*37f0*/  @!P2 IMAD R58, R56, R54, RZ ;  /* 0x00000036383aa224 */ /* 0x001fe200078e02ff */
[----:B------:R-:W-:-:S03]  /*3800*/  @!P2 MOV R56, R4 ;  /* 0x000000040038a202 */ /* 0x000fc60000000f00 */
[----:B------:R-:W-:Y:S01]  /*3810*/  @!P2 IMAD R58, R9, R55, R58 ;  /* 0x00000037093aa224 */ /* 0x000fe200078e023a */
[----:B---3--:R0:W-:Y:S02]  /*3820*/  STL [R1+0x3cc], R57 ;  /* 0x0003cc3901007387 */ /* 0x0081e40000100800 */
[----:B0-----:R-:W-:-:S03]  /*3830*/  @!P2 MOV R57, R7 ;  /* 0x000000070039a202 */ /* 0x001fc60000000f00 */
[----:B------:R-:W-:-:S05]  /*3840*/  @!P2 IMAD.WIDE.U32 R54, R9, R54, R56 ;  /* 0x000000360936a225 */ /* 0x000fca00078e0038 */
[----:B------:R-:W-:Y:S02]  /*3850*/  @!P2 IADD3 R9, PT, PT, R55, R58, RZ ;  /* 0x0000003a3709a210 */ /* 0x000fe40007ffe0ff */
[----:B------:R-:W-:Y:S02]  /*3860*/  MOV R58, R14 ;  /* 0x0000000e003a7202 */ /* 0x000fe40000000f00 */
[----:B------:R-:W2:Y:S01]  /*3870*/  LDL.LU.64 R14, [R1+0x760] ;  /* 0x00076000010e7983 */ /* 0x000ea20000300a00 */
[----:B------:R-:W-:Y:S02]  /*3880*/  MOV R56, R60 ;  /* 0x0000003c00387202 */ /* 0x000fe40000000f00 */
[----:B------:R-:W-:Y:S02]  /*3890*/  MOV R57, R61 ;  /* 0x0000003d00397202 */ /* 0x000fe40000000f00 */
[----:B------:R-:W0:Y:S01]  /*38a0*/  @!P2 LDC.64 R60, c[0x0][0x3a0] ;  /* 0x0000e800ff3cab82 */ /* 0x000e220000000a00 */
[----:B------:R-:W-:-:S02]  /*38b0*/  @!P2 SHF.L.U64.HI R9, R54, 0x1, R9 ;  /* 0x000000013609a819 */ /* 0x000fc40000010209 */
[----:B------:R-:W-:-:S04]  /*38c0*/  @!P2 SHF.L.U32 R54, R54, 0x1, RZ ;  /* 0x000000013636a819 */ /* 0x000fc800000006ff */
[----:B0-----:R-:W-:-:S04]  /*38d0*/  @!P2 IADD3 R60, P1, PT, R54, R60, RZ ;  /* 0x0000003c363ca210 */ /* 0x001fc80007f3e0ff */
[----:B------:R-:W-:-:S05]  /*38e0*/  @!P2 IADD3.X R61, PT, PT, R9, R61, RZ, P1, !PT ;  /* 0x0000003d093da210 */ /* 0x000fca0000ffe4ff */
[----:B------:R0:W-:Y:S02]  /*38f0*/  STL.64 [R1+0x728], R60 ;  /* 0x0007283c01007387 */ /* 0x0001e40000100a00 */
[----:B0-----:R-:W-:Y:S02]  /*3900*/  MOV R60, R56 ;  /* 0x00000038003c7202 */ /* 0x001fe40000000f00 */
[----:B------:R-:W-:Y:S02]  /*3910*/  MOV R61, R57 ;  /* 0x00000039003d7202 */ /* 0x000fe40000000f00 */
[----:B------:R-:W-:Y:S02]  /*3920*/  MOV R56, R62 ;  /* 0x0000003e00387202 */ /* 0x000fe40000000f00 */
[----:B------:R-:W-:Y:S02]  /*3930*/  MOV R57, R63 ;  /* 0x0000003f00397202 */ /* 0x000fe40000000f00 */
[----:B------:R-:W0:Y:S02]  /*3940*/  @!P2 LDC.64 R62, c[0x0][0x398] ;  /* 0x0000e600ff3eab82 */ /* 0x000e240000000a00 */
[----:B0-----:R-:W-:-:S04]  /*3950*/  @!P2 IADD3 R62, P1, PT, R54, R62, RZ ;  /* 0x0000003e363ea210 */ /* 0x001fc80007f3e0ff */
[----:B------:R-:W-:Y:S01]  /*3960*/  @!P2 IADD3.X R63, PT, PT, R9, R63, RZ, P1, !PT ;  /* 0x0000003f093fa210 */ /* 0x000fe20000ffe4ff */
[----:B------:R-:W-:-:S06]  /*3970*/  HFMA2 R9, -RZ, RZ, 0, 0 ;  /* 0x00000000ff097431 */ /* 0x000fcc00000001ff */
[----:B--2---:R0:W2:Y:S02]  /*3980*/  @!P5 LDG.E R9, desc[UR10][R14.64] ;  /* 0x0000000a0e09d981 */ /* 0x0040a4000c1e1900 */
[----:B0-----:R-:W-:Y:S02]  /*3990*/  MOV R14, R42 ;  /* 0x0000002a000e7202 */ /* 0x001fe40000000f00 */
[----:B------:R-:W-:Y:S02]  /*39a0*/  MOV R15, R43 ;  /* 0x0000002b000f7202 */ /* 0x000fe40000000f00 */
[----:B------:R-:W3:Y:S01]  /*39b0*/  LDL.LU.64 R42, [R1+0x750] ;  /* 0x00075000012a7983 */ /* 0x000ee20000300a00 */
[----:B------:R-:W-:Y:S02]  /*39c0*/  MOV R54, R50 ;  /* 0x0000003200367202 */ /* 0x000fe40000000f00 */
[----:B------:R-:W-:Y:S02]  /*39d0*/  MOV R55, R51 ;  /* 0x0000003300377202 */ /* 0x000fe40000000f00 */
[----:B------:R-:W4:Y:S04]  /*39e0*/  LDL.LU.64 R50, [R1+0x758] ;  /* 0x0007580001327983 */ /* 0x000f280000300a00 */
[----:B--2---:R0:W-:Y:S02]  /*39f0*/  STL [R1+0x3c8], R9 ;  /* 0x0003c80901007387 */ /* 0x0041e40000100800 */
[----:B0-----:R-:W-:-:S06]  /*3a00*/  HFMA2 R9, -RZ, RZ, 0, 0 ;  /* 0x00000000ff097431 */ /* 0x001fcc00000001ff */
[----:B------:R0:W2:Y:S02]  /*3a10*/  @!P5 LDG.E R9, desc[UR10][R22.64] ;  /* 0x0000000a1609d981 */ /* 0x0000a4000c1e1900 */
[----:B0-----:R-:W-:Y:S01]  /*3a20*/  MOV R23, R15 ;  /* 0x0000000f00177202 */ /* 0x001fe20000000f00 */
[----:B------:R-:W-:-:S06]  /*3a30*/  HFMA2 R15, -RZ, RZ, 0, 0 ;  /* 0x00000000ff0f7431 */ /* 0x000fcc00000001ff */
[----:B---3--:R-:W3:Y:S01]  /*3a40*/  @!P3 LDG.E R15, desc[UR10][R42.64] ;  /* 0x0000000a2a0fb981 */ /* 0x008ee2000c1e1900 */
[----:B------:R-:W-:-:S03]  /*3a50*/  MOV R22, R14 ;  /* 0x0000000e00167202 */ /* 0x000fc60000000f00 */
[----:B---3--:R0:W-:Y:S02]  /*3a60*/  STL [R1+0x3c0], R15 ;  /* 0x0003c00f01007387 */ /* 0x0081e40000100800 */
[----:B0-----:R-:W-:-:S06]  /*3a70*/  MOV R15, RZ ;  /* 0x000000ff000f7202 */ /* 0x001fcc0000000f00 */
[----:B----4-:R0:W3:Y:S04]  /*3a80*/  @!P3 LDG.E R15, desc[UR10][R50.64] ;  /* 0x0000000a320fb981 */ /* 0x0100e8000c1e1900 */
        /* <DEDUP_REMOVED lines=11> */
[----:B------:R-:W-:Y:S02]  /*3b40*/  MOV R43, R51 ;  /* 0x00000033002b7202 */ /* 0x000fe40000000f00 */
[----:B------:R-:W-:Y:S01]  /*3b50*/  MOV R51, R45 ;  /* 0x0000002d00337202 */ /* 0x000fe20000000f00 */
[----:B---3--:R0:W-:Y:S02]  /*3b60*/  STL [R1+0x3bc], R15 ;  /* 0x0003bc0f01007387 */ /* 0x0081e40000100800 */
[----:B0-----:R-:W-:-:S03]  /*3b70*/  @!P5 MOV R15, R7 ;  /* 0x00000007000fd202 */ /* 0x001fc60000000f00 */
[----:B------:R-:W-:-:S03]  /*3b80*/  @!P5 IMAD.WIDE.U32 R22, R9, R22, R14 ;  /* 0x000000160916d225 */ /* 0x000fc600078e000e */
[----:B------:R-:W0:Y:S02]  /*3b90*/  @!P5 LDC.64 R14, c[0x0][0x3a0] ;  /* 0x0000e800ff0edb82 */ /* 0x000e240000000a00 */
[----:B------:R-:W-:-:S04]  /*3ba0*/  @!P5 IADD3 R9, PT, PT, R23, R42, RZ ;  /* 0x0000002a1709d210 */ /* 0x000fc80007ffe0ff */
[C---:B------:R-:W-:Y:S02]  /*3bb0*/  @!P5 SHF.L.U64.HI R9, R22.reuse, 0x1, R9 ;  /* 0x000000011609d819 */ /* 0x040fe40000010209 */
[----:B------:R-:W-:Y:S02]  /*3bc0*/  @!P5 SHF.L.U32 R22, R22, 0x1, RZ ;  /* 0x000000011616d819 */ /* 0x000fe400000006ff */
[----:B------:R-:W-:Y:S02]  /*3bd0*/  MOV R42, R50 ;  /* 0x00000032002a7202 */ /* 0x000fe40000000f00 */
[----:B------:R-:W-:Y:S02]  /*3be0*/  MOV R50, R44 ;  /* 0x0000002c00327202 */ /* 0x000fe40000000f00 */
[----:B0-----:R-:W-:-:S04]  /*3bf0*/  @!P5 IADD3 R44, P1, PT, R22, R14, RZ ;  /* 0x0000000e162cd210 */ /* 0x001fc80007f3e0ff */
[----:B------:R-:W-:-:S05]  /*3c00*/  @!P5 IADD3.X R45, PT, PT, R9, R15, RZ, P1, !PT ;  /* 0x0000000f092dd210 */ /* 0x000fca0000ffe4ff */
[----:B------:R0:W-:Y:S04]  /*3c10*/  @!P5 STL.64 [R1+0x218], R44 ;  /* 0x0002182c0100d387 */ /* 0x0001e80000100a00 */
[----:B0-----:R-:W2:Y:S01]  /*3c20*/  LDL.LU.64 R44, [R1+0x748] ;  /* 0x00074800012c7983 */ /* 0x001ea20000300a00 */
[----:B------:R-:W-:Y:S02]  /*3c30*/  MOV R14, R68 ;  /* 0x00000044000e7202 */ /* 0x000fe40000000f00 */
[----:B------:R-:W-:Y:S02]  /*3c40*/  MOV R15, R69 ;  /* 0x00000045000f7202 */ /* 0x000fe40000000f00 */
[----:B------:R-:W0:Y:S01]  /*3c50*/  @!P5 LDC.64 R68, c[0x0][0x398] ;  /* 0x0000e600ff44db82 */ /* 0x000e220000000a00 */
[----:B------:R-:W-:-:S02]  /*3c60*/  LOP3.LUT P0, RZ, R2, 0x200000, RZ, 0xc0, !PT ;  /* 0x0020000002ff7812 */ /* 0x000fc4000780c0ff */
[----:B0-----:R-:W-:-:S04]  /*3c70*/  @!P5 IADD3 R68, P1, PT, R22, R68, RZ ;  /* 0x000000441644d210 */ /* 0x001fc80007f3e0ff */
[----:B------:R-:W-:Y:S01]  /*3c80*/  @!P5 IADD3.X R69, PT, PT, R9, R69, RZ, P1, !PT ;  /* 0x000000450945d210 */ /* 0x000fe20000ffe4ff */
[----:B------:R-:W-:Y:S01]  /*3c90*/  HFMA2 R9, -RZ, RZ, 0, 0 ;  /* 0x00000000ff097431 */ /* 0x000fe200000001ff */
[----:B------:R-:W-:Y:S02]  /*3ca0*/  MOV R22, R48 ;  /* 0x0000003000167202 */ /* 0x000fe40000000f00 */
[----:B------:R-:W-:Y:S02]  /*3cb0*/  MOV R23, R49 ;  /* 0x0000003100177202 */ /* 0x000fe40000000f00 */
[----:B------:R-:W3:Y:S04]  /*3cc0*/  LDL.LU.64 R48, [R1+0x740] ;  /* 0x0007400001307983 */ /* 0x000ee80000300a00 */
[----:B--2---:R0:W2:Y:S01]  /*3cd0*/  @!P0 LDG.E R9, desc[UR10][R44.64] ;  /* 0x0000000a2c098981 */ /* 0x0040a2000c1e1900 */
[----:B------:R-:W-:-:S04]  /*3ce0*/  LOP3.LUT R3, R3, 0xffbfffff, RZ, 0xc0, !PT ;  /* 0xffbfffff03037812 */ /* 0x000fc800078ec0ff */
[----:B------:R-:W-:Y:S02]  /*3cf0*/  @P2 LOP3.LUT R3, R3, 0x400000, RZ, 0xfc, !PT ;  /* 0x0040000003032812 */ /* 0x000fe400078efcff */
[----:B------:R-:W-:Y:S02]  /*3d00*/  LOP3.LUT P2, RZ, R2, 0x100000, RZ, 0xc0, !PT ;  /* 0x0010000002ff7812 */ /* 0x000fe4000784c0ff */
[----:B0-----:R-:W-:Y:S02]  /*3d10*/  MOV R44, R52 ;  /* 0x00000034002c7202 */ /* 0x001fe40000000f00 */
[----:B------:R-:W-:Y:S02]  /*3d20*/  MOV R45, R53 ;  /* 0x00000035002d7202 */ /* 0x000fe40000000f00 */
[----:B------:R-:W4:Y:S04]  /*3d30*/  LDL.LU.64 R52, [R1+0x738] ;  /* 0x0007380001347983 */ /* 0x000f280000300a00 */
[----:B--2---:R0:W-:Y:S02]  /*3d40*/  STL [R1+0x3b8], R9 ;  /* 0x0003b80901007387 */ /* 0x0041e40000100800 */
[----:B0-----:R-:W-:-:S06]  /*3d50*/  HFMA2 R9, -RZ, RZ, 0, 0 ;  /* 0x00000000ff097431 */ /* 0x001fcc00000001ff */
[----:B------:R0:W2:Y:S02]  /*3d60*/  @!P0 LDG.E R9, desc[UR10][R46.64] ;  /* 0x0000000a2e098981 */ /* 0x0000a4000c1e1900 */
[----:B0-----:R-:W-:Y:S01]  /*3d70*/  MOV R47, R15 ;  /* 0x0000000f002f7202 */ /* 0x001fe20000000f00 */
[----:B------:R-:W-:-:S06]  /*3d80*/  HFMA2 R15, -RZ, RZ, 0, 0 ;  /* 0x00000000ff0f7431 */ /* 0x000fcc00000001ff */
[----:B---3--:R0:W3:Y:S01]  /*3d90*/  @!P2 LDG.E R15, desc[UR10][R48.64] ;  /* 0x0000000a300fa981 */ /* 0x0080e2000c1e1900 */
[----:B------:R-:W-:Y:S02]  /*3da0*/  MOV R46, R14 ;  /* 0x0000000e002e7202 */ /* 0x000fe40000000f00 */
[----:B0-----:R-:W-:Y:S02]  /*3db0*/  MOV R48, R22 ;  /* 0x0000001600307202 */ /* 0x001fe40000000f00 */
[----:B------:R-:W-:Y:S01]  /*3dc0*/  MOV R49, R23 ;  /* 0x0000001700317202 */ /* 0x000fe20000000f00 */
[----:B---3--:R0:W-:Y:S02]  /*3dd0*/  STL [R1+0x3b0], R15 ;  /* 0x0003b00f01007387 */ /* 0x0081e40000100800 */
[----:B0-----:R-:W-:-:S06]  /*3de0*/  MOV R15, RZ ;  /* 0x000000ff000f7202 */ /* 0x001fcc0000000f00 */
[----:B----4-:R0:W3:Y:S04]  /*3df0*/  @!P2 LDG.E R15, desc[UR10][R52.64] ;  /* 0x0000000a340fa981 */ /* 0x0100e8000c1e1900 */
[----:B--2---:R1:W-:Y:S02]  /*3e00*/  STL [R1+0x3b4], R9 ;  /* 0x0003b40901007387 */ /* 0x0043e40000100800 */
[----:B-1----:R-:W-:-:S04]  /*3e10*/  IADD3 R9, PT, PT, R0, 0x128, RZ ;  /* 0x0000012800097810 */ /* 0x002fc80007ffe0ff */
[----:B------:R-:W-:Y:S02]  /*3e20*/  SHF.R.S32.HI R14, RZ, 0x1f, R9 ;  /* 0x0000001fff0e7819 */ /* 0x000fe40000011409 */
[----:B------:R-:W-:-:S04]  /*3e30*/  ISETP.GE.U32.AND P1, PT, R9, UR16, PT ;  /* 0x0000001009007c0c */ /* 0x000fc8000bf26070 */
[----:B------:R-:W-:-:S13]  /*3e40*/  ISETP.GE.AND.EX P0, PT, R14, UR17, PT, P1 ;  /* 0x000000110e007c0c */ /* 0x000fda000bf06310 */
[----:B------:R-:W1:Y:S01]  /*3e50*/  @!P0 LDC.64 R22, c[0x0][0x3f8] ;  /* 0x0000fe00ff168b82 */ /* 0x000e620000000a00 */
[----:B0-----:R-:W-:Y:S01]  /*3e60*/  MOV R52, R42 ;  /* 0x0000002a00347202 */ /* 0x001fe20000000f00 */
[----:B-1----:R-:W-:Y:S01]  /*3e70*/  @!P0 IMAD R42, R14, R22, RZ ;  /* 0x000000160e2a8224 */ /* 0x002fe200078e02ff */
[----:B------:R-:W-:-:S03]  /*3e80*/  @!P0 MOV R14, R4 ;  /* 0x00000004000e8202 */ /* 0x000fc60000000f00 */
[----:B------:R-:W-:Y:S01]  /*3e90*/  @!P0 IMAD R42, R9, R23, R42 ;  /* 0x00000017092a8224 */ /* 0x000fe200078e022a */
[----:B------:R-:W-:Y:S01]  /*3ea0*/  LOP3.LUT P3, RZ, R2, 0x80000, RZ, 0xc0, !PT ;  /* 0x0008000002ff7812 */ /* 0x000fe2000786c0ff */
[----:B---3--:R0:W-:Y:S02]  /*3eb0*/  STL [R1+0x3ac], R15 ;  /* 0x0003ac0f01007387 */ /* 0x0081e40000100800 */
        /* <DEDUP_REMOVED lines=10> */
[----:B------:R-:W-:Y:S02]  /*3f60*/  @!P0 IADD3.X R23, PT, PT, R9, R23, RZ, P1, !PT ;  /* 0x0000001709178210 */ /* 0x000fe40000ffe4ff */
[----:B------:R-:W-:-:S06]  /*3f70*/  MOV R9, RZ ;  /* 0x000000ff00097202 */ /* 0x000fcc0000000f00 */
[----:B------:R-:W2:Y:S01]  /*3f80*/  @!P3 LDG.E R9, desc[UR10][R36.64] ;  /* 0x0000000a2409b981 */ /* 0x000ea2000c1e1900 */
[----:B------:R-:W-:Y:S02]  /*3f90*/  LOP3.LUT R3, R3, 0xffdfffff, RZ, 0xc0, !PT ;  /* 0xffdfffff03037812 */ /* 0x000fe400078ec0ff */
[----:B------:R-:W-:Y:S02]  /*3fa0*/  MOV R53, R43 ;  /* 0x0000002b00357202 */ /* 0x000fe40000000f00 */
[----:B------:R-:W-:Y:S01]  /*3fb0*/  @P5 LOP3.LUT R3, R3, 0x200000, RZ, 0xfc, !PT ;  /* 0x0020000003035812 */ /* 0x000fe200078efcff */
[----:B------:R-:W-:-:S03]  /*3fc0*/  HFMA2 R43, -RZ, RZ, 0, 0 ;  /* 0x00000000ff2b7431 */ /* 0x000fc600000001ff */
[----:B------:R-:W-:-:S04]  /*3fd0*/  LOP3.LUT R3, R3, 0xffefffff, RZ, 0xc0, !PT ;  /* 0xffefffff03037812 */ /* 0x000fc800078ec0ff */
[----:B------:R-:W-:Y:S01]  /*3fe0*/  @P0 LOP3.LUT R3, R3, 0x100000, RZ, 0xfc, !PT ;  /* 0x0010000003030812 */ /* 0x000fe200078efcff */
[----:B------:R0:W3:Y:S02]  /*3ff0*/  @!P3 LDG.E R43, desc[UR10][R18.64] ;  /* 0x0000000a122bb981 */ /* 0x0000e4000c1e1900 */
[----:B0-----:R-:W-:Y:S02]  /*4000*/  HFMA2 R18, -RZ, RZ, 0, 0 ;  /* 0x00000000ff127431 */ /* 0x001fe400000001ff */
[----:B--2---:R0:W-:Y:S02]  /*4010*/  STL [R1+0x3a4], R9 ;  /* 0x0003a40901007387 */ /* 0x0041e40000100800 */
[----:B0-----:R-:W-:-:S04]  /*4020*/  IADD3 R9, PT, PT, R0, 0x130, RZ ;  /* 0x0000013000097810 */ /* 0x001fc80007ffe0ff */
[----:B------:R-:W-:Y:S02]  /*4030*/  SHF.R.S32.HI R36, RZ, 0x1f, R9 ;  /* 0x0000001fff247819 */ /* 0x000fe40000011409 */
[----:B------:R-:W-:-:S04]  /*4040*/  ISETP.GE.U32.AND P1, PT, R9, UR16, PT ;  /* 0x0000001009007c0c */ /* 0x000fc8000bf26070 */
[----:B------:R-:W-:Y:S02]  /*4050*/  ISETP.GE.AND.EX P0, PT, R36, UR17, PT, P1 ;  /* 0x0000001124007c0c */ /* 0x000fe4000bf06310 */
[----:B------:R-:W-:-:S13]  /*4060*/  LOP3.LUT P1, RZ, R2, 0x40000, RZ, 0xc0, !PT ;  /* 0x0004000002ff7812 */ /* 0x000fda000782c0ff */
[----:B------:R0:W2:Y:S01]  /*4070*/  @!P1 LDG.E R18, desc[UR10][R38.64] ;  /* 0x0000000a26129981 */ /* 0x0000a2000c1e1900 */
[C---:B------:R-:W-:Y:S01]  /*4080*/  LOP3.LUT P2, RZ, R2.reuse, 0x20000, RZ, 0xc0, !PT ;  /* 0x0002000002ff7812 */ /* 0x040fe2000784c0ff */
[----:B0-----:R-:W-:Y:S01]  /*4090*/  HFMA2 R39, -RZ, RZ, 0, 0 ;  /* 0x00000000ff277431 */ /* 0x001fe200000001ff */
[----:B------:R-:W-:-:S11]  /*40a0*/  LOP3.LUT P3, RZ, R2, 0x10000, RZ, 0xc0, !PT ;  /* 0x0001000002ff7812 */ /* 0x000fd6000786c0ff */
[----:B------:R0:W4:Y:S02]  /*40b0*/  @!P2 LDG.E R39, desc[UR10][R26.64] ;  /* 0x0000000a1a27a981 */ /* 0x000124000c1e1900 */
[----:B0-----:R-:W-:-:S06]  /*40c0*/  HFMA2 R26, -RZ, RZ, 0, 0 ;  /* 0x00000000ff1a7431 */ /* 0x001fcc00000001ff */
[----:B------:R-:W4:Y:S04]  /*40d0*/  @!P3 LDG.E R26, desc[UR10][R32.64] ;  /* 0x0000000a201ab981 */ /* 0x000f28000c1e1900 */
[----:B--2---:R0:W-:Y:S02]  /*40e0*/  STL [R1+0x3a0], R18 ;  /* 0x0003a01201007387 */ /* 0x0041e40000100800 */
[----:B0-----:R-:W-:-:S06]  /*40f0*/  MOV R18, RZ ;  /* 0x000000ff00127202 */ /* 0x001fcc0000000f00 */
[----:B------:R-:W2:Y:S01]  /*4100*/  @!P1 LDG.E R18, desc[UR10][R40.64] ;  /* 0x0000000a28129981 */ /* 0x000ea2000c1e1900 */
[----:B------:R-:W-:Y:S02]  /*4110*/  @!P0 MOV R37, R7 ;  /* 0x0000000700258202 */ /* 0x000fe40000000f00 */
[----:B------:R-:W-:Y:S01]  /*4120*/  MOV R42, R52 ;  /* 0x00000034002a7202 */ /* 0x000fe20000000f00 */
[----:B---3--:R0:W-:Y:S01]  /*4130*/  STL [R1+0x3a8], R43 ;  /* 0x0003a82b01007387 */ /* 0x0081e20000100800 */
[----:B------:R-:W-:Y:S02]  /*4140*/  MOV R52, R48 ;  /* 0x0000003000347202 */ /* 0x000fe40000000f00 */
[----:B------:R-:W-:Y:S02]  /*4150*/  MOV R48, R64 ;  /* 0x0000004000307202 */ /* 0x000fe40000000f00 */
[----:B0-----:R-:W-:Y:S02]  /*4160*/  MOV R43, R53 ;  /* 0x00000035002b7202 */ /* 0x001fe40000000f00 */
[----:B------:R-:W-:-:S02]  /*4170*/  MOV R53, R49 ;  /* 0x0000003100357202 */ /* 0x000fc40000000f00 */
[----:B------:R-:W-:Y:S02]  /*4180*/  MOV R49, R65 ;  /* 0x0000004100317202 */ /* 0x000fe40000000f00 */
[----:B------:R-:W0:Y:S01]  /*4190*/  @!P0 LDC.64 R64, c[0x0][0x3a0] ;  /* 0x0000e800ff408b82 */ /* 0x000e220000000a00 */
[----:B----4-:R1:W-:Y:S02]  /*41a0*/  STL [R1+0x390], R26 ;  /* 0x0003901a01007387 */ /* 0x0103e40000100800 */
[----:B-1----:R-:W-:-:S06]  /*41b0*/  MOV R26, RZ ;  /* 0x000000ff001a7202 */ /* 0x002fcc0000000f00 */
[----:B------:R-:W3:Y:S01]  /*41c0*/  @!P3 LDG.E R26, desc[UR10][R34.64] ;  /* 0x0000000a221ab981 */ /* 0x000ee2000c1e1900 */
[----:B------:R-:W-:Y:S01]  /*41d0*/  HFMA2 R33, -RZ, RZ, 0, 0 ;  /* 0x00000000ff217431 */ /* 0x000fe200000001ff */
[----:B------:R-:W-:-:S04]  /*41e0*/  LOP3.LUT R3, R3, 0xfff7ffff, RZ, 0xc0, !PT ;  /* 0xfff7ffff03037812 */ /* 0x000fc800078ec0ff */
[----:B------:R-:W-:Y:S01]  /*41f0*/  @P0 LOP3.LUT R3, R3, 0x80000, RZ, 0xfc, !PT ;  /* 0x0008000003030812 */ /* 0x000fe200078efcff */
[----:B------:R1:W4:Y:S02]  /*4200*/  @!P6 LDG.E R33, desc[UR10][R12.64] ;  /* 0x0000000a0c21e981 */ /* 0x000324000c1e1900 */
[----:B-1----:R-:W-:Y:S02]  /*4210*/  HFMA2 R12, -RZ, RZ, 0, 0 ;  /* 0x00000000ff0c7431 */ /* 0x002fe400000001ff */
[----:B--2---:R1:W-:Y:S02]  /*4220*/  STL [R1+0x39c], R18 ;  /* 0x00039c1201007387 */ /* 0x0043e40000100800 */
[----:B-1----:R-:W1:Y:S02]  /*4230*/  @!P0 LDC.64 R18, c[0x0][0x3f8] ;  /* 0x0000fe00ff128b82 */ /* 0x002e640000000a00 */
[----:B-1----:R-:W-:Y:S01]  /*4240*/  @!P0 IMAD R38, R36, R18, RZ ;  /* 0x0000001224268224 */ /* 0x002fe200078e02ff */
[----:B------:R-:W-:-:S03]  /*4250*/  @!P0 MOV R36, R4 ;  /* 0x0000000400248202 */ /* 0x000fc60000000f00 */
        /* <DEDUP_REMOVED lines=12> */
[----:B------:R-:W-:-:S13]  /*4320*/  LOP3.LUT P0, RZ, R2, 0x4000, RZ, 0xc0, !PT ;  /* 0x0000400002ff7812 */ /* 0x000fda000780c0ff */
[----:B------:R-:W4:Y:S04]  /*4330*/  @!P0 LDG.E R12, desc[UR10][R20.64] ;  /* 0x0000000a140c8981 */ /* 0x000f28000c1e1900 */
[----:B---3--:R-:W-:Y:S04]  /*4340*/  STL [R1+0x38c], R26 ;  /* 0x00038c1a01007387 */ /* 0x008fe80000100800 */
        /* <DEDUP_REMOVED lines=22> */
[----:B----4-:R0:W-:Y:S02]  /*44b0*/  STL [R1+0x380], R12 ;  /* 0x0003800c01007387 */ /* 0x0101e40000100800 */
[----:B0-----:R-:W-:-:S06]  /*44c0*/  MOV R12, RZ ;  /* 0x000000ff000c7202 */ /* 0x001fcc0000000f00 */
[----:B------:R-:W3:Y:S01]  /*44d0*/  @!P0 LDG.E R12, desc[UR10][R24.64] ;  /* 0x0000000a180c8981 */ /* 0x000ee2000c1e1900 */
[----:B------:R-:W-:-:S04]  /*44e0*/  LOP3.LUT R3, R3, 0xfffbffff, RZ, 0xc0, !PT ;  /* 0xfffbffff03037812 */ /* 0x000fc800078ec0ff */
[----:B------:R-:W-:Y:S02]  /*44f0*/  @P2 LOP3.LUT R3, R3, 0x40000, RZ, 0xfc, !PT ;  /* 0x0004000003032812 */ /* 0x000fe400078efcff */
        /* <DEDUP_REMOVED lines=8> */
[----:B------:R-:W-:Y:S01]  /*4580*/  @!P6 MOV R17, R7 ;  /* 0x000000070011e202 */ /* 0x000fe20000000f00 */
[----:B------:R1:W-:Y:S06]  /*4590*/  STL [R1+0x388], R33 ;  /* 0x0003882101007387 */ /* 0x0003ec0000100800 */
[----:B------:R-:W2:Y:S08]  /*45a0*/  @!P6 LDC.64 R30, c[0x0][0x3a0] ;  /* 0x0000e800ff1eeb82 */ /* 0x000eb00000000a00 */
[----:B-1----:R-:W1:Y:S01]  /*45b0*/  @!P6 LDC.64 R32, c[0x0][0x398] ;  /* 0x0000e600ff20eb82 */ /* 0x002e620000000a00 */
[----:B0-----:R-:W-:Y:S01]  /*45c0*/  @!P6 IMAD R20, R16, R12, RZ ;  /* 0x0000000c1014e224 */ /* 0x001fe200078e02ff */
[----:B------:R-:W-:-:S03]  /*45d0*/  @!P6 MOV R16, R4 ;  /* 0x000000040010e202 */ /* 0x000fc60000000f00 */
[C---:B------:R-:W-:Y:S02]  /*45e0*/  @!P6 IMAD R20, R9.reuse, R13, R20 ;  /* 0x0000000d0914e224 */ /* 0x040fe400078e0214 */
[----:B------:R-:W-:-:S05]  /*45f0*/  @!P6 IMAD.WIDE.U32 R12, R9, R12, R16 ;  /* 0x0000000c090ce225 */ /* 0x000fca00078e0010 */
[----:B------:R-:W-:Y:S02]  /*4600*/  @!P6 IADD3 R9, PT, PT, R13, R20, RZ ;  /* 0x000000140d09e210 */ /* 0x000fe40007ffe0ff */
[----:B------:R-:W-:-:S06]  /*4610*/  MOV R13, RZ ;  /* 0x000000ff000d7202 */ /* 0x000fcc0000000f00 */
[----:B------:R-:W3:Y:S01]  /*4620*/  @!P2 LDG.E R13, desc[UR10][R48.64] ;  /* 0x0000000a300da981 */ /* 0x000ee2000c1e1900 */
[C---:B------:R-:W-:Y:S02]  /*4630*/  @!P6 SHF.L.U64.HI R9, R12.reuse, 0x1, R9 ;  /* 0x000000010c09e819 */ /* 0x040fe40000010209 */
[----:B------:R-:W-:-:S04]  /*4640*/  @!P6 SHF.L.U32 R12, R12, 0x1, RZ ;  /* 0x000000010c0ce819 */ /* 0x000fc800000006ff */
[----:B--2---:R-:W-:-:S04]  /*4650*/  @!P6 IADD3 R30, P1, PT, R12, R30, RZ ;  /* 0x0000001e0c1ee210 */ /* 0x004fc80007f3e0ff */
[C---:B------:R-:W-:Y:S02]  /*4660*/  @!P6 IADD3.X R31, PT, PT, R9.reuse, R31, RZ, P1, !PT ;  /* 0x0000001f091fe210 */ /* 0x040fe40000ffe4ff */
[----:B-1----:R-:W-:Y:S02]  /*4670*/  @!P6 IADD3 R32, P1, PT, R12, R32, RZ ;  /* 0x000000200c20e210 */ /* 0x002fe40007f3e0ff */
[----:B------:R-:W-:Y:S02]  /*4680*/  LOP3.LUT P3, RZ, R2, 0x2000, RZ, 0xc0, !PT ;  /* 0x0000200002ff7812 */ /* 0x000fe4000786c0ff */
[----:B------:R-:W-:Y:S01]  /*4690*/  @!P6 IADD3.X R33, PT, PT, R9, R33, RZ, P1, !PT ;  /* 0x000000210921e210 */ /* 0x000fe20000ffe4ff */
[----:B------:R-:W-:-:S10]  /*46a0*/  HFMA2 R9, -RZ, RZ, 0, 0 ;  /* 0x00000000ff097431 */ /* 0x000fd400000001ff */
[----:B------:R-:W2:Y:S04]  /*46b0*/  @!P3 LDG.E R9, desc[UR10][R52.64] ;  /* 0x0000000a3409b981 */ /* 0x000ea8000c1e1900 */
[----:B------:R-:W4:Y:S04]  /*46c0*/  LDL.LU.64 R52, [R1+0x350] ;  /* 0x0003500001347983 */ /* 0x000f280000300a00 */
[----:B---3--:R0:W-:Y:S02]  /*46d0*/  STL [R1+0x370], R13 ;  /* 0x0003700d01007387 */ /* 0x0081e40000100800 */
[----:B0-----:R-:W-:-:S06]  /*46e0*/  HFMA2 R13, -RZ, RZ, 0, 0 ;  /* 0x00000000ff0d7431 */ /* 0x001fcc00000001ff */
[----:B------:R0:W3:Y:S01]  /*46f0*/  @!P2 LDG.E R13, desc[UR10][R10.64] ;  /* 0x0000000a0a0da981 */ /* 0x0000e2000c1e1900 */
[----:B------:R-:W-:-:S06]  /*4700*/  CS2R R20, SRZ ;  /* 0x0000000000147805 */ /* 0x000fcc000001ff00 */
[----:B------:R-:W4:Y:S04]  /*4710*/  @!P3 LDG.E R21, desc[UR10][R42.64] ;  /* 0x0000000a2a15b981 */ /* 0x000f28000c1e1900 */
[----:B--2---:R1:W-:Y:S01]  /*4720*/  STL [R1+0x374], R9 ;  /* 0x0003740901007387 */ /* 0x0043e20000100800 */
[----:B------:R-:W-:Y:S02]  /*4730*/  MOV R48, R46 ;  /* 0x0000002e00307202 */ /* 0x000fe40000000f00 */
[----:B------:R-:W-:Y:S02]  /*4740*/  MOV R49, R47 ;  /* 0x0000002f00317202 */ /* 0x000fe40000000f00 */
[----:B------:R-:W-:Y:S01]  /*4750*/  LOP3.LUT R2, R2, 0x7fffffff, RZ, 0xc0, !PT ;  /* 0x7fffffff02027812 */ /* 0x000fe200078ec0ff */
[----:B------:R-:W2:Y:S01]  /*4760*/  LDL.LU.64 R42, [R1+0x360] ;  /* 0x00036000012a7983 */ /* 0x000ea20000300a00 */
[----:B-1----:R-:W-:-:S04]  /*4770*/  IADD3 R9, PT, PT, R0, 0x148, RZ ;  /* 0x0000014800097810 */ /* 0x002fc80007ffe0ff */
[----:B------:R-:W-:Y:S02]  /*4780*/  SHF.R.S32.HI R12, RZ, 0x1f, R9 ;  /* 0x0000001fff0c7819 */ /* 0x000fe40000011409 */
[----:B------:R-:W-:-:S04]  /*4790*/  ISETP.GE.U32.AND P1, PT, R9, UR16, PT ;  /* 0x0000001009007c0c */ /* 0x000fc8000bf26070 */
[----:B------:R-:W-:-:S13]  /*47a0*/  ISETP.GE.AND.EX P3, PT, R12, UR17, PT, P1 ;  /* 0x000000110c007c0c */ /* 0x000fda000bf66310 */
[----:B0-----:R-:W0:Y:S01]  /*47b0*/  @!P3 LDC.64 R10, c[0x0][0x3f8] ;  /* 0x0000fe00ff0abb82 */ /* 0x001e220000000a00 */
[----:B------:R-:W-:Y:S02]  /*47c0*/  MOV R46, R50 ;  /* 0x00000032002e7202 */ /* 0x000fe40000000f00 */
[----:B------:R-:W-:-:S05]  /*47d0*/  MOV R47, R51 ;  /* 0x00000033002f7202 */ /* 0x000fca0000000f00 */
[----:B------:R-:W1:Y:S08]  /*47e0*/  @!P3 LDC.64 R50, c[0x0][0x3a0] ;  /* 0x0000e800ff32bb82 */ /* 0x000e700000000a00 */
[----:B------:R-:W1:Y:S01]  /*47f0*/  @!P3 LDC.64 R40, c[0x0][0x398] ;  /* 0x0000e600ff28bb82 */ /* 0x000e620000000a00 */
[----:B0-----:R-:W-:Y:S01]  /*4800*/  @!P3 IMAD R16, R12, R10, RZ ;  /* 0x0000000a0c10b224 */ /* 0x001fe200078e02ff */
[----:B------:R-:W-:-:S03]  /*4810*/  @!P3 MOV R12, R4 ;  /* 0x00000004000cb202 */ /* 0x000fc60000000f00 */
[----:B------:R-:W-:Y:S01]  /*4820*/  @!P3 IMAD R16, R9, R11, R16 ;  /* 0x0000000b0910b224 */ /* 0x000fe200078e0210 */
[----:B------:R-:W-:-:S04]  /*4830*/  @P6 LOP3.LUT R2, R2, 0x80000000, RZ, 0xfc, !PT ;  /* 0x8000000002026812 */ /* 0x000fc800078efcff */
[----:B------:R-:W-:Y:S01]  /*4840*/  LOP3.LUT P0, RZ, R2, 0x400, RZ, 0xc0, !PT ;  /* 0x0000040002ff7812 */ /* 0x000fe2000780c0ff */
[----:B---3--:R0:W-:Y:S02]  /*4850*/  STL [R1+0x36c], R13 ;  /* 0x00036c0d01007387 */ /* 0x0081e40000100800 */
[----:B0-----:R-:W-:-:S03]  /*4860*/  @!P3 MOV R13, R7 ;  /* 0x00000007000db202 */ /* 0x001fc60000000f00 */
[----:B------:R-:W-:-:S05]  /*4870*/  @!P3 IMAD.WIDE.U32 R10, R9, R10, R12 ;  /* 0x0000000a090ab225 */ /* 0x000fca00078e000c */
[----:B------:R-:W-:-:S04]  /*4880*/  @!P3 IADD3 R9, PT, PT, R11, R16, RZ ;  /* 0x000000100b09b210 */ /* 0x000fc80007ffe0ff */
[C---:B------:R-:W-:Y:S02]  /*4890*/  @!P3 SHF.L.U64.HI R9, R10.reuse, 0x1, R9 ;  /* 0x000000010a09b819 */ /* 0x040fe40000010209 */
[----:B------:R-:W-:-:S04]  /*48a0*/  @!P3 SHF.L.U32 R10, R10, 0x1, RZ ;  /* 0x000000010a0ab819 */ /* 0x000fc800000006ff */
[----:B-1----:R-:W-:-:S04]  /*48b0*/  @!P3 IADD3 R50, P1, PT, R10, R50, RZ ;  /* 0x000000320a32b210 */ /* 0x002fc80007f3e0ff */
[----:B------:R-:W-:Y:S02]  /*48c0*/  @!P3 IADD3.X R51, PT, PT, R9, R51, RZ, P1, !PT ;  /* 0x000000330933b210 */ /* 0x000fe40000ffe4ff */
[----:B------:R-:W-:Y:S01]  /*48d0*/  @!P3 IADD3 R40, P1, PT, R10, R40, RZ ;  /* 0x000000280a28b210 */ /* 0x000fe20007f3e0ff */
[----:B------:R-:W-:-:S06]  /*48e0*/  HFMA2 R10, -RZ, RZ, 0, 0 ;  /* 0x00000000ff0a7431 */ /* 0x000fcc00000001ff */
[----:B----4-:R-:W3:Y:S01]  /*48f0*/  @!P0 LDG.E R10, desc[UR10][R52.64] ;  /* 0x0000000a340a8981 */ /* 0x010ee2000c1e1900 */
[----:B------:R-:W-:-:S04]  /*4900*/  LOP3.LUT R3, R3, 0xfffdffff, RZ, 0xc0, !PT ;  /* 0xfffdffff03037812 */ /* 0x000fc800078ec0ff */
[----:B------:R-:W-:Y:S02]  /*4910*/  @P6 LOP3.LUT R3, R3, 0x20000, RZ, 0xfc, !PT ;  /* 0x0002000003036812 */ /* 0x000fe400078efcff */
[----:B------:R-:W-:Y:S02]  /*4920*/  LOP3.LUT P6, RZ, R2, 0x800, RZ, 0xc0, !PT ;  /* 0x0000080002ff7812 */ /* 0x000fe400078cc0ff */
[----:B------:R-:W-:Y:S02]  /*4930*/  @!P3 IADD3.X R41, PT, PT, R9, R41, RZ, P1, !PT ;  /* 0x000000290929b210 */ /* 0x000fe40000ffe4ff */
[----:B------:R-:W-:-:S09]  /*4940*/  MOV R9, RZ ;  /* 0x000000ff00097202 */ /* 0x000fd20000000f00 */
[----:B------:R0:W4:Y:S02]  /*4950*/  @!P6 LDG.E R9, desc[UR10][R48.64] ;  /* 0x0000000a3009e981 */ /* 0x000124000c1e1900 */
[----:B0-----:R-:W-:Y:S02]  /*4960*/  MOV R48, R54 ;  /* 0x0000003600307202 */ /* 0x001fe40000000f00 */
[----:B------:R-:W-:Y:S02]  /*4970*/  MOV R49, R55 ;  /* 0x0000003700317202 */ /* 0x000fe40000000f00 */
[----:B------:R-:W2:Y:S04]  /*4980*/  LDL.LU.64 R54, [R1+0x338] ;  /* 0x0003380001367983 */ /* 0x000ea80000300a00 */
[----:B---3--:R0:W-:Y:S02]  /*4990*/  STL [R1+0x358], R10 ;  /* 0x0003580a01007387 */ /* 0x0081e40000100800 */
[----:B0-----:R-:W-:-:S06]  /*49a0*/  MOV R10, RZ ;  /* 0x000000ff000a7202 */ /* 0x001fcc0000000f00 */
[----:B------:R0:W3:Y:S01]  /*49b0*/  @!P0 LDG.E R10, desc[UR10][R46.64] ;  /* 0x0000000a2e0a8981 */ /* 0x0000e2000c1e1900 */
[----:B------:R-:W-:Y:S01]  /*49c0*/  HFMA2 R17, -RZ, RZ, 0, 0 ;  /* 0x00000000ff117431 */ /* 0x000fe200000001ff */
[----:B------:R-:W-:Y:S02]  /*49d0*/  IADD3 R16, PT, PT, R0, 0x150, RZ ;  /* 0x0000015000107810 */ /* 0x000fe40007ffe0ff */
[----:B----4-:R1:W-:Y:S02]  /*49e0*/  STL [R1+0x360], R9 ;  /* 0x0003600901007387 */ /* 0x0103e40000100800 */
[----:B------:R-:W-:Y:S02]  /*49f0*/  ISETP.GE.U32.AND P1, PT, R16, UR16, PT ;  /* 0x0000001010007c0c */ /* 0x000fe4000bf26070 */
[----:B--2---:R2:W4:Y:S01]  /*4a00*/  @!P6 LDG.E R17, desc[UR10][R42.64] ;  /* 0x0000000a2a11e981 */ /* 0x004522000c1e1900 */
[----:B-1----:R-:W-:-:S04]  /*4a10*/  SHF.R.S32.HI R9, RZ, 0x1f, R16 ;  /* 0x0000001fff097819 */ /* 0x002fc80000011410 */
[----:B------:R-:W-:Y:S02]  /*4a20*/  ISETP.GE.AND.EX P6, PT, R9, UR17, PT, P1 ;  /* 0x0000001109007c0c */ /* 0x000fe4000bfc6310 */
[----:B0-----:R-:W-:Y:S02]  /*4a30*/  MOV R46, R44 ;  /* 0x0000002c002e7202 */ /* 0x001fe40000000f00 */
[----:B------:R-:W-:-:S09]  /*4a40*/  MOV R47, R45 ;  /* 0x0000002d002f7202 */ /* 0x000fd20000000f00 */
[----:B--2---:R-:W0:Y:S01]  /*4a50*/  @!P6 LDC.64 R42, c[0x0][0x3a0] ;  /* 0x0000e800ff2aeb82 */ /* 0x004e220000000a00 */
[----:B------:R-:W-:Y:S02]  /*4a60*/  @!P6 MOV R12, R4 ;  /* 0x00000004000ce202 */ /* 0x000fe40000000f00 */
[----:B------:R-:W-:-:S05]  /*4a70*/  @!P6 MOV R13, R7 ;  /* 0x00000007000de202 */ /* 0x000fca0000000f00 */
[----:B------:R-:W1:Y:S01]  /*4a80*/  @!P6 LDC.64 R44, c[0x0][0x398] ;  /* 0x0000e600ff2ceb82 */ /* 0x000e620000000a00 */
[----:B------:R-:W-:Y:S01]  /*4a90*/  LOP3.LUT P2, RZ, R2, 0x200, RZ, 0xc0, !PT ;  /* 0x0000020002ff7812 */ /* 0x000fe2000784c0ff */
[----:B---3--:R2:W-:Y:S06]  /*4aa0*/  STL [R1+0x354], R10 ;  /* 0x0003540a01007387 */ /* 0x0085ec0000100800 */
        /* <DEDUP_REMOVED lines=9> */
[----:B-1----:R-:W-:-:S04]  /*4b40*/  @!P6 IADD3 R44, P1, PT, R10, R44, RZ ;  /* 0x0000002c0a2ce210 */ /* 0x002fc80007f3e0ff */
[----:B------:R-:W-:Y:S02]  /*4b50*/  @!P6 IADD3.X R45, PT, PT, R9, R45, RZ, P1, !PT ;  /* 0x0000002d092de210 */ /* 0x000fe40000ffe4ff */
[----:B------:R-:W-:-:S06]  /*4b60*/  MOV R9, RZ ;  /* 0x000000ff00097202 */ /* 0x000fcc0000000f00 */
[----:B------:R-:W2:Y:S04]  /*4b70*/  @!P2 LDG.E R9, desc[UR10][R54.64] ;  /* 0x0000000a3609a981 */ /* 0x000ea8000c1e1900 */
[----:B----4-:R0:W-:Y:S01]  /*4b80*/  STL [R1+0x368], R17 ;  /* 0x0003681101007387 */ /* 0x0101e20000100800 */
[----:B------:R-:W-:Y:S01]  /*4b90*/  IADD3 R16, PT, PT, R0, 0x158, RZ ;  /* 0x0000015800107810 */ /* 0x000fe20007ffe0ff */
[----:B0-----:R-:W-:-:S03]  /*4ba0*/  HFMA2 R17, -RZ, RZ, 0, 0 ;  /* 0x00000000ff117431 */ /* 0x001fc600000001ff */
[----:B------:R-:W-:Y:S01]  /*4bb0*/  ISETP.GE.U32.AND P1, PT, R16, UR16, PT ;  /* 0x0000001010007c0c */ /* 0x000fe2000bf26070 */
[----:B------:R-:W-:Y:S02]  /*4bc0*/  HFMA2 R10, -RZ, RZ, 0, 0 ;  /* 0x00000000ff0a7431 */ /* 0x000fe400000001ff */
[----:B------:R0:W3:Y:S04]  /*4bd0*/  @!P2 LDG.E R17, desc[UR10][R48.64] ;  /* 0x0000000a3011a981 */ /* 0x0000e8000c1e1900 */
[----:B--2---:R1:W-:Y:S02]  /*4be0*/  STL [R1+0x348], R9 ;  /* 0x0003480901007387 */ /* 0x0043e40000100800 */
[----:B-1----:R-:W-:-:S04]  /*4bf0*/  SHF.R.S32.HI R9, RZ, 0x1f, R16 ;  /* 0x0000001fff097819 */ /* 0x002fc80000011410 */
[----:B------:R-:W-:Y:S02]  /*4c00*/  ISETP.GE.AND.EX P2, PT, R9, UR17, PT, P1 ;  /* 0x0000001109007c0c */ /* 0x000fe4000bf46310 */
[----:B------:R-:W-:-:S11]  /*4c10*/  LOP3.LUT P1, RZ, R2, 0x100, RZ, 0xc0, !PT ;  /* 0x0000010002ff7812 */ /* 0x000fd6000782c0ff */
[----:B0-----:R-:W0:Y:S02]  /*4c20*/  @!P2 LDC.64 R48, c[0x0][0x3a0] ;  /* 0x0000e800ff30ab82 */ /* 0x001e240000000a00 */
[----:B------:R-:W2:Y:S01]  /*4c30*/  @!P1 LDG.E R10, desc[UR10][R46.64] ;  /* 0x0000000a2e0a9981 */ /* 0x000ea2000c1e1900 */
[----:B------:R-:W-:Y:S02]  /*4c40*/  @!P2 MOV R12, R4 ;  /* 0x00000004000ca202 */ /* 0x000fe40000000f00 */
[----:B------:R-:W-:Y:S01]  /*4c50*/  @!P2 MOV R13, R7 ;  /* 0x00000007000da202 */ /* 0x000fe20000000f00 */
[----:B---3--:R-:W-:Y:S01]  /*4c60*/  STL [R1+0x350], R17 ;  /* 0x0003501101007387 */ /* 0x008fe20000100800 */
[----:B------:R-:W-:Y:S02]  /*4c70*/  LOP3.LUT R3, R3, 0xfffeffff, RZ, 0xc0, !PT ;  /* 0xfffeffff03037812 */ /* 0x000fe400078ec0ff */
[----:B------:R-:W-:Y:S02]  /*4c80*/  MOV R54, R56 ;  /* 0x0000003800367202 */ /* 0x000fe40000000f00 */
[----:B------:R-:W-:Y:S01]  /*4c90*/  MOV R55, R57 ;  /* 0x0000003900377202 */ /* 0x000fe20000000f00 */
[----:B------:R-:W-:Y:S01]  /*4ca0*/  STL [R1+0x398], R39 ;  /* 0x0003982701007387 */ /* 0x000fe20000100800 */
[----:B------:R-:W-:-:S03]  /*4cb0*/  LOP3.LUT P0, RZ, R2, 0x80, RZ, 0xc0, !PT ;  /* 0x0000008002ff7812 */ /* 0x000fc6000780c0ff */
[----:B------:R-:W-:Y:S04]  /*4cc0*/  STL [R1+0x378], R21 ;  /* 0x0003781501007387 */ /* 0x000fe80000100800 */
[----:B------:R-:W3:Y:S04]  /*4cd0*/  LDL.LU.64 R46, [R1+0x290] ;  /* 0x00029000012e7983 */ /* 0x000ee80000300a00 */
[----:B--2---:R1:W-:Y:S01]  /*4ce0*/  STL [R1+0x340], R10 ;  /* 0x0003400a01007387 */ /* 0x0043e20000100800 */
[----:B------:R-:W-:-:S03]  /*4cf0*/  @P3 LOP3.LUT R3, R3, 0x10000, RZ, 0xfc, !PT ;  /* 0x0001000003033812 */ /* 0x000fc600078efcff */
[----:B------:R-:W2:Y:S04]  /*4d00*/  LDL.LU.64 R56, [R1+0x318] ;  /* 0x0003180001387983 */ /* 0x000ea80000300a00 */
[----:B------:R-:W4:Y:S01]  /*4d10*/  @!P0 LDG.E R20, desc[UR10][R54.64] ;  /* 0x0000000a36148981 */ /* 0x000f22000c1e1900 */
[----:B-1----:R-:W-:-:S06]  /*4d20*/  MOV R10, RZ ;  /* 0x000000ff000a7202 */ /* 0x002fcc0000000f00 */
[----:B------:R-:W3:Y:S01]  /*4d30*/  @!P1 LDG.E R10, desc[UR10][R58.64] ;  /* 0x0000000a3a0a9981 */ /* 0x000ee2000c1e1900 */
[----:B------:R-:W-:Y:S02]  /*4d40*/  LOP3.LUT R3, R3, 0xffff7fff, RZ, 0xc0, !PT ;  /* 0xffff7fff03037812 */ /* 0x000fe400078ec0ff */
[----:B------:R-:W-:Y:S01]  /*4d50*/  LOP3.LUT P3, RZ, R8, 0x2, RZ, 0xc0, !PT ;  /* 0x0000000208ff7812 */ /* 0x000fe2000786c0ff */
[----:B------:R-:W2:Y:S01]  /*4d60*/  LDL.LU.64 R54, [R1+0x2c8] ;  /* 0x0002c80001367983 */ /* 0x000ea20000300a00 */
[----:B------:R-:W-:Y:S02]  /*4d70*/  @P6 LOP3.LUT R3, R3, 0x8000, RZ, 0xfc, !PT ;  /* 0x0000800003036812 */ /* 0x000fe400078efcff */
[----:B------:R-:W-:Y:S01]  /*4d80*/  LOP3.LUT P6, RZ, R2, 0x40, RZ, 0xc0, !PT ;  /* 0x0000004002ff7812 */ /* 0x000fe200078cc0ff */
[----:B------:R-:W2:Y:S04]  /*4d90*/  LDL.64 R58, [R1+0x250] ;  /* 0x00025000013a7983 */ /* 0x000ea80000100a00 */
[----:B---3--:R1:W-:Y:S02]  /*4da0*/  STL [R1+0x344], R10 ;  /* 0x0003440a01007387 */ /* 0x0083e40000100800 */
[----:B-1----:R-:W1:Y:S02]  /*4db0*/  @!P2 LDC.64 R10, c[0x0][0x3f8] ;  /* 0x0000fe00ff0aab82 */ /* 0x002e640000000a00 */
[----:B-1----:R-:W-:-:S04]  /*4dc0*/  @!P2 IMAD R9, R9, R10, RZ ;  /* 0x0000000a0909a224 */ /* 0x002fc800078e02ff */
[C---:B------:R-:W-:Y:S02]  /*4dd0*/  @!P2 IMAD R9, R16.reuse, R11, R9 ;  /* 0x0000000b1009a224 */ /* 0x040fe400078e0209 */
[----:B------:R-:W-:Y:S02]  /*4de0*/  @!P2 IMAD.WIDE.U32 R10, R16, R10, R12 ;  /* 0x0000000a100aa225 */ /* 0x000fe400078e000c */
[----:B------:R-:W1:Y:S03]  /*4df0*/  @!P2 LDC.64 R16, c[0x0][0x398] ;  /* 0x0000e600ff10ab82 */ /* 0x000e660000000a00 */
[----:B------:R-:W-:-:S04]  /*4e00*/  @!P2 IADD3 R9, PT, PT, R11, R9, RZ ;  /* 0x000000090b09a210 */ /* 0x000fc80007ffe0ff */
[C---:B------:R-:W-:Y:S02]  /*4e10*/  @!P2 SHF.L.U64.HI R9, R10.reuse, 0x1, R9 ;  /* 0x000000010a09a819 */ /* 0x040fe40000010209 */
[----:B------:R-:W-:-:S04]  /*4e20*/  @!P2 SHF.L.U32 R10, R10, 0x1, RZ ;  /* 0x000000010a0aa819 */ /* 0x000fc800000006ff */
[----:B0-----:R-:W-:-:S04]  /*4e30*/  @!P2 IADD3 R48, P1, PT, R10, R48, RZ ;  /* 0x000000300a30a210 */ /* 0x001fc80007f3e0ff */
[----:B------:R-:W-:Y:S02]  /*4e40*/  @!P2 IADD3.X R49, PT, PT, R9, R49, RZ, P1, !PT ;  /* 0x000000310931a210 */ /* 0x000fe40000ffe4ff */
[----:B-1----:R-:W-:Y:S02]  /*4e50*/  @!P2 IADD3 R16, P1, PT, R10, R16, RZ ;  /* 0x000000100a10a210 */ /* 0x002fe40007f3e0ff */
[----:B------:R-:W-:-:S06]  /*4e60*/  MOV R10, RZ ;  /* 0x000000ff000a7202 */ /* 0x000fcc0000000f00 */
[----:B------:R-:W3:Y:S01]  /*4e70*/  @!P6 LDG.E R10, desc[UR10][R60.64] ;  /* 0x0000000a3c0ae981 */ /* 0x000ee2000c1e1900 */
[----:B------:R-:W-:Y:S01]  /*4e80*/  @!P2 IADD3.X R17, PT, PT, R9, R17, RZ, P1, !PT ;  /* 0x000000110911a210 */ /* 0x000fe20000ffe4ff */
[----:B------:R-:W-:Y:S02]  /*4e90*/  HFMA2 R9, -RZ, RZ, 0, 0 ;  /* 0x00000000ff097431 */ /* 0x000fe400000001ff */
[----:B----4-:R-:W-:Y:S01]  /*4ea0*/  STL [R1+0x33c], R20 ;  /* 0x00033c1401007387 */ /* 0x010fe20000100800 */
[----:B------:R-:W-:-:S03]  /*4eb0*/  LOP3.LUT R3, R3, 0xffffbfff, RZ, 0xc0, !PT ;  /* 0xffffbfff03037812 */ /* 0x000fc600078ec0ff */
[----:B------:R-:W4:Y:S04]  /*4ec0*/  LDL.LU.64 R60, [R1+0x2f8] ;  /* 0x0002f800013c7983 */ /* 0x000f280000300a00 */
[----:B--2---:R-:W2:Y:S04]  /*4ed0*/  @!P0 LDG.E R9, desc[UR10][R56.64] ;  /* 0x0000000a38098981 */ /* 0x004ea8000c1e1900 */
[----:B------:R-:W4:Y:S04]  /*4ee0*/  LDL.LU.64 R56, [R1+0x308] ;  /* 0x0003080001387983 */ /* 0x000f280000300a00 */
[----:B---3--:R0:W-:Y:S02]  /*4ef0*/  STL [R1+0x334], R10 ;  /* 0x0003340a01007387 */ /* 0x0081e40000100800 */
[----:B0-----:R-:W-:-:S06]  /*4f00*/  HFMA2 R10, -RZ, RZ, 0, 0 ;  /* 0x00000000ff0a7431 */ /* 0x001fcc00000001ff */
[----:B------:R-:W3:Y:S01]  /*4f10*/  @!P6 LDG.E R10, desc[UR10][R58.64] ;  /* 0x0000000a3a0ae981 */ /* 0x000ee2000c1e1900 */
[----:B------:R-:W-:-:S03]  /*4f20*/  IADD3 R20, PT, PT, R0, 0x160, RZ ;  /* 0x0000016000147810 */ /* 0x000fc60007ffe0ff */
[----:B--2---:R0:W-:Y:S01]  /*4f30*/  STL [R1+0x338], R9 ;  /* 0x0003380901007387 */ /* 0x0041e20000100800 */
[----:B------:R-:W-:Y:S02]  /*4f40*/  ISETP.GE.U32.AND P1, PT, R20, UR16, PT ;  /* 0x0000001014007c0c */ /* 0x000fe4000bf26070 */
[----:B------:R-:W-:Y:S01]  /*4f50*/  @P2 LOP3.LUT R3, R3, 0x4000, RZ, 0xfc, !PT ;  /* 0x0000400003032812 */ /* 0x000fe200078efcff */
[----:B------:R-:W2:Y:S01]  /*4f60*/  LDL.LU.64 R58, [R1+0x2e8] ;  /* 0x0002e800013a7983 */ /* 0x000ea20000300a00 */
[----:B0-----:R-:W-:-:S04]  /*4f70*/  SHF.R.S32.HI R9, RZ, 0x1f, R20 ;  /* 0x0000001fff097819 */ /* 0x001fc80000011414 */
[----:B------:R-:W-:-:S13]  /*4f80*/  ISETP.GE.AND.EX P0, PT, R9, UR17, PT, P1 ;  /* 0x0000001109007c0c */ /* 0x000fda000bf06310 */
[----:B------:R-:W-:Y:S01]  /*4f90*/  @!P0 MOV R12, R4 ;  /* 0x00000004000c8202 */ /* 0x000fe20000000f00 */
[----:B------:R-:W0:Y:S01]  /*4fa0*/  @!P0 LDC.64 R52, c[0x0][0x3a0] ;  /* 0x0000e800ff348b82 */ /* 0x000e220000000a00 */
[----:B------:R-:W-:Y:S02]  /*4fb0*/  @!P0 MOV R13, R7 ;  /* 0x00000007000d8202 */ /* 0x000fe40000000f00 */
[----:B------:R-:W-:Y:S01]  /*4fc0*/  LOP3.LUT P2, RZ, R2, 0x20, RZ, 0xc0, !PT ;  /* 0x0000002002ff7812 */ /* 0x000fe2000784c0ff */
[----:B---3--:R1:W-:Y:S04]  /*4fd0*/  STL [R1+0x330], R10 ;  /* 0x0003300a01007387 */ /* 0x0083e80000100800 */
        /* <DEDUP_REMOVED lines=12> */
[----:B------:R-:W-:Y:S01]  /*50a0*/  MOV R9, RZ ;  /* 0x000000ff00097202 */ /* 0x000fe20000000f00 */
[----:B------:R-:W-:-:S05]  /*50b0*/  HFMA2 R10, -RZ, RZ, 0, 0 ;  /* 0x00000000ff0a7431 */ /* 0x000fca00000001ff */
[----:B------:R-:W3:Y:S04]  /*50c0*/  @!P2 LDG.E R9, desc[UR10][R28.64] ;  /* 0x0000000a1c09a981 */ /* 0x000ee8000c1e1900 */
[----:B----4-:R-:W4:Y:S01]  /*50d0*/  @!P2 LDG.E R10, desc[UR10][R56.64] ;  /* 0x0000000a380aa981 */ /* 0x010f22000c1e1900 */
[----:B------:R-:W-:Y:S02]  /*50e0*/  IADD3 R20, PT, PT, R0, 0x168, RZ ;  /* 0x0000016800147810 */ /* 0x000fe40007ffe0ff */
[----:B------:R-:W-:Y:S02]  /*50f0*/  LOP3.LUT R2, R2, 0xbfffffff, RZ, 0xc0, !PT ;  /* 0xbfffffff02027812 */ /* 0x000fe400078ec0ff */
[----:B------:R-:W-:Y:S01]  /*5100*/  ISETP.GE.U32.AND P1, PT, R20, UR16, PT ;  /* 0x0000001014007c0c */ /* 0x000fe2000bf26070 */
[----:B------:R-:W2:Y:S01]  /*5110*/  LDL.LU.64 R28, [R1+0x2e0] ;  /* 0x0002e000011c7983 */ /* 0x000ea20000300a00 */
[----:B------:R-:W-:-:S02]  /*5120*/  @P0 LOP3.LUT R2, R2, 0x40000000, RZ, 0xfc, !PT ;  /* 0x4000000002020812 */ /* 0x000fc400078efcff */
[----:B------:R-:W-:Y:S01]  /*5130*/  LOP3.LUT R3, R3, 0xffffdfff, RZ, 0xc0, !PT ;  /* 0xffffdfff03037812 */ /* 0x000fe200078ec0ff */
[----:B------:R-:W-:Y:S04]  /*5140*/  @!P0 STL.64 [R1+0x250], R24 ;  /* 0x0002501801008387 */ /* 0x000fe80000100a00 */
[----:B------:R-:W2:Y:S04]  /*5150*/  LDL.LU.64 R56, [R1+0x2f0] ;  /* 0x0002f00001387983 */ /* 0x000ea80000300a00 */
[----:B---3--:R0:W-:Y:S02]  /*5160*/  STL [R1+0x328], R9 ;  /* 0x0003280901007387 */ /* 0x0081e40000100800 */
[----:B0-----:R-:W-:-:S02]  /*5170*/  SHF.R.S32.HI R9, RZ, 0x1f, R20 ;  /* 0x0000001fff097819 */ /* 0x001fc40000011414 */
[----:B----4-:R0:W-:Y:S02]  /*5180*/  STL [R1+0x32c], R10 ;  /* 0x00032c0a01007387 */ /* 0x0101e40000100800 */
[----:B------:R-:W-:Y:S02]  /*5190*/  ISETP.GE.AND.EX P2, PT, R9, UR17, PT, P1 ;  /* 0x0000001109007c0c */ /* 0x000fe4000bf46310 */
[----:B------:R-:W-:Y:S01]  /*51a0*/  LOP3.LUT P1, RZ, R2, 0x10, RZ, 0xc0, !PT ;  /* 0x0000001002ff7812 */ /* 0x000fe2000782c0ff */
[----:B0-----:R-:W-:-:S10]  /*51b0*/  HFMA2 R10, -RZ, RZ, 0, 0 ;  /* 0x00000000ff0a7431 */ /* 0x001fd400000001ff */
[----:B------:R-:W0:Y:S02]  /*51c0*/  @!P2 LDC.64 R38, c[0x0][0x398] ;  /* 0x0000e600ff26ab82 */ /* 0x000e240000000a00 */
[----:B------:R-:W3:Y:S01]  /*51d0*/  @!P1 LDG.E R10, desc[UR10][R60.64] ;  /* 0x0000000a3c0a9981 */ /* 0x000ee2000c1e1900 */
[----:B------:R-:W-:Y:S02]  /*51e0*/  @!P2 MOV R12, R4 ;  /* 0x00000004000ca202 */ /* 0x000fe40000000f00 */
[----:B------:R-:W-:Y:S02]  /*51f0*/  @!P2 MOV R13, R7 ;  /* 0x00000007000da202 */ /* 0x000fe40000000f00 */
[----:B------:R-:W-:Y:S01]  /*5200*/  @P0 LOP3.LUT R3, R3, 0x2000, RZ, 0xfc, !PT ;  /* 0x0000200003030812 */ /* 0x000fe200078efcff */
[----:B------:R-:W4:Y:S04]  /*5210*/  LDL.LU.64 R60, [R1+0x2d8] ;  /* 0x0002d800013c7983 */ /* 0x000f280000300a00 */
[----:B---3--:R1:W-:Y:S02]  /*5220*/  STL [R1+0x324], R10 ;  /* 0x0003240a01007387 */ /* 0x0083e40000100800 */
[----:B-1----:R-:W-:-:S06]  /*5230*/  MOV R10, RZ ;  /* 0x000000ff000a7202 */ /* 0x002fcc0000000f00 */
[----:B--2---:R1:W2:Y:S02]  /*5240*/  @!P1 LDG.E R10, desc[UR10][R58.64] ;  /* 0x0000000a3a0a9981 */ /* 0x0042a4000c1e1900 */
[----:B-1----:R-:W1:Y:S01]  /*5250*/  @!P2 LDC.64 R58, c[0x0][0x3a0] ;  /* 0x0000e800ff3aab82 */ /* 0x002e620000000a00 */
[----:B------:R-:W-:Y:S02]  /*5260*/  LOP3.LUT P0, RZ, R2, 0x8, RZ, 0xc0, !PT ;  /* 0x0000000802ff7812 */ /* 0x000fe4000780c0ff */
[----:B------:R-:W-:-:S04]  /*5270*/  LOP3.LUT R3, R3, 0xffffefff, RZ, 0xc0, !PT ;  /* 0xffffefff03037812 */ /* 0x000fc800078ec0ff */
[----:B------:R-:W-:Y:S01]  /*5280*/  @P2 LOP3.LUT R3, R3, 0x1000, RZ, 0xfc, !PT ;  /* 0x0000100003032812 */ /* 0x000fe200078efcff */
[----:B--2---:R2:W-:Y:S02]  /*5290*/  STL [R1+0x320], R10 ;  /* 0x0003200a01007387 */ /* 0x0045e40000100800 */
[----:B--2---:R-:W2:Y:S02]  /*52a0*/  @!P2 LDC.64 R10, c[0x0][0x3f8] ;  /* 0x0000fe00ff0aab82 */ /* 0x004ea40000000a00 */
[----:B--2---:R-:W-:-:S04]  /*52b0*/  @!P2 IMAD R9, R9, R10, RZ ;  /* 0x0000000a0909a224 */ /* 0x004fc800078e02ff */
[C---:B------:R-:W-:Y:S02]  /*52c0*/  @!P2 IMAD R9, R20.reuse, R11, R9 ;  /* 0x0000000b1409a224 */ /* 0x040fe400078e0209 */
[----:B------:R-:W-:-:S05]  /*52d0*/  @!P2 IMAD.WIDE.U32 R10, R20, R10, R12 ;  /* 0x0000000a140aa225 */ /* 0x000fca00078e000c */
[----:B------:R-:W-:-:S04]  /*52e0*/  @!P2 IADD3 R9, PT, PT, R11, R9, RZ ;  /* 0x000000090b09a210 */ /* 0x000fc80007ffe0ff */
[C---:B------:R-:W-:Y:S02]  /*52f0*/  @!P2 SHF.L.U64.HI R9, R10.reuse, 0x1, R9 ;  /* 0x000000010a09a819 */ /* 0x040fe40000010209 */
[----:B------:R-:W-:-:S04]  /*5300*/  @!P2 SHF.L.U32 R10, R10, 0x1, RZ ;  /* 0x000000010a0aa819 */ /* 0x000fc800000006ff */
[----:B-1----:R-:W-:-:S04]  /*5310*/  @!P2 IADD3 R58, P1, PT, R10, R58, RZ ;  /* 0x0000003a0a3aa210 */ /* 0x002fc80007f3e0ff */
[----:B------:R-:W-:Y:S02]  /*5320*/  @!P2 IADD3.X R59, PT, PT, R9, R59, RZ, P1, !PT ;  /* 0x0000003b093ba210 */ /* 0x000fe40000ffe4ff */
[----:B0-----:R-:W-:-:S04]  /*5330*/  @!P2 IADD3 R38, P1, PT, R10, R38, RZ ;  /* 0x000000260a26a210 */ /* 0x001fc80007f3e0ff */
[----:B------:R-:W-:Y:S02]  /*5340*/  @!P2 IADD3.X R39, PT, PT, R9, R39, RZ, P1, !PT ;  /* 0x000000270927a210 */ /* 0x000fe40000ffe4ff */
[----:B------:R-:W-:Y:S02]  /*5350*/  LOP3.LUT P2, RZ, R8, 0x1, RZ, 0xc0, !PT ;  /* 0x0000000108ff7812 */ /* 0x000fe4000784c0ff */
[----:B------:R-:W-:-:S06]  /*5360*/  MOV R8, RZ ;  /* 0x000000ff00087202 */ /* 0x000fcc0000000f00 */
[----:B------:R-:W2:Y:S01]  /*5370*/  @!P0 LDG.E R8, desc[UR10][R28.64] ;  /* 0x0000000a1c088981 */ /* 0x000ea2000c1e1900 */
[----:B------:R-:W-:Y:S01]  /*5380*/  LOP3.LUT P6, RZ, R2, 0x4, RZ, 0xc0, !PT ;  /* 0x0000000402ff7812 */ /* 0x000fe200078cc0ff */
[----:B------:R-:W-:Y:S02]  /*5390*/  HFMA2 R21, -RZ, RZ, 0, 0 ;  /* 0x00000000ff157431 */ /* 0x000fe400000001ff */
[----:B------:R-:W3:Y:S04]  /*53a0*/  LDL.LU.64 R28, [R1+0x2c0] ;  /* 0x0002c000011c7983 */ /* 0x000ee80000300a00 */
[----:B------:R-:W3:Y:S01]  /*53b0*/  @!P0 LDG.E R21, desc[UR10][R56.64] ;  /* 0x0000000a38158981 */ /* 0x000ee2000c1e1900 */
[----:B------:R-:W-:-:S03]  /*53c0*/  IADD3 R12, PT, PT, R0, 0x170, RZ ;  /* 0x00000170000c7810 */ /* 0x000fc60007ffe0ff */
[----:B--2---:R0:W-:Y:S04]  /*53d0*/  STL [R1+0x314], R8 ;  /* 0x0003140801007387 */ /* 0x0041e80000100800 */
[----:B------:R-:W2:Y:S01]  /*53e0*/  LDL.LU.64 R56, [R1+0x2d0] ;  /* 0x0002d00001387983 */ /* 0x000ea20000300a00 */
[----:B0-----:R-:W-:-:S06]  /*53f0*/  HFMA2 R8, -RZ, RZ, 0, 0 ;  /* 0x00000000ff087431 */ /* 0x001fcc00000001ff */
[----:B----4-:R-:W4:Y:S01]  /*5400*/  @!P6 LDG.E R8, desc[UR10][R60.64] ;  /* 0x0000000a3c08e981 */ /* 0x010f22000c1e1900 */
[----:B------:R-:W-:Y:S02]  /*5410*/  SHF.R.S32.HI R20, RZ, 0x1f, R12 ;  /* 0x0000001fff147819 */ /* 0x000fe4000001140c */
[----:B------:R-:W-:-:S04]  /*5420*/  ISETP.GE.U32.AND P1, PT, R12, UR16, PT ;  /* 0x000000100c007c0c */ /* 0x000fc8000bf26070 */
[----:B------:R-:W-:Y:S01]  /*5430*/  ISETP.GE.AND.EX P0, PT, R20, UR17, PT, P1 ;  /* 0x0000001114007c0c */ /* 0x000fe2000bf06310 */
[----:B---3--:R-:W-:Y:S04]  /*5440*/  STL [R1+0x318], R21 ;  /* 0x0003181501007387 */ /* 0x008fe80000100800 */
[----:B------:R-:W3:Y:S08]  /*5450*/  LDL.LU.64 R60, [R1+0x2b0] ;  /* 0x0002b000013c7983 */ /* 0x000ef00000300a00 */
[----:B------:R-:W0:Y:S01]  /*5460*/  @!P0 LDC.64 R10, c[0x0][0x3f8] ;  /* 0x0000fe00ff0a8b82 */ /* 0x000e220000000a00 */
[----:B----4-:R1:W-:Y:S02]  /*5470*/  STL [R1+0x310], R8 ;  /* 0x0003100801007387 */ /* 0x0103e40000100800 */
[----:B-1----:R-:W-:-:S06]  /*5480*/  MOV R8, RZ ;  /* 0x000000ff00087202 */ /* 0x002fcc0000000f00 */
[----:B------:R-:W4:Y:S01]  /*5490*/  @!P6 LDG.E R8, desc[UR10][R54.64] ;  /* 0x0000000a3608e981 */ /* 0x000f22000c1e1900 */
[----:B0-----:R-:W-:Y:S01]  /*54a0*/  @!P0 IMAD R20, R20, R10, RZ ;  /* 0x0000000a14148224 */ /* 0x001fe200078e02ff */
[----:B------:R-:W-:-:S03]  /*54b0*/  @!P0 MOV R9, R7 ;  /* 0x0000000700098202 */ /* 0x000fc60000000f00 */
[----:B------:R-:W-:Y:S01]  /*54c0*/  @!P0 IMAD R20, R12, R11, R20 ;  /* 0x0000000b0c148224 */ /* 0x000fe200078e0214 */
[----:B------:R-:W3:Y:S04]  /*54d0*/  LDL.LU.64 R54, [R1+0x2a8] ;  /* 0x0002a80001367983 */ /* 0x000ee80000300a00 */
        /* <DEDUP_REMOVED lines=13> */
[----:B------:R-:W4:Y:S01]  /*55b0*/  @!P2 LDG.E R8, desc[UR10][R28.64] ;  /* 0x0000000a1c08a981 */ /* 0x000f22000c1e1900 */
[----:B------:R-:W-:Y:S01]  /*55c0*/  HFMA2 R9, -RZ, RZ, 0, 0 ;  /* 0x00000000ff097431 */ /* 0x000fe200000001ff */
[----:B------:R-:W-:-:S04]  /*55d0*/  IADD3 R13, PT, PT, R0, 0x178, RZ ;  /* 0x00000178000d7810 */ /* 0x000fc80007ffe0ff */
[----:B------:R-:W-:Y:S02]  /*55e0*/  SHF.R.S32.HI R12, RZ, 0x1f, R13 ;  /* 0x0000001fff0c7819 */ /* 0x000fe4000001140d */
[----:B------:R-:W-:Y:S01]  /*55f0*/  ISETP.GE.U32.AND P1, PT, R13, UR16, PT ;  /* 0x000000100d007c0c */ /* 0x000fe2000bf26070 */
[----:B------:R-:W3:Y:S04]  /*5600*/  LDL.LU.64 R28, [R1+0x2a0] ;  /* 0x0002a000011c7983 */ /* 0x000ee80000300a00 */
[----:B--2---:R-:W2:Y:S01]  /*5610*/  @!P2 LDG.E R9, desc[UR10][R56.64] ;  /* 0x0000000a3809a981 */ /* 0x004ea2000c1e1900 */
[----:B------:R-:W-:Y:S02]  /*5620*/  ISETP.GE.AND.EX P2, PT, R12, UR17, PT, P1 ;  /* 0x000000110c007c0c */ /* 0x000fe4000bf46310 */
[----:B------:R-:W-:Y:S01]  /*5630*/  LOP3.LUT P1, RZ, R2, 0x1, RZ, 0xc0, !PT ;  /* 0x0000000102ff7812 */ /* 0x000fe2000782c0ff */
[----:B------:R0:W-:Y:S01]  /*5640*/  @!P0 STL.64 [R1+0x248], R24 ;  /* 0x0002481801008387 */ /* 0x0001e20000100a00 */
[----:B------:R-:W-:-:S03]  /*5650*/  LOP3.LUT R3, R3, 0xfffff7ff, RZ, 0xc0, !PT ;  /* 0xfffff7ff03037812 */ /* 0x000fc600078ec0ff */
[----:B------:R-:W-:Y:S04]  /*5660*/  @!P0 STL.64 [R1+0x230], R20 ;  /* 0x0002301401008387 */ /* 0x000fe80000100a00 */
[----:B------:R-:W2:Y:S02]  /*5670*/  LDL.LU.64 R56, [R1+0x2b8] ;  /* 0x0002b80001387983 */ /* 0x000ea40000300a00 */
[----:B------:R-:W1:Y:S08]  /*5680*/  @!P2 LDC.64 R10, c[0x0][0x3f8] ;  /* 0x0000fe00ff0aab82 */ /* 0x000e700000000a00 */
[----:B0-----:R-:W0:Y:S01]  /*5690*/  @!P2 LDC.64 R24, c[0x0][0x3a0] ;  /* 0x0000e800ff18ab82 */ /* 0x001e220000000a00 */
[----:B----4-:R4:W-:Y:S02]  /*56a0*/  STL [R1+0x304], R8 ;  /* 0x0003040801007387 */ /* 0x0109e40000100800 */
[----:B----4-:R-:W-:-:S06]  /*56b0*/  HFMA2 R8, -RZ, RZ, 0, 0 ;  /* 0x00000000ff087431 */ /* 0x010fcc00000001ff */
[----:B---3--:R-:W3:Y:S01]  /*56c0*/  @!P1 LDG.E R8, desc[UR10][R60.64] ;  /* 0x0000000a3c089981 */ /* 0x008ee2000c1e1900 */
[----:B-1----:R-:W-:-:S03]  /*56d0*/  @!P2 IMAD R12, R12, R10, RZ ;  /* 0x0000000a0c0ca224 */ /* 0x002fc600078e02ff */
[----:B--2---:R-:W-:Y:S01]  /*56e0*/  STL [R1+0x308], R9 ;  /* 0x0003080901007387 */ /* 0x004fe20000100800 */
[----:B------:R-:W-:-:S03]  /*56f0*/  @P0 LOP3.LUT R3, R3, 0x800, RZ, 0xfc, !PT ;  /* 0x0000080003030812 */ /* 0x000fc600078efcff */
[----:B------:R-:W2:Y:S04]  /*5700*/  LDL.LU.64 R60, [R1+0x288] ;  /* 0x00028800013c7983 */ /* 0x000ea80000300a00 */
[----:B---3--:R1:W-:Y:S02]  /*5710*/  STL [R1+0x300], R8 ;  /* 0x0003000801007387 */ /* 0x0083e40000100800 */
[----:B-1----:R-:W-:-:S06]  /*5720*/  MOV R8, RZ ;  /* 0x000000ff00087202 */ /* 0x002fcc0000000f00 */
[----:B------:R1:W3:Y:S01]  /*5730*/  @!P1 LDG.E R8, desc[UR10][R54.64] ;  /* 0x0000000a36089981 */ /* 0x0002e2000c1e1900 */
[----:B------:R-:W-:Y:S01]  /*5740*/  @!P2 MOV R9, R7 ;  /* 0x000000070009a202 */ /* 0x000fe20000000f00 */
[----:B------:R-:W-:Y:S01]  /*5750*/  @!P2 IMAD R12, R13, R11, R12 ;  /* 0x0000000b0d0ca224 */ /* 0x000fe200078e020c */
[----:B-1----:R-:W1:Y:S01]  /*5760*/  @!P2 LDC.64 R54, c[0x0][0x398] ;  /* 0x0000e600ff36ab82 */ /* 0x002e620000000a00 */
[----:B------:R-:W-:Y:S01]  /*5770*/  LOP3.LUT P0, RZ, R3, 0x80000000, RZ, 0xc0, !PT ;  /* 0x8000000003ff7812 */ /* 0x000fe2000780c0ff */
[----:B---3--:R3:W-:Y:S02]  /*5780*/  STL [R1+0x2fc], R8 ;  /* 0x0002fc0801007387 */ /* 0x0087e40000100800 */
[----:B---3--:R-:W-:-:S05]  /*5790*/  @!P2 MOV R8, R4 ;  /* 0x000000040008a202 */ /* 0x008fca0000000f00 */
        /* <DEDUP_REMOVED lines=9> */
[----:B------:R-:W3:Y:S01]  /*5830*/  @!P0 LDG.E R8, desc[UR10][R28.64] ;  /* 0x0000000a1c088981 */ /* 0x000ee2000c1e1900 */
[----:B------:R-:W-:-:S03]  /*5840*/  LOP3.LUT P6, RZ, R3, 0x40000000, RZ, 0xc0, !PT ;  /* 0x4000000003ff7812 */ /* 0x000fc600078cc0ff */
[----:B------:R-:W4:Y:S04]  /*5850*/  LDL.LU.64 R28, [R1+0x280] ;  /* 0x00028000011c7983 */ /* 0x000f280000300a00 */
[----:B---3--:R0:W-:Y:S02]  /*5860*/  STL [R1+0x2f0], R8 ;  /* 0x0002f00801007387 */ /* 0x0081e40000100800 */
[----:B0-----:R-:W-:-:S06]  /*5870*/  HFMA2 R8, -RZ, RZ, 0, 0 ;  /* 0x00000000ff087431 */ /* 0x001fcc00000001ff */
[----:B------:R-:W3:Y:S01]  /*5880*/  @!P6 LDG.E R8, desc[UR10][R46.64] ;  /* 0x0000000a2e08e981 */ /* 0x000ee2000c1e1900 */
[----:B------:R-:W-:Y:S01]  /*5890*/  HFMA2 R20, -RZ, RZ, 0, 0 ;  /* 0x00000000ff147431 */ /* 0x000fe200000001ff */
[----:B------:R-:W-:-:S04]  /*58a0*/  IADD3 R13, PT, PT, R0, 0x180, RZ ;  /* 0x00000180000d7810 */ /* 0x000fc80007ffe0ff */
[----:B------:R-:W-:Y:S02]  /*58b0*/  SHF.R.S32.HI R12, RZ, 0x1f, R13 ;  /* 0x0000001fff0c7819 */ /* 0x000fe4000001140d */
[----:B------:R-:W-:Y:S01]  /*58c0*/  ISETP.GE.U32.AND P1, PT, R13, UR16, PT ;  /* 0x000000100d007c0c */ /* 0x000fe2000bf26070 */
[----:B------:R-:W-:Y:S04]  /*58d0*/  STL [R1+0x720], R32 ;  /* 0x0007202001007387 */ /* 0x000fe80000100800 */
[----:B------:R-:W4:Y:S01]  /*58e0*/  @!P0 LDG.E R20, desc[UR10][R56.64] ;  /* 0x0000000a38148981 */ /* 0x000f22000c1e1900 */
[----:B------:R-:W-:-:S03]  /*58f0*/  ISETP.GE.AND.EX P0, PT, R12, UR17, PT, P1 ;  /* 0x000000110c007c0c */ /* 0x000fc6000bf06310 */
[----:B------:R0:W-:Y:S01]  /*5900*/  STL [R1+0x71c], R33 ;  /* 0x00071c2101007387 */ /* 0x0001e20000100800 */
[----:B------:R-:W-:Y:S02]  /*5910*/  LOP3.LUT R3, R3, 0xfffffbff, RZ, 0xc0, !PT ;  /* 0xfffffbff03037812 */ /* 0x000fe400078ec0ff */
[----:B------:R-:W-:Y:S01]  /*5920*/  IADD3 R34, PT, PT, R0, 0x188, RZ ;  /* 0x0000018800227810 */ /* 0x000fe20007ffe0ff */
[----:B------:R-:W4:Y:S04]  /*5930*/  LDL.LU.64 R46, [R1+0x210] ;  /* 0x00021000012e7983 */ /* 0x000f280000300a00 */
[----:B------:R-:W4:Y:S02]  /*5940*/  LDL.LU.64 R56, [R1+0x298] ;  /* 0x0002980001387983 */ /* 0x000f240000300a00 */
[----:B------:R-:W1:Y:S02]  /*5950*/  @!P0 LDC.64 R10, c[0x0][0x3f8] ;  /* 0x0000fe00ff0a8b82 */ /* 0x000e640000000a00 */
[----:B---3--:R3:W-:Y:S01]  /*5960*/  STL [R1+0x2ec], R8 ;  /* 0x0002ec0801007387 */ /* 0x0087e20000100800 */
[----:B------:R-:W-:-:S03]  /*5970*/  @!P0 MOV R9, R7 ;  /* 0x0000000700098202 */ /* 0x000fc60000000f00 */
[----:B0-----:R-:W4:Y:S01]  /*5980*/  LDL.LU.64 R32, [R1+0x278] ;  /* 0x0002780001207983 */ /* 0x001f220000300a00 */
[----:B---3--:R-:W-:-:S06]  /*5990*/  MOV R8, RZ ;  /* 0x000000ff00087202 */ /* 0x008fcc0000000f00 */
[----:B--2---:R-:W2:Y:S01]  /*59a0*/  @!P6 LDG.E R8, desc[UR10][R60.64] ;  /* 0x0000000a3c08e981 */ /* 0x004ea2000c1e1900 */
[----:B-1----:R-:W-:-:S04]  /*59b0*/  @!P0 IMAD R12, R12, R10, RZ ;  /* 0x0000000a0c0c8224 */ /* 0x002fc800078e02ff */
[----:B------:R-:W-:Y:S01]  /*59c0*/  @!P0 IMAD R12, R13, R11, R12 ;  /* 0x0000000b0d0c8224 */ /* 0x000fe200078e020c */
[----:B----4-:R-:W-:Y:S01]  /*59d0*/  STL [R1+0x2f4], R20 ;  /* 0x0002f41401007387 */ /* 0x010fe20000100800 */
[----:B------:R-:W-:Y:S02]  /*59e0*/  @P2 LOP3.LUT R3, R3, 0x400, RZ, 0xfc, !PT ;  /* 0x0000040003032812 */ /* 0x000fe400078efcff */
[----:B------:R-:W-:Y:S01]  /*59f0*/  SHF.R.S32.HI R35, RZ, 0x1f, R34 ;  /* 0x0000001fff237819 */ /* 0x000fe20000011422 */
[----:B------:R-:W3:Y:S04]  /*5a00*/  LDL.LU.64 R60, [R1+0x270] ;  /* 0x00027000013c7983 */ /* 0x000ee80000300a00 */
        /* <DEDUP_REMOVED lines=9> */
[----:B------:R-:W-:-:S05]  /*5aa0*/  @!P0 IADD3.X R9, PT, PT, R12, R9, RZ, P1, !PT ;  /* 0x000000090c098210 */ /* 0x000fca0000ffe4ff */
[----:B------:R0:W-:Y:S02]  /*5ab0*/  STL.64 [R1+0x708], R8 ;  /* 0x0007080801007387 */ /* 0x0001e40000100a00 */
[----:B0-----:R-:W-:-:S06]  /*5ac0*/  MOV R8, RZ ;  /* 0x000000ff00087202 */ /* 0x001fcc0000000f00 */
[----:B------:R-:W2:Y:S01]  /*5ad0*/  @!P3 LDG.E R8, desc[UR10][R28.64] ;  /* 0x0000000a1c08b981 */ /* 0x000ea2000c1e1900 */
[----:B------:R-:W-:Y:S01]  /*5ae0*/  HFMA2 R20, -RZ, RZ, 0, 0 ;  /* 0x00000000ff147431 */ /* 0x000fe200000001ff */
[----:B-1----:R-:W-:Y:S02]  /*5af0*/  @!P0 IADD3 R10, P1, PT, R13, R10, RZ ;  /* 0x0000000a0d0a8210 */ /* 0x002fe40007f3e0ff */
[----:B------:R-:W-:Y:S02]  /*5b00*/  LOP3.LUT R3, R3, 0xfffffdff, RZ, 0xc0, !PT ;  /* 0xfffffdff03037812 */ /* 0x000fe400078ec0ff */
[----:B------:R-:W-:Y:S02]  /*5b10*/  @!P0 IADD3.X R11, PT, PT, R12, R11, RZ, P1, !PT ;  /* 0x0000000b0c0b8210 */ /* 0x000fe40000ffe4ff */
[----:B------:R-:W-:Y:S02]  /*5b20*/  ISETP.GE.U32.AND P1, PT, R34, UR16, PT ;  /* 0x0000001022007c0c */ /* 0x000fe4000bf26070 */
[----:B------:R-:W-:Y:S01]  /*5b30*/  @P0 LOP3.LUT R3, R3, 0x200, RZ, 0xfc, !PT ;  /* 0x0000020003030812 */ /* 0x000fe200078efcff */
[----:B------:R-:W4:Y:S01]  /*5b40*/  @!P3 LDG.E R20, desc[UR10][R56.64] ;  /* 0x0000000a3814b981 */ /* 0x000f22000c1e1900 */
[----:B------:R-:W-:-:S02]  /*5b50*/  ISETP.GE.AND.EX P3, PT, R35, UR17, PT, P1 ;  /* 0x0000001123007c0c */ /* 0x000fc4000bf66310 */
[C---:B------:R-:W-:Y:S01]  /*5b60*/  LOP3.LUT P1, RZ, R3.reuse, 0x10000000, RZ, 0xc0, !PT ;  /* 0x1000000003ff7812 */ /* 0x040fe2000782c0ff */
[----:B------:R-:W3:Y:S04]  /*5b70*/  LDL.64 R28, [R1+0x260] ;  /* 0x00026000011c7983 */ /* 0x000ee80000100a00 */
[----:B--2---:R0:W-:Y:S01]  /*5b80*/  STL [R1+0x2e0], R8 ;  /* 0x0002e00801007387 */ /* 0x0041e20000100800 */
[C---:B------:R-:W-:Y:S02]  /*5b90*/  LOP3.LUT P6, RZ, R3.reuse, 0x4000000, RZ, 0xc0, !PT ;  /* 0x0400000003ff7812 */ /* 0x040fe400078cc0ff */
[----:B------:R-:W-:Y:S01]  /*5ba0*/  LOP3.LUT P0, RZ, R3, 0x8000000, RZ, 0xc0, !PT ;  /* 0x0800000003ff7812 */ /* 0x000fe2000780c0ff */
[----:B------:R-:W-:Y:S04]  /*5bb0*/  STL [R1+0x714], R41 ;  /* 0x0007142901007387 */ /* 0x000fe80000100800 */
[----:B------:R-:W2:Y:S01]  /*5bc0*/  LDL.64 R56, [R1+0x268] ;  /* 0x0002680001387983 */ /* 0x000ea20000100a00 */
[----:B0-----:R-:W-:-:S06]  /*5bd0*/  HFMA2 R8, -RZ, RZ, 0, 0 ;  /* 0x00000000ff087431 */ /* 0x001fcc00000001ff */
[----:B------:R-:W4:Y:S04]  /*5be0*/  @!P1 LDG.E R8, desc[UR10][R32.64] ;  /* 0x0000000a20089981 */ /* 0x000f28000c1e1900 */
[----:B----4-:R0:W-:Y:S02]  /*5bf0*/  STL [R1+0x2dc], R8 ;  /* 0x0002dc0801007387 */ /* 0x0101e40000100800 */
[----:B0-----:R-:W-:-:S06]  /*5c00*/  CS2R R8, SRZ ;  /* 0x0000000000087805 */ /* 0x001fcc000001ff00 */
[----:B------:R-:W4:Y:S01]  /*5c10*/  @!P1 LDG.E R8, desc[UR10][R46.64] ;  /* 0x0000000a2e089981 */ /* 0x000f22000c1e1900 */
[----:B------:R-:W-:Y:S02]  /*5c20*/  HFMA2 R41, -RZ, RZ, 0, 0 ;  /* 0x00000000ff297431 */ /* 0x000fe400000001ff */
[----:B------:R-:W-:Y:S01]  /*5c30*/  HFMA2 R32, -RZ, RZ, 0, 0 ;  /* 0x00000000ff207431 */ /* 0x000fe200000001ff */
[----:B------:R0:W-:Y:S01]  /*5c40*/  STL [R1+0x2e4], R20 ;  /* 0x0002e41401007387 */ /* 0x0001e20000100800 */
[----:B------:R-:W-:Y:S02]  /*5c50*/  @!P3 MOV R12, R4 ;  /* 0x00000004000cb202 */ /* 0x000fe40000000f00 */
[----:B------:R-:W-:Y:S01]  /*5c60*/  @!P3 MOV R13, R7 ;  /* 0x00000007000db202 */ /* 0x000fe20000000f00 */
[----:B--2---:R1:W2:Y:S04]  /*5c70*/  @!P0 LDG.E R9, desc[UR10][R56.64] ;  /* 0x0000000a38098981 */ /* 0x0042a8000c1e1900 */
[----:B---3--:R-:W3:Y:S01]  /*5c80*/  @!P0 LDG.E R41, desc[UR10][R60.64] ;  /* 0x0000000a3c298981 */ /* 0x008ee2000c1e1900 */
[----:B0-----:R-:W0:Y:S03]  /*5c90*/  @!P3 LDC.64 R20, c[0x0][0x3f8] ;  /* 0x0000fe00ff14bb82 */ /* 0x001e260000000a00 */
[----:B------:R-:W2:Y:S04]  /*5ca0*/  LDL.LU.64 R60, [R1+0x258] ;  /* 0x00025800013c7983 */ /* 0x000ea80000300a00 */
[----:B----4-:R4:W-:Y:S02]  /*5cb0*/  STL [R1+0x2d8], R8 ;  /* 0x0002d80801007387 */ /* 0x0109e40000100800 */
[----:B----4-:R-:W-:-:S06]  /*5cc0*/  MOV R8, RZ ;  /* 0x000000ff00087202 */ /* 0x010fcc0000000f00 */
[----:B------:R-:W4:Y:S04]  /*5cd0*/  @!P6 LDG.E R8, desc[UR10][R28.64] ;  /* 0x0000000a1c08e981 */ /* 0x000f28000c1e1900 */
[----:B--2---:R-:W2:Y:S04]  /*5ce0*/  @!P4 LDG.E R32, desc[UR10][R60.64] ;  /* 0x0000000a3c20c981 */ /* 0x004ea8000c1e1900 */
[----:B------:R-:W3:Y:S01]  /*5cf0*/  LDL.LU.64 R28, [R1+0x228] ;  /* 0x00022800011c7983 */ /* 0x000ee20000300a00 */
[----:B0-----:R-:W-:-:S03]  /*5d00*/  @!P3 IMAD R35, R35, R20, RZ ;  /* 0x000000142323b224 */ /* 0x001fc600078e02ff */
[----:B----4-:R0:W-:Y:S01]  /*5d10*/  STL [R1+0x2cc], R8 ;  /* 0x0002cc0801007387 */ /* 0x0101e20000100800 */
[----:B-1----:R-:W-:Y:S02]  /*5d20*/  IADD3 R56, PT, PT, R0, 0x190, RZ ;  /* 0x0000019000387810 */ /* 0x002fe40007ffe0ff */
[----:B------:R-:W-:Y:S01]  /*5d30*/  LOP3.LUT R3, R3, 0xfffffeff, RZ, 0xc0, !PT ;  /* 0xfffffeff03037812 */ /* 0x000fe200078ec0ff */
[----:B------:R-:W4:Y:S01]  /*5d40*/  LDL.64 R60, [R1+0x238] ;  /* 0x00023800013c7983 */ /* 0x000f220000100a00 */
[----:B0-----:R-:W-:-:S06]  /*5d50*/  HFMA2 R8, -RZ, RZ, 0, 0 ;  /* 0x00000000ff087431 */ /* 0x001fcc00000001ff */
[----:B------:R-:W4:Y:S04]  /*5d60*/  @!P6 LDG.E R8, desc[UR10][R66.64] ;  /* 0x0000000a4208e981 */ /* 0x000f28000c1e1900 */
[----:B------:R-:W3:Y:S04]  /*5d70*/  LDL.LU.64 R66, [R1+0x240] ;  /* 0x0002400001427983 */ /* 0x000ee80000300a00 */
[----:B--2---:R0:W-:Y:S02]  /*5d80*/  STL [R1+0x2c4], R32 ;  /* 0x0002c42001007387 */ /* 0x0041e40000100800 */
[----:B0-----:R-:W-:Y:S01]  /*5d90*/  MOV R32, RZ ;  /* 0x000000ff00207202 */ /* 0x001fe20000000f00 */
[----:B------:R-:W-:-:S02]  /*5da0*/  @!P3 IMAD R35, R34, R21, R35 ;  /* 0x000000152223b224 */ /* 0x000fc400078e0223 */
[----:B------:R-:W-:Y:S02]  /*5db0*/  @!P3 IMAD.WIDE.U32 R20, R34, R20, R12 ;  /* 0x000000142214b225 */ /* 0x000fe400078e000c */
[----:B------:R-:W0:Y:S03]  /*5dc0*/  @!P3 LDC.64 R12, c[0x0][0x3a0] ;  /* 0x0000e800ff0cbb82 */ /* 0x000e260000000a00 */
[----:B------:R-:W-:Y:S02]  /*5dd0*/  @!P3 IADD3 R34, PT, PT, R21, R35, RZ ;  /* 0x000000231522b210 */ /* 0x000fe40007ffe0ff */
[C---:B------:R-:W-:Y:S02]  /*5de0*/  @!P3 SHF.L.U32 R35, R20.reuse, 0x1, RZ ;  /* 0x000000011423b819 */ /* 0x040fe400000006ff */
[----:B------:R-:W-:Y:S02]  /*5df0*/  @!P3 SHF.L.U64.HI R34, R20, 0x1, R34 ;  /* 0x000000011422b819 */ /* 0x000fe40000010222 */
[----:B------:R-:W1:Y:S01]  /*5e00*/  @!P3 LDC.64 R20, c[0x0][0x398] ;  /* 0x0000e600ff14bb82 */ /* 0x000e620000000a00 */
[----:B------:R-:W-:-:S02]  /*5e10*/  SHF.R.S32.HI R57, RZ, 0x1f, R56 ;  /* 0x0000001fff397819 */ /* 0x000fc40000011438 */
[----:B0-----:R-:W-:-:S04]  /*5e20*/  @!P3 IADD3 R12, P1, PT, R35, R12, RZ ;  /* 0x0000000c230cb210 */ /* 0x001fc80007f3e0ff */
[----:B------:R-:W-:Y:S02]  /*5e30*/  @!P3 IADD3.X R13, PT, PT, R34, R13, RZ, P1, !PT ;  /* 0x0000000d220db210 */ /* 0x000fe40000ffe4ff */
[----:B-1----:R-:W-:-:S04]  /*5e40*/  @!P3 IADD3 R20, P1, PT, R35, R20, RZ ;  /* 0x000000142314b210 */ /* 0x002fc80007f3e0ff */
[----:B------:R-:W-:Y:S02]  /*5e50*/  @!P3 IADD3.X R21, PT, PT, R34, R21, RZ, P1, !PT ;  /* 0x000000152215b210 */ /* 0x000fe40000ffe4ff */
[----:B------:R-:W-:-:S04]  /*5e60*/  ISETP.GE.U32.AND P1, PT, R56, UR16, PT ;  /* 0x0000001038007c0c */ /* 0x000fc8000bf26070 */
[----:B------:R-:W-:-:S13]  /*5e70*/  ISETP.GE.AND.EX P0, PT, R57, UR17, PT, P1 ;  /* 0x0000001139007c0c */ /* 0x000fda000bf06310 */
[----:B------:R-:W0:Y:S01]  /*5e80*/  @!P0 LDC.64 R46, c[0x0][0x3f8] ;  /* 0x0000fe00ff2e8b82 */ /* 0x000e220000000a00 */
[----:B---3--:R1:W2:Y:S01]  /*5e90*/  @!P4 LDG.E R32, desc[UR10][R66.64] ;  /* 0x0000000a4220c981 */ /* 0x0082a2000c1e1900 */
[----:B0-----:R-:W-:Y:S01]  /*5ea0*/  @!P0 IMAD R57, R57, R46, RZ ;  /* 0x0000002e39398224 */ /* 0x001fe200078e02ff */
[----:B------:R-:W-:Y:S02]  /*5eb0*/  @!P0 MOV R34, R4 ;  /* 0x0000000400228202 */ /* 0x000fe40000000f00 */
[----:B------:R-:W-:Y:S01]  /*5ec0*/  @!P0 MOV R35, R7 ;  /* 0x0000000700238202 */ /* 0x000fe20000000f00 */
[C---:B------:R-:W-:Y:S02]  /*5ed0*/  @!P0 IMAD R57, R56.reuse, R47, R57 ;  /* 0x0000002f38398224 */ /* 0x040fe400078e0239 */
[----:B------:R-:W-:-:S03]  /*5ee0*/  @!P0 IMAD.WIDE.U32 R46, R56, R46, R34 ;  /* 0x0000002e382e8225 */ /* 0x000fc600078e0022 */
[----:B------:R-:W0:Y:S02]  /*5ef0*/  @!P0 LDC.64 R34, c[0x0][0x3a0] ;  /* 0x0000e800ff228b82 */ /* 0x000e240000000a00 */
[----:B------:R-:W-:Y:S02]  /*5f00*/  @!P0 IADD3 R56, PT, PT, R47, R57, RZ ;  /* 0x000000392f388210 */ /* 0x000fe40007ffe0ff */
[C---:B------:R-:W-:Y:S02]  /*5f10*/  @!P0 SHF.L.U32 R57, R46.reuse, 0x1, RZ ;  /* 0x000000012e398819 */ /* 0x040fe400000006ff */
[----:B------:R-:W-:Y:S02]  /*5f20*/  @!P0 SHF.L.U64.HI R56, R46, 0x1, R56 ;  /* 0x000000012e388819 */ /* 0x000fe40000010238 */
[----:B------:R-:W3:Y:S01]  /*5f30*/  @!P0 LDC.64 R46, c[0x0][0x398] ;  /* 0x0000e600ff2e8b82 */ /* 0x000ee20000000a00 */
[----:B------:R-:W-:Y:S02]  /*5f40*/  @P3 LOP3.LUT R3, R3, 0x100, RZ, 0xfc, !PT ;  /* 0x0000010003033812 */ /* 0x000fe400078efcff */
[----:B-1----:R-:W-:-:S02]  /*5f50*/  IADD3 R66, PT, PT, R0, 0x198, RZ ;  /* 0x0000019800427810 */ /* 0x002fc40007ffe0ff */
[----:B------:R-:W-:Y:S02]  /*5f60*/  LOP3.LUT R3, R3, 0xffffff7f, RZ, 0xc0, !PT ;  /* 0xffffff7f03037812 */ /* 0x000fe400078ec0ff */
[----:B0-----:R-:W-:-:S04]  /*5f70*/  @!P0 IADD3 R34, P1, PT, R57, R34, RZ ;  /* 0x0000002239228210 */ /* 0x001fc80007f3e0ff */
[C---:B------:R-:W-:Y:S02]  /*5f80*/  @!P0 IADD3.X R35, PT, PT, R56.reuse, R35, RZ, P1, !PT ;  /* 0x0000002338238210 */ /* 0x040fe40000ffe4ff */
[----:B---3--:R-:W-:Y:S02]  /*5f90*/  @!P0 IADD3 R46, P1, PT, R57, R46, RZ ;  /* 0x0000002e392e8210 */ /* 0x008fe40007f3e0ff */
[----:B------:R-:W-:Y:S02]  /*5fa0*/  @P0 LOP3.LUT R3, R3, 0x80, RZ, 0xfc, !PT ;  /* 0x0000008003030812 */ /* 0x000fe400078efcff */
[----:B------:R-:W-:Y:S02]  /*5fb0*/  @!P0 IADD3.X R47, PT, PT, R56, R47, RZ, P1, !PT ;  /* 0x0000002f382f8210 */ /* 0x000fe40000ffe4ff */
[----:B------:R-:W-:Y:S02]  /*5fc0*/  SHF.R.S32.HI R56, RZ, 0x1f, R66 ;  /* 0x0000001fff387819 */ /* 0x000fe40000011442 */
[----:B------:R-:W-:-:S04]  /*5fd0*/  ISETP.GE.U32.AND P1, PT, R66, UR16, PT ;  /* 0x0000001042007c0c */ /* 0x000fc8000bf26070 */
[----:B------:R-:W-:Y:S02]  /*5fe0*/  ISETP.GE.AND.EX P4, PT, R56, UR17, PT, P1 ;  /* 0x0000001138007c0c */ /* 0x000fe4000bf86310 */
[----:B------:R-:W-:Y:S01]  /*5ff0*/  LOP3.LUT P1, RZ, R3, 0x1000000, RZ, 0xc0, !PT ;  /* 0x0100000003ff7812 */ /* 0x000fe2000782c0ff */
[----:B--2---:R0:W-:Y:S02]  /*6000*/  STL [R1+0x2c0], R32 ;  /* 0x0002c02001007387 */ /* 0x0041e40000100800 */
[----:B0-----:R-:W-:-:S10]  /*6010*/  HFMA2 R32, -RZ, RZ, 0, 0 ;  /* 0x00000000ff207431 */ /* 0x001fd400000001ff */
[----:B------:R-:W2:Y:S04]  /*6020*/  @!P1 LDG.E R32, desc[UR10][R28.64] ;  /* 0x0000000a1c209981 */ /* 0x000ea8000c1e1900 */
[----:B------:R-:W3:Y:S04]  /*6030*/  LDL.LU.64 R28, [R1+0x730] ;  /* 0x00073000011c7983 */ /* 0x000ee80000300a00 */
[----:B--2---:R0:W-:Y:S02]  /*6040*/  STL [R1+0x2bc], R32 ;  /* 0x0002bc2001007387 */ /* 0x0041e40000100800 */
[----:B0-----:R-:W-:-:S06]  /*6050*/  MOV R32, RZ ;  /* 0x000000ff00207202 */ /* 0x001fcc0000000f00 */
[----:B---3--:R0:W2:Y:S01]  /*6060*/  @!P1 LDG.E R32, desc[UR10][R28.64] ;  /* 0x0000000a1c209981 */ /* 0x0080a2000c1e1900 */
[----:B------:R-:W-:Y:S01]  /*6070*/  LOP3.LUT P0, RZ, R3, 0x800000, RZ, 0xc0, !PT ;  /* 0x0080000003ff7812 */ /* 0x000fe2000780c0ff */
[----:B0-----:R-:W0:Y:S01]  /*6080*/  @!P4 LDC.64 R28, c[0x0][0x3f8] ;  /* 0x0000fe00ff1ccb82 */ /* 0x001e220000000a00 */
[----:B------:R-:W-:Y:S01]  /*6090*/  @!P4 MOV R57, R7 ;  /* 0x000000070039c202 */ /* 0x000fe20000000f00 */
[----:B0-----:R-:W-:-:S04]  /*60a0*/  @!P4 IMAD R56, R56, R28, RZ ;  /* 0x0000001c3838c224 */ /* 0x001fc800078e02ff */
[----:B------:R-:W-:Y:S01]  /*60b0*/  @!P4 IMAD R67, R66, R29, R56 ;  /* 0x0000001d4243c224 */ /* 0x000fe200078e0238 */
[----:B------:R-:W-:-:S05]  /*60c0*/  @!P4 MOV R56, R4 ;  /* 0x000000040038c202 */ /* 0x000fca0000000f00 */
[----:B------:R-:W-:Y:S02]  /*60d0*/  @!P4 IMAD.WIDE.U32 R28, R66, R28, R56 ;  /* 0x0000001c421cc225 */ /* 0x000fe400078e0038 */
[----:B------:R-:W0:Y:S03]  /*60e0*/  @!P4 LDC.64 R56, c[0x0][0x3a0] ;  /* 0x0000e800ff38cb82 */ /* 0x000e260000000a00 */
[----:B------:R-:W-:Y:S01]  /*60f0*/  @!P4 IADD3 R67, PT, PT, R29, R67, RZ ;  /* 0x000000431d43c210 */ /* 0x000fe20007ffe0ff */
[----:B--2---:R1:W-:Y:S02]  /*6100*/  STL [R1+0x2b8], R32 ;  /* 0x0002b82001007387 */ /* 0x0043e40000100800 */
[----:B-1----:R-:W-:-:S06]  /*6110*/  HFMA2 R32, -RZ, RZ, 0, 0 ;  /* 0x00000000ff207431 */ /* 0x002fcc00000001ff */
[----:B----4-:R-:W2:Y:S04]  /*6120*/  @!P0 LDG.E R32, desc[UR10][R60.64] ;  /* 0x0000000a3c208981 */ /* 0x010ea8000c1e1900 */
[----:B------:R-:W3:Y:S01]  /*6130*/  LDL.LU.64 R60, [R1+0x728] ;  /* 0x00072800013c7983 */ /* 0x000ee20000300a00 */
[C---:B------:R-:W-:Y:S02]  /*6140*/  @!P4 SHF.L.U64.HI R67, R28.reuse, 0x1, R67 ;  /* 0x000000011c43c819 */ /* 0x040fe40000010243 */
[----:B------:R-:W-:Y:S02]  /*6150*/  @!P4 SHF.L.U32 R66, R28, 0x1, RZ ;  /* 0x000000011c42c819 */ /* 0x000fe400000006ff */
[----:B------:R-:W1:Y:S02]  /*6160*/  @!P4 LDC.64 R28, c[0x0][0x398] ;  /* 0x0000e600ff1ccb82 */ /* 0x000e640000000a00 */
[----:B0-----:R-:W-:-:S04]  /*6170*/  @!P4 IADD3 R56, P1, PT, R66, R56, RZ ;  /* 0x000000384238c210 */ /* 0x001fc80007f3e0ff */
[----:B------:R-:W-:Y:S02]  /*6180*/  @!P4 IADD3.X R57, PT, PT, R67, R57, RZ, P1, !PT ;  /* 0x000000394339c210 */ /* 0x000fe40000ffe4ff */
[----:B-1----:R-:W-:-:S04]  /*6190*/  @!P4 IADD3 R28, P1, PT, R66, R28, RZ ;  /* 0x0000001c421cc210 */ /* 0x002fc80007f3e0ff */
[----:B------:R-:W-:Y:S02]  /*61a0*/  @!P4 IADD3.X R29, PT, PT, R67, R29, RZ, P1, !PT ;  /* 0x0000001d431dc210 */ /* 0x000fe40000ffe4ff */
[----:B------:R-:W4:Y:S01]  /*61b0*/  LDL.LU.64 R66, [R1+0x220] ;  /* 0x0002200001427983 */ /* 0x000f220000300a00 */
[----:B------:R-:W-:-:S03]  /*61c0*/  LOP3.LUT P6, RZ, R3, 0x400000, RZ, 0xc0, !PT ;  /* 0x0040000003ff7812 */ /* 0x000fc600078cc0ff */
[----:B--2---:R0:W-:Y:S02]  /*61d0*/  STL [R1+0x2b4], R32 ;  /* 0x0002b42001007387 */ /* 0x0041e40000100800 */
[----:B0-----:R-:W-:-:S08]  /*61e0*/  CS2R R32, SRZ ;  /* 0x0000000000207805 */ /* 0x001fd0000001ff00 */
[----:B---3--:R-:W2:Y:S04]  /*61f0*/  @!P6 LDG.E R33, desc[UR10][R60.64] ;  /* 0x0000000a3c21e981 */ /* 0x008ea8000c1e1900 */
[----:B----4-:R0:W3:Y:S02]  /*6200*/  @!P0 LDG.E R32, desc[UR10][R66.64] ;  /* 0x0000000a42208981 */ /* 0x0100e4000c1e1900 */
[----:B0-----:R-:W-:-:S04]  /*6210*/  IADD3 R66, PT, PT, R0, 0x1a0, RZ ;  /* 0x000001a000427810 */ /* 0x001fc80007ffe0ff */
[----:B------:R-:W-:Y:S02]  /*6220*/  SHF.R.S32.HI R67, RZ, 0x1f, R66 ;  /* 0x0000001fff437819 */ /* 0x000fe40000011442 */
[----:B------:R-:W-:-:S04]  /*6230*/  ISETP.GE.U32.AND P1, PT, R66, UR16, PT ;  /* 0x0000001042007c0c */ /* 0x000fc8000bf26070 */
[----:B------:R-:W-:-:S13]  /*6240*/  ISETP.GE.AND.EX P0, PT, R67, UR17, PT, P1 ;  /* 0x0000001143007c0c */ /* 0x000fda000bf06310 */
[----:B------:R-:W0:Y:S02]  /*6250*/  @!P0 LDC.64 R60, c[0x0][0x3f8] ;  /* 0x0000fe00ff3c8b82 */ /* 0x000e240000000a00 */
[----:B0-----:R-:W-:-:S04]  /*6260*/  @!P0 IMAD R67, R67, R60, RZ ;  /* 0x0000003c43438224 */ /* 0x001fc800078e02ff */
[----:B------:R-:W-:Y:S01]  /*6270*/  @!P0 IMAD R67, R66, R61, R67 ;  /* 0x0000003d42438224 */ /* 0x000fe200078e0243 */
[----:B--2---:R0:W-:Y:S02]  /*6280*/  STL [R1+0x2ac], R33 ;  /* 0x0002ac2101007387 */ /* 0x0041e40000100800 */
[----:B0-----:R-:W-:-:S06]  /*6290*/  MOV R33, RZ ;  /* 0x000000ff00217202 */ /* 0x001fcc0000000f00 */
[----:B------:R0:W2:Y:S02]  /*62a0*/  @!P6 LDG.E R33, desc[UR10][R62.64] ;  /* 0x0000000a3e21e981 */ /* 0x0000a4000c1e1900 */
[----:B0-----:R-:W-:Y:S02]  /*62b0*/  @!P0 MOV R62, R4 ;  /* 0x00000004003e8202 */ /* 0x001fe40000000f00 */
[----:B------:R-:W-:-:S03]  /*62c0*/  @!P0 MOV R63, R7 ;  /* 0x00000007003f8202 */ /* 0x000fc60000000f00 */
        /* <DEDUP_REMOVED lines=10> */
[----:B------:R-:W4:Y:S04]  /*6370*/  LDL.LU.64 R66, [R1+0x218] ;  /* 0x0002180001427983 */ /* 0x000f280000300a00 */
[----:B------:R0:W-:Y:S01]  /*6380*/  STL [R1+0x718], R51 ;  /* 0x0007183301007387 */ /* 0x0001e20000100800 */
[----:B------:R-:W-:Y:S01]  /*6390*/  LOP3.LUT R3, R3, 0xffffffbf, RZ, 0xc0, !PT ;  /* 0xffffffbf03037812 */ /* 0x000fe200078ec0ff */
[----:B0-----:R-:W-:-:S03]  /*63a0*/  HFMA2 R51, -RZ, RZ, 0, 0 ;  /* 0x00000000ff337431 */ /* 0x001fc600000001ff */
[----:B------:R-:W-:Y:S01]  /*63b0*/  @P4 LOP3.LUT R3, R3, 0x40, RZ, 0xfc, !PT ;  /* 0x0000004003034812 */ /* 0x000fe200078efcff */
[----:B------:R0:W-:Y:S03]  /*63c0*/  STL [R1+0x710], R49 ;  /* 0x0007103101007387 */ /* 0x0001e60000100800 */
[----:B------:R-:W-:Y:S02]  /*63d0*/  LOP3.LUT R3, R3, 0xffffffdf, RZ, 0xc0, !PT ;  /* 0xffffffdf03037812 */ /* 0x000fe400078ec0ff */
[----:B0-----:R-:W-:Y:S02]  /*63e0*/  MOV R49, RZ ;  /* 0x000000ff00317202 */ /* 0x001fe40000000f00 */
[----:B------:R-:W-:-:S04]  /*63f0*/  @P0 LOP3.LUT R3, R3, 0x20, RZ, 0xfc, !PT ;  /* 0x0000002003030812 */ /* 0x000fc800078efcff */
[----:B------:R-:W3:Y:S04]  /*6400*/  @!P5 LDG.E R49, desc[UR10][R68.64] ;  /* 0x0000000a4431d981 */ /* 0x000ee8000c1e1900 */
[----:B--2---:R0:W-:Y:S02]  /*6410*/  STL [R1+0x2a8], R33 ;  /* 0x0002a82101007387 */ /* 0x0041e40000100800 */
[----:B0-----:R-:W-:Y:S02]  /*6420*/  HFMA2 R33, -RZ, RZ, 0, 0 ;  /* 0x00000000ff217431 */ /* 0x001fe400000001ff */
[----:B----4-:R0:W2:Y:S02]  /*6430*/  @!P5 LDG.E R51, desc[UR10][R66.64] ;  /* 0x0000000a4233d981 */ /* 0x0100a4000c1e1900 */
[----:B0-----:R-:W-:-:S04]  /*6440*/  IADD3 R66, PT, PT, R0, 0x1a8, RZ ;  /* 0x000001a800427810 */ /* 0x001fc80007ffe0ff */
[----:B------:R-:W-:Y:S02]  /*6450*/  SHF.R.S32.HI R67, RZ, 0x1f, R66 ;  /* 0x0000001fff437819 */ /* 0x000fe40000011442 */
[----:B------:R-:W-:-:S04]  /*6460*/  ISETP.GE.U32.AND P1, PT, R66, UR16, PT ;  /* 0x0000001042007c0c */ /* 0x000fc8000bf26070 */
[----:B------:R-:W-:Y:S02]  /*6470*/  ISETP.GE.AND.EX P5, PT, R67, UR17, PT, P1 ;  /* 0x0000001143007c0c */ /* 0x000fe4000bfa6310 */
[----:B------:R-:W-:-:S13]  /*6480*/  LOP3.LUT P1, RZ, R3, 0x100000, RZ, 0xc0, !PT ;  /* 0x0010000003ff7812 */ /* 0x000fda000782c0ff */
[----:B------:R0:W4:Y:S02]  /*6490*/  @!P1 LDG.E R33, desc[UR10][R14.64] ;  /* 0x0000000a0e219981 */ /* 0x000124000c1e1900 */
[----:B0-----:R-:W-:Y:S02]  /*64a0*/  @!P5 MOV R14, R4 ;  /* 0x00000004000ed202 */ /* 0x001fe40000000f00 */
[----:B------:R-:W-:Y:S02]  /*64b0*/  @!P5 MOV R15, R7 ;  /* 0x00000007000fd202 */ /* 0x000fe40000000f00 */
[----:B------:R-:W-:Y:S01]  /*64c0*/  LOP3.LUT P6, RZ, R3, 0x80000, RZ, 0xc0, !PT ;  /* 0x0008000003ff7812 */ /* 0x000fe200078cc0ff */
[----:B----4-:R0:W-:Y:S02]  /*64d0*/  STL [R1+0x29c], R33 ;  /* 0x00029c2101007387 */ /* 0x0101e40000100800 */
[----:B0-----:R-:W-:-:S06]  /*64e0*/  MOV R33, RZ ;  /* 0x000000ff00217202 */ /* 0x001fcc0000000f00 */
[----:B------:R0:W4:Y:S02]  /*64f0*/  @!P1 LDG.E R33, desc[UR10][R22.64] ;  /* 0x0000000a16219981 */ /* 0x000124000c1e1900 */
[----:B0-----:R-:W0:Y:S02]  /*6500*/  @!P5 LDC.64 R22, c[0x0][0x3f8] ;  /* 0x0000fe00ff16db82 */ /* 0x001e240000000a00 */
[----:B0-----:R-:W-:-:S04]  /*6510*/  @!P5 IMAD R67, R67, R22, RZ ;  /* 0x000000164343d224 */ /* 0x001fc800078e02ff */
[C---:B------:R-:W-:Y:S02]  /*6520*/  @!P5 IMAD R67, R66.reuse, R23, R67 ;  /* 0x000000174243d224 */ /* 0x040fe400078e0243 */
[----:B------:R-:W-:Y:S02]  /*6530*/  @!P5 IMAD.WIDE.U32 R22, R66, R22, R14 ;  /* 0x000000164216d225 */ /* 0x000fe400078e000e */
[----:B------:R-:W0:Y:S03]  /*6540*/  @!P5 LDC.64 R14, c[0x0][0x3a0] ;  /* 0x0000e800ff0edb82 */ /* 0x000e260000000a00 */
[----:B------:R-:W-:Y:S02]  /*6550*/  @!P5 IADD3 R66, PT, PT, R23, R67, RZ ;  /* 0x000000431742d210 */ /* 0x000fe40007ffe0ff */
[C---:B------:R-:W-:Y:S02]  /*6560*/  @!P5 SHF.L.U32 R67, R22.reuse, 0x1, RZ ;  /* 0x000000011643d819 */ /* 0x040fe400000006ff */
[----:B------:R-:W-:-:S02]  /*6570*/  @!P5 SHF.L.U64.HI R66, R22, 0x1, R66 ;  /* 0x000000011642d819 */ /* 0x000fc40000010242 */
[----:B------:R-:W1:Y:S03]  /*6580*/  @!P5 LDC.64 R22, c[0x0][0x398] ;  /* 0x0000e600ff16db82 */ /* 0x000e660000000a00 */
[----:B------:R3:W-:Y:S01]  /*6590*/  STL [R1+0x6dc], R66 ;  /* 0x0006dc4201007387 */ /* 0x0007e20000100800 */
[----:B0-----:R-:W-:-:S04]  /*65a0*/  @!P5 IADD3 R14, P1, PT, R67, R14, RZ ;  /* 0x0000000e430ed210 */ /* 0x001fc80007f3e0ff */
[----:B------:R-:W-:Y:S02]  /*65b0*/  @!P5 IADD3.X R15, PT, PT, R66, R15, RZ, P1, !PT ;  /* 0x0000000f420fd210 */ /* 0x000fe40000ffe4ff */
[----:B-1----:R-:W-:-:S04]  /*65c0*/  @!P5 IADD3 R22, P1, PT, R67, R22, RZ ;  /* 0x000000164316d210 */ /* 0x002fc80007f3e0ff */
[----:B------:R-:W-:Y:S02]  /*65d0*/  @!P5 IADD3.X R23, PT, PT, R66, R23, RZ, P1, !PT ;  /* 0x000000174217d210 */ /* 0x000fe40000ffe4ff */
[----:B---3--:R-:W-:-:S06]  /*65e0*/  MOV R66, RZ ;  /* 0x000000ff00427202 */ /* 0x008fcc0000000f00 */
[----:B------:R-:W3:Y:S01]  /*65f0*/  @!P6 LDG.E R66, desc[UR10][R18.64] ;  /* 0x0000000a1242e981 */ /* 0x000ee2000c1e1900 */
[----:B------:R-:W-:-:S03]  /*6600*/  LOP3.LUT P0, RZ, R3, 0x40000, RZ, 0xc0, !PT ;  /* 0x0004000003ff7812 */ /* 0x000fc6000780c0ff */
[----:B------:R-:W-:Y:S04]  /*6610*/  STL [R1+0x6d0], R67 ;  /* 0x0006d04301007387 */ /* 0x000fe80000100800 */
[----:B---3--:R0:W-:Y:S02]  /*6620*/  STL [R1+0x28c], R66 ;  /* 0x00028c4201007387 */ /* 0x0081e40000100800 */
[----:B0-----:R-:W-:Y:S01]  /*6630*/  MOV R66, R9 ;  /* 0x0000000900427202 */ /* 0x001fe20000000f00 */
[----:B------:R-:W-:-:S06]  /*6640*/  HFMA2 R9, -RZ, RZ, 0, 0 ;  /* 0x00000000ff097431 */ /* 0x000fcc00000001ff */
[----:B------:R0:W3:Y:S01]  /*6650*/  @!P0 LDG.E R9, desc[UR10][R36.64] ;  /* 0x0000000a24098981 */ /* 0x0000e2000c1e1900 */
[----:B--2---:R-:W-:Y:S01]  /*6660*/  MOV R67, R51 ;  /* 0x0000003300437202 */ /* 0x004fe20000000f00 */
[----:B------:R-:W-:Y:S01]  /*6670*/  HFMA2 R51, -RZ, RZ, 0, 0 ;  /* 0x00000000ff337431 */ /* 0x000fe200000001ff */
[----:B------:R-:W-:-:S04]  /*6680*/  IADD3 R18, PT, PT, R0, 0x1b0, RZ ;  /* 0x000001b000127810 */ /* 0x000fc80007ffe0ff */
[----:B------:R-:W-:Y:S02]  /*6690*/  SHF.R.S32.HI R19, RZ, 0x1f, R18 ;  /* 0x0000001fff137819 */ /* 0x000fe40000011412 */
[----:B------:R-:W-:Y:S01]  /*66a0*/  ISETP.GE.U32.AND P1, PT, R18, UR16, PT ;  /* 0x0000001012007c0c */ /* 0x000fe2000bf26070 */
[----:B------:R-:W2:Y:S03]  /*66b0*/  @!P6 LDG.E R51, desc[UR10][R64.64] ;  /* 0x0000000a4033e981 */ /* 0x000ea6000c1e1900 */
[----:B------:R-:W-:-:S13]  /*66c0*/  ISETP.GE.AND.EX P6, PT, R19, UR17, PT, P1 ;  /* 0x0000001113007c0c */ /* 0x000fda000bfc6310 */
[----:B0-----:R-:W-:Y:S02]  /*66d0*/  @!P6 MOV R36, R4 ;  /* 0x000000040024e202 */ /* 0x001fe40000000f00 */
[----:B------:R-:W-:Y:S02]  /*66e0*/  @!P6 MOV R37, R7 ;  /* 0x000000070025e202 */ /* 0x000fe40000000f00 */
[----:B------:R-:W-:-:S04]  /*66f0*/  LOP3.LUT R3, R3, 0xffffffef, RZ, 0xc0, !PT ;  /* 0xffffffef03037812 */ /* 0x000fc800078ec0ff */
[----:B------:R-:W-:-:S04]  /*6700*/  @P5 LOP3.LUT R3, R3, 0x10, RZ, 0xfc, !PT ;  /* 0x0000001003035812 */ /* 0x000fc800078efcff */
[----:B------:R-:W-:-:S04]  /*6710*/  LOP3.LUT R3, R3, 0xfffffff7, RZ, 0xc0, !PT ;  /* 0xfffffff703037812 */ /* 0x000fc800078ec0ff */
[----:B------:R-:W-:Y:S01]  /*6720*/  @P6 LOP3.LUT R3, R3, 0x8, RZ, 0xfc, !PT ;  /* 0x0000000803036812 */ /* 0x000fe200078efcff */
[----:B---3--:R0:W-:Y:S02]  /*6730*/  STL [R1+0x288], R9 ;  /* 0x0002880901007387 */ /* 0x0081e40000100800 */
[----:B0-----:R-:W-:-:S06]  /*6740*/  MOV R9, RZ ;  /* 0x000000ff00097202 */ /* 0x001fcc0000000f00 */
[----:B------:R0:W3:Y:S02]  /*6750*/  @!P0 LDG.E R9, desc[UR10][R26.64] ;  /* 0x0000000a1a098981 */ /* 0x0000e4000c1e1900 */
        /* <DEDUP_REMOVED lines=13> */
[----:B------:R-:W-:Y:S02]  /*6830*/  LOP3.LUT P6, RZ, R2, 0x80000000, RZ, 0xc0, !PT ;  /* 0x8000000002ff7812 */ /* 0x000fe400078cc0ff */
[----:B----4-:R-:W-:Y:S01]  /*6840*/  MOV R36, R33 ;  /* 0x0000002100247202 */ /* 0x010fe20000000f00 */
[----:B------:R-:W-:-:S10]  /*6850*/  HFMA2 R33, -RZ, RZ, 0, 0 ;  /* 0x00000000ff217431 */ /* 0x000fd400000001ff */
[----:B------:R-:W4:Y:S01]  /*6860*/  @!P6 LDG.E R33, desc[UR10][R30.64] ;  /* 0x0000000a1e21e981 */ /* 0x000f22000c1e1900 */
[----:B------:R-:W-:-:S03]  /*6870*/  MOV R37, R32 ;  /* 0x0000002000257202 */ /* 0x000fc60000000f00 */
[----:B------:R-:W3:Y:S04]  /*6880*/  LDL.LU R32, [R1+0x720] ;  /* 0x0007200001207983 */ /* 0x000ee80000300800 */
[----:B----4-:R0:W-:Y:S04]  /*6890*/  STL [R1+0x27c], R33 ;  /* 0x00027c2101007387 */ /* 0x0101e80000100800 */
[----:B0-----:R-:W3:Y:S01]  /*68a0*/  LDL.LU R33, [R1+0x71c] ;  /* 0x00071c0001217983 */ /* 0x001ee20000300800 */
[----:B------:R-:W-:Y:S01]  /*68b0*/  HFMA2 R30, -RZ, RZ, 0, 0 ;  /* 0x00000000ff1e7431 */ /* 0x000fe200000001ff */
[----:B--2---:R-:W-:-:S02]  /*68c0*/  MOV R31, R51 ;  /* 0x00000033001f7202 */ /* 0x004fc40000000f00 */
[----:B------:R-:W2:Y:S04]  /*68d0*/  LDL.LU R51, [R1+0x718] ;  /* 0x0007180001337983 */ /* 0x000ea80000300800 */
[----:B---3--:R0:W3:Y:S02]  /*68e0*/  @!P6 LDG.E R30, desc[UR10][R32.64] ;  /* 0x0000000a201ee981 */ /* 0x0080e4000c1e1900 */
[----:B0-----:R-:W-:-:S04]  /*68f0*/  IADD3 R32, PT, PT, R0, 0x1b8, RZ ;  /* 0x000001b800207810 */ /* 0x001fc80007ffe0ff */
[----:B------:R-:W-:Y:S02]  /*6900*/  ISETP.GE.U32.AND P1, PT, R32, UR16, PT ;  /* 0x0000001020007c0c */ /* 0x000fe4000bf26070 */
[----:B------:R-:W-:Y:S02]  /*6910*/  MOV R33, R66 ;  /* 0x0000004200217202 */ /* 0x000fe40000000f00 */
[----:B------:R-:W-:Y:S02]  /*6920*/  MOV R66, R67 ;  /* 0x0000004300427202 */ /* 0x000fe40000000f00 */
[----:B------:R-:W-:Y:S01]  /*6930*/  MOV R67, R41 ;  /* 0x0000002900437202 */ /* 0x000fe20000000f00 */
[----:B------:R-:W-:Y:S01]  /*6940*/  HFMA2 R41, -RZ, RZ, 0, 0 ;  /* 0x00000000ff297431 */ /* 0x000fe200000001ff */
[----:B---3--:R0:W-:Y:S02]  /*6950*/  STL [R1+0x278], R30 ;  /* 0x0002781e01007387 */ /* 0x0081e40000100800 */
[----:B0-----:R-:W-:-:S04]  /*6960*/  SHF.R.S32.HI R30, RZ, 0x1f, R32 ;  /* 0x0000001fff1e7819 */ /* 0x001fc80000011420 */
[----:B------:R-:W-:Y:S02]  /*6970*/  ISETP.GE.AND.EX P6, PT, R30, UR17, PT, P1 ;  /* 0x000000111e007c0c */ /* 0x000fe4000bfc6310 */
[----:B------:R-:W-:-:S13]  /*6980*/  LOP3.LUT P1, RZ, R3, 0x10000, RZ, 0xc0, !PT ;  /* 0x0001000003ff7812 */ /* 0x000fda000782c0ff */
[----:B--2---:R0:W2:Y:S02]  /*6990*/  @!P1 LDG.E R41, desc[UR10][R50.64] ;  /* 0x0000000a32299981 */ /* 0x0040a4000c1e1900 */
[----:B0-----:R-:W-:Y:S02]  /*69a0*/  MOV R50, R31 ;  /* 0x0000001f00327202 */ /* 0x001fe40000000f00 */
[----:B--2---:R0:W-:Y:S04]  /*69b0*/  STL [R1+0x274], R41 ;  /* 0x0002742901007387 */ /* 0x0041e80000100800 */
[----:B0-----:R-:W2:Y:S01]  /*69c0*/  LDL.LU R41, [R1+0x714] ;  /* 0x0007140001297983 */ /* 0x001ea20000300800 */
[----:B------:R-:W-:Y:S01]  /*69d0*/  HFMA2 R31, -RZ, RZ, 0, 0 ;  /* 0x00000000ff1f7431 */ /* 0x000fe200000001ff */
[----:B------:R-:W-:-:S05]  /*69e0*/  MOV R51, R36 ;  /* 0x0000002400337202 */ /* 0x000fca0000000f00 */
[----:B--2---:R0:W2:Y:S02]  /*69f0*/  @!P1 LDG.E R31, desc[UR10][R40.64] ;  /* 0x0000000a281f9981 */ /* 0x0040a4000c1e1900 */
[----:B0-----:R-:W-:Y:S02]  /*6a00*/  MOV R41, R37 ;  /* 0x0000002500297202 */ /* 0x001fe40000000f00 */
[----:B------:R-:W0:Y:S02]  /*6a10*/  @!P6 LDC.64 R36, c[0x0][0x3f8] ;  /* 0x0000fe00ff24eb82 */ /* 0x000e240000000a00 */
[----:B0-----:R-:W-:Y:S01]  /*6a20*/  @!P6 IMAD R40, R30, R36, RZ ;  /* 0x000000241e28e224 */ /* 0x001fe200078e02ff */
[----:B------:R-:W-:-:S03]  /*6a30*/  @!P6 MOV R30, R4 ;  /* 0x00000004001ee202 */ /* 0x000fc60000000f00 */
[----:B------:R-:W-:Y:S01]  /*6a40*/  @!P6 IMAD R40, R32, R37, R40 ;  /* 0x000000252028e224 */ /* 0x000fe200078e0228 */
[----:B------:R-:W-:Y:S01]  /*6a50*/  LOP3.LUT P0, RZ, R3, 0x8000, RZ, 0xc0, !PT ;  /* 0x0000800003ff7812 */ /* 0x000fe2000780c0ff */
[----:B--2---:R0:W-:Y:S02]  /*6a60*/  STL [R1+0x25c], R31 ;  /* 0x00025c1f01007387 */ /* 0x0041e40000100800 */
[----:B0-----:R-:W-:-:S03]  /*6a70*/  @!P6 MOV R31, R7 ;  /* 0x00000007001fe202 */ /* 0x001fc60000000f00 */
[----:B------:R-:W-:Y:S01]  /*6a80*/  @!P6 IMAD.WIDE.U32 R36, R32, R36, R30 ;  /* 0x000000242024e225 */ /* 0x000fe200078e001e */
[----:B------:R-:W-:Y:S02]  /*6a90*/  MOV R31, R33 ;  /* 0x00000021001f7202 */ /* 0x000fe40000000f00 */
[----:B------:R-:W0:Y:S02]  /*6aa0*/  @!P6 LDC.64 R32, c[0x0][0x3a0] ;  /* 0x0000e800ff20eb82 */ /* 0x000e240000000a00 */
[----:B------:R-:W-:Y:S02]  /*6ab0*/  @!P6 IADD3 R30, PT, PT, R37, R40, RZ ;  /* 0x00000028251ee210 */ /* 0x000fe40007ffe0ff */
[----:B------:R-:W-:Y:S02]  /*6ac0*/  MOV R40, R31 ;  /* 0x0000001f00287202 */ /* 0x000fe40000000f00 */
[C---:B------:R-:W-:Y:S02]  /*6ad0*/  @!P6 SHF.L.U64.HI R30, R36.reuse, 0x1, R30 ;  /* 0x00000001241ee819 */ /* 0x040fe4000001021e */
[----:B------:R-:W-:-:S02]  /*6ae0*/  @!P6 SHF.L.U32 R31, R36, 0x1, RZ ;  /* 0x00000001241fe819 */ /* 0x000fc400000006ff */
[----:B------:R-:W1:Y:S02]  /*6af0*/  @!P6 LDC.64 R36, c[0x0][0x398] ;  /* 0x0000e600ff24eb82 */ /* 0x000e640000000a00 */
[----:B0-----:R-:W-:-:S04]  /*6b00*/  @!P6 IADD3 R32, P1, PT, R31, R32, RZ ;  /* 0x000000201f20e210 */ /* 0x001fc80007f3e0ff */
[----:B------:R-:W-:Y:S02]  /*6b10*/  @!P6 IADD3.X R33, PT, PT, R30, R33, RZ, P1, !PT ;  /* 0x000000211e21e210 */ /* 0x000fe40000ffe4ff */
[----:B-1----:R-:W-:-:S04]  /*6b20*/  @!P6 IADD3 R36, P1, PT, R31, R36, RZ ;  /* 0x000000241f24e210 */ /* 0x002fc80007f3e0ff */
[----:B------:R-:W-:Y:S01]  /*6b30*/  @!P6 IADD3.X R37, PT, PT, R30, R37, RZ, P1, !PT ;  /* 0x000000251e25e210 */ /* 0x000fe20000ffe4ff */
[----:B------:R-:W-:-:S06]  /*6b40*/  HFMA2 R30, -RZ, RZ, 0, 0 ;  /* 0x00000000ff1e7431 */ /* 0x000fcc00000001ff */
[----:B------:R-:W2:Y:S01]  /*6b50*/  @!P0 LDG.E R30, desc[UR10][R42.64] ;  /* 0x0000000a2a1e8981 */ /* 0x000ea2000c1e1900 */
[----:B------:R-:W-:-:S03]  /*6b60*/  MOV R31, R49 ;  /* 0x00000031001f7202 */ /* 0x000fc60000000f00 */
[----:B------:R-:W3:Y:S04]  /*6b70*/  LDL.LU R49, [R1+0x710] ;  /* 0x0007100001317983 */ /* 0x000ee80000300800 */
[----:B--2---:R0:W-:Y:S02]  /*6b80*/  STL [R1+0x258], R30 ;  /* 0x0002581e01007387 */ /* 0x0041e40000100800 */
[----:B0-----:R-:W-:-:S06]  /*6b90*/  MOV R30, RZ ;  /* 0x000000ff001e7202 */ /* 0x001fcc0000000f00 */
[----:B------:R0:W2:Y:S01]  /*6ba0*/  @!P0 LDG.E R30, desc[UR10][R44.64] ;  /* 0x0000000a2c1e8981 */ /* 0x0000a2000c1e1900 */
[----:B------:R-:W-:Y:S02]  /*6bb0*/  LOP3.LUT R3, R3, 0xfffffffb, RZ, 0xc0, !PT ;  /* 0xfffffffb03037812 */ /* 0x000fe400078ec0ff */
[----:B0-----:R-:W-:Y:S02]  /*6bc0*/  MOV R44, R40 ;  /* 0x00000028002c7202 */ /* 0x001fe40000000f00 */
[----:B------:R-:W-:Y:S02]  /*6bd0*/  IADD3 R40, PT, PT, R0, 0x1c0, RZ ;  /* 0x000001c000287810 */ /* 0x000fe40007ffe0ff */
[----:B------:R-:W-:Y:S02]  /*6be0*/  @P6 LOP3.LUT R3, R3, 0x4, RZ, 0xfc, !PT ;  /* 0x0000000403036812 */ /* 0x000fe400078efcff */
[----:B------:R-:W-:Y:S01]  /*6bf0*/  ISETP.GE.U32.AND P1, PT, R40, UR16, PT ;  /* 0x0000001028007c0c */ /* 0x000fe2000bf26070 */
[----:B------:R-:W-:Y:S01]  /*6c00*/  HFMA2 R42, -RZ, RZ, 0, 0 ;  /* 0x00000000ff2a7431 */ /* 0x000fe200000001ff */
[----:B--2---:R0:W-:Y:S02]  /*6c10*/  STL [R1+0x244], R30 ;  /* 0x0002441e01007387 */ /* 0x0041e40000100800 */
[----:B0-----:R-:W-:-:S04]  /*6c20*/  SHF.R.S32.HI R30, RZ, 0x1f, R40 ;  /* 0x0000001fff1e7819 */ /* 0x001fc80000011428 */
[----:B------:R-:W-:Y:S02]  /*6c30*/  ISETP.GE.AND.EX P0, PT, R30, UR17, PT, P1 ;  /* 0x000000111e007c0c */ /* 0x000fe4000bf06310 */
[----:B------:R-:W-:-:S13]  /*6c40*/  LOP3.LUT P1, RZ, R3, 0x4000, RZ, 0xc0, !PT ;  /* 0x0000400003ff7812 */ /* 0x000fda000782c0ff */
[----:B---3--:R0:W2:Y:S02]  /*6c50*/  @!P1 LDG.E R42, desc[UR10][R48.64] ;  /* 0x0000000a302a9981 */ /* 0x0080a4000c1e1900 */
[----:B0-----:R-:W-:Y:S01]  /*6c60*/  MOV R49, R31 ;  /* 0x0000001f00317202 */ /* 0x001fe20000000f00 */
[----:B------:R-:W-:-:S06]  /*6c70*/  HFMA2 R31, -RZ, RZ, 0, 0 ;  /* 0x00000000ff1f7431 */ /* 0x000fcc00000001ff */
[----:B------:R0:W3:Y:S02]  /*6c80*/  @!P1 LDG.E R31, desc[UR10][R16.64] ;  /* 0x0000000a101f9981 */ /* 0x0000e4000c1e1900 */
[----:B0-----:R-:W0:Y:S01]  /*6c90*/  @!P0 LDC.64 R16, c[0x0][0x3f8] ;  /* 0x0000fe00ff108b82 */ /* 0x001e220000000a00 */
[----:B------:R-:W-:Y:S01]  /*6ca0*/  MOV R45, R41 ;  /* 0x00000029002d7202 */ /* 0x000fe20000000f00 */
[----:B0-----:R-:W-:-:S04]  /*6cb0*/  @!P0 IMAD R30, R30, R16, RZ ;  /* 0x000000101e1e8224 */ /* 0x001fc800078e02ff */
[----:B------:R-:W-:Y:S01]  /*6cc0*/  @!P0 IMAD R17, R40, R17, R30 ;  /* 0x0000001128118224 */ /* 0x000fe200078e021e */
[----:B------:R-:W-:Y:S01]  /*6cd0*/  @!P0 MOV R30, R4 ;  /* 0x00000004001e8202 */ /* 0x000fe20000000f00 */
[----:B--2---:R0:W-:Y:S02]  /*6ce0*/  STL [R1+0x240], R42 ;  /* 0x0002402a01007387 */ /* 0x0041e40000100800 */
[----:B0-----:R-:W0:Y:S02]  /*6cf0*/  @!P0 LDC.64 R42, c[0x0][0x3a0] ;  /* 0x0000e800ff2a8b82 */ /* 0x001e240000000a00 */
[----:B---3--:R1:W-:Y:S02]  /*6d00*/  STL [R1+0x22c], R31 ;  /* 0x00022c1f01007387 */ /* 0x0083e40000100800 */
[----:B-1----:R-:W-:-:S03]  /*6d10*/  @!P0 MOV R31, R7 ;  /* 0x00000007001f8202 */ /* 0x002fc60000000f00 */
        /* <DEDUP_REMOVED lines=8> */
[----:B------:R-:W2:Y:S01]  /*6da0*/  LDL.LU.64 R30, [R1+0x250] ;  /* 0x00025000011e7983 */ /* 0x000ea20000300a00 */
[----:B------:R-:W-:Y:S02]  /*6db0*/  LOP3.LUT R3, R3, 0xfffffffd, RZ, 0xc0, !PT ;  /* 0xfffffffd03037812 */ /* 0x000fe400078ec0ff */
[----:B------:R-:W-:Y:S02]  /*6dc0*/  @!P0 IADD3.X R41, PT, PT, R16, R41, RZ, P1, !PT ;  /* 0x0000002910298210 */ /* 0x000fe40000ffe4ff */
[----:B------:R-:W-:Y:S02]  /*6dd0*/  @P0 LOP3.LUT R3, R3, 0x2, RZ, 0xfc, !PT ;  /* 0x0000000203030812 */ /* 0x000fe400078efcff */
[----:B------:R-:W-:-:S02]  /*6de0*/  LOP3.LUT P0, RZ, R2, 0x40000000, RZ, 0xc0, !PT ;  /* 0x4000000002ff7812 */ /* 0x000fc4000780c0ff */
[----:B------:R-:W-:Y:S01]  /*6df0*/  MOV R16, RZ ;  /* 0x000000ff00107202 */ /* 0x000fe20000000f00 */
[----:B------:R-:W-:-:S10]  /*6e00*/  HFMA2 R48, -RZ, RZ, 0, 0 ;  /* 0x00000000ff307431 */ /* 0x000fd400000001ff */
[----:B------:R0:W3:Y:S02]  /*6e10*/  @!P0 LDG.E R48, desc[UR10][R52.64] ;  /* 0x0000000a34308981 */ /* 0x0000e4000c1e1900 */
[----:B0-----:R-:W-:Y:S02]  /*6e20*/  MOV R52, R44 ;  /* 0x0000002c00347202 */ /* 0x001fe40000000f00 */
[----:B--2---:R0:W2:Y:S02]  /*6e30*/  @!P0 LDG.E R16, desc[UR10][R30.64] ;  /* 0x0000000a1e108981 */ /* 0x0040a4000c1e1900 */
[----:B0-----:R-:W-:-:S04]  /*6e40*/  IADD3 R31, PT, PT, R0, 0x1c8, RZ ;  /* 0x000001c8001f7810 */ /* 0x001fc80007ffe0ff */
[----:B------:R-:W-:Y:S02]  /*6e50*/  SHF.R.S32.HI R44, RZ, 0x1f, R31 ;  /* 0x0000001fff2c7819 */ /* 0x000fe4000001141f */
[----:B------:R-:W-:-:S04]  /*6e60*/  ISETP.GE.U32.AND P1, PT, R31, UR16, PT ;  /* 0x000000101f007c0c */ /* 0x000fc8000bf26070 */
[----:B------:R-:W-:Y:S02]  /*6e70*/  ISETP.GE.AND.EX P0, PT, R44, UR17, PT, P1 ;  /* 0x000000112c007c0c */ /* 0x000fe4000bf06310 */
[----:B------:R-:W-:Y:S02]  /*6e80*/  LOP3.LUT P1, RZ, R3, 0x1000, RZ, 0xc0, !PT ;  /* 0x0000100003ff7812 */ /* 0x000fe4000782c0ff */
[----:B------:R-:W-:-:S11]  /*6e90*/  MOV R30, RZ ;  /* 0x000000ff001e7202 */ /* 0x000fd60000000f00 */
[----:B------:R0:W4:Y:S02]  /*6ea0*/  @!P1 LDG.E R30, desc[UR10][R38.64] ;  /* 0x0000000a261e9981 */ /* 0x000124000c1e1900 */
[----:B0-----:R-:W0:Y:S01]  /*6eb0*/  @!P0 LDC.64 R38, c[0x0][0x3f8] ;  /* 0x0000fe00ff268b82 */ /* 0x001e220000000a00 */
[----:B------:R-:W-:Y:S01]  /*6ec0*/  MOV R53, R49 ;  /* 0x0000003100357202 */ /* 0x000fe20000000f00 */
[----:B---3--:R1:W-:Y:S06]  /*6ed0*/  STL [R1+0x21c], R48 ;  /* 0x00021c3001007387 */ /* 0x0083ec0000100800 */
[----:B-1----:R-:W1:Y:S01]  /*6ee0*/  @!P0 LDC.64 R48, c[0x0][0x3a0] ;  /* 0x0000e800ff308b82 */ /* 0x002e620000000a00 */
[----:B0-----:R-:W-:-:S04]  /*6ef0*/  @!P0 IMAD R44, R44, R38, RZ ;  /* 0x000000262c2c8224 */ /* 0x001fc800078e02ff */
[----:B------:R-:W-:Y:S01]  /*6f00*/  @!P0 IMAD R39, R31, R39, R44 ;  /* 0x000000271f278224 */ /* 0x000fe200078e022c */
[----:B------:R-:W-:Y:S01]  /*6f10*/  @!P0 MOV R44, R4 ;  /* 0x00000004002c8202 */ /* 0x000fe20000000f00 */
[----:B------:R-:W-:-:S06]  /*6f20*/  HFMA2 R17, -RZ, RZ, 0, 0 ;  /* 0x00000000ff117431 */ /* 0x000fcc00000001ff */
[----:B------:R-:W3:Y:S04]  /*6f30*/  @!P1 LDG.E R17, desc[UR10][R58.64] ;  /* 0x0000000a3a119981 */ /* 0x000ee8000c1e1900 */
[----:B--2---:R-:W-:Y:S04]  /*6f40*/  STL [R1+0x4cc], R16 ;  /* 0x0004cc1001007387 */ /* 0x004fe80000100800 */
[----:B------:R0:W-:Y:S02]  /*6f50*/  STL [R1+0x56c], R16 ;  /* 0x00056c1001007387 */ /* 0x0001e40000100800 */
[----:B0-----:R-:W-:-:S02]  /*6f60*/  MOV R16, R45 ;  /* 0x0000002d00107202 */ /* 0x001fc40000000f00 */
[----:B------:R-:W-:-:S03]  /*6f70*/  @!P0 MOV R45, R7 ;  /* 0x00000007002d8202 */ /* 0x000fc60000000f00 */
[----:B------:R-:W-:-:S05]  /*6f80*/  @!P0 IMAD.WIDE.U32 R44, R31, R38, R44 ;  /* 0x000000261f2c8225 */ /* 0x000fca00078e002c */
[----:B------:R-:W-:Y:S02]  /*6f90*/  @!P0 IADD3 R31, PT, PT, R45, R39, RZ ;  /* 0x000000272d1f8210 */ /* 0x000fe40007ffe0ff */
[C---:B------:R-:W-:Y:S02]  /*6fa0*/  @!P0 SHF.L.U32 R38, R44.reuse, 0x1, RZ ;  /* 0x000000012c268819 */ /* 0x040fe400000006ff */
[----:B------:R-:W-:Y:S02]  /*6fb0*/  @!P0 SHF.L.U64.HI R31, R44, 0x1, R31 ;  /* 0x000000012c1f8819 */ /* 0x000fe4000001021f */
[----:B------:R-:W0:Y:S01]  /*6fc0*/  @!P0 LDC.64 R44, c[0x0][0x398] ;  /* 0x0000e600ff2c8b82 */ /* 0x000e220000000a00 */
[----:B-1----:R-:W-:-:S04]  /*6fd0*/  @!P0 IADD3 R48, P1, PT, R38, R48, RZ ;  /* 0x0000003026308210 */ /* 0x002fc80007f3e0ff */
[----:B------:R-:W-:Y:S02]  /*6fe0*/  @!P0 IADD3.X R49, PT, PT, R31, R49, RZ, P1, !PT ;  /* 0x000000311f318210 */ /* 0x000fe40000ffe4ff */
[----:B0-----:R-:W-:Y:S02]  /*6ff0*/  @!P0 IADD3 R44, P1, PT, R38, R44, RZ ;  /* 0x0000002c262c8210 */ /* 0x001fe40007f3e0ff */
[----:B------:R-:W2:Y:S01]  /*7000*/  LDL.64 R38, [R1+0x248] ;  /* 0x0002480001267983 */ /* 0x000ea20000100a00 */
[----:B------:R-:W-:-:S04]  /*7010*/  LOP3.LUT R3, R3, 0xfffffffe, RZ, 0xc0, !PT ;  /* 0xfffffffe03037812 */ /* 0x000fc800078ec0ff */
[----:B------:R-:W-:Y:S02]  /*7020*/  @P0 LOP3.LUT R3, R3, 0x1, RZ, 0xfc, !PT ;  /* 0x0000000103030812 */ /* 0x000fe400078efcff */
[----:B------:R-:W-:Y:S02]  /*7030*/  @!P0 IADD3.X R45, PT, PT, R31, R45, RZ, P1, !PT ;  /* 0x0000002d1f2d8210 */ /* 0x000fe40000ffe4ff */
[----:B------:R-:W-:Y:S01]  /*7040*/  LOP3.LUT P1, RZ, R3, 0x800, RZ, 0xc0, !PT ;  /* 0x0000080003ff7812 */ /* 0x000fe2000782c0ff */
[----:B------:R-:W-:-:S12]  /*7050*/  HFMA2 R31, -RZ, RZ, 0, 0 ;  /* 0x00000000ff1f7431 */ /* 0x000fd800000001ff */
[----:B--2---:R-:W2:Y:S04]  /*7060*/  @!P1 LDG.E R31, desc[UR10][R38.64] ;  /* 0x0000000a261f9981 */ /* 0x004ea8000c1e1900 */
[----:B----4-:R-:W-:Y:S04]  /*7070*/  STL [R1+0x4c8], R30 ;  /* 0x0004c81e01007387 */ /* 0x010fe80000100800 */
        /* <DEDUP_REMOVED lines=19> */
[----:B0-----:R-:W2:Y:S01]  /*71b0*/  LDL.64 R30, [R1+0x230] ;  /* 0x00023000011e7983 */ /* 0x001ea20000100a00 */
[----:B------:R-:W-:Y:S01]  /*71c0*/  MOV R38, RZ ;  /* 0x000000ff00267202 */ /* 0x000fe20000000f00 */
[----:B------:R-:W-:-:S06]  /*71d0*/  HFMA2 R39, -RZ, RZ, 0, 0 ;  /* 0x00000000ff277431 */ /* 0x000fcc00000001ff */
[----:B------:R0:W4:Y:S02]  /*71e0*/  @!P2 LDG.E R39, desc[UR10][R24.64] ;  /* 0x0000000a1827a981 */ /* 0x000124000c1e1900 */
[----:B0-----:R-:W-:-:S06]  /*71f0*/  HFMA2 R24, -RZ, RZ, 0, 0 ;  /* 0x00000000ff187431 */ /* 0x001fcc00000001ff */
[----:B------:R-:W4:Y:S04]  /*7200*/  @!P2 LDG.E R24, desc[UR10][R54.64] ;  /* 0x0000000a3618a981 */ /* 0x000f28000c1e1900 */
[----:B--2---:R0:W2:Y:S01]  /*7210*/  @!P1 LDG.E R38, desc[UR10][R30.64] ;  /* 0x0000000a1e269981 */ /* 0x0040a2000c1e1900 */
[----:B------:R-:W-:-:S04]  /*7220*/  IADD3 R58, PT, PT, R0, 0x1d0, RZ ;  /* 0x000001d0003a7810 */ /* 0x000fc80007ffe0ff */
[----:B------:R-:W-:Y:S01]  /*7230*/  ISETP.GE.U32.AND P1, PT, R58, UR16, PT ;  /* 0x000000103a007c0c */ /* 0x000fe2000bf26070 */
[----:B---3--:R-:W-:Y:S04]  /*7240*/  STL [R1+0x4c4], R17 ;  /* 0x0004c41101007387 */ /* 0x008fe80000100800 */
[----:B------:R-:W-:Y:S01]  /*7250*/  STL [R1+0x4d0], R17 ;  /* 0x0004d01101007387 */ /* 0x000fe20000100800 */
[----:B0-----:R-:W-:Y:S02]  /*7260*/  MOV R31, R16 ;  /* 0x00000010001f7202 */ /* 0x001fe40000000f00 */
[----:B------:R-:W-:Y:S01]  /*7270*/  MOV R16, R50 ;  /* 0x0000003200107202 */ /* 0x000fe20000000f00 */
[----:B------:R-:W-:Y:S04]  /*7280*/  STL [R1+0x4d8], R17 ;  /* 0x0004d81101007387 */ /* 0x000fe80000100800 */
[----:B------:R0:W-:Y:S02]  /*7290*/  STL [R1+0x548], R17 ;  /* 0x0005481101007387 */ /* 0x0001e40000100800 */
[----:B0-----:R-:W-:-:S02]  /*72a0*/  MOV R17, R51 ;  /* 0x0000003300117202 */ /* 0x001fc40000000f00 */
[----:B------:R-:W-:Y:S01]  /*72b0*/  MOV R30, R53 ;  /* 0x00000035001e7202 */ /* 0x000fe20000000f00 */
[----:B----4-:R-:W-:Y:S04]  /*72c0*/  STL [R1+0x4ac], R24 ;  /* 0x0004ac1801007387 */ /* 0x010fe80000100800 */
[----:B------:R-:W-:Y:S04]  /*72d0*/  STL [R1+0x4b8], R24 ;  /* 0x0004b81801007387 */ /* 0x000fe80000100800 */
[----:B------:R-:W-:Y:S04]  /*72e0*/  STL [R1+0x504], R24 ;  /* 0x0005041801007387 */ /* 0x000fe80000100800 */
[----:B------:R-:W-:Y:S04]  /*72f0*/  STL [R1+0x50c], R24 ;  /* 0x00050c1801007387 */ /* 0x000fe80000100800 */
[----:B------:R-:W-:Y:S04]  /*7300*/  STL [R1+0x514], R24 ;  /* 0x0005141801007387 */ /* 0x000fe80000100800 */
[----:B------:R-:W-:Y:S04]  /*7310*/  STL [R1+0x51c], R24 ;  /* 0x00051c1801007387 */ /* 0x000fe80000100800 */
[----:B------:R0:W-:Y:S04]  /*7320*/  STL [R1+0x528], R24 ;  /* 0x0005281801007387 */ /* 0x0001e80000100800 */
[----:B------:R-:W-:Y:S01]  /*7330*/  STL [R1+0x4b4], R39 ;  /* 0x0004b42701007387 */ /* 0x000fe20000100800 */
[----:B0-----:R-:W-:-:S03]  /*7340*/  MOV R24, R8 ;  /* 0x0000000800187202 */ /* 0x001fc60000000f00 */
[----:B------:R-:W-:Y:S04]  /*7350*/  STL [R1+0x4f8], R39 ;  /* 0x0004f82701007387 */ /* 0x000fe80000100800 */
[----:B------:R-:W-:Y:S04]  /*7360*/  STL [R1+0x500], R39 ;  /* 0x0005002701007387 */ /* 0x000fe80000100800 */
[----:B------:R-:W-:Y:S04]  /*7370*/  STL [R1+0x508], R39 ;  /* 0x0005082701007387 */ /* 0x000fe80000100800 */
[----:B------:R0:W-:Y:S02]  /*7380*/  STL [R1+0x564], R39 ;  /* 0x0005642701007387 */ /* 0x0001e40000100800 */
[----:B0-----:R-:W-:-:S02]  /*7390*/  MOV R39, R9 ;  /* 0x0000000900277202 */ /* 0x001fc40000000f00 */
[----:B--2---:R-:W-:Y:S04]  /*73a0*/  STL [R1+0x4c0], R38 ;  /* 0x0004c02601007387 */ /* 0x004fe80000100800 */
[----:B------:R-:W-:Y:S04]  /*73b0*/  STL [R1+0x4ec], R38 ;  /* 0x0004ec2601007387 */ /* 0x000fe80000100800 */
[----:B------:R-:W-:Y:S04]  /*73c0*/  STL [R1+0x4f4], R38 ;  /* 0x0004f42601007387 */ /* 0x000fe80000100800 */
[----:B------:R-:W-:Y:S04]  /*73d0*/  STL [R1+0x4fc], R38 ;  /* 0x0004fc2601007387 */ /* 0x000fe80000100800 */
[----:B------:R-:W-:Y:S04]  /*73e0*/  STL [R1+0x544], R38 ;  /* 0x0005442601007387 */ /* 0x000fe80000100800 */
[----:B------:R-:W-:Y:S04]  /*73f0*/  STL [R1+0x554], R38 ;  /* 0x0005542601007387 */ /* 0x000fe80000100800 */
[----:B------:R0:W-:Y:S02]  /*7400*/  STL [R1+0x55c], R38 ;  /* 0x00055c2601007387 */ /* 0x0001e40000100800 */
[----:B0-----:R-:W-:-:S02]  /*7410*/  MOV R38, R52 ;  /* 0x0000003400267202 */ /* 0x001fc40000000f00 */
[----:B------:R-:W-:-:S04]  /*7420*/  SHF.R.S32.HI R52, RZ, 0x1f, R58 ;  /* 0x0000001fff347819 */ /* 0x000fc8000001143a */
        /* <DEDUP_REMOVED lines=19> */
[----:B------:R-:W-:Y:S01]  /*7560*/  LOP3.LUT P2, RZ, R3, 0x200, RZ, 0xc0, !PT ;  /* 0x0000020003ff7812 */ /* 0x000fe2000784c0ff */
[----:B------:R-:W-:-:S12]  /*7570*/  HFMA2 R25, -RZ, RZ, 0, 0 ;  /* 0x00000000ff197431 */ /* 0x000fd800000001ff */
[----:B--2---:R0:W2:Y:S02]  /*7580*/  @!P2 LDG.E R25, desc[UR10][R8.64] ;  /* 0x0000000a0819a981 */ /* 0x0040a4000c1e1900 */
[----:B0-----:R-:W-:Y:S01]  /*7590*/  HFMA2 R9, -RZ, RZ, 0, 0 ;  /* 0x00000000ff097431 */ /* 0x001fe200000001ff */
[----:B------:R-:W-:-:S06]  /*75a0*/  MOV R8, RZ ;  /* 0x000000ff00087202 */ /* 0x000fcc0000000f00 */
[----:B------:R0:W3:Y:S04]  /*75b0*/  @!P2 LDG.E R8, desc[UR10][R10.64] ;  /* 0x0000000a0a08a981 */ /* 0x0000e8000c1e1900 */
[----:B------:R1:W4:Y:S01]  /*75c0*/  @!P3 LDG.E R9, desc[UR10][R12.64] ;  /* 0x0000000a0c09b981 */ /* 0x000322000c1e1900 */
[----:B0-----:R-:W-:-:S04]  /*75d0*/  IADD3 R11, PT, PT, R0, 0x1d8, RZ ;  /* 0x000001d8000b7810 */ /* 0x001fc80007ffe0ff */
[----:B------:R-:W-:Y:S02]  /*75e0*/  SHF.R.S32.HI R50, RZ, 0x1f, R11 ;  /* 0x0000001fff327819 */ /* 0x000fe4000001140b */
[----:B------:R-:W-:-:S04]  /*75f0*/  ISETP.GE.U32.AND P2, PT, R11, UR16, PT ;  /* 0x000000100b007c0c */ /* 0x000fc8000bf46070 */
[----:B------:R-:W-:-:S13]  /*7600*/  ISETP.GE.AND.EX P2, PT, R50, UR17, PT, P2 ;  /* 0x0000001132007c0c */ /* 0x000fda000bf46320 */
[----:B-1----:R-:W0:Y:S01]  /*7610*/  @!P2 LDC.64 R12, c[0x0][0x3f8] ;  /* 0x0000fe00ff0cab82 */ /* 0x002e220000000a00 */
[----:B------:R-:W-:-:S06]  /*7620*/  MOV R10, RZ ;  /* 0x000000ff000a7202 */ /* 0x000fcc0000000f00 */
[----:B------:R1:W4:Y:S02]  /*7630*/  @!P3 LDG.E R10, desc[UR10][R20.64] ;  /* 0x0000000a140ab981 */ /* 0x000324000c1e1900 */
[----:B-1----:R-:W-:Y:S02]  /*7640*/  @!P2 MOV R20, R4 ;  /* 0x000000040014a202 */ /* 0x002fe40000000f00 */
[----:B------:R-:W-:Y:S01]  /*7650*/  @!P2 MOV R21, R7 ;  /* 0x000000070015a202 */ /* 0x000fe20000000f00 */
[-C--:B0-----:R-:W-:Y:S02]  /*7660*/  @!P2 IMAD R50, R50, R12.reuse, RZ ;  /* 0x0000000c3232a224 */ /* 0x081fe400078e02ff */
[----:B------:R-:W-:-:S04]  /*7670*/  @!P2 IMAD.WIDE.U32 R20, R11, R12, R20 ;  /* 0x0000000c0b14a225 */ /* 0x000fc800078e0014 */
[----:B------:R-:W-:Y:S02]  /*7680*/  @!P2 IMAD R50, R11, R13, R50 ;  /* 0x0000000d0b32a224 */ /* 0x000fe400078e0232 */
[----:B------:R-:W0:Y:S03]  /*7690*/  @!P2 LDC.64 R12, c[0x0][0x3a0] ;  /* 0x0000e800ff0cab82 */ /* 0x000e260000000a00 */
[----:B------:R-:W-:Y:S01]  /*76a0*/  @!P2 IADD3 R11, PT, PT, R21, R50, RZ ;  /* 0x00000032150ba210 */ /* 0x000fe20007ffe0ff */
[----:B------:R-:W-:Y:S03]  /*76b0*/  STL [R1+0x6d8], R68 ;  /* 0x0006d84401007387 */ /* 0x000fe60000100800 */
[C---:B------:R-:W-:Y:S01]  /*76c0*/  @!P2 SHF.L.U64.HI R11, R20.reuse, 0x1, R11 ;  /* 0x00000001140ba819 */ /* 0x040fe2000001020b */
[----:B------:R-:W-:Y:S01]  /*76d0*/  STL [R1+0x6e0], R68 ;  /* 0x0006e04401007387 */ /* 0x000fe20000100800 */
[----:B------:R-:W-:-:S03]  /*76e0*/  @!P2 SHF.L.U32 R20, R20, 0x1, RZ ;  /* 0x000000011414a819 */ /* 0x000fc600000006ff */
        /* <DEDUP_REMOVED lines=18> */
[----:B---3--:R-:W-:Y:S04]  /*7810*/  STL [R1+0x498], R8 ;  /* 0x0004980801007387 */ /* 0x008fe80000100800 */
[----:B----4-:R-:W-:Y:S04]  /*7820*/  STL.64 [R1+0x4a0], R8 ;  /* 0x0004a00801007387 */ /* 0x010fe80000100a00 */
[----:B------:R-:W-:Y:S04]  /*7830*/  STL [R1+0x560], R8 ;  /* 0x0005600801007387 */ /* 0x000fe80000100800 */
[----:B------:R-:W-:Y:S04]  /*7840*/  STL [R1+0x574], R8 ;  /* 0x0005740801007387 */ /* 0x000fe80000100800 */
        /* <DEDUP_REMOVED lines=21> */
[----:B0-----:R-:W-:-:S02]  /*79a0*/  @!P2 IADD3.X R9, PT, PT, R11, R13, RZ, P3, !PT ;  /* 0x0000000d0b09a210 */ /* 0x001fc40001ffe4ff */
[----:B------:R-:W0:Y:S02]  /*79b0*/  @!P2 LDC.64 R12, c[0x0][0x398] ;  /* 0x0000e600ff0cab82 */ /* 0x000e240000000a00 */
[----:B0-----:R-:W-:-:S04]  /*79c0*/  @!P2 IADD3 R50, P3, PT, R20, R12, RZ ;  /* 0x0000000c1432a210 */ /* 0x001fc80007f7e0ff */
[----:B------:R-:W-:Y:S02]  /*79d0*/  @!P2 IADD3.X R51, PT, PT, R11, R13, RZ, P3, !PT ;  /* 0x0000000d0b33a210 */ /* 0x000fe40001ffe4ff */
[----:B------:R-:W-:Y:S01]  /*79e0*/  LOP3.LUT P3, RZ, R3, 0x80, RZ, 0xc0, !PT ;  /* 0x0000008003ff7812 */ /* 0x000fe2000786c0ff */
[----:B------:R-:W-:Y:S01]  /*79f0*/  HFMA2 R13, -RZ, RZ, 0, 0 ;  /* 0x00000000ff0d7431 */ /* 0x000fe200000001ff */
[----:B------:R-:W-:-:S05]  /*7a00*/  MOV R12, RZ ;  /* 0x000000ff000c7202 */ /* 0x000fca0000000f00 */
[----:B------:R-:W2:Y:S06]  /*7a10*/  @!P4 LDG.E R13, desc[UR10][R56.64] ;  /* 0x0000000a380dc981 */ /* 0x000eac000c1e1900 */
[----:B------:R-:W3:Y:S01]  /*7a20*/  @!P3 LDG.E R12, desc[UR10][R46.64] ;  /* 0x0000000a2e0cb981 */ /* 0x000ee2000c1e1900 */
[----:B------:R-:W-:Y:S01]  /*7a30*/  HFMA2 R11, -RZ, RZ, 0, 0 ;  /* 0x00000000ff0b7431 */ /* 0x000fe200000001ff */
[----:B------:R-:W-:-:S05]  /*7a40*/  IADD3 R21, PT, PT, R0, 0x1e0, RZ ;  /* 0x000001e000157810 */ /* 0x000fca0007ffe0ff */
[----:B------:R0:W4:Y:S01]  /*7a50*/  @!P3 LDG.E R11, desc[UR10][R34.64] ;  /* 0x0000000a220bb981 */ /* 0x000122000c1e1900 */
[----:B------:R-:W-:Y:S02]  /*7a60*/  ISETP.GE.U32.AND P3, PT, R21, UR16, PT ;  /* 0x0000001015007c0c */ /* 0x000fe4000bf66070 */
[----:B0-----:R-:W-:-:S04]  /*7a70*/  SHF.R.S32.HI R34, RZ, 0x1f, R21 ;  /* 0x0000001fff227819 */ /* 0x001fc80000011415 */
[----:B------:R-:W-:Y:S02]  /*7a80*/  ISETP.GE.AND.EX P3, PT, R34, UR17, PT, P3 ;  /* 0x0000001122007c0c */ /* 0x000fe4000bf66330 */
[----:B------:R-:W-:-:S06]  /*7a90*/  MOV R20, RZ ;  /* 0x000000ff00147202 */ /* 0x000fcc0000000f00 */
[----:B------:R0:W4:Y:S05]  /*7aa0*/  @!P4 LDG.E R20, desc[UR10][R28.64] ;  /* 0x0000000a1c14c981 */ /* 0x00012a000c1e1900 */
[----:B0-----:R-:W0:Y:S01]  /*7ab0*/  @!P3 LDC.64 R28, c[0x0][0x3f8] ;  /* 0x0000fe00ff1cbb82 */ /* 0x001e220000000a00 */
        /* <DEDUP_REMOVED lines=12> */
[----:B------:R-:W0:Y:S01]  /*7b80*/  @!P3 LDC.64 R28, c[0x0][0x398] ;  /* 0x0000e600ff1cbb82 */ /* 0x000e220000000a00 */
[----:B------:R-:W-:Y:S01]  /*7b90*/  PRMT R68, RZ, 0x7610, R68 ;  /* 0x00007610ff447816 */ /* 0x000fe20000000044 */
[----:B------:R-:W-:Y:S03]  /*7ba0*/  STL.S16 [R1+0x226], RZ ;  /* 0x000226ff01007387 */ /* 0x000fe60000100600 */
[----:B------:R-:W-:Y:S01]  /*7bb0*/  PRMT R69, R68, 0x7610, R69 ;  /* 0x0000761044457816 */ /* 0x000fe20000000045 */
[----:B------:R1:W-:Y:S04]  /*7bc0*/  STL.S16 [R1+0x228], R68 ;  /* 0x0002284401007387 */ /* 0x0003e80000100600 */
[----:B-1----:R-:W4:Y:S01]  /*7bd0*/  LDL.LU.S16 R68, [R1+0x226] ;  /* 0x0002260001447983 */ /* 0x002f220000300600 */
[----:B------:R-:W-:-:S04]  /*7be0*/  IADD3 R35, PT, PT, R0, 0x1e8, RZ ;  /* 0x000001e800237810 */ /* 0x000fc80007ffe0ff */
[----:B------:R-:W-:Y:S01]  /*7bf0*/  SHF.R.S32.HI R46, RZ, 0x1f, R35 ;  /* 0x0000001fff2e7819 */ /* 0x000fe20000011423 */
[----:B--2---:R-:W-:Y:S04]  /*7c00*/  STL [R1+0x470], R13 ;  /* 0x0004700d01007387 */ /* 0x004fe80000100800 */
[----:B---3--:R-:W-:Y:S04]  /*7c10*/  STL [R1+0x478], R12 ;  /* 0x0004780c01007387 */ /* 0x008fe80000100800 */
[----:B------:R0:W-:Y:S02]  /*7c20*/  STL.64 [R1+0x480], R12 ;  /* 0x0004800c01007387 */ /* 0x0001e40000100a00 */
[----:B0-----:R-:W-:-:S04]  /*7c30*/  @!P3 IADD3 R12, P4, PT, R34, R28, RZ ;  /* 0x0000001c220cb210 */ /* 0x001fc80007f9e0ff */
[----:B------:R-:W-:-:S05]  /*7c40*/  @!P3 IADD3.X R13, PT, PT, R21, R29, RZ, P4, !PT ;  /* 0x0000001d150db210 */ /* 0x000fca00027fe4ff */
[----:B------:R0:W-:Y:S02]  /*7c50*/  @!P3 STL.64 [R1+0x230], R12 ;  /* 0x0002300c0100b387 */ /* 0x0001e40000100a00 */
[----:B0-----:R-:W-:Y:S02]  /*7c60*/  MOV R12, R8 ;  /* 0x00000008000c7202 */ /* 0x001fe40000000f00 */
[----:B------:R-:W4:Y:S01]  /*7c70*/  LDL.LU R8, [R1+0x3d8] ;  /* 0x0003d80001087983 */ /* 0x000f220000300800 */
[----:B------:R-:W-:-:S04]  /*7c80*/  ISETP.GE.U32.AND P4, PT, R35, UR16, PT ;  /* 0x0000001023007c0c */ /* 0x000fc8000bf86070 */
[----:B------:R-:W-:Y:S02]  /*7c90*/  ISETP.GE.AND.EX P4, PT, R46, UR17, PT, P4 ;  /* 0x000000112e007c0c */ /* 0x000fe4000bf86340 */
[----:B------:R-:W-:-:S06]  /*7ca0*/  CS2R R28, SRZ ;  /* 0x00000000001c7805 */ /* 0x000fcc000001ff00 */
[----:B------:R0:W2:Y:S05]  /*7cb0*/  @!P5 LDG.E R29, desc[UR10][R14.64] ;  /* 0x0000000a0e1dd981 */ /* 0x0000aa000c1e1900 */
[----:B0-----:R-:W0:Y:S01]  /*7cc0*/  @!P4 LDC.64 R14, c[0x0][0x3f8] ;  /* 0x0000fe00ff0ecb82 */ /* 0x001e220000000a00 */
[----:B------:R-:W-:-:S06]  /*7cd0*/  MOV R34, RZ ;  /* 0x000000ff00227202 */ /* 0x000fcc0000000f00 */
[----:B------:R1:W3:Y:S02]  /*7ce0*/  @!P5 LDG.E R34, desc[UR10][R22.64] ;  /* 0x0000000a1622d981 */ /* 0x0002e4000c1e1900 */
[----:B-1----:R-:W-:Y:S02]  /*7cf0*/  @!P4 MOV R22, R4 ;  /* 0x000000040016c202 */ /* 0x002fe40000000f00 */
        /* <DEDUP_REMOVED lines=13> */
[----:B------:R-:W-:Y:S01]  /*7dd0*/  LOP3.LUT P5, RZ, R3, 0x8, RZ, 0xc0, !PT ;  /* 0x0000000803ff7812 */ /* 0x000fe200078ac0ff */
[----:B------:R-:W-:Y:S01]  /*7de0*/  HFMA2 R35, -RZ, RZ, 0, 0 ;  /* 0x00000000ff237431 */ /* 0x000fe200000001ff */
[----:B------:R-:W-:Y:S01]  /*7df0*/  CS2R R46, SRZ ;  /* 0x00000000002e7805 */ /* 0x000fe2000001ff00 */
[----:B------:R0:W-:Y:S01]  /*7e00*/  @!P3 STL.64 [R1+0x238], R50 ;  /* 0x000238320100b387 */ /* 0x0001e20000100a00 */
[----:B------:R-:W-:Y:S01]  /*7e10*/  LOP3.LUT R2, R2, 0xefffffff, RZ, 0xc0, !PT ;  /* 0xefffffff02027812 */ /* 0x000fe200078ec0ff */
[----:B------:R-:W-:-:S03]  /*7e20*/  HFMA2 R21, -RZ, RZ, 0, 0 ;  /* 0x00000000ff157431 */ /* 0x000fc600000001ff */
[----:B------:R-:W3:Y:S05]  /*7e30*/  @!P6 LDG.E R47, desc[UR10][R32.64] ;  /* 0x0000000a202fe981 */ /* 0x000eea000c1e1900 */
[----:B------:R-:W3:Y:S01]  /*7e40*/  @!P5 LDG.E R35, desc[UR10][R18.64] ;  /* 0x0000000a1223d981 */ /* 0x000ee2000c1e1900 */
[----:B0-----:R-:W-:-:S03]  /*7e50*/  IADD3 R51, PT, PT, R0, 0x1f0, RZ ;  /* 0x000001f000337810 */ /* 0x001fc60007ffe0ff */
[----:B------:R0:W3:Y:S01]  /*7e60*/  @!P5 LDG.E R46, desc[UR10][R26.64] ;  /* 0x0000000a1a2ed981 */ /* 0x0000e2000c1e1900 */
[----:B------:R-:W-:Y:S02]  /*7e70*/  ISETP.GE.U32.AND P5, PT, R51, UR16, PT ;  /* 0x0000001033007c0c */ /* 0x000fe4000bfa6070 */
[----:B0-----:R-:W-:-:S04]  /*7e80*/  SHF.R.S32.HI R26, RZ, 0x1f, R51 ;  /* 0x0000001fff1a7819 */ /* 0x001fc80000011433 */
[----:B------:R-:W-:-:S13]  /*7e90*/  ISETP.GE.AND.EX P5, PT, R26, UR17, PT, P5 ;  /* 0x000000111a007c0c */ /* 0x000fda000bfa6350 */
[----:B------:R-:W0:Y:S01]  /*7ea0*/  @!P5 LDC.64 R18, c[0x0][0x3f8] ;  /* 0x0000fe00ff12db82 */ /* 0x000e220000000a00 */
[----:B------:R-:W-:Y:S02]  /*7eb0*/  @P1 LOP3.LUT R2, R2, 0x10000000, RZ, 0xfc, !PT ;  /* 0x1000000002021812 */ /* 0x000fe400078efcff */
[----:B------:R-:W-:Y:S02]  /*7ec0*/  LOP3.LUT P1, RZ, R3, 0x20, RZ, 0xc0, !PT ;  /* 0x0000002003ff7812 */ /* 0x000fe4000782c0ff */
[----:B------:R-:W-:-:S11]  /*7ed0*/  @!P5 MOV R27, R7 ;  /* 0x00000007001bd202 */ /* 0x000fd60000000f00 */
[----:B------:R-:W2:Y:S04]  /*7ee0*/  @!P1 LDG.E R21, desc[UR10][R60.64] ;  /* 0x0000000a3c159981 */ /* 0x000ea8000c1e1900 */
[----:B------:R-:W3:Y:S01]  /*7ef0*/  @!P1 LDG.E R28, desc[UR10][R62.64] ;  /* 0x0000000a3e1c9981 */ /* 0x000ee2000c1e1900 */
[----:B0-----:R-:W-:Y:S01]  /*7f00*/  @!P5 IMAD R32, R26, R18, RZ ;  /* 0x000000121a20d224 */ /* 0x001fe200078e02ff */
[----:B------:R-:W-:Y:S02]  /*7f10*/  @!P5 MOV R26, R4 ;  /* 0x00000004001ad202 */ /* 0x000fe40000000f00 */
[----:B------:R-:W-:Y:S01]  /*7f20*/  LOP3.LUT P1, RZ, R3, 0x2, RZ, 0xc0, !PT ;  /* 0x0000000203ff7812 */ /* 0x000fe2000782c0ff */
[C---:B------:R-:W-:Y:S02]  /*7f30*/  @!P5 IMAD R32, R51.reuse, R19, R32 ;  /* 0x000000133320d224 */ /* 0x040fe400078e0220 */
[----:B------:R-:W-:-:S04]  /*7f40*/  @!P5 IMAD.WIDE.U32 R26, R51, R18, R26 ;  /* 0x00000012331ad225 */ /* 0x000fc800078e001a */
[----:B------:R-:W-:Y:S01]  /*7f50*/  HFMA2 R51, -RZ, RZ, 0, 0 ;  /* 0x00000000ff337431 */ /* 0x000fe200000001ff */
[----:B------:R-:W-:Y:S01]  /*7f60*/  LOP3.LUT R2, R2, 0xf7ffffff, RZ, 0xc0, !PT ;  /* 0xf7ffffff02027812 */ /* 0x000fe200078ec0ff */
[----:B------:R-:W-:Y:S04]  /*7f70*/  STL [R1+0x578], R25 ;  /* 0x0005781901007387 */ /* 0x000fe80000100800 */
[----:B------:R-:W-:Y:S04]  /*7f80*/  STL [R1+0x5dc], R25 ;  /* 0x0005dc1901007387 */ /* 0x000fe80000100800 */
[----:B------:R-:W-:Y:S04]  /*7f90*/  STL [R1+0x610], R25 ;  /* 0x0006101901007387 */ /* 0x000fe80000100800 */
[----:B------:R0:W-:Y:S04]  /*7fa0*/  STL [R1+0x618], R25 ;  /* 0x0006181901007387 */ /* 0x0001e80000100800 */
[----:B------:R-:W-:Y:S01]  /*7fb0*/  STL.S16 [R1+0x222], RZ ;  /* 0x000222ff01007387 */ /* 0x000fe20000100600 */
[----:B------:R-:W-:Y:S01]  /*7fc0*/  MOV R13, R9 ;  /* 0x00000009000d7202 */ /* 0x000fe20000000f00 */
[----:B------:R-:W1:Y:S02]  /*7fd0*/  @!P5 LDC.64 R18, c[0x0][0x3a0] ;  /* 0x0000e800ff12db82 */ /* 0x000e640000000a00 */
[----:B------:R0:W3:Y:S01]  /*7fe0*/  @!P1 LDG.E R51, desc[UR10][R42.64] ;  /* 0x0000000a2a339981 */ /* 0x0000e2000c1e1900 */
[----:B------:R-:W-:-:S03]  /*7ff0*/  @P5 LOP3.LUT R2, R2, 0x8000000, RZ, 0xfc, !PT ;  /* 0x0800000002025812 */ /* 0x000fc600078efcff */
[----:B0-----:R-:W2:Y:S04]  /*8000*/  LDL.LU R25, [R1+0x3d4] ;  /* 0x0003d40001197983 */ /* 0x001ea80000300800 */
[----:B------:R-:W-:Y:S01]  /*8010*/  STL.S16 [R1+0x216], RZ ;  /* 0x000216ff01007387 */ /* 0x000fe20000100600 */
[----:B------:R-:W-:-:S03]  /*8020*/  MOV R42, RZ ;  /* 0x000000ff002a7202 */ /* 0x000fc60000000f00 */
[----:B------:R-:W3:Y:S04]  /*8030*/  LDL.LU R9, [R1+0x3d0] ;  /* 0x0003d00001097983 */ /* 0x000ee80000300800 */
[----:B------:R0:W3:Y:S02]  /*8040*/  @!P1 LDG.E R42, desc[UR10][R40.64] ;  /* 0x0000000a282a9981 */ /* 0x0000e4000c1e1900 */
[----:B0-----:R-:W-:Y:S01]  /*8050*/  HFMA2 R40, -RZ, RZ, 0, 0 ;  /* 0x00000000ff287431 */ /* 0x001fe200000001ff */
[----:B------:R-:W-:-:S06]  /*8060*/  MOV R41, RZ ;  /* 0x000000ff00297202 */ /* 0x000fcc0000000f00 */
[----:B------:R-:W3:Y:S04]  /*8070*/  @!P0 LDG.E R41, desc[UR10][R44.64] ;  /* 0x0000000a2c298981 */ /* 0x000ee8000c1e1900 */
[----:B------:R-:W3:Y:S01]  /*8080*/  @!P0 LDG.E R40, desc[UR10][R48.64] ;  /* 0x0000000a30288981 */ /* 0x000ee2000c1e1900 */
[----:B------:R-:W-:-:S13]  /*8090*/  LOP3.LUT P0, RZ, R2, 0x20000000, RZ, 0xc0, !PT ;  /* 0x2000000002ff7812 */ /* 0x000fda000780c0ff */
[C---:B----4-:R-:W-:Y:S02]  /*80a0*/  @!P0 PRMT R68, R8.reuse, 0x7632, R68 ;  /* 0x0000763208448816 */ /* 0x050fe40000000044 */
[----:B------:R-:W-:-:S03]  /*80b0*/  @!P0 PRMT R69, R8, 0x7610, R69 ;  /* 0x0000761008458816 */ /* 0x000fc60000000045 */
[----:B------:R0:W-:Y:S04]  /*80c0*/  @!P0 STL.S16 [R1+0x226], R68 ;  /* 0x0002264401008387 */ /* 0x0001e80000100600 */
[----:B------:R4:W-:Y:S04]  /*80d0*/  @!P0 STL.S16 [R1+0x228], R69 ;  /* 0x0002284501008387 */ /* 0x0009e80000100600 */
[----:B0-----:R-:W2:Y:S04]  /*80e0*/  LDL.LU R68, [R1+0x700] ;  /* 0x0007000001447983 */ /* 0x001ea80000300800 */
[----:B----4-:R-:W4:Y:S01]  /*80f0*/  LDL.LU R69, [R1+0x704] ;  /* 0x0007040001457983 */ /* 0x010f220000300800 */
[----:B--2---:R-:W-:-:S04]  /*8100*/  PRMT R68, RZ, 0x7610, R68 ;  /* 0x00007610ff447816 */ /* 0x004fc80000000044 */
[----:B----4-:R-:W-:Y:S01]  /*8110*/  PRMT R69, R68, 0x7610, R69 ;  /* 0x0000761044457816 */ /* 0x010fe20000000045 */
[----:B------:R0:W-:Y:S04]  /*8120*/  STL.S16 [R1+0x224], R68 ;  /* 0x0002244401007387 */ /* 0x0001e80000100600 */
[----:B0-----:R-:W2:Y:S01]  /*8130*/  LDL.LU.S16 R68, [R1+0x222] ;  /* 0x0002220001447983 */ /* 0x001ea20000300600 */
[----:B------:R-:W-:-:S05]  /*8140*/  @!P0 PRMT R69, R25, 0x7610, R69 ;  /* 0x0000761019458816 */ /* 0x000fca0000000045 */
[----:B------:R0:W-:Y:S04]  /*8150*/  @!P0 STL.S16 [R1+0x224], R69 ;  /* 0x0002244501008387 */ /* 0x0001e80000100600 */
[----:B0-----:R-:W4:Y:S01]  /*8160*/  LDL.LU R69, [R1+0x6fc] ;  /* 0x0006fc0001457983 */ /* 0x001f220000300800 */
[----:B--2---:R-:W-:-:S05]  /*8170*/  @!P0 PRMT R68, R25, 0x7632, R68 ;  /* 0x0000763219448816 */ /* 0x004fca0000000044 */
[----:B------:R0:W-:Y:S04]  /*8180*/  @!P0 STL.S16 [R1+0x222], R68 ;  /* 0x0002224401008387 */ /* 0x0001e80000100600 */
[----:B0-----:R-:W2:Y:S01]  /*8190*/  LDL.LU R68, [R1+0x6f8] ;  /* 0x0006f80001447983 */ /* 0x001ea20000300800 */
[----:B------:R-:W-:Y:S02]  /*81a0*/  LOP3.LUT P1, RZ, R2, 0x1000000, RZ, 0xc0, !PT ;  /* 0x0100000002ff7812 */ /* 0x000fe4000782c0ff */
[----:B--2---:R-:W-:-:S04]  /*81b0*/  PRMT R68, RZ, 0x7610, R68 ;  /* 0x00007610ff447816 */ /* 0x004fc80000000044 */
[----:B----4-:R-:W-:Y:S01]  /*81c0*/  PRMT R69, R68, 0x7610, R69 ;  /* 0x0000761044457816 */ /* 0x010fe20000000045 */
[----:B------:R0:W-:Y:S04]  /*81d0*/  STL.S16 [R1+0x220], R68 ;  /* 0x0002204401007387 */ /* 0x0001e80000100600 */
[----:B0-----:R-:W2:Y:S02]  /*81e0*/  LDL.LU.S16 R68, [R1+0x216] ;  /* 0x0002160001447983 */ /* 0x001ea40000300600 */
[----:B---3--:R-:W-:-:S05]  /*81f0*/  @!P1 PRMT R69, R9, 0x7610, R69 ;  /* 0x0000761009459816 */ /* 0x008fca0000000045 */
[----:B------:R0:W-:Y:S04]  /*8200*/  @!P1 STL.S16 [R1+0x220], R69 ;  /* 0x0002204501009387 */ /* 0x0001e80000100600 */
[----:B0-----:R-:W3:Y:S01]  /*8210*/  LDL.LU R69, [R1+0x6f4] ;  /* 0x0006f40001457983 */ /* 0x001ee20000300800 */
[----:B--2---:R-:W-:-:S05]  /*8220*/  @!P1 PRMT R68, R9, 0x7632, R68 ;  /* 0x0000763209449816 */ /* 0x004fca0000000044 */
[----:B------:R0:W-:Y:S04]  /*8230*/  @!P1 STL.S16 [R1+0x216], R68 ;  /* 0x0002164401009387 */ /* 0x0001e80000100600 */
[----:B0-----:R-:W2:Y:S04]  /*8240*/  LDL.LU R68, [R1+0x6f0] ;  /* 0x0006f00001447983 */ /* 0x001ea80000300800 */
        /* <DEDUP_REMOVED lines=13> */
[----:B------:R-:W-:Y:S04]  /*8320*/  STL.S16 [R1+0x218], RZ ;  /* 0x000218ff01007387 */ /* 0x000fe80000100600 */
[----:B0-----:R-:W4:Y:S01]  /*8330*/  LDL.LU R10, [R1+0x3cc] ;  /* 0x0003cc00010a7983 */ /* 0x001f220000300800 */
[----:B--2---:R-:W-:-:S04]  /*8340*/  PRMT R68, RZ, 0x7610, R68 ;  /* 0x00007610ff447816 */ /* 0x004fc80000000044 */
[----:B---3--:R-:W-:Y:S01]  /*8350*/  PRMT R69, R68, 0x7610, R69 ;  /* 0x0000761044457816 */ /* 0x008fe20000000045 */
[----:B------:R0:W-:Y:S04]  /*8360*/  STL.S16 [R1+0x21a], R68 ;  /* 0x00021a4401007387 */ /* 0x0001e80000100600 */
[----:B0-----:R-:W2:Y:S04]  /*8370*/  LDL.S16 R68, [R1+0x218] ;  /* 0x0002180001447983 */ /* 0x001ea80000100600 */
[----:B------:R0:W-:Y:S04]  /*8380*/  STL [R1+0x110], R25 ;  /* 0x0001101901007387 */ /* 0x0001e80000100800 */
[----:B------:R3:W-:Y:S04]  /*8390*/  STL [R1+0x10], R8 ;  /* 0x0000100801007387 */ /* 0x0007e80000100800 */
[----:B0-----:R-:W2:Y:S04]  /*83a0*/  LDL.LU R25, [R1+0x3c4] ;  /* 0x0003c40001197983 */ /* 0x001ea80000300800 */
[----:B---3--:R-:W3:Y:S01]  /*83b0*/  LDL.LU R8, [R1+0x3c8] ;  /* 0x0003c80001087983 */ /* 0x008ee20000300800 */
[----:B----4-:R-:W-:-:S05]  /*83c0*/  @!P1 PRMT R69, R10, 0x7610, R69 ;  /* 0x000076100a459816 */ /* 0x010fca0000000045 */
[----:B------:R0:W-:Y:S04]  /*83d0*/  @!P1 STL.S16 [R1+0x21a], R69 ;  /* 0x00021a4501009387 */ /* 0x0001e80000100600 */
[----:B0-----:R-:W4:Y:S01]  /*83e0*/  LDL.LU R69, [R1+0x6ec] ;  /* 0x0006ec0001457983 */ /* 0x001f220000300800 */
[----:B------:R-:W-:Y:S02]  /*83f0*/  @!P5 IADD3 R32, PT, PT, R27, R32, RZ ;  /* 0x000000201b20d210 */ /* 0x000fe40007ffe0ff */
[C---:B------:R-:W-:Y:S02]  /*8400*/  @!P5 SHF.L.U32 R33, R26.reuse, 0x1, RZ ;  /* 0x000000011a21d819 */ /* 0x040fe400000006ff */
[----:B------:R-:W-:Y:S02]  /*8410*/  @!P5 SHF.L.U64.HI R32, R26, 0x1, R32 ;  /* 0x000000011a20d819 */ /* 0x000fe40000010220 */
[----:B------:R-:W0:Y:S01]  /*8420*/  @!P5 LDC.64 R26, c[0x0][0x398] ;  /* 0x0000e600ff1adb82 */ /* 0x000e220000000a00 */
[----:B------:R-:W-:-:S06]  /*8430*/  MOV R50, RZ ;  /* 0x000000ff00327202 */ /* 0x000fcc0000000f00 */
[----:B------:R1:W3:Y:S02]  /*8440*/  @!P6 LDG.E R50, desc[UR10][R36.64] ;  /* 0x0000000a2432e981 */ /* 0x0002e4000c1e1900 */
[C---:B-1----:R-:W-:Y:S02]  /*8450*/  @!P5 IADD3 R18, P6, PT, R33.reuse, R18, RZ ;  /* 0x000000122112d210 */ /* 0x042fe40007fde0ff */
[----:B------:R-:W-:Y:S02]  /*8460*/  IADD3 R43, PT, PT, R0, 0x1f8, RZ ;  /* 0x000001f8002b7810 */ /* 0x000fe40007ffe0ff */
[----:B------:R-:W-:Y:S02]  /*8470*/  @!P5 IADD3.X R19, PT, PT, R32, R19, RZ, P6, !PT ;  /* 0x000000132013d210 */ /* 0x000fe400037fe4ff */
[----:B------:R-:W-:Y:S02]  /*8480*/  SHF.R.S32.HI R36, RZ, 0x1f, R43 ;  /* 0x0000001fff247819 */ /* 0x000fe4000001142b */
[----:B0-----:R-:W-:-:S04]  /*8490*/  @!P5 IADD3 R26, P6, PT, R33, R26, RZ ;  /* 0x0000001a211ad210 */ /* 0x001fc80007fde0ff */
[----:B------:R-:W-:Y:S02]  /*84a0*/  @!P5 IADD3.X R27, PT, PT, R32, R27, RZ, P6, !PT ;  /* 0x0000001b201bd210 */ /* 0x000fe400037fe4ff */
[----:B--2---:R-:W-:-:S05]  /*84b0*/  @!P1 PRMT R68, R10, 0x7632, R68 ;  /* 0x000076320a449816 */ /* 0x004fca0000000044 */
[----:B------:R0:W-:Y:S04]  /*84c0*/  @!P1 STL.S16 [R1+0x218], R68 ;  /* 0x0002184401009387 */ /* 0x0001e80000100600 */
[----:B0-----:R-:W2:Y:S01]  /*84d0*/  LDL.LU R68, [R1+0x6e8] ;  /* 0x0006e80001447983 */ /* 0x001ea20000300800 */
        /* <DEDUP_REMOVED lines=17> */
[C---:B------:R-:W-:Y:S02]  /*85f0*/  LOP3.LUT P5, RZ, R2.reuse, 0x200000, RZ, 0xc0, !PT ;  /* 0x0020000002ff7812 */ /* 0x040fe400078ac0ff */
[----:B------:R-:W-:-:S04]  /*8600*/  LOP3.LUT R2, R2, 0xfbffffff, RZ, 0xc0, !PT ;  /* 0xfbffffff02027812 */ /* 0x000fc800078ec0ff */
[----:B------:R-:W-:-:S04]  /*8610*/  @P6 LOP3.LUT R2, R2, 0x4000000, RZ, 0xfc, !PT ;  /* 0x0400000002026812 */ /* 0x000fc800078efcff */
[----:B------:R-:W-:Y:S01]  /*8620*/  LOP3.LUT P0, RZ, R2, 0x800000, RZ, 0xc0, !PT ;  /* 0x0080000002ff7812 */ /* 0x000fe2000780c0ff */
        /* <DEDUP_REMOVED lines=16> */
[----:B------:R-:W-:Y:S01]  /*8730*/  STL [R1+0x488], R11 ;  /* 0x0004880b01007387 */ /* 0x000fe20000100800 */
[----:B0-----:R-:W-:-:S03]  /*8740*/  PRMT R20, RZ, 0x7610, R20 ;  /* 0x00007610ff147816 */ /* 0x001fc60000000014 */
[----:B------:R-:W-:Y:S04]  /*8750*/  STL [R1+0x588], R11 ;  /* 0x0005880b01007387 */ /* 0x000fe80000100800 */
[----:B------:R-:W-:Y:S04]  /*8760*/  STL [R1+0x5a0], R11 ;  /* 0x0005a00b01007387 */ /* 0x000fe80000100800 */
[----:B------:R-:W-:Y:S04]  /*8770*/  STL [R1+0x5a8], R11 ;  /* 0x0005a80b01007387 */ /* 0x000fe80000100800 */
[----:B------:R-:W-:Y:S04]  /*8780*/  STL [R1+0x5b0], R11 ;  /* 0x0005b00b01007387 */ /* 0x000fe80000100800 */
[----:B------:R-:W-:Y:S04]  /*8790*/  STL [R1+0x5b8], R11 ;  /* 0x0005b80b01007387 */ /* 0x000fe80000100800 */
[----:B------:R0:W-:Y:S02]  /*87a0*/  STL [R1+0x5cc], R11 ;  /* 0x0005cc0b01007387 */ /* 0x0001e40000100800 */
[----:B0-----:R-:W-:-:S02]  /*87b0*/  PRMT R11, RZ, 0x7610, R11 ;  /* 0x00007610ff0b7816 */ /* 0x001fc4000000000b */
[----:B------:R-:W-:Y:S02]  /*87c0*/  STL.S16 [R1+0x272], R20 ;  /* 0x0002721401007387 */ /* 0x000fe40000100600 */
[----:B----4-:R-:W-:Y:S02]  /*87d0*/  PRMT R69, R11, 0x7610, R69 ;  /* 0x000076100b457816 */ /* 0x010fe40000000045 */
[----:B------:R-:W-:Y:S02]  /*87e0*/  STL.S16 [R1+0x284], RZ ;  /* 0x000284ff01007387 */ /* 0x000fe40000100600 */
[----:B---3--:R-:W-:Y:S02]  /*87f0*/  @!P0 PRMT R69, R8, 0x7610, R69 ;  /* 0x0000761008458816 */ /* 0x008fe40000000045 */
[----:B------:R0:W-:Y:S04]  /*8800*/  STL.S16 [R1+0x22a], R11 ;  /* 0x00022a0b01007387 */ /* 0x0001e80000100600 */
[----:B------:R1:W-:Y:S04]  /*8810*/  @!P0 STL.S16 [R1+0x22a], R69 ;  /* 0x00022a4501008387 */ /* 0x0003e80000100600 */
[----:B------:R-:W-:Y:S04]  /*8820*/  STL.S16 [R1+0x270], RZ ;  /* 0x000270ff01007387 */ /* 0x000fe80000100600 */
[----:B0-----:R-:W3:Y:S04]  /*8830*/  LDL.LU.S16 R11, [R1+0x270] ;  /* 0x00027000010b7983 */ /* 0x001ee80000300600 */
[----:B-1----:R-:W4:Y:S01]  /*8840*/  LDL.LU R69, [R1+0x6e4] ;  /* 0x0006e40001457983 */ /* 0x002f220000300800 */
[----:B--2---:R-:W-:-:S03]  /*8850*/  PRMT R68, R20, 0x7610, R68 ;  /* 0x0000761014447816 */ /* 0x004fc60000000044 */
[----:B------:R-:W2:Y:S01]  /*8860*/  LDL.LU.S16 R20, [R1+0x284] ;  /* 0x0002840001147983 */ /* 0x000ea20000300600 */
[----:B------:R-:W-:-:S05]  /*8870*/  @!P0 PRMT R68, R25, 0x7610, R68 ;  /* 0x0000761019448816 */ /* 0x000fca0000000044 */
[----:B------:R0:W-:Y:S04]  /*8880*/  @!P0 STL.S16 [R1+0x272], R68 ;  /* 0x0002724401008387 */ /* 0x0001e80000100600 */
[----:B0-----:R-:W4:Y:S04]  /*8890*/  LDL.LU R68, [R1+0x6e0] ;  /* 0x0006e00001447983 */ /* 0x001f280000300800 */
[----:B------:R0:W-:Y:S04]  /*88a0*/  STL [R1+0x14], R9 ;  /* 0x0000140901007387 */ /* 0x0001e80000100800 */
[----:B------:R-:W-:Y:S04]  /*88b0*/  STL.S16 [R1+0x214], RZ ;  /* 0x000214ff01007387 */ /* 0x000fe80000100600 */
[----:B------:R1:W-:Y:S04]  /*88c0*/  STL [R1+0x18], R8 ;  /* 0x0000180801007387 */ /* 0x0003e80000100800 */
[----:B0-----:R-:W4:Y:S01]  /*88d0*/  LDL.LU R9, [R1+0x3c0] ;  /* 0x0003c00001097983 */ /* 0x001f220000300800 */
[----:B---3--:R-:W-:-:S02]  /*88e0*/  @!P0 PRMT R11, R8, 0x7632, R11 ;  /* 0x00007632080b8816 */ /* 0x008fc4000000000b */
[----:B-1----:R-:W-:Y:S02]  /*88f0*/  MOV R8, R38 ;  /* 0x0000002600087202 */ /* 0x002fe40000000f00 */
[----:B------:R-:W-:Y:S02]  /*8900*/  MOV R38, R30 ;  /* 0x0000001e00267202 */ /* 0x000fe40000000f00 */
[----:B------:R-:W-:Y:S02]  /*8910*/  MOV R30, R67 ;  /* 0x00000043001e7202 */ /* 0x000fe40000000f00 */
[----:B------:R-:W3:Y:S01]  /*8920*/  LDL.LU R67, [R1+0x3b8] ;  /* 0x0003b80001437983 */ /* 0x000ee20000300800 */
[----:B--2---:R-:W-:-:S05]  /*8930*/  @!P0 PRMT R20, R25, 0x7632, R20 ;  /* 0x0000763219148816 */ /* 0x004fca0000000014 */
[----:B------:R0:W-:Y:S04]  /*8940*/  @!P0 STL.S16 [R1+0x284], R20 ;  /* 0x0002841401008387 */ /* 0x0001e80000100600 */
[----:B0-----:R-:W2:Y:S01]  /*8950*/  LDL.S16 R20, [R1+0x214] ;  /* 0x0002140001147983 */ /* 0x001ea20000100600 */
[----:B----4-:R-:W-:-:S04]  /*8960*/  PRMT R68, RZ, 0x7610, R68 ;  /* 0x00007610ff447816 */ /* 0x010fc80000000044 */
[----:B------:R-:W-:Y:S01]  /*8970*/  PRMT R69, R68, 0x7610, R69 ;  /* 0x0000761044457816 */ /* 0x000fe20000000045 */
[----:B------:R0:W-:Y:S04]  /*8980*/  STL.S16 [R1+0x294], R68 ;  /* 0x0002944401007387 */ /* 0x0001e80000100600 */
[----:B0-----:R-:W4:Y:S01]  /*8990*/  LDL.LU R68, [R1+0x6d8] ;  /* 0x0006d80001447983 */ /* 0x001f220000300800 */
[----:B------:R-:W-:Y:S02]  /*89a0*/  LOP3.LUT P6, RZ, R2, 0x400000, RZ, 0xc0, !PT ;  /* 0x0040000002ff7812 */ /* 0x000fe400078cc0ff */
[----:B------:R-:W-:Y:S01]  /*89b0*/  PRMT R60, R60, 0x5410, RZ ;  /* 0x000054103c3c7816 */ /* 0x000fe200000000ff */
[----:B------:R0:W-:Y:S04]  /*89c0*/  STL [R1+0x114], R10 ;  /* 0x0001140a01007387 */ /* 0x0001e80000100800 */
[----:B------:R1:W-:Y:S04]  /*89d0*/  @!P0 STL.S16 [R1+0x270], R11 ;  /* 0x0002700b01008387 */ /* 0x0003e80000100600 */
[----:B------:R-:W-:Y:S04]  /*89e0*/  STL.S16 [R1+0x286], RZ ;  /* 0x000286ff01007387 */ /* 0x000fe80000100600 */
[----:B------:R-:W-:Y:S04]  /*89f0*/  STL.S16 [R1+0x210], RZ ;  /* 0x000210ff01007387 */ /* 0x000fe80000100600 */
[----:B0-----:R-:W4:Y:S04]  /*8a00*/  LDL.LU R10, [R1+0x3bc] ;  /* 0x0003bc00010a7983 */ /* 0x001f280000300800 */
[----:B-1----:R-:W4:Y:S01]  /*8a10*/  LDL.LU R11, [R1+0x3b4] ;  /* 0x0003b400010b7983 */ /* 0x002f220000300800 */
[----:B---3--:R-:W-:-:S03]  /*8a20*/  @!P5 PRMT R60, R60, 0x7610, R67 ;  /* 0x000076103c3cd816 */ /* 0x008fc60000000043 */
[----:B------:R-:W-:Y:S01]  /*8a30*/  STL [R1+0x20], R67 ;  /* 0x0000204301007387 */ /* 0x000fe20000100800 */
[----:B--2---:R-:W-:-:S05]  /*8a40*/  @!P6 PRMT R20, R9, 0x7610, R20 ;  /* 0x000076100914e816 */ /* 0x004fca0000000014 */
[----:B------:R0:W-:Y:S04]  /*8a50*/  @!P6 STL.S16 [R1+0x214], R20 ;  /* 0x000214140100e387 */ /* 0x0001e80000100600 */
[----:B0-----:R-:W2:Y:S01]  /*8a60*/  LDL.S16 R20, [R1+0x286] ;  /* 0x0002860001147983 */ /* 0x001ea20000100600 */
[----:B----4-:R-:W-:-:S04]  /*8a70*/  PRMT R68, R68, 0x5410, RZ ;  /* 0x0000541044447816 */ /* 0x010fc800000000ff */
[----:B------:R-:W-:Y:S02]  /*8a80*/  @!P5 PRMT R68, R68, 0x5410, R67 ;  /* 0x000054104444d816 */ /* 0x000fe40000000043 */
[----:B------:R-:W3:Y:S01]  /*8a90*/  LDL.LU.S16 R67, [R1+0x210] ;  /* 0x0002100001437983 */ /* 0x000ee20000300600 */
[----:B------:R-:W-:-:S03]  /*8aa0*/  PRMT R63, R63, 0x5410, RZ ;  /* 0x000054103f3f7816 */ /* 0x000fc600000000ff */
[----:B------:R0:W-:Y:S01]  /*8ab0*/  STL [R1+0x1c], R9 ;  /* 0x00001c0901007387 */ /* 0x0001e20000100800 */
[----:B------:R-:W-:-:S03]  /*8ac0*/  @!P6 PRMT R63, R63, 0x7610, R9 ;  /* 0x000076103f3fe816 */ /* 0x000fc60000000009 */
[----:B0-----:R-:W4:Y:S01]  /*8ad0*/  LDL.LU R9, [R1+0x3b0] ;  /* 0x0003b00001097983 */ /* 0x001f220000300800 */
[C---:B------:R-:W-:Y:S02]  /*8ae0*/  @!P6 PRMT R69, R10.reuse, 0x7632, R69 ;  /* 0x000076320a45e816 */ /* 0x040fe40000000045 */
[----:B--2---:R-:W-:Y:S02]  /*8af0*/  @!P6 PRMT R20, R10, 0x7610, R20 ;  /* 0x000076100a14e816 */ /* 0x004fe40000000014 */
[----:B---3--:R-:W-:-:S03]  /*8b00*/  @!P5 PRMT R67, R11, 0x7610, R67 ;  /* 0x000076100b43d816 */ /* 0x008fc60000000043 */
[----:B------:R0:W-:Y:S04]  /*8b10*/  @!P6 STL.S16 [R1+0x286], R20 ;  /* 0x000286140100e387 */ /* 0x0001e80000100600 */
[----:B------:R1:W-:Y:S04]  /*8b20*/  @!P5 STL.S16 [R1+0x210], R67 ;  /* 0x000210430100d387 */ /* 0x0003e80000100600 */
[----:B0-----:R-:W2:Y:S04]  /*8b30*/  LDL.LU R20, [R1+0x3ac] ;  /* 0x0003ac0001147983 */ /* 0x001ea80000300800 */
[----:B-1----:R-:W3:Y:S04]  /*8b40*/  LDL.LU R67, [R1+0x6d0] ;  /* 0x0006d00001437983 */ /* 0x002ee80000300800 */
[----:B------:R0:W-:Y:S04]  /*8b50*/  @!P6 STL.S16 [R1+0x294], R69 ;  /* 0x000294450100e387 */ /* 0x0001e80000100600 */
[----:B0-----:R-:W3:Y:S01]  /*8b60*/  LDL.LU R69, [R1+0x6d4] ;  /* 0x0006d40001457983 */ /* 0x001ee20000300800 */
[----:B------:R-:W-:-:S03]  /*8b70*/  LOP3.LUT P1, RZ, R2, 0x100000, RZ, 0xc0, !PT ;  /* 0x0010000002ff7812 */ /* 0x000fc6000782c0ff */
        /* <DEDUP_REMOVED lines=24> */
[----:B------:R-:W-:-:S02]  /*8d00*/  PRMT R68, RZ, 0x7610, R68 ;  /* 0x00007610ff447816 */ /* 0x000fc40000000044 */
[----:B0-----:R-:W-:Y:S01]  /*8d10*/  PRMT R28, RZ, 0x7610, R28 ;  /* 0x00007610ff1c7816 */ /* 0x001fe2000000001c */
[----:B------:R-:W-:Y:S04]  /*8d20*/  STL [R1+0x458], R21 ;  /* 0x0004581501007387 */ /* 0x000fe80000100800 */
[----:B-1----:R-:W3:Y:S04]  /*8d30*/  LDL.LU R10, [R1+0x3a8] ;  /* 0x0003a800010a7983 */ /* 0x002ee80000300800 */
[----:B------:R0:W-:Y:S01]  /*8d40*/  STL [R1+0x5bc], R21 ;  /* 0x0005bc1501007387 */ /* 0x0001e20000100800 */
[----:B------:R-:W-:-:S02]  /*8d50*/  PRMT R57, R57, 0x5410, RZ ;  /* 0x0000541039397816 */ /* 0x000fc400000000ff */
[----:B0-----:R-:W-:Y:S01]  /*8d60*/  PRMT R21, R28, 0x7610, R21 ;  /* 0x000076101c157816 */ /* 0x001fe20000000015 */
[----:B----4-:R0:W-:Y:S01]  /*8d70*/  STL [R1+0x24], R9 ;  /* 0x0000240901007387 */ /* 0x0101e20000100800 */
[----:B------:R-:W-:Y:S02]  /*8d80*/  @!P1 PRMT R57, R57, 0x7610, R9 ;  /* 0x0000761039399816 */ /* 0x000fe40000000009 */
[C---:B--2---:R-:W-:Y:S01]  /*8d90*/  @!P1 PRMT R68, R20.reuse, 0x7610, R68 ;  /* 0x0000761014449816 */ /* 0x044fe20000000044 */
[----:B------:R1:W-:Y:S01]  /*8da0*/  STL [R1+0x124], R20 ;  /* 0x0001241401007387 */ /* 0x0003e20000100800 */
[----:B------:R-:W-:Y:S02]  /*8db0*/  @!P1 PRMT R21, R20, 0x7632, R21 ;  /* 0x0000763214159816 */ /* 0x000fe40000000015 */
[----:B---3--:R-:W-:-:S04]  /*8dc0*/  PRMT R67, RZ, 0x7610, R67 ;  /* 0x00007610ff437816 */ /* 0x008fc80000000043 */
[----:B------:R-:W-:Y:S02]  /*8dd0*/  @!P1 PRMT R67, R9, 0x7610, R67 ;  /* 0x0000761009439816 */ /* 0x000fe40000000043 */
[----:B0-----:R-:W2:Y:S04]  /*8de0*/  LDL.LU R9, [R1+0x3a0] ;  /* 0x0003a00001097983 */ /* 0x001ea80000300800 */
[----:B-1----:R-:W3:Y:S04]  /*8df0*/  LDL.LU R20, [R1+0x39c] ;  /* 0x00039c0001147983 */ /* 0x002ee80000300800 */
[----:B------:R0:W-:Y:S01]  /*8e00*/  STL [R1+0x118], R25 ;  /* 0x0001181901007387 */ /* 0x0001e20000100800 */
[----:B------:R-:W-:-:S02]  /*8e10*/  PRMT R69, RZ, 0x7610, R69 ;  /* 0x00007610ff457816 */ /* 0x000fc40000000045 */
[----:B------:R-:W-:Y:S01]  /*8e20*/  LOP3.LUT P0, RZ, R2, 0x80000, RZ, 0xc0, !PT ;  /* 0x0008000002ff7812 */ /* 0x000fe2000780c0ff */
[----:B------:R1:W-:Y:S01]  /*8e30*/  STL [R1+0x120], R11 ;  /* 0x0001200b01007387 */ /* 0x0003e20000100800 */
[----:B0-----:R-:W-:Y:S02]  /*8e40*/  MOV R25, R24 ;  /* 0x0000001800197202 */ /* 0x001fe40000000f00 */
[----:B------:R-:W-:Y:S02]  /*8e50*/  MOV R24, R39 ;  /* 0x0000002700187202 */ /* 0x000fe40000000f00 */
[----:B------:R-:W-:Y:S02]  /*8e60*/  MOV R39, R66 ;  /* 0x0000004200277202 */ /* 0x000fe40000000f00 */
[----:B------:R-:W4:Y:S01]  /*8e70*/  LDL.LU R66, [R1+0x6dc] ;  /* 0x0006dc0001427983 */ /* 0x000f220000300800 */
[----:B------:R-:W-:-:S03]  /*8e80*/  @!P5 PRMT R69, R11, 0x7632, R69 ;  /* 0x000076320b45d816 */ /* 0x000fc60000000045 */
[----:B-1----:R-:W4:Y:S01]  /*8e90*/  LDL.LU R11, [R1+0x3a4] ;  /* 0x0003a400010b7983 */ /* 0x002f220000300800 */
[----:B------:R-:W-:Y:S02]  /*8ea0*/  LOP3.LUT P6, RZ, R2, 0x40000, RZ, 0xc0, !PT ;  /* 0x0004000002ff7812 */ /* 0x000fe400078cc0ff */
[----:B------:R-:W-:Y:S02]  /*8eb0*/  PRMT R65, RZ, 0x7610, R65 ;  /* 0x00007610ff417816 */ /* 0x000fe40000000041 */
[----:B------:R-:W-:Y:S02]  /*8ec0*/  PRMT R54, R54, 0x5410, RZ ;  /* 0x0000541036367816 */ /* 0x000fe400000000ff */
[----:B------:R-:W-:Y:S02]  /*8ed0*/  PRMT R64, R64, 0x5410, RZ ;  /* 0x0000541040407816 */ /* 0x000fe400000000ff */
[----:B------:R-:W-:Y:S02]  /*8ee0*/  PRMT R69, R69, 0x5410, RZ ;  /* 0x0000541045457816 */ /* 0x000fe400000000ff */
[----:B------:R-:W-:-:S02]  /*8ef0*/  PRMT R63, RZ, 0x7610, R63 ;  /* 0x00007610ff3f7816 */ /* 0x000fc4000000003f */
[----:B------:R-:W-:Y:S02]  /*8f00*/  PRMT R49, R49, 0x5410, RZ ;  /* 0x0000541031317816 */ /* 0x000fe400000000ff */
[----:B------:R-:W-:Y:S01]  /*8f10*/  @!P0 PRMT R65, R10, 0x7610, R65 ;  /* 0x000076100a418816 */ /* 0x000fe20000000041 */
[----:B------:R0:W-:Y:S01]  /*8f20*/  STL [R1+0x28], R10 ;  /* 0x0000280a01007387 */ /* 0x0001e20000100800 */
[----:B------:R-:W-:-:S03]  /*8f30*/  @!P0 PRMT R54, R54, 0x7610, R10 ;  /* 0x0000761036368816 */ /* 0x000fc6000000000a */
[----:B0-----:R-:W4:Y:S01]  /*8f40*/  LDL.LU R10, [R1+0x398] ;  /* 0x00039800010a7983 */ /* 0x001f220000300800 */
[----:B--2---:R-:W-:Y:S02]  /*8f50*/  @!P6 PRMT R63, R9, 0x7610, R63 ;  /* 0x00007610093fe816 */ /* 0x004fe4000000003f */
[--C-:B---3--:R-:W-:Y:S01]  /*8f60*/  @!P6 PRMT R64, R64, 0x5410, R20.reuse ;  /* 0x000054104040e816 */ /* 0x108fe20000000014 */
[----:B------:R0:W-:Y:S01]  /*8f70*/  STL [R1+0x12c], R20 ;  /* 0x00012c1401007387 */ /* 0x0001e20000100800 */
[----:B------:R-:W-:Y:S02]  /*8f80*/  @!P6 PRMT R69, R69, 0x7610, R20 ;  /* 0x000076104545e816 */ /* 0x000fe40000000014 */
[----:B------:R-:W-:Y:S01]  /*8f90*/  @!P6 PRMT R49, R49, 0x7610, R9 ;  /* 0x000076103131e816 */ /* 0x000fe20000000009 */
[----:B------:R1:W-:Y:S04]  /*8fa0*/  STL [R1+0x2c], R9 ;  /* 0x00002c0901007387 */ /* 0x0003e80000100800 */
[----:B0-----:R-:W2:Y:S04]  /*8fb0*/  LDL.LU R20, [R1+0x38c] ;  /* 0x00038c0001147983 */ /* 0x001ea80000300800 */
[----:B-1----:R-:W3:Y:S01]  /*8fc0*/  LDL.LU R9, [R1+0x390] ;  /* 0x0003900001097983 */ /* 0x002ee20000300800 */
[----:B------:R-:W-:-:S02]  /*8fd0*/  PRMT R65, R65, 0x5410, RZ ;  /* 0x0000541041417816 */ /* 0x000fc400000000ff */
[----:B----4-:R-:W-:Y:S02]  /*8fe0*/  PRMT R66, R66, 0x5410, RZ ;  /* 0x0000541042427816 */ /* 0x010fe400000000ff */
[----:B------:R-:W-:Y:S02]  /*8ff0*/  LOP3.LUT P5, RZ, R2, 0x20000, RZ, 0xc0, !PT ;  /* 0x0002000002ff7812 */ /* 0x000fe400078ac0ff */
[--C-:B------:R-:W-:Y:S01]  /*9000*/  @!P0 PRMT R66, R66, 0x5410, R11.reuse ;  /* 0x0000541042428816 */ /* 0x100fe2000000000b */
[----:B------:R0:W-:Y:S01]  /*9010*/  STL [R1+0x128], R11 ;  /* 0x0001280b01007387 */ /* 0x0001e20000100800 */
[----:B------:R-:W-:-:S03]  /*9020*/  @!P0 PRMT R65, R65, 0x7610, R11 ;  /* 0x0000761041418816 */ /* 0x000fc6000000000b */
[----:B------:R-:W-:Y:S04]  /*9030*/  STL.S16 [R1+0x212], R28 ;  /* 0x0002121c01007387 */ /* 0x000fe80000100600 */
[----:B0-----:R-:W4:Y:S01]  /*9040*/  LDL.LU R11, [R1+0x394] ;  /* 0x00039400010b7983 */ /* 0x001f220000300800 */
[----:B------:R-:W-:-:S03]  /*9050*/  PRMT R61, R61, 0x5410, RZ ;  /* 0x000054103d3d7816 */ /* 0x000fc600000000ff */
[----:B------:R0:W-:Y:S01]  /*9060*/  @!P1 STL.S16 [R1+0x212], R21 ;  /* 0x0002121501009387 */ /* 0x0001e20000100600 */
[----:B------:R-:W-:Y:S02]  /*9070*/  LOP3.LUT P1, RZ, R2, 0x10000, RZ, 0xc0, !PT ;  /* 0x0001000002ff7812 */ /* 0x000fe4000782c0ff */
[----:B------:R-:W-:Y:S02]  /*9080*/  PRMT R48, R48, 0x5410, RZ ;  /* 0x0000541030307816 */ /* 0x000fe400000000ff */
[----:B------:R-:W-:Y:S02]  /*9090*/  PRMT R58, R58, 0x5410, RZ ;  /* 0x000054103a3a7816 */ /* 0x000fe400000000ff */
[----:B------:R-:W-:Y:S02]  /*90a0*/  PRMT R59, RZ, 0x5410, RZ ;  /* 0x00005410ff3b7816 */ /* 0x000fe400000000ff */
[----:B------:R-:W-:Y:S02]  /*90b0*/  PRMT R55, R55, 0x5410, RZ ;  /* 0x0000541037377816 */ /* 0x000fe400000000ff */
[----:B------:R-:W-:Y:S01]  /*90c0*/  PRMT R53, RZ, 0x5410, RZ ;  /* 0x00005410ff357816 */ /* 0x000fe200000000ff */
[----:B------:R-:W-:Y:S01]  /*90d0*/  STL.S16 [R1+0x296], RZ ;  /* 0x000296ff01007387 */ /* 0x000fe20000100600 */
[----:B------:R-:W-:-:S02]  /*90e0*/  PRMT R67, R67, 0x5410, RZ ;  /* 0x0000541043437816 */ /* 0x000fc400000000ff */
[----:B------:R-:W-:Y:S01]  /*90f0*/  PRMT R60, RZ, 0x7610, R60 ;  /* 0x00007610ff3c7816 */ /* 0x000fe2000000003c */
[----:B0-----:R-:W4:Y:S04]  /*9100*/  LDL.LU R21, [R1+0x36c] ;  /* 0x00036c0001157983 */ /* 0x001f280000300800 */
[----:B------:R0:W-:Y:S01]  /*9110*/  STL [R1+0x30], R10 ;  /* 0x0000300a01007387 */ /* 0x0001e20000100800 */
[--C-:B------:R-:W-:Y:S02]  /*9120*/  @!P5 PRMT R61, R61, 0x5410, R10.reuse ;  /* 0x000054103d3dd816 */ /* 0x100fe4000000000a */
[----:B------:R-:W-:Y:S01]  /*9130*/  @!P5 PRMT R48, R48, 0x7610, R10 ;  /* 0x000076103030d816 */ /* 0x000fe2000000000a */
[----:B------:R-:W4:Y:S01]  /*9140*/  LDL.LU R28, [R1+0x6cc] ;  /* 0x0006cc00011c7983 */ /* 0x000f220000300800 */
[----:B------:R-:W-:-:S03]  /*9150*/  PRMT R61, RZ, 0x7610, R61 ;  /* 0x00007610ff3d7816 */ /* 0x000fc6000000003d */
[----:B0-----:R-:W4:Y:S01]  /*9160*/  LDL.LU R10, [R1+0x388] ;  /* 0x00038800010a7983 */ /* 0x001f220000300800 */
[----:B------:R-:W-:Y:S02]  /*9170*/  PRMT R48, RZ, 0x7610, R48 ;  /* 0x00007610ff307816 */ /* 0x000fe40000000030 */
[----:B--2---:R-:W-:Y:S01]  /*9180*/  @!P1 PRMT R61, R20, 0x7610, R61 ;  /* 0x00007610143d9816 */ /* 0x004fe2000000003d */
[----:B------:R0:W-:Y:S01]  /*9190*/  STL [R1+0x134], R20 ;  /* 0x0001341401007387 */ /* 0x0001e20000100800 */
[----:B------:R-:W-:Y:S02]  /*91a0*/  @!P1 PRMT R67, R67, 0x7610, R20 ;  /* 0x0000761043439816 */ /* 0x000fe40000000014 */
[C---:B---3--:R-:W-:Y:S01]  /*91b0*/  @!P1 PRMT R60, R9.reuse, 0x7610, R60 ;  /* 0x00007610093c9816 */ /* 0x048fe2000000003c */
[----:B------:R1:W-:Y:S01]  /*91c0*/  STL [R1+0x34], R9 ;  /* 0x0000340901007387 */ /* 0x0003e20000100800 */
[----:B------:R-:W-:-:S03]  /*91d0*/  @!P1 PRMT R48, R9, 0x7632, R48 ;  /* 0x0000763209309816 */ /* 0x000fc60000000030 */
[----:B0-----:R-:W2:Y:S04]  /*91e0*/  LDL.LU R20, [R1+0x37c] ;  /* 0x00037c0001147983 */ /* 0x001ea80000300800 */
[----:B-1----:R-:W3:Y:S01]  /*91f0*/  LDL.LU R9, [R1+0x380] ;  /* 0x0003800001097983 */ /* 0x002ee20000300800 */
[----:B------:R-:W-:Y:S02]  /*9200*/  PRMT R62, RZ, 0x5410, RZ ;  /* 0x00005410ff3e7816 */ /* 0x000fe400000000ff */
[----:B------:R-:W-:Y:S02]  /*9210*/  LOP3.LUT P0, RZ, R2, 0x8000, RZ, 0xc0, !PT ;  /* 0x0000800002ff7812 */ /* 0x000fe4000780c0ff */
[----:B----4-:R-:W-:Y:S01]  /*9220*/  @!P5 PRMT R62, R62, 0x5410, R11 ;  /* 0x000054103e3ed816 */ /* 0x010fe2000000000b */
[----:B------:R0:W-:Y:S03]  /*9230*/  STL [R1+0x130], R11 ;  /* 0x0001300b01007387 */ /* 0x0001e60000100800 */
[----:B------:R-:W-:-:S02]  /*9240*/  @!P5 PRMT R62, R11, 0x7632, R62 ;  /* 0x000076320b3ed816 */ /* 0x000fc4000000003e */
[----:B------:R-:W-:Y:S01]  /*9250*/  LOP3.LUT P6, RZ, R2, 0x4000, RZ, 0xc0, !PT ;  /* 0x0000400002ff7812 */ /* 0x000fe200078cc0ff */
[----:B0-----:R-:W4:Y:S01]  /*9260*/  LDL.LU R11, [R1+0x384] ;  /* 0x00038400010b7983 */ /* 0x001f220000300800 */
[----:B------:R-:W-:Y:S02]  /*9270*/  PRMT R45, R45, 0x5410, RZ ;  /* 0x000054102d2d7816 */ /* 0x000fe400000000ff */
[----:B------:R-:W-:Y:S02]  /*9280*/  PRMT R66, RZ, 0x7610, R66 ;  /* 0x00007610ff427816 */ /* 0x000fe40000000042 */
[----:B------:R-:W-:Y:S02]  /*9290*/  PRMT R57, RZ, 0x7610, R57 ;  /* 0x00007610ff397816 */ /* 0x000fe40000000039 */
[--C-:B------:R-:W-:Y:S01]  /*92a0*/  @!P0 PRMT R58, R58, 0x5410, R10.reuse ;  /* 0x000054103a3a8816 */ /* 0x100fe2000000000a */
[----:B------:R0:W-:Y:S01]  /*92b0*/  STL [R1+0x38], R10 ;  /* 0x0000380a01007387 */ /* 0x0001e20000100800 */
[----:B------:R-:W-:-:S02]  /*92c0*/  @!P0 PRMT R45, R45, 0x7610, R10 ;  /* 0x000076102d2d8816 */ /* 0x000fc4000000000a */
[----:B------:R-:W-:Y:S02]  /*92d0*/  PRMT R58, RZ, 0x7610, R58 ;  /* 0x00007610ff3a7816 */ /* 0x000fe4000000003a */
[----:B------:R-:W-:Y:S01]  /*92e0*/  PRMT R45, RZ, 0x7610, R45 ;  /* 0x00007610ff2d7816 */ /* 0x000fe2000000002d */
[----:B0-----:R-:W4:Y:S01]  /*92f0*/  LDL.LU R10, [R1+0x378] ;  /* 0x00037800010a7983 */ /* 0x001f220000300800 */
[----:B--2---:R-:W-:-:S03]  /*9300*/  @!P6 PRMT R58, R20, 0x7610, R58 ;  /* 0x00007610143ae816 */ /* 0x004fc6000000003a */
[----:B------:R0:W-:Y:S01]  /*9310*/  STL [R1+0x13c], R20 ;  /* 0x00013c1401007387 */ /* 0x0001e20000100800 */
[----:B------:R-:W-:Y:S02]  /*9320*/  @!P6 PRMT R66, R20, 0x7632, R66 ;  /* 0x000076321442e816 */ /* 0x000fe40000000042 */
[C---:B---3--:R-:W-:Y:S01]  /*9330*/  @!P6 PRMT R57, R9.reuse, 0x7610, R57 ;  /* 0x000076100939e816 */ /* 0x048fe20000000039 */
[----:B------:R1:W-:Y:S01]  /*9340*/  STL [R1+0x3c], R9 ;  /* 0x00003c0901007387 */ /* 0x0003e20000100800 */
[----:B------:R-:W-:-:S03]  /*9350*/  @!P6 PRMT R45, R9, 0x7632, R45 ;  /* 0x00007632092de816 */ /* 0x000fc6000000002d */
[----:B0-----:R-:W2:Y:S04]  /*9360*/  LDL.LU R20, [R1+0x360] ;  /* 0x0003600001147983 */ /* 0x001ea80000300800 */
[----:B-1----:R-:W3:Y:S01]  /*9370*/  LDL.LU R9, [R1+0x370] ;  /* 0x0003700001097983 */ /* 0x002ee20000300800 */
[----:B------:R-:W-:Y:S02]  /*9380*/  LOP3.LUT P5, RZ, R2, 0x2000, RZ, 0xc0, !PT ;  /* 0x0000200002ff7812 */ /* 0x000fe400078ac0ff */
[----:B----4-:R-:W-:-:S04]  /*9390*/  @!P0 PRMT R59, R59, 0x5410, R11 ;  /* 0x000054103b3b8816 */ /* 0x010fc8000000000b */
[----:B------:R-:W-:Y:S02]  /*93a0*/  @!P0 PRMT R59, R11, 0x7632, R59 ;  /* 0x000076320b3b8816 */ /* 0x000fe4000000003b */
[C---:B------:R-:W-:Y:S02]  /*93b0*/  LOP3.LUT P0, RZ, R2.reuse, 0x800, RZ, 0xc0, !PT ;  /* 0x0000080002ff7812 */ /* 0x040fe4000780c0ff */
[----:B------:R-:W-:Y:S02]  /*93c0*/  LOP3.LUT P1, RZ, R2, 0x1000, RZ, 0xc0, !PT ;  /* 0x0000100002ff7812 */ /* 0x000fe4000782c0ff */
[----:B------:R-:W-:Y:S02]  /*93d0*/  PRMT R44, R44, 0x5410, RZ ;  /* 0x000054102c2c7816 */ /* 0x000fe400000000ff */
[----:B------:R-:W-:Y:S02]  /*93e0*/  PRMT R54, RZ, 0x7610, R54 ;  /* 0x00007610ff367816 */ /* 0x000fe40000000036 */
[--C-:B------:R-:W-:Y:S01]  /*93f0*/  @!P5 PRMT R55, R55, 0x5410, R10.reuse ;  /* 0x000054103737d816 */ /* 0x100fe2000000000a */
[----:B------:R0:W-:Y:S01]  /*9400*/  STL [R1+0x40], R10 ;  /* 0x0000400a01007387 */ /* 0x0001e20000100800 */
[----:B------:R-:W-:-:S04]  /*9410*/  @!P5 PRMT R44, R44, 0x7610, R10 ;  /* 0x000076102c2cd816 */ /* 0x000fc8000000000a */
[----:B------:R-:W-:Y:S01]  /*9420*/  PRMT R44, RZ, 0x7610, R44 ;  /* 0x00007610ff2c7816 */ /* 0x000fe2000000002c */
[----:B0-----:R-:W4:Y:S01]  /*9430*/  LDL.LU R10, [R1+0x368] ;  /* 0x00036800010a7983 */ /* 0x001f220000300800 */
[----:B--2---:R-:W-:-:S03]  /*9440*/  @!P0 PRMT R53, R53, 0x5410, R20 ;  /* 0x0000541035358816 */ /* 0x004fc60000000014 */
[----:B------:R0:W-:Y:S01]  /*9450*/  STL [R1+0x148], R20 ;  /* 0x0001481401007387 */ /* 0x0001e20000100800 */
[----:B---3--:R-:W-:-:S03]  /*9460*/  @!P1 PRMT R54, R9, 0x7610, R54 ;  /* 0x0000761009369816 */ /* 0x008fc60000000036 */
[----:B------:R1:W-:Y:S01]  /*9470*/  STL [R1+0x44], R9 ;  /* 0x0000440901007387 */ /* 0x0003e20000100800 */
[----:B------:R-:W-:Y:S02]  /*9480*/  @!P1 PRMT R44, R9, 0x7632, R44 ;  /* 0x00007632092c9816 */ /* 0x000fe4000000002c */
[----:B------:R-:W-:Y:S02]  /*9490*/  @!P0 PRMT R53, R20, 0x7632, R53 ;  /* 0x0000763214358816 */ /* 0x000fe40000000035 */
[----:B0-----:R-:W2:Y:S04]  /*94a0*/  LDL.S16 R20, [R1+0x296] ;  /* 0x0002960001147983 */ /* 0x001ea80000100600 */
[----:B-1----:R-:W3:Y:S01]  /*94b0*/  LDL.LU R9, [R1+0x354] ;  /* 0x0003540001097983 */ /* 0x002ee20000300800 */
[----:B------:R-:W-:-:S02]  /*94c0*/  LOP3.LUT P6, RZ, R2, 0x400, RZ, 0xc0, !PT ;  /* 0x0000040002ff7812 */ /* 0x000fc400078cc0ff */
[----:B------:R-:W-:-:S04]  /*94d0*/  PRMT R52, R52, 0x5410, RZ ;  /* 0x0000541034347816 */ /* 0x000fc800000000ff */
[----:B----4-:R-:W-:-:S04]  /*94e0*/  @!P0 PRMT R52, R52, 0x5410, R10 ;  /* 0x0000541034348816 */ /* 0x010fc8000000000a */
[----:B------:R-:W-:-:S04]  /*94f0*/  PRMT R52, RZ, 0x7610, R52 ;  /* 0x00007610ff347816 */ /* 0x000fc80000000034 */
[C---:B---3--:R-:W-:Y:S01]  /*9500*/  @!P6 PRMT R52, R9.reuse, 0x7610, R52 ;  /* 0x000076100934e816 */ /* 0x048fe20000000034 */
[----:B------:R0:W-:Y:S01]  /*9510*/  STL [R1+0x14c], R9 ;  /* 0x00014c0901007387 */ /* 0x0001e20000100800 */
[----:B--2---:R-:W-:-:S03]  /*9520*/  @!P6 PRMT R20, R9, 0x7632, R20 ;  /* 0x000076320914e816 */ /* 0x004fc60000000014 */
[----:B0-----:R-:W2:Y:S04]  /*9530*/  LDL.LU R9, [R1+0x6c8] ;  /* 0x0006c80001097983 */ /* 0x001ea80000300800 */
[----:B------:R0:W-:Y:S04]  /*9540*/  STL [R1+0x138], R11 ;  /* 0x0001380b01007387 */ /* 0x0001e80000100800 */
[----:B0-----:R-:W3:Y:S01]  /*9550*/  LDL.LU R11, [R1+0x374] ;  /* 0x00037400010b7983 */ /* 0x001ee20000300800 */
[----:B------:R-:W-:Y:S02]  /*9560*/  PRMT R55, RZ, 0x7610, R55 ;  /* 0x00007610ff377816 */ /* 0x000fe40000000037 */
[----:B------:R-:W-:Y:S01]  /*9570*/  PRMT R64, RZ, 0x7610, R64 ;  /* 0x00007610ff407816 */ /* 0x000fe20000000040 */
[----:B------:R0:W-:Y:S01]  /*9580*/  STL [R1+0x144], R21 ;  /* 0x0001441501007387 */ /* 0x0001e20000100800 */
[----:B------:R-:W-:-:S02]  /*9590*/  @!P1 PRMT R55, R21, 0x7610, R55 ;  /* 0x0000761015379816 */ /* 0x000fc40000000037 */
[----:B------:R-:W-:Y:S01]  /*95a0*/  @!P1 PRMT R64, R21, 0x7632, R64 ;  /* 0x0000763215409816 */ /* 0x000fe20000000040 */
[----:B------:R-:W-:Y:S04]  /*95b0*/  STL.S16 [R1+0x2fa], RZ ;  /* 0x0002faff01007387 */ /* 0x000fe80000100600 */
[----:B0-----:R-:W4:Y:S01]  /*95c0*/  LDL.LU R21, [R1+0x350] ;  /* 0x0003500001157983 */ /* 0x001f220000300800 */
[----:B--2---:R-:W-:-:S04]  /*95d0*/  PRMT R9, RZ, 0x7610, R9 ;  /* 0x00007610ff097816 */ /* 0x004fc80000000009 */
[----:B------:R-:W-:Y:S01]  /*95e0*/  PRMT R28, R9, 0x7610, R28 ;  /* 0x00007610091c7816 */ /* 0x000fe2000000001c */
[----:B------:R0:W-:Y:S04]  /*95f0*/  STL.S16 [R1+0x2f8], R9 ;  /* 0x0002f80901007387 */ /* 0x0001e80000100600 */
[----:B0-----:R-:W2:Y:S01]  /*9600*/  LDL.S16 R9, [R1+0x2fa] ;  /* 0x0002fa0001097983 */ /* 0x001ea20000100600 */
[----:B------:R-:W-:-:S04]  /*9610*/  PRMT R56, RZ, 0x5410, RZ ;  /* 0x00005410ff387816 */ /* 0x000fc800000000ff */
[----:B---3--:R-:W-:-:S04]  /*9620*/  @!P5 PRMT R56, R56, 0x5410, R11 ;  /* 0x000054103838d816 */ /* 0x008fc8000000000b */
[----:B------:R-:W-:Y:S02]  /*9630*/  @!P5 PRMT R56, R11, 0x7632, R56 ;  /* 0x000076320b38d816 */ /* 0x000fe40000000038 */
[----:B------:R-:W-:Y:S01]  /*9640*/  LOP3.LUT P5, RZ, R2, 0x200, RZ, 0xc0, !PT ;  /* 0x0000020002ff7812 */ /* 0x000fe200078ac0ff */
[----:B------:R0:W-:Y:S04]  /*9650*/  STL [R1+0x140], R11 ;  /* 0x0001400b01007387 */ /* 0x0001e80000100800 */
[----:B0-----:R-:W3:Y:S08]  /*9660*/  LDL.LU R11, [R1+0x358] ;  /* 0x00035800010b7983 */ /* 0x001ef00000300800 */
[----:B----4-:R-:W-:-:S05]  /*9670*/  @!P5 PRMT R28, R21, 0x7610, R28 ;  /* 0x00007610151cd816 */ /* 0x010fca000000001c */
[----:B------:R0:W-:Y:S04]  /*9680*/  @!P5 STL.S16 [R1+0x2f8], R28 ;  /* 0x0002f81c0100d387 */ /* 0x0001e80000100600 */
[----:B0-----:R-:W4:Y:S01]  /*9690*/  LDL.LU R28, [R1+0x6c4] ;  /* 0x0006c400011c7983 */ /* 0x001f220000300800 */
[----:B--2---:R-:W-:-:S05]  /*96a0*/  @!P5 PRMT R9, R21, 0x7632, R9 ;  /* 0x000076321509d816 */ /* 0x004fca0000000009 */
[----:B------:R0:W-:Y:S04]  /*96b0*/  @!P5 STL.S16 [R1+0x2fa], R9 ;  /* 0x0002fa090100d387 */ /* 0x0001e80000100600 */
[----:B0-----:R-:W2:Y:S01]  /*96c0*/  LDL.LU R9, [R1+0x6c0] ;  /* 0x0006c00001097983 */ /* 0x001ea20000300800 */
[----:B------:R-:W-:-:S04]  /*96d0*/  PRMT R43, R43, 0x5410, RZ ;  /* 0x000054102b2b7816 */ /* 0x000fc800000000ff */
[----:B------:R-:W-:Y:S02]  /*96e0*/  @!P0 PRMT R43, R43, 0x7610, R10 ;  /* 0x000076102b2b8816 */ /* 0x000fe4000000000a */
[----:B------:R-:W-:Y:S02]  /*96f0*/  PRMT R49, RZ, 0x7610, R49 ;  /* 0x00007610ff317816 */ /* 0x000fe40000000031 */
[----:B------:R-:W-:Y:S01]  /*9700*/  PRMT R43, RZ, 0x7610, R43 ;  /* 0x00007610ff2b7816 */ /* 0x000fe2000000002b */
[----:B------:R0:W-:Y:S01]  /*9710*/  STL [R1+0x48], R10 ;  /* 0x0000480a01007387 */ /* 0x0001e20000100800 */
[C---:B---3--:R-:W-:Y:S02]  /*9720*/  @!P6 PRMT R49, R11.reuse, 0x7610, R49 ;  /* 0x000076100b31e816 */ /* 0x048fe40000000031 */
[----:B------:R-:W-:Y:S01]  /*9730*/  @!P6 PRMT R43, R11, 0x7632, R43 ;  /* 0x000076320b2be816 */ /* 0x000fe2000000002b */
[----:B------:R1:W-:Y:S04]  /*9740*/  STL [R1+0x4c], R11 ;  /* 0x00004c0b01007387 */ /* 0x0003e80000100800 */
[----:B------:R3:W-:Y:S04]  /*9750*/  @!P6 STL.S16 [R1+0x296], R20 ;  /* 0x000296140100e387 */ /* 0x0007e80000100600 */
        /* <DEDUP_REMOVED lines=34> */
[----:B0-----:R-:W2:Y:S04]  /*9980*/  LDL.LU R10, [R1+0x348] ;  /* 0x00034800010a7983 */ /* 0x001ea80000300800 */
[----:B-1----:R-:W2:Y:S04]  /*9990*/  LDL.LU R11, [R1+0x340] ;  /* 0x00034000010b7983 */ /* 0x002ea80000300800 */
[----:B---3--:R-:W3:Y:S04]  /*99a0*/  LDL.LU R20, [R1+0x344] ;  /* 0x0003440001147983 */ /* 0x008ee80000300800 */
[----:B----4-:R-:W4:Y:S01]  /*99b0*/  LDL.LU R21, [R1+0x33c] ;  /* 0x00033c0001157983 */ /* 0x010f220000300800 */
[----:B--2---:R-:W-:-:S04]  /*99c0*/  PRMT R9, RZ, 0x7610, R9 ;  /* 0x00007610ff097816 */ /* 0x004fc80000000009 */
[----:B------:R-:W-:Y:S01]  /*99d0*/  PRMT R28, R9, 0x7610, R28 ;  /* 0x00007610091c7816 */ /* 0x000fe2000000001c */
[----:B------:R0:W-:Y:S04]  /*99e0*/  STL.S16 [R1+0x31c], R9 ;  /* 0x00031c0901007387 */ /* 0x0001e80000100600 */
[----:B------:R-:W-:Y:S04]  /*99f0*/  STL.S16 [R1+0x34c], RZ ;  /* 0x00034cff01007387 */ /* 0x000fe80000100600 */
[----:B0-----:R-:W2:Y:S01]  /*9a00*/  LDL.LU.S16 R9, [R1+0x34c] ;  /* 0x00034c0001097983 */ /* 0x001ea20000300600 */
[----:B------:R-:W-:-:S05]  /*9a10*/  @!P5 PRMT R28, R10, 0x7610, R28 ;  /* 0x000076100a1cd816 */ /* 0x000fca000000001c */
[----:B------:R0:W-:Y:S04]  /*9a20*/  @!P5 STL.S16 [R1+0x31c], R28 ;  /* 0x00031c1c0100d387 */ /* 0x0001e80000100600 */
[----:B0-----:R-:W3:Y:S01]  /*9a30*/  LDL.LU R28, [R1+0x6bc] ;  /* 0x0006bc00011c7983 */ /* 0x001ee20000300800 */
[----:B--2---:R-:W-:-:S05]  /*9a40*/  @!P5 PRMT R9, R10, 0x7632, R9 ;  /* 0x000076320a09d816 */ /* 0x004fca0000000009 */
[----:B------:R0:W-:Y:S04]  /*9a50*/  @!P5 STL.S16 [R1+0x34c], R9 ;  /* 0x00034c090100d387 */ /* 0x0001e80000100600 */
[----:B0-----:R-:W2:Y:S04]  /*9a60*/  LDL.LU R9, [R1+0x6b8] ;  /* 0x0006b80001097983 */ /* 0x001ea80000300800 */
[----:B------:R-:W-:Y:S01]  /*9a70*/  STL.S16 [R1+0x348], RZ ;  /* 0x000348ff01007387 */ /* 0x000fe20000100600 */
[----:B------:R-:W-:Y:S02]  /*9a80*/  LOP3.LUT P1, RZ, R2, 0x100, RZ, 0xc0, !PT ;  /* 0x0000010002ff7812 */ /* 0x000fe4000782c0ff */
[----:B--2---:R-:W-:-:S04]  /*9a90*/  PRMT R9, RZ, 0x7610, R9 ;  /* 0x00007610ff097816 */ /* 0x004fc80000000009 */
[----:B---3--:R-:W-:Y:S01]  /*9aa0*/  PRMT R28, R9, 0x7610, R28 ;  /* 0x00007610091c7816 */ /* 0x008fe2000000001c */
[----:B------:R0:W-:Y:S04]  /*9ab0*/  STL.S16 [R1+0x31e], R9 ;  /* 0x00031e0901007387 */ /* 0x0001e80000100600 */
[----:B0-----:R-:W2:Y:S02]  /*9ac0*/  LDL.LU.S16 R9, [R1+0x348] ;  /* 0x0003480001097983 */ /* 0x001ea40000300600 */
[----:B------:R-:W-:-:S05]  /*9ad0*/  @!P1 PRMT R28, R11, 0x7610, R28 ;  /* 0x000076100b1c9816 */ /* 0x000fca000000001c */
[----:B------:R0:W-:Y:S04]  /*9ae0*/  @!P1 STL.S16 [R1+0x31e], R28 ;  /* 0x00031e1c01009387 */ /* 0x0001e80000100600 */
[----:B0-----:R-:W3:Y:S01]  /*9af0*/  LDL.LU R28, [R1+0x6b4] ;  /* 0x0006b400011c7983 */ /* 0x001ee20000300800 */
        /* <DEDUP_REMOVED lines=19> */
[----:B0-----:R-:W4:Y:S02]  /*9c30*/  LDL.LU.S16 R20, [R1+0x344] ;  /* 0x0003440001147983 */ /* 0x001f240000300600 */
[----:B----4-:R-:W-:-:S05]  /*9c40*/  @!P0 PRMT R20, R21, 0x7632, R20 ;  /* 0x0000763215148816 */ /* 0x010fca0000000014 */
[----:B------:R0:W-:Y:S04]  /*9c50*/  @!P0 STL.S16 [R1+0x344], R20 ;  /* 0x0003441401008387 */ /* 0x0001e80000100600 */
        /* <DEDUP_REMOVED lines=102> */
[----:B0-----:R-:W2:Y:S04]  /*a2c0*/  LDL.S16 R20, [R1+0x322] ;  /* 0x0003220001147983 */ /* 0x001ea80000100600 */
[----:B------:R-:W-:Y:S01]  /*a2d0*/  @!P0 STL.S16 [R1+0x33c], R29 ;  /* 0x00033c1d01008387 */ /* 0x000fe20000100600 */
[----:B------:R-:W-:-:S03]  /*a2e0*/  LOP3.LUT P0, RZ, R2, 0x8, RZ, 0xc0, !PT ;  /* 0x0000000802ff7812 */ /* 0x000fc6000780c0ff */
[----:B------:R0:W-:Y:S04]  /*a2f0*/  @!P5 STL.S16 [R1+0x32e], R9 ;  /* 0x00032e090100d387 */ /* 0x0001e80000100600 */
[----:B------:R-:W-:Y:S04]  /*a300*/  STL.S16 [R1+0x31a], RZ ;  /* 0x00031aff01007387 */ /* 0x000fe80000100600 */
[----:B------:R1:W-:Y:S02]  /*a310*/  STL [R1+0x64], R11 ;  /* 0x0000640b01007387 */ /* 0x0003e40000100800 */
[----:B----4-:R-:W-:-:S02]  /*a320*/  @!P0 PRMT R28, R21, 0x7610, R28 ;  /* 0x00007610151c8816 */ /* 0x010fc4000000001c */
[----:B0-----:R-:W3:Y:S04]  /*a330*/  LDL.LU R9, [R1+0x314] ;  /* 0x0003140001097983 */ /* 0x001ee80000300800 */
[----:B------:R0:W-:Y:S04]  /*a340*/  @!P0 STL.S16 [R1+0x320], R28 ;  /* 0x0003201c01008387 */ /* 0x0001e80000100600 */
[----:B-1----:R-:W4:Y:S01]  /*a350*/  LDL.LU R11, [R1+0x310] ;  /* 0x00031000010b7983 */ /* 0x002f220000300800 */
[----:B------:R-:W-:-:S03]  /*a360*/  LOP3.LUT P6, RZ, R2, 0x4, RZ, 0xc0, !PT ;  /* 0x0000000402ff7812 */ /* 0x000fc600078cc0ff */
[----:B------:R-:W4:Y:S04]  /*a370*/  LDL.LU R29, [R1+0x69c] ;  /* 0x00069c00011d7983 */ /* 0x000f280000300800 */
[----:B0-----:R-:W3:Y:S01]  /*a380*/  LDL.LU R28, [R1+0x664] ;  /* 0x00066400011c7983 */ /* 0x001ee20000300800 */
[----:B--2---:R-:W-:-:S05]  /*a390*/  @!P0 PRMT R20, R21, 0x7632, R20 ;  /* 0x0000763215148816 */ /* 0x004fca0000000014 */
[----:B------:R0:W-:Y:S04]  /*a3a0*/  @!P0 STL.S16 [R1+0x322], R20 ;  /* 0x0003221401008387 */ /* 0x0001e80000100600 */
[----:B0-----:R-:W2:Y:S02]  /*a3b0*/  LDL.LU R20, [R1+0x660] ;  /* 0x0006600001147983 */ /* 0x001ea40000300800 */
        /* <DEDUP_REMOVED lines=14> */
[----:B0-----:R-:W4:Y:S02]  /*a4a0*/  LDL.S16 R9, [R1+0x316] ;  /* 0x0003160001097983 */ /* 0x001f240000100600 */
        /* <DEDUP_REMOVED lines=58> */
[----:B------:R-:W-:Y:S01]  /*a850*/  STL.S16 [R1+0x302], RZ ;  /* 0x000302ff01007387 */ /* 0x000fe20000100600 */
[----:B0-----:R-:W-:-:S03]  /*a860*/  MOV R9, R8 ;  /* 0x0000000800097202 */ /* 0x001fc60000000f00 */
[----:B------:R-:W4:Y:S01]  /*a870*/  LDL.LU R8, [R1+0x2fc] ;  /* 0x0002fc0001087983 */ /* 0x000f220000300800 */
        /* <DEDUP_REMOVED lines=40> */
[----:B------:R-:W-:Y:S01]  /*ab00*/  STL.S16 [R1+0x2f2], RZ ;  /* 0x0002f2ff01007387 */ /* 0x000fe20000100600 */
[----:B0-----:R-:W-:-:S03]  /*ab10*/  MOV R11, R9 ;  /* 0x00000009000b7202 */ /* 0x001fc60000000f00 */
[----:B------:R-:W4:Y:S01]  /*ab20*/  LDL.LU R9, [R1+0x2ec] ;  /* 0x0002ec0001097983 */ /* 0x000f220000300800 */
        /* <DEDUP_REMOVED lines=39> */
[----:B------:R0:W-:Y:S02]  /*ada0*/  @!P0 STL.S16 [R1+0x2f6], R8 ;  /* 0x0002f60801008387 */ /* 0x0001e40000100600 */
[----:B0-----:R-:W-:-:S02]  /*adb0*/  MOV R8, R31 ;  /* 0x0000001f00087202 */ /* 0x001fc40000000f00 */
[----:B------:R-:W4:Y:S04]  /*adc0*/  LDL.LU R31, [R1+0x2e0] ;  /* 0x0002e000011f7983 */ /* 0x000f280000300800 */
[----:B------:R-:W-:Y:S01]  /*add0*/  STL.S16 [R1+0x2e6], RZ ;  /* 0x0002e6ff01007387 */ /* 0x000fe20000100600 */
[----:B--2---:R-:W-:-:S05]  /*ade0*/  PRMT R10, RZ, 0x7610, R10 ;  /* 0x00007610ff0a7816 */ /* 0x004fca000000000a */
[----:B------:R0:W-:Y:S01]  /*adf0*/  STL.S16 [R1+0x2e4], R10 ;  /* 0x0002e40a01007387 */ /* 0x0001e20000100600 */
[----:B---3--:R-:W-:-:S03]  /*ae00*/  PRMT R20, R10, 0x7610, R20 ;  /* 0x000076100a147816 */ /* 0x008fc60000000014 */
[----:B0-----:R-:W2:Y:S01]  /*ae10*/  LDL.S16 R10, [R1+0x2e6] ;  /* 0x0002e600010a7983 */ /* 0x001ea20000100600 */
[----:B----4-:R-:W-:-:S05]  /*ae20*/  @!P5 PRMT R20, R31, 0x7610, R20 ;  /* 0x000076101f14d816 */ /* 0x010fca0000000014 */
[----:B------:R0:W-:Y:S04]  /*ae30*/  @!P5 STL.S16 [R1+0x2e4], R20 ;  /* 0x0002e4140100d387 */ /* 0x0001e80000100600 */
[----:B------:R1:W-:Y:S04]  /*ae40*/  STL [R1+0x180], R31 ;  /* 0x0001801f01007387 */ /* 0x0003e80000100800 */
[----:B0-----:R-:W3:Y:S01]  /*ae50*/  LDL.LU R20, [R1+0x5f8] ;  /* 0x0005f80001147983 */ /* 0x001ee20000300800 */
[----:B--2---:R-:W-:-:S03]  /*ae60*/  @!P5 PRMT R10, R31, 0x7632, R10 ;  /* 0x000076321f0ad816 */ /* 0x004fc6000000000a */
[----:B-1----:R-:W2:Y:S04]  /*ae70*/  LDL.LU R31, [R1+0x5f0] ;  /* 0x0005f000011f7983 */ /* 0x002ea80000300800 */
[----:B------:R0:W-:Y:S04]  /*ae80*/  STL [R1+0x7c], R9 ;  /* 0x00007c0901007387 */ /* 0x0001e80000100800 */
[----:B------:R-:W-:Y:S04]  /*ae90*/  STL.S16 [R1+0x2e2], RZ ;  /* 0x0002e2ff01007387 */ /* 0x000fe80000100600 */
[----:B0-----:R-:W4:Y:S01]  /*aea0*/  LDL.LU R9, [R1+0x2dc] ;  /* 0x0002dc0001097983 */ /* 0x001f220000300800 */
[----:B---3--:R-:W-:-:S05]  /*aeb0*/  PRMT R20, RZ, 0x7610, R20 ;  /* 0x00007610ff147816 */ /* 0x008fca0000000014 */
[----:B------:R0:W-:Y:S01]  /*aec0*/  STL.S16 [R1+0x2e0], R20 ;  /* 0x0002e01401007387 */ /* 0x0001e20000100600 */
[----:B--2---:R-:W-:-:S03]  /*aed0*/  PRMT R31, R20, 0x7610, R31 ;  /* 0x00007610141f7816 */ /* 0x004fc6000000001f */
[----:B0-----:R-:W2:Y:S01]  /*aee0*/  LDL.S16 R20, [R1+0x2e2] ;  /* 0x0002e20001147983 */ /* 0x001ea20000100600 */
[----:B------:R-:W-:-:S03]  /*aef0*/  LOP3.LUT P1, RZ, R3, 0x10000000, RZ, 0xc0, !PT ;  /* 0x1000000003ff7812 */ /* 0x000fc6000782c0ff */
[----:B------:R0:W-:Y:S04]  /*af00*/  @!P5 STL.S16 [R1+0x2e6], R10 ;  /* 0x0002e60a0100d387 */ /* 0x0001e80000100600 */
[----:B----4-:R1:W-:Y:S06]  /*af10*/  STL [R1+0x84], R9 ;  /* 0x0000840901007387 */ /* 0x0103ec0000100800 */
[C---:B------:R-:W-:Y:S01]  /*af20*/  @!P1 PRMT R31, R9.reuse, 0x7610, R31 ;  /* 0x00007610091f9816 */ /* 0x040fe2000000001f */
[----:B0-----:R-:W3:Y:S01]  /*af30*/  LDL.LU R10, [R1+0x5f4] ;  /* 0x0005f400010a7983 */ /* 0x001ee20000300800 */
[----:B--2---:R-:W-:-:S03]  /*af40*/  @!P1 PRMT R20, R9, 0x7632, R20 ;  /* 0x0000763209149816 */ /* 0x004fc60000000014 */
[----:B-1----:R-:W2:Y:S04]  /*af50*/  LDL.LU R9, [R1+0x5e8] ;  /* 0x0005e80001097983 */ /* 0x002ea80000300800 */
        /* <DEDUP_REMOVED lines=9> */
[----:B------:R-:W-:Y:S04]  /*aff0*/  STL [R1+0x184], R25 ;  /* 0x0001841901007387 */ /* 0x000fe80000100800 */
[----:B0-----:R-:W3:Y:S04]  /*b000*/  LDL.LU R10, [R1+0x5e4] ;  /* 0x0005e400010a7983 */ /* 0x001ee80000300800 */
[----:B------:R0:W-:Y:S04]  /*b010*/  @!P1 STL.S16 [R1+0x2e2], R20 ;  /* 0x0002e21401009387 */ /* 0x0001e80000100600 */
[----:B0-----:R-:W4:Y:S01]  /*b020*/  LDL.LU R20, [R1+0x5ec] ;  /* 0x0005ec0001147983 */ /* 0x001f220000300800 */
[----:B--2---:R-:W-:-:S03]  /*b030*/  @!P1 PRMT R9, R25, 0x7632, R9 ;  /* 0x0000763219099816 */ /* 0x004fc60000000009 */
[----:B------:R-:W2:Y:S04]  /*b040*/  LDL.LU R25, [R1+0x5dc] ;  /* 0x0005dc0001197983 */ /* 0x000ea80000300800 */
[----:B------:R0:W-:Y:S04]  /*b050*/  @!P1 STL.S16 [R1+0x2de], R9 ;  /* 0x0002de0901009387 */ /* 0x0001e80000100600 */
[----:B0-----:R-:W2:Y:S01]  /*b060*/  LDL.LU R9, [R1+0x5e0] ;  /* 0x0005e00001097983 */ /* 0x001ea20000300800 */
[----:B---3--:R-:W-:-:S03]  /*b070*/  PRMT R10, RZ, 0x7610, R10 ;  /* 0x00007610ff0a7816 */ /* 0x008fc6000000000a */
[----:B------:R-:W-:Y:S04]  /*b080*/  STL.S16 [R1+0x2d6], RZ ;  /* 0x0002d6ff01007387 */ /* 0x000fe80000100600 */
[----:B------:R0:W-:Y:S04]  /*b090*/  STL.S16 [R1+0x2d8], R10 ;  /* 0x0002d80a01007387 */ /* 0x0001e80000100600 */
[----:B------:R-:W-:Y:S01]  /*b0a0*/  STL.S16 [R1+0x2da], RZ ;  /* 0x0002daff01007387 */ /* 0x000fe20000100600 */
[----:B----4-:R-:W-:-:S03]  /*b0b0*/  PRMT R20, R10, 0x7610, R20 ;  /* 0x000076100a147816 */ /* 0x010fc60000000014 */
[----:B0-----:R-:W3:Y:S01]  /*b0c0*/  LDL.S16 R10, [R1+0x2da] ;  /* 0x0002da00010a7983 */ /* 0x001ee20000100600 */
[----:B--2---:R-:W-:-:S04]  /*b0d0*/  PRMT R9, RZ, 0x7610, R9 ;  /* 0x00007610ff097816 */ /* 0x004fc80000000009 */
[----:B------:R-:W-:Y:S01]  /*b0e0*/  PRMT R25, R9, 0x7610, R25 ;  /* 0x0000761009197816 */ /* 0x000fe20000000019 */
[----:B------:R0:W-:Y:S04]  /*b0f0*/  STL.S16 [R1+0x2d4], R9 ;  /* 0x0002d40901007387 */ /* 0x0001e80000100600 */
[----:B0-----:R-:W2:Y:S01]  /*b100*/  LDL.S16 R9, [R1+0x2d6] ;  /* 0x0002d60001097983 */ /* 0x001ea20000100600 */
[----:B------:R-:W-:-:S03]  /*b110*/  LOP3.LUT P0, RZ, R3, 0x8000000, RZ, 0xc0, !PT ;  /* 0x0800000003ff7812 */ /* 0x000fc6000780c0ff */
[----:B------:R0:W-:Y:S10]  /*b120*/  STL [R1+0x88], R30 ;  /* 0x0000881e01007387 */ /* 0x0001f40000100800 */
[----:B------:R-:W-:-:S02]  /*b130*/  @!P0 PRMT R20, R30, 0x7610, R20 ;  /* 0x000076101e148816 */ /* 0x000fc40000000014 */
[----:B---3--:R-:W-:Y:S02]  /*b140*/  @!P0 PRMT R10, R30, 0x7632, R10 ;  /* 0x000076321e0a8816 */ /* 0x008fe4000000000a */
[----:B0-----:R-:W3:Y:S04]  /*b150*/  LDL.LU R30, [R1+0x5d4] ;  /* 0x0005d400011e7983 */ /* 0x001ee80000300800 */
[----:B------:R0:W-:Y:S04]  /*b160*/  @!P1 STL.S16 [R1+0x2e0], R31 ;  /* 0x0002e01f01009387 */ /* 0x0001e80000100600 */
[----:B0-----:R-:W4:Y:S01]  /*b170*/  LDL.LU R31, [R1+0x2cc] ;  /* 0x0002cc00011f7983 */ /* 0x001f220000300800 */
[----:B--2---:R-:W-:-:S05]  /*b180*/  @!P0 PRMT R9, R11, 0x7632, R9 ;  /* 0x000076320b098816 */ /* 0x004fca0000000009 */
[----:B------:R0:W-:Y:S04]  /*b190*/  @!P0 STL.S16 [R1+0x2d6], R9 ;  /* 0x0002d60901008387 */ /* 0x0001e80000100600 */
[----:B0-----:R-:W2:Y:S04]  /*b1a0*/  LDL.LU R9, [R1+0x5d0] ;  /* 0x0005d00001097983 */ /* 0x001ea80000300800 */
[----:B------:R-:W-:Y:S01]  /*b1b0*/  @!P6 STL.S16 [R1+0x2ec], R28 ;  /* 0x0002ec1c0100e387 */ /* 0x000fe20000100600 */
[----:B------:R-:W-:Y:S02]  /*b1c0*/  LOP3.LUT P6, RZ, R3, 0x4000000, RZ, 0xc0, !PT ;  /* 0x0400000003ff7812 */ /* 0x000fe400078cc0ff */
[----:B---3--:R-:W-:-:S05]  /*b1d0*/  PRMT R30, RZ, 0x7610, R30 ;  /* 0x00007610ff1e7816 */ /* 0x008fca000000001e */
[----:B------:R-:W-:Y:S04]  /*b1e0*/  STL.S16 [R1+0x2d2], R30 ;  /* 0x0002d21e01007387 */ /* 0x000fe80000100600 */
[----:B------:R0:W-:Y:S01]  /*b1f0*/  @!P0 STL.S16 [R1+0x2d8], R20 ;  /* 0x0002d81401008387 */ /* 0x0001e20000100600 */
[----:B------:R-:W-:-:S03]  /*b200*/  @!P0 PRMT R25, R11, 0x7610, R25 ;  /* 0x000076100b198816 */ /* 0x000fc60000000019 */
[----:B------:R1:W-:Y:S04]  /*b210*/  STL [R1+0x188], R11 ;  /* 0x0001880b01007387 */ /* 0x0003e80000100800 */
[----:B------:R-:W-:Y:S04]  /*b220*/  STL.S16 [R1+0x2d0], RZ ;  /* 0x0002d0ff01007387 */ /* 0x000fe80000100600 */
[----:B0-----:R-:W3:Y:S04]  /*b230*/  LDL.LU R20, [R1+0x5d8] ;  /* 0x0005d80001147983 */ /* 0x001ee80000300800 */
[----:B-1----:R-:W3:Y:S04]  /*b240*/  LDL.LU.S16 R11, [R1+0x2d0] ;  /* 0x0002d000010b7983 */ /* 0x002ee80000300600 */
[----:B------:R-:W-:Y:S04]  /*b250*/  STL.S16 [R1+0x2ce], RZ ;  /* 0x0002ceff01007387 */ /* 0x000fe80000100600 */
[----:B----4-:R-:W-:Y:S04]  /*b260*/  STL [R1+0x8c], R31 ;  /* 0x00008c1f01007387 */ /* 0x010fe80000100800 */
[----:B------:R0:W-:Y:S04]  /*b270*/  @!P0 STL.S16 [R1+0x2da], R10 ;  /* 0x0002da0a01008387 */ /* 0x0001e80000100600 */
[----:B------:R-:W-:Y:S04]  /*b280*/  STL [R1+0x18c], R21 ;  /* 0x00018c1501007387 */ /* 0x000fe80000100800 */
[----:B------:R-:W-:Y:S04]  /*b290*/  STL.S16 [R1+0x2c8], RZ ;  /* 0x0002c8ff01007387 */ /* 0x000fe80000100600 */
[----:B0-----:R-:W4:Y:S04]  /*b2a0*/  LDL.LU R10, [R1+0x2c4] ;  /* 0x0002c400010a7983 */ /* 0x001f280000300800 */
[----:B------:R-:W-:Y:S01]  /*b2b0*/  @!P5 STL.S16 [R1+0x2e8], R29 ;  /* 0x0002e81d0100d387 */ /* 0x000fe20000100600 */
[----:B------:R-:W-:-:S03]  /*b2c0*/  LOP3.LUT P1, RZ, R3, 0x1000000, RZ, 0xc0, !PT ;  /* 0x0100000003ff7812 */ /* 0x000fc6000782c0ff */
[----:B------:R-:W-:Y:S04]  /*b2d0*/  STL [R1+0x198], R8 ;  /* 0x0001980801007387 */ /* 0x000fe80000100800 */
[----:B------:R-:W-:Y:S04]  /*b2e0*/  STL.S16 [R1+0x2b2], RZ ;  /* 0x0002b2ff01007387 */ /* 0x000fe80000100600 */
[----:B------:R-:W4:Y:S01]  /*b2f0*/  LDL.LU R28, [R1+0x60c] ;  /* 0x00060c00011c7983 */ /* 0x000f220000300800 */
[----:B--2---:R-:W-:Y:S02]  /*b300*/  PRMT R9, R30, 0x7610, R9 ;  /* 0x000076101e097816 */ /* 0x004fe40000000009 */
[C---:B---3--:R-:W-:Y:S01]  /*b310*/  @!P6 PRMT R11, R31.reuse, 0x7610, R11 ;  /* 0x000076101f0be816 */ /* 0x048fe2000000000b */
[----:B------:R-:W-:Y:S01]  /*b320*/  @!P0 STL.S16 [R1+0x2d4], R25 ;  /* 0x0002d41901008387 */ /* 0x000fe20000100600 */
[----:B------:R-:W-:-:S03]  /*b330*/  @!P6 PRMT R9, R31, 0x7632, R9 ;  /* 0x000076321f09e816 */ /* 0x000fc60000000009 */
[----:B------:R-:W2:Y:S04]  /*b340*/  LDL.LU R31, [R1+0x5c4] ;  /* 0x0005c400011f7983 */ /* 0x000ea80000300800 */
[----:B------:R0:W-:Y:S04]  /*b350*/  @!P6 STL.S16 [R1+0x2d2], R9 ;  /* 0x0002d2090100e387 */ /* 0x0001e80000100600 */
[----:B------:R1:W-:Y:S01]  /*b360*/  @!P6 STL.S16 [R1+0x2d0], R11 ;  /* 0x0002d00b0100e387 */ /* 0x0003e20000100600 */
[----:B------:R-:W-:-:S03]  /*b370*/  LOP3.LUT P5, RZ, R3, 0x2000000, RZ, 0xc0, !PT ;  /* 0x0200000003ff7812 */ /* 0x000fc600078ac0ff */
[----:B------:R-:W-:Y:S04]  /*b380*/  STL.S16 [R1+0x2c6], RZ ;  /* 0x0002c6ff01007387 */ /* 0x000fe80000100600 */
[----:B0-----:R-:W3:Y:S04]  /*b390*/  LDL.LU R9, [R1+0x5c8] ;  /* 0x0005c80001097983 */ /* 0x001ee80000300800 */
[----:B-1----:R-:W2:Y:S04]  /*b3a0*/  LDL.LU R11, [R1+0x5cc] ;  /* 0x0005cc00010b7983 */ /* 0x002ea80000300800 */
[----:B----4-:R-:W-:Y:S04]  /*b3b0*/  STL [R1+0x90], R10 ;  /* 0x0000900a01007387 */ /* 0x010fe80000100800 */
[----:B------:R-:W4:Y:S04]  /*b3c0*/  LDL.LU R25, [R1+0x2c0] ;  /* 0x0002c00001197983 */ /* 0x000f280000300800 */
[----:B------:R-:W4:Y:S04]  /*b3d0*/  LDL.LU R30, [R1+0x2bc] ;  /* 0x0002bc00011e7983 */ /* 0x000f280000300800 */
[----:B------:R-:W4:Y:S01]  /*b3e0*/  LDL.LU R29, [R1+0x604] ;  /* 0x00060400011d7983 */ /* 0x000f220000300800 */
[----:B---3--:R-:W-:-:S04]  /*b3f0*/  PRMT R9, RZ, 0x7610, R9 ;  /* 0x00007610ff097816 */ /* 0x008fc80000000009 */
[----:B------:R-:W-:Y:S01]  /*b400*/  PRMT R20, R9, 0x7610, R20 ;  /* 0x0000761009147816 */ /* 0x000fe20000000014 */
[----:B------:R0:W-:Y:S04]  /*b410*/  STL.S16 [R1+0x2cc], R9 ;  /* 0x0002cc0901007387 */ /* 0x0001e80000100600 */
[----:B0-----:R-:W3:Y:S01]  /*b420*/  LDL.S16 R9, [R1+0x2ce] ;  /* 0x0002ce0001097983 */ /* 0x001ee20000100600 */
[C---:B------:R-:W-:Y:S02]  /*b430*/  @!P6 PRMT R20, R21.reuse, 0x7610, R20 ;  /* 0x000076101514e816 */ /* 0x040fe40000000014 */
[----:B--2---:R-:W-:Y:S02]  /*b440*/  PRMT R31, RZ, 0x7610, R31 ;  /* 0x00007610ff1f7816 */ /* 0x004fe4000000001f */
[----:B---3--:R-:W-:-:S02]  /*b450*/  @!P6 PRMT R9, R21, 0x7632, R9 ;  /* 0x000076321509e816 */ /* 0x008fc40000000009 */
[----:B------:R-:W2:Y:S01]  /*b460*/  LDL.LU.S16 R21, [R1+0x2c8] ;  /* 0x0002c80001157983 */ /* 0x000ea20000300600 */
[----:B------:R-:W-:-:S04]  /*b470*/  PRMT R11, R31, 0x7610, R11 ;  /* 0x000076101f0b7816 */ /* 0x000fc8000000000b */
[C---:B------:R-:W-:Y:S01]  /*b480*/  @!P5 PRMT R11, R10.reuse, 0x7632, R11 ;  /* 0x000076320a0bd816 */ /* 0x040fe2000000000b */
[----:B------:R-:W-:Y:S04]  /*b490*/  STL.S16 [R1+0x2ca], R31 ;  /* 0x0002ca1f01007387 */ /* 0x000fe80000100600 */
[----:B------:R0:W-:Y:S04]  /*b4a0*/  @!P5 STL.S16 [R1+0x2ca], R11 ;  /* 0x0002ca0b0100d387 */ /* 0x0001e80000100600 */
[----:B------:R-:W-:Y:S04]  /*b4b0*/  STL.S16 [R1+0x2c2], RZ ;  /* 0x0002c2ff01007387 */ /* 0x000fe80000100600 */
[----:B------:R1:W-:Y:S04]  /*b4c0*/  @!P6 STL.S16 [R1+0x2ce], R9 ;  /* 0x0002ce090100e387 */ /* 0x0003e80000100600 */
[----:B0-----:R-:W3:Y:S04]  /*b4d0*/  LDL.LU R11, [R1+0x5b8] ;  /* 0x0005b800010b7983 */ /* 0x001ee80000300800 */
[----:B------:R-:W-:Y:S04]  /*b4e0*/  STL.S16 [R1+0x2be], RZ ;  /* 0x0002beff01007387 */ /* 0x000fe80000100600 */
[----:B-1----:R-:W4:Y:S04]  /*b4f0*/  LDL.LU R9, [R1+0x2b8] ;  /* 0x0002b80001097983 */ /* 0x002f280000300800 */
[----:B------:R-:W4:Y:S01]  /*b500*/  LDL.LU R31, [R1+0x2b4] ;  /* 0x0002b400011f7983 */ /* 0x000f220000300800 */
[----:B--2---:R-:W-:-:S03]  /*b510*/  @!P5 PRMT R21, R10, 0x7610, R21 ;  /* 0x000076100a15d816 */ /* 0x004fc60000000015 */
[----:B------:R-:W2:Y:S02]  /*b520*/  LDL.LU R10, [R1+0x5b4] ;  /* 0x0005b400010a7983 */ /* 0x000ea40000300800 */
        /* <DEDUP_REMOVED lines=14> */
[----:B------:R-:W-:-:S05]  /*b610*/  @!P1 PRMT R11, R30, 0x7610, R11 ;  /* 0x000076101e0b9816 */ /* 0x000fca000000000b */
        /* <DEDUP_REMOVED lines=21> */
[----:B------:R0:W-:Y:S04]  /*b770*/  @!P1 STL.S16 [R1+0x2bc], R11 ;  /* 0x0002bc0b01009387 */ /* 0x0001e80000100600 */
[----:B------:R1:W-:Y:S04]  /*b780*/  STL [R1+0x98], R31 ;  /* 0x0000981f01007387 */ /* 0x0003e80000100800 */
[----:B0-----:R-:W3:Y:S02]  /*b790*/  LDL.LU R11, [R1+0x5a0] ;  /* 0x0005a000010b7983 */ /* 0x001ee40000300800 */
[----:B------:R-:W-:-:S02]  /*b7a0*/  @!P0 PRMT R10, R31, 0x7610, R10 ;  /* 0x000076101f0a8816 */ /* 0x000fc4000000000a */
[----:B--2---:R-:W-:Y:S02]  /*b7b0*/  @!P0 PRMT R9, R31, 0x7632, R9 ;  /* 0x000076321f098816 */ /* 0x004fe40000000009 */
[----:B-1----:R-:W2:Y:S04]  /*b7c0*/  LDL.LU R31, [R1+0x58c] ;  /* 0x00058c00011f7983 */ /* 0x002ea80000300800 */
[----:B------:R-:W-:Y:S01]  /*b7d0*/  STL.S16 [R1+0x2b6], RZ ;  /* 0x0002b6ff01007387 */ /* 0x000fe20000100600 */
[----:B---3--:R-:W-:-:S05]  /*b7e0*/  PRMT R11, RZ, 0x7610, R11 ;  /* 0x00007610ff0b7816 */ /* 0x008fca000000000b */
[----:B------:R0:W-:Y:S01]  /*b7f0*/  STL.S16 [R1+0x2b4], R11 ;  /* 0x0002b40b01007387 */ /* 0x0001e20000100600 */
[----:B--2---:R-:W-:-:S03]  /*b800*/  PRMT R31, R11, 0x7610, R31 ;  /* 0x000076100b1f7816 */ /* 0x004fc6000000001f */
[----:B0-----:R-:W2:Y:S01]  /*b810*/  LDL.S16 R11, [R1+0x2b6] ;  /* 0x0002b600010b7983 */ /* 0x001ea20000100600 */
[----:B------:R-:W-:-:S03]  /*b820*/  @!P0 PRMT R31, R8, 0x7610, R31 ;  /* 0x00007610081f8816 */ /* 0x000fc6000000001f */
[----:B------:R0:W-:Y:S04]  /*b830*/  @!P0 STL.S16 [R1+0x2ba], R9 ;  /* 0x0002ba0901008387 */ /* 0x0001e80000100600 */
[----:B0-----:R-:W3:Y:S01]  /*b840*/  LDL.LU R9, [R1+0x590] ;  /* 0x0005900001097983 */ /* 0x001ee20000300800 */
[----:B--2---:R-:W-:-:S03]  /*b850*/  @!P0 PRMT R11, R8, 0x7632, R11 ;  /* 0x00007632080b8816 */ /* 0x004fc6000000000b */
[----:B------:R-:W2:Y:S04]  /*b860*/  LDL.LU R8, [R1+0x584] ;  /* 0x0005840001087983 */ /* 0x000ea80000300800 */
[----:B------:R0:W-:Y:S04]  /*b870*/  STL [R1+0x190], R25 ;  /* 0x0001901901007387 */ /* 0x0001e80000100800 */
[----:B0-----:R-:W4:Y:S01]  /*b880*/  LDL.LU R25, [R1+0x2ac] ;  /* 0x0002ac0001197983 */ /* 0x001f220000300800 */
[----:B--2---:R-:W-:-:S04]  /*b890*/  PRMT R8, RZ, 0x7610, R8 ;  /* 0x00007610ff087816 */ /* 0x004fc80000000008 */
[----:B---3--:R-:W-:Y:S01]  /*b8a0*/  PRMT R9, R8, 0x7610, R9 ;  /* 0x0000761008097816 */ /* 0x008fe20000000009 */
[----:B------:R0:W-:Y:S04]  /*b8b0*/  STL.S16 [R1+0x2b0], R8 ;  /* 0x0002b00801007387 */ /* 0x0001e80000100600 */
[----:B0-----:R-:W2:Y:S04]  /*b8c0*/  LDL.S16 R8, [R1+0x2b2] ;  /* 0x0002b20001087983 */ /* 0x001ea80000100600 */
[----:B------:R0:W-:Y:S01]  /*b8d0*/  @!P6 STL.S16 [R1+0x2cc], R20 ;  /* 0x0002cc140100e387 */ /* 0x0001e20000100600 */
[----:B------:R-:W-:-:S03]  /*b8e0*/  LOP3.LUT P6, RZ, R3, 0x400000, RZ, 0xc0, !PT ;  /* 0x0040000003ff7812 */ /* 0x000fc600078cc0ff */
[----:B----4-:R-:W-:Y:S04]  /*b8f0*/  STL [R1+0x9c], R25 ;  /* 0x00009c1901007387 */ /* 0x010fe80000100800 */
[----:B------:R1:W-:Y:S04]  /*b900*/  STL [R1+0x94], R30 ;  /* 0x0000941e01007387 */ /* 0x0003e80000100800 */
[----:B------:R-:W-:Y:S02]  /*b910*/  STL.S16 [R1+0x2ae], RZ ;  /* 0x0002aeff01007387 */ /* 0x000fe40000100600 */
[----:B------:R-:W-:-:S02]  /*b920*/  @!P6 PRMT R9, R25, 0x7610, R9 ;  /* 0x000076101909e816 */ /* 0x000fc40000000009 */
[----:B------:R-:W-:Y:S04]  /*b930*/  @!P5 STL.S16 [R1+0x2c8], R21 ;  /* 0x0002c8150100d387 */ /* 0x000fe80000100600 */
[----:B------:R-:W-:Y:S04]  /*b940*/  @!P0 STL.S16 [R1+0x2b8], R10 ;  /* 0x0002b80a01008387 */ /* 0x000fe80000100600 */
[----:B------:R-:W-:Y:S04]  /*b950*/  @!P0 STL.S16 [R1+0x2b4], R31 ;  /* 0x0002b41f01008387 */ /* 0x000fe80000100600 */
[----:B------:R-:W-:Y:S04]  /*b960*/  @!P0 STL.S16 [R1+0x2b6], R11 ;  /* 0x0002b60b01008387 */ /* 0x000fe80000100600 */
[----:B0-----:R-:W3:Y:S01]  /*b970*/  LDL.LU R20, [R1+0x5c0] ;  /* 0x0005c00001147983 */ /* 0x001ee20000300800 */
[----:B--2---:R-:W-:-:S02]  /*b980*/  @!P6 PRMT R8, R25, 0x7632, R8 ;  /* 0x000076321908e816 */ /* 0x004fc40000000008 */
[----:B-1----:R-:W-:Y:S01]  /*b990*/  MOV R30, R16 ;  /* 0x00000010001e7202 */ /* 0x002fe20000000f00 */
[----:B------:R-:W2:Y:S04]  /*b9a0*/  LDL.LU R25, [R1+0x578] ;  /* 0x0005780001197983 */ /* 0x000ea80000300800 */
[----:B------:R0:W-:Y:S04]  /*b9b0*/  @!P6 STL.S16 [R1+0x2b2], R8 ;  /* 0x0002b2080100e387 */ /* 0x0001e80000100600 */
[----:B------:R-:W4:Y:S01]  /*b9c0*/  LDL.LU R16, [R1+0x2a8] ;  /* 0x0002a80001107983 */ /* 0x000f220000300800 */
[----:B------:R-:W-:-:S03]  /*b9d0*/  LOP3.LUT P5, RZ, R3, 0x200000, RZ, 0xc0, !PT ;  /* 0x0020000003ff7812 */ /* 0x000fc600078ac0ff */
[----:B------:R1:W-:Y:S04]  /*b9e0*/  @!P6 STL.S16 [R1+0x2b0], R9 ;  /* 0x0002b0090100e387 */ /* 0x0003e80000100600 */
[----:B0-----:R-:W3:Y:S04]  /*b9f0*/  LDL.LU R8, [R1+0x57c] ;  /* 0x00057c0001087983 */ /* 0x001ee80000300800 */
[----:B------:R-:W3:Y:S04]  /*ba00*/  LDL.LU R21, [R1+0x5bc] ;  /* 0x0005bc0001157983 */ /* 0x000ee80000300800 */
[----:B------:R-:W3:Y:S04]  /*ba10*/  LDL.LU R10, [R1+0x594] ;  /* 0x00059400010a7983 */ /* 0x000ee80000300800 */
[----:B------:R-:W3:Y:S04]  /*ba20*/  LDL.LU R11, [R1+0x588] ;  /* 0x00058800010b7983 */ /* 0x000ee80000300800 */
[----:B------:R-:W3:Y:S01]  /*ba30*/  LDL.LU R31, [R1+0x29c] ;  /* 0x00029c00011f7983 */ /* 0x000ee20000300800 */
[----:B--2---:R-:W-:-:S03]  /*ba40*/  PRMT R25, RZ, 0x7610, R25 ;  /* 0x00007610ff197816 */ /* 0x004fc60000000019 */
[----:B------:R-:W-:Y:S04]  /*ba50*/  STL.S16 [R1+0x2aa], RZ ;  /* 0x0002aaff01007387 */ /* 0x000fe80000100600 */
[----:B------:R0:W-:Y:S04]  /*ba60*/  STL.S16 [R1+0x2ac], R25 ;  /* 0x0002ac1901007387 */ /* 0x0001e80000100600 */
[----:B----4-:R2:W-:Y:S04]  /*ba70*/  STL [R1+0x19c], R16 ;  /* 0x00019c1001007387 */ /* 0x0105e80000100800 */
[----:B-1----:R-:W4:Y:S01]  /*ba80*/  LDL.LU R9, [R1+0x580] ;  /* 0x0005800001097983 */ /* 0x002f220000300800 */
[----:B---3--:R-:W-:-:S03]  /*ba90*/  PRMT R8, R25, 0x7610, R8 ;  /* 0x0000761019087816 */ /* 0x008fc60000000008 */
[----:B0-----:R-:W3:Y:S01]  /*baa0*/  LDL.S16 R25, [R1+0x2ae] ;  /* 0x0002ae0001197983 */ /* 0x001ee20000100600 */
[C---:B------:R-:W-:Y:S02]  /*bab0*/  @!P6 PRMT R8, R16.reuse, 0x7610, R8 ;  /* 0x000076101008e816 */ /* 0x040fe40000000008 */
[----:B---3--:R-:W-:Y:S02]  /*bac0*/  @!P6 PRMT R25, R16, 0x7632, R25 ;  /* 0x000076321019e816 */ /* 0x008fe40000000019 */
[----:B--2---:R-:W2:Y:S04]  /*bad0*/  LDL.LU R16, [R1+0x56c] ;  /* 0x00056c0001107983 */ /* 0x004ea80000300800 */
[----:B------:R0:W-:Y:S04]  /*bae0*/  @!P6 STL.S16 [R1+0x2ae], R25 ;  /* 0x0002ae190100e387 */ /* 0x0001e80000100600 */
[----:B0-----:R-:W3:Y:S01]  /*baf0*/  LDL.LU R25, [R1+0x570] ;  /* 0x0005700001197983 */ /* 0x001ee20000300800 */
[----:B--2---:R-:W-:-:S05]  /*bb00*/  PRMT R16, RZ, 0x7610, R16 ;  /* 0x00007610ff107816 */ /* 0x004fca0000000010 */
[----:B------:R0:W-:Y:S01]  /*bb10*/  STL.S16 [R1+0x2a8], R16 ;  /* 0x0002a81001007387 */ /* 0x0001e20000100600 */
[----:B---3--:R-:W-:-:S03]  /*bb20*/  PRMT R25, R16, 0x7610, R25 ;  /* 0x0000761010197816 */ /* 0x008fc60000000019 */
[----:B0-----:R-:W2:Y:S01]  /*bb30*/  LDL.S16 R16, [R1+0x2aa] ;  /* 0x0002aa0001107983 */ /* 0x001ea20000100600 */
[----:B------:R-:W-:-:S03]  /*bb40*/  @!P5 PRMT R25, R39, 0x7610, R25 ;  /* 0x000076102719d816 */ /* 0x000fc60000000019 */
[----:B------:R0:W-:Y:S04]  /*bb50*/  @!P6 STL.S16 [R1+0x2ac], R8 ;  /* 0x0002ac080100e387 */ /* 0x0001e80000100600 */
[----:B------:R1:W-:Y:S04]  /*bb60*/  @!P5 STL.S16 [R1+0x2a8], R25 ;  /* 0x0002a8190100d387 */ /* 0x0003e80000100600 */
[----:B0-----:R-:W3:Y:S04]  /*bb70*/  LDL.LU R8, [R1+0x574] ;  /* 0x0005740001087983 */ /* 0x001ee80000300800 */
[----:B-1----:R-:W4:Y:S04]  /*bb80*/  LDL.LU R25, [R1+0x568] ;  /* 0x0005680001197983 */ /* 0x002f280000300800 */
[----:B------:R-:W-:Y:S01]  /*bb90*/  STL [R1+0xa0], R39 ;  /* 0x0000a02701007387 */ /* 0x000fe20000100800 */
[----:B--2---:R-:W-:-:S05]  /*bba0*/  @!P5 PRMT R16, R39, 0x7632, R16 ;  /* 0x000076322710d816 */ /* 0x004fca0000000010 */
[----:B------:R0:W-:Y:S04]  /*bbb0*/  @!P5 STL.S16 [R1+0x2aa], R16 ;  /* 0x0002aa100100d387 */ /* 0x0001e80000100600 */
[----:B0-----:R-:W2:Y:S04]  /*bbc0*/  LDL.LU R16, [R1+0x28c] ;  /* 0x00028c0001107983 */ /* 0x001ea80000300800 */
[----:B------:R-:W4:Y:S01]  /*bbd0*/  LDL.LU R39, [R1+0x564] ;  /* 0x0005640001277983 */ /* 0x000f220000300800 */
[----:B---3--:R-:W-:-:S03]  /*bbe0*/  PRMT R8, RZ, 0x7610, R8 ;  /* 0x00007610ff087816 */ /* 0x008fc60000000008 */
[----:B------:R-:W-:Y:S04]  /*bbf0*/  STL.S16 [R1+0x2a6], RZ ;  /* 0x0002a6ff01007387 */ /* 0x000fe80000100600 */
[----:B------:R0:W-:Y:S01]  /*bc00*/  STL.S16 [R1+0x2a4], R8 ;  /* 0x0002a40801007387 */ /* 0x0001e20000100600 */
[----:B----4-:R-:W-:-:S03]  /*bc10*/  PRMT R39, R8, 0x7610, R39 ;  /* 0x0000761008277816 */ /* 0x010fc60000000027 */
[----:B0-----:R-:W3:Y:S01]  /*bc20*/  LDL.S16 R8, [R1+0x2a6] ;  /* 0x0002a60001087983 */ /* 0x001ee20000100600 */
[----:B------:R-:W-:-:S03]  /*bc30*/  @!P5 PRMT R39, R38, 0x7610, R39 ;  /* 0x000076102627d816 */ /* 0x000fc60000000027 */
[----:B------:R0:W-:Y:S01]  /*bc40*/  STL [R1+0x1a0], R38 ;  /* 0x0001a02601007387 */ /* 0x0001e20000100800 */
[----:B---3--:R-:W-:-:S03]  /*bc50*/  @!P5 PRMT R8, R38, 0x7632, R8 ;  /* 0x000076322608d816 */ /* 0x008fc60000000008 */
[----:B0-----:R-:W3:Y:S04]  /*bc60*/  LDL.LU R38, [R1+0x55c] ;  /* 0x00055c0001267983 */ /* 0x001ee80000300800 */
[----:B------:R-:W-:Y:S01]  /*bc70*/  STL.S16 [R1+0x2a2], RZ ;  /* 0x0002a2ff01007387 */ /* 0x000fe20000100600 */
[----:B------:R-:W-:Y:S02]  /*bc80*/  LOP3.LUT P1, RZ, R3, 0x100000, RZ, 0xc0, !PT ;  /* 0x0010000003ff7812 */ /* 0x000fe4000782c0ff */
[----:B---3--:R-:W-:-:S04]  /*bc90*/  PRMT R38, RZ, 0x7610, R38 ;  /* 0x00007610ff267816 */ /* 0x008fc80000000026 */
[----:B------:R-:W-:Y:S01]  /*bca0*/  PRMT R25, R38, 0x7610, R25 ;  /* 0x0000761026197816 */ /* 0x000fe20000000019 */
[----:B------:R0:W-:Y:S04]  /*bcb0*/  STL.S16 [R1+0x2a0], R38 ;  /* 0x0002a02601007387 */ /* 0x0001e80000100600 */
[----:B0-----:R-:W3:Y:S02]  /*bcc0*/  LDL.S16 R38, [R1+0x2a2] ;  /* 0x0002a20001267983 */ /* 0x001ee40000100600 */
[C---:B------:R-:W-:Y:S02]  /*bcd0*/  @!P1 PRMT R25, R31.reuse, 0x7610, R25 ;  /* 0x000076101f199816 */ /* 0x040fe40000000019 */
[----:B------:R0:W-:Y:S01]  /*bce0*/  STL [R1+0xa4], R31 ;  /* 0x0000a41f01007387 */ /* 0x0001e20000100800 */
[----:B---3--:R-:W-:-:S03]  /*bcf0*/  @!P1 PRMT R38, R31, 0x7632, R38 ;  /* 0x000076321f269816 */ /* 0x008fc60000000026 */
[----:B0-----:R-:W3:Y:S01]  /*bd00*/  LDL.LU R31, [R1+0x550] ;  /* 0x00055000011f7983 */ /* 0x001ee20000300800 */
[----:B------:R-:W-:-:S03]  /*bd10*/  PRMT R9, RZ, 0x7610, R9 ;  /* 0x00007610ff097816 */ /* 0x000fc60000000009 */
[----:B------:R-:W-:Y:S04]  /*bd20*/  STL.S16 [R1+0x29e], RZ ;  /* 0x00029eff01007387 */ /* 0x000fe80000100600 */
[----:B------:R0:W-:Y:S01]  /*bd30*/  STL.S16 [R1+0x29c], R9 ;  /* 0x00029c0901007387 */ /* 0x0001e20000100600 */
[----:B---3--:R-:W-:-:S03]  /*bd40*/  PRMT R31, R9, 0x7610, R31 ;  /* 0x00007610091f7816 */ /* 0x008fc6000000001f */
[----:B0-----:R-:W3:Y:S01]  /*bd50*/  LDL.S16 R9, [R1+0x29e] ;  /* 0x00029e0001097983 */ /* 0x001ee20000100600 */
[----:B------:R-:W-:-:S03]  /*bd60*/  @!P1 PRMT R31, R17, 0x7610, R31 ;  /* 0x00007610111f9816 */ /* 0x000fc6000000001f */
[----:B------:R-:W-:Y:S04]  /*bd70*/  STL [R1+0x1a4], R17 ;  /* 0x0001a41101007387 */ /* 0x000fe80000100800 */
[----:B------:R0:W-:Y:S04]  /*bd80*/  @!P1 STL.S16 [R1+0x2a2], R38 ;  /* 0x0002a22601009387 */ /* 0x0001e80000100600 */
[----:B0-----:R-:W4:Y:S01]  /*bd90*/  LDL.LU R38, [R1+0x554] ;  /* 0x0005540001267983 */ /* 0x001f220000300800 */
[----:B---3--:R-:W-:-:S03]  /*bda0*/  @!P1 PRMT R9, R17, 0x7632, R9 ;  /* 0x0000763211099816 */ /* 0x008fc60000000009 */
[----:B------:R-:W3:Y:S04]  /*bdb0*/  LDL.LU R17, [R1+0x548] ;  /* 0x0005480001117983 */ /* 0x000ee80000300800 */
[----:B------:R-:W-:Y:S01]  /*bdc0*/  STL.S16 [R1+0x29a], RZ ;  /* 0x00029aff01007387 */ /* 0x000fe20000100600 */
[----:B------:R-:W-:Y:S02]  /*bdd0*/  LOP3.LUT P0, RZ, R3, 0x80000, RZ, 0xc0, !PT ;  /* 0x0008000003ff7812 */ /* 0x000fe4000780c0ff */
[----:B---3--:R-:W-:-:S04]  /*bde0*/  PRMT R17, RZ, 0x7610, R17 ;  /* 0x00007610ff117816 */ /* 0x008fc80000000011 */
[----:B----4-:R-:W-:Y:S01]  /*bdf0*/  PRMT R38, R17, 0x7610, R38 ;  /* 0x0000761011267816 */ /* 0x010fe20000000026 */
[----:B------:R0:W-:Y:S04]  /*be00*/  STL.S16 [R1+0x298], R17 ;  /* 0x0002981101007387 */ /* 0x0001e80000100600 */
[----:B0-----:R-:W3:Y:S02]  /*be10*/  LDL.S16 R17, [R1+0x29a] ;  /* 0x00029a0001117983 */ /* 0x001ee40000100600 */
[C---:B------:R-:W-:Y:S02]  /*be20*/  @!P0 PRMT R38, R30.reuse, 0x7610, R38 ;  /* 0x000076101e268816 */ /* 0x040fe40000000026 */
[----:B------:R-:W-:Y:S04]  /*be30*/  STL [R1+0xa8], R30 ;  /* 0x0000a81e01007387 */ /* 0x000fe80000100800 */
[----:B------:R0:W-:Y:S04]  /*be40*/  @!P1 STL.S16 [R1+0x29c], R31 ;  /* 0x00029c1f01009387 */ /* 0x0001e80000100600 */
[----:B0-----:R-:W4:Y:S01]  /*be50*/  LDL.LU R31, [R1+0x54c] ;  /* 0x00054c00011f7983 */ /* 0x001f220000300800 */
[----:B---3--:R-:W-:-:S03]  /*be60*/  @!P0 PRMT R17, R30, 0x7632, R17 ;  /* 0x000076321e118816 */ /* 0x008fc60000000011 */
[----:B------:R-:W3:Y:S04]  /*be70*/  LDL.LU R30, [R1+0x540] ;  /* 0x00054000011e7983 */ /* 0x000ee80000300800 */
[----:B------:R-:W-:Y:S01]  /*be80*/  STL.S16 [R1+0x292], RZ ;  /* 0x000292ff01007387 */ /* 0x000fe20000100600 */
[----:B---3--:R-:W-:-:S04]  /*be90*/  PRMT R30, RZ, 0x7610, R30 ;  /* 0x00007610ff1e7816 */ /* 0x008fc8000000001e */
[----:B----4-:R-:W-:Y:S01]  /*bea0*/  PRMT R31, R30, 0x7610, R31 ;  /* 0x000076101e1f7816 */ /* 0x010fe2000000001f */
[----:B------:R0:W-:Y:S04]  /*beb0*/  STL.S16 [R1+0x290], R30 ;  /* 0x0002901e01007387 */ /* 0x0001e80000100600 */
[----:B0-----:R-:W3:Y:S01]  /*bec0*/  LDL.S16 R30, [R1+0x292] ;  /* 0x00029200011e7983 */ /* 0x001ee20000100600 */
[----:B--2---:R-:W-:-:S05]  /*bed0*/  @!P0 PRMT R31, R16, 0x7610, R31 ;  /* 0x00007610101f8816 */ /* 0x004fca000000001f */
[----:B------:R0:W-:Y:S04]  /*bee0*/  @!P0 STL.S16 [R1+0x290], R31 ;  /* 0x0002901f01008387 */ /* 0x0001e80000100600 */
[----:B0-----:R-:W2:Y:S04]  /*bef0*/  LDL.LU R31, [R1+0x53c] ;  /* 0x00053c00011f7983 */ /* 0x001ea80000300800 */
[----:B------:R0:W-:Y:S04]  /*bf00*/  @!P1 STL.S16 [R1+0x2a0], R25 ;  /* 0x0002a01901009387 */ /* 0x0001e80000100600 */
[----:B------:R1:W-:Y:S04]  /*bf10*/  @!P0 STL.S16 [R1+0x298], R38 ;  /* 0x0002982601008387 */ /* 0x0003e80000100600 */
[----:B0-----:R-:W4:Y:S04]  /*bf20*/  LDL.LU R25, [R1+0x558] ;  /* 0x0005580001197983 */ /* 0x001f280000300800 */
[----:B-1----:R-:W2:Y:S01]  /*bf30*/  LDL.LU R38, [R1+0x544] ;  /* 0x0005440001267983 */ /* 0x002ea20000300800 */
[----:B---3--:R-:W-:-:S05]  /*bf40*/  @!P0 PRMT R30, R16, 0x7632, R30 ;  /* 0x00007632101e8816 */ /* 0x008fca000000001e */
[----:B------:R0:W-:Y:S04]  /*bf50*/  @!P0 STL.S16 [R1+0x292], R30 ;  /* 0x0002921e01008387 */ /* 0x0001e80000100600 */
[----:B0-----:R-:W3:Y:S04]  /*bf60*/  LDL.LU R30, [R1+0x538] ;  /* 0x00053800011e7983 */ /* 0x001ee80000300800 */
[----:B------:R0:W-:Y:S04]  /*bf70*/  @!P5 STL.S16 [R1+0x2a4], R39 ;  /* 0x0002a4270100d387 */ /* 0x0001e80000100600 */
[----:B------:R-:W-:Y:S04]  /*bf80*/  STL.S16 [R1+0x28e], RZ ;  /* 0x00028eff01007387 */ /* 0x000fe80000100600 */
[----:B0-----:R-:W3:Y:S01]  /*bf90*/  LDL.LU R39, [R1+0x288] ;  /* 0x0002880001277983 */ /* 0x001ee20000300800 */
[----:B----4-:R-:W-:-:S03]  /*bfa0*/  PRMT R25, RZ, 0x7610, R25 ;  /* 0x00007610ff197816 */ /* 0x010fc60000000019 */
[----:B------:R-:W-:Y:S01]  /*bfb0*/  STL.S16 [R1+0x28a], RZ ;  /* 0x00028aff01007387 */ /* 0x000fe20000100600 */
[----:B--2---:R-:W-:-:S03]  /*bfc0*/  PRMT R38, R25, 0x7610, R38 ;  /* 0x0000761019267816 */ /* 0x004fc60000000026 */
[----:B------:R0:W-:Y:S04]  /*bfd0*/  STL.S16 [R1+0x288], R25 ;  /* 0x0002881901007387 */ /* 0x0001e80000100600 */
[----:B0-----:R-:W2:Y:S01]  /*bfe0*/  LDL.S16 R25, [R1+0x28a] ;  /* 0x00028a0001197983 */ /* 0x001ea20000100600 */
[----:B---3--:R-:W-:-:S04]  /*bff0*/  PRMT R30, RZ, 0x7610, R30 ;  /* 0x00007610ff1e7816 */ /* 0x008fc8000000001e */
[----:B------:R-:W-:Y:S01]  /*c000*/  PRMT R31, R30, 0x7610, R31 ;  /* 0x000076101e1f7816 */ /* 0x000fe2000000001f */
[----:B------:R0:W-:Y:S04]  /*c010*/  STL.S16 [R1+0x28c], R30 ;  /* 0x00028c1e01007387 */ /* 0x0001e80000100600 */
[----:B0-----:R-:W3:Y:S01]  /*c020*/  LDL.S16 R30, [R1+0x28e] ;  /* 0x00028e00011e7983 */ /* 0x001ee20000100600 */
[----:B------:R-:W-:-:S13]  /*c030*/  LOP3.LUT P6, RZ, R3, 0x40000, RZ, 0xc0, !PT ;  /* 0x0004000003ff7812 */ /* 0x000fda00078cc0ff */
[----:B------:R-:W-:-:S05]  /*c040*/  @!P6 PRMT R31, R39, 0x7610, R31 ;  /* 0x00007610271fe816 */ /* 0x000fca000000001f */
[----:B------:R0:W-:Y:S04]  /*c050*/  @!P6 STL.S16 [R1+0x28c], R31 ;  /* 0x00028c1f0100e387 */ /* 0x0001e80000100600 */
[----:B0-----:R-:W4:Y:S04]  /*c060*/  LDL.LU R31, [R1+0x534] ;  /* 0x00053400011f7983 */ /* 0x001f280000300800 */
[----:B------:R0:W-:Y:S01]  /*c070*/  @!P1 STL.S16 [R1+0x29e], R9 ;  /* 0x00029e0901009387 */ /* 0x0001e20000100600 */
[C---:B------:R-:W-:Y:S02]  /*c080*/  @!P6 PRMT R38, R24.reuse, 0x7610, R38 ;  /* 0x000076101826e816 */ /* 0x040fe40000000026 */
[----:B--2---:R-:W-:Y:S01]  /*c090*/  @!P6 PRMT R25, R24, 0x7632, R25 ;  /* 0x000076321819e816 */ /* 0x004fe20000000019 */
[----:B------:R1:W-:Y:S04]  /*c0a0*/  STL [R1+0x1ac], R24 ;  /* 0x0001ac1801007387 */ /* 0x0003e80000100800 */
[----:B0-----:R-:W2:Y:S04]  /*c0b0*/  LDL.LU R9, [R1+0x27c] ;  /* 0x00027c0001097983 */ /* 0x001ea80000300800 */
[----:B------:R-:W-:Y:S04]  /*c0c0*/  STL.S16 [R1+0x280], RZ ;  /* 0x000280ff01007387 */ /* 0x000fe80000100600 */
[----:B-1----:R-:W2:Y:S01]  /*c0d0*/  LDL.LU.S16 R24, [R1+0x280] ;  /* 0x0002800001187983 */ /* 0x002ea20000300600 */
[----:B---3--:R-:W-:-:S05]  /*c0e0*/  @!P6 PRMT R30, R39, 0x7632, R30 ;  /* 0x00007632271ee816 */ /* 0x008fca000000001e */
[----:B------:R0:W-:Y:S04]  /*c0f0*/  @!P6 STL.S16 [R1+0x28e], R30 ;  /* 0x00028e1e0100e387 */ /* 0x0001e80000100600 */
[----:B0-----:R-:W3:Y:S04]  /*c100*/  LDL.LU R30, [R1+0x530] ;  /* 0x00053000011e7983 */ /* 0x001ee80000300800 */
[----:B------:R-:W-:Y:S01]  /*c110*/  @!P5 STL.S16 [R1+0x2a6], R8 ;  /* 0x0002a6080100d387 */ /* 0x000fe20000100600 */
[----:B------:R-:W-:Y:S02]  /*c120*/  LOP3.LUT P5, RZ, R3, 0x20000, RZ, 0xc0, !PT ;  /* 0x0002000003ff7812 */ /* 0x000fe400078ac0ff */
[----:B----4-:R-:W-:Y:S01]  /*c130*/  PRMT R31, RZ, 0x7610, R31 ;  /* 0x00007610ff1f7816 */ /* 0x010fe2000000001f */
[----:B------:R0:W-:Y:S04]  /*c140*/  @!P0 STL.S16 [R1+0x29a], R17 ;  /* 0x00029a1101008387 */ /* 0x0001e80000100600 */
[----:B------:R-:W-:Y:S04]  /*c150*/  STL.S16 [R1+0x282], R31 ;  /* 0x0002821f01007387 */ /* 0x000fe80000100600 */
[----:B------:R1:W-:Y:S04]  /*c160*/  @!P6 STL.S16 [R1+0x28a], R25 ;  /* 0x00028a190100e387 */ /* 0x0003e80000100600 */
[----:B0-----:R-:W4:Y:S04]  /*c170*/  LDL.LU R17, [R1+0x278] ;  /* 0x0002780001117983 */ /* 0x001f280000300800 */
[----:B------:R-:W-:Y:S04]  /*c180*/  STL [R1+0x1a8], R16 ;  /* 0x0001a81001007387 */ /* 0x000fe80000100800 */
[----:B-1----:R-:W4:Y:S01]  /*c190*/  LDL.LU R25, [R1+0x52c] ;  /* 0x00052c0001197983 */ /* 0x002f220000300800 */
[----:B--2---:R-:W-:-:S02]  /*c1a0*/  @!P5 PRMT R24, R9, 0x7610, R24 ;  /* 0x000076100918d816 */ /* 0x004fc40000000018 */
[----:B------:R-:W-:Y:S01]  /*c1b0*/  LOP3.LUT P1, RZ, R3, 0x10000, RZ, 0xc0, !PT ;  /* 0x0001000003ff7812 */ /* 0x000fe2000782c0ff */
[----:B------:R-:W-:Y:S04]  /*c1c0*/  STL [R1+0xac], R39 ;  /* 0x0000ac2701007387 */ /* 0x000fe80000100800 */
[----:B------:R0:W-:Y:S04]  /*c1d0*/  @!P5 STL.S16 [R1+0x280], R24 ;  /* 0x000280180100d387 */ /* 0x0001e80000100600 */
[----:B------:R1:W-:Y:S04]  /*c1e0*/  @!P6 STL.S16 [R1+0x288], R38 ;  /* 0x000288260100e387 */ /* 0x0003e80000100600 */
[----:B------:R-:W-:Y:S04]  /*c1f0*/  STL.S16 [R1+0x346], RZ ;  /* 0x000346ff01007387 */ /* 0x000fe80000100600 */
[----:B0-----:R-:W2:Y:S04]  /*c200*/  LDL.LU R24, [R1+0x528] ;  /* 0x0005280001187983 */ /* 0x001ea80000300800 */
[----:B------:R-:W-:Y:S04]  /*c210*/  STL.S16 [R1+0x34e], RZ ;  /* 0x00034eff01007387 */ /* 0x000fe80000100600 */
[----:B------:R-:W-:Y:S04]  /*c220*/  STL.S16 [R1+0x352], RZ ;  /* 0x000352ff01007387 */ /* 0x000fe80000100600 */
[----:B------:R-:W-:Y:S04]  /*c230*/  STL [R1+0xb0], R9 ;  /* 0x0000b00901007387 */ /* 0x000fe80000100800 */
[----:B------:R-:W-:Y:S04]  /*c240*/  STL.S16 [R1+0x27c], RZ ;  /* 0x00027cff01007387 */ /* 0x000fe80000100600 */
[----:B------:R-:W-:Y:S04]  /*c250*/  STL.S16 [R1+0x358], RZ ;  /* 0x000358ff01007387 */ /* 0x000fe80000100600 */
[----:B------:R-:W4:Y:S01]  /*c260*/  LDL.LU R8, [R1+0x560] ;  /* 0x0005600001087983 */ /* 0x000f220000300800 */
[----:B---3--:R-:W-:-:S03]  /*c270*/  PRMT R30, R31, 0x7610, R30 ;  /* 0x000076101f1e7816 */ /* 0x008fc6000000001e */
[----:B------:R-:W-:Y:S01]  /*c280*/  STL.S16 [R1+0x27a], RZ ;  /* 0x00027aff01007387 */ /* 0x000fe20000100600 */
[----:B------:R-:W-:-:S03]  /*c290*/  @!P5 PRMT R30, R9, 0x7632, R30 ;  /* 0x00007632091ed816 */ /* 0x000fc6000000001e */
[----:B------:R-:W3:Y:S04]  /*c2a0*/  LDL.LU R16, [R1+0x274] ;  /* 0x0002740001107983 */ /* 0x000ee80000300800 */
[----:B------:R0:W-:Y:S04]  /*c2b0*/  @!P5 STL.S16 [R1+0x282], R30 ;  /* 0x0002821e0100d387 */ /* 0x0001e80000100600 */
[----:B------:R-:W3:Y:S04]  /*c2c0*/  LDL.LU R39, [R1+0x25c] ;  /* 0x00025c0001277983 */ /* 0x000ee80000300800 */
[----:B-1----:R-:W3:Y:S04]  /*c2d0*/  LDL.LU R38, [R1+0x258] ;  /* 0x0002580001267983 */ /* 0x002ee80000300800 */
[----:B0-----:R-:W2:Y:S01]  /*c2e0*/  LDL.LU R30, [R1+0x524] ;  /* 0x00052400011e7983 */ /* 0x001ea20000300800 */
[----:B------:R-:W-:-:S03]  /*c2f0*/  LOP3.LUT P0, RZ, R3, 0x8000, RZ, 0xc0, !PT ;  /* 0x0000800003ff7812 */ /* 0x000fc6000780c0ff */
[----:B------:R-:W3:Y:S01]  /*c300*/  LDL.LU R31, [R1+0x244] ;  /* 0x00024400011f7983 */ /* 0x000ee20000300800 */
[----:B------:R-:W-:-:S03]  /*c310*/  LOP3.LUT P6, RZ, R3, 0x4000, RZ, 0xc0, !PT ;  /* 0x0000400003ff7812 */ /* 0x000fc600078cc0ff */
[----:B------:R-:W3:Y:S01]  /*c320*/  LDL.LU.S16 R9, [R1+0x27c] ;  /* 0x00027c0001097983 */ /* 0x000ee20000300600 */
[----:B--2---:R-:W-:-:S04]  /*c330*/  PRMT R30, RZ, 0x7610, R30 ;  /* 0x00007610ff1e7816 */ /* 0x004fc8000000001e */
[----:B------:R-:W-:-:S04]  /*c340*/  PRMT R24, R30, 0x7610, R24 ;  /* 0x000076101e187816 */ /* 0x000fc80000000018 */
[----:B----4-:R-:W-:Y:S01]  /*c350*/  @!P5 PRMT R24, R17, 0x7632, R24 ;  /* 0x000076321118d816 */ /* 0x010fe20000000018 */
[----:B------:R-:W-:Y:S04]  /*c360*/  STL.S16 [R1+0x27e], R30 ;  /* 0x00027e1e01007387 */ /* 0x000fe80000100600 */
[----:B------:R0:W-:Y:S04]  /*c370*/  @!P5 STL.S16 [R1+0x27e], R24 ;  /* 0x00027e180100d387 */ /* 0x0001e80000100600 */
[----:B------:R-:W-:Y:S04]  /*c380*/  STL.S16 [R1+0x276], RZ ;  /* 0x000276ff01007387 */ /* 0x000fe80000100600 */
[----:B---3--:R-:W-:Y:S04]  /*c390*/  STL [R1+0x1b4], R39 ;  /* 0x0001b42701007387 */ /* 0x008fe80000100800 */
[----:B0-----:R-:W2:Y:S04]  /*c3a0*/  LDL.LU R24, [R1+0x51c] ;  /* 0x00051c0001187983 */ /* 0x001ea80000300800 */
[----:B------:R-:W-:Y:S04]  /*c3b0*/  STL [R1+0xb8], R38 ;  /* 0x0000b82601007387 */ /* 0x000fe80000100800 */
[----:B------:R-:W-:Y:S04]  /*c3c0*/  STL [R1+0x1b8], R31 ;  /* 0x0001b81f01007387 */ /* 0x000fe80000100800 */
[----:B------:R-:W3:Y:S01]  /*c3d0*/  LDL.LU R30, [R1+0x240] ;  /* 0x00024000011e7983 */ /* 0x000ee20000300800 */
[----:B--2---:R-:W-:-:S04]  /*c3e0*/  PRMT R24, RZ, 0x7610, R24 ;  /* 0x00007610ff187816 */ /* 0x004fc80000000018 */
[----:B------:R-:W-:Y:S01]  /*c3f0*/  PRMT R25, R24, 0x7610, R25 ;  /* 0x0000761018197816 */ /* 0x000fe20000000019 */
[----:B------:R0:W-:Y:S04]  /*c400*/  STL.S16 [R1+0x278], R24 ;  /* 0x0002781801007387 */ /* 0x0001e80000100600 */
[----:B0-----:R-:W2:Y:S01]  /*c410*/  LDL.S16 R24, [R1+0x27a] ;  /* 0x00027a0001187983 */ /* 0x001ea20000100600 */
[----:B------:R-:W-:-:S05]  /*c420*/  @!P1 PRMT R25, R16, 0x7610, R25 ;  /* 0x0000761010199816 */ /* 0x000fca0000000019 */
[----:B------:R0:W-:Y:S04]  /*c430*/  @!P1 STL.S16 [R1+0x278], R25 ;  /* 0x0002781901009387 */ /* 0x0001e80000100600 */
[----:B0-----:R-:W4:Y:S01]  /*c440*/  LDL.LU R25, [R1+0x518] ;  /* 0x0005180001197983 */ /* 0x001f220000300800 */
[----:B--2---:R-:W-:-:S05]  /*c450*/  @!P1 PRMT R24, R16, 0x7632, R24 ;  /* 0x0000763210189816 */ /* 0x004fca0000000018 */
[----:B------:R0:W-:Y:S04]  /*c460*/  @!P1 STL.S16 [R1+0x27a], R24 ;  /* 0x00027a1801009387 */ /* 0x0001e80000100600 */
[----:B0-----:R-:W2:Y:S02]  /*c470*/  LDL.LU R24, [R1+0x514] ;  /* 0x0005140001187983 */ /* 0x001ea40000300800 */
[----:B--2---:R-:W-:-:S04]  /*c480*/  PRMT R24, RZ, 0x7610, R24 ;  /* 0x00007610ff187816 */ /* 0x004fc80000000018 */
[----:B----4-:R-:W-:Y:S01]  /*c490*/  PRMT R25, R24, 0x7610, R25 ;  /* 0x0000761018197816 */ /* 0x010fe20000000019 */
[----:B------:R0:W-:Y:S04]  /*c4a0*/  STL.S16 [R1+0x274], R24 ;  /* 0x0002741801007387 */ /* 0x0001e80000100600 */
[----:B0-----:R-:W2:Y:S01]  /*c4b0*/  LDL.S16 R24, [R1+0x276] ;  /* 0x0002760001187983 */ /* 0x001ea20000100600 */
[C---:B------:R-:W-:Y:S02]  /*c4c0*/  @!P1 PRMT R25, R39.reuse, 0x7610, R25 ;  /* 0x0000761027199816 */ /* 0x040fe40000000019 */
[----:B--2---:R-:W-:Y:S02]  /*c4d0*/  @!P1 PRMT R24, R39, 0x7632, R24 ;  /* 0x0000763227189816 */ /* 0x004fe40000000018 */
[----:B------:R-:W2:Y:S04]  /*c4e0*/  LDL.LU R39, [R1+0x508] ;  /* 0x0005080001277983 */ /* 0x000ea80000300800 */
[----:B------:R0:W-:Y:S04]  /*c4f0*/  @!P1 STL.S16 [R1+0x276], R24 ;  /* 0x0002761801009387 */ /* 0x0001e80000100600 */
[----:B0-----:R-:W4:Y:S01]  /*c500*/  LDL.LU R24, [R1+0x50c] ;  /* 0x00050c0001187983 */ /* 0x001f220000300800 */
[----:B--2---:R-:W-:-:S05]  /*c510*/  PRMT R39, RZ, 0x7610, R39 ;  /* 0x00007610ff277816 */ /* 0x004fca0000000027 */
[----:B------:R0:W-:Y:S01]  /*c520*/  STL.S16 [R1+0x25c], R39 ;  /* 0x00025c2701007387 */ /* 0x0001e20000100600 */
[----:B----4-:R-:W-:-:S03]  /*c530*/  PRMT R24, R39, 0x7610, R24 ;  /* 0x0000761027187816 */ /* 0x010fc60000000018 */
        /* <DEDUP_REMOVED lines=19> */
[----:B---3--:R-:W-:-:S03]  /*c670*/  @!P6 PRMT R38, R30, 0x7610, R38 ;  /* 0x000076101e26e816 */ /* 0x008fc60000000026 */
[----:B------:R0:W-:Y:S01]  /*c680*/  STL [R1+0xbc], R30 ;  /* 0x0000bc1e01007387 */ /* 0x0001e20000100800 */
[----:B--2---:R-:W-:-:S03]  /*c690*/  @!P6 PRMT R31, R30, 0x7632, R31 ;  /* 0x000076321e1fe816 */ /* 0x004fc6000000001f */
        /* <DEDUP_REMOVED lines=17> */
[----:B------:R0:W-:Y:S04]  /*c7b0*/  STL [R1+0xb4], R16 ;  /* 0x0000b41001007387 */ /* 0x0001e80000100800 */
[----:B0-----:R-:W4:Y:S01]  /*c7c0*/  LDL.LU R16, [R1+0x21c] ;  /* 0x00021c0001107983 */ /* 0x001f220000300800 */
[----:B--2---:R-:W-:-:S05]  /*c7d0*/  PRMT R17, RZ, 0x7610, R17 ;  /* 0x00007610ff117816 */ /* 0x004fca0000000011 */
[----:B------:R0:W-:Y:S01]  /*c7e0*/  STL.S16 [R1+0x354], R17 ;  /* 0x0003541101007387 */ /* 0x0001e20000100600 */
[----:B---3--:R-:W-:-:S03]  /*c7f0*/  PRMT R30, R17, 0x7610, R30 ;  /* 0x00007610111e7816 */ /* 0x008fc6000000001e */
[----:B0-----:R-:W2:Y:S04]  /*c800*/  LDL.LU.S16 R17, [R1+0x358] ;  /* 0x0003580001117983 */ /* 0x001ea80000300600 */
[----:B------:R-:W-:Y:S01]  /*c810*/  @!P5 STL.S16 [R1+0x27c], R9 ;  /* 0x00027c090100d387 */ /* 0x000fe20000100600 */
[----:B------:R-:W-:-:S03]  /*c820*/  LOP3.LUT P5, RZ, R3, 0x2000, RZ, 0xc0, !PT ;  /* 0x0000200003ff7812 */ /* 0x000fc600078ac0ff */
[----:B----4-:R-:W-:Y:S04]  /*c830*/  STL [R1+0xc0], R16 ;  /* 0x0000c01001007387 */ /* 0x010fe80000100800 */
[----:B------:R0:W-:Y:S06]  /*c840*/  @!P6 STL.S16 [R1+0x350], R38 ;  /* 0x000350260100e387 */ /* 0x0001ec0000100600 */
[C---:B------:R-:W-:Y:S01]  /*c850*/  @!P5 PRMT R30, R16.reuse, 0x7610, R30 ;  /* 0x00007610101ed816 */ /* 0x040fe2000000001e */
[----:B------:R-:W-:Y:S04]  /*c860*/  @!P1 STL.S16 [R1+0x274], R25 ;  /* 0x0002741901009387 */ /* 0x000fe80000100600 */
[----:B------:R1:W-:Y:S04]  /*c870*/  @!P5 STL.S16 [R1+0x354], R30 ;  /* 0x0003541e0100d387 */ /* 0x0003e80000100600 */
[----:B0-----:R-:W3:Y:S04]  /*c880*/  LDL.LU R38, [R1+0x4ec] ;  /* 0x0004ec0001267983 */ /* 0x001ee80000300800 */
[----:B------:R0:W-:Y:S04]  /*c890*/  @!P0 STL.S16 [R1+0x25c], R24 ;  /* 0x00025c1801008387 */ /* 0x0001e80000100600 */
[----:B-1----:R-:W4:Y:S04]  /*c8a0*/  LDL.LU R30, [R1+0x4d4] ;  /* 0x0004d400011e7983 */ /* 0x002f280000300800 */
[----:B------:R1:W-:Y:S04]  /*c8b0*/  @!P0 STL.S16 [R1+0x25e], R39 ;  /* 0x00025e2701008387 */ /* 0x0003e80000100600 */
[----:B------:R-:W3:Y:S01]  /*c8c0*/  LDL.LU R9, [R1+0x520] ;  /* 0x0005200001097983 */ /* 0x000ee20000300800 */
[----:B--2---:R-:W-:-:S03]  /*c8d0*/  @!P5 PRMT R17, R16, 0x7632, R17 ;  /* 0x000076321011d816 */ /* 0x004fc60000000011 */
[----:B0-----:R-:W2:Y:S04]  /*c8e0*/  LDL.LU R24, [R1+0x504] ;  /* 0x0005040001187983 */ /* 0x001ea80000300800 */
[----:B------:R-:W3:Y:S01]  /*c8f0*/  LDL.LU R16, [R1+0x4cc] ;  /* 0x0004cc0001107983 */ /* 0x000ee20000300800 */
[----:B------:R-:W-:-:S03]  /*c900*/  LOP3.LUT P1, RZ, R3, 0x1000, RZ, 0xc0, !PT ;  /* 0x0000100003ff7812 */ /* 0x000fc6000782c0ff */
[----:B-1----:R-:W2:Y:S04]  /*c910*/  LDL.LU R39, [R1+0x4f8] ;  /* 0x0004f80001277983 */ /* 0x002ea80000300800 */
[----:B------:R-:W2:Y:S01]  /*c920*/  LDL.LU R25, [R1+0x510] ;  /* 0x0005100001197983 */ /* 0x000ea20000300800 */
[----:B----4-:R-:W-:-:S04]  /*c930*/  PRMT R30, RZ, 0x7610, R30 ;  /* 0x00007610ff1e7816 */ /* 0x010fc8000000001e */
[----:B---3--:R-:W-:-:S05]  /*c940*/  @!P5 PRMT R30, R16, 0x7610, R30 ;  /* 0x00007610101ed816 */ /* 0x008fca000000001e */
[----:B------:R0:W-:Y:S04]  /*c950*/  STL.S16 [R1+0x356], R30 ;  /* 0x0003561e01007387 */ /* 0x0001e80000100600 */
[----:B0-----:R-:W3:Y:S01]  /*c960*/  LDL.LU R30, [R1+0x4c8] ;  /* 0x0004c800011e7983 */ /* 0x001ee20000300800 */
[----:B------:R-:W-:-:S03]  /*c970*/  PRMT R38, RZ, 0x7610, R38 ;  /* 0x00007610ff267816 */ /* 0x000fc60000000026 */
[----:B------:R0:W-:Y:S04]  /*c980*/  @!P5 STL.S16 [R1+0x358], R17 ;  /* 0x000358110100d387 */ /* 0x0001e80000100600 */
[----:B0-----:R-:W4:Y:S01]  /*c990*/  LDL.LU R17, [R1+0x4d0] ;  /* 0x0004d00001117983 */ /* 0x001f220000300800 */
[----:B---3--:R-:W-:-:S05]  /*c9a0*/  @!P1 PRMT R38, R30, 0x7610, R38 ;  /* 0x000076101e269816 */ /* 0x008fca0000000026 */
[----:B------:R0:W-:Y:S04]  /*c9b0*/  STL.S16 [R1+0x35e], R38 ;  /* 0x00035e2601007387 */ /* 0x0001e80000100600 */
[----:B0-----:R-:W3:Y:S01]  /*c9c0*/  LDL.LU R38, [R1+0x4c0] ;  /* 0x0004c00001267983 */ /* 0x001ee20000300800 */
[----:B------:R-:W-:Y:S02]  /*c9d0*/  LOP3.LUT P0, RZ, R3, 0x800, RZ, 0xc0, !PT ;  /* 0x0000080003ff7812 */ /* 0x000fe4000780c0ff */
[----:B--2---:R-:W-:Y:S02]  /*c9e0*/  PRMT R24, RZ, 0x7610, R24 ;  /* 0x00007610ff187816 */ /* 0x004fe40000000018 */
[----:B------:R-:W-:Y:S02]  /*c9f0*/  PRMT R39, RZ, 0x7610, R39 ;  /* 0x00007610ff277816 */ /* 0x000fe40000000027 */
[----:B----4-:R-:W-:-:S04]  /*ca00*/  PRMT R17, RZ, 0x7610, R17 ;  /* 0x00007610ff117816 */ /* 0x010fc80000000011 */
[----:B------:R-:W-:-:S05]  /*ca10*/  @!P5 PRMT R17, R16, 0x7632, R17 ;  /* 0x000076321011d816 */ /* 0x000fca0000000011 */
[----:B------:R0:W-:Y:S04]  /*ca20*/  STL.S16 [R1+0x35a], R17 ;  /* 0x00035a1101007387 */ /* 0x0001e80000100600 */
[----:B0-----:R-:W2:Y:S01]  /*ca30*/  LDL.LU R17, [R1+0x4c4] ;  /* 0x0004c40001117983 */ /* 0x001ea20000300800 */
[C---:B---3--:R-:W-:Y:S02]  /*ca40*/  @!P0 PRMT R24, R38.reuse, 0x7610, R24 ;  /* 0x0000761026188816 */ /* 0x048fe40000000018 */
[----:B------:R-:W-:-:S03]  /*ca50*/  @!P0 PRMT R39, R38, 0x7632, R39 ;  /* 0x0000763226278816 */ /* 0x000fc60000000027 */
[----:B------:R0:W-:Y:S04]  /*ca60*/  STL.S16 [R1+0x366], R24 ;  /* 0x0003661801007387 */ /* 0x0001e80000100600 */
[----:B------:R1:W-:Y:S04]  /*ca70*/  STL.S16 [R1+0x36a], R39 ;  /* 0x00036a2701007387 */ /* 0x0003e80000100600 */
[----:B0-----:R-:W3:Y:S04]  /*ca80*/  LDL.LU R24, [R1+0x4b8] ;  /* 0x0004b80001187983 */ /* 0x001ee80000300800 */
[----:B-1----:R-:W4:Y:S04]  /*ca90*/  LDL.LU R39, [R1+0x4b4] ;  /* 0x0004b40001277983 */ /* 0x002f280000300800 */
[----:B------:R0:W-:Y:S01]  /*caa0*/  @!P6 STL.S16 [R1+0x240], R31 ;  /* 0x0002401f0100e387 */ /* 0x0001e20000100600 */
[----:B------:R-:W-:-:S02]  /*cab0*/  LOP3.LUT P6, RZ, R3, 0x400, RZ, 0xc0, !PT ;  /* 0x0000040003ff7812 */ /* 0x000fc400078cc0ff */
[----:B------:R-:W-:Y:S01]  /*cac0*/  PRMT R25, RZ, 0x7610, R25 ;  /* 0x00007610ff197816 */ /* 0x000fe20000000019 */
[----:B0-----:R-:W4:Y:S01]  /*cad0*/  LDL.LU R31, [R1+0x4e0] ;  /* 0x0004e000011f7983 */ /* 0x001f220000300800 */
[----:B------:R-:W-:Y:S02]  /*cae0*/  PRMT R9, RZ, 0x7610, R9 ;  /* 0x00007610ff097816 */ /* 0x000fe40000000009 */
[----:B------:R-:W-:Y:S02]  /*caf0*/  PRMT R8, RZ, 0x7610, R8 ;  /* 0x00007610ff087816 */ /* 0x000fe40000000008 */
[C---:B--2---:R-:W-:Y:S02]  /*cb00*/  @!P1 PRMT R9, R17.reuse, 0x7610, R9 ;  /* 0x0000761011099816 */ /* 0x044fe40000000009 */
[----:B------:R-:W-:-:S03]  /*cb10*/  @!P1 PRMT R8, R17, 0x7632, R8 ;  /* 0x0000763211089816 */ /* 0x000fc60000000008 */
[----:B------:R-:W-:Y:S04]  /*cb20*/  STL.S16 [R1+0x35c], R9 ;  /* 0x00035c0901007387 */ /* 0x000fe80000100600 */
[----:B------:R0:W-:Y:S04]  /*cb30*/  STL.S16 [R1+0x360], R8 ;  /* 0x0003600801007387 */ /* 0x0001e80000100600 */
[----:B0-----:R-:W2:Y:S01]  /*cb40*/  LDL.LU.64 R8, [R1+0x268] ;  /* 0x0002680001087983 */ /* 0x001ea20000300a00 */
[----:B---3--:R-:W-:-:S04]  /*cb50*/  PRMT R24, RZ, 0x7610, R24 ;  /* 0x00007610ff187816 */ /* 0x008fc80000000018 */
[----:B----4-:R-:W-:-:S05]  /*cb60*/  @!P6 PRMT R24, R39, 0x7632, R24 ;  /* 0x000076322718e816 */ /* 0x010fca0000000018 */
[----:B------:R0:W-:Y:S01]  /*cb70*/  STL.S16 [R1+0x370], R24 ;  /* 0x0003701801007387 */ /* 0x0001e20000100600 */
[----:B------:R-:W-:-:S03]  /*cb80*/  @!P6 PRMT R25, R39, 0x7610, R25 ;  /* 0x000076102719e816 */ /* 0x000fc60000000019 */
[----:B0-----:R-:W3:Y:S04]  /*cb90*/  LDL.LU R24, [R1+0x4ac] ;  /* 0x0004ac0001187983 */ /* 0x001ee80000300800 */
[----:B------:R0:W-:Y:S04]  /*cba0*/  STL.S16 [R1+0x36c], R25 ;  /* 0x00036c1901007387 */ /* 0x0001e80000100600 */
[----:B0-----:R-:W4:Y:S01]  /*cbb0*/  LDL.LU R25, [R1+0x4b0] ;  /* 0x0004b00001197983 */ /* 0x001f220000300800 */
[----:B------:R-:W-:-:S03]  /*cbc0*/  PRMT R31, RZ, 0x7610, R31 ;  /* 0x00007610ff1f7816 */ /* 0x000fc6000000001f */
[----:B------:R0:W-:Y:S01]  /*cbd0*/  STL [R1+0x1c0], R16 ;  /* 0x0001c01001007387 */ /* 0x0001e20000100800 */
[----:B------:R-:W-:Y:S02]  /*cbe0*/  @!P1 PRMT R31, R30, 0x7632, R31 ;  /* 0x000076321e1f9816 */ /* 0x000fe4000000001f */
[----:B------:R-:W-:Y:S02]  /*cbf0*/  LOP3.LUT P1, RZ, R2, 0x10000000, RZ, 0xc0, !PT ;  /* 0x1000000002ff7812 */ /* 0x000fe4000782c0ff */
[----:B0-----:R-:W-:Y:S01]  /*cc00*/  PRMT R16, RZ, 0x7610, R16 ;  /* 0x00007610ff107816 */ /* 0x001fe20000000010 */
[----:B------:R0:W-:Y:S04]  /*cc10*/  STL.S16 [R1+0x362], R31 ;  /* 0x0003621f01007387 */ /* 0x0001e80000100600 */
[----:B0-----:R-:W2:Y:S01]  /*cc20*/  LDL.LU R31, [R1+0x4bc] ;  /* 0x0004bc00011f7983 */ /* 0x001ea20000300800 */
[----:B---3--:R-:W-:-:S05]  /*cc30*/  @!P6 PRMT R16, R24, 0x7632, R16 ;  /* 0x000076321810e816 */ /* 0x008fca0000000010 */
[----:B------:R0:W-:Y:S02]  /*cc40*/  STL.S16 [R1+0x372], R16 ;  /* 0x0003721001007387 */ /* 0x0001e40000100600 */
[----:B0-----:R-:W-:Y:S01]  /*cc50*/  HFMA2 R16, -RZ, RZ, 0, 0 ;  /* 0x00000000ff107431 */ /* 0x001fe200000001ff */
[----:B----4-:R-:W-:-:S04]  /*cc60*/  PRMT R25, RZ, 0x7610, R25 ;  /* 0x00007610ff197816 */ /* 0x010fc80000000019 */
[----:B------:R-:W-:Y:S01]  /*cc70*/  @!P6 PRMT R25, R24, 0x7610, R25 ;  /* 0x000076101819e816 */ /* 0x000fe20000000019 */
[----:B--2---:R0:W2:Y:S04]  /*cc80*/  @!P1 LDG.E R16, desc[UR10][R8.64] ;  /* 0x0000000a08109981 */ /* 0x0040a8000c1e1900 */
[----:B------:R1:W-:Y:S04]  /*cc90*/  STL.S16 [R1+0x36e], R25 ;  /* 0x00036e1901007387 */ /* 0x0003e80000100600 */
[----:B------:R-:W0:Y:S04]  /*cca0*/  LDL.LU.64 R8, [R1+0x4a0] ;  /* 0x0004a00001087983 */ /* 0x000e280000300a00 */
[----:B-1----:R-:W3:Y:S01]  /*ccb0*/  LDL.LU R25, [R1+0x4a8] ;  /* 0x0004a80001197983 */ /* 0x002ee20000300800 */
[----:B------:R-:W-:-:S02]  /*ccc0*/  LOP3.LUT P5, RZ, R3, 0x200, RZ, 0xc0, !PT ;  /* 0x0000020003ff7812 */ /* 0x000fc400078ac0ff */
[----:B------:R-:W-:Y:S02]  /*ccd0*/  PRMT R11, RZ, 0x7610, R11 ;  /* 0x00007610ff0b7816 */ /* 0x000fe4000000000b */
[----:B------:R-:W-:Y:S02]  /*cce0*/  PRMT R10, RZ, 0x7610, R10 ;  /* 0x00007610ff0a7816 */ /* 0x000fe4000000000a */
[C---:B------:R-:W-:Y:S02]  /*ccf0*/  @!P0 PRMT R11, R31.reuse, 0x7610, R11 ;  /* 0x000076101f0b8816 */ /* 0x040fe4000000000b */
[----:B------:R-:W-:-:S03]  /*cd00*/  @!P0 PRMT R10, R31, 0x7632, R10 ;  /* 0x000076321f0a8816 */ /* 0x000fc6000000000a */
[----:B------:R-:W-:Y:S04]  /*cd10*/  STL.S16 [R1+0x364], R11 ;  /* 0x0003640b01007387 */ /* 0x000fe80000100600 */
[----:B------:R1:W-:Y:S04]  /*cd20*/  STL.S16 [R1+0x368], R10 ;  /* 0x0003680a01007387 */ /* 0x0003e80000100600 */
[----:B-1----:R-:W4:Y:S01]  /*cd30*/  LDL.LU.64 R10, [R1+0x260] ;  /* 0x00026000010a7983 */ /* 0x002f220000300a00 */
[----:B0-----:R-:W-:-:S04]  /*cd40*/  PRMT R8, RZ, 0x7610, R8 ;  /* 0x00007610ff087816 */ /* 0x001fc80000000008 */
[----:B---3--:R-:W-:-:S05]  /*cd50*/  @!P5 PRMT R8, R25, 0x7610, R8 ;  /* 0x000076101908d816 */ /* 0x008fca0000000008 */
[----:B------:R0:W-:Y:S04]  /*cd60*/  STL.S16 [R1+0x268], R8 ;  /* 0x0002680801007387 */ /* 0x0001e80000100600 */
[----:B0-----:R-:W3:Y:S04]  /*cd70*/  LDL.LU R8, [R1+0x498] ;  /* 0x0004980001087983 */ /* 0x001ee80000300800 */
[----:B------:R0:W-:Y:S02]  /*cd80*/  STL [R1+0xc4], R17 ;  /* 0x0000c41101007387 */ /* 0x0001e40000100800 */
[----:B0-----:R-:W-:-:S04]  /*cd90*/  PRMT R17, RZ, 0x7610, R17 ;  /* 0x00007610ff117816 */ /* 0x001fc80000000011 */
[----:B---3--:R-:W-:-:S05]  /*cda0*/  @!P5 PRMT R17, R8, 0x7632, R17 ;  /* 0x000076320811d816 */ /* 0x008fca0000000011 */
[----:B------:R0:W-:Y:S02]  /*cdb0*/  STL.S16 [R1+0x376], R17 ;  /* 0x0003761101007387 */ /* 0x0001e40000100600 */
[----:B0-----:R-:W-:-:S06]  /*cdc0*/  MOV R17, RZ ;  /* 0x000000ff00117202 */ /* 0x001fcc0000000f00 */
[----:B----4-:R0:W3:Y:S04]  /*cdd0*/  @!P1 LDG.E R17, desc[UR10][R10.64] ;  /* 0x0000000a0a119981 */ /* 0x0100e8000c1e1900 */
[----:B------:R-:W0:Y:S01]  /*cde0*/  LDL.LU.64 R10, [R1+0x490] ;  /* 0x00049000010a7983 */ /* 0x000e220000300a00 */
[----:B------:R-:W-:Y:S02]  /*cdf0*/  PRMT R20, RZ, 0x7610, R20 ;  /* 0x00007610ff147816 */ /* 0x000fe40000000014 */
[----:B------:R-:W-:Y:S01]  /*ce00*/  LOP3.LUT P0, RZ, R3, 0x100, RZ, 0xc0, !PT ;  /* 0x0000010003ff7812 */ /* 0x000fe2000780c0ff */
[----:B------:R1:W-:Y:S01]  /*ce10*/  STL [R1+0x1d0], R8 ;  /* 0x0001d00801007387 */ /* 0x0003e20000100800 */
[----:B------:R-:W-:Y:S01]  /*ce20*/  @!P5 PRMT R20, R8, 0x7610, R20 ;  /* 0x000076100814d816 */ /* 0x000fe20000000014 */
[----:B-1----:R-:W-:-:S06]  /*ce30*/  HFMA2 R8, -RZ, RZ, 0, 0 ;  /* 0x00000000ff087431 */ /* 0x002fcc00000001ff */
[----:B------:R1:W4:Y:S04]  /*ce40*/  @!P2 LDG.E R8, desc[UR10][R12.64] ;  /* 0x0000000a0c08a981 */ /* 0x000328000c1e1900 */
[----:B------:R-:W1:Y:S01]  /*ce50*/  LDL.LU.64 R12, [R1+0x480] ;  /* 0x00048000010c7983 */ /* 0x000e620000300a00 */
[----:B0-----:R-:W-:-:S04]  /*ce60*/  PRMT R11, RZ, 0x7610, R11 ;  /* 0x00007610ff0b7816 */ /* 0x001fc8000000000b */
[----:B------:R-:W-:-:S05]  /*ce70*/  @!P0 PRMT R11, R10, 0x7610, R11 ;  /* 0x000076100a0b8816 */ /* 0x000fca000000000b */
[----:B------:R0:W-:Y:S04]  /*ce80*/  STL.S16 [R1+0x266], R11 ;  /* 0x0002660b01007387 */ /* 0x0001e80000100600 */
[----:B0-----:R-:W2:Y:S01]  /*ce90*/  LDL.LU R11, [R1+0x488] ;  /* 0x00048800010b7983 */ /* 0x001ea20000300800 */
[----:B------:R-:W-:Y:S02]  /*cea0*/  LOP3.LUT P6, RZ, R3, 0x80, RZ, 0xc0, !PT ;  /* 0x0000008003ff7812 */ /* 0x000fe400078cc0ff */
[----:B------:R-:W-:-:S04]  /*ceb0*/  PRMT R21, RZ, 0x7610, R21 ;  /* 0x00007610ff157816 */ /* 0x000fc80000000015 */
[----:B------:R-:W-:Y:S02]  /*cec0*/  @!P5 PRMT R21, R25, 0x7632, R21 ;  /* 0x000076321915d816 */ /* 0x000fe40000000015 */
[----:B-1----:R-:W-:Y:S01]  /*ced0*/  PRMT R12, RZ, 0x7610, R12 ;  /* 0x00007610ff0c7816 */ /* 0x002fe2000000000c */
[----:B------:R-:W-:Y:S04]  /*cee0*/  STL.S16 [R1+0x26a], R20 ;  /* 0x00026a1401007387 */ /* 0x000fe80000100600 */
[----:B------:R0:W-:Y:S04]  /*cef0*/  STL.S16 [R1+0x374], R21 ;  /* 0x0003741501007387 */ /* 0x0001e80000100600 */
[----:B0-----:R-:W3:Y:S01]  /*cf00*/  LDL.LU.64 R20, [R1+0x248] ;  /* 0x0002480001147983 */ /* 0x001ee20000300a00 */
[----:B--2---:R-:W-:-:S05]  /*cf10*/  @!P6 PRMT R12, R11, 0x7632, R12 ;  /* 0x000076320b0ce816 */ /* 0x004fca000000000c */
[----:B------:R0:W-:Y:S04]  /*cf20*/  STL.S16 [R1+0x254], R12 ;  /* 0x0002540c01007387 */ /* 0x0001e80000100600 */
[----:B0-----:R-:W2:Y:S01]  /*cf30*/  LDL.LU R12, [R1+0x478] ;  /* 0x00047800010c7983 */ /* 0x001ea20000300800 */
[----:B------:R-:W-:Y:S02]  /*cf40*/  PRMT R29, RZ, 0x7610, R29 ;  /* 0x00007610ff1d7816 */ /* 0x000fe4000000001d */
[----:B------:R-:W-:Y:S01]  /*cf50*/  PRMT R28, RZ, 0x7610, R28 ;  /* 0x00007610ff1c7816 */ /* 0x000fe2000000001c */
[----:B------:R0:W-:Y:S01]  /*cf60*/  STL [R1+0xd4], R9 ;  /* 0x0000d40901007387 */ /* 0x0001e20000100800 */
[C---:B------:R-:W-:Y:S02]  /*cf70*/  @!P0 PRMT R29, R9.reuse, 0x7610, R29 ;  /* 0x00007610091d8816 */ /* 0x040fe4000000001d */
[----:B------:R-:W-:-:S02]  /*cf80*/  @!P0 PRMT R28, R9, 0x7632, R28 ;  /* 0x00007632091c8816 */ /* 0x000fc4000000001c */
[----:B------:R-:W-:Y:S02]  /*cf90*/  PRMT R13, RZ, 0x7610, R13 ;  /* 0x00007610ff0d7816 */ /* 0x000fe4000000000d */
[----:B0-----:R-:W-:-:S06]  /*cfa0*/  MOV R9, RZ ;  /* 0x000000ff00097202 */ /* 0x001fcc0000000f00 */
[----:B---3--:R0:W3:Y:S04]  /*cfb0*/  @!P2 LDG.E R9, desc[UR10][R20.64] ;  /* 0x0000000a1409a981 */ /* 0x0080e8000c1e1900 */
[----:B------:R-:W0:Y:S01]  /*cfc0*/  LDL.LU.64 R20, [R1+0x468] ;  /* 0x0004680001147983 */ /* 0x000e220000300a00 */
[----:B--2---:R-:W-:-:S05]  /*cfd0*/  @!P6 PRMT R13, R12, 0x7632, R13 ;  /* 0x000076320c0de816 */ /* 0x004fca000000000d */
[----:B------:R1:W-:Y:S04]  /*cfe0*/  STL.S16 [R1+0x256], R13 ;  /* 0x0002560d01007387 */ /* 0x0003e80000100600 */
[----:B-1----:R-:W2:Y:S01]  /*cff0*/  LDL.LU R13, [R1+0x470] ;  /* 0x00047000010d7983 */ /* 0x002ea20000300800 */
[----:B------:R-:W-:-:S03]  /*d000*/  LOP3.LUT P5, RZ, R3, 0x40, RZ, 0xc0, !PT ;  /* 0x0000004003ff7812 */ /* 0x000fc600078ac0ff */
[----:B------:R-:W-:Y:S01]  /*d010*/  STL.S16 [R1+0x378], R28 ;  /* 0x0003781c01007387 */ /* 0x000fe20000100600 */
[----:B0-----:R-:W-:-:S03]  /*d020*/  PRMT R20, RZ, 0x7610, R20 ;  /* 0x00007610ff147816 */ /* 0x001fc60000000014 */
[----:B------:R0:W-:Y:S04]  /*d030*/  STL.S16 [R1+0x264], R29 ;  /* 0x0002641d01007387 */ /* 0x0001e80000100600 */
[----:B0-----:R-:W4:Y:S02]  /*d040*/  LDL.LU.64 R28, [R1+0x238] ;  /* 0x00023800011c7983 */ /* 0x001f240000300a00 */
[----:B--2---:R-:W-:-:S05]  /*d050*/  @!P5 PRMT R20, R13, 0x7632, R20 ;  /* 0x000076320d14d816 */ /* 0x004fca0000000014 */
[----:B------:R0:W-:Y:S04]  /*d060*/  STL.S16 [R1+0x24c], R20 ;  /* 0x00024c1401007387 */ /* 0x0001e80000100600 */
[----:B0-----:R-:W2:Y:S01]  /*d070*/  LDL.LU R20, [R1+0x460] ;  /* 0x0004600001147983 */ /* 0x001ea20000300800 */
[----:B------:R-:W-:-:S03]  /*d080*/  PRMT R15, RZ, 0x7610, R15 ;  /* 0x00007610ff0f7816 */ /* 0x000fc6000000000f */
[----:B------:R0:W-:Y:S01]  /*d090*/  STL [R1+0x1d4], R10 ;  /* 0x0001d40a01007387 */ /* 0x0001e20000100800 */
[----:B------:R-:W-:Y:S02]  /*d0a0*/  @!P0 PRMT R15, R10, 0x7632, R15 ;  /* 0x000076320a0f8816 */ /* 0x000fe4000000000f */
[----:B------:R-:W-:Y:S01]  /*d0b0*/  PRMT R21, RZ, 0x7610, R21 ;  /* 0x00007610ff157816 */ /* 0x000fe20000000015 */
[----:B0-----:R-:W-:-:S06]  /*d0c0*/  HFMA2 R10, -RZ, RZ, 0, 0 ;  /* 0x00000000ff0a7431 */ /* 0x001fcc00000001ff */
[----:B----4-:R0:W4:Y:S04]  /*d0d0*/  @!P3 LDG.E R10, desc[UR10][R28.64] ;  /* 0x0000000a1c0ab981 */ /* 0x010128000c1e1900 */
[----:B------:R-:W0:Y:S01]  /*d0e0*/  LDL.LU.64 R28, [R1+0x450] ;  /* 0x00045000011c7983 */ /* 0x000e220000300a00 */
[----:B------:R-:W-:-:S04]  /*d0f0*/  PRMT R34, RZ, 0x7610, R34 ;  /* 0x00007610ff227816 */ /* 0x000fc80000000022 */
[----:B------:R-:W-:-:S05]  /*d100*/  @!P6 PRMT R34, R12, 0x7610, R34 ;  /* 0x000076100c22e816 */ /* 0x000fca0000000022 */
[----:B------:R1:W-:Y:S04]  /*d110*/  STL.S16 [R1+0x252], R34 ;  /* 0x0002522201007387 */ /* 0x0003e80000100600 */
[----:B-1----:R-:W3:Y:S01]  /*d120*/  LDL.LU R34, [R1+0x474] ;  /* 0x0004740001227983 */ /* 0x002ee20000300800 */
[----:B--2---:R-:W-:-:S05]  /*d130*/  @!P5 PRMT R21, R20, 0x7632, R21 ;  /* 0x000076321415d816 */ /* 0x004fca0000000015 */
[----:B------:R1:W-:Y:S04]  /*d140*/  STL.S16 [R1+0x24e], R21 ;  /* 0x00024e1501007387 */ /* 0x0003e80000100600 */
[----:B-1----:R-:W2:Y:S01]  /*d150*/  LDL.LU R21, [R1+0x458] ;  /* 0x0004580001157983 */ /* 0x002ea20000300800 */
[----:B------:R-:W-:Y:S02]  /*d160*/  LOP3.LUT P0, RZ, R3, 0x20, RZ, 0xc0, !PT ;  /* 0x0000002003ff7812 */ /* 0x000fe4000780c0ff */
[----:B------:R-:W-:-:S04]  /*d170*/  PRMT R22, RZ, 0x7610, R22 ;  /* 0x00007610ff167816 */ /* 0x000fc80000000016 */
[----:B------:R-:W-:-:S05]  /*d180*/  @!P5 PRMT R22, R13, 0x7610, R22 ;  /* 0x000076100d16d816 */ /* 0x000fca0000000016 */
[----:B------:R1:W-:Y:S01]  /*d190*/  STL.S16 [R1+0x248], R22 ;  /* 0x0002481601007387 */ /* 0x0003e20000100600 */
[----:B0-----:R-:W-:-:S03]  /*d1a0*/  PRMT R28, RZ, 0x7610, R28 ;  /* 0x00007610ff1c7816 */ /* 0x001fc6000000001c */
[----:B-1----:R-:W4:Y:S01]  /*d1b0*/  LDL.LU R22, [R1+0x464] ;  /* 0x0004640001167983 */ /* 0x002f220000300800 */
        /* <DEDUP_REMOVED lines=8> */
[----:B--2---:R-:W-:-:S05]  /*d240*/  @!P0 PRMT R28, R21, 0x7632, R28 ;  /* 0x00007632151c8816 */ /* 0x004fca000000001c */
[----:B------:R0:W-:Y:S04]  /*d250*/  STL.S16 [R1+0x37c], R28 ;  /* 0x00037c1c01007387 */ /* 0x0001e80000100600 */
[----:B0-----:R-:W2:Y:S01]  /*d260*/  LDL.LU R28, [R1+0x448] ;  /* 0x00044800011c7983 */ /* 0x001ea20000300800 */
[----:B------:R-:W-:Y:S02]  /*d270*/  PRMT R29, RZ, 0x7610, R29 ;  /* 0x00007610ff1d7816 */ /* 0x000fe4000000001d */
        /* <DEDUP_REMOVED lines=8> */
[----:B---3--:R-:W-:Y:S02]  /*d300*/  PRMT R34, RZ, 0x7610, R34 ;  /* 0x00007610ff227816 */ /* 0x008fe40000000022 */
[----:B------:R-:W-:-:S04]  /*d310*/  PRMT R14, RZ, 0x7610, R14 ;  /* 0x00007610ff0e7816 */ /* 0x000fc8000000000e */
[----:B------:R-:W-:Y:S01]  /*d320*/  @!P6 PRMT R14, R11, 0x7610, R14 ;  /* 0x000076100b0ee816 */ /* 0x000fe2000000000e */
[----:B------:R-:W-:Y:S04]  /*d330*/  STL.S16 [R1+0x37a], R15 ;  /* 0x00037a0f01007387 */ /* 0x000fe80000100600 */
[----:B------:R0:W-:Y:S04]  /*d340*/  STL.S16 [R1+0x250], R14 ;  /* 0x0002500e01007387 */ /* 0x0001e80000100600 */
[----:B0-----:R-:W3:Y:S01]  /*d350*/  LDL.LU.64 R14, [R1+0x230] ;  /* 0x00023000010e7983 */ /* 0x001ee20000300a00 */
[----:B--2---:R-:W-:-:S05]  /*d360*/  @!P0 PRMT R29, R28, 0x7632, R29 ;  /* 0x000076321c1d8816 */ /* 0x004fca000000001d */
[----:B------:R0:W-:Y:S04]  /*d370*/  STL.S16 [R1+0x37e], R29 ;  /* 0x00037e1d01007387 */ /* 0x0001e80000100600 */
[----:B0-----:R-:W2:Y:S01]  /*d380*/  LDL.LU R29, [R1+0x440] ;  /* 0x00044000011d7983 */ /* 0x001ea20000300800 */
[----:B------:R-:W-:-:S05]  /*d390*/  @!P0 PRMT R34, R28, 0x7610, R34 ;  /* 0x000076101c228816 */ /* 0x000fca0000000022 */
[----:B------:R0:W-:Y:S04]  /*d3a0*/  STL.S16 [R1+0x23a], R34 ;  /* 0x00023a2201007387 */ /* 0x0001e80000100600 */
[----:B0-----:R-:W3:Y:S01]  /*d3b0*/  LDL.LU R34, [R1+0x444] ;  /* 0x0004440001227983 */ /* 0x001ee20000300800 */
[C---:B------:R-:W-:Y:S02]  /*d3c0*/  LOP3.LUT P6, RZ, R3.reuse, 0x10, RZ, 0xc0, !PT ;  /* 0x0000001003ff7812 */ /* 0x040fe400078cc0ff */
[----:B------:R-:W-:Y:S02]  /*d3d0*/  LOP3.LUT P5, RZ, R3, 0x8, RZ, 0xc0, !PT ;  /* 0x0000000803ff7812 */ /* 0x000fe400078ac0ff */
[----:B----4-:R-:W-:Y:S02]  /*d3e0*/  PRMT R22, RZ, 0x7610, R22 ;  /* 0x00007610ff167816 */ /* 0x010fe40000000016 */
[----:B------:R-:W-:-:S09]  /*d3f0*/  PRMT R46, RZ, 0x7610, R46 ;  /* 0x00007610ff2e7816 */ /* 0x000fd2000000002e */
[----:B------:R-:W-:-:S05]  /*d400*/  @!P5 PRMT R46, R35, 0x7632, R46 ;  /* 0x00007632232ed816 */ /* 0x000fca000000002e */
[----:B------:R0:W-:Y:S01]  /*d410*/  STL.S16 [R1+0x384], R46 ;  /* 0x0003842e01007387 */ /* 0x0001e20000100600 */
[----:B------:R-:W-:-:S03]  /*d420*/  PRMT R0, RZ, 0x7610, R0 ;  /* 0x00007610ff007816 */ /* 0x000fc60000000000 */
[----:B0-----:R-:W4:Y:S01]  /*d430*/  LDL.LU R46, [R1+0x41c] ;  /* 0x00041c00012e7983 */ /* 0x001f220000300800 */
[----:B------:R-:W-:-:S05]  /*d440*/  @!P2 PRMT R0, R8, 0x7632, R0 ;  /* 0x000076320800a816 */ /* 0x000fca0000000000 */
[----:B------:R0:W-:Y:S04]  /*d450*/  STL.S16 [R1+0x3ac], R0 ;  /* 0x0003ac0001007387 */ /* 0x0001e80000100600 */
[----:B0-----:R-:W4:Y:S04]  /*d460*/  LDL.LU R0, [R1+0x3f8] ;  /* 0x0003f80001007983 */ /* 0x001f280000300800 */
[----:B------:R0:W-:Y:S01]  /*d470*/  STL [R1+0xd8], R11 ;  /* 0x0000d80b01007387 */ /* 0x0001e20000100800 */
[----:B------:R-:W-:Y:S02]  /*d480*/  PRMT R47, RZ, 0x7610, R47 ;  /* 0x00007610ff2f7816 */ /* 0x000fe4000000002f */
[----:B0-----:R-:W-:-:S02]  /*d490*/  MOV R11, RZ ;  /* 0x000000ff000b7202 */ /* 0x001fc40000000f00 */
[----:B--2---:R-:W-:-:S04]  /*d4a0*/  @!P6 PRMT R22, R29, 0x7610, R22 ;  /* 0x000076101d16e816 */ /* 0x004fc80000000016 */
[----:B---3--:R0:W2:Y:S04]  /*d4b0*/  @!P3 LDG.E R11, desc[UR10][R14.64] ;  /* 0x0000000a0e0bb981 */ /* 0x0080a8000c1e1900 */
[----:B------:R1:W-:Y:S01]  /*d4c0*/  STL.S16 [R1+0x230], R22 ;  /* 0x0002301601007387 */ /* 0x0003e20000100600 */
[----:B------:R-:W-:-:S03]  /*d4d0*/  @!P5 PRMT R47, R35, 0x7610, R47 ;  /* 0x00007610232fd816 */ /* 0x000fc6000000002f */
[----:B------:R-:W0:Y:S04]  /*d4e0*/  LDL.LU.64 R14, [R1+0x438] ;  /* 0x00043800010e7983 */ /* 0x000e280000300a00 */
[----:B-1----:R-:W3:Y:S01]  /*d4f0*/  LDL.LU R22, [R1+0x430] ;  /* 0x0004300001167983 */ /* 0x002ee20000300800 */
[----:B------:R-:W-:-:S04]  /*d500*/  PRMT R34, RZ, 0x7610, R34 ;  /* 0x00007610ff227816 */ /* 0x000fc80000000022 */
[----:B------:R-:W-:-:S05]  /*d510*/  @!P6 PRMT R34, R29, 0x7632, R34 ;  /* 0x000076321d22e816 */ /* 0x000fca0000000022 */
[----:B------:R1:W-:Y:S04]  /*d520*/  STL.S16 [R1+0x234], R34 ;  /* 0x0002342201007387 */ /* 0x0003e80000100600 */
[----:B------:R1:W-:Y:S04]  /*d530*/  STL.S16 [R1+0x380], R47 ;  /* 0x0003802f01007387 */ /* 0x0003e80000100600 */
[----:B-1----:R-:W2:Y:S04]  /*d540*/  LDL.LU R34, [R1+0x42c] ;  /* 0x00042c0001227983 */ /* 0x002ea80000300800 */
[----:B------:R-:W2:Y:S01]  /*d550*/  LDL.LU R47, [R1+0x420] ;  /* 0x00042000012f7983 */ /* 0x000ea20000300800 */
[----:B------:R-:W-:-:S04]  /*d560*/  PRMT R23, RZ, 0x7610, R23 ;  /* 0x00007610ff177816 */ /* 0x000fc80000000017 */
[----:B----4-:R-:W-:-:S05]  /*d570*/  @!P5 PRMT R23, R46, 0x7632, R23 ;  /* 0x000076322e17d816 */ /* 0x010fca0000000017 */
[----:B------:R1:W-:Y:S04]  /*d580*/  STL.S16 [R1+0x386], R23 ;  /* 0x0003861701007387 */ /* 0x0003e80000100600 */
[----:B-1----:R-:W4:Y:S01]  /*d590*/  LDL.LU R23, [R1+0x414] ;  /* 0x0004140001177983 */ /* 0x002f220000300800 */
[----:B------:R-:W-:-:S04]  /*d5a0*/  PRMT R0, RZ, 0x7610, R0 ;  /* 0x00007610ff007816 */ /* 0x000fc80000000000 */
[----:B------:R-:W-:-:S05]  /*d5b0*/  @!P2 PRMT R0, R9, 0x7610, R0 ;  /* 0x000076100900a816 */ /* 0x000fca0000000000 */
[----:B------:R1:W-:Y:S04]  /*d5c0*/  STL.S16 [R1+0x3aa], R0 ;  /* 0x0003aa0001007387 */ /* 0x0003e80000100600 */
[----:B-1----:R-:W4:Y:S01]  /*d5d0*/  LDL.LU R0, [R1+0x3f4] ;  /* 0x0003f40001007983 */ /* 0x002f220000300800 */
[----:B------:R-:W-:Y:S02]  /*d5e0*/  LOP3.LUT P0, RZ, R3, 0x4, RZ, 0xc0, !PT ;  /* 0x0000000403ff7812 */ /* 0x000fe4000780c0ff */
[----:B------:R-:W-:Y:S02]  /*d5f0*/  PRMT R50, RZ, 0x7610, R50 ;  /* 0x00007610ff327816 */ /* 0x000fe40000000032 */
[----:B---3--:R-:W-:-:S04]  /*d600*/  PRMT R22, RZ, 0x7610, R22 ;  /* 0x00007610ff167816 */ /* 0x008fc80000000016 */
[----:B------:R-:W-:-:S05]  /*d610*/  @!P5 PRMT R22, R46, 0x7610, R22 ;  /* 0x000076102e16d816 */ /* 0x000fca0000000016 */
[----:B------:R1:W-:Y:S04]  /*d620*/  STL.S16 [R1+0x382], R22 ;  /* 0x0003821601007387 */ /* 0x0003e80000100600 */
[----:B-1----:R-:W3:Y:S01]  /*d630*/  LDL.LU R22, [R1+0x418] ;  /* 0x0004180001167983 */ /* 0x002ee20000300800 */
[----:B0-----:R-:W-:Y:S02]  /*d640*/  PRMT R14, RZ, 0x7610, R14 ;  /* 0x00007610ff0e7816 */ /* 0x001fe4000000000e */
[----:B------:R-:W-:Y:S02]  /*d650*/  PRMT R15, RZ, 0x7610, R15 ;  /* 0x00007610ff0f7816 */ /* 0x000fe4000000000f */
[C---:B--2---:R-:W-:Y:S02]  /*d660*/  @!P6 PRMT R14, R34.reuse, 0x7610, R14 ;  /* 0x00007610220ee816 */ /* 0x044fe4000000000e */
[----:B------:R-:W-:-:S02]  /*d670*/  @!P6 PRMT R15, R34, 0x7632, R15 ;  /* 0x00007632220fe816 */ /* 0x000fc4000000000f */
[----:B------:R-:W-:Y:S01]  /*d680*/  @!P0 PRMT R50, R47, 0x7610, R50 ;  /* 0x000076102f328816 */ /* 0x000fe20000000032 */
[----:B------:R0:W-:Y:S04]  /*d690*/  STL.S16 [R1+0x232], R14 ;  /* 0x0002320e01007387 */ /* 0x0001e80000100600 */
[----:B------:R1:W-:Y:S04]  /*d6a0*/  STL.S16 [R1+0x236], R15 ;  /* 0x0002360f01007387 */ /* 0x0003e80000100600 */
[----:B0-----:R-:W2:Y:S04]  /*d6b0*/  LDL.LU R14, [R1+0x428] ;  /* 0x00042800010e7983 */ /* 0x001ea80000300800 */
[----:B-1----:R-:W2:Y:S04]  /*d6c0*/  LDL.LU R15, [R1+0x424] ;  /* 0x00042400010f7983 */ /* 0x002ea80000300800 */
[----:B------:R0:W-:Y:S04]  /*d6d0*/  STL.S16 [R1+0x388], R50 ;  /* 0x0003883201007387 */ /* 0x0001e80000100600 */
[----:B0-----:R-:W2:Y:S01]  /*d6e0*/  LDL.LU R50, [R1+0x410] ;  /* 0x0004100001327983 */ /* 0x001ea20000300800 */
[----:B------:R-:W-:-:S03]  /*d6f0*/  LOP3.LUT P6, RZ, R3, 0x2, RZ, 0xc0, !PT ;  /* 0x0000000203ff7812 */ /* 0x000fc600078cc0ff */
[----:B------:R0:W-:Y:S02]  /*d700*/  STL [R1+0xdc], R13 ;  /* 0x0000dc0d01007387 */ /* 0x0001e40000100800 */
[----:B0-----:R-:W-:Y:S01]  /*d710*/  MOV R13, RZ ;  /* 0x000000ff000d7202 */ /* 0x001fe20000000f00 */
[----:B------:R-:W-:Y:S01]  /*d720*/  UIMAD.WIDE UR6, UR8, 0x8, UR6 ;  /* 0x00000008080678a5 */ /* 0x000fe2000f8e0206 */
[----:B------:R-:W-:Y:S02]  /*d730*/  PRMT R4, RZ, 0x7610, R4 ;  /* 0x00007610ff047816 */ /* 0x000fe40000000004 */
[----:B----4-:R-:W-:Y:S02]  /*d740*/  PRMT R0, RZ, 0x7610, R0 ;  /* 0x00007610ff007816 */ /* 0x010fe40000000000 */
[----:B------:R-:W-:Y:S02]  /*d750*/  @!P1 PRMT R4, R16, 0x7610, R4 ;  /* 0x0000761010049816 */ /* 0x000fe40000000004 */
[----:B------:R-:W-:-:S03]  /*d760*/  @!P3 PRMT R0, R10, 0x7632, R0 ;  /* 0x000076320a00b816 */ /* 0x000fc60000000000 */
[----:B------:R0:W-:Y:S04]  /*d770*/  STL.S16 [R1+0x398], R4 ;  /* 0x0003980401007387 */ /* 0x0001e80000100600 */
[----:B------:R1:W-:Y:S04]  /*d780*/  STL.S16 [R1+0x3b4], R0 ;  /* 0x0003b40001007387 */ /* 0x0003e80000100600 */
[----:B0-----:R-:W4:Y:S04]  /*d790*/  LDL.LU R4, [R1+0x40c] ;  /* 0x00040c0001047983 */ /* 0x001f280000300800 */
[----:B-1----:R-:W4:Y:S04]  /*d7a0*/  LDL.LU R0, [R1+0x3ec] ;  /* 0x0003ec0001007983 */ /* 0x002f280000300800 */
[----:B------:R-:W-:Y:S04]  /*d7b0*/  STL [R1+0x1d8], R12 ;  /* 0x0001d80c01007387 */ /* 0x000fe80000100800 */
[----:B---3--:R0:W3:Y:S02]  /*d7c0*/  @!P4 LDG.E R13, desc[UR10][R22.64] ;  /* 0x0000000a160dc981 */ /* 0x0080e4000c1e1900 */
[----:B0-----:R-:W-:-:S02]  /*d7d0*/  PRMT R23, RZ, 0x7610, R23 ;  /* 0x00007610ff177816 */ /* 0x001fc40000000017 */
[----:B------:R-:W-:Y:S02]  /*d7e0*/  PRMT R22, RZ, 0x7610, R22 ;  /* 0x00007610ff167816 */ /* 0x000fe40000000016 */
[----:B------:R-:W-:Y:S02]  /*d7f0*/  @!P6 PRMT R23, R51, 0x7632, R23 ;  /* 0x000076323317e816 */ /* 0x000fe40000000017 */
[----:B------:R-:W-:-:S03]  /*d800*/  @!P6 PRMT R22, R42, 0x7610, R22 ;  /* 0x000076102a16e816 */ /* 0x000fc60000000016 */
[----:B------:R0:W-:Y:S04]  /*d810*/  STL.S16 [R1+0x394], R23 ;  /* 0x0003941701007387 */ /* 0x0001e80000100600 */
[----:B------:R1:W-:Y:S01]  /*d820*/  STL.S16 [R1+0x392], R22 ;  /* 0x0003921601007387 */ /* 0x0003e20000100600 */
[----:B0-----:R-:W-:Y:S02]  /*d830*/  MOV R23, UR7 ;  /* 0x0000000700177c02 */ /* 0x001fe40008000f00 */
[----:B-1----:R-:W-:Y:S01]  /*d840*/  MOV R22, UR6 ;  /* 0x0000000600167c02 */ /* 0x002fe20008000f00 */
[----:B------:R-:W-:Y:S01]  /*d850*/  HFMA2 R12, -RZ, RZ, 0, 0 ;  /* 0x00000000ff0c7431 */ /* 0x000fe200000001ff */
[----:B------:R0:W-:Y:S01]  /*d860*/  STL [R1+0x1c8], R38 ;  /* 0x0001c82601007387 */ /* 0x0001e20000100800 */
[----:B------:R-:W1:Y:S03]  /*d870*/  LDCU.U8 UR6, c[0x0][0x414] ;  /* 0x00008280ff0677ac */ /* 0x000e660008000000 */
[----:B------:R-:W3:Y:S04]  /*d880*/  LDG.E.64 R22, desc[UR10][R22.64] ;  /* 0x0000000a16167981 */ /* 0x000ee8000c1e1b00 */
[----:B------:R1:W-:Y:S01]  /*d890*/  STL [R1+0xcc], R39 ;  /* 0x0000cc2701007387 */ /* 0x0003e20000100800 */
[----:B0-----:R-:W-:-:S03]  /*d8a0*/  PRMT R38, RZ, 0x7610, R38 ;  /* 0x00007610ff267816 */ /* 0x001fc60000000026 */
[----:B--2---:R0:W2:Y:S01]  /*d8b0*/  @!P4 LDG.E R12, desc[UR10][R14.64] ;  /* 0x0000000a0e0cc981 */ /* 0x0040a2000c1e1900 */
[C---:B------:R-:W-:Y:S02]  /*d8c0*/  @!P0 PRMT R38, R50.reuse, 0x7610, R38 ;  /* 0x0000761032268816 */ /* 0x040fe40000000026 */
[----:B-1----:R-:W-:Y:S02]  /*d8d0*/  PRMT R39, RZ, 0x7610, R39 ;  /* 0x00007610ff277816 */ /* 0x002fe40000000027 */
[----:B0-----:R-:W-:Y:S02]  /*d8e0*/  PRMT R14, RZ, 0x7610, R14 ;  /* 0x00007610ff0e7816 */ /* 0x001fe4000000000e */
[----:B------:R-:W-:Y:S02]  /*d8f0*/  @!P0 PRMT R39, R47, 0x7632, R39 ;  /* 0x000076322f278816 */ /* 0x000fe40000000027 */
[----:B------:R-:W-:Y:S02]  /*d900*/  @!P0 PRMT R14, R50, 0x7632, R14 ;  /* 0x00007632320e8816 */ /* 0x000fe4000000000e */
[----:B------:R-:W-:-:S02]  /*d910*/  LOP3.LUT P0, RZ, R3, 0x1, RZ, 0xc0, !PT ;  /* 0x0000000103ff7812 */ /* 0x000fc4000780c0ff */
[----:B------:R-:W0:Y:S01]  /*d920*/  S2R R3, SR_TID.X ;  /* 0x0000000000037919 */ /* 0x000e220000002100 */
[----:B------:R-:W-:Y:S01]  /*d930*/  PRMT R15, RZ, 0x7610, R15 ;  /* 0x00007610ff0f7816 */ /* 0x000fe2000000000f */
[----:B------:R1:W-:Y:S03]  /*d940*/  STL [R1+0xc8], R31 ;  /* 0x0000c81f01007387 */ /* 0x0003e60000100800 */
[----:B------:R-:W-:Y:S02]  /*d950*/  @!P6 PRMT R15, R42, 0x7632, R15 ;  /* 0x000076322a0fe816 */ /* 0x000fe4000000000f */
[----:B------:R-:W-:Y:S02]  /*d960*/  LOP3.LUT P5, RZ, R2, 0x8000000, RZ, 0xc0, !PT ;  /* 0x0800000002ff7812 */ /* 0x000fe400078ac0ff */
[----:B-1----:R-:W-:-:S04]  /*d970*/  PRMT R31, RZ, 0x7610, R31 ;  /* 0x00007610ff1f7816 */ /* 0x002fc8000000001f */
[----:B------:R-:W-:Y:S02]  /*d980*/  @!P6 PRMT R31, R51, 0x7610, R31 ;  /* 0x00007610331fe816 */ /* 0x000fe4000000001f */
[----:B------:R-:W-:Y:S01]  /*d990*/  LOP3.LUT P6, RZ, R2, 0x4000000, RZ, 0xc0, !PT ;  /* 0x0400000002ff7812 */ /* 0x000fe200078cc0ff */
[----:B------:R1:W-:Y:S04]  /*d9a0*/  STL [R1+0x1c4], R30 ;  /* 0x0001c41e01007387 */ /* 0x0003e80000100800 */
[----:B------:R4:W-:Y:S01]  /*d9b0*/  STL [R1+0x1cc], R24 ;  /* 0x0001cc1801007387 */ /* 0x0009e20000100800 */
[----:B0-----:R-:W-:-:S03]  /*d9c0*/  LOP3.LUT R2, R3, 0xffff, RZ, 0xc0, !PT ;  /* 0x0000ffff03027812 */ /* 0x001fc600078ec0ff */
[----:B------:R0:W-:Y:S01]  /*d9d0*/  STL [R1+0xd0], R25 ;  /* 0x0000d01901007387 */ /* 0x0001e20000100800 */
[----:B-1----:R-:W-:Y:S01]  /*d9e0*/  PRMT R30, RZ, 0x7610, R30 ;  /* 0x00007610ff1e7816 */ /* 0x002fe2000000001e */
[----:B------:R-:W-:Y:S02]  /*d9f0*/  IMAD R2, R2, 0x493, RZ ;  /* 0x0000049302027824 */ /* 0x000fe400078e02ff */
[----:B------:R1:W-:Y:S01]  /*da00*/  STL [R1+0x1dc], R20 ;  /* 0x0001dc1401007387 */ /* 0x0003e20000100800 */
[----:B----4-:R-:W-:Y:S02]  /*da10*/  PRMT R24, RZ, 0x7610, R24 ;  /* 0x00007610ff187816 */ /* 0x010fe40000000018 */
[----:B0-----:R-:W-:Y:S02]  /*da20*/  PRMT R25, RZ, 0x7610, R25 ;  /* 0x00007610ff197816 */ /* 0x001fe40000000019 */
[----:B------:R-:W-:Y:S02]  /*da30*/  SHF.R.U32.HI R2, RZ, 0x10, R2 ;  /* 0x00000010ff027819 */ /* 0x000fe40000011602 */
[----:B-1----:R-:W-:-:S02]  /*da40*/  PRMT R20, RZ, 0x7610, R20 ;  /* 0x00007610ff147816 */ /* 0x002fc40000000014 */
[C---:B------:R-:W-:Y:S02]  /*da50*/  @!P0 PRMT R30, R40.reuse, 0x7610, R30 ;  /* 0x00007610281e8816 */ /* 0x040fe4000000001e */
[----:B------:R-:W-:Y:S02]  /*da60*/  @!P0 PRMT R25, R40, 0x7632, R25 ;  /* 0x0000763228198816 */ /* 0x000fe40000000019 */
[C---:B------:R-:W-:Y:S02]  /*da70*/  @!P0 PRMT R24, R41.reuse, 0x7610, R24 ;  /* 0x0000761029188816 */ /* 0x040fe40000000018 */
[----:B------:R-:W-:Y:S02]  /*da80*/  @!P0 PRMT R20, R41, 0x7632, R20 ;  /* 0x0000763229148816 */ /* 0x000fe40000000014 */
[----:B------:R-:W-:Y:S02]  /*da90*/  ISETP.NE.AND P0, PT, RZ, UR6, PT ;  /* 0x00000006ff007c0c */ /* 0x000fe4000bf05270 */
[----:B------:R-:W-:Y:S01]  /*daa0*/  PRMT R2, R2, 0x9910, RZ ;  /* 0x0000991002027816 */ /* 0x000fe200000000ff */
[----:B------:R0:W-:Y:S04]  /*dab0*/  STL.S16 [R1+0x39a], R15 ;  /* 0x00039a0f01007387 */ /* 0x0001e80000100600 */
[----:B------:R-:W-:Y:S01]  /*dac0*/  IMAD R2, R2, 0x38, RZ ;  /* 0x0000003802027824 */ /* 0x000fe200078e02ff */
[----:B------:R-:W-:Y:S04]  /*dad0*/  STL.S16 [R1+0x39e], R25 ;  /* 0x00039e1901007387 */ /* 0x000fe80000100600 */
[----:B------:R-:W-:Y:S01]  /*dae0*/  IADD3 R2, PT, PT, RZ, -R2, RZ ;  /* 0x80000002ff027210 */ /* 0x000fe20007ffe0ff */
[----:B------:R1:W-:Y:S01]  /*daf0*/  STL.S16 [R1+0x39c], R24 ;  /* 0x00039c1801007387 */ /* 0x0003e20000100600 */
[----:B0-----:R-:W-:-:S02]  /*db00*/  MOV R15, RZ ;  /* 0x000000ff000f7202 */ /* 0x001fc40000000f00 */
[----:B------:R-:W-:-:S04]  /*db10*/  PRMT R2, R2, 0x7710, RZ ;  /* 0x0000771002027816 */ /* 0x000fc800000000ff */
[----:B------:R0:W4:Y:S01]  /*db20*/  @!P5 LDG.E R15, desc[UR10][R26.64] ;  /* 0x0000000a1a0fd981 */ /* 0x000122000c1e1900 */
[----:B-1----:R-:W1:Y:S01]  /*db30*/  @P0 LDC.64 R24, c[0x0][0x3b0] ;  /* 0x0000ec00ff180b82 */ /* 0x002e620000000a00 */
[----:B------:R-:W-:-:S07]  /*db40*/  IADD3 R2, PT, PT, R2, R3, RZ ;  /* 0x0000000302027210 */ /* 0x000fce0007ffe0ff */
[----:B0-----:R-:W0:Y:S01]  /*db50*/  LDC.64 R26, c[0x0][0x3a8] ;  /* 0x0000ea00ff1a7b82 */ /* 0x001e220000000a00 */
[----:B------:R-:W-:Y:S01]  /*db60*/  SHF.L.U32 R2, R2, 0x1, RZ ;  /* 0x0000000102027819 */ /* 0x000fe200000006ff */
[----:B------:R1:W-:Y:S04]  /*db70*/  STL [R1+0xe0], R21 ;  /* 0x0000e01501007387 */ /* 0x0003e80000100800 */
[----:B------:R1:W-:Y:S02]  /*db80*/  STL.S16 [R1+0x3a4], R20 ;  /* 0x0003a41401007387 */ /* 0x0003e40000100600 */
[----:B-1----:R-:W-:Y:S02]  /*db90*/  LOP3.LUT R21, R2, 0xffff, RZ, 0xc0, !PT ;  /* 0x0000ffff02157812 */ /* 0x002fe400078ec0ff */
[----:B------:R-:W-:-:S05]  /*dba0*/  MOV R20, UR13 ;  /* 0x0000000d00147c02 */ /* 0x000fca0008000f00 */
[----:B------:R-:W-:-:S04]  /*dbb0*/  IMAD R20, R20, 0x70, R21 ;  /* 0x0000007014147824 */ /* 0x000fc800078e0215 */
[----:B------:R-:W-:Y:S01]  /*dbc0*/  @P0 IMAD.WIDE R2, R20, 0x2, R24 ;  /* 0x0000000214020825 */ /* 0x000fe200078e0218 */
[----:B------:R1:W-:Y:S04]  /*dbd0*/  STL.S16 [R1+0x38e], R14 ;  /* 0x00038e0e01007387 */ /* 0x0003e80000100600 */
[----:B------:R-:W2:Y:S04]  /*dbe0*/  @P0 LDG.E.U16 R25, desc[UR10][R2.64] ;  /* 0x0000000a02190981 */ /* 0x000ea8000c1e1500 */
[----:B------:R0:W4:Y:S01]  /*dbf0*/  @P0 LDG.E.U16 R24, desc[UR10][R2.64+0x2] ;  /* 0x0000020a02180981 */ /* 0x000122000c1e1500 */
[----:B-1----:R-:W-:-:S03]  /*dc00*/  HFMA2 R14, -RZ, RZ, 0, 0 ;  /* 0x00000000ff0e7431 */ /* 0x002fc600000001ff */
[----:B------:R1:W-:Y:S01]  /*dc10*/  STL [R1+0x3d0], R21 ;  /* 0x0003d01501007387 */ /* 0x0003e20000100800 */
[----:B0-----:R-:W-:Y:S01]  /*dc20*/  IMAD.WIDE R2, R20, 0x2, R26 ;  /* 0x0000000214027825 */ /* 0x001fe200078e021a */
[----:B------:R-:W-:Y:S02]  /*dc30*/  PRMT R4, RZ, 0x7610, R4 ;  /* 0x00007610ff047816 */ /* 0x000fe40000000004 */
[----:B------:R-:W4:Y:S04]  /*dc40*/  @!P5 LDG.E R14, desc[UR10][R18.64] ;  /* 0x0000000a120ed981 */ /* 0x000f28000c1e1900 */
[----:B-1----:R-:W4:Y:S04]  /*dc50*/  LDG.E.U16 R21, desc[UR10][R2.64] ;  /* 0x0000000a02157981 */ /* 0x002f28000c1e1500 */
[----:B------:R0:W4:Y:S01]  /*dc60*/  LDG.E.U16 R20, desc[UR10][R2.64+0x2] ;  /* 0x0000020a02147981 */ /* 0x000122000c1e1500 */
[----:B------:R-:W-:-:S02]  /*dc70*/  PRMT R5, RZ, 0x7610, R5 ;  /* 0x00007610ff057816 */ /* 0x000fc40000000005 */
[----:B------:R-:W-:Y:S02]  /*dc80*/  PRMT R6, RZ, 0x7610, R6 ;  /* 0x00007610ff067816 */ /* 0x000fe40000000006 */
[----:B------:R-:W-:Y:S02]  /*dc90*/  PRMT R7, RZ, 0x7610, R7 ;  /* 0x00007610ff077816 */ /* 0x000fe40000000007 */
[----:B------:R-:W-:Y:S01]  /*dca0*/  PRMT R0, RZ, 0x7610, R0 ;  /* 0x00007610ff007816 */ /* 0x000fe20000000000 */
[----:B------:R-:W-:Y:S01]  /*dcb0*/  STL.S16 [R1+0x38c], R39 ;  /* 0x00038c2701007387 */ /* 0x000fe20000100600 */
[----:B0-----:R-:W-:-:S03]  /*dcc0*/  PRMT R2, RZ, 0x7610, R2 ;  /* 0x00007610ff027816 */ /* 0x001fc60000000002 */
[----:B------:R-:W-:Y:S01]  /*dcd0*/  STL.S16 [R1+0x38a], R38 ;  /* 0x00038a2601007387 */ /* 0x000fe20000100600 */
[----:B------:R-:W-:Y:S02]  /*dce0*/  @!P2 PRMT R2, R9, 0x7632, R2 ;  /* 0x000076320902a816 */ /* 0x000fe40000000002 */
[----:B------:R-:W-:Y:S02]  /*dcf0*/  CS2R R18, SRZ ;  /* 0x0000000000127805 */ /* 0x000fe4000001ff00 */
[----:B------:R-:W-:Y:S01]  /*dd00*/  @!P1 PRMT R4, R17, 0x7610, R4 ;  /* 0x0000761011049816 */ /* 0x000fe20000000004 */
[----:B------:R-:W-:Y:S01]  /*dd10*/  STL.S16 [R1+0x390], R31 ;  /* 0x0003901f01007387 */ /* 0x000fe20000100600 */
[----:B------:R-:W-:Y:S02]  /*dd20*/  @!P2 PRMT R5, R8, 0x7610, R5 ;  /* 0x000076100805a816 */ /* 0x000fe40000000005 */
[----:B------:R-:W-:Y:S01]  /*dd30*/  @!P3 PRMT R6, R10, 0x7610, R6 ;  /* 0x000076100a06b816 */ /* 0x000fe20000000006 */
[----:B------:R-:W-:Y:S01]  /*dd40*/  STL.S16 [R1+0x3ae], R2 ;  /* 0x0003ae0201007387 */ /* 0x000fe20000100600 */
[----:B------:R-:W-:-:S02]  /*dd50*/  @!P3 PRMT R7, R11, 0x7610, R7 ;  /* 0x000076100b07b816 */ /* 0x000fc40000000007 */
[----:B------:R-:W-:Y:S01]  /*dd60*/  @!P3 PRMT R0, R11, 0x7632, R0 ;  /* 0x000076320b00b816 */ /* 0x000fe20000000000 */
[----:B------:R-:W4:Y:S04]  /*dd70*/  @!P6 LDG.E R18, desc[UR10][R32.64] ;  /* 0x0000000a2012e981 */ /* 0x000f28000c1e1900 */
[----:B------:R-:W2:Y:S04]  /*dd80*/  @!P6 LDG.E R19, desc[UR10][R36.64] ;  /* 0x0000000a2413e981 */ /* 0x000ea8000c1e1900 */
[----:B------:R-:W-:Y:S04]  /*dd90*/  STL [R1+0xe4], R29 ;  /* 0x0000e41d01007387 */ /* 0x000fe80000100800 */
[----:B------:R-:W-:Y:S04]  /*dda0*/  STL.S16 [R1+0x396], R30 ;  /* 0x0003961e01007387 */ /* 0x000fe80000100600 */
[----:B------:R-:W-:Y:S04]  /*ddb0*/  STL [R1+0x1e4], R34 ;  /* 0x0001e42201007387 */ /* 0x000fe80000100800 */
[----:B------:R0:W-:Y:S04]  /*ddc0*/  STL [R1+0xe8], R35 ;  /* 0x0000e82301007387 */ /* 0x0001e80000100800 */
[----:B------:R1:W-:Y:S04]  /*ddd0*/  STL [R1+0x1e8], R46 ;  /* 0x0001e82e01007387 */ /* 0x0003e80000100800 */
[----:B------:R1:W-:Y:S04]  /*dde0*/  STL [R1+0xec], R47 ;  /* 0x0000ec2f01007387 */ /* 0x0003e80000100800 */
[----:B------:R1:W-:Y:S04]  /*ddf0*/  STL [R1+0x1ec], R50 ;  /* 0x0001ec3201007387 */ /* 0x0003e80000100800 */
[----:B------:R1:W-:Y:S04]  /*de00*/  STL [R1+0xf0], R51 ;  /* 0x0000f03301007387 */ /* 0x0003e80000100800 */
[----:B------:R1:W-:Y:S04]  /*de10*/  STL [R1+0x1f0], R42 ;  /* 0x0001f02a01007387 */ /* 0x0003e80000100800 */
[----:B------:R1:W-:Y:S04]  /*de20*/  STL [R1+0xf4], R40 ;  /* 0x0000f42801007387 */ /* 0x0003e80000100800 */
[----:B------:R1:W-:Y:S04]  /*de30*/  STL [R1+0x1f4], R41 ;  /* 0x0001f42901007387 */ /* 0x0003e80000100800 */
[----:B------:R1:W-:Y:S04]  /*de40*/  STL.S16 [R1+0x3a0], R4 ;  /* 0x0003a00401007387 */ /* 0x0003e80000100600 */
[----:B------:R1:W-:Y:S04]  /*de50*/  STL.S16 [R1+0x3a8], R5 ;  /* 0x0003a80501007387 */ /* 0x0003e80000100600 */
[----:B------:R1:W-:Y:S04]  /*de60*/  STL.S16 [R1+0x3b0], R6 ;  /* 0x0003b00601007387 */ /* 0x0003e80000100600 */
[----:B------:R1:W-:Y:S04]  /*de70*/  STL.S16 [R1+0x3b2], R7 ;  /* 0x0003b20701007387 */ /* 0x0003e80000100600 */
[----:B0-----:R0:W5:Y:S04]  /*de80*/  LDL.S16 R35, [R1+0x216] ;  /* 0x0002160001237983 */ /* 0x0011680000100600 */
[----:B------:R0:W5:Y:S04]  /*de90*/  LDL.S16 R34, [R1+0x218] ;  /* 0x0002180001227983 */ /* 0x0001680000100600 */
[----:B------:R0:W5:Y:S04]  /*dea0*/  LDL.S16 R29, [R1+0x22a] ;  /* 0x00022a00011d7983 */ /* 0x0001680000100600 */
[----:B------:R0:W5:Y:S04]  /*deb0*/  LDL.S16 R36, [R1+0x272] ;  /* 0x0002720001247983 */ /* 0x0001680000100600 */
[----:B------:R0:W5:Y:S04]  /*dec0*/  LDL.S16 R37, [R1+0x270] ;  /* 0x0002700001257983 */ /* 0x0001680000100600 */
[----:B------:R0:W5:Y:S04]  /*ded0*/  LDL.S16 R32, [R1+0x284] ;  /* 0x0002840001207983 */ /* 0x0001680000100600 */
[----:B------:R0:W5:Y:S04]  /*dee0*/  LDL.S16 R33, [R1+0x214] ;  /* 0x0002140001217983 */ /* 0x0001680000100600 */
[----:B------:R0:W5:Y:S04]  /*def0*/  LDL.S16 R39, [R1+0x286] ;  /* 0x0002860001277983 */ /* 0x0001680000100600 */
[----:B------:R0:W5:Y:S04]  /*df00*/  LDL.S16 R38, [R1+0x294] ;  /* 0x0002940001267983 */ /* 0x0001680000100600 */
[----:B------:R0:W5:Y:S01]  /*df10*/  LDL.S16 R31, [R1+0x210] ;  /* 0x00021000011f7983 */ /* 0x0001620000100600 */
[----:B---3--:R-:W-:-:S03]  /*df20*/  R2UR UR28, R22 ;  /* 0x00000000161c72ca */ /* 0x008fc600000e0000 */
[----:B------:R0:W5:Y:S04]  /*df30*/  LDL.S16 R30, [R1+0x212] ;  /* 0x00021200011e7983 */ /* 0x0001680000100600 */
[----:B-1----:R0:W5:Y:S04]  /*df40*/  LDL.S16 R46, [R1+0x2f8] ;  /* 0x0002f800012e7983 */ /* 0x0021680000100600 */
[----:B------:R0:W5:Y:S02]  /*df50*/  LDL.S16 R47, [R1+0x34c] ;  /* 0x00034c00012f7983 */ /* 0x0001640000100600 */
[----:B------:R-:W-:-:S02]  /*df60*/  MOV R2, UR28 ;  /* 0x0000001c00027c02 */ /* 0x000fc40008000f00 */
[----:B------:R0:W5:Y:S03]  /*df70*/  LDL.S16 R27, [R1+0x21a] ;  /* 0x00021a00011b7983 */ /* 0x0001660000100600 */
[----:B------:R-:W-:Y:S01]  /*df80*/  FFMA.FTZ R2, -R2, UR28, R23 ;  /* 0x0000001c02027c23 */ /* 0x000fe20008010117 */
[----:B------:R0:W5:Y:S04]  /*df90*/  LDL.S16 R50, [R1+0x32a] ;  /* 0x00032a0001327983 */ /* 0x0001680000100600 */
[----:B------:R0:W5:Y:S04]  /*dfa0*/  LDL.S16 R51, [R1+0x328] ;  /* 0x0003280001337983 */ /* 0x0001680000100600 */
[----:B------:R0:W5:Y:S04]  /*dfb0*/  LDL.S16 R42, [R1+0x220] ;  /* 0x00022000012a7983 */ /* 0x0001680000100600 */
[----:B------:R0:W5:Y:S04]  /*dfc0*/  LDL.S16 R40, [R1+0x222] ;  /* 0x0002220001287983 */ /* 0x0001680000100600 */
[----:B------:R0:W5:Y:S04]  /*dfd0*/  LDL.S16 R41, [R1+0x226] ;  /* 0x0002260001297983 */ /* 0x0001680000100600 */
[----:B------:R0:W5:Y:S04]  /*dfe0*/  LDL.LU R4, [R1+0x404] ;  /* 0x0004040001047983 */ /* 0x0001680000300800 */
[----:B------:R0:W5:Y:S04]  /*dff0*/  LDL.LU R5, [R1+0x3fc] ;  /* 0x0003fc0001057983 */ /* 0x0001680000300800 */
[----:B------:R0:W5:Y:S04]  /*e000*/  LDL.S16 R23, [R1+0x224] ;  /* 0x0002240001177983 */ /* 0x0001680000100600 */
[----:B------:R0:W5:Y:S04]  /*e010*/  LDL.LU R6, [R1+0x3f0] ;  /* 0x0003f00001067983 */ /* 0x0001680000300800 */
[----:B------:R0:W5:Y:S04]  /*e020*/  LDL.LU R7, [R1+0x3e8] ;  /* 0x0003e80001077983 */ /* 0x0001680000300800 */
[----:B------:R1:W-:Y:S04]  /*e030*/  STL.S16 [R1+0x3b6], R0 ;  /* 0x0003b60001007387 */ /* 0x0003e80000100600 */
[----:B-1----:R-:W3:Y:S01]  /*e040*/  LDL.LU R0, [R1+0x3e4] ;  /* 0x0003e40001007983 */ /* 0x002ee20000300800 */
[----:B------:R-:W-:-:S13]  /*e050*/  FSETP.GTU.FTZ.AND P1, PT, R2, RZ, PT ;  /* 0x000000ff0200720b */ /* 0x000fda0003f3c000 */
[----:B------:R-:W-:-:S05]  /*e060*/  VOTEU.ANY UP0, P1 ;  /* 0x0000000000ff7886 */ /* 0x000fca0000800100 */
[----:B------:R-:W1:Y:S01]  /*e070*/  @UP0 LDCU UR5, c[0x0][0x3c0] ;  /* 0x00007800ff0507ac */ /* 0x000e620008000800 */
[----:B------:R-:W-:Y:S02]  /*e080*/  PLOP3.LUT P1, PT, PT, PT, UP0, 0x80, 0x8 ;  /* 0x000000000008781c */ /* 0x000fe40003f2f008 */
[----:B------:R-:W-:-:S11]  /*e090*/  PRMT R3, RZ, 0x7610, R3 ;  /* 0x00007610ff037816 */ /* 0x000fd60000000003 */
[----:B-1----:R-:W-:-:S06]  /*e0a0*/  @P1 FADD.FTZ R2, R2, UR5 ;  /* 0x0000000502021e21 */ /* 0x002fcc0008010000 */
[----:B------:R-:W1:Y:S02]  /*e0b0*/  @P1 MUFU.RSQ R2, R2 ;  /* 0x0000000200021308 */ /* 0x000e640000001400 */
[----:B-1----:R-:W-:Y:S02]  /*e0c0*/  @P1 R2UR UR5, R2 ;  /* 0x00000000020512ca */ /* 0x002fe400000e0000 */
[----:B--2---:R-:W-:-:S05]  /*e0d0*/  @!P6 PRMT R3, R19, 0x7610, R3 ;  /* 0x000076101303e816 */ /* 0x004fca0000000003 */
[----:B------:R1:W-:Y:S02]  /*e0e0*/  STL.S16 [R1+0x3ca], R3 ;  /* 0x0003ca0301007387 */ /* 0x0003e40000100600 */
[----:B-1----:R-:W-:Y:S02]  /*e0f0*/  CS2R R2, SRZ ;  /* 0x0000000000027805 */ /* 0x002fe4000001ff00 */
[----:B------:R-:W-:Y:S02]  /*e100*/  @P0 SHF.L.U32 R2, R25, 0x10, RZ ;  /* 0x0000001019020819 */ /* 0x000fe400000006ff */
[----:B------:R0:W5:Y:S01]  /*e110*/  LDL.S16 R25, [R1+0x228] ;  /* 0x0002280001197983 */ /* 0x0001620000100600 */
[----:B---3--:R-:W-:-:S04]  /*e120*/  PRMT R0, RZ, 0x7610, R0 ;  /* 0x00007610ff007816 */ /* 0x008fc80000000000 */
[----:B------:R-:W-:-:S05]  /*e130*/  @!P4 PRMT R0, R12, 0x7610, R0 ;  /* 0x000076100c00c816 */ /* 0x000fca0000000000 */
[----:B------:R1:W-:Y:S04]  /*e140*/  STL.S16 [R1+0x3b8], R0 ;  /* 0x0003b80001007387 */ /* 0x0003e80000100600 */
[----:B-1----:R0:W5:Y:S01]  /*e150*/  LDL.LU R0, [R1+0x3e0] ;  /* 0x0003e00001007983 */ /* 0x0021620000300800 */
[----:B------:R-:W-:Y:S02]  /*e160*/  PRMT R22, RZ, 0x7610, R22 ;  /* 0x00007610ff167816 */ /* 0x000fe40000000016 */
[----:B------:R-:W-:Y:S01]  /*e170*/  PRMT R26, RZ, 0x7610, R26 ;  /* 0x00007610ff1a7816 */ /* 0x000fe2000000001a */
[----:B------:R1:W-:Y:S01]  /*e180*/  STL [R1+0x1e0], R28 ;  /* 0x0001e01c01007387 */ /* 0x0003e20000100800 */
[----:B------:R-:W-:-:S03]  /*e190*/  @!P4 PRMT R22, R12, 0x7632, R22 ;  /* 0x000076320c16c816 */ /* 0x000fc60000000016 */
        /* <DEDUP_REMOVED lines=10> */
[----:B---3--:R-:W-:Y:S02]  /*e240*/  PRMT R12, RZ, 0x7610, R12 ;  /* 0x00007610ff0c7816 */ /* 0x008fe4000000000c */
[C---:B------:R-:W-:Y:S02]  /*e250*/  @!P4 PRMT R17, R13.reuse, 0x7610, R17 ;  /* 0x000076100d11c816 */ /* 0x040fe40000000011 */
[----:B------:R-:W-:Y:S02]  /*e260*/  @!P4 PRMT R16, R13, 0x7632, R16 ;  /* 0x000076320d10c816 */ /* 0x000fe40000000010 */
[----:B----4-:R-:W-:-:S02]  /*e270*/  @!P5 PRMT R12, R14, 0x7610, R12 ;  /* 0x000076100e0cd816 */ /* 0x010fc4000000000c */
[----:B------:R-:W-:Y:S02]  /*e280*/  @!P5 PRMT R11, R14, 0x7632, R11 ;  /* 0x000076320e0bd816 */ /* 0x000fe4000000000b */
[----:B------:R-:W-:Y:S02]  /*e290*/  @!P5 PRMT R10, R15, 0x7610, R10 ;  /* 0x000076100f0ad816 */ /* 0x000fe4000000000a */
[----:B------:R-:W-:Y:S02]  /*e2a0*/  @!P6 PRMT R26, R18, 0x7632, R26 ;  /* 0x00007632121ae816 */ /* 0x000fe4000000001a */
[----:B------:R-:W-:Y:S01]  /*e2b0*/  @!P6 PRMT R28, R19, 0x7632, R28 ;  /* 0x00007632131ce816 */ /* 0x000fe2000000001c */
[----:B------:R-:W-:Y:S04]  /*e2c0*/  STL.S16 [R1+0x3bc], R22 ;  /* 0x0003bc1601007387 */ /* 0x000fe80000100600 */
[----:B------:R-:W-:Y:S04]  /*e2d0*/  STL [R1+0x204], R13 ;  /* 0x0002040d01007387 */ /* 0x000fe80000100800 */
[----:B------:R-:W-:Y:S04]  /*e2e0*/  STL.S16 [R1+0x3ba], R17 ;  /* 0x0003ba1101007387 */ /* 0x000fe80000100600 */
[----:B------:R-:W-:Y:S04]  /*e2f0*/  STL.S16 [R1+0x3be], R16 ;  /* 0x0003be1001007387 */ /* 0x000fe80000100600 */
[----:B------:R-:W-:Y:S04]  /*e300*/  STL [R1+0x108], R14 ;  /* 0x0001080e01007387 */ /* 0x000fe80000100800 */
[----:B------:R-:W-:Y:S04]  /*e310*/  STL.S16 [R1+0x3c0], R12 ;  /* 0x0003c00c01007387 */ /* 0x000fe80000100600 */
[----:B------:R-:W-:Y:S04]  /*e320*/  STL.S16 [R1+0x3c4], R11 ;  /* 0x0003c40b01007387 */ /* 0x000fe80000100600 */
[----:B------:R-:W-:Y:S04]  /*e330*/  STL [R1+0x208], R15 ;  /* 0x0002080f01007387 */ /* 0x000fe80000100800 */
[----:B------:R-:W-:Y:S04]  /*e340*/  STL.S16 [R1+0x3c2], R10 ;  /* 0x0003c20a01007387 */ /* 0x000fe80000100600 */
[----:B------:R-:W-:Y:S04]  /*e350*/  STL [R1+0x10c], R18 ;  /* 0x00010c1201007387 */ /* 0x000fe80000100800 */
[----:B------:R-:W-:Y:S04]  /*e360*/  STL.S16 [R1+0x3cc], R26 ;  /* 0x0003cc1a01007387 */ /* 0x000fe80000100600 */
[----:B------:R-:W-:Y:S04]  /*e370*/  STL [R1+0x20c], R19 ;  /* 0x00020c1301007387 */ /* 0x000fe80000100800 */
[----:B------:R-:W-:Y:S01]  /*e380*/  STL.S16 [R1+0x3ce], R28 ;  /* 0x0003ce1c01007387 */ /* 0x000fe20000100600 */
[----:B------:R-:W-:-:S03]  /*e390*/  UISETP.NE.AND UP1, UPT, UR6, URZ, UPT ;  /* 0x000000ff0600728c */ /* 0x000fc6000bf25270 */
[----:B------:R1:W-:Y:S04]  /*e3a0*/  STL [R1+0xfc], R8 ;  /* 0x0000fc0801007387 */ /* 0x0003e80000100800 */
[----:B------:R2:W-:Y:S01]  /*e3b0*/  STL [R1+0x1fc], R9 ;  /* 0x0001fc0901007387 */ /* 0x0005e20000100800 */
[----:B-1----:R-:W-:Y:S02]  /*e3c0*/  PRMT R8, RZ, 0x7610, R8 ;  /* 0x00007610ff087816 */ /* 0x002fe40000000008 */
[----:B--2---:R-:W-:Y:S02]  /*e3d0*/  PRMT R9, RZ, 0x7610, R9 ;  /* 0x00007610ff097816 */ /* 0x004fe40000000009 */
[----:B------:R-:W-:Y:S02]  /*e3e0*/  @!P6 PRMT R8, R18, 0x7610, R8 ;  /* 0x000076101208e816 */ /* 0x000fe40000000008 */
[----:B------:R-:W-:-:S02]  /*e3f0*/  @!P5 PRMT R9, R15, 0x7632, R9 ;  /* 0x000076320f09d816 */ /* 0x000fc40000000009 */
[----:B------:R-:W-:Y:S01]  /*e400*/  @P0 SHF.L.U32 R3, R24, 0x10, RZ ;  /* 0x0000001018030819 */ /* 0x000fe200000006ff */
[----:B------:R1:W-:Y:S01]  /*e410*/  STL.S16 [R1+0x3c8], R8 ;  /* 0x0003c80801007387 */ /* 0x0003e20000100600 */
[----:B------:R-:W-:-:S03]  /*e420*/  UMOV UR16, 0x3f800000 ;  /* 0x3f80000000107882 */ /* 0x000fc60000000000 */
[----:B------:R2:W-:Y:S01]  /*e430*/  STL.S16 [R1+0x3c6], R9 ;  /* 0x0003c60901007387 */ /* 0x0005e20000100600 */
[----:B------:R-:W-:Y:S01]  /*e440*/  @UP0 UMOV UR16, UR5 ;  /* 0x0000000500100c82 */ /* 0x000fe20008000000 */
[----:B-1----:R-:W-:Y:S02]  /*e450*/  SHF.L.U32 R8, R20, 0x10, RZ ;  /* 0x0000001014087819 */ /* 0x002fe400000006ff */
[----:B--2---:R-:W-:Y:S01]  /*e460*/  SHF.L.U32 R9, R21, 0x10, RZ ;  /* 0x0000001015097819 */ /* 0x004fe200000006ff */
[----:B0-----:R-:W-:Y:S06]  /*e470*/  BRA.U UP1, `(.L_x_976) ;  /* 0x0000005101f07547 */ /* 0x001fec000b800000 */
[----:B-----5:R-:W-:Y:S01]  /*e480*/  HADD2.F32 R11, -RZ, R25.H0_H0 ;  /* 0x20000019ff0b7230 */ /* 0x020fe20000004100 */
[----:B------:R-:W2:Y:S01]  /*e490*/  LDL.LU.S16 R22, [R1+0x296] ;  /* 0x0002960001167983 */ /* 0x000ea20000300600 */
[----:B------:R-:W-:Y:S02]  /*e4a0*/  HADD2.F32 R10, -RZ, R23.H0_H0 ;  /* 0x20000017ff0a7230 */ /* 0x000fe40000004100 */
[----:B------:R-:W-:Y:S02]  /*e4b0*/  HADD2.F32 R13, -RZ, R41.H0_H0 ;  /* 0x20000029ff0d7230 */ /* 0x000fe40000004100 */
[----:B------:R-:W-:Y:S01]  /*e4c0*/  FADD.FTZ R11, R11, -UR28 ;  /* 0x8000001c0b0b7e21 */ /* 0x000fe20008010000 */
[----:B------:R-:W-:Y:S02]  /*e4d0*/  HADD2.F32 R12, -RZ, R40.H0_H0 ;  /* 0x20000028ff0c7230 */ /* 0x000fe40000004100 */
[----:B------:R-:W-:Y:S01]  /*e4e0*/  FMUL.FTZ R16, R9, R10 ;  /* 0x0000000a09107220 */ /* 0x000fe20000410000 */
[----:B------:R-:W-:-:S02]  /*e4f0*/  HADD2.F32 R17, -RZ, R27.H0_H0 ;  /* 0x2000001bff117230 */ /* 0x000fc40000004100 */
[----:B------:R-:W-:Y:S01]  /*e500*/  FADD.FTZ R13, R13, -UR28 ;  /* 0x8000001c0d0d7e21 */ /* 0x000fe20008010000 */
[----:B------:R-:W-:Y:S01]  /*e510*/  FMUL.FTZ R11, R11, UR16 ;  /* 0x000000100b0b7c20 */ /* 0x000fe20008410000 */
[----:B------:R-:W-:Y:S01]  /*e520*/  FADD.FTZ R15, RZ, R16 ;  /* 0x00000010ff0f7221 */ /* 0x000fe20000010000 */
[----:B------:R-:W-:Y:S01]  /*e530*/  FMUL.FTZ R14, R8, R12 ;  /* 0x0000000c080e7220 */ /* 0x000fe20000410000 */
[----:B------:R-:W-:Y:S01]  /*e540*/  FMUL.FTZ R13, R13, UR16 ;  /* 0x000000100d0d7c20 */ /* 0x000fe20008410000 */
[----:B------:R-:W-:Y:S01]  /*e550*/  FFMA.FTZ R16, R11, R16, RZ ;  /* 0x000000100b107223 */ /* 0x000fe200000100ff */
[----:B------:R-:W-:Y:S02]  /*e560*/  HADD2.F32 R18, -RZ, R34.H0_H0 ;  /* 0x20000022ff127230 */ /* 0x000fe40000004100 */
[----:B------:R-:W-:Y:S01]  /*e570*/  FADD.FTZ R15, R14, R15 ;  /* 0x0000000f0e0f7221 */ /* 0x000fe20000010000 */
[----:B------:R-:W3:Y:S01]  /*e580*/  LDL.LU.S16 R25, [R1+0x31c] ;  /* 0x00031c0001197983 */ /* 0x000ee20000300600 */
[----:B------:R-:W-:Y:S01]  /*e590*/  FFMA.FTZ R16, R13, R14, R16 ;  /* 0x0000000e0d107223 */ /* 0x000fe20000010010 */
[----:B------:R-:W-:-:S02]  /*e5a0*/  HADD2.F32 R14, -RZ, R42.H0_H0 ;  /* 0x2000002aff0e7230 */ /* 0x000fc40000004100 */
[----:B------:R-:W-:Y:S01]  /*e5b0*/  FFMA.FTZ R11, R10, R11, RZ ;  /* 0x0000000b0a0b7223 */ /* 0x000fe200000100ff */
[----:B------:R-:W-:Y:S01]  /*e5c0*/  FFMA.FTZ R13, R12, R13, RZ ;  /* 0x0000000d0c0d7223 */ /* 0x000fe200000100ff */
[----:B------:R-:W4:Y:S01]  /*e5d0*/  LDL.S16 R21, [R1+0x31e] ;  /* 0x00031e0001157983 */ /* 0x000f220000100600 */
[----:B------:R-:W-:Y:S01]  /*e5e0*/  FADD.FTZ R14, R14, -UR28 ;  /* 0x8000001c0e0e7e21 */ /* 0x000fe20008010000 */
[----:B------:R-:W-:Y:S02]  /*e5f0*/  FADD.FTZ R10, RZ, R10 ;  /* 0x0000000aff0a7221 */ /* 0x000fe40000010000 */
[----:B------:R-:W4:Y:S01]  /*e600*/  LDL.LU.S16 R20, [R1+0x2fa] ;  /* 0x0002fa0001147983 */ /* 0x000f220000300600 */
[----:B------:R-:W-:Y:S01]  /*e610*/  FMUL.FTZ R14, R14, UR16 ;  /* 0x000000100e0e7c20 */ /* 0x000fe20008410000 */
[C---:B------:R-:W-:Y:S02]  /*e620*/  FADD.FTZ R10, R17.reuse, R10 ;  /* 0x0000000a110a7221 */ /* 0x040fe40000010000 */
[----:B------:R-:W4:Y:S01]  /*e630*/  LDL.S16 R24, [R1+0x348] ;  /* 0x0003480001187983 */ /* 0x000f220000100600 */
[----:B------:R-:W-:Y:S01]  /*e640*/  FFMA.FTZ R11, R17, R14, R11 ;  /* 0x0000000e110b7223 */ /* 0x000fe2000001000b */
[----:B------:R-:W-:-:S02]  /*e650*/  FMUL.FTZ R17, R9, R17 ;  /* 0x0000001109117220 */ /* 0x000fc40000410000 */
[----:B------:R-:W4:Y:S02]  /*e660*/  LDL.LU.S16 R23, [R1+0x34a] ;  /* 0x00034a0001177983 */ /* 0x000f240000300600 */
[----:B------:R-:W-:Y:S01]  /*e670*/  FFMA.FTZ R16, R14, R17, R16 ;  /* 0x000000110e107223 */ /* 0x000fe20000010010 */
[----:B------:R-:W-:Y:S02]  /*e680*/  HADD2.F32 R14, -RZ, R35.H0_H0 ;  /* 0x20000023ff0e7230 */ /* 0x000fe40000004100 */
[----:B------:R-:W-:Y:S01]  /*e690*/  FADD.FTZ R12, RZ, R12 ;  /* 0x0000000cff0c7221 */ /* 0x000fe20000010000 */
[----:B------:R-:W-:Y:S01]  /*e6a0*/  FADD.FTZ R15, R15, R17 ;  /* 0x000000110f0f7221 */ /* 0x000fe20000010000 */
[----:B------:R-:W4:Y:S01]  /*e6b0*/  LDL.LU.S16 R41, [R1+0x342] ;  /* 0x0003420001297983 */ /* 0x000f220000300600 */
[----:B------:R-:W-:-:S03]  /*e6c0*/  FADD.FTZ R14, R14, -UR28 ;  /* 0x8000001c0e0e7e21 */ /* 0x000fc60008010000 */
[----:B------:R-:W4:Y:S01]  /*e6d0*/  LDL.S16 R40, [R1+0x334] ;  /* 0x0003340001287983 */ /* 0x000f220000100600 */
[----:B------:R-:W-:Y:S01]  /*e6e0*/  FMUL.FTZ R14, R14, UR16 ;  /* 0x000000100e0e7c20 */ /* 0x000fe20008410000 */
[C---:B------:R-:W-:Y:S02]  /*e6f0*/  FADD.FTZ R12, R18.reuse, R12 ;  /* 0x0000000c120c7221 */ /* 0x040fe40000010000 */
[----:B------:R-:W4:Y:S01]  /*e700*/  LDL.S16 R42, [R1+0x38c] ;  /* 0x00038c00012a7983 */ /* 0x000f220000100600 */
[----:B------:R-:W-:Y:S01]  /*e710*/  FFMA.FTZ R13, R18, R14, R13 ;  /* 0x0000000e120d7223 */ /* 0x000fe2000001000d */
[----:B------:R-:W-:Y:S02]  /*e720*/  FMUL.FTZ R18, R8, R18 ;  /* 0x0000001208127220 */ /* 0x000fe40000410000 */
[----:B------:R-:W4:Y:S02]  /*e730*/  LDL.S16 R35, [R1+0x3bc] ;  /* 0x0003bc0001237983 */ /* 0x000f240000100600 */
[----:B------:R-:W-:Y:S01]  /*e740*/  FFMA.FTZ R16, R14, R18, R16 ;  /* 0x000000120e107223 */ /* 0x000fe20000010010 */
[----:B------:R-:W-:Y:S01]  /*e750*/  HADD2.F32 R14, -RZ, R29.H0_H0 ;  /* 0x2000001dff0e7230 */ /* 0x000fe20000004100 */
[----:B------:R-:W4:Y:S01]  /*e760*/  LDL.LU.S16 R27, [R1+0x3be] ;  /* 0x0003be00011b7983 */ /* 0x000f220000300600 */
        /* <DEDUP_REMOVED lines=95> */
[----:B------:R-:W-:Y:S02]  /*ed60*/  HADD2.F32 R69, -RZ, R69.H1_H1 ;  /* 0x30000045ff457230 */ /* 0x000fe40000004100 */
        /* <DEDUP_REMOVED lines=11> */
[----:B------:R-:W-:-:S03]  /*ee20*/  HADD2.F32 R18, -RZ, R62.H1_H1 ;  /* 0x3000003eff127230 */ /* 0x000fc60000004100 */
[----:B------:R-:W-:Y:S01]  /*ee30*/  FFMA.FTZ R16, R17, R69, R16 ;  /* 0x0000004511107223 */ /* 0x000fe20000010010 */
[----:B------:R-:W-:Y:S01]  /*ee40*/  FADD.FTZ R14, R14, -UR28 ;  /* 0x8000001c0e0e7e21 */ /* 0x000fe20008010000 */
[----:B------:R-:W-:Y:S02]  /*ee50*/  HADD2.F32 R17, -RZ, R48.H1_H1 ;  /* 0x30000030ff117230 */ /* 0x000fe40000004100 */
[----:B------:R-:W-:Y:S02]  /*ee60*/  HADD2.F32 R60, -RZ, R60.H0_H0 ;  /* 0x2000003cff3c7230 */ /* 0x000fe40000004100 */
[----:B------:R-:W-:Y:S01]  /*ee70*/  FMUL.FTZ R14, R14, UR16 ;  /* 0x000000100e0e7c20 */ /* 0x000fe20008410000 */
[----:B------:R-:W-:Y:S01]  /*ee80*/  FMUL.FTZ R19, R9, R18 ;  /* 0x0000001209137220 */ /* 0x000fe20000410000 */
[----:B------:R-:W-:Y:S02]  /*ee90*/  HADD2.F32 R62, -RZ, R62.H0_H0 ;  /* 0x2000003eff3e7230 */ /* 0x000fe40000004100 */
[----:B------:R-:W-:Y:S01]  /*eea0*/  FADD.FTZ R15, R69, R15 ;  /* 0x0000000f450f7221 */ /* 0x000fe20000010000 */
[----:B------:R-:W-:Y:S01]  /*eeb0*/  FADD.FTZ R17, R17, -UR28 ;  /* 0x8000001c11117e21 */ /* 0x000fe20008010000 */
[----:B------:R-:W-:-:S02]  /*eec0*/  HADD2.F32 R48, -RZ, R48.H0_H0 ;  /* 0x20000030ff307230 */ /* 0x000fc40000004100 */
[----:B------:R-:W-:Y:S01]  /*eed0*/  FADD.FTZ R60, R60, -UR28 ;  /* 0x8000001c3c3c7e21 */ /* 0x000fe20008010000 */
[----:B------:R-:W-:Y:S01]  /*eee0*/  FFMA.FTZ R11, R18, R14, R11 ;  /* 0x0000000e120b7223 */ /* 0x000fe2000001000b */
[----:B------:R-:W-:Y:S01]  /*eef0*/  FFMA.FTZ R16, R14, R19, R16 ;  /* 0x000000130e107223 */ /* 0x000fe20000010010 */
[----:B------:R-:W-:Y:S01]  /*ef00*/  FADD.FTZ R15, R15, R19 ;  /* 0x000000130f0f7221 */ /* 0x000fe20000010000 */
[----:B------:R-:W-:Y:S01]  /*ef10*/  FMUL.FTZ R17, R17, UR16 ;  /* 0x0000001011117c20 */ /* 0x000fe20008410000 */
[----:B------:R-:W-:Y:S01]  /*ef20*/  FMUL.FTZ R14, R8, R62 ;  /* 0x0000003e080e7220 */ /* 0x000fe20000410000 */
[----:B------:R-:W-:Y:S02]  /*ef30*/  HADD2.F32 R61, -RZ, R61.H0_H0 ;  /* 0x2000003dff3d7230 */ /* 0x000fe40000004100 */
[----:B------:R-:W-:Y:S01]  /*ef40*/  FADD.FTZ R10, R10, R18 ;  /* 0x000000120a0a7221 */ /* 0x000fe20000010000 */
[----:B------:R-:W-:Y:S01]  /*ef50*/  FADD.FTZ R48, R48, -UR28 ;  /* 0x8000001c30307e21 */ /* 0x000fe20008010000 */
[----:B------:R-:W-:Y:S01]  /*ef60*/  FMUL.FTZ R60, R60, UR16 ;  /* 0x000000103c3c7c20 */ /* 0x000fe20008410000 */
[----:B------:R-:W-:Y:S01]  /*ef70*/  FADD.FTZ R15, R14, R15 ;  /* 0x0000000f0e0f7221 */ /* 0x000fe20000010000 */
[----:B------:R-:W-:Y:S01]  /*ef80*/  FFMA.FTZ R16, R17, R14, R16 ;  /* 0x0000000e11107223 */ /* 0x000fe20000010010 */
[----:B------:R-:W-:-:S02]  /*ef90*/  HADD2.F32 R67, -RZ, R67.H1_H1 ;  /* 0x30000043ff437230 */ /* 0x000fc40000004100 */
[----:B------:R-:W-:Y:S01]  /*efa0*/  FADD.FTZ R12, R12, R62 ;  /* 0x0000003e0c0c7221 */ /* 0x000fe20000010000 */
[----:B------:R-:W-:Y:S02]  /*efb0*/  HADD2.F32 R14, -RZ, R58.H1_H1 ;  /* 0x3000003aff0e7230 */ /* 0x000fe40000004100 */
[----:B------:R-:W-:Y:S01]  /*efc0*/  FFMA.FTZ R13, R62, R17, R13 ;  /* 0x000000113e0d7223 */ /* 0x000fe2000001000d */
[----:B------:R-:W-:Y:S02]  /*efd0*/  HADD2.F32 R18, -RZ, R45.H1_H1 ;  /* 0x3000002dff127230 */ /* 0x000fe40000004100 */
[----:B------:R-:W-:Y:S01]  /*efe0*/  FMUL.FTZ R48, R48, UR16 ;  /* 0x0000001030307c20 */ /* 0x000fe20008410000 */
[----:B------:R-:W-:Y:S01]  /*eff0*/  FADD.FTZ R10, R10, R61 ;  /* 0x0000003d0a0a7221 */ /* 0x000fe20000010000 */
[----:B------:R-:W-:Y:S01]  /*f000*/  FFMA.FTZ R11, R61, R60, R11 ;  /* 0x0000003c3d0b7223 */ /* 0x000fe2000001000b */
[----:B------:R-:W-:Y:S01]  /*f010*/  FMUL.FTZ R61, R9, R61 ;  /* 0x0000003d093d7220 */ /* 0x000fe20000410000 */
[----:B------:R-:W-:-:S02]  /*f020*/  HADD2.F32 R57, -RZ, R57.H0_H0 ;  /* 0x20000039ff397230 */ /* 0x000fc40000004100 */
        /* <DEDUP_REMOVED lines=8> */
[----:B------:R-:W-:Y:S02]  /*f0b0*/  HADD2.F32 R59, -RZ, R59.H0_H0 ;  /* 0x2000003bff3b7230 */ /* 0x000fe40000004100 */
[----:B------:R-:W-:Y:S01]  /*f0c0*/  FMUL.FTZ R14, R14, UR16 ;  /* 0x000000100e0e7c20 */ /* 0x000fe20008410000 */
[----:B------:R-:W-:Y:S01]  /*f0d0*/  FADD.FTZ R57, R57, -UR28 ;  /* 0x8000001c39397e21 */ /* 0x000fe20008010000 */
[----:B------:R-:W-:Y:S01]  /*f0e0*/  FMUL.FTZ R18, R18, UR16 ;  /* 0x0000001012127c20 */ /* 0x000fe20008410000 */
[----:B------:R-:W-:Y:S01]  /*f0f0*/  FADD.FTZ R15, R67, R15 ;  /* 0x0000000f430f7221 */ /* 0x000fe20000010000 */
[----:B------:R-:W-:Y:S01]  /*f100*/  FFMA.FTZ R16, R48, R67, R16 ;  /* 0x0000004330107223 */ /* 0x000fe20000010010 */
[----:B------:R-:W-:Y:S01]  /*f110*/  FMUL.FTZ R19, R9, R17 ;  /* 0x0000001109137220 */ /* 0x000fe20000410000 */
[----:B------:R-:W-:-:S02]  /*f120*/  HADD2.F32 R58, -RZ, R58.H0_H0 ;  /* 0x2000003aff3a7230 */ /* 0x000fc40000004100 */
[----:B------:R-:W-:Y:S01]  /*f130*/  FADD.FTZ R10, R10, R17 ;  /* 0x000000110a0a7221 */ /* 0x000fe20000010000 */
[----:B------:R-:W-:Y:S01]  /*f140*/  FFMA.FTZ R11, R17, R14, R11 ;  /* 0x0000000e110b7223 */ /* 0x000fe2000001000b */
[----:B------:R-:W-:Y:S02]  /*f150*/  HADD2.F32 R45, -RZ, R45.H0_H0 ;  /* 0x2000002dff2d7230 */ /* 0x000fe40000004100 */
        /* <DEDUP_REMOVED lines=22> */
[--C-:B------:R-:W-:Y:S02]  /*f2c0*/  HADD2.F32 R17, -RZ, R56.reuse.H1_H1 ;  /* 0x30000038ff117230 */ /* 0x100fe40000004100 */
[----:B------:R-:W-:Y:S01]  /*f2d0*/  FADD.FTZ R18, R18, -UR28 ;  /* 0x8000001c12127e21 */ /* 0x000fe20008010000 */
[----:B------:R-:W-:Y:S01]  /*f2e0*/  FMUL.FTZ R14, R14, UR16 ;  /* 0x000000100e0e7c20 */ /* 0x000fe20008410000 */
[----:B------:R-:W-:Y:S02]  /*f2f0*/  HADD2.F32 R56, -RZ, R56.H0_H0 ;  /* 0x20000038ff387230 */ /* 0x000fe40000004100 */
[----:B------:R-:W-:Y:S01]  /*f300*/  FADD.FTZ R12, R12, R66 ;  /* 0x000000420c0c7221 */ /* 0x000fe20000010000 */
[----:B------:R-:W-:Y:S01]  /*f310*/  FFMA.FTZ R13, R66, R45, R13 ;  /* 0x0000002d420d7223 */ /* 0x000fe2000001000d */
[----:B------:R-:W-:-:S02]  /*f320*/  HADD2.F32 R54, -RZ, R54.H0_H0 ;  /* 0x20000036ff367230 */ /* 0x000fc40000004100 */
[----:B------:R-:W-:Y:S01]  /*f330*/  FMUL.FTZ R18, R18, UR16 ;  /* 0x0000001012127c20 */ /* 0x000fe20008410000 */
[----:B------:R-:W-:Y:S01]  /*f340*/  FADD.FTZ R10, R10, R17 ;  /* 0x000000110a0a7221 */ /* 0x000fe20000010000 */
[----:B------:R-:W-:Y:S01]  /*f350*/  FFMA.FTZ R11, R17, R14, R11 ;  /* 0x0000000e110b7223 */ /* 0x000fe2000001000b */
[----:B------:R-:W-:Y:S01]  /*f360*/  FMUL.FTZ R17, R9, R17 ;  /* 0x0000001109117220 */ /* 0x000fe20000410000 */
[----:B------:R-:W-:Y:S02]  /*f370*/  HADD2.F32 R44, -RZ, R44.H0_H0 ;  /* 0x2000002cff2c7230 */ /* 0x000fe40000004100 */
        /* <DEDUP_REMOVED lines=8> */
[----:B------:R-:W-:Y:S01]  /*f400*/  FADD.FTZ R44, R44, -UR28 ;  /* 0x8000001c2c2c7e21 */ /* 0x000fe20008010000 */
[----:B------:R-:W-:Y:S01]  /*f410*/  FADD.FTZ R15, R56, R15 ;  /* 0x0000000f380f7221 */ /* 0x000fe20000010000 */
[----:B------:R-:W-:Y:S01]  /*f420*/  FFMA.FTZ R16, R18, R56, R16 ;  /* 0x0000003812107223 */ /* 0x000fe20000010010 */
[----:B------:R-:W-:Y:S01]  /*f430*/  FMUL.FTZ R54, R54, UR16 ;  /* 0x0000001036367c20 */ /* 0x000fe20008410000 */
[----:B------:R-:W-:Y:S01]  /*f440*/  FMUL.FTZ R14, R9, R55 ;  /* 0x00000037090e7220 */ /* 0x000fe20000410000 */
[----:B------:R-:W-:Y:S02]  /*f450*/  HADD2.F32 R64, -RZ, R64.H0_H0 ;  /* 0x20000040ff407230 */ /* 0x000fe40000004100 */
[----:B------:R-:W-:Y:S01]  /*f460*/  FADD.FTZ R17, R17, -UR28 ;  /* 0x8000001c11117e21 */ /* 0x000fe20008010000 */
[----:B------:R-:W-:Y:S01]  /*f470*/  FMUL.FTZ R44, R44, UR16 ;  /* 0x000000102c2c7c20 */ /* 0x000fe20008410000 */
[----:B------:R-:W-:Y:S01]  /*f480*/  FADD.FTZ R15, R15, R14 ;  /* 0x0000000e0f0f7221 */ /* 0x000fe20000010000 */
[----:B------:R-:W-:Y:S01]  /*f490*/  FFMA.FTZ R16, R54, R14, R16 ;  /* 0x0000000e36107223 */ /* 0x000fe20000010010 */
[----:B------:R-:W-:-:S02]  /*f4a0*/  HADD2.F32 R14, -RZ, R53.H1_H1 ;  /* 0x30000035ff0e7230 */ /* 0x000fc40000004100 */
[----:B------:R-:W-:Y:S01]  /*f4b0*/  FADD.FTZ R10, R10, R55 ;  /* 0x000000370a0a7221 */ /* 0x000fe20000010000 */
[----:B------:R-:W-:Y:S01]  /*f4c0*/  FFMA.FTZ R11, R55, R54, R11 ;  /* 0x00000036370b7223 */ /* 0x000fe2000001000b */
[----:B------:R-:W-:Y:S01]  /*f4d0*/  FMUL.FTZ R17, R17, UR16 ;  /* 0x0000001011117c20 */ /* 0x000fe20008410000 */
[----:B------:R-:W-:Y:S01]  /*f4e0*/  FADD.FTZ R12, R12, R64 ;  /* 0x000000400c0c7221 */ /* 0x000fe20000010000 */
[----:B------:R-:W-:Y:S01]  /*f4f0*/  FFMA.FTZ R13, R64, R44, R13 ;  /* 0x0000002c400d7223 */ /* 0x000fe2000001000d */
[----:B------:R-:W-:Y:S02]  /*f500*/  HADD2.F32 R18, -RZ, R43.H1_H1 ;  /* 0x3000002bff127230 */ /* 0x000fe40000004100 */
[----:B------:R-:W-:Y:S01]  /*f510*/  FMUL.FTZ R64, R8, R64 ;  /* 0x0000004008407220 */ /* 0x000fe20000410000 */
[----:B------:R-:W-:Y:S01]  /*f520*/  FADD.FTZ R10, R10, R14 ;  /* 0x0000000e0a0a7221 */ /* 0x000fe20000010000 */
[----:B------:R-:W-:Y:S01]  /*f530*/  FFMA.FTZ R11, R14, R17, R11 ;  /* 0x000000110e0b7223 */ /* 0x000fe2000001000b */
[----:B------:R-:W-:Y:S01]  /*f540*/  FMUL.FTZ R14, R9, R14 ;  /* 0x0000000e090e7220 */ /* 0x000fe20000410000 */
[----:B------:R-:W-:Y:S01]  /*f550*/  FADD.FTZ R15, R64, R15 ;  /* 0x0000000f400f7221 */ /* 0x000fe20000010000 */
[----:B------:R-:W-:Y:S01]  /*f560*/  FFMA.FTZ R16, R44, R64, R16 ;  /* 0x000000402c107223 */ /* 0x000fe20000010010 */
[----:B------:R-:W-:-:S02]  /*f570*/  HADD2.F32 R53, -RZ, R53.H0_H0 ;  /* 0x20000035ff357230 */ /* 0x000fc40000004100 */
[----:B------:R-:W-:Y:S01]  /*f580*/  FADD.FTZ R18, R18, -UR28 ;  /* 0x8000001c12127e21 */ /* 0x000fe20008010000 */
[----:B------:R-:W-:Y:S01]  /*f590*/  FADD.FTZ R15, R15, R14 ;  /* 0x0000000e0f0f7221 */ /* 0x000fe20000010000 */
[----:B------:R-:W-:Y:S02]  /*f5a0*/  FFMA.FTZ R16, R17, R14, R16 ;  /* 0x0000000e11107223 */ /* 0x000fe40000010010 */
[----:B------:R-:W-:Y:S01]  /*f5b0*/  FMUL.FTZ R18, R18, UR16 ;  /* 0x0000001012127c20 */ /* 0x000fe20008410000 */
[----:B------:R-:W-:-:S04]  /*f5c0*/  FMUL.FTZ R14, R8, R53 ;  /* 0x00000035080e7220 */ /* 0x000fc80000410000 */
[----:B------:R-:W-:Y:S01]  /*f5d0*/  FADD.FTZ R15, R14, R15 ;  /* 0x0000000f0e0f7221 */ /* 0x000fe20000010000 */
[----:B------:R-:W-:Y:S01]  /*f5e0*/  FFMA.FTZ R16, R18, R14, R16 ;  /* 0x0000000e12107223 */ /* 0x000fe20000010010 */
[----:B--2---:R-:W-:Y:S02]  /*f5f0*/  HADD2.F32 R14, -RZ, R22.H0_H0 ;  /* 0x20000016ff0e7230 */ /* 0x004fe40000004100 */
[----:B------:R-:W2:Y:S01]  /*f600*/  LDL.S16 R22, [R1+0x340] ;  /* 0x0003400001167983 */ /* 0x000ea20000100600 */
[----:B------:R-:W-:Y:S02]  /*f610*/  HADD2.F32 R49, -RZ, R49.H0_H0 ;  /* 0x20000031ff317230 */ /* 0x000fe40000004100 */
[----:B------:R-:W-:-:S03]  /*f620*/  HADD2.F32 R43, -RZ, R43.H0_H0 ;  /* 0x2000002bff2b7230 */ /* 0x000fc60000004100 */
[----:B------:R-:W-:Y:S01]  /*f630*/  FADD.FTZ R49, R49, -UR28 ;  /* 0x8000001c31317e21 */ /* 0x000fe20008010000 */
[----:B------:R-:W-:Y:S02]  /*f640*/  HADD2.F32 R52, -RZ, R52.H0_H0 ;  /* 0x20000034ff347230 */ /* 0x000fe40000004100 */
[----:B------:R-:W-:Y:S01]  /*f650*/  FADD.FTZ R43, R43, -UR28 ;  /* 0x8000001c2b2b7e21 */ /* 0x000fe20008010000 */
[----:B------:R-:W-:Y:S02]  /*f660*/  HADD2.F32 R17, -RZ, R46.H0_H0 ;  /* 0x2000002eff117230 */ /* 0x000fe40000004100 */
[----:B------:R-:W-:Y:S01]  /*f670*/  FMUL.FTZ R49, R49, UR16 ;  /* 0x0000001031317c20 */ /* 0x000fe20008410000 */
[----:B------:R-:W-:Y:S01]  /*f680*/  FADD.FTZ R12, R12, R53 ;  /* 0x000000350c0c7221 */ /* 0x000fe20000010000 */
[----:B------:R-:W-:Y:S01]  /*f690*/  FFMA.FTZ R13, R53, R18, R13 ;  /* 0x00000012350d7223 */ /* 0x000fe2000001000d */
[----:B------:R-:W-:Y:S01]  /*f6a0*/  FMUL.FTZ R43, R43, UR16 ;  /* 0x000000102b2b7c20 */ /* 0x000fe20008410000 */
[----:B------:R-:W-:Y:S01]  /*f6b0*/  FADD.FTZ R10, R10, R52 ;  /* 0x000000340a0a7221 */ /* 0x000fe20000010000 */
[----:B------:R-:W-:Y:S01]  /*f6c0*/  FFMA.FTZ R11, R52, R49, R11 ;  /* 0x00000031340b7223 */ /* 0x000fe2000001000b */
[----:B------:R-:W-:Y:S01]  /*f6d0*/  FADD.FTZ R17, R17, -UR28 ;  /* 0x8000001c11117e21 */ /* 0x000fe20008010000 */
[----:B------:R-:W-:Y:S01]  /*f6e0*/  FMUL.FTZ R52, R9, R52 ;  /* 0x0000003409347220 */ /* 0x000fe20000410000 */
[----:B---3--:R-:W-:-:S02]  /*f6f0*/  HADD2.F32 R18, -RZ, R25.H0_H0 ;  /* 0x20000019ff127230 */ /* 0x008fc40000004100 */
[----:B------:R-:W-:Y:S01]  /*f700*/  FADD.FTZ R12, R12, R14 ;  /* 0x0000000e0c0c7221 */ /* 0x000fe20000010000 */
[----:B------:R-:W-:Y:S01]  /*f710*/  FFMA.FTZ R13, R14, R43, R13 ;  /* 0x0000002b0e0d7223 */ /* 0x000fe2000001000d */
[----:B------:R-:W-:Y:S01]  /*f720*/  FMUL.FTZ R17, R17, UR16 ;  /* 0x0000001011117c20 */ /* 0x000fe20008410000 */
[----:B------:R-:W-:Y:S01]  /*f730*/  FMUL.FTZ R14, R8, R14 ;  /* 0x0000000e080e7220 */ /* 0x000fe20000410000 */
[----:B------:R-:W-:Y:S01]  /*f740*/  FADD.FTZ R15, R15, R52 ;  /* 0x000000340f0f7221 */ /* 0x000fe20000010000 */
[----:B------:R-:W-:Y:S01]  /*f750*/  FFMA.FTZ R16, R49, R52, R16 ;  /* 0x0000003431107223 */ /* 0x000fe20000010010 */
[----:B------:R-:W-:Y:S01]  /*f760*/  FMUL.FTZ R19, R9, R18 ;  /* 0x0000001209137220 */ /* 0x000fe20000410000 */
[----:B------:R-:W-:Y:S01]  /*f770*/  FADD.FTZ R10, R10, R18 ;  /* 0x000000120a0a7221 */ /* 0x000fe20000010000 */
[----:B------:R-:W-:Y:S01]  /*f780*/  FFMA.FTZ R11, R18, R17, R11 ;  /* 0x00000011120b7223 */ /* 0x000fe2000001000b */
[----:B------:R-:W-:Y:S01]  /*f790*/  FADD.FTZ R15, R14, R15 ;  /* 0x0000000f0e0f7221 */ /* 0x000fe20000010000 */
[----:B------:R-:W-:Y:S01]  /*f7a0*/  FFMA.FTZ R16, R43, R14, R16 ;  /* 0x0000000e2b107223 */ /* 0x000fe20000010010 */
[----:B----4-:R-:W-:Y:S01]  /*f7b0*/  HADD2.F32 R18, -RZ, R21.H0_H0 ;  /* 0x20000015ff127230 */ /* 0x010fe20000004100 */
[----:B------:R-:W3:Y:S01]  /*f7c0*/  LDL.S16 R25, [R1+0x338] ;  /* 0x0003380001197983 */ /* 0x000ee20000100600 */
[----:B------:R-:W-:-:S02]  /*f7d0*/  HADD2.F32 R14, -RZ, R20.H0_H0 ;  /* 0x20000014ff0e7230 */ /* 0x000fc40000004100 */
[----:B------:R-:W-:Y:S01]  /*f7e0*/  HADD2.F32 R20, -RZ, R24.H0_H0 ;  /* 0x20000018ff147230 */ /* 0x000fe20000004100 */
[----:B------:R-:W4:Y:S01]  /*f7f0*/  LDL.S16 R21, [R1+0x344] ;  /* 0x0003440001157983 */ /* 0x000f220000100600 */
[----:B------:R-:W-:Y:S01]  /*f800*/  FADD.FTZ R15, R15, R19 ;  /* 0x000000130f0f7221 */ /* 0x000fe20000010000 */
[----:B------:R-:W-:Y:S02]  /*f810*/  FFMA.FTZ R16, R17, R19, R16 ;  /* 0x0000001311107223 */ /* 0x000fe40000010010 */
[----:B------:R-:W3:Y:S01]  /*f820*/  LDL.LU.S16 R24, [R1+0x33e] ;  /* 0x00033e0001187983 */ /* 0x000ee20000300600 */
[----:B--2---:R-:W-:-:S03]  /*f830*/  HADD2.F32 R19, -RZ, R22.H0_H0 ;  /* 0x20000016ff137230 */ /* 0x004fc60000004100 */
[----:B------:R-:W2:Y:S01]  /*f840*/  LDL.S16 R22, [R1+0x33c] ;  /* 0x00033c0001167983 */ /* 0x000ea20000100600 */
[----:B------:R-:W-:Y:S01]  /*f850*/  FADD.FTZ R14, R14, -UR28 ;  /* 0x8000001c0e0e7e21 */ /* 0x000fe20008010000 */
[----:B------:R-:W-:-:S03]  /*f860*/  HADD2.F32 R17, -RZ, R47.H0_H0 ;  /* 0x2000002fff117230 */ /* 0x000fc60000004100 */
[----:B------:R-:W-:Y:S01]  /*f870*/  FMUL.FTZ R14, R14, UR16 ;  /* 0x000000100e0e7c20 */ /* 0x000fe20008410000 */
[----:B------:R-:W-:Y:S01]  /*f880*/  FADD.FTZ R18, R18, -UR28 ;  /* 0x8000001c12127e21 */ /* 0x000fe20008010000 */
[----:B------:R-:W-:Y:S02]  /*f890*/  FADD.FTZ R12, R12, R17 ;  /* 0x000000110c0c7221 */ /* 0x000fe40000010000 */
[----:B------:R-:W-:Y:S01]  /*f8a0*/  FFMA.FTZ R13, R17, R14, R13 ;  /* 0x0000000e110d7223 */ /* 0x000fe2000001000d */
[----:B------:R-:W-:Y:S01]  /*f8b0*/  FMUL.FTZ R17, R8, R17 ;  /* 0x0000001108117220 */ /* 0x000fe20000410000 */
[----:B------:R-:W-:Y:S01]  /*f8c0*/  FMUL.FTZ R18, R18, UR16 ;  /* 0x0000001012127c20 */ /* 0x000fe20008410000 */
[----:B------:R-:W-:Y:S02]  /*f8d0*/  FADD.FTZ R20, R20, -UR28 ;  /* 0x8000001c14147e21 */ /* 0x000fe40008010000 */
[----:B------:R-:W-:Y:S01]  /*f8e0*/  FFMA.FTZ R16, R14, R17, R16 ;  /* 0x000000110e107223 */ /* 0x000fe20000010010 */
[----:B------:R-:W-:-:S02]  /*f8f0*/  HADD2.F32 R14, -RZ, R23.H0_H0 ;  /* 0x20000017ff0e7230 */ /* 0x000fc40000004100 */
[----:B------:R-:W-:Y:S01]  /*f900*/  FADD.FTZ R10, R10, R19 ;  /* 0x000000130a0a7221 */ /* 0x000fe20000010000 */
[----:B------:R-:W-:Y:S01]  /*f910*/  FFMA.FTZ R11, R19, R18, R11 ;  /* 0x00000012130b7223 */ /* 0x000fe2000001000b */
[----:B------:R-:W2:Y:S01]  /*f920*/  LDL.LU.S16 R23, [R1+0x33a] ;  /* 0x00033a0001177983 */ /* 0x000ea20000300600 */
[----:B------:R-:W-:Y:S01]  /*f930*/  FMUL.FTZ R19, R9, R19 ;  /* 0x0000001309137220 */ /* 0x000fe20000410000 */
[----:B------:R-:W-:Y:S01]  /*f940*/  FMUL.FTZ R20, R20, UR16 ;  /* 0x0000001014147c20 */ /* 0x000fe20008410000 */
[----:B------:R-:W-:Y:S01]  /*f950*/  FADD.FTZ R15, R17, R15 ;  /* 0x0000000f110f7221 */ /* 0x000fe20000010000 */
[----:B------:R-:W-:Y:S01]  /*f960*/  FADD.FTZ R12, R12, R14 ;  /* 0x0000000e0c0c7221 */ /* 0x000fe20000010000 */
[----:B------:R-:W-:Y:S01]  /*f970*/  FFMA.FTZ R16, R18, R19, R16 ;  /* 0x0000001312107223 */ /* 0x000fe20000010010 */
[----:B------:R-:W-:Y:S01]  /*f980*/  FMUL.FTZ R18, R8, R14 ;  /* 0x0000000e08127220 */ /* 0x000fe20000410000 */
[----:B------:R-:W-:Y:S01]  /*f990*/  FFMA.FTZ R13, R14, R20, R13 ;  /* 0x000000140e0d7223 */ /* 0x000fe2000001000d */
[----:B------:R-:W-:-:S02]  /*f9a0*/  FADD.FTZ R15, R15, R19 ;  /* 0x000000130f0f7221 */ /* 0x000fc40000010000 */
[----:B------:R-:W-:Y:S01]  /*f9b0*/  FFMA.FTZ R16, R20, R18, R16 ;  /* 0x0000001214107223 */ /* 0x000fe20000010010 */
[----:B----4-:R-:W-:Y:S02]  /*f9c0*/  HADD2.F32 R14, -RZ, R21.H0_H0 ;  /* 0x20000015ff0e7230 */ /* 0x010fe40000004100 */
[----:B------:R-:W4:Y:S01]  /*f9d0*/  LDL.LU.S16 R21, [R1+0x336] ;  /* 0x0003360001157983 */ /* 0x000f220000300600 */
[----:B---3--:R-:W-:Y:S02]  /*f9e0*/  HADD2.F32 R19, -RZ, R24.H0_H0 ;  /* 0x20000018ff137230 */ /* 0x008fe40000004100 */
[----:B------:R-:W-:Y:S01]  /*f9f0*/  FADD.FTZ R15, R18, R15 ;  /* 0x0000000f120f7221 */ /* 0x000fe20000010000 */
[----:B------:R-:W3:Y:S01]  /*fa00*/  LDL.LU.S16 R24, [R1+0x332] ;  /* 0x0003320001187983 */ /* 0x000ee20000300600 */
[----:B------:R-:W-:-:S03]  /*fa10*/  HADD2.F32 R20, -RZ, R25.H0_H0 ;  /* 0x20000019ff147230 */ /* 0x000fc60000004100 */
[----:B------:R-:W3:Y:S01]  /*fa20*/  LDL.LU.S16 R25, [R1+0x32e] ;  /* 0x00032e0001197983 */ /* 0x000ee20000300600 */
[----:B--2---:R-:W-:-:S03]  /*fa30*/  HADD2.F32 R18, -RZ, R22.H0_H0 ;  /* 0x20000016ff127230 */ /* 0x004fc60000004100 */
[----:B------:R-:W2:Y:S01]  /*fa40*/  LDL.S16 R22, [R1+0x32c] ;  /* 0x00032c0001167983 */ /* 0x000ea20000100600 */
[----:B------:R-:W-:-:S03]  /*fa50*/  HADD2.F32 R17, -RZ, R41.H0_H0 ;  /* 0x20000029ff117230 */ /* 0x000fc60000004100 */
[----:B------:R-:W2:Y:S02]  /*fa60*/  LDL.S16 R41, [R1+0x330] ;  /* 0x0003300001297983 */ /* 0x000ea40000100600 */
        /* <DEDUP_REMOVED lines=11> */
[----:B------:R-:W-:-:S02]  /*fb20*/  HADD2.F32 R17, -RZ, R40.H0_H0 ;  /* 0x20000028ff117230 */ /* 0x000fc40000004100 */
[----:B------:R-:W-:Y:S01]  /*fb30*/  FADD.FTZ R15, R15, R18 ;  /* 0x000000120f0f7221 */ /* 0x000fe20000010000 */
[----:B------:R-:W-:Y:S01]  /*fb40*/  FADD.FTZ R20, R20, -UR28 ;  /* 0x8000001c14147e21 */ /* 0x000fe20008010000 */
[----:B------:R-:W-:Y:S01]  /*fb50*/  FFMA.FTZ R16, R14, R19, R16 ;  /* 0x000000130e107223 */ /* 0x000fe20000010010 */
[----:B------:R-:W-:Y:S02]  /*fb60*/  HADD2.F32 R14, -RZ, R23.H0_H0 ;  /* 0x20000017ff0e7230 */ /* 0x000fe40000004100 */
[----:B------:R-:W-:Y:S01]  /*fb70*/  FADD.FTZ R15, R19, R15 ;  /* 0x0000000f130f7221 */ /* 0x000fe20000010000 */
[----:B------:R-:W-:Y:S01]  /*fb80*/  FMUL.FTZ R20, R20, UR16 ;  /* 0x0000001014147c20 */ /* 0x000fe20008410000 */
[----:B------:R-:W-:Y:S01]  /*fb90*/  FMUL.FTZ R18, R9, R17 ;  /* 0x0000001109127220 */ /* 0x000fe20000410000 */
[----:B------:R-:W-:Y:S01]  /*fba0*/  FADD.FTZ R10, R10, R17 ;  /* 0x000000110a0a7221 */ /* 0x000fe20000010000 */
[----:B------:R-:W-:Y:S01]  /*fbb0*/  FADD.FTZ R14, R14, -UR28 ;  /* 0x8000001c0e0e7e21 */ /* 0x000fe20008010000 */
[----:B------:R-:W2:Y:S01]  /*fbc0*/  LDL.LU.S16 R23, [R1+0x322] ;  /* 0x0003220001177983 */ /* 0x000ea20000300600 */
[----:B------:R-:W-:Y:S01]  /*fbd0*/  FADD.FTZ R15, R15, R18 ;  /* 0x000000120f0f7221 */ /* 0x000fe20000010000 */
[----:B------:R-:W-:Y:S01]  /*fbe0*/  FFMA.FTZ R16, R20, R18, R16 ;  /* 0x0000001214107223 */ /* 0x000fe20000010010 */
[----:B----4-:R-:W-:-:S02]  /*fbf0*/  HADD2.F32 R18, -RZ, R21.H0_H0 ;  /* 0x20000015ff127230 */ /* 0x010fc40000004100 */
[----:B------:R-:W-:Y:S01]  /*fc00*/  FFMA.FTZ R11, R17, R20, R11 ;  /* 0x00000014110b7223 */ /* 0x000fe2000001000b */
[----:B------:R-:W4:Y:S01]  /*fc10*/  LDL.S16 R21, [R1+0x324] ;  /* 0x0003240001157983 */ /* 0x000f220000100600 */
[----:B------:R-:W-:Y:S01]  /*fc20*/  FMUL.FTZ R14, R14, UR16 ;  /* 0x000000100e0e7c20 */ /* 0x000fe20008410000 */
[----:B---3--:R-:W-:Y:S02]  /*fc30*/  HADD2.F32 R20, -RZ, R24.H0_H0 ;  /* 0x20000018ff147230 */ /* 0x008fe40000004100 */
[----:B------:R-:W3:Y:S01]  /*fc40*/  LDL.S16 R24, [R1+0x320] ;  /* 0x0003200001187983 */ /* 0x000ee20000100600 */
[----:B------:R-:W-:Y:S01]  /*fc50*/  FADD.FTZ R12, R12, R18 ;  /* 0x000000120c0c7221 */ /* 0x000fe20000010000 */
[----:B------:R-:W-:Y:S01]  /*fc60*/  FFMA.FTZ R13, R18, R14, R13 ;  /* 0x0000000e120d7223 */ /* 0x000fe2000001000d */
[----:B------:R-:W-:Y:S01]  /*fc70*/  FMUL.FTZ R18, R8, R18 ;  /* 0x0000001208127220 */ /* 0x000fe20000410000 */
[----:B------:R-:W3:Y:S03]  /*fc80*/  LDL.S16 R40, [R1+0x37c] ;  /* 0x00037c0001287983 */ /* 0x000ee60000100600 */
[----:B------:R-:W-:Y:S01]  /*fc90*/  FFMA.FTZ R16, R14, R18, R16 ;  /* 0x000000120e107223 */ /* 0x000fe20000010010 */
[----:B------:R-:W-:-:S02]  /*fca0*/  HADD2.F32 R14, -RZ, R25.H0_H0 ;  /* 0x20000019ff0e7230 */ /* 0x000fc40000004100 */
[----:B------:R-:W3:Y:S01]  /*fcb0*/  LDL.S16 R25, [R1+0x318] ;  /* 0x0003180001197983 */ /* 0x000ee20000100600 */
[----:B--2---:R-:W-:-:S03]  /*fcc0*/  HADD2.F32 R19, -RZ, R22.H0_H0 ;  /* 0x20000016ff137230 */ /* 0x004fc60000004100 */
[----:B------:R-:W2:Y:S01]  /*fcd0*/  LDL.LU.S16 R22, [R1+0x326] ;  /* 0x0003260001167983 */ /* 0x000ea20000300600 */
[----:B------:R-:W-:Y:S02]  /*fce0*/  HADD2.F32 R17, -RZ, R41.H0_H0 ;  /* 0x20000029ff117230 */ /* 0x000fe40000004100 */
[----:B------:R-:W-:Y:S01]  /*fcf0*/  FADD.FTZ R10, R10, R19 ;  /* 0x000000130a0a7221 */ /* 0x000fe20000010000 */
[----:B------:R-:W-:Y:S01]  /*fd00*/  FADD.FTZ R15, R18, R15 ;  /* 0x0000000f120f7221 */ /* 0x000fe20000010000 */
[----:B------:R-:W-:Y:S01]  /*fd10*/  FADD.FTZ R20, R20, -UR28 ;  /* 0x8000001c14147e21 */ /* 0x000fe20008010000 */
[----:B------:R-:W2:Y:S01]  /*fd20*/  LDL.S16 R41, [R1+0x314] ;  /* 0x0003140001297983 */ /* 0x000ea20000100600 */
[----:B------:R-:W-:-:S04]  /*fd30*/  FADD.FTZ R17, R17, -UR28 ;  /* 0x8000001c11117e21 */ /* 0x000fc80008010000 */
[----:B------:R-:W-:-:S04]  /*fd40*/  FMUL.FTZ R17, R17, UR16 ;  /* 0x0000001011117c20 */ /* 0x000fc80008410000 */
[----:B------:R-:W-:Y:S01]  /*fd50*/  FFMA.FTZ R11, R19, R17, R11 ;  /* 0x00000011130b7223 */ /* 0x000fe2000001000b */
[----:B------:R-:W-:-:S04]  /*fd60*/  FMUL.FTZ R19, R9, R19 ;  /* 0x0000001309137220 */ /* 0x000fc80000410000 */
[----:B------:R-:W-:Y:S01]  /*fd70*/  FFMA.FTZ R16, R17, R19, R16 ;  /* 0x0000001311107223 */ /* 0x000fe20000010010 */
[----:B------:R-:W-:Y:S02]  /*fd80*/  HADD2.F32 R17, -RZ, R51.H0_H0 ;  /* 0x20000033ff117230 */ /* 0x000fe40000004100 */
[----:B------:R-:W-:Y:S01]  /*fd90*/  FADD.FTZ R15, R15, R19 ;  /* 0x000000130f0f7221 */ /* 0x000fe20000010000 */
[----:B------:R-:W-:Y:S01]  /*fda0*/  FMUL.FTZ R20, R20, UR16 ;  /* 0x0000001014147c20 */ /* 0x000fe20008410000 */
[----:B------:R-:W-:Y:S01]  /*fdb0*/  FMUL.FTZ R18, R8, R14 ;  /* 0x0000000e08127220 */ /* 0x000fe20000410000 */
[----:B------:R-:W-:-:S03]  /*fdc0*/  FADD.FTZ R17, R17, -UR28 ;  /* 0x8000001c11117e21 */ /* 0x000fc60008010000 */
[----:B------:R-:W-:Y:S01]  /*fdd0*/  FADD.FTZ R15, R18, R15 ;  /* 0x0000000f120f7221 */ /* 0x000fe20000010000 */
[----:B------:R-:W-:Y:S01]  /*fde0*/  FFMA.FTZ R16, R20, R18, R16 ;  /* 0x0000001214107223 */ /* 0x000fe20000010010 */
[----:B------:R-:W-:Y:S01]  /*fdf0*/  FFMA.FTZ R13, R14, R20, R13 ;  /* 0x000000140e0d7223 */ /* 0x000fe2000001000d */
[----:B------:R-:W-:Y:S01]  /*fe00*/  FMUL.FTZ R17, R17, UR16 ;  /* 0x0000001011117c20 */ /* 0x000fe20008410000 */
[----:B----4-:R-:W-:Y:S02]  /*fe10*/  HADD2.F32 R18, -RZ, R21.H0_H0 ;  /* 0x20000015ff127230 */ /* 0x010fe40000004100 */
[----:B------:R-:W4:Y:S01]  /*fe20*/  LDL.LU.S16 R21, [R1+0x31a] ;  /* 0x00031a0001157983 */ /* 0x000f220000300600 */
[----:B---3--:R-:W-:-:S03]  /*fe30*/  HADD2.F32 R20, -RZ, R24.H0_H0 ;  /* 0x20000018ff147230 */ /* 0x008fc60000004100 */
[----:B------:R-:W3:Y:S01]  /*fe40*/  LDL.LU.S16 R24, [R1+0x316] ;  /* 0x0003160001187983 */ /* 0x000ee20000300600 */
[----:B------:R-:W-:Y:S01]  /*fe50*/  FADD.FTZ R10, R10, R18 ;  /* 0x000000120a0a7221 */ /* 0x000fe20000010000 */
[----:B------:R-:W-:Y:S01]  /*fe60*/  FFMA.FTZ R11, R18, R17, R11 ;  /* 0x00000011120b7223 */ /* 0x000fe2000001000b */
[----:B------:R-:W-:-:S04]  /*fe70*/  FMUL.FTZ R18, R9, R18 ;  /* 0x0000001209127220 */ /* 0x000fc80000410000 */
[----:B------:R-:W-:Y:S01]  /*fe80*/  FFMA.FTZ R16, R17, R18, R16 ;  /* 0x0000001211107223 */ /* 0x000fe20000010010 */
[----:B------:R-:W-:Y:S02]  /*fe90*/  HADD2.F32 R17, -RZ, R25.H0_H0 ;  /* 0x20000019ff117230 */ /* 0x000fe40000004100 */
[----:B------:R-:W3:Y:S01]  /*fea0*/  LDL.LU.S16 R25, [R1+0x312] ;  /* 0x0003120001197983 */ /* 0x000ee20000300600 */
[----:B--2---:R-:W-:-:S03]  /*feb0*/  HADD2.F32 R19, -RZ, R22.H0_H0 ;  /* 0x20000016ff137230 */ /* 0x004fc60000004100 */
[----:B------:R-:W2:Y:S01]  /*fec0*/  LDL.S16 R22, [R1+0x310] ;  /* 0x0003100001167983 */ /* 0x000ea20000100600 */
[----:B------:R-:W-:Y:S01]  /*fed0*/  FADD.FTZ R12, R12, R14 ;  /* 0x0000000e0c0c7221 */ /* 0x000fe20000010000 */
[----:B------:R-:W-:-:S05]  /*fee0*/  HADD2.F32 R14, -RZ, R50.H0_H0 ;  /* 0x20000032ff0e7230 */ /* 0x000fca0000004100 */
[----:B------:R-:W-:-:S04]  /*fef0*/  FADD.FTZ R14, R14, -UR28 ;  /* 0x8000001c0e0e7e21 */ /* 0x000fc80008010000 */
[----:B------:R-:W-:Y:S01]  /*ff00*/  FMUL.FTZ R14, R14, UR16 ;  /* 0x000000100e0e7c20 */ /* 0x000fe20008410000 */
[----:B------:R-:W-:-:S03]  /*ff10*/  FADD.FTZ R12, R12, R19 ;  /* 0x000000130c0c7221 */ /* 0x000fc60000010000 */
[----:B------:R-:W-:Y:S01]  /*ff20*/  FFMA.FTZ R13, R19, R14, R13 ;  /* 0x0000000e130d7223 */ /* 0x000fe2000001000d */
[----:B------:R-:W-:Y:S01]  /*ff30*/  FMUL.FTZ R19, R8, R19 ;  /* 0x0000001308137220 */ /* 0x000fe20000410000 */
[----:B------:R-:W-:Y:S01]  /*ff40*/  FADD.FTZ R15, R15, R18 ;  /* 0x000000120f0f7221 */ /* 0x000fe20000010000 */
[----:B------:R-:W-:Y:S02]  /*ff50*/  FADD.FTZ R20, R20, -UR28 ;  /* 0x8000001c14147e21 */ /* 0x000fe40008010000 */
[----:B------:R-:W-:Y:S01]  /*ff60*/  FFMA.FTZ R16, R14, R19, R16 ;  /* 0x000000130e107223 */ /* 0x000fe20000010010 */
        /* <DEDUP_REMOVED lines=8> */
[----:B------:R-:W-:Y:S01]  /*fff0*/  FFMA.FTZ R11, R17, R20, R11 ;  /* 0x00000014110b7223 */ /* 0x000fe2000001000b */
[----:B----4-:R-:W-:Y:S02]  /*10000*/  HADD2.F32 R18, -RZ, R21.H0_H0 ;  /* 0x20000015ff127230 */ /* 0x010fe40000004100 */
[----:B------:R-:W-:Y:S01]  /*10010*/  FMUL.FTZ R14, R14, UR16 ;  /* 0x000000100e0e7c20 */ /* 0x000fe20008410000 */
[----:B------:R-:W4:Y:S01]  /*10020*/  LDL.S16 R21, [R1+0x308] ;  /* 0x0003080001157983 */ /* 0x000f220000100600 */
[----:B---3--:R-:W-:Y:S02]  /*10030*/  HADD2.F32 R20, -RZ, R24.H0_H0 ;  /* 0x20000018ff147230 */ /* 0x008fe40000004100 */
[----:B------:R-:W-:Y:S01]  /*10040*/  FADD.FTZ R10, R10, R17 ;  /* 0x000000110a0a7221 */ /* 0x000fe20000010000 */
[----:B------:R-:W3:Y:S01]  /*10050*/  LDL.S16 R24, [R1+0x304] ;  /* 0x0003040001187983 */ /* 0x000ee20000100600 */
[----:B------:R-:W-:-:S02]  /*10060*/  HADD2.F32 R17, -RZ, R41.H0_H0 ;  /* 0x20000029ff117230 */ /* 0x000fc40000004100 */
[----:B------:R-:W-:Y:S01]  /*10070*/  FADD.FTZ R12, R12, R18 ;  /* 0x000000120c0c7221 */ /* 0x000fe20000010000 */
[----:B------:R-:W-:Y:S01]  /*10080*/  FFMA.FTZ R13, R18, R14, R13 ;  /* 0x0000000e120d7223 */ /* 0x000fe2000001000d */
[----:B------:R-:W3:Y:S01]  /*10090*/  LDL.LU.S16 R41, [R1+0x30e] ;  /* 0x00030e0001297983 */ /* 0x000ee20000300600 */
[----:B------:R-:W-:-:S04]  /*100a0*/  FMUL.FTZ R18, R8, R18 ;  /* 0x0000001208127220 */ /* 0x000fc80000410000 */
[----:B------:R-:W-:Y:S01]  /*100b0*/  FFMA.FTZ R16, R14, R18, R16 ;  /* 0x000000120e107223 */ /* 0x000fe20000010010 */
[----:B------:R-:W-:Y:S02]  /*100c0*/  HADD2.F32 R14, -RZ, R25.H0_H0 ;  /* 0x20000019ff0e7230 */ /* 0x000fe40000004100 */
[----:B------:R-:W3:Y:S01]  /*100d0*/  LDL.S16 R25, [R1+0x300] ;  /* 0x0003000001197983 */ /* 0x000ee20000100600 */
[----:B--2---:R-:W-:-:S03]  /*100e0*/  HADD2.F32 R19, -RZ, R22.H0_H0 ;  /* 0x20000016ff137230 */ /* 0x004fc60000004100 */
[----:B------:R-:W2:Y:S01]  /*100f0*/  LDL.LU.S16 R22, [R1+0x30a] ;  /* 0x00030a0001167983 */ /* 0x000ea20000300600 */
        /* <DEDUP_REMOVED lines=8> */
[----:B------:R-:W-:Y:S01]  /*10180*/  FADD.FTZ R15, R15, R19 ;  /* 0x000000130f0f7221 */ /* 0x000fe20000010000 */
[----:B------:R-:W-:Y:S01]  /*10190*/  FMUL.FTZ R20, R20, UR16 ;  /* 0x0000001014147c20 */ /* 0x000fe20008410000 */
[----:B------:R-:W-:Y:S01]  /*101a0*/  FMUL.FTZ R18, R8, R14 ;  /* 0x0000000e08127220 */ /* 0x000fe20000410000 */
[----:B------:R-:W-:Y:S02]  /*101b0*/  HADD2.F32 R17, -RZ, R23.H0_H0 ;  /* 0x20000017ff117230 */ /* 0x000fe40000004100 */
[----:B------:R-:W2:Y:S01]  /*101c0*/  LDL.LU.S16 R23, [R1+0x306] ;  /* 0x0003060001177983 */ /* 0x000ea20000300600 */
[----:B------:R-:W-:-:S02]  /*101d0*/  FADD.FTZ R15, R18, R15 ;  /* 0x0000000f120f7221 */ /* 0x000fc40000010000 */
[----:B------:R-:W-:Y:S01]  /*101e0*/  FADD.FTZ R17, R17, -UR28 ;  /* 0x8000001c11117e21 */ /* 0x000fe20008010000 */
[----:B------:R-:W-:Y:S01]  /*101f0*/  FFMA.FTZ R16, R20, R18, R16 ;  /* 0x0000001214107223 */ /* 0x000fe20000010010 */
[----:B------:R-:W-:Y:S02]  /*10200*/  FFMA.FTZ R13, R14, R20, R13 ;  /* 0x000000140e0d7223 */ /* 0x000fe4000001000d */
[----:B------:R-:W-:Y:S01]  /*10210*/  FMUL.FTZ R17, R17, UR16 ;  /* 0x0000001011117c20 */ /* 0x000fe20008410000 */
[----:B----4-:R-:W-:Y:S02]  /*10220*/  HADD2.F32 R18, -RZ, R21.H0_H0 ;  /* 0x20000015ff127230 */ /* 0x010fe40000004100 */
[----:B------:R-:W4:Y:S01]  /*10230*/  LDL.LU.S16 R21, [R1+0x302] ;  /* 0x0003020001157983 */ /* 0x000f220000300600 */
[----:B---3--:R-:W-:Y:S02]  /*10240*/  HADD2.F32 R20, -RZ, R24.H0_H0 ;  /* 0x20000018ff147230 */ /* 0x008fe40000004100 */
[----:B------:R-:W-:Y:S01]  /*10250*/  FADD.FTZ R12, R12, R14 ;  /* 0x0000000e0c0c7221 */ /* 0x000fe20000010000 */
[----:B------:R-:W3:Y:S01]  /*10260*/  LDL.LU.S16 R24, [R1+0x2fe] ;  /* 0x0002fe0001187983 */ /* 0x000ee20000300600 */
[----:B------:R-:W-:Y:S01]  /*10270*/  FADD.FTZ R10, R10, R18 ;  /* 0x000000120a0a7221 */ /* 0x000fe20000010000 */
[----:B------:R-:W-:-:S02]  /*10280*/  HADD2.F32 R14, -RZ, R41.H0_H0 ;  /* 0x20000029ff0e7230 */ /* 0x000fc40000004100 */
[----:B------:R-:W-:Y:S01]  /*10290*/  FFMA.FTZ R11, R18, R17, R11 ;  /* 0x00000011120b7223 */ /* 0x000fe2000001000b */
[----:B------:R-:W3:Y:S01]  /*102a0*/  LDL.S16 R41, [R1+0x2fc] ;  /* 0x0002fc0001297983 */ /* 0x000ee20000100600 */
[----:B------:R-:W-:-:S04]  /*102b0*/  FMUL.FTZ R18, R9, R18 ;  /* 0x0000001209127220 */ /* 0x000fc80000410000 */
[----:B------:R-:W-:Y:S01]  /*102c0*/  FFMA.FTZ R16, R17, R18, R16 ;  /* 0x0000001211107223 */ /* 0x000fe20000010010 */
[----:B------:R-:W-:Y:S02]  /*102d0*/  HADD2.F32 R17, -RZ, R25.H0_H0 ;  /* 0x20000019ff117230 */ /* 0x000fe40000004100 */
[----:B------:R-:W3:Y:S01]  /*102e0*/  LDL.LU.S16 R25, [R1+0x2f6] ;  /* 0x0002f60001197983 */ /* 0x000ee20000300600 */
[----:B--2---:R-:W-:-:S03]  /*102f0*/  HADD2.F32 R19, -RZ, R22.H0_H0 ;  /* 0x20000016ff137230 */ /* 0x004fc60000004100 */
[----:B------:R-:W2:Y:S01]  /*10300*/  LDL.S16 R22, [R1+0x2f4] ;  /* 0x0002f40001167983 */ /* 0x000ea20000100600 */
        /* <DEDUP_REMOVED lines=12> */
[----:B------:R-:W2:Y:S01]  /*103d0*/  LDL.S16 R23, [R1+0x2f0] ;  /* 0x0002f00001177983 */ /* 0x000ea20000100600 */
[----:B------:R-:W-:-:S02]  /*103e0*/  FADD.FTZ R15, R15, R18 ;  /* 0x000000120f0f7221 */ /* 0x000fc40000010000 */
[----:B------:R-:W-:Y:S01]  /*103f0*/  FADD.FTZ R14, R14, -UR28 ;  /* 0x8000001c0e0e7e21 */ /* 0x000fe20008010000 */
[----:B------:R-:W-:Y:S01]  /*10400*/  FFMA.FTZ R16, R20, R18, R16 ;  /* 0x0000001214107223 */ /* 0x000fe20000010010 */
[----:B------:R-:W-:Y:S02]  /*10410*/  FFMA.FTZ R11, R17, R20, R11 ;  /* 0x00000014110b7223 */ /* 0x000fe4000001000b */
[----:B------:R-:W-:Y:S01]  /*10420*/  FMUL.FTZ R14, R14, UR16 ;  /* 0x000000100e0e7c20 */ /* 0x000fe20008410000 */
[----:B----4-:R-:W-:Y:S02]  /*10430*/  HADD2.F32 R18, -RZ, R21.H0_H0 ;  /* 0x20000015ff127230 */ /* 0x010fe40000004100 */
[----:B------:R-:W4:Y:S01]  /*10440*/  LDL.S16 R21, [R1+0x2ec] ;  /* 0x0002ec0001157983 */ /* 0x000f220000100600 */
[----:B---3--:R-:W-:Y:S02]  /*10450*/  HADD2.F32 R20, -RZ, R24.H0_H0 ;  /* 0x20000018ff147230 */ /* 0x008fe40000004100 */
[----:B------:R-:W-:Y:S01]  /*10460*/  FADD.FTZ R10, R10, R17 ;  /* 0x000000110a0a7221 */ /* 0x000fe20000010000 */
[----:B------:R-:W3:Y:S01]  /*10470*/  LDL.S16 R24, [R1+0x2e8] ;  /* 0x0002e80001187983 */ /* 0x000ee20000100600 */
[----:B------:R-:W-:Y:S01]  /*10480*/  FADD.FTZ R12, R12, R18 ;  /* 0x000000120c0c7221 */ /* 0x000fe20000010000 */
[----:B------:R-:W-:-:S02]  /*10490*/  HADD2.F32 R17, -RZ, R41.H0_H0 ;  /* 0x20000029ff117230 */ /* 0x000fc40000004100 */
        /* <DEDUP_REMOVED lines=547> */
[----:B------:R-:W-:-:S03]  /*126d0*/  HADD2.F32 R17, -RZ, R23.H0_H0 ;  /* 0x20000017ff117230 */ /* 0x000fc60000004100 */
[----:B------:R-:W-:Y:S01]  /*126e0*/  FADD.FTZ R15, R18, R15 ;  /* 0x0000000f120f7221 */ /* 0x000fe20000010000 */
[----:B------:R-:W2:Y:S01]  /*126f0*/  LDL.S16 R23, [R1+0x230] ;  /* 0x0002300001177983 */ /* 0x000ea20000100600 */
[----:B------:R-:W-:Y:S01]  /*12700*/  FFMA.FTZ R16, R20, R18, R16 ;  /* 0x0000001214107223 */ /* 0x000fe20000010010 */
[----:B------:R-:W-:Y:S01]  /*12710*/  FADD.FTZ R17, R17, -UR28 ;  /* 0x8000001c11117e21 */ /* 0x000fe20008010000 */
[----:B------:R-:W-:-:S03]  /*12720*/  FADD.FTZ R12, R12, R14 ;  /* 0x0000000e0c0c7221 */ /* 0x000fc60000010000 */
[----:B------:R-:W-:Y:S01]  /*12730*/  FMUL.FTZ R17, R17, UR16 ;  /* 0x0000001011117c20 */ /* 0x000fe20008410000 */
[----:B----4-:R-:W-:Y:S02]  /*12740*/  HADD2.F32 R18, -RZ, R21.H0_H0 ;  /* 0x20000015ff127230 */ /* 0x010fe40000004100 */
[----:B------:R-:W-:Y:S01]  /*12750*/  FFMA.FTZ R13, R14, R20, R13 ;  /* 0x000000140e0d7223 */ /* 0x000fe2000001000d */
[----:B---3--:R-:W-:Y:S02]  /*12760*/  HADD2.F32 R19, -RZ, R24.H0_H0 ;  /* 0x20000018ff137230 */ /* 0x008fe40000004100 */
[----:B------:R-:W3:Y:S01]  /*12770*/  LDL.S16 R24, [R1+0x234] ;  /* 0x0002340001187983 */ /* 0x000ee20000100600 */
[----:B------:R-:W-:Y:S01]  /*12780*/  FADD.FTZ R10, R10, R18 ;  /* 0x000000120a0a7221 */ /* 0x000fe20000010000 */
[----:B------:R-:W-:Y:S02]  /*12790*/  HADD2.F32 R14, -RZ, R41.H0_H0 ;  /* 0x20000029ff0e7230 */ /* 0x000fe40000004100 */
[----:B------:R-:W-:Y:S01]  /*127a0*/  FFMA.FTZ R11, R18, R17, R11 ;  /* 0x00000011120b7223 */ /* 0x000fe2000001000b */
[----:B------:R-:W4:Y:S01]  /*127b0*/  LDL.LU.S16 R41, [R1+0x37e] ;  /* 0x00037e0001297983 */ /* 0x000f220000300600 */
[----:B------:R-:W-:-:S04]  /*127c0*/  FMUL.FTZ R18, R9, R18 ;  /* 0x0000001209127220 */ /* 0x000fc80000410000 */
[----:B------:R-:W-:Y:S01]  /*127d0*/  FFMA.FTZ R17, R17, R18, R16 ;  /* 0x0000001211117223 */ /* 0x000fe20000010010 */
[----:B------:R-:W-:Y:S02]  /*127e0*/  HADD2.F32 R16, -RZ, R25.H0_H0 ;  /* 0x20000019ff107230 */ /* 0x000fe40000004100 */
[----:B------:R-:W4:Y:S01]  /*127f0*/  LDL.LU.S16 R25, [R1+0x236] ;  /* 0x0002360001197983 */ /* 0x000f220000300600 */
[----:B--2---:R-:W-:-:S03]  /*12800*/  HADD2.F32 R20, -RZ, R22.H0_H0 ;  /* 0x20000016ff147230 */ /* 0x004fc60000004100 */
[----:B------:R-:W2:Y:S01]  /*12810*/  LDL.LU.S16 R22, [R1+0x232] ;  /* 0x0002320001167983 */ /* 0x000ea20000300600 */
[----:B------:R-:W-:Y:S01]  /*12820*/  FADD.FTZ R14, R14, -UR28 ;  /* 0x8000001c0e0e7e21 */ /* 0x000fe20008010000 */
[----:B------:R-:W-:-:S03]  /*12830*/  FADD.FTZ R19, R19, -UR28 ;  /* 0x8000001c13137e21 */ /* 0x000fc60008010000 */
[----:B------:R-:W-:Y:S01]  /*12840*/  FMUL.FTZ R14, R14, UR16 ;  /* 0x000000100e0e7c20 */ /* 0x000fe20008410000 */
[----:B------:R-:W-:Y:S01]  /*12850*/  FADD.FTZ R12, R12, R20 ;  /* 0x000000140c0c7221 */ /* 0x000fe20000010000 */
[----:B------:R-:W-:Y:S02]  /*12860*/  FMUL.FTZ R21, R8, R20 ;  /* 0x0000001408157220 */ /* 0x000fe40000410000 */
[----:B------:R-:W-:Y:S01]  /*12870*/  FFMA.FTZ R13, R20, R14, R13 ;  /* 0x0000000e140d7223 */ /* 0x000fe2000001000d */
[----:B------:R-:W-:Y:S01]  /*12880*/  FADD.FTZ R20, R15, R18 ;  /* 0x000000120f147221 */ /* 0x000fe20000010000 */
[----:B------:R-:W-:Y:S01]  /*12890*/  FMUL.FTZ R18, R19, UR16 ;  /* 0x0000001013127c20 */ /* 0x000fe20008410000 */
[----:B------:R-:W-:Y:S01]  /*128a0*/  FFMA.FTZ R17, R14, R21, R17 ;  /* 0x000000150e117223 */ /* 0x000fe20000010011 */
[----:B------:R-:W-:Y:S02]  /*128b0*/  HADD2.F32 R14, -RZ, R40.H0_H0 ;  /* 0x20000028ff0e7230 */ /* 0x000fe40000004100 */
[----:B------:R-:W-:Y:S01]  /*128c0*/  FMUL.FTZ R15, R9, R16 ;  /* 0x00000010090f7220 */ /* 0x000fe20000410000 */
[----:B------:R-:W2:Y:S01]  /*128d0*/  LDL.S16 R40, [R1+0x380] ;  /* 0x0003800001287983 */ /* 0x000ea20000100600 */
[----:B------:R-:W-:Y:S01]  /*128e0*/  FADD.FTZ R10, R10, R16 ;  /* 0x000000100a0a7221 */ /* 0x000fe20000010000 */
[----:B------:R-:W-:Y:S01]  /*128f0*/  FFMA.FTZ R11, R16, R18, R11 ;  /* 0x00000012100b7223 */ /* 0x000fe2000001000b */
[----:B------:R-:W-:Y:S01]  /*12900*/  FADD.FTZ R20, R21, R20 ;  /* 0x0000001415147221 */ /* 0x000fe20000010000 */
[----:B------:R-:W-:-:S02]  /*12910*/  HADD2.F32 R16, -RZ, R23.H0_H0 ;  /* 0x20000017ff107230 */ /* 0x000fc40000004100 */
[----:B------:R-:W2:Y:S01]  /*12920*/  LDL.S16 R23, [R1+0x384] ;  /* 0x0003840001177983 */ /* 0x000ea20000100600 */
[----:B------:R-:W-:Y:S01]  /*12930*/  FADD.FTZ R20, R20, R15 ;  /* 0x0000000f14147221 */ /* 0x000fe20000010000 */
[----:B------:R-:W-:Y:S01]  /*12940*/  FFMA.FTZ R17, R18, R15, R17 ;  /* 0x0000000f12117223 */ /* 0x000fe20000010011 */
[----:B------:R-:W-:Y:S01]  /*12950*/  FADD.FTZ R16, R16, -UR28 ;  /* 0x8000001c10107e21 */ /* 0x000fe20008010000 */
[----:B------:R-:W-:-:S03]  /*12960*/  FADD.FTZ R18, R14, -UR28 ;  /* 0x8000001c0e127e21 */ /* 0x000fc60008010000 */
[----:B------:R-:W-:Y:S01]  /*12970*/  FMUL.FTZ R16, R16, UR16 ;  /* 0x0000001010107c20 */ /* 0x000fe20008410000 */
[----:B---3--:R-:W-:Y:S02]  /*12980*/  HADD2.F32 R15, -RZ, R24.H0_H0 ;  /* 0x20000018ff0f7230 */ /* 0x008fe40000004100 */
[----:B------:R-:W3:Y:S01]  /*12990*/  LDL.S16 R24, [R1+0x388] ;  /* 0x0003880001187983 */ /* 0x000ee20000100600 */
[----:B----4-:R-:W-:-:S03]  /*129a0*/  HADD2.F32 R19, -RZ, R41.H0_H0 ;  /* 0x20000029ff137230 */ /* 0x010fc60000004100 */
[----:B------:R-:W4:Y:S01]  /*129b0*/  LDL.LU.S16 R41, [R1+0x382] ;  /* 0x0003820001297983 */ /* 0x000f220000300600 */
[----:B--2---:R-:W-:-:S03]  /*129c0*/  HADD2.F32 R14, -RZ, R22.H0_H0 ;  /* 0x20000016ff0e7230 */ /* 0x004fc60000004100 */
[----:B------:R-:W2:Y:S02]  /*129d0*/  LDL.LU.S16 R22, [R1+0x386] ;  /* 0x0003860001167983 */ /* 0x000ea40000300600 */
[----:B------:R-:W-:Y:S01]  /*129e0*/  FADD.FTZ R10, R10, R14 ;  /* 0x0000000e0a0a7221 */ /* 0x000fe20000010000 */
[----:B------:R-:W-:Y:S01]  /*129f0*/  FFMA.FTZ R11, R14, R16, R11 ;  /* 0x000000100e0b7223 */ /* 0x000fe2000001000b */
[----:B------:R-:W-:Y:S01]  /*12a00*/  FMUL.FTZ R21, R9, R14 ;  /* 0x0000000e09157220 */ /* 0x000fe20000410000 */
[----:B------:R-:W-:Y:S02]  /*12a10*/  HADD2.F32 R14, -RZ, R25.H0_H0 ;  /* 0x20000019ff0e7230 */ /* 0x000fe40000004100 */
[----:B------:R-:W2:Y:S01]  /*12a20*/  LDL.LU.S16 R25, [R1+0x38a] ;  /* 0x00038a0001197983 */ /* 0x000ea20000300600 */
[----:B------:R-:W-:Y:S01]  /*12a30*/  FMUL.FTZ R18, R18, UR16 ;  /* 0x0000001012127c20 */ /* 0x000fe20008410000 */
[----:B------:R-:W-:-:S03]  /*12a40*/  FADD.FTZ R12, R12, R19 ;  /* 0x000000130c0c7221 */ /* 0x000fc60000010000 */
[----:B------:R-:W-:Y:S01]  /*12a50*/  FFMA.FTZ R13, R19, R18, R13 ;  /* 0x00000012130d7223 */ /* 0x000fe2000001000d */
[----:B------:R-:W-:-:S04]  /*12a60*/  FMUL.FTZ R19, R8, R19 ;  /* 0x0000001308137220 */ /* 0x000fc80000410000 */
[----:B------:R-:W-:Y:S01]  /*12a70*/  FFMA.FTZ R17, R18, R19, R17 ;  /* 0x0000001312117223 */ /* 0x000fe20000010011 */
[----:B------:R-:W-:Y:S01]  /*12a80*/  FADD.FTZ R20, R19, R20 ;  /* 0x0000001413147221 */ /* 0x000fe20000010000 */
[----:B------:R-:W-:Y:S02]  /*12a90*/  FADD.FTZ R15, R15, -UR28 ;  /* 0x8000001c0f0f7e21 */ /* 0x000fe40008010000 */
[----:B------:R-:W-:Y:S01]  /*12aa0*/  FFMA.FTZ R18, R16, R21, R17 ;  /* 0x0000001510127223 */ /* 0x000fe20000010011 */
[----:B------:R-:W-:Y:S02]  /*12ab0*/  HADD2.F32 R17, -RZ, R40.H0_H0 ;  /* 0x20000028ff117230 */ /* 0x000fe40000004100 */
[----:B------:R-:W-:Y:S01]  /*12ac0*/  FADD.FTZ R19, R20, R21 ;  /* 0x0000001514137221 */ /* 0x000fe20000010000 */
[----:B------:R-:W2:Y:S01]  /*12ad0*/  LDL.S16 R40, [R1+0x390] ;  /* 0x0003900001287983 */ /* 0x000ea20000100600 */
[----:B------:R-:W-:Y:S02]  /*12ae0*/  HADD2.F32 R20, -RZ, R23.H0_H0 ;  /* 0x20000017ff147230 */ /* 0x000fe40000004100 */
[----:B------:R-:W-:Y:S01]  /*12af0*/  FMUL.FTZ R15, R15, UR16 ;  /* 0x000000100f0f7c20 */ /* 0x000fe20008410000 */
[----:B------:R-:W-:Y:S01]  /*12b00*/  FMUL.FTZ R16, R8, R14 ;  /* 0x0000000e08107220 */ /* 0x000fe20000410000 */
[----:B------:R-:W2:Y:S01]  /*12b10*/  LDL.LU.S16 R23, [R1+0x38e] ;  /* 0x00038e0001177983 */ /* 0x000ea20000300600 */
[----:B------:R-:W-:Y:S01]  /*12b20*/  FADD.FTZ R12, R12, R14 ;  /* 0x0000000e0c0c7221 */ /* 0x000fe20000010000 */
[----:B------:R-:W-:Y:S01]  /*12b30*/  FADD.FTZ R20, R20, -UR28 ;  /* 0x8000001c14147e21 */ /* 0x000fe20008010000 */
[----:B------:R-:W-:Y:S01]  /*12b40*/  FFMA.FTZ R13, R14, R15, R13 ;  /* 0x0000000f0e0d7223 */ /* 0x000fe2000001000d */
[----:B------:R-:W-:Y:S01]  /*12b50*/  FADD.FTZ R14, R16, R19 ;  /* 0x00000013100e7221 */ /* 0x000fe20000010000 */
[----:B------:R-:W-:Y:S01]  /*12b60*/  FFMA.FTZ R15, R15, R16, R18 ;  /* 0x000000100f0f7223 */ /* 0x000fe20000010012 */
[----:B---3--:R-:W-:-:S02]  /*12b70*/  HADD2.F32 R21, -RZ, R24.H0_H0 ;  /* 0x20000018ff157230 */ /* 0x008fc40000004100 */
[----:B------:R-:W3:Y:S01]  /*12b80*/  LDL.S16 R24, [R1+0x394] ;  /* 0x0003940001187983 */ /* 0x000ee20000100600 */
[----:B------:R-:W-:Y:S01]  /*12b90*/  FMUL.FTZ R20, R20, UR16 ;  /* 0x0000001014147c20 */ /* 0x000fe20008410000 */
[----:B----4-:R-:W-:Y:S02]  /*12ba0*/  HADD2.F32 R16, -RZ, R41.H0_H0 ;  /* 0x20000029ff107230 */ /* 0x010fe40000004100 */
[----:B------:R-:W4:Y:S01]  /*12bb0*/  LDL.LU.S16 R41, [R1+0x392] ;  /* 0x0003920001297983 */ /* 0x000f220000300600 */
[----:B--2---:R-:W-:-:S05]  /*12bc0*/  HADD2.F32 R18, -RZ, R22.H0_H0 ;  /* 0x20000016ff127230 */ /* 0x004fca0000004100 */
[----:B------:R-:W-:Y:S01]  /*12bd0*/  FADD.FTZ R12, R12, R18 ;  /* 0x000000120c0c7221 */ /* 0x000fe20000010000 */
[----:B------:R-:W-:Y:S01]  /*12be0*/  FFMA.FTZ R13, R18, R20, R13 ;  /* 0x00000014120d7223 */ /* 0x000fe2000001000d */
[----:B------:R-:W-:Y:S01]  /*12bf0*/  FMUL.FTZ R19, R8, R18 ;  /* 0x0000001208137220 */ /* 0x000fe20000410000 */
[----:B------:R-:W-:Y:S02]  /*12c00*/  HADD2.F32 R18, -RZ, R25.H0_H0 ;  /* 0x20000019ff127230 */ /* 0x000fe40000004100 */
[----:B------:R-:W2:Y:S01]  /*12c10*/  LDL.S16 R25, [R1+0x39a] ;  /* 0x00039a0001197983 */ /* 0x000ea20000100600 */
        /* <DEDUP_REMOVED lines=10> */
[----:B------:R-:W-:Y:S02]  /*12cc0*/  HADD2.F32 R16, -RZ, R42.H0_H0 ;  /* 0x2000002aff107230 */ /* 0x000fe40000004100 */
[----:B------:R-:W-:Y:S01]  /*12cd0*/  FADD.FTZ R14, R19, R14 ;  /* 0x0000000e130e7221 */ /* 0x000fe20000010000 */
[----:B------:R-:W2:Y:S01]  /*12ce0*/  LDL.LU.S16 R42, [R1+0x396] ;  /* 0x00039600012a7983 */ /* 0x000ea20000300600 */
[----:B------:R-:W-:Y:S01]  /*12cf0*/  FMUL.FTZ R19, R9, R18 ;  /* 0x0000001209137220 */ /* 0x000fe20000410000 */
[----:B------:R-:W-:Y:S01]  /*12d00*/  FADD.FTZ R17, R10, R18 ;  /* 0x000000120a117221 */ /* 0x000fe20000010000 */
[----:B------:R-:W-:Y:S01]  /*12d10*/  FFMA.FTZ R11, R18, R20, R11 ;  /* 0x00000014120b7223 */ /* 0x000fe2000001000b */
[----:B------:R-:W-:-:S02]  /*12d20*/  HADD2.F32 R18, -RZ, R40.H0_H0 ;  /* 0x20000028ff127230 */ /* 0x000fc40000004100 */
[----:B------:R-:W2:Y:S01]  /*12d30*/  LDL.S16 R40, [R1+0x39e] ;  /* 0x00039e0001287983 */ /* 0x000ea20000100600 */
[----:B------:R-:W-:Y:S01]  /*12d40*/  FADD.FTZ R14, R14, R19 ;  /* 0x000000130e0e7221 */ /* 0x000fe20000010000 */
[----:B------:R-:W-:Y:S02]  /*12d50*/  HADD2.F32 R10, -RZ, R23.H0_H0 ;  /* 0x20000017ff0a7230 */ /* 0x000fe40000004100 */
[----:B------:R-:W-:Y:S01]  /*12d60*/  FFMA.FTZ R19, R20, R19, R15 ;  /* 0x0000001314137223 */ /* 0x000fe2000001000f */
[----:B------:R-:W2:Y:S01]  /*12d70*/  LDL.LU.S16 R23, [R1+0x39c] ;  /* 0x00039c0001177983 */ /* 0x000ea20000300600 */
[----:B------:R-:W-:Y:S01]  /*12d80*/  FADD.FTZ R15, R18, -UR28 ;  /* 0x8000001c120f7e21 */ /* 0x000fe20008010000 */
[----:B------:R-:W-:Y:S01]  /*12d90*/  FADD.FTZ R16, R16, -UR28 ;  /* 0x8000001c10107e21 */ /* 0x000fe20008010000 */
[----:B---3--:R-:W-:Y:S02]  /*12da0*/  HADD2.F32 R18, -RZ, R24.H0_H0 ;  /* 0x20000018ff127230 */ /* 0x008fe40000004100 */
[----:B------:R-:W3:Y:S01]  /*12db0*/  LDL.LU.S16 R24, [R1+0x398] ;  /* 0x0003980001187983 */ /* 0x000ee20000300600 */
[----:B----4-:R-:W-:-:S02]  /*12dc0*/  HADD2.F32 R20, -RZ, R41.H0_H0 ;  /* 0x20000029ff147230 */ /* 0x010fc40000004100 */
[----:B------:R-:W-:Y:S01]  /*12dd0*/  FMUL.FTZ R22, R15, UR16 ;  /* 0x000000100f167c20 */ /* 0x000fe20008410000 */
[----:B------:R-:W-:Y:S01]  /*12de0*/  FMUL.FTZ R16, R16, UR16 ;  /* 0x0000001010107c20 */ /* 0x000fe20008410000 */
[----:B------:R-:W4:Y:S01]  /*12df0*/  LDL.S16 R41, [R1+0x3a4] ;  /* 0x0003a40001297983 */ /* 0x000f220000100600 */
[----:B------:R-:W-:Y:S02]  /*12e00*/  FMUL.FTZ R15, R8, R10 ;  /* 0x0000000a080f7220 */ /* 0x000fe40000410000 */
[----:B------:R-:W-:Y:S02]  /*12e10*/  FFMA.FTZ R13, R10, R16, R13 ;  /* 0x000000100a0d7223 */ /* 0x000fe4000001000d */
[----:B------:R-:W-:Y:S01]  /*12e20*/  FFMA.FTZ R19, R16, R15, R19 ;  /* 0x0000000f10137223 */ /* 0x000fe20000010013 */
[----:B--2---:R-:W-:Y:S02]  /*12e30*/  HADD2.F32 R16, -RZ, R25.H0_H0 ;  /* 0x20000019ff107230 */ /* 0x004fe40000004100 */
[----:B------:R-:W2:Y:S01]  /*12e40*/  LDL.S16 R25, [R1+0x3a0] ;  /* 0x0003a00001197983 */ /* 0x000ea20000100600 */
[----:B------:R-:W-:Y:S01]  /*12e50*/  FADD.FTZ R12, R12, R10 ;  /* 0x0000000a0c0c7221 */ /* 0x000fe20000010000 */
[----:B------:R-:W-:Y:S01]  /*12e60*/  FADD.FTZ R10, R17, R20 ;  /* 0x00000014110a7221 */ /* 0x000fe20000010000 */
[----:B------:R-:W-:Y:S01]  /*12e70*/  FMUL.FTZ R17, R9, R20 ;  /* 0x0000001409117220 */ /* 0x000fe20000410000 */
[----:B------:R-:W-:Y:S01]  /*12e80*/  FADD.FTZ R14, R15, R14 ;  /* 0x0000000e0f0e7221 */ /* 0x000fe20000010000 */
[----:B------:R-:W-:-:S02]  /*12e90*/  FADD.FTZ R18, R18, -UR28 ;  /* 0x8000001c12127e21 */ /* 0x000fc40008010000 */
[----:B------:R-:W-:Y:S01]  /*12ea0*/  FFMA.FTZ R19, R22, R17, R19 ;  /* 0x0000001116137223 */ /* 0x000fe20000010013 */
[----:B------:R-:W-:Y:S01]  /*12eb0*/  FADD.FTZ R14, R14, R17 ;  /* 0x000000110e0e7221 */ /* 0x000fe20000010000 */
[----:B------:R-:W-:Y:S01]  /*12ec0*/  FMUL.FTZ R18, R18, UR16 ;  /* 0x0000001012127c20 */ /* 0x000fe20008410000 */
[----:B------:R-:W-:Y:S01]  /*12ed0*/  FMUL.FTZ R15, R8, R16 ;  /* 0x00000010080f7220 */ /* 0x000fe20000410000 */
[----:B------:R-:W-:Y:S02]  /*12ee0*/  FADD.FTZ R12, R12, R16 ;  /* 0x000000100c0c7221 */ /* 0x000fe40000010000 */
[----:B------:R-:W-:Y:S01]  /*12ef0*/  FFMA.FTZ R13, R16, R18, R13 ;  /* 0x00000012100d7223 */ /* 0x000fe2000001000d */
[----:B------:R-:W-:Y:S02]  /*12f00*/  HADD2.F32 R17, -RZ, R42.H0_H0 ;  /* 0x2000002aff117230 */ /* 0x000fe40000004100 */
[----:B------:R-:W2:Y:S01]  /*12f10*/  LDL.LU.S16 R42, [R1+0x3a2] ;  /* 0x0003a200012a7983 */ /* 0x000ea20000300600 */
[----:B------:R-:W-:Y:S01]  /*12f20*/  FFMA.FTZ R19, R18, R15, R19 ;  /* 0x0000000f12137223 */ /* 0x000fe20000010013 */
[----:B------:R-:W-:-:S02]  /*12f30*/  HADD2.F32 R16, -RZ, R40.H0_H0 ;  /* 0x20000028ff107230 */ /* 0x000fc40000004100 */
[----:B------:R-:W2:Y:S01]  /*12f40*/  LDL.S16 R40, [R1+0x3a8] ;  /* 0x0003a80001287983 */ /* 0x000ea20000100600 */
[----:B------:R-:W-:Y:S02]  /*12f50*/  HADD2.F32 R18, -RZ, R23.H0_H0 ;  /* 0x20000017ff127230 */ /* 0x000fe40000004100 */
[----:B------:R-:W-:Y:S01]  /*12f60*/  FFMA.FTZ R11, R20, R22, R11 ;  /* 0x00000016140b7223 */ /* 0x000fe2000001000b */
[----:B------:R-:W2:Y:S01]  /*12f70*/  LDL.LU.S16 R23, [R1+0x3a6] ;  /* 0x0003a60001177983 */ /* 0x000ea20000300600 */
[----:B------:R-:W-:Y:S01]  /*12f80*/  FADD.FTZ R17, R17, -UR28 ;  /* 0x8000001c11117e21 */ /* 0x000fe20008010000 */
[----:B------:R-:W-:Y:S01]  /*12f90*/  FADD.FTZ R14, R15, R14 ;  /* 0x0000000e0f0e7221 */ /* 0x000fe20000010000 */
[----:B---3--:R-:W-:Y:S02]  /*12fa0*/  HADD2.F32 R22, -RZ, R24.H0_H0 ;  /* 0x20000018ff167230 */ /* 0x008fe40000004100 */
[----:B------:R-:W-:Y:S01]  /*12fb0*/  FADD.FTZ R15, R16, -UR28 ;  /* 0x8000001c100f7e21 */ /* 0x000fe20008010000 */
[----:B------:R-:W3:Y:S01]  /*12fc0*/  LDL.S16 R24, [R1+0x3ac] ;  /* 0x0003ac0001187983 */ /* 0x000ee20000100600 */
[----:B------:R-:W-:Y:S01]  /*12fd0*/  FMUL.FTZ R20, R17, UR16 ;  /* 0x0000001011147c20 */ /* 0x000fe20008410000 */
[----:B----4-:R-:W-:-:S02]  /*12fe0*/  HADD2.F32 R16, -RZ, R41.H0_H0 ;  /* 0x20000029ff107230 */ /* 0x010fc40000004100 */
[----:B------:R-:W4:Y:S01]  /*12ff0*/  LDL.LU.S16 R41, [R1+0x3aa] ;  /* 0x0003aa0001297983 */ /* 0x000f220000300600 */
[----:B------:R-:W-:Y:S01]  /*13000*/  FADD.FTZ R10, R10, R18 ;  /* 0x000000120a0a7221 */ /* 0x000fe20000010000 */
[----:B------:R-:W-:Y:S01]  /*13010*/  FFMA.FTZ R11, R18, R20, R11 ;  /* 0x00000014120b7223 */ /* 0x000fe2000001000b */
[----:B------:R-:W-:Y:S01]  /*13020*/  FMUL.FTZ R17, R9, R18 ;  /* 0x0000001209117220 */ /* 0x000fe20000410000 */
[----:B--2---:R-:W-:Y:S02]  /*13030*/  HADD2.F32 R18, -RZ, R25.H0_H0 ;  /* 0x20000019ff127230 */ /* 0x004fe40000004100 */
[----:B------:R-:W2:Y:S01]  /*13040*/  LDL.LU.S16 R25, [R1+0x3ae] ;  /* 0x0003ae0001197983 */ /* 0x000ea20000300600 */
        /* <DEDUP_REMOVED lines=8> */
[----:B------:R-:W-:Y:S01]  /*130d0*/  FMUL.FTZ R15, R22, UR16 ;  /* 0x00000010160f7c20 */ /* 0x000fe20008410000 */
[----:B------:R-:W-:Y:S02]  /*130e0*/  HADD2.F32 R14, -RZ, R42.H0_H0 ;  /* 0x2000002aff0e7230 */ /* 0x000fe40000004100 */
[----:B------:R-:W2:Y:S01]  /*130f0*/  LDL.S16 R42, [R1+0x3b0] ;  /* 0x0003b000012a7983 */ /* 0x000ea20000100600 */
[----:B------:R-:W-:Y:S01]  /*13100*/  FMUL.FTZ R22, R9, R18 ;  /* 0x0000001209167220 */ /* 0x000fe20000410000 */
[----:B------:R-:W-:Y:S01]  /*13110*/  FADD.FTZ R21, R16, R21 ;  /* 0x0000001510157221 */ /* 0x000fe20000010000 */
[----:B------:R-:W-:Y:S02]  /*13120*/  HADD2.F32 R19, -RZ, R40.H0_H0 ;  /* 0x20000028ff137230 */ /* 0x000fe40000004100 */
[----:B------:R-:W2:Y:S01]  /*13130*/  LDL.S16 R40, [R1+0x3b4] ;  /* 0x0003b40001287983 */ /* 0x000ea20000100600 */
[----:B------:R-:W-:Y:S01]  /*13140*/  FADD.FTZ R16, R10, R18 ;  /* 0x000000120a107221 */ /* 0x000fe20000010000 */
[----:B------:R-:W-:-:S02]  /*13150*/  HADD2.F32 R10, -RZ, R23.H0_H0 ;  /* 0x20000017ff0a7230 */ /* 0x000fc40000004100 */
[----:B------:R-:W-:Y:S01]  /*13160*/  FFMA.FTZ R11, R18, R15, R11 ;  /* 0x0000000f120b7223 */ /* 0x000fe2000001000b */
[----:B------:R-:W-:Y:S01]  /*13170*/  FFMA.FTZ R17, R15, R22, R20 ;  /* 0x000000160f117223 */ /* 0x000fe20000010014 */
[----:B------:R-:W2:Y:S01]  /*13180*/  LDL.LU.S16 R23, [R1+0x3b2] ;  /* 0x0003b20001177983 */ /* 0x000ea20000300600 */
[----:B------:R-:W-:Y:S01]  /*13190*/  FADD.FTZ R15, R19, -UR28 ;  /* 0x8000001c130f7e21 */ /* 0x000fe20008010000 */
[----:B------:R-:W-:Y:S01]  /*131a0*/  FADD.FTZ R14, R14, -UR28 ;  /* 0x8000001c0e0e7e21 */ /* 0x000fe20008010000 */
[----:B---3--:R-:W-:Y:S02]  /*131b0*/  HADD2.F32 R19, -RZ, R24.H0_H0 ;  /* 0x20000018ff137230 */ /* 0x008fe40000004100 */
[----:B------:R-:W3:Y:S01]  /*131c0*/  LDL.LU.S16 R24, [R1+0x3b6] ;  /* 0x0003b60001187983 */ /* 0x000ee20000300600 */
[----:B----4-:R-:W-:Y:S02]  /*131d0*/  HADD2.F32 R20, -RZ, R41.H0_H0 ;  /* 0x20000029ff147230 */ /* 0x010fe40000004100 */
[----:B------:R-:W-:Y:S01]  /*131e0*/  FMUL.FTZ R14, R14, UR16 ;  /* 0x000000100e0e7c20 */ /* 0x000fe20008410000 */
[----:B------:R-:W4:Y:S01]  /*131f0*/  LDL.S16 R41, [R1+0x3b8] ;  /* 0x0003b80001297983 */ /* 0x000f220000100600 */
[----:B------:R-:W-:Y:S01]  /*13200*/  FADD.FTZ R18, R21, R22 ;  /* 0x0000001615127221 */ /* 0x000fe20000010000 */
[----:B------:R-:W-:Y:S01]  /*13210*/  FMUL.FTZ R22, R15, UR16 ;  /* 0x000000100f167c20 */ /* 0x000fe20008410000 */
[----:B------:R-:W-:Y:S01]  /*13220*/  FADD.FTZ R12, R12, R10 ;  /* 0x0000000a0c0c7221 */ /* 0x000fe20000010000 */
[----:B------:R-:W-:Y:S01]  /*13230*/  FFMA.FTZ R13, R10, R14, R13 ;  /* 0x0000000e0a0d7223 */ /* 0x000fe2000001000d */
[----:B------:R-:W-:Y:S01]  /*13240*/  FMUL.FTZ R15, R8, R10 ;  /* 0x0000000a080f7220 */ /* 0x000fe20000410000 */
[----:B--2---:R-:W-:-:S02]  /*13250*/  HADD2.F32 R10, -RZ, R25.H0_H0 ;  /* 0x20000019ff0a7230 */ /* 0x004fc40000004100 */
[----:B------:R-:W2:Y:S01]  /*13260*/  LDL.LU.S16 R25, [R1+0x3ba] ;  /* 0x0003ba0001197983 */ /* 0x000ea20000300600 */
        /* <DEDUP_REMOVED lines=11> */
[----:B------:R-:W-:-:S02]  /*13320*/  HADD2.F32 R17, -RZ, R42.H0_H0 ;  /* 0x2000002aff117230 */ /* 0x000fc40000004100 */
[----:B------:R-:W-:Y:S01]  /*13330*/  FADD.FTZ R15, R14, R15 ;  /* 0x0000000f0e0f7221 */ /* 0x000fe20000010000 */
[----:B------:R-:W2:Y:S01]  /*13340*/  LDL.S16 R42, [R1+0x3c0] ;  /* 0x0003c000012a7983 */ /* 0x000ea20000100600 */
[----:B------:R-:W-:Y:S01]  /*13350*/  FFMA.FTZ R22, R19, R14, R22 ;  /* 0x0000000e13167223 */ /* 0x000fe20000010016 */
[----:B------:R-:W-:Y:S01]  /*13360*/  FADD.FTZ R17, R17, -UR28 ;  /* 0x8000001c11117e21 */ /* 0x000fe20008010000 */
[----:B------:R-:W-:Y:S02]  /*13370*/  HADD2.F32 R10, -RZ, R40.H0_H0 ;  /* 0x20000028ff0a7230 */ /* 0x000fe40000004100 */
[----:B------:R-:W-:Y:S01]  /*13380*/  FADD.FTZ R16, R16, R20 ;  /* 0x0000001410107221 */ /* 0x000fe20000010000 */
[----:B------:R-:W2:Y:S01]  /*13390*/  LDL.LU.S16 R40, [R1+0x3c2] ;  /* 0x0003c20001287983 */ /* 0x000ea20000300600 */
[----:B------:R-:W-:Y:S01]  /*133a0*/  FMUL.FTZ R17, R17, UR16 ;  /* 0x0000001011117c20 */ /* 0x000fe20008410000 */
[----:B------:R-:W-:Y:S02]  /*133b0*/  HADD2.F32 R14, -RZ, R23.H0_H0 ;  /* 0x20000017ff0e7230 */ /* 0x000fe40000004100 */
[----:B------:R-:W-:Y:S01]  /*133c0*/  FADD.FTZ R18, R10, -UR28 ;  /* 0x8000001c0a127e21 */ /* 0x000fe20008010000 */
[----:B------:R-:W2:Y:S01]  /*133d0*/  LDL.LU.S16 R23, [R1+0x3c6] ;  /* 0x0003c60001177983 */ /* 0x000ea20000300600 */
[----:B---3--:R-:W-:-:S02]  /*133e0*/  HADD2.F32 R10, -RZ, R24.H0_H0 ;  /* 0x20000018ff0a7230 */ /* 0x008fc40000004100 */
[----:B------:R-:W-:Y:S01]  /*133f0*/  FMUL.FTZ R18, R18, UR16 ;  /* 0x0000001012127c20 */ /* 0x000fe20008410000 */
[----:B------:R-:W3:Y:S01]  /*13400*/  LDL.S16 R24, [R1+0x3c4] ;  /* 0x0003c40001187983 */ /* 0x000ee20000100600 */
[----:B------:R-:W-:Y:S01]  /*13410*/  FADD.FTZ R16, R16, R14 ;  /* 0x0000000e10107221 */ /* 0x000fe20000010000 */
[----:B------:R-:W-:Y:S01]  /*13420*/  FFMA.FTZ R11, R14, R17, R11 ;  /* 0x000000110e0b7223 */ /* 0x000fe2000001000b */
[----:B----4-:R-:W-:Y:S02]  /*13430*/  HADD2.F32 R20, -RZ, R41.H0_H0 ;  /* 0x20000029ff147230 */ /* 0x010fe40000004100 */
[----:B------:R-:W-:Y:S01]  /*13440*/  FMUL.FTZ R14, R9, R14 ;  /* 0x0000000e090e7220 */ /* 0x000fe20000410000 */
[----:B------:R-:W4:Y:S01]  /*13450*/  LDL.S16 R41, [R1+0x3c8] ;  /* 0x0003c80001297983 */ /* 0x000f220000100600 */
[----:B------:R-:W-:Y:S01]  /*13460*/  FADD.FTZ R12, R12, R10 ;  /* 0x0000000a0c0c7221 */ /* 0x000fe20000010000 */
[----:B------:R-:W-:Y:S01]  /*13470*/  FFMA.FTZ R13, R10, R18, R13 ;  /* 0x000000120a0d7223 */ /* 0x000fe2000001000d */
[----:B------:R-:W-:Y:S01]  /*13480*/  FMUL.FTZ R19, R8, R10 ;  /* 0x0000000a08137220 */ /* 0x000fe20000410000 */
[----:B------:R-:W-:Y:S01]  /*13490*/  FADD.FTZ R10, R15, R14 ;  /* 0x0000000e0f0a7221 */ /* 0x000fe20000010000 */
[----:B------:R-:W-:Y:S01]  /*134a0*/  FFMA.FTZ R17, R17, R14, R22 ;  /* 0x0000000e11117223 */ /* 0x000fe20000010016 */
[----:B------:R-:W-:Y:S01]  /*134b0*/  FADD.FTZ R14, R20, -UR28 ;  /* 0x8000001c140e7e21 */ /* 0x000fe20008010000 */
[----:B--2---:R-:W-:-:S02]  /*134c0*/  HADD2.F32 R20, -RZ, R25.H0_H0 ;  /* 0x20000019ff147230 */ /* 0x004fc40000004100 */
[----:B------:R-:W2:Y:S01]  /*134d0*/  LDL.LU.S16 R25, [R1+0x3ca] ;  /* 0x0003ca0001197983 */ /* 0x000ea20000300600 */
[----:B------:R-:W-:Y:S01]  /*134e0*/  FADD.FTZ R10, R19, R10 ;  /* 0x0000000a130a7221 */ /* 0x000fe20000010000 */
[----:B------:R-:W-:Y:S01]  /*134f0*/  FFMA.FTZ R17, R18, R19, R17 ;  /* 0x0000001312117223 */ /* 0x000fe20000010011 */
[----:B------:R-:W-:Y:S01]  /*13500*/  FMUL.FTZ R19, R9, R20 ;  /* 0x0000001409137220 */ /* 0x000fe20000410000 */
[----:B------:R-:W-:Y:S01]  /*13510*/  FMUL.FTZ R18, R14, UR16 ;  /* 0x000000100e127c20 */ /* 0x000fe20008410000 */
[----:B------:R-:W-:Y:S02]  /*13520*/  HADD2.F32 R14, -RZ, R35.H0_H0 ;  /* 0x20000023ff0e7230 */ /* 0x000fe40000004100 */
[----:B------:R-:W-:Y:S01]  /*13530*/  FADD.FTZ R15, R16, R20 ;  /* 0x00000014100f7221 */ /* 0x000fe20000010000 */
[----:B------:R-:W-:Y:S01]  /*13540*/  FADD.FTZ R10, R10, R19 ;  /* 0x000000130a0a7221 */ /* 0x000fe20000010000 */
[----:B------:R-:W-:Y:S01]  /*13550*/  FFMA.FTZ R11, R20, R18, R11 ;  /* 0x00000012140b7223 */ /* 0x000fe2000001000b */
[----:B------:R-:W-:Y:S01]  /*13560*/  FFMA.FTZ R19, R18, R19, R17 ;  /* 0x0000001312137223 */ /* 0x000fe20000010011 */
[----:B------:R-:W-:-:S02]  /*13570*/  HADD2.F32 R16, -RZ, R27.H0_H0 ;  /* 0x2000001bff107230 */ /* 0x000fc40000004100 */
[----:B------:R-:W-:Y:S01]  /*13580*/  FADD.FTZ R14, R14, -UR28 ;  /* 0x8000001c0e0e7e21 */ /* 0x000fe20008010000 */
[----:B------:R-:W-:Y:S02]  /*13590*/  HADD2.F32 R18, -RZ, R42.H0_H0 ;  /* 0x2000002aff127230 */ /* 0x000fe40000004100 */
[----:B------:R-:W-:Y:S01]  /*135a0*/  FMUL.FTZ R17, R8, R16 ;  /* 0x0000001008117220 */ /* 0x000fe20000410000 */
[----:B------:R-:W-:Y:S02]  /*135b0*/  FMUL.FTZ R14, R14, UR16 ;  /* 0x000000100e0e7c20 */ /* 0x000fe40008410000 */
[----:B------:R-:W-:Y:S01]  /*135c0*/  FADD.FTZ R18, R18, -UR28 ;  /* 0x8000001c12127e21 */ /* 0x000fe20008010000 */
[----:B------:R-:W-:Y:S02]  /*135d0*/  HADD2.F32 R22, -RZ, R40.H0_H0 ;  /* 0x20000028ff167230 */ /* 0x000fe40000004100 */
[----:B------:R-:W-:Y:S01]  /*135e0*/  FADD.FTZ R10, R17, R10 ;  /* 0x0000000a110a7221 */ /* 0x000fe20000010000 */
[----:B------:R-:W-:-:S02]  /*135f0*/  FFMA.FTZ R19, R14, R17, R19 ;  /* 0x000000110e137223 */ /* 0x000fc40000010013 */
[----:B------:R-:W-:Y:S01]  /*13600*/  FMUL.FTZ R17, R9, R22 ;  /* 0x0000001609117220 */ /* 0x000fe20000410000 */
[----:B---3--:R-:W-:Y:S02]  /*13610*/  HADD2.F32 R20, -RZ, R24.H0_H0 ;  /* 0x20000018ff147230 */ /* 0x008fe40000004100 */
[----:B------:R-:W-:Y:S01]  /*13620*/  FMUL.FTZ R24, R18, UR16 ;  /* 0x0000001012187c20 */ /* 0x000fe20008410000 */
[----:B------:R-:W-:Y:S02]  /*13630*/  HADD2.F32 R18, -RZ, R23.H0_H0 ;  /* 0x20000017ff127230 */ /* 0x000fe40000004100 */
[----:B------:R-:W-:Y:S01]  /*13640*/  FADD.FTZ R20, R20, -UR28 ;  /* 0x8000001c14147e21 */ /* 0x000fe20008010000 */
[----:B----4-:R-:W-:Y:S02]  /*13650*/  HADD2.F32 R21, -RZ, R41.H0_H0 ;  /* 0x20000029ff157230 */ /* 0x010fe40000004100 */
[----:B------:R-:W-:Y:S01]  /*13660*/  FADD.FTZ R10, R10, R17 ;  /* 0x000000110a0a7221 */ /* 0x000fe20000010000 */
[----:B------:R-:W-:Y:S01]  /*13670*/  FFMA.FTZ R19, R24, R17, R19 ;  /* 0x0000001118137223 */ /* 0x000fe20000010013 */
[----:B------:R-:W-:Y:S01]  /*13680*/  FADD.FTZ R12, R12, R16 ;  /* 0x000000100c0c7221 */ /* 0x000fe20000010000 */
[----:B------:R-:W-:Y:S01]  /*13690*/  FFMA.FTZ R13, R16, R14, R13 ;  /* 0x0000000e100d7223 */ /* 0x000fe2000001000d */
[----:B------:R-:W-:Y:S01]  /*136a0*/  FMUL.FTZ R17, R8, R18 ;  /* 0x0000001208117220 */ /* 0x000fe20000410000 */
[----:B------:R-:W-:Y:S01]  /*136b0*/  FMUL.FTZ R20, R20, UR16 ;  /* 0x0000001014147c20 */ /* 0x000fe20008410000 */
[----:B------:R-:W-:Y:S01]  /*136c0*/  FADD.FTZ R21, R21, -UR28 ;  /* 0x8000001c15157e21 */ /* 0x000fe20008010000 */
[----:B------:R-:W-:-:S02]  /*136d0*/  HADD2.F32 R14, -RZ, R26.H0_H0 ;  /* 0x2000001aff0e7230 */ /* 0x000fc40000004100 */
[----:B------:R-:W-:Y:S01]  /*136e0*/  FADD.FTZ R10, R17, R10 ;  /* 0x0000000a110a7221 */ /* 0x000fe20000010000 */
[----:B------:R-:W-:Y:S01]  /*136f0*/  FFMA.FTZ R19, R20, R17, R19 ;  /* 0x0000001114137223 */ /* 0x000fe20000010013 */
[----:B------:R-:W-:Y:S02]  /*13700*/  HADD2.F32 R26, -RZ, R28.H0_H0 ;  /* 0x2000001cff1a7230 */ /* 0x000fe40000004100 */
[----:B------:R-:W-:Y:S01]  /*13710*/  FMUL.FTZ R28, R21, UR16 ;  /* 0x00000010151c7c20 */ /* 0x000fe20008410000 */
[----:B------:R-:W-:Y:S01]  /*13720*/  FADD.FTZ R14, R14, -UR28 ;  /* 0x8000001c0e0e7e21 */ /* 0x000fe20008010000 */
[----:B------:R-:W-:Y:S01]  /*13730*/  FADD.FTZ R15, R15, R22 ;  /* 0x000000160f0f7221 */ /* 0x000fe20000010000 */
[----:B------:R-:W-:Y:S01]  /*13740*/  FFMA.FTZ R11, R22, R24, R11 ;  /* 0x00000018160b7223 */ /* 0x000fe2000001000b */
[----:B------:R-:W-:Y:S01]  /*13750*/  FMUL.FTZ R22, R8, R26 ;  /* 0x0000001a08167220 */ /* 0x000fe20000410000 */
[----:B------:R-:W-:Y:S01]  /*13760*/  FFMA.FTZ R13, R18, R20, R13 ;  /* 0x00000014120d7223 */ /* 0x000fe2000001000d */
[----:B--2---:R-:W-:-:S05]  /*13770*/  HADD2.F32 R16, -RZ, R25.H0_H0 ;  /* 0x20000019ff107230 */ /* 0x004fca0000004100 */
        /* <DEDUP_REMOVED lines=12> */
.L_x_976:
[----:B-----5:R-:W-:Y:S01]  /*13840*/  HADD2.F32 R10, -RZ, R25.H0_H0 ;  /* 0x20000019ff0a7230 */ /* 0x020fe20000004100 */
[----:B------:R0:W-:Y:S01]  /*13850*/  STL [R1+0x3e8], R5 ;  /* 0x0003e80501007387 */ /* 0x0001e20000100800 */
[----:B------:R-:W-:Y:S02]  /*13860*/  HADD2.F32 R13, -RZ, R23.H0_H0 ;  /* 0x20000017ff0d7230 */ /* 0x000fe40000004100 */
[----:B------:R-:W-:Y:S02]  /*13870*/  HADD2.F32 R14, -RZ, R41.H0_H0 ;  /* 0x20000029ff0e7230 */ /* 0x000fe40000004100 */
[----:B------:R-:W-:Y:S01]  /*13880*/  FADD.FTZ R10, R10, -UR28 ;  /* 0x8000001c0a0a7e21 */ /* 0x000fe20008010000 */
[----:B------:R-:W-:Y:S01]  /*13890*/  HADD2.F32 R15, -RZ, R40.H0_H0 ;  /* 0x20000028ff0f7230 */ /* 0x000fe20000004100 */
[----:B------:R1:W-:Y:S01]  /*138a0*/  STL [R1+0x3f0], R7 ;  /* 0x0003f00701007387 */ /* 0x0003e20000100800 */
[----:B------:R-:W-:Y:S02]  /*138b0*/  HADD2.F32 R19, -RZ, R27.H0_H0 ;  /* 0x2000001bff137230 */ /* 0x000fe40000004100 */
[----:B------:R-:W-:Y:S01]  /*138c0*/  FMUL.FTZ R10, R10, UR16 ;  /* 0x000000100a0a7c20 */ /* 0x000fe20008410000 */
[----:B------:R-:W-:Y:S01]  /*138d0*/  FADD.FTZ R14, R14, -UR28 ;  /* 0x8000001c0e0e7e21 */ /* 0x000fe20008010000 */
[----:B------:R-:W-:Y:S01]  /*138e0*/  HADD2.F32 R20, -RZ, R34.H0_H0 ;  /* 0x20000022ff147230 */ /* 0x000fe20000004100 */
[----:B0-----:R-:W2:Y:S01]  /*138f0*/  LDL.LU.S16 R5, [R1+0x296] ;  /* 0x0002960001057983 */ /* 0x001ea20000300600 */
[----:B------:R-:W-:Y:S01]  /*13900*/  FFMA.FTZ R12, R9, R10, R2 ;  /* 0x0000000a090c7223 */ /* 0x000fe20000010002 */
[----:B------:R-:W-:-:S02]  /*13910*/  HADD2.F32 R21, -RZ, R38.H0_H0 ;  /* 0x20000026ff157230 */ /* 0x000fc40000004100 */
[----:B------:R-:W-:Y:S02]  /*13920*/  HADD2.F32 R22, -RZ, R31.H0_H0 ;  /* 0x2000001fff167230 */ /* 0x000fe40000004100 */
[----:B------:R-:W-:Y:S01]  /*13930*/  FMUL.FTZ R11, R12, -1.4426950216293334961 ;  /* 0xbfb8aa3b0c0b7820 */ /* 0x000fe20000410000 */
[----:B------:R-:W-:Y:S01]  /*13940*/  HADD2.F32 R23, -RZ, R69.H0_H0 ;  /* 0x20000045ff177230 */ /* 0x000fe20000004100 */
[----:B-1----:R-:W3:Y:S01]  /*13950*/  LDL.S16 R7, [R1+0x31c] ;  /* 0x00031c0001077983 */ /* 0x002ee20000100600 */
[----:B------:R-:W-:Y:S02]  /*13960*/  HADD2.F32 R24, -RZ, R68.H0_H0 ;  /* 0x20000044ff187230 */ /* 0x000fe40000004100 */
[----:B------:R-:W-:Y:S01]  /*13970*/  HADD2.F32 R25, -RZ, R30.H0_H0 ;  /* 0x2000001eff197230 */ /* 0x000fe20000004100 */
[----:B------:R-:W0:Y:S01]  /*13980*/  MUFU.EX2 R11, R11 ;  /* 0x0000000b000b7308 */ /* 0x000e220000000800 */
[----:B------:R1:W-:Y:S01]  /*13990*/  STL [R1+0x3ec], R6 ;  /* 0x0003ec0601007387 */ /* 0x0003e20000100800 */
[----:B------:R-:W-:-:S03]  /*139a0*/  HADD2.F32 R31, -RZ, R61.H1_H1 ;  /* 0x3000003dff1f7230 */ /* 0x000fc60000004100 */
[----:B------:R4:W-:Y:S04]  /*139b0*/  STL [R1+0x3e4], R4 ;  /* 0x0003e40401007387 */ /* 0x0009e80000100800 */
[----:B------:R3:W-:Y:S01]  /*139c0*/  STL [R1+0x3e0], R0 ;  /* 0x0003e00001007387 */ /* 0x0007e20000100800 */
[----:B0-----:R-:W-:Y:S01]  /*139d0*/  FADD.FTZ R11, R11, 1 ;  /* 0x3f8000000b0b7421 */ /* 0x001fe20000010000 */
[----:B------:R-:W-:Y:S01]  /*139e0*/  FADD.FTZ R31, R31, -UR28 ;  /* 0x8000001c1f1f7e21 */ /* 0x000fe20008010000 */
[----:B------:R-:W-:Y:S01]  /*139f0*/  HADD2.F32 R38, -RZ, R59.H1_H1 ;  /* 0x3000003bff267230 */ /* 0x000fe20000004100 */
[----:B-1----:R-:W3:Y:S03]  /*13a00*/  LDL.LU.S16 R6, [R1+0x2fa] ;  /* 0x0002fa0001067983 */ /* 0x002ee60000300600 */
[----:B------:R-:W0:Y:S01]  /*13a10*/  MUFU.RCP R11, R11 ;  /* 0x0000000b000b7308 */ /* 0x000e220000001000 */
[----:B------:R-:W-:Y:S01]  /*13a20*/  HADD2.F32 R34, -RZ, R58.H0_H0 ;  /* 0x2000003aff227230 */ /* 0x000fe20000004100 */
[----:B----4-:R-:W4:Y:S01]  /*13a30*/  LDL.LU.S16 R4, [R1+0x31e] ;  /* 0x00031e0001047983 */ /* 0x010f220000300600 */
        /* <DEDUP_REMOVED lines=22> */
[----:B------:R-:W-:Y:S02]  /*13ba0*/  FADD.FTZ R13, RZ, R13 ;  /* 0x0000000dff0d7221 */ /* 0x000fe40000010000 */
        /* <DEDUP_REMOVED lines=129> */
[----:B------:R-:W-:-:S03]  /*143c0*/  FADD.FTZ R15, R22, R15 ;  /* 0x0000000f160f7221 */ /* 0x000fc60000010000 */
[----:B------:R-:W-:-:S04]  /*143d0*/  FADD.FTZ R23, R23, -UR28 ;  /* 0x8000001c17177e21 */ /* 0x000fc80008010000 */
        /* <DEDUP_REMOVED lines=22> */
[----:B------:R-:W-:-:S05]  /*14540*/  HADD2.F32 R22, -RZ, R65.H0_H0 ;  /* 0x20000041ff167230 */ /* 0x000fca0000004100 */
[----:B------:R-:W-:Y:S01]  /*14550*/  FADD.FTZ R22, R22, -UR28 ;  /* 0x8000001c16167e21 */ /* 0x000fe20008010000 */
[----:B------:R-:W-:-:S03]  /*14560*/  FADD.FTZ R10, R10, R16 ;  /* 0x000000100a0a7221 */ /* 0x000fc60000010000 */
[----:B------:R-:W-:Y:S01]  /*14570*/  FMUL.FTZ R22, R22, UR16 ;  /* 0x0000001016167c20 */ /* 0x000fe20008410000 */
[-C--:B------:R-:W-:Y:S01]  /*14580*/  FFMA.FTZ R12, R19, R16.reuse, R12 ;  /* 0x00000010130c7223 */ /* 0x080fe2000001000c */
[C---:B------:R-:W-:Y:S02]  /*14590*/  FMUL.FTZ R29, R9.reuse, R16 ;  /* 0x00000010091d7220 */ /* 0x040fe40000410000 */
[----:B------:R-:W-:Y:S02]  /*145a0*/  FFMA.FTZ R16, R9, R22, R2 ;  /* 0x0000001609107223 */ /* 0x000fe40000010002 */
[----:B------:R-:W-:Y:S02]  /*145b0*/  FFMA.FTZ R27, R19, R29, R23 ;  /* 0x0000001d131b7223 */ /* 0x000fe40000010017 */
        /* <DEDUP_REMOVED lines=11> */
[----:B------:R-:W-:-:S03]  /*14670*/  FADD.FTZ R29, R15, R29 ;  /* 0x0000001d0f1d7221 */ /* 0x000fc60000010000 */
[----:B------:R-:W-:Y:S01]  /*14680*/  FMUL.FTZ R16, R16, UR16 ;  /* 0x0000001010107c20 */ /* 0x000fe20008410000 */
[----:B------:R-:W-:-:S03]  /*14690*/  FMUL.FTZ R25, R25, R19 ;  /* 0x0000001319197220 */ /* 0x000fc60000410000 */
[----:B------:R-:W-:-:S04]  /*146a0*/  FFMA.FTZ R15, R8, R16, R3 ;  /* 0x00000010080f7223 */ /* 0x000fc80000010003 */
[----:B------:R-:W-:-:S06]  /*146b0*/  FMUL.FTZ R19, R15, -1.4426950216293334961 ;  /* 0xbfb8aa3b0f137820 */ /* 0x000fcc0000410000 */
[----:B------:R-:W0:Y:S02]  /*146c0*/  MUFU.EX2 R19, R19 ;  /* 0x0000001300137308 */ /* 0x000e240000000800 */
[----:B0-----:R-:W-:-:S06]  /*146d0*/  FADD.FTZ R19, R19, 1 ;  /* 0x3f80000013137421 */ /* 0x001fcc0000010000 */
[----:B------:R-:W0:Y:S01]  /*146e0*/  MUFU.RCP R19, R19 ;  /* 0x0000001300137308 */ /* 0x000e220000001000 */
[----:B------:R-:W-:-:S05]  /*146f0*/  HADD2.F32 R23, -RZ, R65.H1_H1 ;  /* 0x30000041ff177230 */ /* 0x000fca0000004100 */
[----:B0-----:R-:W-:Y:S01]  /*14700*/  FMUL.FTZ R23, R23, R19 ;  /* 0x0000001317177220 */ /* 0x001fe20000410000 */
[----:B------:R-:W-:-:S04]  /*14710*/  FADD.FTZ R19, -R19, 1 ;  /* 0x3f80000013137421 */ /* 0x000fc80000010100 */
[----:B------:R-:W-:-:S04]  /*14720*/  FFMA.FTZ R19, R15, R19, 1 ;  /* 0x3f8000000f137423 */ /* 0x000fc80000010013 */
[----:B------:R-:W-:Y:S01]  /*14730*/  FMUL.FTZ R23, R23, R19 ;  /* 0x0000001317177220 */ /* 0x000fe20000410000 */
[----:B------:R-:W-:-:S05]  /*14740*/  HADD2.F32 R19, -RZ, R63.H0_H0 ;  /* 0x2000003fff137230 */ /* 0x000fca0000004100 */
[----:B------:R-:W-:-:S04]  /*14750*/  FADD.FTZ R19, R19, -UR28 ;  /* 0x8000001c13137e21 */ /* 0x000fc80008010000 */
[----:B------:R-:W-:Y:S01]  /*14760*/  FMUL.FTZ R19, R19, UR16 ;  /* 0x0000001013137c20 */ /* 0x000fe20008410000 */
[----:B------:R-:W-:-:S03]  /*14770*/  FADD.FTZ R26, R13, R20 ;  /* 0x000000140d1a7221 */ /* 0x000fc60000010000 */
[----:B------:R-:W-:Y:S01]  /*14780*/  FFMA.FTZ R15, R9, R19, R2 ;  /* 0x00000013090f7223 */ /* 0x000fe20000010002 */
[-C--:B------:R-:W-:Y:S01]  /*14790*/  FFMA.FTZ R28, R21, R20.reuse, R11 ;  /* 0x00000014151c7223 */ /* 0x080fe2000001000b */
[----:B------:R-:W-:Y:S02]  /*147a0*/  FMUL.FTZ R13, R8, R20 ;  /* 0x00000014080d7220 */ /* 0x000fe40000410000 */
[----:B------:R-:W-:-:S06]  /*147b0*/  FMUL.FTZ R20, R15, -1.4426950216293334961 ;  /* 0xbfb8aa3b0f147820 */ /* 0x000fcc0000410000 */
[----:B------:R-:W0:Y:S02]  /*147c0*/  MUFU.EX2 R20, R20 ;  /* 0x0000001400147308 */ /* 0x000e240000000800 */
[----:B0-----:R-:W-:-:S06]  /*147d0*/  FADD.FTZ R20, R20, 1 ;  /* 0x3f80000014147421 */ /* 0x001fcc0000010000 */
[----:B------:R-:W0:Y:S01]  /*147e0*/  MUFU.RCP R20, R20 ;  /* 0x0000001400147308 */ /* 0x000e220000001000 */
[----:B------:R-:W-:Y:S01]  /*147f0*/  FFMA.FTZ R11, R21, R13, R27 ;  /* 0x0000000d150b7223 */ /* 0x000fe2000001001b */
        /* <DEDUP_REMOVED lines=14> */
[----:B------:R-:W-:Y:S02]  /*148e0*/  HADD2.F32 R29, -RZ, R69.H1_H1 ;  /* 0x30000045ff1d7230 */ /* 0x000fe40000004100 */
[----:B------:R-:W-:-:S03]  /*148f0*/  FMUL.FTZ R30, R9, R24 ;  /* 0x00000018091e7220 */ /* 0x000fc60000410000 */
[----:B0-----:R-:W-:Y:S01]  /*14900*/  FMUL.FTZ R29, R29, R27 ;  /* 0x0000001b1d1d7220 */ /* 0x001fe20000410000 */
[----:B------:R-:W-:-:S04]  /*14910*/  FADD.FTZ R27, -R27, 1 ;  /* 0x3f8000001b1b7421 */ /* 0x000fc80000010100 */
[----:B------:R-:W-:-:S04]  /*14920*/  FFMA.FTZ R20, R20, R27, 1 ;  /* 0x3f80000014147423 */ /* 0x000fc8000001001b */
[----:B------:R-:W-:Y:S01]  /*14930*/  FMUL.FTZ R20, R29, R20 ;  /* 0x000000141d147220 */ /* 0x000fe20000410000 */
[----:B------:R-:W-:Y:S01]  /*14940*/  FFMA.FTZ R29, R18, R24, R12 ;  /* 0x00000018121d7223 */ /* 0x000fe2000001000c */
[----:B------:R-:W-:Y:S01]  /*14950*/  FMUL.FTZ R12, R31, UR16 ;  /* 0x000000101f0c7c20 */ /* 0x000fe20008410000 */
[----:B------:R-:W-:-:S03]  /*14960*/  FADD.FTZ R27, R10, R24 ;  /* 0x000000180a1b7221 */ /* 0x000fc60000010000 */
[----:B------:R-:W-:Y:S01]  /*14970*/  FFMA.FTZ R10, R9, R12, R2 ;  /* 0x0000000c090a7223 */ /* 0x000fe20000010002 */
[----:B------:R-:W-:-:S03]  /*14980*/  FFMA.FTZ R24, R18, R30, R11 ;  /* 0x0000001e12187223 */ /* 0x000fc6000001000b */
        /* <DEDUP_REMOVED lines=36> */
[----:B------:R-:W-:Y:S02]  /*14bd0*/  HADD2.F32 R32, -RZ, R61.H0_H0 ;  /* 0x2000003dff207230 */ /* 0x000fe40000004100 */
        /* <DEDUP_REMOVED lines=11> */
[----:B------:R-:W-:Y:S02]  /*14c90*/  HADD2.F32 R39, -RZ, R67.H1_H1 ;  /* 0x30000043ff277230 */ /* 0x000fe40000004100 */
[----:B------:R-:W-:Y:S02]  /*14ca0*/  HADD2.F32 R35, -RZ, R58.H1_H1 ;  /* 0x3000003aff237230 */ /* 0x000fe40000004100 */
        /* <DEDUP_REMOVED lines=9> */
[----:B------:R-:W-:-:S04]  /*14d40*/  FFMA.FTZ R22, R9, R35, R2 ;  /* 0x0000002309167223 */ /* 0x000fc80000010002 */
[----:B------:R-:W-:-:S06]  /*14d50*/  FMUL.FTZ R29, R22, -1.4426950216293334961 ;  /* 0xbfb8aa3b161d7820 */ /* 0x000fcc0000410000 */
[----:B------:R-:W0:Y:S01]  /*14d60*/  MUFU.EX2 R29, R29 ;  /* 0x0000001d001d7308 */ /* 0x000e220000000800 */
[----:B------:R-:W-:Y:S02]  /*14d70*/  HADD2.F32 R33, -RZ, R45.H1_H1 ;  /* 0x3000002dff217230 */ /* 0x000fe40000004100 */
        /* <DEDUP_REMOVED lines=32> */
[----:B------:R-:W-:-:S05]  /*14f80*/  HADD2.F32 R29, -RZ, R45.H0_H0 ;  /* 0x2000002dff1d7230 */ /* 0x000fca0000004100 */
        /* <DEDUP_REMOVED lines=160> */
[----:B------:R-:W-:Y:S02]  /*15990*/  HADD2.F32 R10, -RZ, R6.H0_H0 ;  /* 0x20000006ff0a7230 */ /* 0x000fe40000004100 */
[----:B------:R-:W2:Y:S01]  /*159a0*/  LDL.LU.S16 R6, [R1+0x34a] ;  /* 0x00034a0001067983 */ /* 0x000ea20000300600 */
[----:B----4-:R-:W-:-:S03]  /*159b0*/  HADD2.F32 R61, -RZ, R4.H0_H0 ;  /* 0x20000004ff3d7230 */ /* 0x010fc60000004100 */
[----:B------:R-:W4:Y:S01]  /*159c0*/  LDL.LU.S16 R4, [R1+0x342] ;  /* 0x0003420001047983 */ /* 0x000f220000300600 */
[----:B---3--:R-:W-:-:S03]  /*159d0*/  HADD2.F32 R67, -RZ, R7.H0_H0 ;  /* 0x20000007ff437230 */ /* 0x008fc60000004100 */
[----:B------:R-:W3:Y:S01]  /*159e0*/  LDL.S16 R7, [R1+0x33c] ;  /* 0x00033c0001077983 */ /* 0x000ee20000100600 */
[----:B--2---:R-:W-:-:S03]  /*159f0*/  HADD2.F32 R65, -RZ, R6.H0_H0 ;  /* 0x20000006ff417230 */ /* 0x004fc60000004100 */
[----:B------:R-:W2:Y:S01]  /*15a00*/  LDL.LU.S16 R6, [R1+0x33e] ;  /* 0x00033e0001067983 */ /* 0x000ea20000300600 */
[----:B------:R-:W-:-:S03]  /*15a10*/  HADD2.F32 R59, -RZ, R5.H0_H0 ;  /* 0x20000005ff3b7230 */ /* 0x000fc60000004100 */
[----:B------:R-:W2:Y:S01]  /*15a20*/  LDL.S16 R5, [R1+0x344] ;  /* 0x0003440001057983 */ /* 0x000ea20000100600 */
[----:B----4-:R-:W-:-:S03]  /*15a30*/  HADD2.F32 R66, -RZ, R4.H0_H0 ;  /* 0x20000004ff427230 */ /* 0x010fc60000004100 */
[----:B------:R-:W4:Y:S01]  /*15a40*/  LDL.S16 R4, [R1+0x338] ;  /* 0x0003380001047983 */ /* 0x000f220000100600 */
[----:B---3--:R-:W-:-:S03]  /*15a50*/  HADD2.F32 R63, -RZ, R7.H0_H0 ;  /* 0x20000007ff3f7230 */ /* 0x008fc60000004100 */
[----:B------:R-:W3:Y:S01]  /*15a60*/  LDL.S16 R7, [R1+0x334] ;  /* 0x0003340001077983 */ /* 0x000ee20000100600 */
[----:B--2---:R-:W-:-:S03]  /*15a70*/  HADD2.F32 R57, -RZ, R6.H0_H0 ;  /* 0x20000006ff397230 */ /* 0x004fc60000004100 */
[----:B------:R-:W2:Y:S01]  /*15a80*/  LDL.LU.S16 R6, [R1+0x336] ;  /* 0x0003360001067983 */ /* 0x000ea20000300600 */
[----:B------:R-:W-:-:S03]  /*15a90*/  HADD2.F32 R64, -RZ, R5.H0_H0 ;  /* 0x20000005ff407230 */ /* 0x000fc60000004100 */
[----:B------:R-:W2:Y:S01]  /*15aa0*/  LDL.LU.S16 R5, [R1+0x33a] ;  /* 0x00033a0001057983 */ /* 0x000ea20000300600 */
[----:B----4-:R-:W-:-:S03]  /*15ab0*/  HADD2.F32 R62, -RZ, R4.H0_H0 ;  /* 0x20000004ff3e7230 */ /* 0x010fc60000004100 */
[----:B------:R-:W4:Y:S01]  /*15ac0*/  LDL.S16 R4, [R1+0x330] ;  /* 0x0003300001047983 */ /* 0x000f220000100600 */
        /* <DEDUP_REMOVED lines=22> */
[----:B---3--:R-:W-:Y:S02]  /*15c30*/  HADD2.F32 R55, -RZ, R7.H0_H0 ;  /* 0x20000007ff377230 */ /* 0x008fe40000004100 */
[----:B------:R-:W3:Y:S01]  /*15c40*/  LDL.S16 R7, [R1+0x32c] ;  /* 0x00032c0001077983 */ /* 0x000ee20000100600 */
[----:B--2---:R-:W-:-:S03]  /*15c50*/  HADD2.F32 R53, -RZ, R6.H0_H0 ;  /* 0x20000006ff357230 */ /* 0x004fc60000004100 */
[----:B------:R-:W2:Y:S01]  /*15c60*/  LDL.LU.S16 R6, [R1+0x32e] ;  /* 0x00032e0001067983 */ /* 0x000ea20000300600 */
        /* <DEDUP_REMOVED lines=10> */
[----:B------:R-:W-:Y:S02]  /*15d10*/  HADD2.F32 R60, -RZ, R5.H0_H0 ;  /* 0x20000005ff3c7230 */ /* 0x000fe40000004100 */
[----:B------:R-:W2:Y:S03]  /*15d20*/  LDL.LU.S16 R5, [R1+0x332] ;  /* 0x0003320001057983 */ /* 0x000ea60000300600 */
        /* <DEDUP_REMOVED lines=32> */
[----:B------:R-:W-:Y:S01]  /*15f30*/  FMUL.FTZ R62, R62, UR16 ;  /* 0x000000103e3e7c20 */ /* 0x000fe20008410000 */
[----:B---3--:R-:W-:Y:S02]  /*15f40*/  HADD2.F32 R58, -RZ, R7.H0_H0 ;  /* 0x20000007ff3a7230 */ /* 0x008fe40000004100 */
[----:B------:R-:W3:Y:S01]  /*15f50*/  LDL.S16 R7, [R1+0x324] ;  /* 0x0003240001077983 */ /* 0x000ee20000100600 */
[----:B0-----:R-:W-:Y:S01]  /*15f60*/  FMUL.FTZ R57, R57, R37 ;  /* 0x0000002539397220 */ /* 0x001fe20000410000 */
[----:B------:R-:W-:Y:S01]  /*15f70*/  FADD.FTZ R37, -R37, 1 ;  /* 0x3f80000025257421 */ /* 0x000fe20000010100 */
[----:B------:R-:W-:Y:S01]  /*15f80*/  FFMA.FTZ R45, R33, R36, R45 ;  /* 0x00000024212d7223 */ /* 0x000fe2000001002d */
[----:B------:R-:W-:Y:S01]  /*15f90*/  FFMA.FTZ R33, R9, R62, R2 ;  /* 0x0000003e09217223 */ /* 0x000fe20000010002 */
[----:B----4-:R-:W-:-:S02]  /*15fa0*/  HADD2.F32 R56, -RZ, R4.H0_H0 ;  /* 0x20000004ff387230 */ /* 0x010fc40000004100 */
[----:B------:R-:W-:Y:S01]  /*15fb0*/  FFMA.FTZ R37, R35, R37, 1 ;  /* 0x3f80000023257423 */ /* 0x000fe20000010025 */
[----:B------:R-:W4:Y:S01]  /*15fc0*/  LDL.LU.S16 R4, [R1+0x326] ;  /* 0x0003260001047983 */ /* 0x000f220000300600 */
[----:B------:R-:W-:-:S06]  /*15fd0*/  FMUL.FTZ R35, R33, -1.4426950216293334961 ;  /* 0xbfb8aa3b21237820 */ /* 0x000fcc0000410000 */
[----:B------:R-:W0:Y:S02]  /*15fe0*/  MUFU.EX2 R35, R35 ;  /* 0x0000002300237308 */ /* 0x000e240000000800 */
[----:B0-----:R-:W-:-:S06]  /*15ff0*/  FADD.FTZ R35, R35, 1 ;  /* 0x3f80000023237421 */ /* 0x001fcc0000010000 */
[----:B------:R-:W0:Y:S01]  /*16000*/  MUFU.RCP R35, R35 ;  /* 0x0000002300237308 */ /* 0x000e220000001000 */
[----:B------:R-:W-:-:S04]  /*16010*/  FADD.FTZ R60, R60, -UR28 ;  /* 0x8000001c3c3c7e21 */ /* 0x000fc80008010000 */
[----:B------:R-:W-:Y:S01]  /*16020*/  FMUL.FTZ R60, R60, UR16 ;  /* 0x000000103c3c7c20 */ /* 0x000fe20008410000 */
[----:B0-----:R-:W-:Y:S01]  /*16030*/  FMUL.FTZ R55, R55, R35 ;  /* 0x0000002337377220 */ /* 0x001fe20000410000 */
[----:B------:R-:W-:Y:S01]  /*16040*/  FADD.FTZ R35, -R35, 1 ;  /* 0x3f80000023237421 */ /* 0x000fe20000010100 */
[----:B--2---:R-:W-:Y:S02]  /*16050*/  HADD2.F32 R54, -RZ, R6.H0_H0 ;  /* 0x20000006ff367230 */ /* 0x004fe40000004100 */
[----:B------:R-:W2:Y:S01]  /*16060*/  LDL.S16 R6, [R1+0x320] ;  /* 0x0003200001067983 */ /* 0x000ea20000100600 */
        /* <DEDUP_REMOVED lines=19> */
[----:B------:R-:W-:Y:S02]  /*161a0*/  HADD2.F32 R52, -RZ, R5.H0_H0 ;  /* 0x20000005ff347230 */ /* 0x000fe40000004100 */
[----:B------:R-:W-:Y:S02]  /*161b0*/  HADD2.F32 R51, -RZ, R51.H0_H0 ;  /* 0x20000033ff337230 */ /* 0x000fe40000004100 */
[----:B------:R-:W-:Y:S01]  /*161c0*/  FFMA.FTZ R41, R29, R32, R41 ;  /* 0x000000201d297223 */ /* 0x000fe20000010029 */
[----:B------:R-:W2:Y:S01]  /*161d0*/  LDL.S16 R5, [R1+0x318] ;  /* 0x0003180001057983 */ /* 0x000ea20000100600 */
        /* <DEDUP_REMOVED lines=18> */
[----:B------:R-:W-:Y:S01]  /*16300*/  FADD.FTZ R31, R40, R32 ;  /* 0x00000020281f7221 */ /* 0x000fe20000010000 */
[----:B------:R-:W-:-:S04]  /*16310*/  FMUL.FTZ R32, R8, R32 ;  /* 0x0000002008207220 */ /* 0x000fc80000410000 */
[----:B------:R-:W-:Y:S01]  /*16320*/  FFMA.FTZ R45, R29, R32, R45 ;  /* 0x000000201d2d7223 */ /* 0x000fe2000001002d */
[----:B------:R-:W-:Y:S01]  /*16330*/  FFMA.FTZ R29, R9, R51, R2 ;  /* 0x00000033091d7223 */ /* 0x000fe20000010002 */
[----:B------:R-:W-:-:S03]  /*16340*/  FMUL.FTZ R54, R54, R33 ;  /* 0x0000002136367220 */ /* 0x000fc60000410000 */
[----:B------:R-:W-:-:S06]  /*16350*/  FMUL.FTZ R33, R29, -1.4426950216293334961 ;  /* 0xbfb8aa3b1d217820 */ /* 0x000fcc0000410000 */
[----:B------:R-:W0:Y:S01]  /*16360*/  MUFU.EX2 R33, R33 ;  /* 0x0000002100217308 */ /* 0x000e220000000800 */
[----:B------:R-:W-:Y:S02]  /*16370*/  HADD2.F32 R50, -RZ, R50.H0_H0 ;  /* 0x20000032ff327230 */ /* 0x000fe40000004100 */
[----:B0-----:R-:W-:-:S06]  /*16380*/  FADD.FTZ R33, R33, 1 ;  /* 0x3f80000021217421 */ /* 0x001fcc0000010000 */
[----:B------:R-:W0:Y:S01]  /*16390*/  MUFU.RCP R33, R33 ;  /* 0x0000002100217308 */ /* 0x000e220000001000 */
[----:B---3--:R-:W-:Y:S02]  /*163a0*/  HADD2.F32 R49, -RZ, R7.H0_H0 ;  /* 0x20000007ff317230 */ /* 0x008fe40000004100 */
[----:B------:R-:W3:Y:S01]  /*163b0*/  LDL.LU.S16 R7, [R1+0x322] ;  /* 0x0003220001077983 */ /* 0x000ee20000300600 */
[----:B------:R-:W-:Y:S02]  /*163c0*/  FADD.FTZ R50, R50, -UR28 ;  /* 0x8000001c32327e21 */ /* 0x000fe40008010000 */
        /* <DEDUP_REMOVED lines=8> */
[----:B----4-:R-:W-:Y:S02]  /*16450*/  HADD2.F32 R48, -RZ, R4.H0_H0 ;  /* 0x20000004ff307230 */ /* 0x010fe40000004100 */
[----:B------:R-:W4:Y:S01]  /*16460*/  LDL.LU.S16 R4, [R1+0x31a] ;  /* 0x00031a0001047983 */ /* 0x000f220000300600 */
[----:B0-----:R-:W-:-:S06]  /*16470*/  FADD.FTZ R33, R33, 1 ;  /* 0x3f80000021217421 */ /* 0x001fcc0000010000 */
[----:B------:R-:W0:Y:S02]  /*16480*/  MUFU.RCP R33, R33 ;  /* 0x0000002100217308 */ /* 0x000e240000001000 */
[----:B0-----:R-:W-:Y:S01]  /*16490*/  FMUL.FTZ R48, R48, R33 ;  /* 0x0000002130307220 */ /* 0x001fe20000410000 */
[----:B------:R-:W-:-:S04]  /*164a0*/  FADD.FTZ R33, -R33, 1 ;  /* 0x3f80000021217421 */ /* 0x000fc80000010100 */
[----:B------:R-:W-:-:S04]  /*164b0*/  FFMA.FTZ R33, R29, R33, 1 ;  /* 0x3f8000001d217423 */ /* 0x000fc80000010021 */
[----:B------:R-:W-:Y:S01]  /*164c0*/  FMUL.FTZ R48, R48, R33 ;  /* 0x0000002130307220 */ /* 0x000fe20000410000 */
[----:B--2---:R-:W-:Y:S02]  /*164d0*/  HADD2.F32 R33, -RZ, R6.H0_H0 ;  /* 0x20000006ff217230 */ /* 0x004fe40000004100 */
[----:B------:R-:W2:Y:S01]  /*164e0*/  LDL.S16 R6, [R1+0x314] ;  /* 0x0003140001067983 */ /* 0x000ea20000100600 */
[----:B------:R-:W-:-:S04]  /*164f0*/  FADD.FTZ R43, R43, R38 ;  /* 0x000000262b2b7221 */ /* 0x000fc80000010000 */
[----:B------:R-:W-:-:S04]  /*16500*/  FADD.FTZ R43, R36, R43 ;  /* 0x0000002b242b7221 */ /* 0x000fc80000010000 */
[----:B------:R-:W-:-:S04]  /*16510*/  FADD.FTZ R43, R43, R34 ;  /* 0x000000222b2b7221 */ /* 0x000fc80000010000 */
[----:B------:R-:W-:Y:S01]  /*16520*/  FADD.FTZ R32, R32, R43 ;  /* 0x0000002b20207221 */ /* 0x000fe20000010000 */
[----:B------:R-:W-:Y:S02]  /*16530*/  HADD2.F32 R43, -RZ, R5.H0_H0 ;  /* 0x20000005ff2b7230 */ /* 0x000fe40000004100 */
[----:B------:R-:W2:Y:S01]  /*16540*/  LDL.S16 R5, [R1+0x310] ;  /* 0x0003100001057983 */ /* 0x000ea20000100600 */
[----:B------:R-:W-:Y:S01]  /*16550*/  FMUL.FTZ R65, R65, R39 ;  /* 0x0000002741417220 */ /* 0x000fe20000410000 */
[----:B------:R-:W-:Y:S01]  /*16560*/  FMUL.FTZ R57, R57, R37 ;  /* 0x0000002539397220 */ /* 0x000fe20000410000 */
[----:B---3--:R-:W-:Y:S02]  /*16570*/  HADD2.F32 R40, -RZ, R7.H0_H0 ;  /* 0x20000007ff287230 */ /* 0x008fe40000004100 */
[----:B------:R-:W3:Y:S01]  /*16580*/  LDL.LU.S16 R7, [R1+0x316] ;  /* 0x0003160001077983 */ /* 0x000ee20000300600 */
[----:B----4-:R-:W-:-:S03]  /*16590*/  HADD2.F32 R39, -RZ, R4.H0_H0 ;  /* 0x20000004ff277230 */ /* 0x010fc60000004100 */
[----:B------:R-:W4:Y:S01]  /*165a0*/  LDL.LU.S16 R4, [R1+0x312] ;  /* 0x0003120001047983 */ /* 0x000f220000300600 */
[----:B--2---:R-:W-:-:S03]  /*165b0*/  HADD2.F32 R37, -RZ, R6.H0_H0 ;  /* 0x20000006ff257230 */ /* 0x004fc60000004100 */
[----:B------:R-:W2:Y:S01]  /*165c0*/  LDL.S16 R6, [R1+0x30c] ;  /* 0x00030c0001067983 */ /* 0x000ea20000100600 */
[----:B------:R-:W-:Y:S01]  /*165d0*/  FMUL.FTZ R53, R53, R35 ;  /* 0x0000002335357220 */ /* 0x000fe20000410000 */
[----:B------:R-:W-:Y:S02]  /*165e0*/  HADD2.F32 R38, -RZ, R5.H0_H0 ;  /* 0x20000005ff267230 */ /* 0x000fe40000004100 */
[----:B------:R-:W2:Y:S01]  /*165f0*/  LDL.S16 R5, [R1+0x308] ;  /* 0x0003080001057983 */ /* 0x000ea20000100600 */
[----:B------:R-:W-:Y:S01]  /*16600*/  FADD.FTZ R33, R33, -UR28 ;  /* 0x8000001c21217e21 */ /* 0x000fe20008010000 */
[----:B------:R-:W-:Y:S01]  /*16610*/  FADD.FTZ R42, R42, R30 ;  /* 0x0000001e2a2a7221 */ /* 0x000fe20000010000 */
[-C--:B------:R-:W-:Y:S01]  /*16620*/  FFMA.FTZ R29, R27, R30.reuse, R44 ;  /* 0x0000001e1b1d7223 */ /* 0x080fe2000001002c */
[----:B------:R-:W-:Y:S01]  /*16630*/  FMUL.FTZ R30, R9, R30 ;  /* 0x0000001e091e7220 */ /* 0x000fe20000410000 */
[----:B------:R-:W-:-:S03]  /*16640*/  FMUL.FTZ R44, R33, UR16 ;  /* 0x00000010212c7c20 */ /* 0x000fc60008410000 */
[----:B------:R-:W-:Y:S01]  /*16650*/  FFMA.FTZ R45, R27, R30, R45 ;  /* 0x0000001e1b2d7223 */ /* 0x000fe2000001002d */
[----:B------:R-:W-:-:S04]  /*16660*/  FFMA.FTZ R27, R9, R44, R2 ;  /* 0x0000002c091b7223 */ /* 0x000fc80000010002 */
[----:B------:R-:W-:-:S06]  /*16670*/  FMUL.FTZ R33, R27, -1.4426950216293334961 ;  /* 0xbfb8aa3b1b217820 */ /* 0x000fcc0000410000 */
[----:B------:R-:W0:Y:S02]  /*16680*/  MUFU.EX2 R33, R33 ;  /* 0x0000002100217308 */ /* 0x000e240000000800 */
[----:B0-----:R-:W-:-:S06]  /*16690*/  FADD.FTZ R33, R33, 1 ;  /* 0x3f80000021217421 */ /* 0x001fcc0000010000 */
[----:B------:R-:W0:Y:S01]  /*166a0*/  MUFU.RCP R33, R33 ;  /* 0x0000002100217308 */ /* 0x000e220000001000 */
[----:B---3--:R-:W-:Y:S02]  /*166b0*/  HADD2.F32 R35, -RZ, R7.H0_H0 ;  /* 0x20000007ff237230 */ /* 0x008fe40000004100 */
[----:B------:R-:W3:Y:S01]  /*166c0*/  LDL.LU.S16 R7, [R1+0x30e] ;  /* 0x00030e0001077983 */ /* 0x000ee20000300600 */
[----:B----4-:R-:W-:-:S03]  /*166d0*/  HADD2.F32 R36, -RZ, R4.H0_H0 ;  /* 0x20000004ff247230 */ /* 0x010fc60000004100 */
[----:B------:R-:W4:Y:S01]  /*166e0*/  LDL.LU.S16 R4, [R1+0x30a] ;  /* 0x00030a0001047983 */ /* 0x000f220000300600 */
[----:B------:R-:W-:Y:S01]  /*166f0*/  FADD.FTZ R40, R40, -UR28 ;  /* 0x8000001c28287e21 */ /* 0x000fe20008010000 */
[----:B0-----:R-:W-:Y:S01]  /*16700*/  FMUL.FTZ R43, R43, R33 ;  /* 0x000000212b2b7220 */ /* 0x001fe20000410000 */
[----:B------:R-:W-:Y:S02]  /*16710*/  FADD.FTZ R33, -R33, 1 ;  /* 0x3f80000021217421 */ /* 0x000fe40000010100 */
[----:B------:R-:W-:Y:S02]  /*16720*/  FMUL.FTZ R40, R40, UR16 ;  /* 0x0000001028287c20 */ /* 0x000fe40008410000 */
[----:B------:R-:W-:Y:S01]  /*16730*/  FFMA.FTZ R33, R27, R33, 1 ;  /* 0x3f8000001b217423 */ /* 0x000fe20000010021 */
[----:B--2---:R-:W-:Y:S02]  /*16740*/  HADD2.F32 R34, -RZ, R6.H0_H0 ;  /* 0x20000006ff227230 */ /* 0x004fe40000004100 */
[----:B------:R-:W2:Y:S01]  /*16750*/  LDL.S16 R6, [R1+0x304] ;  /* 0x0003040001067983 */ /* 0x000ea20000100600 */
[----:B------:R-:W-:Y:S01]  /*16760*/  FFMA.FTZ R27, R8, R40, R3 ;  /* 0x00000028081b7223 */ /* 0x000fe20000010003 */
[----:B------:R-:W-:-:S03]  /*16770*/  FADD.FTZ R32, R32, R30 ;  /* 0x0000001e20207221 */ /* 0x000fc60000010000 */
        /* <DEDUP_REMOVED lines=8> */
[----:B------:R-:W-:-:S04]  /*16800*/  FFMA.FTZ R30, R27, R30, 1 ;  /* 0x3f8000001b1e7423 */ /* 0x000fc8000001001e */
[----:B------:R-:W-:Y:S01]  /*16810*/  FMUL.FTZ R39, R39, R30 ;  /* 0x0000001e27277220 */ /* 0x000fe20000410000 */
[----:B------:R-:W-:Y:S01]  /*16820*/  FFMA.FTZ R30, R9, R37, R2 ;  /* 0x00000025091e7223 */ /* 0x000fe20000010002 */
[----:B------:R-:W-:-:S03]  /*16830*/  FADD.FTZ R27, R31, R28 ;  /* 0x0000001c1f1b7221 */ /* 0x000fc60000010000 */
[----:B------:R-:W-:-:S06]  /*16840*/  FMUL.FTZ R31, R30, -1.4426950216293334961 ;  /* 0xbfb8aa3b1e1f7820 */ /* 0x000fcc0000410000 */
[----:B------:R-:W0:Y:S02]  /*16850*/  MUFU.EX2 R31, R31 ;  /* 0x0000001f001f7308 */ /* 0x000e240000000800 */
[----:B0-----:R-:W-:-:S06]  /*16860*/  FADD.FTZ R31, R31, 1 ;  /* 0x3f8000001f1f7421 */ /* 0x001fcc0000010000 */
[----:B------:R-:W0:Y:S01]  /*16870*/  MUFU.RCP R31, R31 ;  /* 0x0000001f001f7308 */ /* 0x000e220000001000 */
[----:B------:R-:W-:Y:S01]  /*16880*/  FADD.FTZ R35, R35, -UR28 ;  /* 0x8000001c23237e21 */ /* 0x000fe20008010000 */
[-C--:B------:R-:W-:Y:S01]  /*16890*/  FFMA.FTZ R41, R25, R28.reuse, R41 ;  /* 0x0000001c19297223 */ /* 0x080fe20000010029 */
        /* <DEDUP_REMOVED lines=11> */
[----:B------:R-:W-:Y:S02]  /*16950*/  HADD2.F32 R33, -RZ, R5.H0_H0 ;  /* 0x20000005ff217230 */ /* 0x000fe40000004100 */
[----:B------:R-:W2:Y:S01]  /*16960*/  LDL.S16 R5, [R1+0x300] ;  /* 0x0003000001057983 */ /* 0x000ea20000100600 */
[----:B0-----:R-:W-:-:S06]  /*16970*/  FADD.FTZ R30, R30, 1 ;  /* 0x3f8000001e1e7421 */ /* 0x001fcc0000010000 */
[----:B------:R-:W0:Y:S01]  /*16980*/  MUFU.RCP R30, R30 ;  /* 0x0000001e001e7308 */ /* 0x000e220000001000 */
[----:B------:R-:W-:Y:S01]  /*16990*/  FADD.FTZ R34, R34, -UR28 ;  /* 0x8000001c22227e21 */ /* 0x000fe20008010000 */
[----:B------:R-:W-:Y:S01]  /*169a0*/  FMUL.FTZ R67, R67, R46 ;  /* 0x0000002e43437220 */ /* 0x000fe20000410000 */
[----:B------:R-:W-:Y:S01]  /*169b0*/  FADD.FTZ R45, R42, R26 ;  /* 0x0000001a2a2d7221 */ /* 0x000fe20000010000 */
[-C--:B------:R-:W-:Y:S01]  /*169c0*/  FFMA.FTZ R46, R23, R26.reuse, R29 ;  /* 0x0000001a172e7223 */ /* 0x080fe2000001001d */
[----:B------:R-:W-:Y:S01]  /*169d0*/  FMUL.FTZ R26, R9, R26 ;  /* 0x0000001a091a7220 */ /* 0x000fe20000410000 */
[----:B------:R-:W-:Y:S01]  /*169e0*/  FMUL.FTZ R34, R34, UR16 ;  /* 0x0000001022227c20 */ /* 0x000fe20008410000 */
[----:B------:R-:W-:Y:S02]  /*169f0*/  FMUL.FTZ R38, R38, R31 ;  /* 0x0000001f26267220 */ /* 0x000fe40000410000 */
[----:B------:R-:W-:Y:S01]  /*16a00*/  FFMA.FTZ R25, R23, R26, R25 ;  /* 0x0000001a17197223 */ /* 0x000fe20000010019 */
[----:B------:R-:W-:Y:S01]  /*16a10*/  FFMA.FTZ R23, R9, R34, R2 ;  /* 0x0000002209177223 */ /* 0x000fe20000010002 */
[----:B0-----:R-:W-:Y:S01]  /*16a20*/  FMUL.FTZ R36, R36, R30 ;  /* 0x0000001e24247220 */ /* 0x001fe20000410000 */
[----:B------:R-:W-:-:S04]  /*16a30*/  FADD.FTZ R30, -R30, 1 ;  /* 0x3f8000001e1e7421 */ /* 0x000fc80000010100 */
[----:B------:R-:W-:Y:S01]  /*16a40*/  FFMA.FTZ R30, R28, R30, 1 ;  /* 0x3f8000001c1e7423 */ /* 0x000fe2000001001e */
[----:B------:R-:W-:-:S06]  /*16a50*/  FMUL.FTZ R28, R23, -1.4426950216293334961 ;  /* 0xbfb8aa3b171c7820 */ /* 0x000fcc0000410000 */
[----:B------:R-:W0:Y:S02]  /*16a60*/  MUFU.EX2 R28, R28 ;  /* 0x0000001c001c7308 */ /* 0x000e240000000800 */
[----:B0-----:R-:W-:Y:S01]  /*16a70*/  FADD.FTZ R28, R28, 1 ;  /* 0x3f8000001c1c7421 */ /* 0x001fe20000010000 */
[----:B---3--:R-:W-:Y:S02]  /*16a80*/  HADD2.F32 R31, -RZ, R7.H0_H0 ;  /* 0x20000007ff1f7230 */ /* 0x008fe40000004100 */
[----:B------:R-:W3:Y:S03]  /*16a90*/  LDL.LU.S16 R7, [R1+0x306] ;  /* 0x0003060001077983 */ /* 0x000ee60000300600 */
[----:B------:R-:W0:Y:S02]  /*16aa0*/  MUFU.RCP R28, R28 ;  /* 0x0000001c001c7308 */ /* 0x000e240000001000 */
[----:B0-----:R-:W-:Y:S01]  /*16ab0*/  FMUL.FTZ R33, R33, R28 ;  /* 0x0000001c21217220 */ /* 0x001fe20000410000 */
[----:B------:R-:W-:-:S04]  /*16ac0*/  FADD.FTZ R28, -R28, 1 ;  /* 0x3f8000001c1c7421 */ /* 0x000fc80000010100 */
[----:B------:R-:W-:Y:S01]  /*16ad0*/  FFMA.FTZ R28, R23, R28, 1 ;  /* 0x3f800000171c7423 */ /* 0x000fe2000001001c */
[----:B------:R-:W-:Y:S01]  /*16ae0*/  FADD.FTZ R23, R32, R26 ;  /* 0x0000001a20177221 */ /* 0x000fe20000010000 */
[----:B----4-:R-:W-:Y:S02]  /*16af0*/  HADD2.F32 R32, -RZ, R4.H0_H0 ;  /* 0x20000004ff207230 */ /* 0x010fe40000004100 */
[----:B------:R-:W4:Y:S01]  /*16b00*/  LDL.LU.S16 R4, [R1+0x302] ;  /* 0x0003020001047983 */ /* 0x000f220000300600 */
[----:B------:R-:W-:Y:S01]  /*16b10*/  FMUL.FTZ R36, R36, R30 ;  /* 0x0000001e24247220 */ /* 0x000fe20000410000 */
[----:B--2---:R-:W-:Y:S02]  /*16b20*/  HADD2.F32 R30, -RZ, R6.H0_H0 ;  /* 0x20000006ff1e7230 */ /* 0x004fe40000004100 */
[----:B------:R-:W2:Y:S01]  /*16b30*/  LDL.S16 R6, [R1+0x2fc] ;  /* 0x0002fc0001067983 */ /* 0x000ea20000100600 */
[----:B------:R-:W-:-:S04]  /*16b40*/  FADD.FTZ R31, R31, -UR28 ;  /* 0x8000001c1f1f7e21 */ /* 0x000fc80008010000 */
[----:B------:R-:W-:Y:S01]  /*16b50*/  FMUL.FTZ R31, R31, UR16 ;  /* 0x000000101f1f7c20 */ /* 0x000fe20008410000 */
[----:B------:R-:W-:-:S03]  /*16b60*/  FMUL.FTZ R33, R33, R28 ;  /* 0x0000001c21217220 */ /* 0x000fc60000410000 */
[----:B------:R-:W-:-:S04]  /*16b70*/  FFMA.FTZ R26, R8, R31, R3 ;  /* 0x0000001f081a7223 */ /* 0x000fc80000010003 */
[----:B------:R-:W-:Y:S01]  /*16b80*/  FMUL.FTZ R28, R26, -1.4426950216293334961 ;  /* 0xbfb8aa3b1a1c7820 */ /* 0x000fe20000410000 */
[----:B------:R-:W-:-:S05]  /*16b90*/  FADD.FTZ R42, R27, R24 ;  /* 0x000000181b2a7221 */ /* 0x000fca0000010000 */
[----:B------:R-:W0:Y:S02]  /*16ba0*/  MUFU.EX2 R28, R28 ;  /* 0x0000001c001c7308 */ /* 0x000e240000000800 */
[----:B0-----:R-:W-:-:S06]  /*16bb0*/  FADD.FTZ R28, R28, 1 ;  /* 0x3f8000001c1c7421 */ /* 0x001fcc0000010000 */
[----:B------:R-:W0:Y:S01]  /*16bc0*/  MUFU.RCP R28, R28 ;  /* 0x0000001c001c7308 */ /* 0x000e220000001000 */
[----:B------:R-:W-:Y:S01]  /*16bd0*/  FADD.FTZ R30, R30, -UR28 ;  /* 0x8000001c1e1e7e21 */ /* 0x000fe20008010000 */
[-C--:B------:R-:W-:Y:S01]  /*16be0*/  FFMA.FTZ R68, R22, R24.reuse, R41 ;  /* 0x0000001816447223 */ /* 0x080fe20000010029 */
[----:B------:R-:W-:Y:S02]  /*16bf0*/  FMUL.FTZ R24, R8, R24 ;  /* 0x0000001808187220 */ /* 0x000fe40000410000 */
[----:B------:R-:W-:Y:S02]  /*16c00*/  FMUL.FTZ R30, R30, UR16 ;  /* 0x000000101e1e7c20 */ /* 0x000fe40008410000 */
[----:B------:R-:W-:Y:S02]  /*16c10*/  FFMA.FTZ R22, R22, R24, R25 ;  /* 0x0000001816167223 */ /* 0x000fe40000010019 */
[----:B------:R-:W-:Y:S01]  /*16c20*/  FFMA.FTZ R25, R9, R30, R2 ;  /* 0x0000001e09197223 */ /* 0x000fe20000010002 */
[----:B0-----:R-:W-:Y:S01]  /*16c30*/  FMUL.FTZ R32, R32, R28 ;  /* 0x0000001c20207220 */ /* 0x001fe20000410000 */
[----:B------:R-:W-:-:S04]  /*16c40*/  FADD.FTZ R28, -R28, 1 ;  /* 0x3f8000001c1c7421 */ /* 0x000fc80000010100 */
[----:B------:R-:W-:Y:S01]  /*16c50*/  FFMA.FTZ R28, R26, R28, 1 ;  /* 0x3f8000001a1c7423 */ /* 0x000fe2000001001c */
[----:B------:R-:W-:Y:S01]  /*16c60*/  FMUL.FTZ R26, R25, -1.4426950216293334961 ;  /* 0xbfb8aa3b191a7820 */ /* 0x000fe20000410000 */
[----:B------:R-:W-:Y:S02]  /*16c70*/  HADD2.F32 R29, -RZ, R5.H0_H0 ;  /* 0x20000005ff1d7230 */ /* 0x000fe40000004100 */
[----:B------:R-:W2:Y:S03]  /*16c80*/  LDL.S16 R5, [R1+0x2f4] ;  /* 0x0002f40001057983 */ /* 0x000ea60000100600 */
[----:B------:R-:W0:Y:S01]  /*16c90*/  MUFU.EX2 R26, R26 ;  /* 0x0000001a001a7308 */ /* 0x000e220000000800 */
[----:B------:R-:W-:Y:S01]  /*16ca0*/  FMUL.FTZ R32, R32, R28 ;  /* 0x0000001c20207220 */ /* 0x000fe20000410000 */
[----:B0-----:R-:W-:-:S06]  /*16cb0*/  FADD.FTZ R26, R26, 1 ;  /* 0x3f8000001a1a7421 */ /* 0x001fcc0000010000 */
[----:B------:R-:W0:Y:S01]  /*16cc0*/  MUFU.RCP R26, R26 ;  /* 0x0000001a001a7308 */ /* 0x000e220000001000 */
[----:B---3--:R-:W-:Y:S02]  /*16cd0*/  HADD2.F32 R27, -RZ, R7.H0_H0 ;  /* 0x20000007ff1b7230 */ /* 0x008fe40000004100 */
[----:B------:R-:W3:Y:S01]  /*16ce0*/  LDL.LU.S16 R7, [R1+0x2fe] ;  /* 0x0002fe0001077983 */ /* 0x000ee20000300600 */
[----:B----4-:R-:W-:-:S03]  /*16cf0*/  HADD2.F32 R28, -RZ, R4.H0_H0 ;  /* 0x20000004ff1c7230 */ /* 0x010fc60000004100 */
[----:B------:R-:W4:Y:S01]  /*16d00*/  LDL.LU.S16 R4, [R1+0x2f6] ;  /* 0x0002f60001047983 */ /* 0x000f220000300600 */
[----:B0-----:R-:W-:Y:S01]  /*16d10*/  FMUL.FTZ R29, R29, R26 ;  /* 0x0000001a1d1d7220 */ /* 0x001fe20000410000 */
[----:B------:R-:W-:-:S04]  /*16d20*/  FADD.FTZ R26, -R26, 1 ;  /* 0x3f8000001a1a7421 */ /* 0x000fc80000010100 */
[----:B------:R-:W-:Y:S01]  /*16d30*/  FFMA.FTZ R26, R25, R26, 1 ;  /* 0x3f800000191a7423 */ /* 0x000fe2000001001a */
[----:B--2---:R-:W-:Y:S02]  /*16d40*/  HADD2.F32 R25, -RZ, R6.H0_H0 ;  /* 0x20000006ff197230 */ /* 0x004fe40000004100 */
[----:B------:R-:W2:Y:S01]  /*16d50*/  LDL.S16 R6, [R1+0x2f0] ;  /* 0x0002f00001067983 */ /* 0x000ea20000100600 */
        /* <DEDUP_REMOVED lines=24> */
[----:B------:R-:W-:Y:S02]  /*16ee0*/  HADD2.F32 R26, -RZ, R5.H0_H0 ;  /* 0x20000005ff1a7230 */ /* 0x000fe40000004100 */
[----:B------:R-:W2:Y:S03]  /*16ef0*/  LDL.S16 R5, [R1+0x2ec] ;  /* 0x0002ec0001057983 */ /* 0x000ea60000100600 */
[----:B0-----:R-:W-:Y:S01]  /*16f00*/  FMUL.FTZ R26, R26, R23 ;  /* 0x000000171a1a7220 */ /* 0x001fe20000410000 */
[----:B------:R-:W-:-:S04]  /*16f10*/  FADD.FTZ R23, -R23, 1 ;  /* 0x3f80000017177421 */ /* 0x000fc80000010100 */
[----:B------:R-:W-:-:S04]  /*16f20*/  FFMA.FTZ R23, R19, R23, 1 ;  /* 0x3f80000013177423 */ /* 0x000fc80000010017 */
[----:B------:R-:W-:Y:S01]  /*16f30*/  FMUL.FTZ R26, R26, R23 ;  /* 0x000000171a1a7220 */ /* 0x000fe20000410000 */
[----:B------:R-:W-:Y:S01]  /*16f40*/  FADD.FTZ R47, R47, R21 ;  /* 0x000000152f2f7221 */ /* 0x000fe20000010000 */
[----:B------:R-:W-:Y:S01]  /*16f50*/  FMUL.FTZ R28, R28, R24 ;  /* 0x000000181c1c7220 */ /* 0x000fe20000410000 */
[----:B---3--:R-:W-:Y:S02]  /*16f60*/  HADD2.F32 R19, -RZ, R7.H0_H0 ;  /* 0x20000007ff137230 */ /* 0x008fe40000004100 */
[----:B------:R-:W3:Y:S03]  /*16f70*/  LDL.LU.S16 R7, [R1+0x2f2] ;  /* 0x0002f20001077983 */ /* 0x000ee60000300600 */
[----:B------:R-:W-:-:S04]  /*16f80*/  FADD.FTZ R19, R19, -UR28 ;  /* 0x8000001c13137e21 */ /* 0x000fc80008010000 */
[----:B------:R-:W-:-:S04]  /*16f90*/  FMUL.FTZ R23, R19, UR16 ;  /* 0x0000001013177c20 */ /* 0x000fc80008410000 */
[----:B------:R-:W-:-:S04]  /*16fa0*/  FFMA.FTZ R19, R8, R23, R3 ;  /* 0x0000001708137223 */ /* 0x000fc80000010003 */
        /* <DEDUP_REMOVED lines=11> */
[----:B------:R-:W2:Y:S03]  /*17060*/  LDL.S16 R6, [R1+0x2e8] ;  /* 0x0002e80001067983 */ /* 0x000ea60000100600 */
        /* <DEDUP_REMOVED lines=11> */
[----:B------:R-:W-:Y:S01]  /*17120*/  FADD.FTZ R47, R19, R47 ;  /* 0x0000002f132f7221 */ /* 0x000fe20000010000 */
[----:B------:R-:W-:Y:S02]  /*17130*/  HADD2.F32 R68, -RZ, R5.H0_H0 ;  /* 0x20000005ff447230 */ /* 0x000fe40000004100 */
[----:B------:R-:W2:Y:S03]  /*17140*/  LDL.S16 R5, [R1+0x2e4] ;  /* 0x0002e40001057983 */ /* 0x000ea60000100600 */
[----:B0-----:R-:W-:Y:S01]  /*17150*/  FMUL.FTZ R68, R68, R22 ;  /* 0x0000001644447220 */ /* 0x001fe20000410000 */
[----:B------:R-:W-:-:S04]  /*17160*/  FADD.FTZ R22, -R22, 1 ;  /* 0x3f80000016167421 */ /* 0x000fc80000010100 */
[----:B------:R-:W-:-:S04]  /*17170*/  FFMA.FTZ R22, R18, R22, 1 ;  /* 0x3f80000012167423 */ /* 0x000fc80000010016 */
        /* <DEDUP_REMOVED lines=14> */
[----:B------:R-:W-:Y:S01]  /*17260*/  FFMA.FTZ R19, R19, R68, 1 ;  /* 0x3f80000013137423 */ /* 0x000fe20000010044 */
[----:B--2---:R-:W-:Y:S02]  /*17270*/  HADD2.F32 R68, -RZ, R6.H0_H0 ;  /* 0x20000006ff447230 */ /* 0x004fe40000004100 */
[----:B------:R-:W2:Y:S03]  /*17280*/  LDL.S16 R6, [R1+0x2e0] ;  /* 0x0002e00001067983 */ /* 0x000ea60000100600 */
        /* <DEDUP_REMOVED lines=11> */
[----:B------:R0:W1:Y:S01]  /*17340*/  MUFU.RCP R68, R15 ;  /* 0x0000000f00447308 */ /* 0x0000620000001000 */
[----:B------:R3:W-:Y:S01]  /*17350*/  STL [R1+0x210], R0 ;  /* 0x0002100001007387 */ /* 0x0007e20000100800 */
[----:B------:R-:W-:Y:S01]  /*17360*/  FADD.FTZ R47, R47, R13 ;  /* 0x0000000d2f2f7221 */ /* 0x000fe20000010000 */
[----:B0-----:R-:W-:Y:S02]  /*17370*/  HADD2.F32 R15, -RZ, R5.H0_H0 ;  /* 0x20000005ff0f7230 */ /* 0x001fe40000004100 */
[----:B------:R-:W2:Y:S03]  /*17380*/  LDL.S16 R5, [R1+0x2dc] ;  /* 0x0002dc0001057983 */ /* 0x000ea60000100600 */
[----:B-1----:R-:W-:Y:S01]  /*17390*/  FMUL.FTZ R15, R15, R68 ;  /* 0x000000440f0f7220 */ /* 0x002fe20000410000 */
        /* <DEDUP_REMOVED lines=254> */
[----:B------:R1:W-:Y:S01]  /*18380*/  STL [R1+0x31c], R0 ;  /* 0x00031c0001007387 */ /* 0x0003e20000100800 */
        /* <DEDUP_REMOVED lines=10> */
[----:B-1----:R-:W-:-:S04]  /*18430*/  FMUL.FTZ R0, R66, UR16 ;  /* 0x0000001042007c20 */ /* 0x002fc80008410000 */
        /* <DEDUP_REMOVED lines=117> */
[----:B------:R-:W0:Y:S01]  /*18b90*/  MUFU.RCP R58, R58 ;  /* 0x0000003a003a7308 */ /* 0x000e220000001000 */
[----:B------:R1:W-:Y:S01]  /*18ba0*/  STL [R1+0x300], R0 ;  /* 0x0003000001007387 */ /* 0x0003e20000100800 */
[----:B0-----:R-:W-:Y:S01]  /*18bb0*/  FMUL.FTZ R69, R69, R58 ;  /* 0x0000003a45457220 */ /* 0x001fe20000410000 */
[----:B------:R-:W-:-:S04]  /*18bc0*/  FADD.FTZ R58, -R58, 1 ;  /* 0x3f8000003a3a7421 */ /* 0x000fc80000010100 */
[----:B------:R-:W-:-:S04]  /*18bd0*/  FFMA.FTZ R58, R60, R58, 1 ;  /* 0x3f8000003c3a7423 */ /* 0x000fc8000001003a */
[----:B-1----:R-:W-:Y:S01]  /*18be0*/  FMUL.FTZ R0, R69, R58 ;  /* 0x0000003a45007220 */ /* 0x002fe20000410000 */
[----:B--2---:R-:W-:Y:S02]  /*18bf0*/  HADD2.F32 R58, -RZ, R6.H0_H0 ;  /* 0x20000006ff3a7230 */ /* 0x004fe40000004100 */
[----:B------:R-:W2:Y:S03]  /*18c00*/  LDL.S16 R6, [R1+0x280] ;  /* 0x0002800001067983 */ /* 0x000ea60000100600 */
        /* <DEDUP_REMOVED lines=89> */
[----:B------:R-:W2:Y:S03]  /*191a0*/  LDL.LU.S16 R5, [R1+0x25e] ;  /* 0x00025e0001057983 */ /* 0x000ea60000300600 */
        /* <DEDUP_REMOVED lines=19> */
[----:B------:R-:W2:Y:S04]  /*192e0*/  LDL.S16 R6, [R1+0x350] ;  /* 0x0003500001067983 */ /* 0x000ea80000100600 */
        /* <DEDUP_REMOVED lines=59> */
[----:B------:R-:W-:Y:S01]  /*196a0*/  FFMA.FTZ R43, R43, R40, 1 ;  /* 0x3f8000002b2b7423 */ /* 0x000fe20000010028 */
[----:B---3--:R-:W-:Y:S02]  /*196b0*/  HADD2.F32 R40, -RZ, R7.H0_H0 ;  /* 0x20000007ff287230 */ /* 0x008fe40000004100 */
[----:B------:R-:W3:Y:S03]  /*196c0*/  LDL.S16 R7, [R1+0x358] ;  /* 0x0003580001077983 */ /* 0x000ee60000100600 */
        /* <DEDUP_REMOVED lines=66> */
[----:B------:R-:W-:-:S03]  /*19af0*/  HADD2.F32 R50, -RZ, R5.H0_H0 ;  /* 0x20000005ff327230 */ /* 0x000fc60000004100 */
[----:B------:R-:W2:Y:S02]  /*19b00*/  LDL.LU.S16 R5, [R1+0x366] ;  /* 0x0003660001057983 */ /* 0x000ea40000300600 */
        /* <DEDUP_REMOVED lines=72> */
[----:B------:R-:W-:Y:S01]  /*19f90*/  FMUL.FTZ R48, R48, R38 ;  /* 0x0000002630307220 */ /* 0x000fe20000410000 */
        /* <DEDUP_REMOVED lines=145> */
[----:B------:R-:W-:Y:S01]  /*1a8b0*/  FMUL.FTZ R44, R44, R30 ;  /* 0x0000001e2c2c7220 */ /* 0x000fe20000410000 */
        /* <DEDUP_REMOVED lines=36> */
[----:B------:R-:W-:Y:S01]  /*1ab00*/  STL [R1+0x294], R0 ;  /* 0x0002940001007387 */ /* 0x000fe20000100800 */
[----:B------:R-:W-:-:S03]  /*1ab10*/  HADD2.F32 R39, -RZ, R5.H0_H0 ;  /* 0x20000005ff277230 */ /* 0x000fc60000004100 */
[----:B------:R-:W2:Y:S02]  /*1ab20*/  LDL.LU.S16 R5, [R1+0x232] ;  /* 0x0002320001057983 */ /* 0x000ea40000300600 */
[----:B0-----:R-:W-:Y:S01]  /*1ab30*/  FMUL.FTZ R39, R39, R21 ;  /* 0x0000001527277220 */ /* 0x001fe20000410000 */
[----:B------:R-:W-:-:S04]  /*1ab40*/  FADD.FTZ R21, -R21, 1 ;  /* 0x3f80000015157421 */ /* 0x000fc80000010100 */
[----:B------:R-:W-:-:S04]  /*1ab50*/  FFMA.FTZ R26, R26, R21, 1 ;  /* 0x3f8000001a1a7423 */ /* 0x000fc80000010015 */
[----:B------:R-:W-:Y:S01]  /*1ab60*/  FMUL.FTZ R39, R39, R26 ;  /* 0x0000001a27277220 */ /* 0x000fe20000410000 */
[----:B------:R0:W-:Y:S04]  /*1ab70*/  STL [R1+0x414], R59 ;  /* 0x0004143b01007387 */ /* 0x0001e80000100800 */
[----:B0-----:R-:W2:Y:S01]  /*1ab80*/  LDL.LU R59, [R1+0x210] ;  /* 0x00021000013b7983 */ /* 0x001ea20000300800 */
[----:B---3--:R-:W-:-:S03]  /*1ab90*/  HADD2.F32 R21, -RZ, R7.H0_H0 ;  /* 0x20000007ff157230 */ /* 0x008fc60000004100 */
[----:B------:R-:W3:Y:S02]  /*1aba0*/  LDL.S16 R7, [R1+0x234] ;  /* 0x0002340001077983 */ /* 0x000ee40000100600 */
        /* <DEDUP_REMOVED lines=34> */
[----:B------:R-:W-:-:S04]  /*1add0*/  FFMA.FTZ R26, R26, R18, 1 ;  /* 0x3f8000001a1a7423 */ /* 0x000fc80000010012 */
[----:B------:R-:W-:Y:S01]  /*1ade0*/  FMUL.FTZ R37, R37, R26 ;  /* 0x0000001a25257220 */ /* 0x000fe20000410000 */
[----:B------:R-:W-:Y:S01]  /*1adf0*/  FADD.FTZ R23, R23, R15 ;  /* 0x0000000f17177221 */ /* 0x000fe20000010000 */
[----:B---3--:R-:W-:Y:S02]  /*1ae00*/  HADD2.F32 R18, -RZ, R7.H0_H0 ;  /* 0x20000007ff127230 */ /* 0x008fe40000004100 */
[----:B------:R-:W3:Y:S03]  /*1ae10*/  LDL.S16 R7, [R1+0x384] ;  /* 0x0003840001077983 */ /* 0x000ee60000100600 */
        /* <DEDUP_REMOVED lines=8> */
[----:B----4-:R-:W-:Y:S02]  /*1aea0*/  HADD2.F32 R26, -RZ, R4.H0_H0 ;  /* 0x20000004ff1a7230 */ /* 0x010fe40000004100 */
[----:B------:R-:W4:Y:S03]  /*1aeb0*/  LDL.LU.S16 R4, [R1+0x386] ;  /* 0x0003860001047983 */ /* 0x000f260000300600 */
[----:B0-----:R-:W-:Y:S01]  /*1aec0*/  FMUL.FTZ R26, R26, R19 ;  /* 0x000000131a1a7220 */ /* 0x001fe20000410000 */
[----:B------:R-:W-:-:S04]  /*1aed0*/  FADD.FTZ R19, -R19, 1 ;  /* 0x3f80000013137421 */ /* 0x000fc80000010100 */
[----:B------:R-:W-:-:S04]  /*1aee0*/  FFMA.FTZ R19, R24, R19, 1 ;  /* 0x3f80000018137423 */ /* 0x000fc80000010013 */
[----:B------:R-:W-:Y:S01]  /*1aef0*/  FMUL.FTZ R26, R26, R19 ;  /* 0x000000131a1a7220 */ /* 0x000fe20000410000 */
[-C--:B------:R-:W-:Y:S01]  /*1af00*/  FFMA.FTZ R19, R59, R15.reuse, R31 ;  /* 0x0000000f3b137223 */ /* 0x080fe2000001001f */
[----:B------:R-:W-:-:S04]  /*1af10*/  FMUL.FTZ R15, R9, R15 ;  /* 0x0000000f090f7220 */ /* 0x000fc80000410000 */
[----:B------:R-:W-:Y:S02]  /*1af20*/  FFMA.FTZ R22, R59, R15, R22 ;  /* 0x0000000f3b167223 */ /* 0x000fe40000010016 */
[----:B------:R-:W4:Y:S01]  /*1af30*/  LDL.LU R59, [R1+0x214] ;  /* 0x00021400013b7983 */ /* 0x000f220000300800 */
[----:B--2---:R-:W-:-:S03]  /*1af40*/  HADD2.F32 R24, -RZ, R6.H0_H0 ;  /* 0x20000006ff187230 */ /* 0x004fc60000004100 */
[----:B------:R-:W2:Y:S02]  /*1af50*/  LDL.S16 R6, [R1+0x388] ;  /* 0x0003880001067983 */ /* 0x000ea40000100600 */
        /* <DEDUP_REMOVED lines=20> */
[----:B-1----:R-:W-:-:S04]  /*1b0a0*/  FMUL.FTZ R0, R24, UR16 ;  /* 0x0000001018007c20 */ /* 0x002fc80008410000 */
        /* <DEDUP_REMOVED lines=15> */
[----:B--2---:R-:W-:Y:S02]  /*1b1a0*/  HADD2.F32 R27, -RZ, R6.H0_H0 ;  /* 0x20000006ff1b7230 */ /* 0x004fe40000004100 */
[----:B------:R-:W2:Y:S03]  /*1b1b0*/  LDL.S16 R6, [R1+0x390] ;  /* 0x0003900001067983 */ /* 0x000ea60000100600 */
        /* <DEDUP_REMOVED lines=38> */
[----:B------:R-:W2:Y:S03]  /*1b420*/  LDL.LU.S16 R6, [R1+0x396] ;  /* 0x0003960001067983 */ /* 0x000ea60000300600 */
        /* <DEDUP_REMOVED lines=14> */
[----:B------:R-:W-:Y:S01]  /*1b510*/  FFMA.FTZ R27, R27, R21, 1 ;  /* 0x3f8000001b1b7423 */ /* 0x000fe20000010015 */
[----:B------:R-:W-:-:S03]  /*1b520*/  FADD.FTZ R25, R25, R20 ;  /* 0x0000001419197221 */ /* 0x000fc60000010000 */
[----:B------:R-:W-:Y:S01]  /*1b530*/  FMUL.FTZ R31, R31, R27 ;  /* 0x0000001b1f1f7220 */ /* 0x000fe20000410000 */
[----:B---3--:R-:W-:Y:S02]  /*1b540*/  HADD2.F32 R21, -RZ, R7.H0_H0 ;  /* 0x20000007ff157230 */ /* 0x008fe40000004100 */
[----:B------:R-:W3:Y:S03]  /*1b550*/  LDL.LU.S16 R7, [R1+0x39e] ;  /* 0x00039e0001077983 */ /* 0x000ee60000300600 */
        /* <DEDUP_REMOVED lines=16> */
[----:B--2---:R-:W-:-:S03]  /*1b660*/  HADD2.F32 R21, -RZ, R6.H0_H0 ;  /* 0x20000006ff157230 */ /* 0x004fc60000004100 */
[----:B------:R-:W2:Y:S02]  /*1b670*/  LDL.LU.S16 R6, [R1+0x398] ;  /* 0x0003980001067983 */ /* 0x000ea40000300600 */
        /* <DEDUP_REMOVED lines=17> */
[----:B------:R-:W-:Y:S01]  /*1b790*/  FADD.FTZ R23, R23, R16 ;  /* 0x0000001017177221 */ /* 0x000fe20000010000 */
        /* <DEDUP_REMOVED lines=15> */
[----:B------:R-:W-:Y:S01]  /*1b890*/  FMUL.FTZ R16, R9, R16 ;  /* 0x0000001009107220 */ /* 0x000fe20000410000 */
[----:B--2---:R-:W-:-:S03]  /*1b8a0*/  HADD2.F32 R20, -RZ, R6.H0_H0 ;  /* 0x20000006ff147230 */ /* 0x004fc60000004100 */
[----:B------:R-:W-:Y:S01]  /*1b8b0*/  FFMA.FTZ R19, R59, R16, R19 ;  /* 0x000000103b137223 */ /* 0x000fe20000010013 */
[----:B------:R-:W2:Y:S04]  /*1b8c0*/  LDL.S16 R6, [R1+0x3a8] ;  /* 0x0003a80001067983 */ /* 0x000ea80000100600 */
        /* <DEDUP_REMOVED lines=27> */
[----:B----4-:R-:W-:Y:S01]  /*1ba80*/  HADD2.F32 R69, -RZ, R4.H0_H0 ;  /* 0x20000004ff457230 */ /* 0x010fe20000004100 */
[----:B------:R1:W-:Y:S04]  /*1ba90*/  STL [R1+0x254], R0 ;  /* 0x0002540001007387 */ /* 0x0003e80000100800 */
[----:B------:R-:W4:Y:S04]  /*1baa0*/  LDL.S16 R4, [R1+0x3b0] ;  /* 0x0003b00001047983 */ /* 0x000f280000100600 */
[----:B-1----:R-:W4:Y:S01]  /*1bab0*/  LDL.LU.S16 R0, [R1+0x3ae] ;  /* 0x0003ae0001007983 */ /* 0x002f220000300600 */
[----:B0-----:R-:W-:Y:S01]  /*1bac0*/  FMUL.FTZ R69, R69, R14 ;  /* 0x0000000e45457220 */ /* 0x001fe20000410000 */
[----:B------:R-:W-:-:S04]  /*1bad0*/  FADD.FTZ R14, -R14, 1 ;  /* 0x3f8000000e0e7421 */ /* 0x000fc80000010100 */
[----:B------:R-:W-:Y:S01]  /*1bae0*/  FFMA.FTZ R14, R20, R14, 1 ;  /* 0x3f800000140e7423 */ /* 0x000fe2000001000e */
[----:B--2---:R-:W-:Y:S02]  /*1baf0*/  HADD2.F32 R20, -RZ, R6.H0_H0 ;  /* 0x20000006ff147230 */ /* 0x004fe40000004100 */
[----:B------:R-:W-:Y:S01]  /*1bb00*/  FADD.FTZ R6, R25, R11 ;  /* 0x0000000b19067221 */ /* 0x000fe20000010000 */
[-C--:B------:R-:W-:Y:S01]  /*1bb10*/  FFMA.FTZ R15, R59, R11.reuse, R15 ;  /* 0x0000000b3b0f7223 */ /* 0x080fe2000001000f */
[----:B------:R-:W-:-:S04]  /*1bb20*/  FMUL.FTZ R11, R8, R11 ;  /* 0x0000000b080b7220 */ /* 0x000fc80000410000 */
[----:B------:R-:W-:Y:S02]  /*1bb30*/  FFMA.FTZ R19, R59, R11, R19 ;  /* 0x0000000b3b137223 */ /* 0x000fe40000010013 */
[----:B------:R-:W2:Y:S01]  /*1bb40*/  LDL.LU R59, [R1+0x228] ;  /* 0x00022800013b7983 */ /* 0x000ea20000300800 */
        /* <DEDUP_REMOVED lines=9> */
[----:B------:R-:W-:Y:S01]  /*1bbe0*/  STL [R1+0x250], R49 ;  /* 0x0002503101007387 */ /* 0x000fe20000100800 */
[----:B------:R-:W-:Y:S01]  /*1bbf0*/  FADD.FTZ R16, R11, R16 ;  /* 0x000000100b107221 */ /* 0x000fe20000010000 */
[----:B------:R-:W-:Y:S02]  /*1bc00*/  HADD2.F32 R25, -RZ, R5.H0_H0 ;  /* 0x20000005ff197230 */ /* 0x000fe40000004100 */
[----:B------:R-:W2:Y:S03]  /*1bc10*/  LDL.LU.S16 R5, [R1+0x3b2] ;  /* 0x0003b20001057983 */ /* 0x000ea60000300600 */
[----:B0-----:R-:W-:Y:S01]  /*1bc20*/  FMUL.FTZ R25, R25, R20 ;  /* 0x0000001419197220 */ /* 0x001fe20000410000 */
[----:B------:R-:W-:-:S04]  /*1bc30*/  FADD.FTZ R20, -R20, 1 ;  /* 0x3f80000014147421 */ /* 0x000fc80000010100 */
[----:B------:R-:W-:Y:S01]  /*1bc40*/  FFMA.FTZ R69, R69, R20, 1 ;  /* 0x3f80000045457423 */ /* 0x000fe20000010014 */
[----:B------:R0:W-:Y:S03]  /*1bc50*/  STL [R1+0x41c], R67 ;  /* 0x00041c4301007387 */ /* 0x0001e60000100800 */
[----:B------:R-:W-:Y:S01]  /*1bc60*/  FMUL.FTZ R25, R25, R69 ;  /* 0x0000004519197220 */ /* 0x000fe20000410000 */
[----:B0-----:R-:W2:Y:S04]  /*1bc70*/  LDL.LU.S16 R67, [R1+0x3b6] ;  /* 0x0003b60001437983 */ /* 0x001ea80000300600 */
[----:B------:R0:W-:Y:S04]  /*1bc80*/  STL [R1+0x418], R63 ;  /* 0x0004183f01007387 */ /* 0x0001e80000100800 */
[----:B0-----:R-:W2:Y:S01]  /*1bc90*/  LDL.S16 R63, [R1+0x3b8] ;  /* 0x0003b800013f7983 */ /* 0x001ea20000100600 */
[----:B---3--:R-:W-:-:S03]  /*1bca0*/  HADD2.F32 R20, -RZ, R7.H0_H0 ;  /* 0x20000007ff147230 */ /* 0x008fc60000004100 */
[----:B------:R-:W3:Y:S02]  /*1bcb0*/  LDL.S16 R7, [R1+0x3b4] ;  /* 0x0003b40001077983 */ /* 0x000ee40000100600 */
[----:B------:R-:W-:-:S04]  /*1bcc0*/  FADD.FTZ R20, R20, -UR28 ;  /* 0x8000001c14147e21 */ /* 0x000fc80008010000 */
[----:B------:R-:W-:-:S04]  /*1bcd0*/  FMUL.FTZ R49, R20, UR16 ;  /* 0x0000001014317c20 */ /* 0x000fc80008410000 */
[----:B------:R-:W-:-:S04]  /*1bce0*/  FFMA.FTZ R20, R8, R49, R3 ;  /* 0x0000003108147223 */ /* 0x000fc80000010003 */
[----:B------:R-:W-:-:S06]  /*1bcf0*/  FMUL.FTZ R11, R20, -1.4426950216293334961 ;  /* 0xbfb8aa3b140b7820 */ /* 0x000fcc0000410000 */
[----:B------:R-:W0:Y:S02]  /*1bd00*/  MUFU.EX2 R11, R11 ;  /* 0x0000000b000b7308 */ /* 0x000e240000000800 */
[----:B0-----:R-:W-:-:S06]  /*1bd10*/  FADD.FTZ R11, R11, 1 ;  /* 0x3f8000000b0b7421 */ /* 0x001fcc0000010000 */
[----:B------:R-:W0:Y:S01]  /*1bd20*/  MUFU.RCP R11, R11 ;  /* 0x0000000b000b7308 */ /* 0x000e220000001000 */
[----:B----4-:R-:W-:-:S05]  /*1bd30*/  HADD2.F32 R69, -RZ, R0.H0_H0 ;  /* 0x20000000ff457230 */ /* 0x010fca0000004100 */
[----:B0-----:R-:W-:Y:S01]  /*1bd40*/  FMUL.FTZ R69, R69, R11 ;  /* 0x0000000b45457220 */ /* 0x001fe20000410000 */
[----:B------:R-:W-:-:S04]  /*1bd50*/  FADD.FTZ R11, -R11, 1 ;  /* 0x3f8000000b0b7421 */ /* 0x000fc80000010100 */
[----:B------:R-:W-:Y:S01]  /*1bd60*/  FFMA.FTZ R11, R20, R11, 1 ;  /* 0x3f800000140b7423 */ /* 0x000fe2000001000b */
[----:B------:R-:W-:Y:S02]  /*1bd70*/  HADD2.F32 R20, -RZ, R4.H0_H0 ;  /* 0x20000004ff147230 */ /* 0x000fe40000004100 */
[----:B------:R-:W-:Y:S01]  /*1bd80*/  FADD.FTZ R4, R23, R17 ;  /* 0x0000001117047221 */ /* 0x000fe20000010000 */
[-C--:B--2---:R-:W-:Y:S01]  /*1bd90*/  FFMA.FTZ R13, R59, R17.reuse, R13 ;  /* 0x000000113b0d7223 */ /* 0x084fe2000001000d */
[----:B------:R-:W-:-:S04]  /*1bda0*/  FMUL.FTZ R17, R9, R17 ;  /* 0x0000001109117220 */ /* 0x000fc80000410000 */
[----:B------:R-:W-:Y:S02]  /*1bdb0*/  FFMA.FTZ R19, R59, R17, R19 ;  /* 0x000000113b137223 */ /* 0x000fe40000010013 */
[----:B------:R-:W2:Y:S01]  /*1bdc0*/  LDL.LU R59, [R1+0x22c] ;  /* 0x00022c00013b7983 */ /* 0x000ea20000300800 */
        /* <DEDUP_REMOVED lines=9> */
[----:B------:R-:W-:-:S03]  /*1be60*/  FADD.FTZ R16, R16, R17 ;  /* 0x0000001110107221 */ /* 0x000fc60000010000 */
[----:B-1----:R-:W4:Y:S01]  /*1be70*/  LDL.LU.S16 R0, [R1+0x3ba] ;  /* 0x0003ba0001007983 */ /* 0x002f220000300600 */
[----:B------:R-:W-:-:S03]  /*1be80*/  HADD2.F32 R23, -RZ, R5.H0_H0 ;  /* 0x20000005ff177230 */ /* 0x000fc60000004100 */
[----:B------:R-:W4:Y:S02]  /*1be90*/  LDL.S16 R5, [R1+0x3bc] ;  /* 0x0003bc0001057983 */ /* 0x000f240000100600 */
[----:B0-----:R-:W-:Y:S01]  /*1bea0*/  FMUL.FTZ R23, R23, R20 ;  /* 0x0000001417177220 */ /* 0x001fe20000410000 */
[----:B------:R-:W-:-:S04]  /*1beb0*/  FADD.FTZ R20, -R20, 1 ;  /* 0x3f80000014147421 */ /* 0x000fc80000010100 */
[----:B------:R-:W-:-:S04]  /*1bec0*/  FFMA.FTZ R69, R69, R20, 1 ;  /* 0x3f80000045457423 */ /* 0x000fc80000010014 */
[----:B------:R-:W-:Y:S01]  /*1bed0*/  FMUL.FTZ R23, R23, R69 ;  /* 0x0000004517177220 */ /* 0x000fe20000410000 */
[----:B------:R-:W-:Y:S01]  /*1bee0*/  HADD2.F32 R69, -RZ, R67.H0_H0 ;  /* 0x20000043ff457230 */ /* 0x000fe20000004100 */
[----:B------:R0:W-:Y:S04]  /*1bef0*/  STL [R1+0x40c], R57 ;  /* 0x00040c3901007387 */ /* 0x0001e80000100800 */
[----:B------:R-:W-:Y:S04]  /*1bf00*/  STL [R1+0x24c], R49 ;  /* 0x00024c3101007387 */ /* 0x000fe80000100800 */
[----:B------:R1:W-:Y:S04]  /*1bf10*/  STL [R1+0x3f4], R52 ;  /* 0x0003f43401007387 */ /* 0x0003e80000100800 */
[----:B0-----:R-:W4:Y:S04]  /*1bf20*/  LDL.LU.S16 R57, [R1+0x3be] ;  /* 0x0003be0001397983 */ /* 0x001f280000300600 */
[----:B------:R-:W4:Y:S01]  /*1bf30*/  LDL.S16 R67, [R1+0x3c0] ;  /* 0x0003c00001437983 */ /* 0x000f220000100600 */
[----:B---3--:R-:W-:-:S05]  /*1bf40*/  HADD2.F32 R20, -RZ, R7.H0_H0 ;  /* 0x20000007ff147230 */ /* 0x008fca0000004100 */
[----:B------:R-:W-:-:S04]  /*1bf50*/  FADD.FTZ R20, R20, -UR28 ;  /* 0x8000001c14147e21 */ /* 0x000fc80008010000 */
[----:B------:R-:W-:-:S04]  /*1bf60*/  FMUL.FTZ R7, R20, UR16 ;  /* 0x0000001014077c20 */ /* 0x000fc80008410000 */
[----:B------:R-:W-:-:S04]  /*1bf70*/  FFMA.FTZ R20, R8, R7, R3 ;  /* 0x0000000708147223 */ /* 0x000fc80000010003 */
[----:B------:R-:W-:-:S06]  /*1bf80*/  FMUL.FTZ R17, R20, -1.4426950216293334961 ;  /* 0xbfb8aa3b14117820 */ /* 0x000fcc0000410000 */
[----:B------:R-:W0:Y:S02]  /*1bf90*/  MUFU.EX2 R17, R17 ;  /* 0x0000001100117308 */ /* 0x000e240000000800 */
[----:B0-----:R-:W-:-:S06]  /*1bfa0*/  FADD.FTZ R17, R17, 1 ;  /* 0x3f80000011117421 */ /* 0x001fcc0000010000 */
[----:B------:R-:W0:Y:S01]  /*1bfb0*/  MUFU.RCP R17, R17 ;  /* 0x0000001100117308 */ /* 0x000e220000001000 */
[----:B-1----:R-:W-:Y:S01]  /*1bfc0*/  FADD.FTZ R52, R6, R10 ;  /* 0x0000000a06347221 */ /* 0x002fe20000010000 */
[----:B0-----:R-:W-:Y:S01]  /*1bfd0*/  FMUL.FTZ R69, R69, R17 ;  /* 0x0000001145457220 */ /* 0x001fe20000410000 */
[----:B------:R-:W-:-:S04]  /*1bfe0*/  FADD.FTZ R17, -R17, 1 ;  /* 0x3f80000011117421 */ /* 0x000fc80000010100 */
[----:B------:R-:W-:Y:S01]  /*1bff0*/  FFMA.FTZ R20, R20, R17, 1 ;  /* 0x3f80000014147423 */ /* 0x000fe20000010011 */
[----:B------:R-:W-:Y:S02]  /*1c000*/  HADD2.F32 R17, -RZ, R63.H0_H0 ;  /* 0x2000003fff117230 */ /* 0x000fe40000004100 */
[----:B------:R-:W3:Y:S03]  /*1c010*/  LDL.LU.S16 R63, [R1+0x3c2] ;  /* 0x0003c200013f7983 */ /* 0x000ee60000300600 */
[----:B------:R-:W-:-:S04]  /*1c020*/  FADD.FTZ R17, R17, -UR28 ;  /* 0x8000001c11117e21 */ /* 0x000fc80008010000 */
[----:B------:R-:W-:Y:S01]  /*1c030*/  FMUL.FTZ R6, R17, UR16 ;  /* 0x0000001011067c20 */ /* 0x000fe20008410000 */
[-C--:B--2---:R-:W-:Y:S01]  /*1c040*/  FFMA.FTZ R49, R59, R10.reuse, R15 ;  /* 0x0000000a3b317223 */ /* 0x084fe2000001000f */
[----:B------:R-:W-:-:S04]  /*1c050*/  FMUL.FTZ R15, R8, R10 ;  /* 0x0000000a080f7220 */ /* 0x000fc80000410000 */
[----:B------:R-:W-:Y:S02]  /*1c060*/  FFMA.FTZ R17, R59, R15, R19 ;  /* 0x0000000f3b117223 */ /* 0x000fe40000010013 */
[----:B------:R-:W2:Y:S01]  /*1c070*/  LDL.LU R59, [R1+0x320] ;  /* 0x00032000013b7983 */ /* 0x000ea20000300800 */
[----:B------:R-:W-:Y:S01]  /*1c080*/  FMUL.FTZ R20, R69, R20 ;  /* 0x0000001445147220 */ /* 0x000fe20000410000 */
[----:B------:R-:W-:-:S04]  /*1c090*/  FFMA.FTZ R69, R9, R6, R2 ;  /* 0x0000000609457223 */ /* 0x000fc80000010002 */
[----:B------:R-:W-:-:S06]  /*1c0a0*/  FMUL.FTZ R10, R69, -1.4426950216293334961 ;  /* 0xbfb8aa3b450a7820 */ /* 0x000fcc0000410000 */
[----:B------:R-:W0:Y:S02]  /*1c0b0*/  MUFU.EX2 R10, R10 ;  /* 0x0000000a000a7308 */ /* 0x000e240000000800 */
[----:B0-----:R-:W-:-:S06]  /*1c0c0*/  FADD.FTZ R10, R10, 1 ;  /* 0x3f8000000a0a7421 */ /* 0x001fcc0000010000 */
[----:B------:R4:W0:Y:S02]  /*1c0d0*/  MUFU.RCP R19, R10 ;  /* 0x0000000a00137308 */ /* 0x0008240000001000 */
[----:B----4-:R-:W-:Y:S02]  /*1c0e0*/  HADD2.F32 R10, -RZ, R0.H0_H0 ;  /* 0x20000000ff0a7230 */ /* 0x010fe40000004100 */
[----:B------:R-:W4:Y:S03]  /*1c0f0*/  LDL.S16 R0, [R1+0x3c4] ;  /* 0x0003c40001007983 */ /* 0x000f260000100600 */
[----:B0-----:R-:W-:Y:S01]  /*1c100*/  FMUL.FTZ R10, R10, R19 ;  /* 0x000000130a0a7220 */ /* 0x001fe20000410000 */
[----:B------:R-:W-:-:S04]  /*1c110*/  FADD.FTZ R19, -R19, 1 ;  /* 0x3f80000013137421 */ /* 0x000fc80000010100 */
[----:B------:R-:W-:Y:S01]  /*1c120*/  FFMA.FTZ R69, R69, R19, 1 ;  /* 0x3f80000045457423 */ /* 0x000fe20000010013 */
[----:B------:R-:W-:Y:S01]  /*1c130*/  FADD.FTZ R15, R15, R16 ;  /* 0x000000100f0f7221 */ /* 0x000fe20000010000 */
        /* <DEDUP_REMOVED lines=9> */
[----:B------:R-:W-:Y:S02]  /*1c1d0*/  HADD2.F32 R69, -RZ, R57.H0_H0 ;  /* 0x20000039ff457230 */ /* 0x000fe40000004100 */
[----:B------:R-:W4:Y:S04]  /*1c1e0*/  LDL.LU.S16 R57, [R1+0x3c6] ;  /* 0x0003c60001397983 */ /* 0x000f280000300600 */
[----:B------:R1:W-:Y:S04]  /*1c1f0*/  STL [R1+0x3fc], R64 ;  /* 0x0003fc4001007387 */ /* 0x0003e80000100800 */
[----:B------:R2:W-:Y:S01]  /*1c200*/  STL [R1+0x404], R53 ;  /* 0x0004043501007387 */ /* 0x0005e20000100800 */
[----:B-1----:R-:W-:Y:S01]  /*1c210*/  FADD.FTZ R64, R4, R12 ;  /* 0x0000000c04407221 */ /* 0x002fe20000010000 */
[----:B0-----:R-:W-:Y:S01]  /*1c220*/  FMUL.FTZ R69, R69, R16 ;  /* 0x0000001045457220 */ /* 0x001fe20000410000 */
[----:B------:R-:W-:-:S04]  /*1c230*/  FADD.FTZ R16, -R16, 1 ;  /* 0x3f80000010107421 */ /* 0x000fc80000010100 */
[----:B------:R-:W-:Y:S01]  /*1c240*/  FFMA.FTZ R19, R19, R16, 1 ;  /* 0x3f80000013137423 */ /* 0x000fe20000010010 */
[----:B------:R-:W-:Y:S02]  /*1c250*/  HADD2.F32 R16, -RZ, R67.H0_H0 ;  /* 0x20000043ff107230 */ /* 0x000fe40000004100 */
[----:B------:R-:W4:Y:S01]  /*1c260*/  LDL.S16 R67, [R1+0x3c8] ;  /* 0x0003c80001437983 */ /* 0x000f220000100600 */
        /* <DEDUP_REMOVED lines=11> */
[----:B------:R3:W0:Y:S01]  /*1c320*/  MUFU.RCP R17, R16 ;  /* 0x0000001000117308 */ /* 0x0006220000001000 */
[----:B------:R1:W-:Y:S01]  /*1c330*/  STL [R1+0x408], R66 ;  /* 0x0004084201007387 */ /* 0x0003e20000100800 */
[----:B---3--:R-:W-:-:S03]  /*1c340*/  HADD2.F32 R16, -RZ, R63.H0_H0 ;  /* 0x2000003fff107230 */ /* 0x008fc60000004100 */
[----:B-1----:R-:W3:Y:S04]  /*1c350*/  LDL.LU.S16 R66, [R1+0x3ca] ;  /* 0x0003ca0001427983 */ /* 0x002ee80000300600 */
[----:B------:R-:W3:Y:S01]  /*1c360*/  LDL.S16 R63, [R1+0x3cc] ;  /* 0x0003cc00013f7983 */ /* 0x000ee20000100600 */
[----:B0-----:R-:W-:Y:S01]  /*1c370*/  FMUL.FTZ R16, R16, R17 ;  /* 0x0000001110107220 */ /* 0x001fe20000410000 */
[----:B------:R-:W-:-:S04]  /*1c380*/  FADD.FTZ R17, -R17, 1 ;  /* 0x3f80000011117421 */ /* 0x000fc80000010100 */
[----:B------:R-:W-:Y:S01]  /*1c390*/  FFMA.FTZ R69, R69, R17, 1 ;  /* 0x3f80000045457423 */ /* 0x000fe20000010011 */
[----:B----4-:R-:W-:-:S05]  /*1c3a0*/  HADD2.F32 R17, -RZ, R0.H0_H0 ;  /* 0x20000000ff117230 */ /* 0x010fca0000004100 */
        /* <DEDUP_REMOVED lines=10> */
[----:B------:R-:W-:-:S03]  /*1c450*/  HADD2.F32 R17, -RZ, R57.H0_H0 ;  /* 0x20000039ff117230 */ /* 0x000fc60000004100 */
[----:B-1----:R-:W4:Y:S01]  /*1c460*/  LDL.LU.S16 R60, [R1+0x3ce] ;  /* 0x0003ce00013c7983 */ /* 0x002f220000300600 */
[----:B------:R-:W-:-:S03]  /*1c470*/  FADD.FTZ R52, R52, R68 ;  /* 0x0000004434347221 */ /* 0x000fc60000010000 */
[----:B------:R-:W4:Y:S01]  /*1c480*/  LDL.LU R57, [R1+0x334] ;  /* 0x0003340001397983 */ /* 0x000f220000300800 */
[----:B0-----:R-:W-:Y:S01]  /*1c490*/  FMUL.FTZ R17, R17, R12 ;  /* 0x0000000c11117220 */ /* 0x001fe20000410000 */
[----:B------:R-:W-:-:S04]  /*1c4a0*/  FADD.FTZ R12, -R12, 1 ;  /* 0x3f8000000c0c7421 */ /* 0x000fc80000010100 */
[----:B------:R-:W-:-:S04]  /*1c4b0*/  FFMA.FTZ R12, R15, R12, 1 ;  /* 0x3f8000000f0c7423 */ /* 0x000fc8000001000c */
[----:B------:R-:W-:Y:S01]  /*1c4c0*/  FMUL.FTZ R12, R17, R12 ;  /* 0x0000000c110c7220 */ /* 0x000fe20000410000 */
[----:B------:R-:W-:Y:S02]  /*1c4d0*/  HADD2.F32 R17, -RZ, R67.H0_H0 ;  /* 0x20000043ff117230 */ /* 0x000fe40000004100 */
        /* <DEDUP_REMOVED lines=11> */
[----:B------:R3:W0:Y:S02]  /*1c590*/  MUFU.RCP R15, R13 ;  /* 0x0000000d000f7308 */ /* 0x0006240000001000 */
[----:B---3--:R-:W-:Y:S02]  /*1c5a0*/  HADD2.F32 R13, -RZ, R66.H0_H0 ;  /* 0x20000042ff0d7230 */ /* 0x008fe40000004100 */
[----:B------:R-:W-:Y:S01]  /*1c5b0*/  FADD.FTZ R64, R64, R61 ;  /* 0x0000003d40407221 */ /* 0x000fe20000010000 */
[----:B------:R-:W-:Y:S01]  /*1c5c0*/  FADD.FTZ R52, R52, R65 ;  /* 0x0000004134347221 */ /* 0x000fe20000010000 */
[----:B------:R1:W-:Y:S04]  /*1c5d0*/  STL [R1+0x410], R62 ;  /* 0x0004103e01007387 */ /* 0x0003e80000100800 */
[----:B------:R-:W3:Y:S01]  /*1c5e0*/  LDL.LU R66, [R1+0x324] ;  /* 0x0003240001427983 */ /* 0x000ee20000300800 */
[----:B0-----:R-:W-:Y:S01]  /*1c5f0*/  FMUL.FTZ R13, R13, R15 ;  /* 0x0000000f0d0d7220 */ /* 0x001fe20000410000 */
[----:B------:R-:W-:-:S04]  /*1c600*/  FADD.FTZ R15, -R15, 1 ;  /* 0x3f8000000f0f7421 */ /* 0x000fc80000010100 */
[----:B------:R-:W-:Y:S01]  /*1c610*/  FFMA.FTZ R69, R69, R15, 1 ;  /* 0x3f80000045457423 */ /* 0x000fe2000001000f */
[----:B------:R-:W-:Y:S01]  /*1c620*/  HADD2.F32 R15, -RZ, R63.H0_H0 ;  /* 0x2000003fff0f7230 */ /* 0x000fe20000004100 */
[----:B-1----:R-:W3:Y:S04]  /*1c630*/  LDL.LU R62, [R1+0x328] ;  /* 0x00032800013e7983 */ /* 0x002ee80000300800 */
        /* <DEDUP_REMOVED lines=10> */
[----:B----4-:R-:W-:Y:S02]  /*1c6e0*/  HADD2.F32 R60, -RZ, R60.H0_H0 ;  /* 0x2000003cff3c7230 */ /* 0x010fe40000004100 */
[-C--:B------:R-:W-:Y:S01]  /*1c6f0*/  FFMA.FTZ R53, R57, R61.reuse, R53 ;  /* 0x0000003d39357223 */ /* 0x080fe20000010035 */
[----:B------:R-:W-:Y:S02]  /*1c700*/  FMUL.FTZ R61, R9, R61 ;  /* 0x0000003d093d7220 */ /* 0x000fe40000410000 */
[----:B0-----:R-:W-:Y:S01]  /*1c710*/  FMUL.FTZ R60, R60, R68 ;  /* 0x000000443c3c7220 */ /* 0x001fe20000410000 */
[----:B------:R-:W-:-:S04]  /*1c720*/  FADD.FTZ R68, -R68, 1 ;  /* 0x3f80000044447421 */ /* 0x000fc80000010100 */
[----:B------:R-:W-:Y:S01]  /*1c730*/  FFMA.FTZ R68, R69, R68, 1 ;  /* 0x3f80000045447423 */ /* 0x000fe20000010044 */
[----:B------:R-:W-:Y:S01]  /*1c740*/  FFMA.FTZ R69, R57, R61, R67 ;  /* 0x0000003d39457223 */ /* 0x000fe20000010043 */
[----:B------:R-:W-:Y:S01]  /*1c750*/  FADD.FTZ R61, R63, R61 ;  /* 0x0000003d3f3d7221 */ /* 0x000fe20000010000 */
[----:B------:R-:W4:Y:S04]  /*1c760*/  LDL.LU R67, [R1+0x41c] ;  /* 0x00041c0001437983 */ /* 0x000f280000300800 */
[----:B------:R-:W3:Y:S01]  /*1c770*/  LDL.LU R63, [R1+0x418] ;  /* 0x00041800013f7983 */ /* 0x000ee20000300800 */
[CC--:B--2---:R-:W-:Y:S01]  /*1c780*/  FFMA.FTZ R57, R59.reuse, R65.reuse, R49 ;  /* 0x000000413b397223 */ /* 0x0c4fe20000010031 */
[----:B------:R-:W-:Y:S02]  /*1c790*/  FMUL.FTZ R65, R8, R65 ;  /* 0x0000004108417220 */ /* 0x000fe40000410000 */
[----:B------:R-:W2:Y:S02]  /*1c7a0*/  LDL.LU R49, [R1+0x310] ;  /* 0x0003100001317983 */ /* 0x000ea40000300800 */
[----:B------:R-:W-:-:S02]  /*1c7b0*/  FFMA.FTZ R69, R59, R65, R69 ;  /* 0x000000413b457223 */ /* 0x000fc40000010045 */
[----:B------:R-:W4:Y:S01]  /*1c7c0*/  LDL.LU R59, [R1+0x414] ;  /* 0x00041400013b7983 */ /* 0x000f220000300800 */
[----:B------:R-:W-:Y:S01]  /*1c7d0*/  FADD.FTZ R61, R65, R61 ;  /* 0x0000003d413d7221 */ /* 0x000fe20000010000 */
[----:B---3--:R-:W-:Y:S01]  /*1c7e0*/  FADD.FTZ R52, R52, R63 ;  /* 0x0000003f34347221 */ /* 0x008fe20000010000 */
[-C--:B------:R-:W-:Y:S01]  /*1c7f0*/  FFMA.FTZ R65, R66, R63.reuse, R57 ;  /* 0x0000003f42417223 */ /* 0x080fe20000010039 */
[----:B------:R-:W-:Y:S01]  /*1c800*/  FMUL.FTZ R63, R8, R63 ;  /* 0x0000003f083f7220 */ /* 0x000fe20000410000 */
[----:B------:R-:W3:Y:S01]  /*1c810*/  LDL.LU R57, [R1+0x40c] ;  /* 0x00040c0001397983 */ /* 0x000ee20000300800 */
[----:B----4-:R-:W-:Y:S01]  /*1c820*/  FADD.FTZ R64, R64, R59 ;  /* 0x0000003b40407221 */ /* 0x010fe20000010000 */
        /* <DEDUP_REMOVED lines=9> */
[----:B------:R-:W4:Y:S02]  /*1c8c0*/  LDL.LU R66, [R1+0x408] ;  /* 0x0004080001427983 */ /* 0x000f240000300800 */
[----:B------:R-:W-:Y:S01]  /*1c8d0*/  FFMA.FTZ R69, R55, R67, R69 ;  /* 0x0000004337457223 */ /* 0x000fe20000010045 */
[----:B------:R-:W-:Y:S01]  /*1c8e0*/  FADD.FTZ R61, R61, R67 ;  /* 0x000000433d3d7221 */ /* 0x000fe20000010000 */
[----:B------:R-:W2:Y:S04]  /*1c8f0*/  LDL.LU R55, [R1+0x400] ;  /* 0x0004000001377983 */ /* 0x000ea80000300800 */
[----:B------:R-:W4:Y:S04]  /*1c900*/  LDL.LU R67, [R1+0x318] ;  /* 0x0003180001437983 */ /* 0x000f280000300800 */
[----:B------:R-:W2:Y:S04]  /*1c910*/  LDL.LU R53, [R1+0x404] ;  /* 0x0004040001357983 */ /* 0x000ea80000300800 */
[----:B------:R-:W2:Y:S01]  /*1c920*/  LDL.LU R62, [R1+0x410] ;  /* 0x00041000013e7983 */ /* 0x000ea20000300800 */
[----:B---3--:R-:W-:-:S04]  /*1c930*/  FMUL.FTZ R63, R8, R57 ;  /* 0x00000039083f7220 */ /* 0x008fc80000410000 */
[----:B------:R-:W-:Y:S01]  /*1c940*/  FADD.FTZ R61, R63, R61 ;  /* 0x0000003d3f3d7221 */ /* 0x000fe20000010000 */
[C---:B----4-:R-:W-:Y:S02]  /*1c950*/  FFMA.FTZ R69, R67.reuse, R63, R69 ;  /* 0x0000003f43457223 */ /* 0x050fe40000010045 */
[----:B------:R-:W3:Y:S01]  /*1c960*/  LDL.LU R63, [R1+0x314] ;  /* 0x00031400013f7983 */ /* 0x000ee20000300800 */
[----:B------:R-:W-:Y:S01]  /*1c970*/  FFMA.FTZ R65, R67, R57, R65 ;  /* 0x0000003943417223 */ /* 0x000fe20000010041 */
[-C--:B------:R-:W-:Y:S01]  /*1c980*/  FMUL.FTZ R67, R9, R66.reuse ;  /* 0x0000004209437220 */ /* 0x080fe20000410000 */
[----:B------:R-:W-:Y:S02]  /*1c990*/  FADD.FTZ R57, R52, R57 ;  /* 0x0000003934397221 */ /* 0x000fe40000010000 */
[----:B--2---:R-:W-:Y:S01]  /*1c9a0*/  FFMA.FTZ R65, R49, R55, R65 ;  /* 0x0000003731417223 */ /* 0x004fe20000010041 */
[C---:B---3--:R-:W-:Y:S01]  /*1c9b0*/  FFMA.FTZ R59, R63.reuse, R66, R59 ;  /* 0x000000423f3b7223 */ /* 0x048fe2000001003b */
        /* <DEDUP_REMOVED lines=20> */
[CC--:B------:R-:W-:Y:S01]  /*1cb00*/  FMUL.FTZ R55, R8.reuse, R53.reuse ;  /* 0x0000003508377220 */ /* 0x0c0fe20000410000 */
        /* <DEDUP_REMOVED lines=63> */
[----:B---3--:R-:W-:Y:S01]  /*1cf00*/  FFMA.FTZ R59, R58, R54, R59 ;  /* 0x000000363a3b7223 */ /* 0x008fe2000001003b */
        /* <DEDUP_REMOVED lines=12> */
[C---:B------:R-:W-:Y:S01]  /*1cfd0*/  FFMA.FTZ R59, R63.reuse, R52, R59 ;  /* 0x000000343f3b7223 */ /* 0x040fe2000001003b */
        /* <DEDUP_REMOVED lines=241> */
.L_x_977:
        /* <DEDUP_REMOVED lines=28> */
[----:B------:R-:W-:Y:S01]  /*1e0b0*/  ISETP.GT.U32.AND P3, PT, R10, 0x37, PT ;  /* 0x000000370a00780c */ /* 0x000fe20003f64070 */
        /* <DEDUP_REMOVED lines=18> */
.L_x_979:
[----:B------:R-:W-:Y:S05]  /*1e1e0*/  BSYNC.RECONVERGENT B0 ;  /* 0x0000000000007941 */ /* 0x000fea0003800200 */
.L_x_978:
        /* <DEDUP_REMOVED lines=37> */
.L_x_981:
[----:B------:R-:W-:Y:S05]  /*1e440*/  BSYNC.RECONVERGENT B0 ;  /* 0x0000000000007941 */ /* 0x000fea0003800200 */
.L_x_980:
        /* <DEDUP_REMOVED lines=38> */
.L_x_983:
[----:B------:R-:W-:Y:S05]  /*1e6b0*/  BSYNC.RECONVERGENT B0 ;  /* 0x0000000000007941 */ /* 0x000fea0003800200 */
.L_x_982:
[----:B------:R-:W-:Y:S04]  /*1e6c0*/  BSSY.RECONVERGENT B0, `(.L_x_984) ;  /* 0x000001e000007945 */ /* 0x000fe80003800200 */
[----:B------:R-:W-:Y:S05]  /*1e6d0*/  @P3 BRA `(.L_x_985) ;  /* 0x0000000000703947 */ /* 0x000fea0003800000 */
[----:B------:R-:W3:Y:S01]  /*1e6e0*/  LDC.64 R26, c[0x0][0x3f8] ;  /* 0x0000fe00ff1a7b82 */ /* 0x000ee20000000a00 */
[----:B------:R-:W-:-:S05]  /*1e6f0*/  MOV R21, UR13 ;  /* 0x0000000d00157c02 */ /* 0x000fca0008000f00 */
[----:B------:R-:W-:Y:S02]  /*1e700*/  IMAD R21, R21, 0x38, R10 ;  /* 0x0000003815157824 */ /* 0x000fe400078e020a */
[----:B--2---:R-:W2:Y:S01]  /*1e710*/  LDC.64 R16, c[0x0][0x3d8] ;  /* 0x0000f600ff107b82 */ /* 0x004ea20000000a00 */
[----:B---3--:R-:W-:Y:S01]  /*1e720*/  IMAD.WIDE.U32 R18, R26, 0x3, RZ ;  /* 0x000000031a127825 */ /* 0x008fe200078e00ff */
[C---:B0-----:R-:W-:Y:S02]  /*1e730*/  LEA R11, R27.reuse, R27, 0x1 ;  /* 0x0000001b1b0b7211 */ /* 0x041fe400078e08ff */
        /* <DEDUP_REMOVED lines=22> */
.L_x_985:
[----:B------:R-:W-:Y:S05]  /*1e8a0*/  BSYNC.RECONVERGENT B0 ;  /* 0x0000000000007941 */ /* 0x000fea0003800200 */
.L_x_984:
        /* <DEDUP_REMOVED lines=14> */
[----:B------:R-:W-:Y:S02]  /*1e990*/  UIMAD UR13, UR29, UR9, UR14 ;  /* 0x000000091d0d72a4 */ /* 0x000fe4000f8e020e */
[----:B------:R-:W-:Y:S02]  /*1e9a0*/  UIADD3 UR7, UPT, UPT, UR6, UR14, URZ ;  /* 0x0000000e06077290 */ /* 0x000fe4000fffe0ff */
[----:B------:R-:W-:Y:S02]  /*1e9b0*/  ULOP3.LUT UP0, UR5, UR4, 0x2, URZ, 0xc0, !UPT ;  /* 0x0000000204057892 */ /* 0x000fe4000f80c0ff */
[----:B------:R-:W-:Y:S02]  /*1e9c0*/  MOV R17, UR13 ;  /* 0x0000000d00117c02 */ /* 0x000fe40008000f00 */
[----:B------:R-:W-:Y:S01]  /*1e9d0*/  UIADD3 UR5, UPT, UPT, -UR5, 0x1, URZ ;  /* 0x0000000105057890 */ /* 0x000fe2000fffe1ff */
[----:B---3--:R-:W-:-:S02]  /*1e9e0*/  MOV R19, UR7 ;  /* 0x0000000700137c02 */ /* 0x008fc40008000f00 */
[----:B--2---:R-:W-:-:S03]  /*1e9f0*/  IMAD.WIDE.U32 R16, R17, 0x8, R14 ;  /* 0x0000000811107825 */ /* 0x004fc600078e000e */
[----:B------:R-:W-:Y:S02]  /*1ea00*/  MOV R11, UR5 ;  /* 0x00000005000b7c02 */ /* 0x000fe40008000f00 */
[----:B------:R4:W-:Y:S01]  /*1ea10*/  STG.E.64 desc[UR10][R16.64], R44 ;  /* 0x0000002c10007986 */ /* 0x0009e2000c101b0a */
[----:B0-----:R-:W-:Y:S01]  /*1ea20*/  IMAD.WIDE.U32 R18, R19, 0x4, R12 ;  /* 0x0000000413127825 */ /* 0x001fe200078e000c */
        /* <DEDUP_REMOVED lines=10> */
.L_x_989:
[----:B------:R-:W2:Y:S04]  /*1ead0*/  LDG.E.STRONG.GPU R12, desc[UR10][R18.64] ;  /* 0x0000000a120c7981 */ /* 0x000ea8000c1ef900 */
[----:B--2---:R-:W-:Y:S04]  /*1eae0*/  CCTL.IVALL ;  /* 0x00000000ff00798f */ /* 0x004fe80002000000 */
[----:B------:R0:W-:Y:S01]  /*1eaf0*/  STL [R1], R12 ;  /* 0x0000000c01007387 */ /* 0x0001e20000100800 */
[----:B------:R-:W-:-:S13]  /*1eb00*/  ISETP.NE.AND P0, PT, R12, UR5, PT ;  /* 0x000000050c007c0c */ /* 0x000fda000bf05270 */
[----:B0-----:R-:W-:Y:S05]  /*1eb10*/  @P0 BRA `(.L_x_989) ;  /* 0xfffffffc00ec0947 */ /* 0x001fea000383ffff */
.L_x_988:
[----:B------:R-:W-:Y:S05]  /*1eb20*/  BSYNC.RECONVERGENT B0 ;  /* 0x0000000000007941 */ /* 0x000fea0003800200 */
.L_x_987:
        /* <DEDUP_REMOVED lines=15> */
.L_x_991:
        /* <DEDUP_REMOVED lines=32> */
[----:B-1----:R-:W-:Y:S01]  /*1ee20*/  @!P2 IMAD.WIDE.U32 R20, R21, 0x8, R14 ;  /* 0x000000081514a825 */ /* 0x002fe200078e000e */
[----:B------:R-:W3:Y:S01]  /*1ee30*/  @!P3 LDG.E.64 R18, desc[UR10][R18.64] ;  /* 0x0000000a1212b981 */ /* 0x000ee2000c1e1b00 */
[----:B------:R-:W-:-:S04]  /*1ee40*/  MOV R29, UR19 ;  /* 0x00000013001d7c02 */ /* 0x000fc80008000f00 */
        /* <DEDUP_REMOVED lines=42> */
.L_x_990:
        /* <DEDUP_REMOVED lines=52> */
.L_x_992:
        /* <DEDUP_REMOVED lines=27> */
.L_x_993:
        /* <DEDUP_REMOVED lines=12> */
.L_x_994:
[----:B------:R-:W-:Y:S05]  /*1f6a0*/  BSYNC.RECONVERGENT B0 ;  /* 0x0000000000007941 */ /* 0x000fea0003800200 */
.L_x_986:
        /* <DEDUP_REMOVED lines=17> */
.L_x_1000:
[----:B0--3--:R-:W-:-:S05]  /*1f7c0*/  LEA R19, R17, UR15, 0x2 ;  /* 0x0000000f11137c11 */ /* 0x009fca000f8e10ff */
[----:B-1----:R-:W2:Y:S04]  /*1f7d0*/  LDL.64 R12, [R19+0x10] ;  /* 0x00001000130c7983 */ /* 0x002ea80000100a00 */
[----:B------:R-:W3:Y:S01]  /*1f7e0*/  LDL.64 R10, [R19+0x110] ;  /* 0x00011000130a7983 */ /* 0x000ee20000100a00 */
[----:B-----5:R-:W-:Y:S01]  /*1f7f0*/  LEA R29, R17, R0, 0x3 ;  /* 0x00000000111d7211 */ /* 0x020fe200078e18ff */
[----:B------:R-:W-:Y:S03]  /*1f800*/  BSSY.RECONVERGENT B0, `(.L_x_995) ;  /* 0x000003a000007945 */ /* 0x000fe60003800200 */
[----:B------:R-:W-:Y:S01]  /*1f810*/  ISETP.GE.U32.AND P0, PT, R29, UR18, PT ;  /* 0x000000121d007c0c */ /* 0x000fe2000bf06070 */
[----:B--2---:R-:W-:-:S02]  /*1f820*/  HADD2.F32 R16, -RZ, R12.H0_H0 ;  /* 0x2000000cff107230 */ /* 0x004fc40000004100 */
[----:B------:R-:W-:Y:S02]  /*1f830*/  HADD2.F32 R12, -RZ, R12.H1_H1 ;  /* 0x3000000cff0c7230 */ /* 0x000fe40000004100 */
[----:B---3--:R-:W-:Y:S02]  /*1f840*/  HADD2.F32 R19, -RZ, R10.H1_H1 ;  /* 0x3000000aff137230 */ /* 0x008fe40000004100 */
        /* <DEDUP_REMOVED lines=9> */
[----:B------:R-:W0:Y:S08]  /*1f8e0*/  @P2 MUFU.EX2 R20, R20 ;  /* 0x0000001400142308 */ /* 0x000e300000000800 */
[----:B------:R-:W1:Y:S01]  /*1f8f0*/  @P2 MUFU.EX2 R22, R22 ;  /* 0x0000001600162308 */ /* 0x000e620000000800 */
[----:B0-----:R-:W-:-:S07]  /*1f900*/  @P2 FADD.FTZ R21, R20, 1 ;  /* 0x3f80000014152421 */ /* 0x001fce0000010000 */
[----:B------:R-:W0:Y:S01]  /*1f910*/  @P2 MUFU.RCP R21, R21 ;  /* 0x0000001500152308 */ /* 0x000e220000001000 */
[----:B-1----:R-:W-:-:S07]  /*1f920*/  @P2 FADD.FTZ R23, R22, 1 ;  /* 0x3f80000016172421 */ /* 0x002fce0000010000 */
[----:B------:R-:W1:Y:S01]  /*1f930*/  @P2 MUFU.RCP R24, R23 ;  /* 0x0000001700182308 */ /* 0x000e620000001000 */
[----:B0-----:R-:W-:Y:S01]  /*1f940*/  @P2 FADD.FTZ R25, -R21, 1 ;  /* 0x3f80000015192421 */ /* 0x001fe20000010100 */
[----:B------:R-:W-:Y:S01]  /*1f950*/  @P2 FMUL.FTZ R10, R12, R21 ;  /* 0x000000150c0a2220 */ /* 0x000fe20000410000 */
[----:B------:R-:W-:Y:S02]  /*1f960*/  SHF.R.S32.HI R21, RZ, 0x1f, R29 ;  /* 0x0000001fff157819 */ /* 0x000fe4000001141d */
[----:B------:R-:W-:Y:S01]  /*1f970*/  @P2 FFMA.FTZ R25, R16, R25, 1 ;  /* 0x3f80000010192423 */ /* 0x000fe20000010019 */
[----:B------:R-:W-:Y:S01]  /*1f980*/  FFMA.FTZ R16, R14, R26, R15 ;  /* 0x0000001a0e107223 */ /* 0x000fe2000001000f */
[----:B------:R-:W-:Y:S01]  /*1f990*/  ISETP.GE.AND.EX P0, PT, R21, UR19, PT, P0 ;  /* 0x0000001315007c0c */ /* 0x000fe2000bf06300 */
[----:B-1----:R-:W-:Y:S01]  /*1f9a0*/  @P2 FADD.FTZ R27, -R24, 1 ;  /* 0x3f800000181b2421 */ /* 0x002fe20000010100 */
[----:B------:R-:W-:Y:S01]  /*1f9b0*/  @P2 FMUL.FTZ R24, R19, R24 ;  /* 0x0000001813182220 */ /* 0x000fe20000410000 */
[----:B------:R-:W-:Y:S01]  /*1f9c0*/  @P2 FMUL.FTZ R12, R10, R25 ;  /* 0x000000190a0c2220 */ /* 0x000fe20000410000 */
[----:B------:R-:W-:Y:S01]  /*1f9d0*/  IADD3 R10, PT, PT, R29, 0x8, RZ ;  /* 0x000000081d0a7810 */ /* 0x000fe20007ffe0ff */
[----:B------:R-:W-:Y:S01]  /*1f9e0*/  @P2 FFMA.FTZ R27, R18, R27, 1 ;  /* 0x3f800000121b2423 */ /* 0x000fe2000001001b */
[----:B------:R-:W-:-:S02]  /*1f9f0*/  HADD2.F32 R18, -RZ, R13.H0_H0 ;  /* 0x2000000dff127230 */ /* 0x000fc40000004100 */
[----:B------:R-:W-:Y:S01]  /*1fa00*/  FFMA.FTZ R16, R9, R12, -R16 ;  /* 0x0000000c09107223 */ /* 0x000fe20000010810 */
[----:B------:R-:W-:Y:S02]  /*1fa10*/  HADD2.F32 R13, -RZ, R13.H1_H1 ;  /* 0x3000000dff0d7230 */ /* 0x000fe40000004100 */
[----:B------:R-:W-:Y:S01]  /*1fa20*/  @P2 FMUL.FTZ R19, R24, R27 ;  /* 0x0000001b18132220 */ /* 0x000fe20000410000 */
[----:B------:R-:W-:Y:S01]  /*1fa30*/  ISETP.GE.U32.AND P1, PT, R10, UR18, PT ;  /* 0x000000120a007c0c */ /* 0x000fe2000bf26070 */
[----:B------:R-:W-:Y:S01]  /*1fa40*/  FADD.FTZ R18, R18, -UR28 ;  /* 0x8000001c12127e21 */ /* 0x000fe20008010000 */
[----:B------:R-:W-:Y:S01]  /*1fa50*/  SHF.R.S32.HI R27, RZ, 0x1f, R10 ;  /* 0x0000001fff1b7819 */ /* 0x000fe2000001140a */
[----:B------:R-:W-:Y:S01]  /*1fa60*/  FADD.FTZ R20, R13, -UR28 ;  /* 0x8000001c0d147e21 */ /* 0x000fe20008010000 */
[----:B------:R-:W-:Y:S01]  /*1fa70*/  FFMA.FTZ R13, R14, R28, R15 ;  /* 0x0000001c0e0d7223 */ /* 0x000fe2000001000f */
[----:B------:R-:W-:Y:S01]  /*1fa80*/  ISETP.NE.AND P2, PT, RZ, UR12, PT ;  /* 0x0000000cff007c0c */ /* 0x000fe2000bf45270 */
[----:B------:R-:W-:Y:S01]  /*1fa90*/  FMUL.FTZ R22, R18, UR16 ;  /* 0x0000001012167c20 */ /* 0x000fe20008410000 */
[----:B------:R-:W-:Y:S01]  /*1faa0*/  FMUL.FTZ R24, R20, UR16 ;  /* 0x0000001014187c20 */ /* 0x000fe20008410000 */
[----:B------:R-:W-:Y:S01]  /*1fab0*/  ISETP.GE.AND.EX P1, PT, R27, UR19, PT, P1 ;  /* 0x000000131b007c0c */ /* 0x000fe2000bf26310 */
[----:B------:R-:W-:Y:S01]  /*1fac0*/  FFMA.FTZ R20, R8, R19, -R13 ;  /* 0x0000001308147223 */ /* 0x000fe2000001080d */
[----:B------:R-:W-:Y:S11]  /*1fad0*/  @P0 BRA `(.L_x_996) ;  /* 0x0000000000300947 */ /* 0x000ff60003800000 */
        /* <DEDUP_REMOVED lines=12> */
.L_x_996:
[----:B------:R-:W-:Y:S05]  /*1fba0*/  BSYNC.RECONVERGENT B0 ;  /* 0x0000000000007941 */ /* 0x000fea0003800200 */
.L_x_995:
[--C-:B------:R-:W-:Y:S02]  /*1fbb0*/  HADD2.F32 R12, -RZ, R11.reuse.H0_H0 ;  /* 0x2000000bff0c7230 */ /* 0x100fe40000004100 */
[C-C-:B------:R-:W-:Y:S01]  /*1fbc0*/  FFMA.FTZ R26, R14.reuse, R22, R15.reuse ;  /* 0x000000160e1a7223 */ /* 0x140fe2000001000f */
[----:B------:R-:W-:Y:S01]  /*1fbd0*/  FFMA.FTZ R25, R14, R24, R15 ;  /* 0x000000180e197223 */ /* 0x000fe2000001000f */
[----:B------:R-:W-:Y:S01]  /*1fbe0*/  HADD2.F32 R11, -RZ, R11.H1_H1 ;  /* 0x3000000bff0b7230 */ /* 0x000fe20000004100 */
[----:B------:R-:W-:Y:S06]  /*1fbf0*/  @!P2 BRA `(.L_x_997) ;  /* 0x000000000048a947 */ /* 0x000fec0003800000 */
        /* <DEDUP_REMOVED lines=18> */
.L_x_997:
[----:B------:R-:W-:Y:S01]  /*1fd20*/  BSSY.RECONVERGENT B0, `(.L_x_998) ;  /* 0x0000010000007945 */ /* 0x000fe20003800200 */
[----:B------:R-:W-:Y:S01]  /*1fd30*/  FFMA.FTZ R26, R9, R12, -R26 ;  /* 0x0000000c091a7223 */ /* 0x000fe2000001081a */
[----:B------:R-:W-:Y:S02]  /*1fd40*/  FFMA.FTZ R16, R8, R11, -R25 ;  /* 0x0000000b08107223 */ /* 0x000fe40000010819 */
[----:B------:R-:W-:Y:S05]  /*1fd50*/  @P1 BRA `(.L_x_999) ;  /* 0x0000000000301947 */ /* 0x000fea0003800000 */
[----:B------:R-:W-:Y:S01]  /*1fd60*/  IMAD R11, R27, UR20, RZ ;  /* 0x000000141b0b7c24 */ /* 0x000fe2000f8e02ff */
[----:B------:R-:W-:Y:S01]  /*1fd70*/  MOV R12, R4 ;  /* 0x00000004000c7202 */ /* 0x000fe20000000f00 */
[----:B------:R-:W-:Y:S01]  /*1fd80*/  FMUL.FTZ R21, R26, UR16 ;  /* 0x000000101a157c20 */ /* 0x000fe20008410000 */
[----:B0-----:R-:W-:Y:S01]  /*1fd90*/  MOV R13, R7 ;  /* 0x00000007000d7202 */ /* 0x001fe20000000f00 */
        /* <DEDUP_REMOVED lines=8> */
.L_x_999:
[----:B------:R-:W-:Y:S05]  /*1fe20*/  BSYNC.RECONVERGENT B0 ;  /* 0x0000000000007941 */ /* 0x000fea0003800200 */
.L_x_998:
[----:B------:R-:W-:-:S04]  /*1fe30*/  IADD3 R17, PT, PT, R17, 0x2, RZ ;  /* 0x0000000211117810 */ /* 0x000fc80007ffe0ff */
[----:B------:R-:W-:-:S13]  /*1fe40*/  ISETP.NE.AND P0, PT, R17, 0x40, PT ;  /* 0x000000401100780c */ /* 0x000fda0003f05270 */
[----:B------:R-:W-:Y:S05]  /*1fe50*/  @P0 BRA `(.L_x_1000) ;  /* 0xfffffff800580947 */ /* 0x000fea000383ffff */
[----:B------:R-:W2:Y:S01]  /*1fe60*/  LDCU UR5, c[0x0][0x410] ;  /* 0x00008200ff0577ac */ /* 0x000ea20008000800 */
[----:B------:R-:W2:Y:S01]  /*1fe70*/  LDCU UR6, c[0x0][0x3e0] ;  /* 0x00007c00ff0677ac */ /* 0x000ea20008000800 */
[----:B------:R-:W-:Y:S02]  /*1fe80*/  UIADD3 UR8, UPT, UPT, UR9, UR8, URZ ;  /* 0x0000000809087290 */ /* 0x000fe4000fffe0ff */
[----:B------:R-:W-:Y:S02]  /*1fe90*/  UIADD3 UR4, UPT, UPT, UR4, 0x1, URZ ;  /* 0x0000000104047890 */ /* 0x000fe4000fffe0ff */
[----:B--2---:R-:W-:-:S04]  /*1fea0*/  UIMAD UR5, UR5, UR6, URZ ;  /* 0x00000006050572a4 */ /* 0x004fc8000f8e02ff */
[----:B------:R-:W-:-:S09]  /*1feb0*/  UISETP.GE.AND UP0, UPT, UR8, UR5, UPT ;  /* 0x000000050800728c */ /* 0x000fd2000bf06270 */
[----:B------:R-:W-:Y:S05]  /*1fec0*/  BRA.U !UP0, `(.L_x_1001) ;  /* 0xfffffe0108bc7547 */ /* 0x000fea000b83ffff */
.L_x_975:
[----:B------:R-:W2:Y:S01]  /*1fed0*/  S2R R9, SR_TID.X ;  /* 0x0000000000097919 */ /* 0x000ea20000002100 */
[----:B------:R-:W3:Y:S01]  /*1fee0*/  LDC R4, c[0x0][0x370] ;  /* 0x0000dc00ff047b82 */ /* 0x000ee20000000800 */
[----:B------:R-:W-:Y:S07]  /*1fef0*/  BSSY.RECONVERGENT B0, `(.L_x_1002) ;  /* 0x000000e000007945 */ /* 0x000fee0003800200 */
[----:B------:R-:W4:Y:S08]  /*1ff00*/  LDC R7, c[0x0][0x374] ;  /* 0x0000dd00ff077b82 */ /* 0x000f300000000800 */
[----:B------:R-:W5:Y:S01]  /*1ff10*/  LDC.64 R2, c[0x0][0x3c8] ;  /* 0x0000f200ff027b82 */ /* 0x000f620000000a00 */
[----:B---3--:R-:W-:-:S02]  /*1ff20*/  ISETP.NE.AND P0, PT, R4, 0x1, PT ;  /* 0x000000010400780c */ /* 0x008fc40003f05270 */
[----:B--2---:R-:W-:Y:S02]  /*1ff30*/  ISETP.NE.AND P1, PT, R9, RZ, PT ;  /* 0x000000ff0900720c */ /* 0x004fe40003f25270 */
[----:B----4-:R-:W-:-:S04]  /*1ff40*/  SHF.L.U32 R0, R7, 0x1, RZ ;  /* 0x0000000107007819 */ /* 0x010fc800000006ff */
[----:B------:R-:W-:-:S05]  /*1ff50*/  SEL R5, R0, RZ, P0 ;  /* 0x000000ff00057207 */ /* 0x000fca0000000000 */
[----:B-----5:R-:W-:Y:S02]  /*1ff60*/  IMAD.WIDE.U32 R2, R5, 0x4, R2 ;  /* 0x0000000405027825 */ /* 0x020fe400078e0002 */
[----:B------:R-:W-:Y:S05]  /*1ff70*/  @P1 BRA `(.L_x_1003) ;  /* 0x0000000000141947 */ /* 0x000fea0003800000 */
[----:B------:R-:W-:Y:S01]  /*1ff80*/  HFMA2 R5, -RZ, RZ, 0, 5.9604644775390625e-08 ;  /* 0x00000001ff057431 */ /* 0x000fe200000001ff */
[----:B------:R-:W-:Y:S06]  /*1ff90*/  MEMBAR.ALL.GPU ;  /* 0x0000000000007992 */ /* 0x000fec000000a000 */
[----:B------:R-:W-:-:S00]  /*1ffa0*/  ERRBAR ;  /* 0x00000000000079ab */ /* 0x000fc00000000000 */
[----:B------:R-:W-:Y:S06]  /*1ffb0*/  CGAERRBAR ;  /* 0x00000000000075ab */ /* 0x000fec0000000000 */
[----:B------:R2:W-:Y:S02]  /*1ffc0*/  REDG.E.ADD.S32.STRONG.GPU desc[UR10][R2.64], R5 ;  /* 0x000000050200798e */ /* 0x0005e4000c12e30a */
.L_x_1003:
[----:B------:R-:W-:Y:S05]  /*1ffd0*/  BSYNC.RECONVERGENT B0 ;  /* 0x0000000000007941 */ /* 0x000fea0003800200 */
.L_x_1002:
[----:B------:R-:W3:Y:S01]  /*1ffe0*/  S2UR UR5, SR_CTAID.Y ;  /* 0x00000000000579c3 */ /* 0x000ee20000002600 */
[----:B--2---:R-:W-:Y:S02]  /*1fff0*/  IADD3 R5, PT, PT, R7, -0x1, RZ ;  /* 0xffffffff07057810 */ /* 0x004fe40007ffe0ff */
[----:B------:R-:W-:-:S05]  /*20000*/  IADD3 R0, PT, PT, R4, -0x1, RZ ;  /* 0xffffffff04007810 */ /* 0x000fca0007ffe0ff */
[----:B------:R-:W2:Y:S01]  /*20010*/  S2UR UR4, SR_CTAID.X ;  /* 0x00000000000479c3 */ /* 0x000ea20000002500 */
[----:B---3--:R-:W-:-:S04]  /*20020*/  ISETP.NE.AND P0, PT, R5, UR5, PT ;  /* 0x0000000505007c0c */ /* 0x008fc8000bf05270 */
[----:B--2---:R-:W-:-:S13]  /*20030*/  ISETP.NE.OR P0, PT, R0, UR4, P0 ;  /* 0x0000000400007c0c */ /* 0x004fda0008705670 */
[----:B------:R-:W-:Y:S05]  /*20040*/  @P0 EXIT ;  /* 0x000000000000094d */ /* 0x000fea0003800000 */
[----:B------:R-:W-:Y:S05]  /*20050*/  @P1 BRA `(.L_x_1004) ;  /* 0x0000000000201947 */ /* 0x000fea0003800000 */
[----:B------:R-:W-:-:S05]  /*20060*/  IMAD R0, R4, R7, RZ ;  /* 0x0000000704007224 */ /* 0x000fca00078e02ff */
[----:B------:R-:W-:-:S13]  /*20070*/  ISETP.NE.AND P0, PT, R0, -0x1, PT ;  /* 0xffffffff0000780c */ /* 0x000fda0003f05270 */
[----:B------:R-:W-:Y:S05]  /*20080*/  @!P0 BRA `(.L_x_1004) ;  /* 0x0000000000148947 */ /* 0x000fea0003800000 */
.L_x_1005:
[----:B------:R-:W2:Y:S04]  /*20090*/  LDG.E.STRONG.GPU R5, desc[UR10][R2.64] ;  /* 0x0000000a02057981 */ /* 0x000ea8000c1ef900 */
[----:B--2---:R-:W-:Y:S01]  /*200a0*/  CCTL.IVALL ;  /* 0x00000000ff00798f */ /* 0x004fe20002000000 */
[----:B------:R-:W-:Y:S05]  /*200b0*/  YIELD ;  /* 0x0000000000007946 */ /* 0x000fea0003800000 */
[----:B------:R-:W-:-:S13]  /*200c0*/  ISETP.NE.AND P0, PT, R5, R0, PT ;  /* 0x000000000500720c */ /* 0x000fda0003f05270 */
[----:B------:R-:W-:Y:S05]  /*200d0*/  @P0 BRA `(.L_x_1005) ;  /* 0xfffffffc00ec0947 */ /* 0x000fea000383ffff */
.L_x_1004:
        /* <DEDUP_REMOVED lines=75> */
.L_x_1008:
        /* <DEDUP_REMOVED lines=31> */
.L_x_1007:
[----:B------:R-:W-:Y:S05]  /*20780*/  BSYNC.RECONVERGENT B0 ;  /* 0x0000000000007941 */ /* 0x000fea0003800200 */
.L_x_1006:
        /* <DEDUP_REMOVED lines=10> */
.L_x_1009:
        /* <DEDUP_REMOVED lines=87> */
.L_x_1010:
        /* <DEDUP_REMOVED lines=14> */
.L_x_4899:


//--------------------- .text._Z35group_norm_nhwc_bwd_one_pass_kernelI11Fp16IOFp16WLi64ELi112ELi448EEv26Group_norm_nhwc_bwd_params --------------------------
	.section	.text._Z35group_norm_nhwc_bwd_one_pass_kernelI11Fp16IOFp16WLi64ELi112ELi448EEv26Group_norm_nhwc_bwd_params,"ax",@progbits
	.align	128
        .global         _Z35group_norm_nhwc_bwd_one_pass_kernelI11Fp16IOFp16WLi64ELi112ELi448EEv26Group_norm_nhwc_bwd_params
        .type           _Z35group_norm_nhwc_bwd_one_pass_kernelI11Fp16IOFp16WLi64ELi112ELi448EEv26Group_norm_nhwc_bwd_params,@function
        .size           _Z35group_norm_nhwc_bwd_one_pass_kernelI11Fp16IOFp16WLi64ELi112ELi448EEv26Group_norm_nhwc_bwd_params,(.L_x_4900 - _Z35group_norm_nhwc_bwd_one_pass_kernelI11Fp16IOFp16WLi64ELi112ELi448EEv26Group_norm_nhwc_bwd_params)
        .other          _Z35group_norm_nhwc_bwd_one_pass_kernelI11Fp16IOFp16WLi64ELi112ELi448EEv26Group_norm_nhwc_bwd_params,@"STO_CUDA_ENTRY STV_DEFAULT"
_Z35group_norm_nhwc_bwd_one_pass_kernelI11Fp16IOFp16WLi64ELi112ELi448EEv26Group_norm_nhwc_bwd_params:
.text._Z35group_norm_nhwc_bwd_one_pass_kernelI11Fp16IOFp16WLi64ELi112ELi448EEv26Group_norm_nhwc_bwd_params:
        /* <DEDUP_REMOVED lines=46> */
.L_x_1054:
        /* <DEDUP_REMOVED lines=230> */
[----:B--2---:R-:W-:Y:S02]  /*1140*/  @P4 HADD2.F32 R61, -RZ, R26.H0_H0 ;  /* 0x2000001aff3d4230 */ /* 0x004fe40000004100 */
[----:B---3--:R-:W-:Y:S02]  /*1150*/  HADD2.F32 R59, -RZ, R59.H0_H0 ;  /* 0x2000003bff3b7230 */ /* 0x008fe40000004100 */
[----:B------:R-:W-:Y:S02]  /*1160*/  @P4 HADD2.F32 R60, -RZ, R18.H0_H0 ;  /* 0x20000012ff3c4230 */ /* 0x000fe40000004100 */
[----:B------:R-:W-:Y:S01]  /*1170*/  HADD2.F32 R15, -RZ, R17.H0_H0 ;  /* 0x20000011ff0f7230 */ /* 0x000fe20000004100 */
        /* <DEDUP_REMOVED lines=146> */
.L_x_1012:
        /* <DEDUP_REMOVED lines=288> */
.L_x_1013:
        /* <DEDUP_REMOVED lines=36> */
.L_x_1015:
[----:B------:R-:W-:Y:S05]  /*2ee0*/  BSYNC.RECONVERGENT B0 ;  /* 0x0000000000007941 */ /* 0x000fea0003800200 */
.L_x_1014:
        /* <DEDUP_REMOVED lines=39> */
.L_x_1017:
[----:B------:R-:W-:Y:S05]  /*3160*/  BSYNC.RECONVERGENT B0 ;  /* 0x0000000000007941 */ /* 0x000fea0003800200 */
.L_x_1016:
        /* <DEDUP_REMOVED lines=38> */
.L_x_1019:
[----:B------:R-:W-:Y:S05]  /*33d0*/  BSYNC.RECONVERGENT B0 ;  /* 0x0000000000007941 */ /* 0x000fea0003800200 */
.L_x_1018:
        /* <DEDUP_REMOVED lines=29> */
.L_x_1021:
[----:B------:R-:W-:Y:S05]  /*35b0*/  BSYNC.RECONVERGENT B0 ;  /* 0x0000000000007941 */ /* 0x000fea0003800200 */
.L_x_1020:
        /* <DEDUP_REMOVED lines=24> */
.L_x_1024:
[----:B-1----:R-:W2:Y:S04]  /*3740*/  LDG.E.STRONG.GPU R18, desc[UR8][R16.64] ;  /* 0x0000000810127981 */ /* 0x002ea8000c1ef900 */
[----:B--2---:R-:W-:Y:S01]  /*3750*/  CCTL.IVALL ;  /* 0x00000000ff00798f */ /* 0x004fe20002000000 */
[----:B------:R-:W-:Y:S05]  /*3760*/  YIELD ;  /* 0x0000000000007946 */ /* 0x000fea0003800000 */
[----:B------:R-:W-:-:S13]  /*3770*/  ISETP.NE.AND P1, PT, R18, R23, PT ;  /* 0x000000171200720c */ /* 0x000fda0003f25270 */
[----:B------:R-:W-:Y:S05]  /*3780*/  @P1 BRA `(.L_x_1024) ;  /* 0xfffffffc00ec1947 */ /* 0x000fea000383ffff */
.L_x_1023:
        /* <DEDUP_REMOVED lines=15> */
.L_x_1026:
        /* <DEDUP_REMOVED lines=59> */
.L_x_1025:
        /* <DEDUP_REMOVED lines=35> */
.L_x_1027:
        /* <DEDUP_REMOVED lines=18> */
.L_x_1028:
        /* <DEDUP_REMOVED lines=9> */
.L_x_1029:
[----:B------:R-:W-:Y:S05]  /*4010*/  BSYNC.RECONVERGENT B0 ;  /* 0x0000000000007941 */ /* 0x000fea0003800200 */
.L_x_1022:
        /* <DEDUP_REMOVED lines=68> */
.L_x_1030:
        /* <DEDUP_REMOVED lines=21> */
.L_x_1032:
[----:B------:R-:W-:Y:S05]  /*45b0*/  BSYNC.RECONVERGENT B0 ;  /* 0x0000000000007941 */ /* 0x000fea0003800200 */
.L_x_1031:
        /* <DEDUP_REMOVED lines=27> */
.L_x_1033:
        /* <DEDUP_REMOVED lines=18> */
.L_x_1035:
[----:B------:R-:W-:Y:S05]  /*4890*/  BSYNC.RECONVERGENT B0 ;  /* 0x0000000000007941 */ /* 0x000fea0003800200 */
.L_x_1034:
        /* <DEDUP_REMOVED lines=45> */
.L_x_1036:
        /* <DEDUP_REMOVED lines=30> */
.L_x_1038:
[----:B------:R-:W-:Y:S05]  /*4d50*/  BSYNC.RECONVERGENT B0 ;  /* 0x0000000000007941 */ /* 0x000fea0003800200 */
.L_x_1037:
        /* <DEDUP_REMOVED lines=21> */
.L_x_1039:
        /* <DEDUP_REMOVED lines=18> */
.L_x_1041:
[----:B------:R-:W-:Y:S05]  /*4fd0*/  BSYNC.RECONVERGENT B0 ;  /* 0x0000000000007941 */ /* 0x000fea0003800200 */
.L_x_1040:
        /* <DEDUP_REMOVED lines=21> */
.L_x_1042:
        /* <DEDUP_REMOVED lines=18> */
.L_x_1044:
[----:B------:R-:W-:Y:S05]  /*5250*/  BSYNC.RECONVERGENT B0 ;  /* 0x0000000000007941 */ /* 0x000fea0003800200 */
.L_x_1043:
        /* <DEDUP_REMOVED lines=21> */
.L_x_1045:
        /* <DEDUP_REMOVED lines=18> */
.L_x_1047:
[----:B------:R-:W-:Y:S05]  /*54d0*/  BSYNC.RECONVERGENT B0 ;  /* 0x0000000000007941 */ /* 0x000fea0003800200 */
.L_x_1046:
        /* <DEDUP_REMOVED lines=21> */
.L_x_1048:
        /* <DEDUP_REMOVED lines=18> */
.L_x_1050:
[----:B------:R-:W-:Y:S05]  /*5750*/  BSYNC.RECONVERGENT B0 ;  /* 0x0000000000007941 */ /* 0x000fea0003800200 */
.L_x_1049:
        /* <DEDUP_REMOVED lines=21> */
.L_x_1051:
        /* <DEDUP_REMOVED lines=18> */
.L_x_1053:
[----:B------:R-:W-:Y:S05]  /*59d0*/  BSYNC.RECONVERGENT B0 ;  /* 0x0000000000007941 */ /* 0x000fea0003800200 */
.L_x_1052:
[----:B------:R-:W-:Y:S02]  /*59e0*/  IADD3 R39, PT, PT, R4, R39, RZ ;  /* 0x0000002704277210 */ /* 0x000fe40007ffe0ff */
[----:B------:R-:W-:Y:S02]  /*59f0*/  IADD3 R40, PT, PT, R40, 0x1, RZ ;  /* 0x0000000128287810 */ /* 0x000fe40007ffe0ff */
[----:B------:R-:W-:-:S13]  /*5a00*/  ISETP.GE.AND P0, PT, R39, UR4, PT ;  /* 0x0000000427007c0c */ /* 0x000fda000bf06270 */
[----:B------:R-:W-:Y:S05]  /*5a10*/  @!P0 BRA `(.L_x_1054) ;  /* 0xffffffa800308947 */ /* 0x000fea000383ffff */
.L_x_1011:
        /* <DEDUP_REMOVED lines=19> */
.L_x_1056:
[----:B------:R-:W-:Y:S05]  /*5b50*/  BSYNC.RECONVERGENT B0 ;  /* 0x0000000000007941 */ /* 0x000fea0003800200 */
.L_x_1055:
[----:B------:R-:W-:Y:S05]  /*5b60*/  @P0 EXIT ;  /* 0x000000000000094d */ /* 0x000fea0003800000 */
[----:B------:R-:W-:Y:S05]  /*5b70*/  @P2 BRA `(.L_x_1057) ;  /* 0x0000000000202947 */ /* 0x000fea0003800000 */
[----:B------:R-:W-:-:S05]  /*5b80*/  IMAD R0, R6, R7, RZ ;  /* 0x0000000706007224 */ /* 0x000fca00078e02ff */
[----:B------:R-:W-:-:S13]  /*5b90*/  ISETP.NE.AND P0, PT, R0, -0x1, PT ;  /* 0xffffffff0000780c */ /* 0x000fda0003f05270 */
[----:B------:R-:W-:Y:S05]  /*5ba0*/  @!P0 BRA `(.L_x_1057) ;  /* 0x0000000000148947 */ /* 0x000fea0003800000 */
.L_x_1058:
[----:B--2---:R-:W2:Y:S04]  /*5bb0*/  LDG.E.STRONG.GPU R3, desc[UR8][R4.64] ;  /* 0x0000000804037981 */ /* 0x004ea8000c1ef900 */
[----:B--2---:R-:W-:Y:S01]  /*5bc0*/  CCTL.IVALL ;  /* 0x00000000ff00798f */ /* 0x004fe20002000000 */
[----:B------:R-:W-:Y:S05]  /*5bd0*/  YIELD ;  /* 0x0000000000007946 */ /* 0x000fea0003800000 */
[----:B------:R-:W-:-:S13]  /*5be0*/  ISETP.NE.AND P0, PT, R3, R0, PT ;  /* 0x000000000300720c */ /* 0x000fda0003f05270 */
[----:B------:R-:W-:Y:S05]  /*5bf0*/  @P0 BRA `(.L_x_1058) ;  /* 0xfffffffc00ec0947 */ /* 0x000fea000383ffff */
.L_x_1057:
        /* <DEDUP_REMOVED lines=74> */
.L_x_1061:
        /* <DEDUP_REMOVED lines=31> */
.L_x_1060:
[----:B------:R-:W-:Y:S05]  /*6290*/  BSYNC.RECONVERGENT B0 ;  /* 0x0000000000007941 */ /* 0x000fea0003800200 */
.L_x_1059:
        /* <DEDUP_REMOVED lines=10> */
.L_x_1062:
        /* <DEDUP_REMOVED lines=87> */
.L_x_1063:
        /* <DEDUP_REMOVED lines=13> */
.L_x_4900:


//--------------------- .text._Z35group_norm_nhwc_bwd_one_pass_kernelI11Fp16IOFp16WLi128ELi112ELi448EEv26Group_norm_nhwc_bwd_params --------------------------
	.section	.text._Z35group_norm_nhwc_bwd_one_pass_kernelI11Fp16IOFp16WLi128ELi112ELi448EEv26Group_norm_nhwc_bwd_params,"ax",@progbits
	.align	128
        .global         _Z35group_norm_nhwc_bwd_one_pass_kernelI11Fp16IOFp16WLi128ELi112ELi448EEv26Group_norm_nhwc_bwd_params
        .type           _Z35group_norm_nhwc_bwd_one_pass_kernelI11Fp16IOFp16WLi128ELi112ELi448EEv26Group_norm_nhwc_bwd_params,@function
        .size           _Z35group_norm_nhwc_bwd_one_pass_kernelI11Fp16IOFp16WLi128ELi112ELi448EEv26Group_norm_nhwc_bwd_params,(.L_x_4901 - _Z35group_norm_nhwc_bwd_one_pass_kernelI11Fp16IOFp16WLi128ELi112ELi448EEv26Group_norm_nhwc_bwd_params)
        .other          _Z35group_norm_nhwc_bwd_one_pass_kernelI11Fp16IOFp16WLi128ELi112ELi448EEv26Group_norm_nhwc_bwd_params,@"STO_CUDA_ENTRY STV_DEFAULT"
_Z35group_norm_nhwc_bwd_one_pass_kernelI11Fp16IOFp16WLi128ELi112ELi448EEv26Group_norm_nhwc_bwd_params:
.text._Z35group_norm_nhwc_bwd_one_pass_kernelI11Fp16IOFp16WLi128ELi112ELi448EEv26Group_norm_nhwc_bwd_params:
        /* <DEDUP_REMOVED lines=21> */
.L_x_1131:
        /* <DEDUP_REMOVED lines=430> */
[----:B--2---:R-:W-:Y:S02]  /*1c30*/  @P0 HADD2.F32 R58, -RZ, R18.H0_H0 ;  /* 0x20000012ff3a0230 */ /* 0x004fe40000004100 */
[----:B---3--:R-:W-:Y:S02]  /*1c40*/  @P0 HADD2.F32 R59, -RZ, R28.H0_H0 ;  /* 0x2000001cff3b0230 */ /* 0x008fe40000004100 */
[----:B----4-:R-:W-:Y:S02]  /*1c50*/  HADD2.F32 R57, -RZ, R15.H0_H0 ;  /* 0x2000000fff397230 */ /* 0x010fe40000004100 */
[----:B------:R-:W-:Y:S01]  /*1c60*/  HADD2.F32 R56, -RZ, R56.H0_H0 ;  /* 0x20000038ff387230 */ /* 0x000fe20000004100 */
        /* <DEDUP_REMOVED lines=290> */
.L_x_1065:
        /* <DEDUP_REMOVED lines=576> */
.L_x_1066:
        /* <DEDUP_REMOVED lines=44> */
.L_x_1068:
[----:B------:R-:W-:Y:S05]  /*5550*/  BSYNC.RECONVERGENT B0 ;  /* 0x0000000000007941 */ /* 0x000fea0003800200 */
.L_x_1067:
        /* <DEDUP_REMOVED lines=37> */
.L_x_1070:
[----:B------:R-:W-:Y:S05]  /*57b0*/  BSYNC.RECONVERGENT B0 ;  /* 0x0000000000007941 */ /* 0x000fea0003800200 */
.L_x_1069:
        /* <DEDUP_REMOVED lines=42> */
.L_x_1072:
[----:B------:R-:W-:Y:S05]  /*5a60*/  BSYNC.RECONVERGENT B0 ;  /* 0x0000000000007941 */ /* 0x000fea0003800200 */
.L_x_1071:
        /* <DEDUP_REMOVED lines=28> */
.L_x_1074:
[----:B------:R-:W-:Y:S05]  /*5c30*/  BSYNC.RECONVERGENT B0 ;  /* 0x0000000000007941 */ /* 0x000fea0003800200 */
.L_x_1073:
        /* <DEDUP_REMOVED lines=28> */
.L_x_1077:
[----:B----4-:R-:W4:Y:S04]  /*5e00*/  LDG.E.STRONG.GPU R18, desc[UR10][R16.64] ;  /* 0x0000000a10127981 */ /* 0x010f28000c1ef900 */
[----:B----4-:R-:W-:Y:S01]  /*5e10*/  CCTL.IVALL ;  /* 0x00000000ff00798f */ /* 0x010fe20002000000 */
[----:B------:R-:W-:Y:S05]  /*5e20*/  YIELD ;  /* 0x0000000000007946 */ /* 0x000fea0003800000 */
[----:B------:R-:W-:-:S13]  /*5e30*/  ISETP.NE.AND P0, PT, R18, R21, PT ;  /* 0x000000151200720c */ /* 0x000fda0003f05270 */
[----:B------:R-:W-:Y:S05]  /*5e40*/  @P0 BRA `(.L_x_1077) ;  /* 0xfffffffc00ec0947 */ /* 0x000fea000383ffff */
.L_x_1076:
        /* <DEDUP_REMOVED lines=21> */
.L_x_1079:
        /* <DEDUP_REMOVED lines=64> */
.L_x_1078:
        /* <DEDUP_REMOVED lines=34> */
.L_x_1080:
        /* <DEDUP_REMOVED lines=18> */
.L_x_1081:
        /* <DEDUP_REMOVED lines=9> */
.L_x_1082:
[----:B------:R-:W-:Y:S05]  /*6770*/  BSYNC.RECONVERGENT B0 ;  /* 0x0000000000007941 */ /* 0x000fea0003800200 */
.L_x_1075:
        /* <DEDUP_REMOVED lines=38> */
.L_x_1083:
        /* <DEDUP_REMOVED lines=34> */
.L_x_1085:
[----:B------:R-:W-:Y:S05]  /*6c00*/  BSYNC.RECONVERGENT B0 ;  /* 0x0000000000007941 */ /* 0x000fea0003800200 */
.L_x_1084:
        /* <DEDUP_REMOVED lines=25> */
.L_x_1086:
        /* <DEDUP_REMOVED lines=21> */
.L_x_1088:
[----:B------:R-:W-:Y:S05]  /*6ef0*/  BSYNC.RECONVERGENT B0 ;  /* 0x0000000000007941 */ /* 0x000fea0003800200 */
.L_x_1087:
        /* <DEDUP_REMOVED lines=35> */
.L_x_1089:
        /* <DEDUP_REMOVED lines=21> */
.L_x_1091:
[----:B------:R-:W-:Y:S05]  /*7280*/  BSYNC.RECONVERGENT B0 ;  /* 0x0000000000007941 */ /* 0x000fea0003800200 */
.L_x_1090:
        /* <DEDUP_REMOVED lines=25> */
.L_x_1092:
        /* <DEDUP_REMOVED lines=21> */
.L_x_1094:
[----:B------:R-:W-:Y:S05]  /*7570*/  BSYNC.RECONVERGENT B0 ;  /* 0x0000000000007941 */ /* 0x000fea0003800200 */
.L_x_1093:
        /* <DEDUP_REMOVED lines=35> */
.L_x_1095:
        /* <DEDUP_REMOVED lines=21> */
.L_x_1097:
[----:B------:R-:W-:Y:S05]  /*7900*/  BSYNC.RECONVERGENT B0 ;  /* 0x0000000000007941 */ /* 0x000fea0003800200 */
.L_x_1096:
        /* <DEDUP_REMOVED lines=25> */
.L_x_1098:
        /* <DEDUP_REMOVED lines=21> */
.L_x_1100:
[----:B------:R-:W-:Y:S05]  /*7bf0*/  BSYNC.RECONVERGENT B0 ;  /* 0x0000000000007941 */ /* 0x000fea0003800200 */
.L_x_1099:
        /* <DEDUP_REMOVED lines=35> */
.L_x_1101:
        /* <DEDUP_REMOVED lines=21> */
.L_x_1103:
[----:B------:R-:W-:Y:S05]  /*7f80*/  BSYNC.RECONVERGENT B0 ;  /* 0x0000000000007941 */ /* 0x000fea0003800200 */
.L_x_1102:
        /* <DEDUP_REMOVED lines=25> */
.L_x_1104:
        /* <DEDUP_REMOVED lines=21> */
.L_x_1106:
[----:B------:R-:W-:Y:S05]  /*8270*/  BSYNC.RECONVERGENT B0 ;  /* 0x0000000000007941 */ /* 0x000fea0003800200 */
.L_x_1105:
        /* <DEDUP_REMOVED lines=35> */
.L_x_1107:
        /* <DEDUP_REMOVED lines=21> */
.L_x_1109:
[----:B------:R-:W-:Y:S05]  /*8600*/  BSYNC.RECONVERGENT B0 ;  /* 0x0000000000007941 */ /* 0x000fea0003800200 */
.L_x_1108:
        /* <DEDUP_REMOVED lines=25> */
.L_x_1110:
        /* <DEDUP_REMOVED lines=21> */
.L_x_1112:
[----:B------:R-:W-:Y:S05]  /*88f0*/  BSYNC.RECONVERGENT B0 ;  /* 0x0000000000007941 */ /* 0x000fea0003800200 */
.L_x_1111:
        /* <DEDUP_REMOVED lines=35> */
.L_x_1113:
        /* <DEDUP_REMOVED lines=21> */
.L_x_1115:
[----:B------:R-:W-:Y:S05]  /*8c80*/  BSYNC.RECONVERGENT B0 ;  /* 0x0000000000007941 */ /* 0x000fea0003800200 */
.L_x_1114:
        /* <DEDUP_REMOVED lines=25> */
.L_x_1116:
        /* <DEDUP_REMOVED lines=21> */
.L_x_1118:
[----:B------:R-:W-:Y:S05]  /*8f70*/  BSYNC.RECONVERGENT B0 ;  /* 0x0000000000007941 */ /* 0x000fea0003800200 */
.L_x_1117:
        /* <DEDUP_REMOVED lines=35> */
.L_x_1119:
        /* <DEDUP_REMOVED lines=21> */
.L_x_1121:
[----:B------:R-:W-:Y:S05]  /*9300*/  BSYNC.RECONVERGENT B0 ;  /* 0x0000000000007941 */ /* 0x000fea0003800200 */
.L_x_1120:
        /* <DEDUP_REMOVED lines=25> */
.L_x_1122:
        /* <DEDUP_REMOVED lines=21> */
.L_x_1124:
[----:B------:R-:W-:Y:S05]  /*95f0*/  BSYNC.RECONVERGENT B0 ;  /* 0x0000000000007941 */ /* 0x000fea0003800200 */
.L_x_1123:
        /* <DEDUP_REMOVED lines=31> */
.L_x_1125:
        /* <DEDUP_REMOVED lines=26> */
.L_x_1127:
[----:B------:R-:W-:Y:S05]  /*9990*/  BSYNC.RECONVERGENT B0 ;  /* 0x0000000000007941 */ /* 0x000fea0003800200 */
.L_x_1126:
        /* <DEDUP_REMOVED lines=24> */
.L_x_1128:
        /* <DEDUP_REMOVED lines=18> */
.L_x_1130:
[----:B------:R-:W-:Y:S05]  /*9c40*/  BSYNC.RECONVERGENT B0 ;  /* 0x0000000000007941 */ /* 0x000fea0003800200 */
.L_x_1129:
[----:B------:R-:W1:Y:S01]  /*9c50*/  LDCU UR5, c[0x0][0x410] ;  /* 0x00008200ff0577ac */ /* 0x000e620008000800 */
[----:B------:R-:W1:Y:S01]  /*9c60*/  LDCU UR8, c[0x0][0x3e0] ;  /* 0x00007c00ff0877ac */ /* 0x000e620008000800 */
[----:B------:R-:W-:Y:S02]  /*9c70*/  UIADD3 UR6, UPT, UPT, UR7, UR6, URZ ;  /* 0x0000000607067290 */ /* 0x000fe4000fffe0ff */
[----:B------:R-:W-:Y:S02]  /*9c80*/  UIADD3 UR4, UPT, UPT, UR4, 0x1, URZ ;  /* 0x0000000104047890 */ /* 0x000fe4000fffe0ff */
[----:B-1----:R-:W-:-:S04]  /*9c90*/  UIMAD UR5, UR5, UR8, URZ ;  /* 0x00000008050572a4 */ /* 0x002fc8000f8e02ff */
[----:B------:R-:W-:-:S09]  /*9ca0*/  UISETP.GE.AND UP0, UPT, UR6, UR5, UPT ;  /* 0x000000050600728c */ /* 0x000fd2000bf06270 */
[----:B------:R-:W-:Y:S05]  /*9cb0*/  BRA.U !UP0, `(.L_x_1131) ;  /* 0xffffff6508247547 */ /* 0x000fea000b83ffff */
.L_x_1064:
        /* <DEDUP_REMOVED lines=16> */
.L_x_1133:
[----:B------:R-:W-:Y:S05]  /*9dc0*/  BSYNC.RECONVERGENT B0 ;  /* 0x0000000000007941 */ /* 0x000fea0003800200 */
.L_x_1132:
        /* <DEDUP_REMOVED lines=11> */
.L_x_1135:
[----:B------:R-:W2:Y:S04]  /*9e80*/  LDG.E.STRONG.GPU R5, desc[UR10][R2.64] ;  /* 0x0000000a02057981 */ /* 0x000ea8000c1ef900 */
[----:B--2---:R-:W-:Y:S01]  /*9e90*/  CCTL.IVALL ;  /* 0x00000000ff00798f */ /* 0x004fe20002000000 */
[----:B------:R-:W-:Y:S05]  /*9ea0*/  YIELD ;  /* 0x0000000000007946 */ /* 0x000fea0003800000 */
[----:B------:R-:W-:-:S13]  /*9eb0*/  ISETP.NE.AND P0, PT, R5, R0, PT ;  /* 0x000000000500720c */ /* 0x000fda0003f05270 */
[----:B------:R-:W-:Y:S05]  /*9ec0*/  @P0 BRA `(.L_x_1135) ;  /* 0xfffffffc00ec0947 */ /* 0x000fea000383ffff */
.L_x_1134:
        /* <DEDUP_REMOVED lines=75> */
.L_x_1138:
        /* <DEDUP_REMOVED lines=31> */
.L_x_1137:
[----:B------:R-:W-:Y:S05]  /*a570*/  BSYNC.RECONVERGENT B0 ;  /* 0x0000000000007941 */ /* 0x000fea0003800200 */
.L_x_1136:
        /* <DEDUP_REMOVED lines=10> */
.L_x_1139:
        /* <DEDUP_REMOVED lines=87> */
.L_x_1140:
        /* <DEDUP_REMOVED lines=15> */
.L_x_4901:


//--------------------- .text._Z35group_norm_nhwc_bwd_one_pass_kernelI11Fp16IOFp16WLi256ELi112ELi448EEv26Group_norm_nhwc_bwd_params --------------------------
	.section	.text._Z35group_norm_nhwc_bwd_one_pass_kernelI11Fp16IOFp16WLi256ELi112ELi448EEv26Group_norm_nhwc_bwd_params,"ax",@progbits
	.align	128
        .global         _Z35group_norm_nhwc_bwd_one_pass_kernelI11Fp16IOFp16WLi256ELi112ELi448EEv26Group_norm_nhwc_bwd_params
        .type           _Z35group_norm_nhwc_bwd_one_pass_kernelI11Fp16IOFp16WLi256ELi112ELi448EEv26Group_norm_nhwc_bwd_params,@function
        .size           _Z35group_norm_nhwc_bwd_one_pass_kernelI11Fp16IOFp16WLi256ELi112ELi448EEv26Group_norm_nhwc_bwd_params,(.L_x_4902 - _Z35group_norm_nhwc_bwd_one_pass_kernelI11Fp16IOFp16WLi256ELi112ELi448EEv26Group_norm_nhwc_bwd_params)
        .other          _Z35group_norm_nhwc_bwd_one_pass_kernelI11Fp16IOFp16WLi256ELi112ELi448EEv26Group_norm_nhwc_bwd_params,@"STO_CUDA_ENTRY STV_DEFAULT"
_Z35group_norm_nhwc_bwd_one_pass_kernelI11Fp16IOFp16WLi256ELi112ELi448EEv26Group_norm_nhwc_bwd_params:
.text._Z35group_norm_nhwc_bwd_one_pass_kernelI11Fp16IOFp16WLi256ELi112ELi448EEv26Group_norm_nhwc_bwd_params:
        /* <DEDUP_REMOVED lines=25> */
.L_x_1167:
[----:B0-----:R-:W0:Y:S01]  /*0190*/  LDCU UR14, c[0x0][0x410] ;  /* 0x00008200ff0e77ac */ /* 0x001e220008000800 */
[----:B------:R-:W-:Y:S02]  /*01a0*/  IABS R4, UR8 ;  /* 0x0000000800047c13 */ /* 0x000fe40008000000 */
[----:B------:R-:W-:Y:S02]  /*01b0*/  CS2R R80, SRZ ;  /* 0x0000000000507805 */ /* 0x000fe4000001ff00 */
        /* <DEDUP_REMOVED lines=72> */
[----:B------:R-:W-:Y:S01]  /*0640*/  CS2R R76, SRZ ;  /* 0x00000000004c7805 */ /* 0x000fe2000001ff00 */
        /* <DEDUP_REMOVED lines=352> */
[----:B------:R-:W1:Y:S01]  /*1c50*/  @!P5 LDC.64 R68, c[0x0][0x398] ;  /* 0x0000e600ff44db82 */ /* 0x000e620000000a00 */
[C---:B------:R-:W-:Y:S02]  /*1c60*/  @!P5 SHF.L.U32 R5, R4.reuse, 0x1, RZ ;  /* 0x000000010405d819 */ /* 0x040fe400000006ff */
[----:B------:R-:W-:Y:S02]  /*1c70*/  @!P5 SHF.L.U64.HI R42, R4, 0x1, R43 ;  /* 0x00000001042ad819 */ /* 0x000fe4000001022b */
[----:B----4-:R-:W-:-:S04]  /*1c80*/  @!P5 IADD3 R92, P0, PT, R5, R92, RZ ;  /* 0x0000005c055cd210 */ /* 0x010fc80007f1e0ff */
[----:B------:R-:W-:-:S05]  /*1c90*/  @!P5 IADD3.X R93, PT, PT, R42, R93, RZ, P0, !PT ;  /* 0x0000005d2a5dd210 */ /* 0x000fca00007fe4ff */
[----:B------:R-:W4:Y:S01]  /*1ca0*/  @!P5 LDG.E R76, desc[UR10][R92.64] ;  /* 0x0000000a5c4cd981 */ /* 0x000f22000c1e1900 */
        /* <DEDUP_REMOVED lines=9> */
[----:B------:R-:W5:Y:S01]  /*1d40*/  @!P6 LDC.64 R90, c[0x0][0x3a0] ;  /* 0x0000e800ff5aeb82 */ /* 0x000f620000000a00 */
        /* <DEDUP_REMOVED lines=20> */
[----:B------:R-:W5:Y:S10]  /*1e90*/  @!P2 LDC.64 R88, c[0x0][0x3a0] ;  /* 0x0000e800ff58ab82 */ /* 0x000f740000000a00 */
[----:B------:R-:W4:Y:S01]  /*1ea0*/  @!P3 LDG.E R77, desc[UR10][R40.64] ;  /* 0x0000000a284db981 */ /* 0x000f22000c1e1900 */
        /* <DEDUP_REMOVED lines=9> */
[----:B-----5:R-:W-:-:S02]  /*1f40*/  @!P2 IADD3 R88, P0, PT, R43, R88, RZ ;  /* 0x000000582b58a210 */ /* 0x020fc40007f1e0ff */
        /* <DEDUP_REMOVED lines=8> */
[----:B------:R-:W-:-:S09]  /*1fd0*/  LOP3.LUT R12, R12, 0xffffffef, RZ, 0xc0, !PT ;  /* 0xffffffef0c0c7812 */ /* 0x000fd200078ec0ff */
[----:B------:R1:W5:Y:S02]  /*1fe0*/  @!P2 LDG.E R78, desc[UR10][R58.64] ;  /* 0x0000000a3a4ea981 */ /* 0x000364000c1e1900 */
[----:B------:R-:W0:Y:S01]  /*1ff0*/  @!P4 LDC.64 R72, c[0x0][0x3f8] ;  /* 0x0000fe00ff48cb82 */ /* 0x000e220000000a00 */
[----:B------:R-:W-:Y:S01]  /*2000*/  @P4 LOP3.LUT R12, R12, 0x10, RZ, 0xfc, !PT ;  /* 0x000000100c0c4812 */ /* 0x000fe200078efcff */
[----:B------:R2:W3:Y:S06]  /*2010*/  @!P2 LDG.E R79, desc[UR10][R64.64] ;  /* 0x0000000a404fa981 */ /* 0x0004ec000c1e1900 */
[----:B------:R-:W1:Y:S08]  /*2020*/  @!P4 LDC.64 R86, c[0x0][0x3a0] ;  /* 0x0000e800ff56cb82 */ /* 0x000e700000000a00 */
[----:B------:R-:W2:Y:S01]  /*2030*/  @!P4 LDC.64 R84, c[0x0][0x398] ;  /* 0x0000e600ff54cb82 */ /* 0x000ea20000000a00 */
        /* <DEDUP_REMOVED lines=10> */
[----:B--2---:R-:W-:Y:S02]  /*20e0*/  @!P4 IADD3 R84, P0, PT, R69, R84, RZ ;  /* 0x000000544554c210 */ /* 0x004fe40007f1e0ff */
        /* <DEDUP_REMOVED lines=11> */
[----:B------:R-:W-:Y:S02]  /*21a0*/  @!P4 IMAD R67, R69, R73, R66 ;  /* 0x000000494543c224 */ /* 0x000fe400078e0242 */
[----:B------:R-:W0:Y:S01]  /*21b0*/  @!P4 LDC.64 R68, c[0x0][0x3a0] ;  /* 0x0000e800ff44cb82 */ /* 0x000e220000000a00 */
[----:B------:R-:W-:Y:S02]  /*21c0*/  @!P4 SHF.L.U32 R65, R62, 0x1, RZ ;  /* 0x000000013e41c819 */ /* 0x000fe400000006ff */
[----:B------:R-:W-:-:S04]  /*21d0*/  @!P4 IADD3 R63, PT, PT, R63, R67, RZ ;  /* 0x000000433f3fc210 */ /* 0x000fc80007ffe0ff */
[----:B------:R-:W-:Y:S02]  /*21e0*/  @!P4 SHF.L.U64.HI R66, R62, 0x1, R63 ;  /* 0x000000013e42c819 */ /* 0x000fe4000001023f */
[C---:B------:R-:W-:Y:S02]  /*21f0*/  LOP3.LUT P1, RZ, R12.reuse, 0x200000, RZ, 0xc0, !PT ;  /* 0x002000000cff7812 */ /* 0x040fe4000782c0ff */
[----:B------:R-:W-:-:S04]  /*2200*/  LOP3.LUT R12, R12, 0xfffffff7, RZ, 0xc0, !PT ;  /* 0xfffffff70c0c7812 */ /* 0x000fc800078ec0ff */
[----:B------:R-:W-:Y:S02]  /*2210*/  @P4 LOP3.LUT R12, R12, 0x8, RZ, 0xfc, !PT ;  /* 0x000000080c0c4812 */ /* 0x000fe400078efcff */
[----:B0-----:R-:W-:-:S04]  /*2220*/  @!P4 IADD3 R62, P0, PT, R65, R68, RZ ;  /* 0x00000044413ec210 */ /* 0x001fc80007f1e0ff */
[----:B------:R-:W-:Y:S02]  /*2230*/  @!P4 IADD3.X R63, PT, PT, R66, R69, RZ, P0, !PT ;  /* 0x00000045423fc210 */ /* 0x000fe400007fe4ff */
[----:B-1----:R-:W-:Y:S02]  /*2240*/  @!P4 IADD3 R58, P0, PT, R65, R58, RZ ;  /* 0x0000003a413ac210 */ /* 0x002fe40007f1e0ff */
[----:B------:R-:W-:Y:S02]  /*2250*/  IADD3 R65, PT, PT, R50, 0xb0, RZ ;  /* 0x000000b032417810 */ /* 0x000fe40007ffe0ff */
[----:B------:R-:W-:Y:S02]  /*2260*/  @!P4 IADD3.X R59, PT, PT, R66, R59, RZ, P0, !PT ;  /* 0x0000003b423bc210 */ /* 0x000fe400007fe4ff */
[----:B------:R-:W-:Y:S02]  /*2270*/  ISETP.NE.AND P4, PT, R70, RZ, PT ;  /* 0x000000ff4600720c */ /* 0x000fe40003f85270 */
[----:B------:R-:W-:-:S02]  /*2280*/  CS2R R70, SRZ ;  /* 0x0000000000467805 */ /* 0x000fc4000001ff00 */
[----:B------:R-:W-:Y:S02]  /*2290*/  SHF.R.S32.HI R67, RZ, 0x1f, R65 ;  /* 0x0000001fff437819 */ /* 0x000fe40000011441 */
[----:B------:R-:W-:Y:S02]  /*22a0*/  ISETP.GE.U32.AND P0, PT, R65, UR16, PT ;  /* 0x0000001041007c0c */ /* 0x000fe4000bf06070 */
[----:B------:R-:W2:Y:S02]  /*22b0*/  @!P3 LDG.E R70, desc[UR10][R54.64] ;  /* 0x0000000a3646b981 */ /* 0x000ea4000c1e1900 */
[----:B------:R-:W-:Y:S02]  /*22c0*/  ISETP.GE.AND.EX P3, PT, R67, UR17, PT, P0 ;  /* 0x0000001143007c0c */ /* 0x000fe4000bf66300 */
[----:B------:R0:W4:Y:S11]  /*22d0*/  @!P1 LDG.E R71, desc[UR10][R32.64] ;  /* 0x0000000a20479981 */ /* 0x000136000c1e1900 */
[----:B------:R-:W1:Y:S01]  /*22e0*/  @!P3 LDC.64 R68, c[0x0][0x3f8] ;  /* 0x0000fe00ff44bb82 */ /* 0x000e620000000a00 */
[----:B------:R-:W-:-:S02]  /*22f0*/  @!P3 MOV R40, R36 ;  /* 0x000000240028b202 */ /* 0x000fc40000000f00 */
[----:B------:R-:W-:-:S05]  /*2300*/  @!P3 MOV R41, R35 ;  /* 0x000000230029b202 */ /* 0x000fca0000000f00 */
[----:B0-----:R-:W0:Y:S01]  /*2310*/  @!P3 LDC.64 R32, c[0x0][0x398] ;  /* 0x0000e600ff20bb82 */ /* 0x001e220000000a00 */
[-C--:B-1----:R-:W-:Y:S02]  /*2320*/  @!P3 IMAD R54, R67, R68.reuse, RZ ;  /* 0x000000444336b224 */ /* 0x082fe400078e02ff */
[----:B------:R-:W-:-:S04]  /*2330*/  @!P3 IMAD.WIDE.U32 R40, R65, R68, R40 ;  /* 0x000000444128b225 */ /* 0x000fc800078e0028 */
[----:B------:R-:W-:Y:S02]  /*2340*/  @!P3 IMAD R55, R65, R69, R54 ;  /* 0x000000454137b224 */ /* 0x000fe400078e0236 */
[----:B------:R-:W1:Y:S01]  /*2350*/  @!P3 LDC.64 R64, c[0x0][0x3a0] ;  /* 0x0000e800ff40bb82 */ /* 0x000e620000000a00 */
[----:B------:R-:W-:Y:S02]  /*2360*/  CS2R R72, SRZ ;  /* 0x0000000000487805 */ /* 0x000fe4000001ff00 */
[----:B------:R-:W-:-:S04]  /*2370*/  @!P3 IADD3 R41, PT, PT, R41, R55, RZ ;  /* 0x000000372929b210 */ /* 0x000fc80007ffe0ff */
[----:B------:R5:W4:Y:S01]  /*2380*/  @!P1 LDG.E R72, desc[UR10][R52.64] ;  /* 0x0000000a34489981 */ /* 0x000b22000c1e1900 */
[C---:B------:R-:W-:Y:S02]  /*2390*/  @!P3 SHF.L.U64.HI R54, R40.reuse, 0x1, R41 ;  /* 0x000000012836b819 */ /* 0x040fe40000010229 */
[----:B-----5:R-:W-:Y:S02]  /*23a0*/  @!P3 SHF.L.U32 R53, R40, 0x1, RZ ;  /* 0x000000012835b819 */ /* 0x020fe400000006ff */
[C---:B------:R-:W-:Y:S02]  /*23b0*/  LOP3.LUT P2, RZ, R12.reuse, 0x100000, RZ, 0xc0, !PT ;  /* 0x001000000cff7812 */ /* 0x040fe4000784c0ff */
[----:B-1----:R-:W-:Y:S02]  /*23c0*/  @!P3 IADD3 R40, P0, PT, R53, R64, RZ ;  /* 0x000000403528b210 */ /* 0x002fe40007f1e0ff */
[----:B------:R-:W-:Y:S02]  /*23d0*/  LOP3.LUT R12, R12, 0xfffffffb, RZ, 0xc0, !PT ;  /* 0xfffffffb0c0c7812 */ /* 0x000fe400078ec0ff */
[----:B------:R-:W-:-:S02]  /*23e0*/  @!P3 IADD3.X R41, PT, PT, R54, R65, RZ, P0, !PT ;  /* 0x000000413629b210 */ /* 0x000fc400007fe4ff */
[----:B0-----:R-:W-:Y:S01]  /*23f0*/  @!P3 IADD3 R32, P0, PT, R53, R32, RZ ;  /* 0x000000203520b210 */ /* 0x001fe20007f1e0ff */
[----:B------:R-:W-:Y:S01]  /*2400*/  HFMA2 R68, -RZ, RZ, 0, 0 ;  /* 0x00000000ff447431 */ /* 0x000fe200000001ff */
[----:B------:R-:W-:Y:S02]  /*2410*/  @P3 LOP3.LUT R12, R12, 0x4, RZ, 0xfc, !PT ;  /* 0x000000040c0c3812 */ /* 0x000fe400078efcff */
[----:B------:R-:W-:Y:S02]  /*2420*/  @!P3 IADD3.X R33, PT, PT, R54, R33, RZ, P0, !PT ;  /* 0x000000213621b210 */ /* 0x000fe400007fe4ff */
[----:B------:R-:W-:Y:S02]  /*2430*/  ISETP.NE.AND P3, PT, R51, RZ, PT ;  /* 0x000000ff3300720c */ /* 0x000fe40003f65270 */
[----:B------:R-:W-:Y:S02]  /*2440*/  CS2R R66, SRZ ;  /* 0x0000000000427805 */ /* 0x000fe4000001ff00 */
[----:B------:R-:W-:Y:S01]  /*2450*/  IADD3 R51, PT, PT, R50, 0xb8, RZ ;  /* 0x000000b832337810 */ /* 0x000fe20007ffe0ff */
[----:B------:R-:W5:Y:S03]  /*2460*/  @!P2 LDG.E R68, desc[UR10][R48.64] ;  /* 0x0000000a3044a981 */ /* 0x000f66000c1e1900 */
[----:B------:R-:W-:-:S02]  /*2470*/  SHF.R.S32.HI R53, RZ, 0x1f, R51 ;  /* 0x0000001fff357819 */ /* 0x000fc40000011433 */
[----:B------:R-:W-:Y:S01]  /*2480*/  ISETP.GE.U32.AND P0, PT, R51, UR16, PT ;  /* 0x0000001033007c0c */ /* 0x000fe2000bf06070 */
[----:B------:R0:W5:Y:S03]  /*2490*/  @!P2 LDG.E R67, desc[UR10][R6.64] ;  /* 0x0000000a0643a981 */ /* 0x000166000c1e1900 */
[----:B------:R-:W-:-:S13]  /*24a0*/  ISETP.GE.AND.EX P2, PT, R53, UR17, PT, P0 ;  /* 0x0000001135007c0c */ /* 0x000fda000bf46300 */
[----:B------:R-:W1:Y:S01]  /*24b0*/  @!P2 LDC.64 R54, c[0x0][0x3f8] ;  /* 0x0000fe00ff36ab82 */ /* 0x000e620000000a00 */
[----:B------:R-:W-:Y:S02]  /*24c0*/  LOP3.LUT P0, RZ, R12, 0x80000, RZ, 0xc0, !PT ;  /* 0x000800000cff7812 */ /* 0x000fe4000780c0ff */
[----:B------:R-:W-:Y:S02]  /*24d0*/  CS2R R64, SRZ ;  /* 0x0000000000407805 */ /* 0x000fe4000001ff00 */
[----:B0-----:R-:W-:Y:S02]  /*24e0*/  @!P2 MOV R6, R36 ;  /* 0x000000240006a202 */ /* 0x001fe40000000f00 */
[----:B------:R-:W-:-:S07]  /*24f0*/  @!P2 MOV R7, R35 ;  /* 0x000000230007a202 */ /* 0x000fce0000000f00 */
[----:B------:R0:W5:Y:S04]  /*2500*/  @!P0 LDG.E R65, desc[UR10][R30.64] ;  /* 0x0000000a1e418981 */ /* 0x000168000c1e1900 */
[----:B------:R3:W5:Y:S01]  /*2510*/  @!P0 LDG.E R66, desc[UR10][R44.64] ;  /* 0x0000000a2c428981 */ /* 0x000762000c1e1900 */
[----:B-1----:R-:W-:Y:S01]  /*2520*/  @!P2 IMAD R48, R53, R54, RZ ;  /* 0x000000363530a224 */ /* 0x002fe200078e02ff */
[----:B0-----:R-:W0:Y:S08]  /*2530*/  @!P2 LDC.64 R30, c[0x0][0x398] ;  /* 0x0000e600ff1eab82 */ /* 0x001e300000000a00 */
[----:B------:R-:W1:Y:S01]  /*2540*/  @!P2 LDC.64 R52, c[0x0][0x3a0] ;  /* 0x0000e800ff34ab82 */ /* 0x000e620000000a00 */
[----:B------:R-:W-:-:S02]  /*2550*/  @!P2 IMAD R49, R51, R55, R48 ;  /* 0x000000373331a224 */ /* 0x000fc400078e0230 */
[----:B------:R-:W-:-:S05]  /*2560*/  @!P2 IMAD.WIDE.U32 R6, R51, R54, R6 ;  /* 0x000000363306a225 */ /* 0x000fca00078e0006 */
[----:B------:R-:W-:Y:S02]  /*2570*/  @!P2 IADD3 R7, PT, PT, R7, R49, RZ ;  /* 0x000000310707a210 */ /* 0x000fe40007ffe0ff */
[C---:B---3--:R-:W-:Y:S02]  /*2580*/  @!P2 SHF.L.U32 R45, R6.reuse, 0x1, RZ ;  /* 0x00000001062da819 */ /* 0x048fe400000006ff */
[----:B------:R-:W-:Y:S02]  /*2590*/  @!P2 SHF.L.U64.HI R48, R6, 0x1, R7 ;  /* 0x000000010630a819 */ /* 0x000fe40000010207 */
[C---:B------:R-:W-:Y:S02]  /*25a0*/  LOP3.LUT P1, RZ, R12.reuse, 0x40000, RZ, 0xc0, !PT ;  /* 0x000400000cff7812 */ /* 0x040fe4000782c0ff */
[----:B------:R-:W-:Y:S02]  /*25b0*/  LOP3.LUT R12, R12, 0xfffffffd, RZ, 0xc0, !PT ;  /* 0xfffffffd0c0c7812 */ /* 0x000fe400078ec0ff */
[----:B-1----:R-:W-:-:S02]  /*25c0*/  @!P2 IADD3 R6, P0, PT, R45, R52, RZ ;  /* 0x000000342d06a210 */ /* 0x002fc40007f1e0ff */
[----:B------:R-:W-:-:S07]  /*25d0*/  CS2R R54, SRZ ;  /* 0x0000000000367805 */ /* 0x000fce000001ff00 */
[----:B------:R-:W3:Y:S01]  /*25e0*/  @!P1 LDG.E R64, desc[UR10][R38.64] ;  /* 0x0000000a26409981 */ /* 0x000ee2000c1e1900 */
[----:B------:R-:W-:Y:S02]  /*25f0*/  @!P2 IADD3.X R7, PT, PT, R48, R53, RZ, P0, !PT ;  /* 0x000000353007a210 */ /* 0x000fe400007fe4ff */
[----:B0-----:R-:W-:Y:S01]  /*2600*/  @!P2 IADD3 R30, P0, PT, R45, R30, RZ ;  /* 0x0000001e2d1ea210 */ /* 0x001fe20007f1e0ff */
[----:B------:R0:W3:Y:S01]  /*2610*/  @!P1 LDG.E R55, desc[UR10][R28.64] ;  /* 0x0000000a1c379981 */ /* 0x0000e2000c1e1900 */
[----:B------:R-:W-:Y:S02]  /*2620*/  @P2 LOP3.LUT R12, R12, 0x2, RZ, 0xfc, !PT ;  /* 0x000000020c0c2812 */ /* 0x000fe400078efcff */
[----:B------:R-:W-:Y:S01]  /*2630*/  @!P2 IADD3.X R31, PT, PT, R48, R31, RZ, P0, !PT ;  /* 0x0000001f301fa210 */ /* 0x000fe200007fe4ff */
[----:B------:R-:W3:Y:S01]  /*2640*/  @!P5 LDG.E R54, desc[UR10][R4.64] ;  /* 0x0000000a0436d981 */ /* 0x000ee2000c1e1900 */
[----:B------:R-:W-:Y:S02]  /*2650*/  ISETP.NE.AND P2, PT, R13, RZ, PT ;  /* 0x000000ff0d00720c */ /* 0x000fe40003f45270 */
[----:B------:R-:W-:-:S04]  /*2660*/  IADD3 R13, PT, PT, R50, 0xc0, RZ ;  /* 0x000000c0320d7810 */ /* 0x000fc80007ffe0ff */
[----:B------:R-:W-:Y:S02]  /*2670*/  SHF.R.S32.HI R45, RZ, 0x1f, R13 ;  /* 0x0000001fff2d7819 */ /* 0x000fe4000001140d */
[----:B------:R-:W-:-:S04]  /*2680*/  ISETP.GE.U32.AND P0, PT, R13, UR16, PT ;  /* 0x000000100d007c0c */ /* 0x000fc8000bf06070 */
[----:B------:R-:W-:-:S13]  /*2690*/  ISETP.GE.AND.EX P1, PT, R45, UR17, PT, P0 ;  /* 0x000000112d007c0c */ /* 0x000fda000bf26300 */
[----:B------:R-:W1:Y:S01]  /*26a0*/  @!P1 LDC.64 R106, c[0x0][0x3f8] ;  /* 0x0000fe00ff6a9b82 */ /* 0x000e620000000a00 */
[----:B------:R-:W-:Y:S01]  /*26b0*/  LOP3.LUT P0, RZ, R12, 0x20000, RZ, 0xc0, !PT ;  /* 0x000200000cff7812 */ /* 0x000fe2000780c0ff */
[----:B------:R-:W-:Y:S01]  /*26c0*/  HFMA2 R48, -RZ, RZ, 0, 0 ;  /* 0x00000000ff307431 */ /* 0x000fe200000001ff */
[----:B0-----:R-:W-:Y:S02]  /*26d0*/  @!P1 MOV R28, R36 ;  /* 0x00000024001c9202 */ /* 0x001fe40000000f00 */
[----:B------:R-:W-:-:S09]  /*26e0*/  @!P1 MOV R29, R35 ;  /* 0x00000023001d9202 */ /* 0x000fd20000000f00 */
[----:B------:R0:W3:Y:S01]  /*26f0*/  @!P0 LDG.E R48, desc[UR10][R24.64] ;  /* 0x0000000a18308981 */ /* 0x0000e2000c1e1900 */
[----:B-1----:R-:W-:Y:S01]  /*2700*/  @!P1 IMAD R38, R45, R106, RZ ;  /* 0x0000006a2d269224 */ /* 0x002fe200078e02ff */
[----:B0-----:R-:W0:Y:S08]  /*2710*/  @!P1 LDC.64 R24, c[0x0][0x398] ;  /* 0x0000e600ff189b82 */ /* 0x001e300000000a00 */
[----:B------:R-:W1:Y:S01]  /*2720*/  @!P1 LDC.64 R44, c[0x0][0x3a0] ;  /* 0x0000e800ff2c9b82 */ /* 0x000e620000000a00 */
[----:B------:R-:W-:Y:S01]  /*2730*/  CS2R R52, SRZ ;  /* 0x0000000000347805 */ /* 0x000fe2000001ff00 */
[----:B------:R-:W-:-:S02]  /*2740*/  @!P1 IMAD R39, R13, R107, R38 ;  /* 0x0000006b0d279224 */ /* 0x000fc400078e0226 */
[----:B------:R-:W-:-:S03]  /*2750*/  @!P1 IMAD.WIDE.U32 R28, R13, R106, R28 ;  /* 0x0000006a0d1c9225 */ /* 0x000fc600078e001c */
[----:B------:R2:W3:Y:S02]  /*2760*/  @!P0 LDG.E R53, desc[UR10][R26.64] ;  /* 0x0000000a1a358981 */ /* 0x0004e4000c1e1900 */
[----:B------:R-:W-:Y:S02]  /*2770*/  @!P1 IADD3 R13, PT, PT, R29, R39, RZ ;  /* 0x000000271d0d9210 */ /* 0x000fe40007ffe0ff */
[----:B------:R-:W-:Y:S01]  /*2780*/  LOP3.LUT R12, R12, 0xfffffffe, RZ, 0xc0, !PT ;  /* 0xfffffffe0c0c7812 */ /* 0x000fe200078ec0ff */
[----:B------:R-:W3:Y:S01]  /*2790*/  @!P6 LDG.E R52, desc[UR10][R90.64] ;  /* 0x0000000a5a34e981 */ /* 0x000ee2000c1e1900 */
[C---:B------:R-:W-:Y:S02]  /*27a0*/  @!P1 SHF.L.U64.HI R38, R28.reuse, 0x1, R13 ;  /* 0x000000011c269819 */ /* 0x040fe4000001020d */
[----:B--2---:R-:W-:-:S04]  /*27b0*/  @!P1 SHF.L.U32 R27, R28, 0x1, RZ ;  /* 0x000000011c1b9819 */ /* 0x004fc800000006ff */
[C---:B-1----:R-:W-:Y:S02]  /*27c0*/  @!P1 IADD3 R28, P0, PT, R27.reuse, R44, RZ ;  /* 0x0000002c1b1c9210 */ /* 0x042fe40007f1e0ff */
[----:B------:R-:W-:Y:S02]  /*27d0*/  @P1 LOP3.LUT R12, R12, 0x1, RZ, 0xfc, !PT ;  /* 0x000000010c0c1812 */ /* 0x000fe400078efcff */
[----:B------:R-:W-:Y:S02]  /*27e0*/  @!P1 IADD3.X R29, PT, PT, R38, R45, RZ, P0, !PT ;  /* 0x0000002d261d9210 */ /* 0x000fe400007fe4ff */
        /* <DEDUP_REMOVED lines=13> */
[----:B-1----:R-:W-:Y:S02]  /*28c0*/  @!P0 MOV R22, R36 ;  /* 0x0000002400168202 */ /* 0x002fe40000000f00 */
[----:B------:R-:W-:-:S03]  /*28d0*/  @!P0 MOV R23, R35 ;  /* 0x0000002300178202 */ /* 0x000fc60000000f00 */
[----:B------:R-:W1:Y:S01]  /*28e0*/  @!P0 LDC.64 R114, c[0x0][0x398] ;  /* 0x0000e600ff728b82 */ /* 0x000e620000000a00 */
[-C--:B0-----:R-:W-:Y:S02]  /*28f0*/  @!P0 IMAD R0, R45, R60.reuse, RZ ;  /* 0x0000003c2d008224 */ /* 0x081fe400078e02ff */
[----:B------:R-:W-:-:S04]  /*2900*/  @!P0 IMAD.WIDE.U32 R22, R39, R60, R22 ;  /* 0x0000003c27168225 */ /* 0x000fc800078e0016 */
[----:B------:R-:W-:Y:S02]  /*2910*/  @!P0 IMAD R45, R39, R61, R0 ;  /* 0x0000003d272d8224 */ /* 0x000fe400078e0200 */
[----:B------:R-:W0:Y:S01]  /*2920*/  @!P0 LDC.64 R60, c[0x0][0x3a0] ;  /* 0x0000e800ff3c8b82 */ /* 0x000e220000000a00 */
[----:B------:R-:W-:Y:S02]  /*2930*/  HFMA2 R13, -RZ, RZ, 0, 0 ;  /* 0x00000000ff0d7431 */ /* 0x000fe400000001ff */
[----:B------:R-:W-:Y:S02]  /*2940*/  @!P0 IADD3 R23, PT, PT, R23, R45, RZ ;  /* 0x0000002d17178210 */ /* 0x000fe40007ffe0ff */
[----:B------:R-:W-:Y:S02]  /*2950*/  MOV R25, RZ ;  /* 0x000000ff00197202 */ /* 0x000fe40000000f00 */
[C---:B------:R-:W-:Y:S02]  /*2960*/  @!P0 SHF.L.U64.HI R0, R22.reuse, 0x1, R23 ;  /* 0x0000000116008819 */ /* 0x040fe40000010217 */
[----:B------:R-:W-:Y:S01]  /*2970*/  @!P0 SHF.L.U32 R23, R22, 0x1, RZ ;  /* 0x0000000116178819 */ /* 0x000fe200000006ff */
[----:B------:R4:W2:Y:S04]  /*2980*/  @!P1 LDG.E R13, desc[UR10][R20.64] ;  /* 0x0000000a140d9981 */ /* 0x0008a8000c1e1900 */
[----:B------:R5:W2:Y:S01]  /*2990*/  @!P1 LDG.E R25, desc[UR10][R18.64] ;  /* 0x0000000a12199981 */ /* 0x000aa2000c1e1900 */
[----:B0-----:R-:W-:-:S04]  /*29a0*/  @!P0 IADD3 R60, P1, PT, R23, R60, RZ ;  /* 0x0000003c173c8210 */ /* 0x001fc80007f3e0ff */
[----:B------:R-:W-:Y:S02]  /*29b0*/  @!P0 IADD3.X R61, PT, PT, R0, R61, RZ, P1, !PT ;  /* 0x0000003d003d8210 */ /* 0x000fe40000ffe4ff */
[----:B-1----:R-:W-:-:S04]  /*29c0*/  @!P0 IADD3 R114, P1, PT, R23, R114, RZ ;  /* 0x0000007217728210 */ /* 0x002fc80007f3e0ff */
[----:B------:R-:W-:Y:S02]  /*29d0*/  @!P0 IADD3.X R115, PT, PT, R0, R115, RZ, P1, !PT ;  /* 0x0000007300738210 */ /* 0x000fe40000ffe4ff */
[----:B------:R-:W-:Y:S02]  /*29e0*/  LOP3.LUT P1, RZ, R12, 0x4000, RZ, 0xc0, !PT ;  /* 0x000040000cff7812 */ /* 0x000fe4000782c0ff */
[----:B----4-:R-:W-:Y:S02]  /*29f0*/  CS2R R20, SRZ ;  /* 0x0000000000147805 */ /* 0x010fe4000001ff00 */
[----:B-----5:R-:W-:Y:S02]  /*2a00*/  CS2R R18, SRZ ;  /* 0x0000000000127805 */ /* 0x020fe4000001ff00 */
[----:B------:R-:W-:-:S04]  /*2a10*/  IADD3 R39, PT, PT, R50, 0xd0, RZ ;  /* 0x000000d032277810 */ /* 0x000fc80007ffe0ff */
[----:B------:R-:W-:Y:S01]  /*2a20*/  SHF.R.S32.HI R45, RZ, 0x1f, R39 ;  /* 0x0000001fff2d7819 */ /* 0x000fe20000011427 */
[----:B------:R-:W4:Y:S04]  /*2a30*/  @!P2 LDG.E R18, desc[UR10][R10.64] ;  /* 0x0000000a0a12a981 */ /* 0x000f28000c1e1900 */
[----:B------:R0:W5:Y:S04]  /*2a40*/  @!P1 LDG.E R21, desc[UR10][R46.64] ;  /* 0x0000000a2e159981 */ /* 0x000168000c1e1900 */
[----:B------:R1:W5:Y:S01]  /*2a50*/  @!P1 LDG.E R19, desc[UR10][R16.64] ;  /* 0x0000000a10139981 */ /* 0x000362000c1e1900 */
[----:B------:R-:W-:-:S04]  /*2a60*/  ISETP.GE.U32.AND P1, PT, R39, UR16, PT ;  /* 0x0000001027007c0c */ /* 0x000fc8000bf26070 */
[----:B------:R-:W-:-:S13]  /*2a70*/  ISETP.GE.AND.EX P1, PT, R45, UR17, PT, P1 ;  /* 0x000000112d007c0c */ /* 0x000fda000bf26310 */
[----:B0-----:R-:W0:Y:S01]  /*2a80*/  @!P1 LDC.64 R46, c[0x0][0x3f8] ;  /* 0x0000fe00ff2e9b82 */ /* 0x001e220000000a00 */
[----:B------:R-:W-:Y:S02]  /*2a90*/  @!P1 MOV R10, R36 ;  /* 0x00000024000a9202 */ /* 0x000fe40000000f00 */
[----:B------:R-:W-:-:S05]  /*2aa0*/  @!P1 MOV R11, R35 ;  /* 0x00000023000b9202 */ /* 0x000fca0000000f00 */
[----:B------:R-:W3:Y:S01]  /*2ab0*/  @!P1 LDC.64 R112, c[0x0][0x3a0] ;  /* 0x0000e800ff709b82 */ /* 0x000ee20000000a00 */
[----:B------:R-:W-:-:S06]  /*2ac0*/  HFMA2 R23, -RZ, RZ, 0, 0 ;  /* 0x00000000ff177431 */ /* 0x000fcc00000001ff */
[----:B------:R3:W5:Y:S01]  /*2ad0*/  @!P2 LDG.E R23, desc[UR10][R14.64] ;  /* 0x0000000a0e17a981 */ /* 0x000762000c1e1900 */
[----:B0-----:R-:W-:-:S04]  /*2ae0*/  @!P1 IMAD R0, R45, R46, RZ ;  /* 0x0000002e2d009224 */ /* 0x001fc800078e02ff */
[C---:B-1----:R-:W-:Y:S02]  /*2af0*/  @!P1 IMAD R17, R39.reuse, R47, R0 ;  /* 0x0000002f27119224 */ /* 0x042fe400078e0200 */
[----:B------:R-:W-:Y:S02]  /*2b00*/  @!P1 IMAD.WIDE.U32 R46, R39, R46, R10 ;  /* 0x0000002e272e9225 */ /* 0x000fe400078e000a */
[----:B------:R-:W0:Y:S03]  /*2b10*/  @!P1 LDC.64 R10, c[0x0][0x398] ;  /* 0x0000e600ff0a9b82 */ /* 0x000e260000000a00 */
[----:B------:R-:W-:Y:S02]  /*2b20*/  @!P1 IADD3 R17, PT, PT, R47, R17, RZ ;  /* 0x000000112f119210 */ /* 0x000fe40007ffe0ff */
[C---:B------:R-:W-:Y:S02]  /*2b30*/  @!P1 SHF.L.U32 R47, R46.reuse, 0x1, RZ ;  /* 0x000000012e2f9819 */ /* 0x040fe400000006ff */
[----:B------:R-:W-:-:S02]  /*2b40*/  @!P1 SHF.L.U64.HI R0, R46, 0x1, R17 ;  /* 0x000000012e009819 */ /* 0x000fc40000010211 */
[C---:B---3--:R-:W-:Y:S02]  /*2b50*/  @!P1 IADD3 R112, P2, PT, R47.reuse, R112, RZ ;  /* 0x000000702f709210 */ /* 0x048fe40007f5e0ff */
        /* <DEDUP_REMOVED lines=8> */
[----:B------:R0:W3:Y:S01]  /*2be0*/  @!P3 LDG.E R16, desc[UR10][R8.64] ;  /* 0x0000000a0810b981 */ /* 0x0000e2000c1e1900 */
[----:B------:R-:W-:-:S09]  /*2bf0*/  MOV R14, RZ ;  /* 0x000000ff000e7202 */ /* 0x000fd20000000f00 */
[----:B------:R-:W1:Y:S01]  /*2c00*/  @!P2 LDC.64 R110, c[0x0][0x3a0] ;  /* 0x0000e800ff6eab82 */ /* 0x000e620000000a00 */
[----:B------:R0:W5:Y:S07]  /*2c10*/  @!P3 LDG.E R14, desc[UR10][R100.64] ;  /* 0x0000000a640eb981 */ /* 0x00016e000c1e1900 */
        /* <DEDUP_REMOVED lines=32> */
[----:B--2---:R-:W2:Y:S02]  /*2e20*/  @!P3 LDC.64 R104, c[0x0][0x398] ;  /* 0x0000e600ff68bb82 */ /* 0x004ea40000000a00 */
        /* <DEDUP_REMOVED lines=16> */
[----:B------:R-:W-:-:S13]  /*2f30*/  ISETP.GE.AND.EX P4, PT, R49, UR17, PT, P4 ;  /* 0x0000001131007c0c */ /* 0x000fda000bf86340 */
[----:B------:R-:W0:Y:S01]  /*2f40*/  @!P4 LDC.64 R4, c[0x0][0x3f8] ;  /* 0x0000fe00ff04cb82 */ /* 0x000e220000000a00 */
[----:B------:R-:W-:Y:S02]  /*2f50*/  @!P4 MOV R56, R36 ;  /* 0x000000240038c202 */ /* 0x000fe40000000f00 */
[----:B------:R-:W-:-:S05]  /*2f60*/  @!P4 MOV R57, R35 ;  /* 0x000000230039c202 */ /* 0x000fca0000000f00 */
[----:B------:R-:W1:Y:S01]  /*2f70*/  @!P4 LDC.64 R102, c[0x0][0x398] ;  /* 0x0000e600ff66cb82 */ /* 0x000e620000000a00 */
[----:B0-----:R-:W-:-:S04]  /*2f80*/  @!P4 IMAD R2, R49, R4, RZ ;  /* 0x000000043102c224 */ /* 0x001fc800078e02ff */
[C---:B------:R-:W-:Y:S02]  /*2f90*/  @!P4 IMAD R49, R15.reuse, R5, R2 ;  /* 0x000000050f31c224 */ /* 0x040fe400078e0202 */
[----:B------:R-:W-:Y:S02]  /*2fa0*/  @!P4 IMAD.WIDE.U32 R4, R15, R4, R56 ;  /* 0x000000040f04c225 */ /* 0x000fe400078e0038 */
[----:B------:R-:W0:Y:S03]  /*2fb0*/  @!P4 LDC.64 R56, c[0x0][0x3a0] ;  /* 0x0000e800ff38cb82 */ /* 0x000e260000000a00 */
[----:B------:R-:W-:-:S04]  /*2fc0*/  @!P4 IADD3 R15, PT, PT, R5, R49, RZ ;  /* 0x00000031050fc210 */ /* 0x000fc80007ffe0ff */
[C---:B------:R-:W-:Y:S02]  /*2fd0*/  @!P4 SHF.L.U64.HI R2, R4.reuse, 0x1, R15 ;  /* 0x000000010402c819 */ /* 0x040fe4000001020f */
[----:B------:R-:W-:Y:S02]  /*2fe0*/  @!P4 SHF.L.U32 R15, R4, 0x1, RZ ;  /* 0x00000001040fc819 */ /* 0x000fe400000006ff */
[----:B------:R-:W-:Y:S01]  /*2ff0*/  IADD3 R49, PT, PT, R50, 0xf0, RZ ;  /* 0x000000f032317810 */ /* 0x000fe20007ffe0ff */
[----:B------:R-:W-:Y:S01]  /*3000*/  HFMA2 R5, -RZ, RZ, 0, 0 ;  /* 0x00000000ff057431 */ /* 0x000fe200000001ff */
[----:B0-----:R-:W-:-:S05]  /*3010*/  @!P4 IADD3 R56, P5, PT, R15, R56, RZ ;  /* 0x000000380f38c210 */ /* 0x001fca0007fbe0ff */
[----:B------:R0:W2:Y:S01]  /*3020*/  @!P6 LDG.E R5, desc[UR10][R74.64] ;  /* 0x0000000a4a05e981 */ /* 0x0000a2000c1e1900 */
[C---:B------:R-:W-:Y:S02]  /*3030*/  @!P4 IADD3.X R57, PT, PT, R2.reuse, R57, RZ, P5, !PT ;  /* 0x000000390239c210 */ /* 0x040fe40002ffe4ff */
[----:B-1----:R-:W-:Y:S02]  /*3040*/  @!P4 IADD3 R102, P5, PT, R15, R102, RZ ;  /* 0x000000660f66c210 */ /* 0x002fe40007fbe0ff */
[----:B------:R-:W-:Y:S02]  /*3050*/  SHF.R.S32.HI R69, RZ, 0x1f, R49 ;  /* 0x0000001fff457819 */ /* 0x000fe40000011431 */
[----:B------:R-:W-:Y:S02]  /*3060*/  @!P4 IADD3.X R103, PT, PT, R2, R103, RZ, P5, !PT ;  /* 0x000000670267c210 */ /* 0x000fe40002ffe4ff */
[----:B------:R-:W-:Y:S02]  /*3070*/  ISETP.GE.U32.AND P5, PT, R49, UR16, PT ;  /* 0x0000001031007c0c */ /* 0x000fe4000bfa6070 */
[----:B------:R-:W-:-:S02]  /*3080*/  P2R R17, PR, RZ, 0x8 ;  /* 0x00000008ff117803 */ /* 0x000fc40000000000 */
[----:B------:R-:W-:Y:S02]  /*3090*/  LOP3.LUT P3, RZ, R12, 0x20, RZ, 0xc0, !PT ;  /* 0x000000200cff7812 */ /* 0x000fe4000786c0ff */
[----:B------:R-:W-:Y:S02]  /*30a0*/  ISETP.GE.AND.EX P5, PT, R69, UR17, PT, P5 ;  /* 0x0000001145007c0c */ /* 0x000fe4000bfa6350 */
[----:B0-----:R-:W-:-:S09]  /*30b0*/  CS2R R74, SRZ ;  /* 0x00000000004a7805 */ /* 0x001fd2000001ff00 */
[----:B------:R0:W2:Y:S02]  /*30c0*/  @!P3 LDG.E R74, desc[UR10][R42.64] ;  /* 0x0000000a2a4ab981 */ /* 0x0000a4000c1e1900 */
[----:B------:R-:W1:Y:S02]  /*30d0*/  @!P5 LDC.64 R98, c[0x0][0x3a0] ;  /* 0x0000e800ff62db82 */ /* 0x000e640000000a00 */
[----:B------:R4:W2:Y:S06]  /*30e0*/  @!P3 LDG.E R75, desc[UR10][R88.64] ;  /* 0x0000000a584bb981 */ /* 0x0008ac000c1e1900 */
[----:B0-----:R-:W0:Y:S01]  /*30f0*/  @!P5 LDC.64 R42, c[0x0][0x3f8] ;  /* 0x0000fe00ff2adb82 */ /* 0x001e220000000a00 */
[----:B----4-:R-:W-:-:S07]  /*3100*/  @!P5 MOV R88, R36 ;  /* 0x000000240058d202 */ /* 0x010fce0000000f00 */
[----:B------:R-:W4:Y:S01]  /*3110*/  @!P5 LDC.64 R96, c[0x0][0x398] ;  /* 0x0000e600ff60db82 */ /* 0x000f220000000a00 */
[----:B------:R-:W-:Y:S01]  /*3120*/  @!P5 MOV R89, R35 ;  /* 0x000000230059d202 */ /* 0x000fe20000000f00 */
[-C--:B0-----:R-:W-:Y:S02]  /*3130*/  @!P5 IMAD R2, R69, R42.reuse, RZ ;  /* 0x0000002a4502d224 */ /* 0x081fe400078e02ff */
[----:B------:R-:W-:-:S04]  /*3140*/  @!P5 IMAD.WIDE.U32 R88, R49, R42, R88 ;  /* 0x0000002a3158d225 */ /* 0x000fc800078e0058 */
[----:B------:R-:W-:-:S05]  /*3150*/  @!P5 IMAD R69, R49, R43, R2 ;  /* 0x0000002b3145d224 */ /* 0x000fca00078e0202 */
[----:B------:R-:W-:Y:S02]  /*3160*/  @!P5 IADD3 R49, PT, PT, R89, R69, RZ ;  /* 0x000000455931d210 */ /* 0x000fe40007ffe0ff */
[C---:B------:R-:W-:Y:S02]  /*3170*/  @!P5 SHF.L.U32 R89, R88.reuse, 0x1, RZ ;  /* 0x000000015859d819 */ /* 0x040fe400000006ff */
[----:B------:R-:W-:Y:S02]  /*3180*/  @!P5 SHF.L.U64.HI R2, R88, 0x1, R49 ;  /* 0x000000015802d819 */ /* 0x000fe40000010231 */
[----:B-1----:R-:W-:-:S04]  /*3190*/  @!P5 IADD3 R98, P6, PT, R89, R98, RZ ;  /* 0x000000625962d210 */ /* 0x002fc80007fde0ff */
[----:B------:R-:W-:Y:S02]  /*31a0*/  @!P5 IADD3.X R99, PT, PT, R2, R99, RZ, P6, !PT ;  /* 0x000000630263d210 */ /* 0x000fe400037fe4ff */
[----:B----4-:R-:W-:Y:S02]  /*31b0*/  @!P5 IADD3 R96, P6, PT, R89, R96, RZ ;  /* 0x000000605960d210 */ /* 0x010fe40007fde0ff */
[----:B------:R-:W-:Y:S02]  /*31c0*/  IADD3 R89, PT, PT, R50, 0xf8, RZ ;  /* 0x000000f832597810 */ /* 0x000fe40007ffe0ff */
[----:B------:R-:W-:Y:S02]  /*31d0*/  @!P5 IADD3.X R97, PT, PT, R2, R97, RZ, P6, !PT ;  /* 0x000000610261d210 */ /* 0x000fe400037fe4ff */
[----:B------:R-:W-:Y:S02]  /*31e0*/  SHF.R.S32.HI R91, RZ, 0x1f, R89 ;  /* 0x0000001fff5b7819 */ /* 0x000fe40000011459 */
[----:B------:R-:W-:-:S02]  /*31f0*/  ISETP.GE.U32.AND P6, PT, R89, UR16, PT ;  /* 0x0000001059007c0c */ /* 0x000fc4000bfc6070 */
[----:B------:R-:W-:Y:S02]  /*3200*/  P2R R15, PR, RZ, 0x10 ;  /* 0x00000010ff0f7803 */ /* 0x000fe40000000000 */
[C---:B------:R-:W-:Y:S02]  /*3210*/  LOP3.LUT P4, RZ, R12.reuse, 0x8, RZ, 0xc0, !PT ;  /* 0x000000080cff7812 */ /* 0x040fe4000788c0ff */
[----:B------:R-:W-:Y:S02]  /*3220*/  ISETP.GE.AND.EX P6, PT, R91, UR17, PT, P6 ;  /* 0x000000115b007c0c */ /* 0x000fe4000bfc6360 */
[----:B------:R-:W-:Y:S02]  /*3230*/  CS2R R42, SRZ ;  /* 0x00000000002a7805 */ /* 0x000fe4000001ff00 */
[----:B------:R-:W-:Y:S02]  /*3240*/  P2R R22, PR, RZ, 0x4 ;  /* 0x00000004ff167803 */ /* 0x000fe40000000000 */
[----:B------:R-:W-:-:S05]  /*3250*/  LOP3.LUT P2, RZ, R12, 0x100, RZ, 0xc0, !PT ;  /* 0x000001000cff7812 */ /* 0x000fca000784c0ff */
[----:B------:R0:W4:Y:S01]  /*3260*/  @!P4 LDG.E R42, desc[UR10][R58.64] ;  /* 0x0000000a3a2ac981 */ /* 0x000122000c1e1900 */
[----:B------:R-:W-:Y:S01]  /*3270*/  HFMA2 R0, -RZ, RZ, 0, 0 ;  /* 0x00000000ff007431 */ /* 0x000fe200000001ff */
[----:B------:R-:W-:Y:S01]  /*3280*/  LOP3.LUT P1, RZ, R12, 0x10, RZ, 0xc0, !PT ;  /* 0x000000100cff7812 */ /* 0x000fe2000782c0ff */
[----:B------:R-:W-:Y:S01]  /*3290*/  HFMA2 R69, -RZ, RZ, 0, 0 ;  /* 0x00000000ff457431 */ /* 0x000fe200000001ff */
[----:B------:R1:W4:Y:S01]  /*32a0*/  @!P4 LDG.E R43, desc[UR10][R62.64] ;  /* 0x0000000a3e2bc981 */ /* 0x000322000c1e1900 */
[----:B0-----:R-:W0:Y:S03]  /*32b0*/  @!P6 LDC.64 R58, c[0x0][0x3f8] ;  /* 0x0000fe00ff3aeb82 */ /* 0x001e260000000a00 */
[----:B------:R3:W2:Y:S01]  /*32c0*/  @!P2 LDG.E R0, desc[UR10][R82.64] ;  /* 0x0000000a5200a981 */ /* 0x0006a2000c1e1900 */
[----:B-1----:R-:W-:-:S06]  /*32d0*/  @!P6 MOV R62, R36 ;  /* 0x00000024003ee202 */ /* 0x002fcc0000000f00 */
[----:B------:R-:W4:Y:S01]  /*32e0*/  @!P1 LDG.E R69, desc[UR10][R84.64] ;  /* 0x0000000a54459981 */ /* 0x000f22000c1e1900 */
[----:B------:R-:W-:Y:S02]  /*32f0*/  P2R R4, PR, RZ, 0x20 ;  /* 0x00000020ff047803 */ /* 0x000fe40000000000 */
[----:B------:R-:W-:Y:S01]  /*3300*/  P2R R45, PR, RZ, 0x1 ;  /* 0x00000001ff2d7803 */ /* 0x000fe20000000000 */
[----:B------:R-:W4:Y:S01]  /*3310*/  @!P1 LDG.E R73, desc[UR10][R86.64] ;  /* 0x0000000a56499981 */ /* 0x000f22000c1e1900 */
[----:B---3--:R-:W-:Y:S02]  /*3320*/  MOV R83, RZ ;  /* 0x000000ff00537202 */ /* 0x008fe40000000f00 */
[----:B------:R-:W-:-:S04]  /*3330*/  @!P6 MOV R63, R35 ;  /* 0x00000023003fe202 */ /* 0x000fc80000000f00 */
[----:B------:R1:W3:Y:S01]  /*3340*/  @!P2 LDG.E R83, desc[UR10][R94.64] ;  /* 0x0000000a5e53a981 */ /* 0x0002e2000c1e1900 */
[-C--:B0-----:R-:W-:Y:S01]  /*3350*/  @!P6 IMAD R2, R91, R58.reuse, RZ ;  /* 0x0000003a5b02e224 */ /* 0x081fe200078e02ff */
[----:B-1----:R-:W0:Y:S03]  /*3360*/  @!P6 LDC.64 R94, c[0x0][0x3a0] ;  /* 0x0000e800ff5eeb82 */ /* 0x002e260000000a00 */
[C---:B------:R-:W-:Y:S02]  /*3370*/  @!P6 IMAD R85, R89.reuse, R59, R2 ;  /* 0x0000003b5955e224 */ /* 0x040fe400078e0202 */
[----:B------:R-:W-:Y:S01]  /*3380*/  @!P6 IMAD.WIDE.U32 R62, R89, R58, R62 ;  /* 0x0000003a593ee225 */ /* 0x000fe200078e003e */
[C---:B------:R-:W-:Y:S02]  /*3390*/  LOP3.LUT P5, RZ, R12.reuse, 0x800000, RZ, 0xc0, !PT ;  /* 0x008000000cff7812 */ /* 0x040fe400078ac0ff */
[----:B------:R-:W1:Y:S01]  /*33a0*/  @!P6 LDC.64 R88, c[0x0][0x398] ;  /* 0x0000e600ff58eb82 */ /* 0x000e620000000a00 */
[----:B------:R-:W-:-:S02]  /*33b0*/  LOP3.LUT P0, RZ, R12, 0x400000, RZ, 0xc0, !PT ;  /* 0x004000000cff7812 */ /* 0x000fc4000780c0ff */
[----:B------:R-:W-:Y:S02]  /*33c0*/  PRMT R84, RZ, 0x7610, R84 ;  /* 0x00007610ff547816 */ /* 0x000fe40000000054 */
[----:B------:R-:W-:Y:S02]  /*33d0*/  @!P6 IADD3 R85, PT, PT, R63, R85, RZ ;  /* 0x000000553f55e210 */ /* 0x000fe40007ffe0ff */
[----:B------:R-:W-:Y:S02]  /*33e0*/  P2R R51, PR, RZ, 0x4 ;  /* 0x00000004ff337803 */ /* 0x000fe40000000000 */
[----:B------:R-:W-:Y:S02]  /*33f0*/  @!P6 SHF.L.U32 R63, R62, 0x1, RZ ;  /* 0x000000013e3fe819 */ /* 0x000fe400000006ff */
[----:B------:R-:W-:Y:S02]  /*3400*/  LOP3.LUT P2, RZ, R12, 0x1000000, RZ, 0xc0, !PT ;  /* 0x010000000cff7812 */ /* 0x000fe4000784c0ff */
[----:B------:R-:W-:-:S02]  /*3410*/  @!P5 PRMT R84, R78, 0x7632, R84 ;  /* 0x000076324e54d816 */ /* 0x000fc40000000054 */
[----:B------:R-:W-:Y:S02]  /*3420*/  @!P6 SHF.L.U64.HI R2, R62, 0x1, R85 ;  /* 0x000000013e02e819 */ /* 0x000fe40000010255 */
[C---:B0-----:R-:W-:Y:S02]  /*3430*/  @!P6 IADD3 R94, P1, PT, R63.reuse, R94, RZ ;  /* 0x0000005e3f5ee210 */ /* 0x041fe40007f3e0ff */
[----:B------:R-:W-:Y:S02]  /*3440*/  PRMT R84, R84, 0x5410, RZ ;  /* 0x0000541054547816 */ /* 0x000fe400000000ff */
[----:B------:R-:W-:Y:S02]  /*3450*/  PRMT R82, R82, 0x5410, RZ ;  /* 0x0000541052527816 */ /* 0x000fe400000000ff */
[----:B------:R-:W-:Y:S02]  /*3460*/  PRMT R101, RZ, 0x5410, RZ ;  /* 0x00005410ff657816 */ /* 0x000fe400000000ff */
[----:B------:R-:W-:Y:S01]  /*3470*/  @!P6 IADD3.X R95, PT, PT, R2, R95, RZ, P1, !PT ;  /* 0x0000005f025fe210 */ /* 0x000fe20000ffe4ff */
[----:B------:R0:W-:Y:S01]  /*3480*/  STL [R1+0x18], R70 ;  /* 0x0000184601007387 */ /* 0x0001e20000100800 */
[----:B-1----:R-:W-:-:S02]  /*3490*/  @!P6 IADD3 R88, P1, PT, R63, R88, RZ ;  /* 0x000000583f58e210 */ /* 0x002fc40007f3e0ff */
[----:B------:R-:W-:Y:S02]  /*34a0*/  PRMT R116, RZ, 0x5410, RZ ;  /* 0x00005410ff747816 */ /* 0x000fe400000000ff */
[----:B------:R-:W-:Y:S02]  /*34b0*/  PRMT R100, RZ, 0x5410, RZ ;  /* 0x00005410ff647816 */ /* 0x000fe400000000ff */
[--C-:B------:R-:W-:Y:S02]  /*34c0*/  @!P0 PRMT R84, R84, 0x5410, R70.reuse ;  /* 0x0000541054548816 */ /* 0x100fe40000000046 */
[----:B------:R-:W-:Y:S02]  /*34d0*/  @!P0 PRMT R82, R82, 0x7610, R70 ;  /* 0x0000761052528816 */ /* 0x000fe40000000046 */
[----:B------:R-:W-:Y:S02]  /*34e0*/  @!P5 PRMT R101, R101, 0x5410, R79 ;  /* 0x000054106565d816 */ /* 0x000fe4000000004f */
[----:B------:R-:W-:-:S02]  /*34f0*/  PRMT R93, R93, 0x5410, RZ ;  /* 0x000054105d5d7816 */ /* 0x000fc400000000ff */
[----:B0-----:R-:W-:Y:S02]  /*3500*/  PRMT R70, R70, 0x5410, RZ ;  /* 0x0000541046467816 */ /* 0x001fe400000000ff */
[----:B------:R-:W-:Y:S02]  /*3510*/  PRMT R63, R63, 0x5410, RZ ;  /* 0x000054103f3f7816 */ /* 0x000fe400000000ff */
[----:B------:R-:W-:Y:S02]  /*3520*/  @!P6 IADD3.X R89, PT, PT, R2, R89, RZ, P1, !PT ;  /* 0x000000590259e210 */ /* 0x000fe40000ffe4ff */
[----:B------:R-:W-:Y:S02]  /*3530*/  LOP3.LUT P1, RZ, R12, 0x200000, RZ, 0xc0, !PT ;  /* 0x002000000cff7812 */ /* 0x000fe4000782c0ff */
[----:B------:R-:W-:Y:S02]  /*3540*/  @!P2 PRMT R116, R116, 0x5410, R81 ;  /* 0x000054107474a816 */ /* 0x000fe40000000051 */
[----:B------:R-:W-:-:S02]  /*3550*/  @!P2 PRMT R100, R100, 0x5410, R80 ;  /* 0x000054106464a816 */ /* 0x000fc40000000050 */
[----:B------:R-:W-:Y:S02]  /*3560*/  @!P5 PRMT R101, R79, 0x7632, R101 ;  /* 0x000076324f65d816 */ /* 0x000fe40000000065 */
[----:B------:R-:W-:Y:S02]  /*3570*/  @!P5 PRMT R93, R93, 0x5410, R78 ;  /* 0x000054105d5dd816 */ /* 0x000fe4000000004e */
[--C-:B------:R-:W-:Y:S02]  /*3580*/  @!P0 PRMT R70, R70, 0x5410, R77.reuse ;  /* 0x0000541046468816 */ /* 0x100fe4000000004d */
[----:B------:R-:W-:Y:S02]  /*3590*/  @!P0 PRMT R63, R63, 0x7610, R77 ;  /* 0x000076103f3f8816 */ /* 0x000fe4000000004d */
[C---:B------:R-:W-:Y:S02]  /*35a0*/  LOP3.LUT P5, RZ, R12.reuse, 0x80000, RZ, 0xc0, !PT ;  /* 0x000800000cff7812 */ /* 0x040fe400078ac0ff */
[----:B------:R-:W-:-:S02]  /*35b0*/  LOP3.LUT P0, RZ, R12, 0x40000, RZ, 0xc0, !PT ;  /* 0x000400000cff7812 */ /* 0x000fc4000780c0ff */
[----:B------:R-:W-:Y:S02]  /*35c0*/  @!P2 PRMT R116, R81, 0x7632, R116 ;  /* 0x000076325174a816 */ /* 0x000fe40000000074 */
[----:B------:R-:W-:Y:S02]  /*35d0*/  @!P2 PRMT R100, R80, 0x7632, R100 ;  /* 0x000076325064a816 */ /* 0x000fe40000000064 */
[----:B------:R-:W-:Y:S01]  /*35e0*/  LOP3.LUT P2, RZ, R12, 0x100000, RZ, 0xc0, !PT ;  /* 0x001000000cff7812 */ /* 0x000fe2000784c0ff */
[----:B------:R0:W-:Y:S01]  /*35f0*/  STL [R1+0x94], R78 ;  /* 0x0000944e01007387 */ /* 0x0001e20000100800 */
[----:B------:R-:W-:Y:S02]  /*3600*/  PRMT R82, RZ, 0x7610, R82 ;  /* 0x00007610ff527816 */ /* 0x000fe40000000052 */
[----:B------:R-:W-:Y:S01]  /*3610*/  PRMT R63, RZ, 0x7610, R63 ;  /* 0x00007610ff3f7816 */ /* 0x000fe2000000003f */
[----:B------:R1:W-:Y:S01]  /*3620*/  STL [R1+0x98], R77 ;  /* 0x0000984d01007387 */ /* 0x0003e20000100800 */
[----:B------:R-:W-:-:S02]  /*3630*/  PRMT R62, R62, 0x5410, RZ ;  /* 0x000054103e3e7816 */ /* 0x000fc400000000ff */
[----:B------:R-:W-:Y:S01]  /*3640*/  PRMT R70, RZ, 0x7610, R70 ;  /* 0x00007610ff467816 */ /* 0x000fe20000000046 */
[----:B------:R5:W-:Y:S01]  /*3650*/  STL [R1+0x1c], R72 ;  /* 0x00001c4801007387 */ /* 0x000be20000100800 */
[----:B0-----:R-:W-:Y:S02]  /*3660*/  PRMT R78, R78, 0x5410, RZ ;  /* 0x000054104e4e7816 */ /* 0x001fe400000000ff */
[C---:B------:R-:W-:Y:S02]  /*3670*/  @!P1 PRMT R82, R72.reuse, 0x7610, R82 ;  /* 0x0000761048529816 */ /* 0x040fe40000000052 */
[----:B-1----:R-:W-:Y:S01]  /*3680*/  PRMT R77, R77, 0x5410, RZ ;  /* 0x000054104d4d7816 */ /* 0x002fe200000000ff */
[----:B------:R0:W-:Y:S01]  /*3690*/  STL [R1+0x9c], R71 ;  /* 0x00009c4701007387 */ /* 0x0001e20000100800 */
[----:B------:R-:W-:Y:S02]  /*36a0*/  @!P1 PRMT R63, R72, 0x7632, R63 ;  /* 0x00007632483f9816 */ /* 0x000fe4000000003f */
[----:B------:R-:W-:-:S02]  /*36b0*/  @!P1 PRMT R62, R62, 0x5410, R71 ;  /* 0x000054103e3e9816 */ /* 0x000fc40000000047 */
[----:B------:R-:W-:Y:S02]  /*36c0*/  @!P1 PRMT R70, R71, 0x7632, R70 ;  /* 0x0000763247469816 */ /* 0x000fe40000000046 */
[----:B-----5:R-:W-:Y:S02]  /*36d0*/  PRMT R72, R72, 0x5410, RZ ;  /* 0x0000541048487816 */ /* 0x020fe400000000ff */
[----:B------:R-:W-:Y:S02]  /*36e0*/  @!P5 PRMT R77, R77, 0x5410, R65 ;  /* 0x000054104d4dd816 */ /* 0x000fe40000000041 */
[----:B0-----:R-:W-:Y:S02]  /*36f0*/  PRMT R71, R71, 0x5410, RZ ;  /* 0x0000541047477816 */ /* 0x001fe400000000ff */
[----:B------:R-:W-:Y:S01]  /*3700*/  @!P0 PRMT R78, R78, 0x7610, R64 ;  /* 0x000076104e4e8816 */ /* 0x000fe20000000040 */
[----:B------:R0:W-:Y:S01]  /*3710*/  STL [R1+0x90], R80 ;  /* 0x0000905001007387 */ /* 0x0001e20000100800 */
[----:B------:R-:W-:-:S02]  /*3720*/  P2R R49, PR, RZ, 0x10 ;  /* 0x00000010ff317803 */ /* 0x000fc40000000000 */
[----:B------:R-:W-:Y:S02]  /*3730*/  @!P2 PRMT R71, R71, 0x7610, R67 ;  /* 0x000076104747a816 */ /* 0x000fe40000000043 */
[----:B------:R-:W-:Y:S02]  /*3740*/  @!P5 PRMT R72, R72, 0x7610, R66 ;  /* 0x000076104848d816 */ /* 0x000fe40000000042 */
[----:B------:R-:W-:Y:S01]  /*3750*/  LOP3.LUT P4, RZ, R12, 0x10000, RZ, 0xc0, !PT ;  /* 0x000100000cff7812 */ /* 0x000fe2000788c0ff */
[----:B------:R1:W-:Y:S01]  /*3760*/  STL [R1+0x10], R81 ;  /* 0x0000105101007387 */ /* 0x0003e20000100800 */
[----:B------:R-:W-:Y:S02]  /*3770*/  PRMT R77, RZ, 0x7610, R77 ;  /* 0x00007610ff4d7816 */ /* 0x000fe4000000004d */
[----:B0-----:R-:W-:Y:S02]  /*3780*/  PRMT R80, R80, 0x5410, RZ ;  /* 0x0000541050507816 */ /* 0x001fe400000000ff */
[----:B------:R-:W-:-:S02]  /*3790*/  PRMT R78, RZ, 0x7610, R78 ;  /* 0x00007610ff4e7816 */ /* 0x000fc4000000004e */
[----:B------:R-:W-:Y:S02]  /*37a0*/  LOP3.LUT P1, RZ, R12, 0x20000, RZ, 0xc0, !PT ;  /* 0x000200000cff7812 */ /* 0x000fe4000782c0ff */
[----:B------:R-:W-:Y:S02]  /*37b0*/  PRMT R71, RZ, 0x7610, R71 ;  /* 0x00007610ff477816 */ /* 0x000fe40000000047 */
[----:B-1----:R-:W-:Y:S02]  /*37c0*/  PRMT R81, RZ, 0x7610, R81 ;  /* 0x00007610ff517816 */ /* 0x002fe40000000051 */
[----:B------:R-:W-:Y:S02]  /*37d0*/  PRMT R72, RZ, 0x7610, R72 ;  /* 0x00007610ff487816 */ /* 0x000fe40000000048 */
[----:B------:R-:W-:Y:S02]  /*37e0*/  @!P0 PRMT R77, R64, 0x7610, R77 ;  /* 0x00007610404d8816 */ /* 0x000fe4000000004d */
[----:B------:R-:W-:-:S02]  /*37f0*/  @!P0 PRMT R80, R80, 0x5410, R55 ;  /* 0x0000541050508816 */ /* 0x000fc40000000037 */
[----:B------:R-:W-:Y:S02]  /*3800*/  @!P0 PRMT R78, R55, 0x7632, R78 ;  /* 0x00007632374e8816 */ /* 0x000fe4000000004e */
[----:B------:R-:W-:Y:S02]  /*3810*/  LOP3.LUT P0, RZ, R12, 0x8000, RZ, 0xc0, !PT ;  /* 0x000080000cff7812 */ /* 0x000fe4000780c0ff */
[----:B------:R-:W-:Y:S02]  /*3820*/  @!P2 PRMT R81, R68, 0x7632, R81 ;  /* 0x000076324451a816 */ /* 0x000fe40000000051 */
[----:B------:R-:W-:Y:S02]  /*3830*/  @!P5 PRMT R71, R66, 0x7610, R71 ;  /* 0x000076104247d816 */ /* 0x000fe40000000047 */
[----:B------:R-:W-:Y:S02]  /*3840*/  @!P5 PRMT R72, R65, 0x7632, R72 ;  /* 0x000076324148d816 */ /* 0x000fe40000000048 */
[----:B------:R-:W-:-:S02]  /*3850*/  LOP3.LUT P5, RZ, R12, 0x2, RZ, 0xc0, !PT ;  /* 0x000000020cff7812 */ /* 0x000fc400078ac0ff */
[----:B------:R-:W-:Y:S01]  /*3860*/  PRMT R85, R85, 0x5410, RZ ;  /* 0x0000541055557816 */ /* 0x000fe200000000ff */
[----:B------:R0:W-:Y:S01]  /*3870*/  STL [R1+0x14], R79 ;  /* 0x0000144f01007387 */ /* 0x0001e20000100800 */
[----:B------:R-:W-:Y:S02]  /*3880*/  PRMT R81, R81, 0x5410, RZ ;  /* 0x0000541051517816 */ /* 0x000fe400000000ff */
[----:B------:R-:W-:Y:S02]  /*3890*/  PRMT R91, R91, 0x5410, RZ ;  /* 0x000054105b5b7816 */ /* 0x000fe400000000ff */
[----:B------:R-:W-:Y:S02]  /*38a0*/  PRMT R62, RZ, 0x7610, R62 ;  /* 0x00007610ff3e7816 */ /* 0x000fe4000000003e */
[----:B------:R-:W-:Y:S01]  /*38b0*/  @!P4 PRMT R85, R85, 0x7610, R38 ;  /* 0x000076105555c816 */ /* 0x000fe20000000026 */
[----:B------:R-:W-:Y:S01]  /*38c0*/  STL [R1+0xa0], R67 ;  /* 0x0000a04301007387 */ /* 0x000fe20000100800 */
[----:B------:R-:W-:-:S02]  /*38d0*/  PRMT R92, RZ, 0x5410, RZ ;  /* 0x00005410ff5c7816 */ /* 0x000fc400000000ff */
[----:B0-----:R-:W-:Y:S01]  /*38e0*/  PRMT R79, RZ, 0x7610, R79 ;  /* 0x00007610ff4f7816 */ /* 0x001fe2000000004f */
[----:B------:R0:W-:Y:S01]  /*38f0*/  STL [R1+0x24], R66 ;  /* 0x0000244201007387 */ /* 0x0001e20000100800 */
[----:B------:R-:W-:Y:S02]  /*3900*/  @!P2 PRMT R81, R81, 0x5410, R67 ;  /* 0x000054105151a816 */ /* 0x000fe40000000043 */
[----:B------:R-:W-:Y:S01]  /*3910*/  @!P4 PRMT R91, R91, 0x7610, R44 ;  /* 0x000076105b5bc816 */ /* 0x000fe2000000002c */
[----:B------:R-:W-:Y:S01]  /*3920*/  STL [R1+0xa4], R65 ;  /* 0x0000a44101007387 */ /* 0x000fe20000100800 */
[----:B------:R-:W-:-:S03]  /*3930*/  PRMT R86, RZ, 0x5410, RZ ;  /* 0x00005410ff567816 */ /* 0x000fc600000000ff */
[----:B------:R1:W-:Y:S01]  /*3940*/  STL [R1+0x28], R64 ;  /* 0x0000284001007387 */ /* 0x0003e20000100800 */
[----:B------:R-:W-:Y:S02]  /*3950*/  P2R R2, PR, RZ, 0x40 ;  /* 0x00000040ff027803 */ /* 0x000fe40000000000 */
[----:B0-----:R-:W-:Y:S02]  /*3960*/  CS2R R66, SRZ ;  /* 0x0000000000427805 */ /* 0x001fe4000001ff00 */
[----:B------:R-:W-:Y:S02]  /*3970*/  @!P2 PRMT R62, R68, 0x7610, R62 ;  /* 0x00007610443ea816 */ /* 0x000fe4000000003e */
[----:B------:R-:W-:Y:S02]  /*3980*/  @!P1 PRMT R79, R53, 0x7632, R79 ;  /* 0x00007632354f9816 */ /* 0x000fe4000000004f */
[----:B------:R-:W-:Y:S01]  /*3990*/  PRMT R85, RZ, 0x7610, R85 ;  /* 0x00007610ff557816 */ /* 0x000fe20000000055 */
[----:B------:R0:W-:Y:S01]  /*39a0*/  STL [R1+0x20], R68 ;  /* 0x0000204401007387 */ /* 0x0001e20000100800 */
[----:B-1----:R-:W-:-:S02]  /*39b0*/  CS2R R64, SRZ ;  /* 0x0000000000407805 */ /* 0x002fc4000001ff00 */
[----:B------:R-:W-:Y:S01]  /*39c0*/  LOP3.LUT P2, RZ, R12, 0x4, RZ, 0xc0, !PT ;  /* 0x000000040cff7812 */ /* 0x000fe2000784c0ff */
[----:B------:R1:W-:Y:S01]  /*39d0*/  STL [R1+0x34], R13 ;  /* 0x0000340d01007387 */ /* 0x0003e20000100800 */
[----:B------:R-:W-:Y:S02]  /*39e0*/  @!P4 PRMT R92, R92, 0x5410, R44 ;  /* 0x000054105c5cc816 */ /* 0x000fe4000000002c */
[----:B------:R-:W-:Y:S01]  /*39f0*/  LOP3.LUT P6, RZ, R12, 0x1, RZ, 0xc0, !PT ;  /* 0x000000010cff7812 */ /* 0x000fe200078cc0ff */
[----:B------:R-:W5:Y:S01]  /*3a00*/  @!P5 LDG.E R66, desc[UR10][R6.64] ;  /* 0x0000000a0642d981 */ /* 0x000f62000c1e1900 */
[----:B------:R-:W-:Y:S02]  /*3a10*/  PRMT R91, RZ, 0x7610, R91 ;  /* 0x00007610ff5b7816 */ /* 0x000fe4000000005b */
[----:B------:R-:W-:Y:S01]  /*3a20*/  @!P0 PRMT R86, R86, 0x7610, R13 ;  /* 0x0000761056568816 */ /* 0x000fe2000000000d */
[----:B0-----:R-:W-:Y:S01]  /*3a30*/  HFMA2 R68, -RZ, RZ, 0, 0 ;  /* 0x00000000ff447431 */ /* 0x001fe200000001ff */
[----:B------:R-:W-:Y:S01]  /*3a40*/  PRMT R80, RZ, 0x7610, R80 ;  /* 0x00007610ff507816 */ /* 0x000fe20000000050 */
[----:B------:R-:W5:Y:S01]  /*3a50*/  @!P5 LDG.E R65, desc[UR10][R30.64] ;  /* 0x0000000a1e41d981 */ /* 0x000f62000c1e1900 */
[----:B------:R-:W-:-:S02]  /*3a60*/  PRMT R79, R79, 0x5410, RZ ;  /* 0x000054104f4f7816 */ /* 0x000fc400000000ff */
[----:B------:R-:W-:Y:S01]  /*3a70*/  PRMT R93, RZ, 0x7610, R93 ;  /* 0x00007610ff5d7816 */ /* 0x000fe2000000005d */
[----:B------:R0:W-:Y:S01]  /*3a80*/  STL [R1+0x30], R44 ;  /* 0x0000302c01007387 */ /* 0x0001e20000100800 */
[----:B------:R-:W-:Y:S02]  /*3a90*/  @!P0 PRMT R85, R13, 0x7610, R85 ;  /* 0x000076100d558816 */ /* 0x000fe40000000055 */
[----:B------:R-:W-:Y:S01]  /*3aa0*/  @!P4 PRMT R92, R38, 0x7610, R92 ;  /* 0x00007610265cc816 */ /* 0x000fe2000000005c */
[----:B------:R0:W5:Y:S01]  /*3ab0*/  @!P2 LDG.E R68, desc[UR10][R40.64] ;  /* 0x0000000a2844a981 */ /* 0x000162000c1e1900 */
[----:B-1----:R-:W-:Y:S02]  /*3ac0*/  P2R R13, PR, RZ, 0x20 ;  /* 0x00000020ff0d7803 */ /* 0x002fe40000000000 */
[----:B------:R-:W-:Y:S01]  /*3ad0*/  LOP3.LUT P4, RZ, R12, 0x2000, RZ, 0xc0, !PT ;  /* 0x000020000cff7812 */ /* 0x000fe2000788c0ff */
[----:B------:R1:W5:Y:S01]  /*3ae0*/  @!P2 LDG.E R67, desc[UR10][R32.64] ;  /* 0x0000000a2043a981 */ /* 0x000362000c1e1900 */
[----:B------:R-:W-:-:S02]  /*3af0*/  @!P0 PRMT R91, R25, 0x7610, R91 ;  /* 0x00007610195b8816 */ /* 0x000fc4000000005b */
[----:B------:R-:W-:Y:S02]  /*3b00*/  @!P0 PRMT R86, R25, 0x7632, R86 ;  /* 0x0000763219568816 */ /* 0x000fe40000000056 */
[----:B------:R-:W-:Y:S02]  /*3b10*/  LOP3.LUT P5, RZ, R12, 0x1000, RZ, 0xc0, !PT ;  /* 0x000010000cff7812 */ /* 0x000fe400078ac0ff */
[----:B------:R-:W-:Y:S02]  /*3b20*/  ISETP.NE.AND P0, PT, R45, RZ, PT ;  /* 0x000000ff2d00720c */ /* 0x000fe40003f05270 */
[----:B0-----:R-:W-:Y:S02]  /*3b30*/  CS2R R44, SRZ ;  /* 0x00000000002c7805 */ /* 0x001fe4000001ff00 */
[----:B------:R-:W-:Y:S02]  /*3b40*/  @!P1 PRMT R80, R53, 0x7610, R80 ;  /* 0x0000761035509816 */ /* 0x000fe40000000050 */
[----:B------:R-:W-:-:S02]  /*3b50*/  @!P1 PRMT R79, R79, 0x5410, R48 ;  /* 0x000054104f4f9816 */ /* 0x000fc40000000030 */
[----:B------:R-:W-:Y:S01]  /*3b60*/  @!P1 PRMT R93, R48, 0x7632, R93 ;  /* 0x00007632305d9816 */ /* 0x000fe2000000005d */
[----:B------:R0:W5:Y:S01]  /*3b70*/  @!P6 LDG.E R44, desc[UR10][R28.64] ;  /* 0x0000000a1c2ce981 */ /* 0x000162000c1e1900 */
[----:B------:R-:W-:Y:S02]  /*3b80*/  LOP3.LUT P1, RZ, R12, 0x4000, RZ, 0xc0, !PT ;  /* 0x000040000cff7812 */ /* 0x000fe4000782c0ff */
[----:B------:R-:W-:Y:S01]  /*3b90*/  PRMT R41, R41, 0x5410, RZ ;  /* 0x0000541029297816 */ /* 0x000fe200000000ff */
[----:B------:R2:W5:Y:S01]  /*3ba0*/  @!P6 LDG.E R45, desc[UR10][R26.64] ;  /* 0x0000000a1a2de981 */ /* 0x000562000c1e1900 */
[----:B-1----:R-:W-:Y:S02]  /*3bb0*/  PRMT R32, R32, 0x5410, RZ ;  /* 0x0000541020207816 */ /* 0x002fe400000000ff */
[----:B------:R-:W-:Y:S02]  /*3bc0*/  PRMT R7, R7, 0x5410, RZ ;  /* 0x0000541007077816 */ /* 0x000fe400000000ff */
[----:B0-----:R-:W-:-:S02]  /*3bd0*/  PRMT R29, RZ, 0x7610, R29 ;  /* 0x00007610ff1d7816 */ /* 0x001fc4000000001d */
[----:B------:R-:W-:Y:S02]  /*3be0*/  @!P4 PRMT R41, R41, 0x7610, R18 ;  /* 0x000076102929c816 */ /* 0x000fe40000000012 */
[----:B------:R-:W-:Y:S01]  /*3bf0*/  @!P5 PRMT R29, R16, 0x7632, R29 ;  /* 0x00007632101dd816 */ /* 0x000fe2000000001d */
[----:B------:R0:W-:Y:S01]  /*3c00*/  STL [R1+0x38], R21 ;  /* 0x0000381501007387 */ /* 0x0001e20000100800 */
[--C-:B------:R-:W-:Y:S02]  /*3c10*/  @!P1 PRMT R32, R32, 0x5410, R21.reuse ;  /* 0x0000541020209816 */ /* 0x100fe40000000015 */
[----:B------:R-:W-:Y:S02]  /*3c20*/  @!P1 PRMT R7, R7, 0x7610, R21 ;  /* 0x0000761007079816 */ /* 0x000fe40000000015 */
[----:B--2---:R-:W-:Y:S02]  /*3c30*/  PRMT R27, R27, 0x5410, RZ ;  /* 0x000054101b1b7816 */ /* 0x004fe400000000ff */
[----:B------:R-:W-:-:S02]  /*3c40*/  PRMT R29, R29, 0x5410, RZ ;  /* 0x000054101d1d7816 */ /* 0x000fc400000000ff */
[----:B------:R-:W-:Y:S02]  /*3c50*/  PRMT R41, RZ, 0x7610, R41 ;  /* 0x00007610ff297816 */ /* 0x000fe40000000029 */
[----:B0-----:R-:W-:Y:S02]  /*3c60*/  PRMT R21, R21, 0x5410, RZ ;  /* 0x0000541015157816 */ /* 0x001fe400000000ff */
[--C-:B------:R-:W-:Y:S02]  /*3c70*/  @!P0 PRMT R27, R27, 0x5410, R20.reuse ;  /* 0x000054101b1b8816 */ /* 0x100fe40000000014 */
[----:B------:R-:W-:Y:S02]  /*3c80*/  @!P0 PRMT R21, R21, 0x7610, R20 ;  /* 0x0000761015158816 */ /* 0x000fe40000000014 */
[----:B------:R-:W-:Y:S02]  /*3c90*/  @!P0 PRMT R29, R29, 0x5410, R11 ;  /* 0x000054101d1d8816 */ /* 0x000fe4000000000b */
[----:B------:R-:W-:-:S02]  /*3ca0*/  @!P0 PRMT R41, R11, 0x7632, R41 ;  /* 0x000076320b298816 */ /* 0x000fc40000000029 */
[----:B------:R-:W-:Y:S02]  /*3cb0*/  ISETP.NE.AND P0, PT, R24, RZ, PT ;  /* 0x000000ff1800720c */ /* 0x000fe40003f05270 */
[----:B------:R-:W-:-:S11]  /*3cc0*/  CS2R R58, SRZ ;  /* 0x00000000003a7805 */ /* 0x000fd6000001ff00 */
[----:B------:R0:W2:Y:S02]  /*3cd0*/  @!P0 LDG.E R59, desc[UR10][R60.64] ;  /* 0x0000000a3c3b8981 */ /* 0x0000a4000c1e1900 */
[----:B0-----:R-:W-:-:S06]  /*3ce0*/  CS2R R60, SRZ ;  /* 0x00000000003c7805 */ /* 0x001fcc000001ff00 */
[----:B------:R-:W2:Y:S01]  /*3cf0*/  @!P0 LDG.E R60, desc[UR10][R114.64] ;  /* 0x0000000a723c8981 */ /* 0x000ea2000c1e1900 */
[----:B------:R-:W-:Y:S02]  /*3d00*/  PRMT R31, R31, 0x5410, RZ ;  /* 0x000054101f1f7816 */ /* 0x000fe400000000ff */
[----:B------:R-:W-:Y:S02]  /*3d10*/  PRMT R30, RZ, 0x5410, RZ ;  /* 0x00005410ff1e7816 */ /* 0x000fe400000000ff */
[----:B------:R-:W-:Y:S02]  /*3d20*/  @!P4 PRMT R31, R31, 0x5410, R23 ;  /* 0x000054101f1fc816 */ /* 0x000fe40000000017 */
[----:B------:R-:W-:Y:S02]  /*3d30*/  PRMT R6, R6, 0x5410, RZ ;  /* 0x0000541006067816 */ /* 0x000fe400000000ff */
[----:B------:R-:W-:Y:S02]  /*3d40*/  PRMT R32, RZ, 0x7610, R32 ;  /* 0x00007610ff207816 */ /* 0x000fe40000000020 */
[----:B------:R-:W-:-:S02]  /*3d50*/  PRMT R31, RZ, 0x7610, R31 ;  /* 0x00007610ff1f7816 */ /* 0x000fc4000000001f */
[----:B------:R-:W-:Y:S02]  /*3d60*/  @!P5 PRMT R30, R16, 0x7610, R30 ;  /* 0x00007610101ed816 */ /* 0x000fe4000000001e */
[----:B------:R-:W-:Y:S02]  /*3d70*/  @!P4 PRMT R6, R6, 0x7610, R23 ;  /* 0x000076100606c816 */ /* 0x000fe40000000017 */
[----:B------:R-:W-:Y:S02]  /*3d80*/  @!P4 PRMT R32, R18, 0x7610, R32 ;  /* 0x000076101220c816 */ /* 0x000fe40000000020 */
[----:B------:R-:W-:Y:S02]  /*3d90*/  LOP3.LUT P4, RZ, R12, 0x400, RZ, 0xc0, !PT ;  /* 0x000004000cff7812 */ /* 0x000fe4000788c0ff */
[----:B------:R-:W-:Y:S02]  /*3da0*/  @!P5 PRMT R31, R14, 0x7610, R31 ;  /* 0x000076100e1fd816 */ /* 0x000fe4000000001f */
[----:B------:R-:W-:-:S02]  /*3db0*/  @!P5 PRMT R30, R30, 0x7610, R14 ;  /* 0x000076101e1ed816 */ /* 0x000fc4000000000e */
[----:B------:R-:W-:Y:S01]  /*3dc0*/  LOP3.LUT P5, RZ, R12, 0x200, RZ, 0xc0, !PT ;  /* 0x000002000cff7812 */ /* 0x000fe200078ac0ff */
[----:B------:R0:W-:Y:S01]  /*3dd0*/  STL [R1+0xb0], R38 ;  /* 0x0000b02601007387 */ /* 0x0001e20000100800 */
[----:B------:R-:W-:Y:S02]  /*3de0*/  PRMT R33, RZ, 0x7610, R33 ;  /* 0x00007610ff217816 */ /* 0x000fe40000000021 */
[----:B------:R-:W-:Y:S01]  /*3df0*/  PRMT R28, RZ, 0x5410, RZ ;  /* 0x00005410ff1c7816 */ /* 0x000fe200000000ff */
[----:B------:R1:W-:Y:S01]  /*3e00*/  STL [R1+0xb4], R25 ;  /* 0x0000b41901007387 */ /* 0x0003e20000100800 */
[----:B------:R-:W-:Y:S02]  /*3e10*/  ISETP.NE.AND P2, PT, R51, RZ, PT ;  /* 0x000000ff3300720c */ /* 0x000fe40003f45270 */
[----:B------:R-:W-:Y:S01]  /*3e20*/  PRMT R26, R26, 0x5410, RZ ;  /* 0x000054101a1a7816 */ /* 0x000fe200000000ff */
[----:B------:R4:W-:Y:S01]  /*3e30*/  STL [R1+0x3c], R23 ;  /* 0x00003c1701007387 */ /* 0x0009e20000100800 */
[----:B0-----:R-:W-:-:S02]  /*3e40*/  PRMT R38, RZ, 0x7610, R38 ;  /* 0x00007610ff267816 */ /* 0x001fc40000000026 */
[----:B------:R-:W-:Y:S01]  /*3e50*/  PRMT R27, RZ, 0x7610, R27 ;  /* 0x00007610ff1b7816 */ /* 0x000fe2000000001b */
[----:B------:R0:W-:Y:S01]  /*3e60*/  STL [R1+0xb8], R19 ;  /* 0x0000b81301007387 */ /* 0x0001e20000100800 */
[----:B-1----:R-:W-:Y:S02]  /*3e70*/  PRMT R25, RZ, 0x7610, R25 ;  /* 0x00007610ff197816 */ /* 0x002fe40000000019 */
[----:B------:R-:W-:Y:S02]  /*3e80*/  PRMT R40, R40, 0x5410, RZ ;  /* 0x0000541028287816 */ /* 0x000fe400000000ff */
[----:B----4-:R-:W-:Y:S02]  /*3e90*/  PRMT R23, RZ, 0x7610, R23 ;  /* 0x00007610ff177816 */ /* 0x010fe40000000017 */
[C---:B------:R-:W-:Y:S02]  /*3ea0*/  @!P1 PRMT R38, R19.reuse, 0x7610, R38 ;  /* 0x0000761013269816 */ /* 0x040fe40000000026 */
[----:B------:R-:W-:-:S02]  /*3eb0*/  @!P1 PRMT R33, R19, 0x7632, R33 ;  /* 0x0000763213219816 */ /* 0x000fc40000000021 */
[----:B0-----:R-:W-:Y:S02]  /*3ec0*/  PRMT R19, R19, 0x5410, RZ ;  /* 0x0000541013137816 */ /* 0x001fe400000000ff */
[----:B------:R-:W-:Y:S02]  /*3ed0*/  @!P4 PRMT R28, R28, 0x5410, R8 ;  /* 0x000054101c1cc816 */ /* 0x000fe40000000008 */
[----:B------:R-:W-:Y:S02]  /*3ee0*/  @!P4 PRMT R25, R9, 0x7610, R25 ;  /* 0x000076100919c816 */ /* 0x000fe40000000019 */
[----:B------:R-:W-:Y:S02]  /*3ef0*/  @!P5 PRMT R23, R10, 0x7610, R23 ;  /* 0x000076100a17d816 */ /* 0x000fe40000000017 */
[----:B------:R-:W-:Y:S02]  /*3f00*/  @!P5 PRMT R26, R26, 0x7610, R10 ;  /* 0x000076101a1ad816 */ /* 0x000fe4000000000a */
[----:B------:R-:W-:-:S02]  /*3f10*/  @!P5 PRMT R27, R3, 0x7610, R27 ;  /* 0x00007610031bd816 */ /* 0x000fc4000000001b */
[----:B------:R-:W-:Y:S02]  /*3f20*/  @!P5 PRMT R40, R40, 0x7610, R3 ;  /* 0x000076102828d816 */ /* 0x000fe40000000003 */
[----:B------:R-:W-:Y:S01]  /*3f30*/  LOP3.LUT P5, RZ, R12, 0x40, RZ, 0xc0, !PT ;  /* 0x000000400cff7812 */ /* 0x000fe200078ac0ff */
[----:B------:R0:W-:Y:S01]  /*3f40*/  STL [R1+0xbc], R18 ;  /* 0x0000bc1201007387 */ /* 0x0001e20000100800 */
[----:B------:R-:W-:Y:S02]  /*3f50*/  @!P4 PRMT R19, R19, 0x7610, R9 ;  /* 0x000076101313c816 */ /* 0x000fe40000000009 */
[----:B------:R-:W-:Y:S02]  /*3f60*/  @!P4 PRMT R28, R8, 0x7632, R28 ;  /* 0x00007632081cc816 */ /* 0x000fe4000000001c */
[----:B------:R-:W-:Y:S02]  /*3f70*/  LOP3.LUT P4, RZ, R12, 0x80, RZ, 0xc0, !PT ;  /* 0x000000800cff7812 */ /* 0x000fe4000788c0ff */
[----:B------:R-:W-:-:S02]  /*3f80*/  PRMT R26, RZ, 0x7610, R26 ;  /* 0x00007610ff1a7816 */ /* 0x000fc4000000001a */
[----:B------:R-:W-:Y:S02]  /*3f90*/  PRMT R25, R25, 0x5410, RZ ;  /* 0x0000541019197816 */ /* 0x000fe400000000ff */
[----:B0-----:R-:W-:Y:S02]  /*3fa0*/  PRMT R18, RZ, 0x7610, R18 ;  /* 0x00007610ff127816 */ /* 0x001fe40000000012 */
[----:B------:R-:W-:Y:S02]  /*3fb0*/  PRMT R24, R24, 0x5410, RZ ;  /* 0x0000541018187816 */ /* 0x000fe400000000ff */
[C---:B------:R-:W-:Y:S02]  /*3fc0*/  @!P2 PRMT R18, R0.reuse, 0x7610, R18 ;  /* 0x000076100012a816 */ /* 0x040fe40000000012 */
[----:B------:R-:W-:Y:S02]  /*3fd0*/  @!P2 PRMT R26, R0, 0x7632, R26 ;  /* 0x00007632001aa816 */ /* 0x000fe4000000001a */
[----:B---3--:R-:W-:-:S02]  /*3fe0*/  @!P2 PRMT R25, R25, 0x5410, R83 ;  /* 0x000054101919a816 */ /* 0x008fc40000000053 */
[----:B------:R-:W-:Y:S02]  /*3ff0*/  @!P2 PRMT R24, R24, 0x7610, R83 ;  /* 0x000076101818a816 */ /* 0x000fe40000000053 */
[----:B------:R-:W-:Y:S01]  /*4000*/  ISETP.NE.AND P2, PT, R22, RZ, PT ;  /* 0x000000ff1600720c */ /* 0x000fe20003f45270 */
[----:B------:R0:W-:Y:S01]  /*4010*/  STL [R1+0x40], R16 ;  /* 0x0000401001007387 */ /* 0x0001e20000100800 */
[----:B------:R-:W-:Y:S02]  /*4020*/  PRMT R22, RZ, 0x5410, RZ ;  /* 0x00005410ff167816 */ /* 0x000fe400000000ff */
[----:B------:R-:W-:Y:S01]  /*4030*/  PRMT R24, RZ, 0x7610, R24 ;  /* 0x00007610ff187816 */ /* 0x000fe20000000018 */
[----:B------:R1:W-:Y:S01]  /*4040*/  STL [R1+0xc0], R14 ;  /* 0x0000c00e01007387 */ /* 0x0003e20000100800 */
[----:B------:R-:W-:Y:S02]  /*4050*/  PRMT R23, R23, 0x5410, RZ ;  /* 0x0000541017177816 */ /* 0x000fe400000000ff */
[----:B------:R-:W-:-:S02]  /*4060*/  PRMT R40, RZ, 0x7610, R40 ;  /* 0x00007610ff287816 */ /* 0x000fc40000000028 */
[----:B0-----:R-:W-:Y:S01]  /*4070*/  PRMT R16, RZ, 0x7610, R16 ;  /* 0x00007610ff107816 */ /* 0x001fe20000000010 */
[----:B------:R0:W-:Y:S01]  /*4080*/  STL [R1+0x44], R20 ;  /* 0x0000441401007387 */ /* 0x0001e20000100800 */
[----:B------:R-:W-:Y:S02]  /*4090*/  PRMT R21, RZ, 0x7610, R21 ;  /* 0x00007610ff157816 */ /* 0x000fe40000000015 */
[----:B-1----:R-:W-:Y:S02]  /*40a0*/  PRMT R14, R14, 0x5410, RZ ;  /* 0x000054100e0e7816 */ /* 0x002fe400000000ff */
[----:B------:R-:W-:Y:S02]  /*40b0*/  @!P5 PRMT R22, R22, 0x7610, R52 ;  /* 0x000076101616d816 */ /* 0x000fe40000000034 */
[C---:B------:R-:W-:Y:S02]  /*40c0*/  @!P4 PRMT R16, R76.reuse, 0x7610, R16 ;  /* 0x000076104c10c816 */ /* 0x040fe40000000010 */
[----:B------:R-:W-:-:S02]  /*40d0*/  @!P4 PRMT R24, R76, 0x7632, R24 ;  /* 0x000076324c18c816 */ /* 0x000fc40000000018 */
[----:B------:R-:W-:Y:S02]  /*40e0*/  @!P4 PRMT R23, R23, 0x5410, R54 ;  /* 0x000054101717c816 */ /* 0x000fe40000000036 */
[----:B------:R-:W-:Y:S02]  /*40f0*/  @!P4 PRMT R40, R54, 0x7632, R40 ;  /* 0x000076323628c816 */ /* 0x000fe40000000028 */
[----:B0-----:R-:W-:Y:S02]  /*4100*/  PRMT R20, RZ, 0x5410, RZ ;  /* 0x00005410ff147816 */ /* 0x001fe400000000ff */
[----:B------:R-:W-:Y:S02]  /*4110*/  LOP3.LUT P4, RZ, R12, 0x10, RZ, 0xc0, !PT ;  /* 0x000000100cff7812 */ /* 0x000fe4000788c0ff */
[----:B------:R-:W-:Y:S02]  /*4120*/  @!P5 PRMT R14, R14, 0x5410, R52 ;  /* 0x000054100e0ed816 */ /* 0x000fe40000000034 */
[----:B------:R-:W-:-:S02]  /*4130*/  @!P5 PRMT R22, R5, 0x7610, R22 ;  /* 0x000076100516d816 */ /* 0x000fc40000000016 */
[----:B------:R-:W-:Y:S02]  /*4140*/  @!P5 PRMT R21, R5, 0x7632, R21 ;  /* 0x000076320515d816 */ /* 0x000fe40000000015 */
[C---:B------:R-:W-:Y:S02]  /*4150*/  ISETP.NE.AND P1, PT, R39.reuse, RZ, PT ;  /* 0x000000ff2700720c */ /* 0x040fe40003f25270 */
[C---:B------:R-:W-:Y:S02]  /*4160*/  LOP3.LUT P5, RZ, R12.reuse, 0x4, RZ, 0xc0, !PT ;  /* 0x000000040cff7812 */ /* 0x040fe400078ac0ff */
[----:B------:R-:W-:Y:S02]  /*4170*/  PRMT R12, R12, 0x5410, RZ ;  /* 0x000054100c0c7816 */ /* 0x000fe400000000ff */
[----:B------:R-:W-:Y:S02]  /*4180*/  PRMT R39, R39, 0x5410, RZ ;  /* 0x0000541027277816 */ /* 0x000fe400000000ff */
[--C-:B------:R-:W-:Y:S01]  /*4190*/  @!P3 PRMT R20, R20, 0x7610, R75.reuse ;  /* 0x000076101414b816 */ /* 0x100fe2000000004b */
[----:B------:R-:W0:Y:S01]  /*41a0*/  S2R R51, SR_TID.X ;  /* 0x0000000000337919 */ /* 0x000e220000002100 */
[----:B------:R-:W-:-:S02]  /*41b0*/  @!P3 PRMT R12, R12, 0x5410, R75 ;  /* 0x000054100c0cb816 */ /* 0x000fc4000000004b */
[----:B------:R-:W-:Y:S01]  /*41c0*/  @!P3 PRMT R20, R74, 0x7610, R20 ;  /* 0x000076104a14b816 */ /* 0x000fe20000000014 */
[----:B------:R1:W-:Y:S01]  /*41d0*/  STL [R1+0xc4], R11 ;  /* 0x0000c40b01007387 */ /* 0x0003e20000100800 */
[----:B------:R-:W-:Y:S02]  /*41e0*/  @!P3 PRMT R39, R39, 0x7610, R74 ;  /* 0x000076102727b816 */ /* 0x000fe4000000004a */
[C---:B------:R-:W-:Y:S01]  /*41f0*/  ISETP.NE.AND P3, PT, R17.reuse, RZ, PT ;  /* 0x000000ff1100720c */ /* 0x040fe20003f65270 */
[----:B------:R3:W-:Y:S01]  /*4200*/  STL [R1+0x4c], R10 ;  /* 0x00004c0a01007387 */ /* 0x0007e20000100800 */
[----:B------:R-:W-:Y:S02]  /*4210*/  PRMT R19, RZ, 0x7610, R19 ;  /* 0x00007610ff137816 */ /* 0x000fe40000000013 */
[----:B------:R-:W-:Y:S01]  /*4220*/  PRMT R18, R18, 0x5410, RZ ;  /* 0x0000541012127816 */ /* 0x000fe200000000ff */
[----:B------:R-:W-:Y:S01]  /*4230*/  UIMAD.WIDE UR6, UR8, 0x8, UR6 ;  /* 0x00000008080678a5 */ /* 0x000fe2000f8e0206 */
[----:B------:R-:W-:Y:S01]  /*4240*/  PRMT R17, R17, 0x5410, RZ ;  /* 0x0000541011117816 */ /* 0x000fe200000000ff */
[----:B------:R4:W-:Y:S01]  /*4250*/  STL [R1+0x48], R9 ;  /* 0x0000480901007387 */ /* 0x0009e20000100800 */
[----:B-1----:R-:W-:-:S02]  /*4260*/  PRMT R11, RZ, 0x7610, R11 ;  /* 0x00007610ff0b7816 */ /* 0x002fc4000000000b */
[C---:B------:R-:W-:Y:S01]  /*4270*/  @!P4 PRMT R19, R73.reuse, 0x7632, R19 ;  /* 0x000076324913c816 */ /* 0x040fe20000000013 */
[----:B------:R1:W-:Y:S01]  /*4280*/  STL [R1+0xcc], R3 ;  /* 0x0000cc0301007387 */ /* 0x0003e20000100800 */
[----:B------:R-:W-:Y:S02]  /*4290*/  @!P4 PRMT R11, R73, 0x7610, R11 ;  /* 0x00007610490bc816 */ /* 0x000fe4000000000b */
[--C-:B------:R-:W-:Y:S01]  /*42a0*/  @!P4 PRMT R18, R18, 0x5410, R69.reuse ;  /* 0x000054101212c816 */ /* 0x100fe20000000045 */
[----:B------:R0:W-:Y:S01]  /*42b0*/  STL [R1+0xc8], R8 ;  /* 0x0000c80801007387 */ /* 0x0001e20000100800 */
[----:B------:R-:W-:Y:S02]  /*42c0*/  @!P4 PRMT R17, R17, 0x7610, R69 ;  /* 0x000076101111c816 */ /* 0x000fe40000000045 */
[----:B------:R-:W-:Y:S01]  /*42d0*/  ISETP.NE.AND P4, PT, R49, RZ, PT ;  /* 0x000000ff3100720c */ /* 0x000fe20003f85270 */
[----:B------:R0:W-:Y:S01]  /*42e0*/  STL [R1+0x50], R0 ;  /* 0x0000500001007387 */ /* 0x0001e20000100800 */
[----:B------:R-:W-:-:S02]  /*42f0*/  PRMT R7, RZ, 0x7610, R7 ;  /* 0x00007610ff077816 */ /* 0x000fc40000000007 */
[----:B------:R-:W-:Y:S01]  /*4300*/  PRMT R12, RZ, 0x7610, R12 ;  /* 0x00007610ff0c7816 */ /* 0x000fe2000000000c */
[----:B------:R-:W2:Y:S01]  /*4310*/  @!P1 LDG.E R61, desc[UR10][R112.64] ;  /* 0x0000000a703d9981 */ /* 0x000ea2000c1e1900 */
[----:B------:R-:W-:Y:S02]  /*4320*/  PRMT R11, R11, 0x5410, RZ ;  /* 0x000054100b0b7816 */ /* 0x000fe400000000ff */
[----:B---3--:R-:W-:Y:S01]  /*4330*/  PRMT R10, R10, 0x5410, RZ ;  /* 0x000054100a0a7816 */ /* 0x008fe200000000ff */
[----:B------:R3:W2:Y:S01]  /*4340*/  @!P1 LDG.E R64, desc[UR10][R46.64] ;  /* 0x0000000a2e409981 */ /* 0x0006a2000c1e1900 */
[----:B----4-:R-:W-:Y:S02]  /*4350*/  PRMT R9, RZ, 0x7610, R9 ;  /* 0x00007610ff097816 */ /* 0x010fe40000000009 */
[----:B------:R-:W-:Y:S02]  /*4360*/  PRMT R17, RZ, 0x7610, R17 ;  /* 0x00007610ff117816 */ /* 0x000fe40000000011 */
[----:B------:R-:W-:-:S02]  /*4370*/  PRMT R16, R16, 0x5410, RZ ;  /* 0x0000541010107816 */ /* 0x000fc400000000ff */
[----:B------:R-:W-:Y:S02]  /*4380*/  PRMT R39, RZ, 0x7610, R39 ;  /* 0x00007610ff277816 */ /* 0x000fe40000000027 */
[----:B-1----:R-:W-:Y:S02]  /*4390*/  MOV R3, UR7 ;  /* 0x0000000700037c02 */ /* 0x002fe40008000f00 */
[C---:B------:R-:W-:Y:S02]  /*43a0*/  @!P4 PRMT R9, R43.reuse, 0x7610, R9 ;  /* 0x000076102b09c816 */ /* 0x040fe40000000009 */
[----:B------:R-:W-:Y:S02]  /*43b0*/  @!P4 PRMT R17, R43, 0x7632, R17 ;  /* 0x000076322b11c816 */ /* 0x000fe40000000011 */
[----:B------:R-:W-:Y:S02]  /*43c0*/  @!P4 PRMT R16, R16, 0x5410, R42 ;  /* 0x000054101010c816 */ /* 0x000fe4000000002a */
[----:B------:R-:W-:-:S02]  /*43d0*/  @!P4 PRMT R39, R42, 0x7632, R39 ;  /* 0x000076322a27c816 */ /* 0x000fc40000000027 */
[----:B------:R-:W-:Y:S02]  /*43e0*/  ISETP.NE.AND P4, PT, R15, RZ, PT ;  /* 0x000000ff0f00720c */ /* 0x000fe40003f85270 */
[----:B------:R-:W-:Y:S02]  /*43f0*/  PRMT R15, RZ, 0x5410, RZ ;  /* 0x00005410ff0f7816 */ /* 0x000fe400000000ff */
[----:B0-----:R-:W-:Y:S02]  /*4400*/  PRMT R8, R8, 0x5410, RZ ;  /* 0x0000541008087816 */ /* 0x001fe400000000ff */
[----:B------:R-:W-:Y:S02]  /*4410*/  PRMT R14, RZ, 0x7610, R14 ;  /* 0x00007610ff0e7816 */ /* 0x000fe4000000000e */
[----:B------:R-:W-:Y:S02]  /*4420*/  LOP3.LUT R0, R51, 0xffff, RZ, 0xc0, !PT ;  /* 0x0000ffff33007812 */ /* 0x000fe400078ec0ff */
[----:B------:R-:W-:-:S03]  /*4430*/  PRMT R6, RZ, 0x7610, R6 ;  /* 0x00007610ff067816 */ /* 0x000fc60000000006 */
[----:B------:R-:W-:Y:S01]  /*4440*/  IMAD R0, R0, 0x493, RZ ;  /* 0x0000049300007824 */ /* 0x000fe200078e02ff */
[----:B------:R-:W-:Y:S02]  /*4450*/  PRMT R9, R9, 0x5410, RZ ;  /* 0x0000541009097816 */ /* 0x000fe400000000ff */
[----:B------:R-:W-:Y:S02]  /*4460*/  PRMT R33, R33, 0x5410, RZ ;  /* 0x0000541021217816 */ /* 0x000fe400000000ff */
[----:B------:R-:W-:Y:S02]  /*4470*/  PRMT R38, R38, 0x5410, RZ ;  /* 0x0000541026267816 */ /* 0x000fe400000000ff */
[C---:B-----5:R-:W-:Y:S02]  /*4480*/  @!P6 PRMT R7, R44.reuse, 0x7610, R7 ;  /* 0x000076102c07e816 */ /* 0x060fe40000000007 */
[----:B------:R-:W-:Y:S02]  /*4490*/  @!P6 PRMT R12, R44, 0x7632, R12 ;  /* 0x000076322c0ce816 */ /* 0x000fe4000000000c */
[----:B------:R-:W-:-:S02]  /*44a0*/  @!P6 PRMT R11, R11, 0x5410, R45 ;  /* 0x000054100b0be816 */ /* 0x000fc4000000002d */
[----:B------:R-:W-:Y:S01]  /*44b0*/  @!P6 PRMT R10, R10, 0x7610, R45 ;  /* 0x000076100a0ae816 */ /* 0x000fe2000000002d */
[----:B------:R0:W-:Y:S01]  /*44c0*/  STL [R1+0x58], R52 ;  /* 0x0000583401007387 */ /* 0x0001e20000100800 */
[----:B------:R-:W-:Y:S02]  /*44d0*/  ISETP.NE.AND P6, PT, R2, RZ, PT ;  /* 0x000000ff0200720c */ /* 0x000fe40003fc5270 */
[----:B------:R-:W-:Y:S01]  /*44e0*/  MOV R2, UR6 ;  /* 0x0000000600027c02 */ /* 0x000fe20008000f00 */
[----:B------:R-:W1:Y:S01]  /*44f0*/  LDCU.U8 UR6, c[0x0][0x414] ;  /* 0x00008280ff0677ac */ /* 0x000e620008000000 */
[--C-:B------:R-:W-:Y:S01]  /*4500*/  @!P5 PRMT R15, R15, 0x7610, R68.reuse ;  /* 0x000076100f0fd816 */ /* 0x100fe20000000044 */
[----:B------:R4:W-:Y:S04]  /*4510*/  STL [R1+0x2c], R53 ;  /* 0x00002c3501007387 */ /* 0x0009e80000100800 */
[----:B------:R-:W5:Y:S01]  /*4520*/  LDG.E.64 R2, desc[UR10][R2.64] ;  /* 0x0000000a02027981 */ /* 0x000f62000c1e1b00 */
[----:B------:R-:W-:-:S02]  /*4530*/  @!P5 PRMT R8, R8, 0x5410, R68 ;  /* 0x000054100808d816 */ /* 0x000fc40000000044 */
[C---:B------:R-:W-:Y:S01]  /*4540*/  @!P5 PRMT R15, R67.reuse, 0x7610, R15 ;  /* 0x00007610430fd816 */ /* 0x040fe2000000000f */
[----:B------:R-:W-:Y:S01]  /*4550*/  STL [R1+0xd8], R5 ;  /* 0x0000d80501007387 */ /* 0x000fe20000100800 */
[----:B------:R-:W-:Y:S02]  /*4560*/  @!P5 PRMT R14, R67, 0x7632, R14 ;  /* 0x00007632430ed816 */ /* 0x000fe4000000000e */
[----:B------:R-:W-:Y:S02]  /*4570*/  ISETP.NE.AND P5, PT, R13, RZ, PT ;  /* 0x000000ff0d00720c */ /* 0x000fe40003fa5270 */
[----:B---3--:R-:W-:Y:S02]  /*4580*/  CS2R R46, SRZ ;  /* 0x00000000002e7805 */ /* 0x008fe4000001ff00 */
[----:B------:R-:W-:Y:S01]  /*4590*/  PRMT R10, RZ, 0x7610, R10 ;  /* 0x00007610ff0a7816 */ /* 0x000fe2000000000a */
[----:B------:R3:W-:Y:S01]  /*45a0*/  STL [R1+0xa8], R55 ;  /* 0x0000a83701007387 */ /* 0x0007e20000100800 */
[----:B------:R-:W-:-:S02]  /*45b0*/  PRMT R13, RZ, 0x5410, RZ ;  /* 0x00005410ff0d7816 */ /* 0x000fc400000000ff */
[----:B------:R-:W-:Y:S01]  /*45c0*/  SHF.R.U32.HI R0, RZ, 0x10, R0 ;  /* 0x00000010ff007819 */ /* 0x000fe20000011600 */
[----:B------:R3:W5:Y:S01]  /*45d0*/  @!P4 LDG.E R58, desc[UR10][R56.64] ;  /* 0x0000000a383ac981 */ /* 0x000762000c1e1900 */
[----:B------:R-:W-:Y:S02]  /*45e0*/  PRMT R8, RZ, 0x7610, R8 ;  /* 0x00007610ff087816 */ /* 0x000fe40000000008 */
[----:B------:R-:W-:Y:S02]  /*45f0*/  PRMT R0, R0, 0x9910, RZ ;  /* 0x0000991000007816 */ /* 0x000fe400000000ff */
[----:B--2---:R-:W-:Y:S02]  /*4600*/  @!P0 PRMT R6, R59, 0x7610, R6 ;  /* 0x000076103b068816 */ /* 0x004fe40000000006 */
[--C-:B------:R-:W-:Y:S02]  /*4610*/  @!P0 PRMT R9, R9, 0x5410, R60.reuse ;  /* 0x0000541009098816 */ /* 0x100fe4000000003c */
[----:B------:R-:W-:-:S02]  /*4620*/  @!P0 PRMT R33, R33, 0x7610, R60 ;  /* 0x0000761021218816 */ /* 0x000fc4000000003c */
[----:B0-----:R-:W-:Y:S01]  /*4630*/  MOV R52, UR13 ;  /* 0x0000000d00347c02 */ /* 0x001fe20008000f00 */
[----:B----4-:R-:W-:Y:S01]  /*4640*/  HFMA2 R53, -RZ, RZ, 0, 0 ;  /* 0x00000000ff357431 */ /* 0x010fe200000001ff */
[----:B------:R-:W-:Y:S01]  /*4650*/  @!P0 PRMT R10, R59, 0x7632, R10 ;  /* 0x000076323b0a8816 */ /* 0x000fe2000000000a */
[----:B------:R-:W-:Y:S01]  /*4660*/  HFMA2 R49, -RZ, RZ, 0, 0 ;  /* 0x00000000ff317431 */ /* 0x000fe200000001ff */
[----:B------:R-:W-:Y:S01]  /*4670*/  @!P5 PRMT R13, R13, 0x7610, R66 ;  /* 0x000076100d0dd816 */ /* 0x000fe20000000042 */
[----:B------:R-:W2:Y:S01]  /*4680*/  @!P2 LDG.E R46, desc[UR10][R110.64] ;  /* 0x0000000a6e2ea981 */ /* 0x000ea2000c1e1900 */
[----:B-1----:R-:W-:Y:S02]  /*4690*/  ISETP.NE.AND P0, PT, RZ, UR6, PT ;  /* 0x00000006ff007c0c */ /* 0x002fe4000bf05270 */
[----:B------:R-:W-:Y:S01]  /*46a0*/  @!P5 PRMT R8, R66, 0x7610, R8 ;  /* 0x000076104208d816 */ /* 0x000fe20000000008 */
[----:B------:R-:W4:Y:S01]  /*46b0*/  @!P2 LDG.E R47, desc[UR10][R108.64] ;  /* 0x0000000a6c2fa981 */ /* 0x000f22000c1e1900 */
[----:B------:R-:W-:-:S02]  /*46c0*/  @!P5 PRMT R13, R65, 0x7610, R13 ;  /* 0x00007610410dd816 */ /* 0x000fc4000000000d */
[----:B------:R-:W-:Y:S01]  /*46d0*/  @!P5 PRMT R38, R38, 0x7610, R65 ;  /* 0x000076102626d816 */ /* 0x000fe20000000041 */
[----:B------:R-:W-:Y:S01]  /*46e0*/  IMAD R0, R0, 0x38, RZ ;  /* 0x0000003800007824 */ /* 0x000fe200078e02ff */
[----:B------:R-:W-:Y:S02]  /*46f0*/  ISETP.NE.AND P5, PT, R4, RZ, PT ;  /* 0x000000ff0400720c */ /* 0x000fe40003fa5270 */
[----:B---3--:R-:W-:Y:S02]  /*4700*/  CS2R R56, SRZ ;  /* 0x0000000000387805 */ /* 0x008fe4000001ff00 */
[----:B------:R-:W-:Y:S01]  /*4710*/  MOV R4, RZ ;  /* 0x000000ff00047202 */ /* 0x000fe20000000f00 */
[----:B------:R0:W-:Y:S01]  /*4720*/  STL [R1+0xac], R48 ;  /* 0x0000ac3001007387 */ /* 0x0001e20000100800 */
[----:B------:R-:W-:Y:S02]  /*4730*/  IADD3 R0, PT, PT, RZ, -R0, RZ ;  /* 0x80000000ff007210 */ /* 0x000fe40007ffe0ff */
[----:B------:R-:W-:Y:S01]  /*4740*/  MOV R55, RZ ;  /* 0x000000ff00377202 */ /* 0x000fe20000000f00 */
[----:B------:R-:W3:Y:S04]  /*4750*/  @!P4 LDG.E R57, desc[UR10][R102.64] ;  /* 0x0000000a6639c981 */ /* 0x000ee8000c1e1900 */
[----:B------:R1:W3:Y:S01]  /*4760*/  @!P6 LDG.E R4, desc[UR10][R88.64] ;  /* 0x0000000a5804e981 */ /* 0x0002e2000c1e1900 */
[----:B------:R-:W-:-:S02]  /*4770*/  PRMT R0, R0, 0x7710, RZ ;  /* 0x0000771000007816 */ /* 0x000fc400000000ff */
[----:B0-----:R-:W-:Y:S01]  /*4780*/  MOV R48, RZ ;  /* 0x000000ff00307202 */ /* 0x001fe20000000f00 */
[----:B------:R-:W3:Y:S04]  /*4790*/  @!P5 LDG.E R56, desc[UR10][R98.64] ;  /* 0x0000000a6238d981 */ /* 0x000ee8000c1e1900 */
[----:B------:R-:W3:Y:S01]  /*47a0*/  @!P5 LDG.E R55, desc[UR10][R96.64] ;  /* 0x0000000a6037d981 */ /* 0x000ee2000c1e1900 */
[----:B-1----:R-:W0:Y:S01]  /*47b0*/  @P0 LDC.64 R88, c[0x0][0x3b0] ;  /* 0x0000ec00ff580b82 */ /* 0x002e220000000a00 */
[----:B------:R-:W-:Y:S02]  /*47c0*/  IADD3 R0, PT, PT, R0, R51, RZ ;  /* 0x0000003300007210 */ /* 0x000fe40007ffe0ff */
[----:B------:R-:W3:Y:S02]  /*47d0*/  @!P6 LDG.E R53, desc[UR10][R94.64] ;  /* 0x0000000a5e35e981 */ /* 0x000ee4000c1e1900 */
[----:B------:R-:W-:-:S02]  /*47e0*/  SHF.L.U32 R0, R0, 0x1, RZ ;  /* 0x0000000100007819 */ /* 0x000fc400000006ff */
[----:B------:R-:W3:Y:S02]  /*47f0*/  @!P3 LDG.E R48, desc[UR10][R106.64] ;  /* 0x0000000a6a30b981 */ /* 0x000ee4000c1e1900 */
[----:B------:R-:W-:Y:S02]  /*4800*/  LOP3.LUT R0, R0, 0xffff, RZ, 0xc0, !PT ;  /* 0x0000ffff00007812 */ /* 0x000fe400078ec0ff */
[----:B------:R-:W3:Y:S03]  /*4810*/  @!P3 LDG.E R49, desc[UR10][R104.64] ;  /* 0x0000000a6831b981 */ /* 0x000ee6000c1e1900 */
[----:B------:R-:W-:-:S04]  /*4820*/  IMAD R52, R52, 0x70, R0 ;  /* 0x0000007034347824 */ /* 0x000fc800078e0200 */
[----:B0-----:R-:W-:-:S05]  /*4830*/  @P0 IMAD.WIDE R88, R52, 0x2, R88 ;  /* 0x0000000234580825 */ /* 0x001fca00078e0258 */
[----:B------:R-:W3:Y:S04]  /*4840*/  @P0 LDG.E.U16 R51, desc[UR10][R88.64] ;  /* 0x0000000a58330981 */ /* 0x000ee8000c1e1500 */
[----:B------:R0:W3:Y:S02]  /*4850*/  @P0 LDG.E.U16 R5, desc[UR10][R88.64+0x2] ;  /* 0x0000020a58050981 */ /* 0x0000e4000c1e1500 */
[----:B0-----:R-:W0:Y:S02]  /*4860*/  LDC.64 R88, c[0x0][0x3a8] ;  /* 0x0000ea00ff587b82 */ /* 0x001e240000000a00 */
[----:B------:R1:W-:Y:S01]  /*4870*/  STL [R1+0xd4], R54 ;  /* 0x0000d43601007387 */ /* 0x0003e20000100800 */
[----:B0-----:R-:W-:-:S05]  /*4880*/  IMAD.WIDE R88, R52, 0x2, R88 ;  /* 0x0000000234587825 */ /* 0x001fca00078e0258 */
[----:B-1----:R-:W3:Y:S04]  /*4890*/  LDG.E.U16 R54, desc[UR10][R88.64] ;  /* 0x0000000a58367981 */ /* 0x002ee8000c1e1500 */
[----:B------:R0:W3:Y:S04]  /*48a0*/  LDG.E.U16 R52, desc[UR10][R88.64+0x2] ;  /* 0x0000020a58347981 */ /* 0x0000e8000c1e1500 */
[----:B------:R1:W-:Y:S04]  /*48b0*/  STL [R1+0x64], R43 ;  /* 0x0000642b01007387 */ /* 0x0003e80000100800 */
[----:B------:R0:W-:Y:S01]  /*48c0*/  STL [R1+0xe4], R42 ;  /* 0x0000e42a01007387 */ /* 0x0001e20000100800 */
[----:B-1----:R-:W-:-:S02]  /*48d0*/  PRMT R43, RZ, 0x5410, RZ ;  /* 0x00005410ff2b7816 */ /* 0x002fc400000000ff */
[----:B0-----:R-:W-:-:S04]  /*48e0*/  PRMT R42, RZ, 0x5410, RZ ;  /* 0x00005410ff2a7816 */ /* 0x001fc800000000ff */
[----:B------:R-:W-:Y:S02]  /*48f0*/  @!P1 PRMT R42, R61, 0x7610, R42 ;  /* 0x000076103d2a9816 */ /* 0x000fe4000000002a */
[----:B------:R-:W-:Y:S02]  /*4900*/  @!P1 PRMT R43, R64, 0x7610, R43 ;  /* 0x00007610402b9816 */ /* 0x000fe4000000002b */
[----:B------:R-:W-:Y:S02]  /*4910*/  @!P1 PRMT R42, R42, 0x7610, R61 ;  /* 0x000076102a2a9816 */ /* 0x000fe4000000003d */
[----:B------:R-:W-:Y:S01]  /*4920*/  @!P1 PRMT R43, R43, 0x7610, R64 ;  /* 0x000076102b2b9816 */ /* 0x000fe20000000040 */
[----:B------:R0:W-:Y:S04]  /*4930*/  STL [R1+0x70], R44 ;  /* 0x0000702c01007387 */ /* 0x0001e80000100800 */
[----:B------:R1:W-:Y:S01]  /*4940*/  STL [R1+0xf0], R45 ;  /* 0x0000f02d01007387 */ /* 0x0003e20000100800 */
[----:B0-----:R-:W-:-:S02]  /*4950*/  PRMT R44, RZ, 0x5410, RZ ;  /* 0x00005410ff2c7816 */ /* 0x001fc400000000ff */
[----:B-----5:R-:W-:-:S13]  /*4960*/  R2UR UR28, R2 ;  /* 0x00000000021c72ca */ /* 0x020fda00000e0000 */
[----:B------:R-:W-:-:S05]  /*4970*/  MOV R2, UR28 ;  /* 0x0000001c00027c02 */ /* 0x000fca0008000f00 */
[----:B------:R-:W-:-:S05]  /*4980*/  FFMA.FTZ R3, -R2, UR28, R3 ;  /* 0x0000001c02037c23 */ /* 0x000fca0008010103 */
[----:B------:R-:W-:-:S13]  /*4990*/  FSETP.GTU.FTZ.AND P1, PT, R3, RZ, PT ;  /* 0x000000ff0300720b */ /* 0x000fda0003f3c000 */
[----:B------:R-:W-:-:S05]  /*49a0*/  VOTEU.ANY UP0, P1 ;  /* 0x0000000000ff7886 */ /* 0x000fca0000800100 */
[----:B------:R-:W0:Y:S01]  /*49b0*/  @UP0 LDCU UR5, c[0x0][0x3c0] ;  /* 0x00007800ff0507ac */ /* 0x000e220008000800 */
[----:B------:R-:W-:Y:S02]  /*49c0*/  PLOP3.LUT P1, PT, PT, PT, UP0, 0x80, 0x8 ;  /* 0x000000000008781c */ /* 0x000fe40003f2f008 */
[----:B-1----:R-:W-:Y:S01]  /*49d0*/  PRMT R45, RZ, 0x5410, RZ ;  /* 0x00005410ff2d7816 */ /* 0x002fe200000000ff */
[----:B------:R-:W-:Y:S10]  /*49e0*/  STL [R1+0xd0], R83 ;  /* 0x0000d05301007387 */ /* 0x000ff40000100800 */
[----:B0-----:R-:W-:Y:S01]  /*49f0*/  @P1 FADD.FTZ R2, R3, UR5 ;  /* 0x0000000503021e21 */ /* 0x001fe20008010000 */
[----:B--2---:R-:W-:-:S05]  /*4a00*/  @!P2 PRMT R44, R46, 0x7610, R44 ;  /* 0x000076102e2ca816 */ /* 0x004fca000000002c */
[----:B------:R-:W0:Y:S01]  /*4a10*/  @P1 MUFU.RSQ R2, R2 ;  /* 0x0000000200021308 */ /* 0x000e220000001400 */
[----:B----4-:R-:W-:Y:S01]  /*4a20*/  @!P2 PRMT R45, R47, 0x7610, R45 ;  /* 0x000076102f2da816 */ /* 0x010fe2000000002d */
[----:B------:R-:W-:Y:S01]  /*4a30*/  STL [R1+0x54], R76 ;  /* 0x0000544c01007387 */ /* 0x000fe20000100800 */
[----:B------:R-:W-:-:S03]  /*4a40*/  @!P2 PRMT R44, R44, 0x7610, R46 ;  /* 0x000076102c2ca816 */ /* 0x000fc6000000002e */
        /* <DEDUP_REMOVED lines=31> */
[----:B------:R-:W-:-:S02]  /*4c40*/  PRMT R87, RZ, 0x5410, RZ ;  /* 0x00005410ff577816 */ /* 0x000fc400000000ff */
[----:B------:R-:W-:Y:S02]  /*4c50*/  PRMT R88, RZ, 0x5410, RZ ;  /* 0x00005410ff587816 */ /* 0x000fe400000000ff */
[----:B------:R-:W-:Y:S02]  /*4c60*/  PRMT R89, RZ, 0x5410, RZ ;  /* 0x00005410ff597816 */ /* 0x000fe400000000ff */
[----:B0-----:R-:W-:Y:S02]  /*4c70*/  PRMT R48, RZ, 0x5410, RZ ;  /* 0x00005410ff307816 */ /* 0x001fe400000000ff */
[----:B------:R-:W-:Y:S02]  /*4c80*/  PRMT R90, RZ, 0x5410, RZ ;  /* 0x00005410ff5a7816 */ /* 0x000fe400000000ff */
[----:B-1----:R-:W-:Y:S01]  /*4c90*/  PRMT R49, RZ, 0x5410, RZ ;  /* 0x00005410ff317816 */ /* 0x002fe200000000ff */
[----:B------:R-:W-:Y:S01]  /*4ca0*/  HFMA2 R2, -RZ, RZ, 0, 0 ;  /* 0x00000000ff027431 */ /* 0x000fe200000001ff */
[----:B------:R-:W-:-:S02]  /*4cb0*/  @!P4 PRMT R48, R58, 0x7610, R48 ;  /* 0x000076103a30c816 */ /* 0x000fc40000000030 */
[----:B------:R-:W-:Y:S02]  /*4cc0*/  @!P4 PRMT R49, R57, 0x7610, R49 ;  /* 0x000076103931c816 */ /* 0x000fe40000000031 */
[----:B------:R-:W-:Y:S02]  /*4cd0*/  @!P5 PRMT R87, R56, 0x7610, R87 ;  /* 0x000076103857d816 */ /* 0x000fe40000000057 */
[----:B------:R-:W-:Y:S02]  /*4ce0*/  @!P5 PRMT R88, R55, 0x7610, R88 ;  /* 0x000076103758d816 */ /* 0x000fe40000000058 */
[----:B------:R-:W-:Y:S02]  /*4cf0*/  @!P6 PRMT R89, R53, 0x7610, R89 ;  /* 0x000076103559e816 */ /* 0x000fe40000000059 */
[----:B------:R-:W-:Y:S01]  /*4d00*/  @!P6 PRMT R90, R4, 0x7610, R90 ;  /* 0x00007610045ae816 */ /* 0x000fe2000000005a */
[----:B------:R-:W-:Y:S01]  /*4d10*/  @P0 HADD2.F32 R2, -RZ, R51.H0_H0 ;  /* 0x20000033ff020230 */ /* 0x000fe20000004100 */
[----:B------:R-:W-:Y:S01]  /*4d20*/  MOV R3, RZ ;  /* 0x000000ff00037202 */ /* 0x000fe20000000f00 */
[----:B------:R-:W-:Y:S01]  /*4d30*/  @P0 HADD2.F32 R3, -RZ, R5.H0_H0 ;  /* 0x20000005ff030230 */ /* 0x000fe20000004100 */
[----:B------:R-:W-:Y:S01]  /*4d40*/  @!P4 PRMT R48, R48, 0x7610, R58 ;  /* 0x000076103030c816 */ /* 0x000fe2000000003a */
[----:B------:R-:W-:Y:S01]  /*4d50*/  HADD2.F32 R51, -RZ, R54.H0_H0 ;  /* 0x20000036ff337230 */ /* 0x000fe20000004100 */
[----:B------:R-:W-:Y:S01]  /*4d60*/  @!P4 PRMT R49, R49, 0x7610, R57 ;  /* 0x000076103131c816 */ /* 0x000fe20000000039 */
[----:B------:R-:W-:Y:S01]  /*4d70*/  HADD2.F32 R52, -RZ, R52.H0_H0 ;  /* 0x20000034ff347230 */ /* 0x000fe20000004100 */
[----:B------:R-:W-:-:S02]  /*4d80*/  @!P5 PRMT R87, R87, 0x7610, R56 ;  /* 0x000076105757d816 */ /* 0x000fc40000000038 */
[----:B------:R-:W-:Y:S02]  /*4d90*/  @!P5 PRMT R88, R88, 0x7610, R55 ;  /* 0x000076105858d816 */ /* 0x000fe40000000037 */
[----:B------:R-:W-:Y:S02]  /*4da0*/  @!P6 PRMT R89, R89, 0x7610, R53 ;  /* 0x000076105959e816 */ /* 0x000fe40000000035 */
[----:B------:R-:W-:Y:S01]  /*4db0*/  @!P6 PRMT R90, R90, 0x7610, R4 ;  /* 0x000076105a5ae816 */ /* 0x000fe20000000004 */
        /* <DEDUP_REMOVED lines=580> */
.L_x_1142:
        /* <DEDUP_REMOVED lines=66> */
[----:B------:R-:W-:-:S02]  /*7620*/  HADD2.F32 R57, -RZ, R70.H1_H1 ;  /* 0x30000046ff397230 */ /* 0x000fc40000004100 */
[----:B------:R-:W-:Y:S01]  /*7630*/  FADD.FTZ R82, R82, R74 ;  /* 0x0000004a52527221 */ /* 0x000fe20000010000 */
[----:B---3--:R-:W-:Y:S01]  /*7640*/  FMUL.FTZ R54, R54, R65 ;  /* 0x0000004136367220 */ /* 0x008fe20000410000 */
[----:B------:R-:W-:Y:S01]  /*7650*/  FADD.FTZ R65, -R65, 1 ;  /* 0x3f80000041417421 */ /* 0x000fe20000010100 */
[----:B------:R-:W-:Y:S01]  /*7660*/  FMUL.FTZ R67, R58, R67 ;  /* 0x000000433a437220 */ /* 0x000fe20000410000 */
[----:B------:R-:W-:Y:S02]  /*7670*/  HADD2.F32 R70, -RZ, R70.H0_H0 ;  /* 0x20000046ff467230 */ /* 0x000fe40000004100 */
[----:B------:R-:W-:Y:S01]  /*7680*/  FFMA.FTZ R65, R55, R65, 1 ;  /* 0x3f80000037417423 */ /* 0x000fe20000010041 */
[----:B------:R-:W-:Y:S01]  /*7690*/  FMUL.FTZ R55, R61, -1.4426950216293334961 ;  /* 0xbfb8aa3b3d377820 */ /* 0x000fe20000410000 */
[----:B0-----:R-:W-:Y:S02]  /*76a0*/  FADD.FTZ R83, R83, 1 ;  /* 0x3f80000053537421 */ /* 0x001fe40000010000 */
[----:B------:R-:W-:Y:S01]  /*76b0*/  FMUL.FTZ R65, R54, R65 ;  /* 0x0000004136417220 */ /* 0x000fe20000410000 */
[----:B------:R-:W-:-:S02]  /*76c0*/  HADD2.F32 R54, -RZ, R81.H1_H1 ;  /* 0x30000051ff367230 */ /* 0x000fc40000004100 */
        /* <DEDUP_REMOVED lines=1075> */
.L_x_1143:
        /* <DEDUP_REMOVED lines=48> */
.L_x_1145:
[----:B------:R-:W-:Y:S05]  /*bd00*/  BSYNC.RECONVERGENT B0 ;  /* 0x0000000000007941 */ /* 0x000fea0003800200 */
.L_x_1144:
        /* <DEDUP_REMOVED lines=37> */
.L_x_1147:
[----:B------:R-:W-:Y:S05]  /*bf60*/  BSYNC.RECONVERGENT B0 ;  /* 0x0000000000007941 */ /* 0x000fea0003800200 */
.L_x_1146:
        /* <DEDUP_REMOVED lines=38> */
.L_x_1149:
[----:B------:R-:W-:Y:S05]  /*c1d0*/  BSYNC.RECONVERGENT B0 ;  /* 0x0000000000007941 */ /* 0x000fea0003800200 */
.L_x_1148:
        /* <DEDUP_REMOVED lines=30> */
.L_x_1151:
[----:B------:R-:W-:Y:S05]  /*c3c0*/  BSYNC.RECONVERGENT B0 ;  /* 0x0000000000007941 */ /* 0x000fea0003800200 */
.L_x_1150:
        /* <DEDUP_REMOVED lines=34> */
.L_x_1155:
[----:B------:R-:W2:Y:S04]  /*c5f0*/  LDG.E.STRONG.GPU R4, desc[UR10][R14.64] ;  /* 0x0000000a0e047981 */ /* 0x000ea8000c1ef900 */
[----:B--2---:R-:W-:Y:S04]  /*c600*/  CCTL.IVALL ;  /* 0x00000000ff00798f */ /* 0x004fe80002000000 */
[----:B------:R0:W-:Y:S01]  /*c610*/  STL [R1], R4 ;  /* 0x0000000401007387 */ /* 0x0001e20000100800 */
[----:B------:R-:W-:-:S13]  /*c620*/  ISETP.NE.AND P0, PT, R4, UR5, PT ;  /* 0x0000000504007c0c */ /* 0x000fda000bf05270 */
[----:B0-----:R-:W-:Y:S05]  /*c630*/  @P0 BRA `(.L_x_1155) ;  /* 0xfffffffc00ec0947 */ /* 0x001fea000383ffff */
.L_x_1154:
[----:B------:R-:W-:Y:S05]  /*c640*/  BSYNC.RECONVERGENT B0 ;  /* 0x0000000000007941 */ /* 0x000fea0003800200 */
.L_x_1153:
        /* <DEDUP_REMOVED lines=15> */
.L_x_1157:
        /* <DEDUP_REMOVED lines=77> */
.L_x_1156:
        /* <DEDUP_REMOVED lines=52> */
.L_x_1158:
        /* <DEDUP_REMOVED lines=27> */
.L_x_1159:
        /* <DEDUP_REMOVED lines=12> */
.L_x_1160:
[----:B------:R-:W-:Y:S05]  /*d1c0*/  BSYNC.RECONVERGENT B0 ;  /* 0x0000000000007941 */ /* 0x000fea0003800200 */
.L_x_1152:
        /* <DEDUP_REMOVED lines=17> */
.L_x_1166:
        /* <DEDUP_REMOVED lines=62> */
.L_x_1162:
[----:B------:R-:W-:Y:S05]  /*d6c0*/  BSYNC.RECONVERGENT B0 ;  /* 0x0000000000007941 */ /* 0x000fea0003800200 */
.L_x_1161:
        /* <DEDUP_REMOVED lines=23> */
.L_x_1163:
        /* <DEDUP_REMOVED lines=16> */
.L_x_1165:
[----:B------:R-:W-:Y:S05]  /*d940*/  BSYNC.RECONVERGENT B0 ;  /* 0x0000000000007941 */ /* 0x000fea0003800200 */
.L_x_1164:
        /* <DEDUP_REMOVED lines=10> */
.L_x_1141:
        /* <DEDUP_REMOVED lines=16> */
.L_x_1169:
[----:B------:R-:W-:Y:S05]  /*daf0*/  BSYNC.RECONVERGENT B0 ;  /* 0x0000000000007941 */ /* 0x000fea0003800200 */
.L_x_1168:
        /* <DEDUP_REMOVED lines=11> */
.L_x_1171:
[----:B------:R-:W2:Y:S04]  /*dbb0*/  LDG.E.STRONG.GPU R5, desc[UR10][R2.64] ;  /* 0x0000000a02057981 */ /* 0x000ea8000c1ef900 */
[----:B--2---:R-:W-:Y:S01]  /*dbc0*/  CCTL.IVALL ;  /* 0x00000000ff00798f */ /* 0x004fe20002000000 */
[----:B------:R-:W-:Y:S05]  /*dbd0*/  YIELD ;  /* 0x0000000000007946 */ /* 0x000fea0003800000 */
[----:B------:R-:W-:-:S13]  /*dbe0*/  ISETP.NE.AND P0, PT, R5, R0, PT ;  /* 0x000000000500720c */ /* 0x000fda0003f05270 */
[----:B------:R-:W-:Y:S05]  /*dbf0*/  @P0 BRA `(.L_x_1171) ;  /* 0xfffffffc00ec0947 */ /* 0x000fea000383ffff */
.L_x_1170:
        /* <DEDUP_REMOVED lines=76> */
.L_x_1174:
        /* <DEDUP_REMOVED lines=31> */
.L_x_1173:
[----:B------:R-:W-:Y:S05]  /*e2b0*/  BSYNC.RECONVERGENT B0 ;  /* 0x0000000000007941 */ /* 0x000fea0003800200 */
.L_x_1172:
        /* <DEDUP_REMOVED lines=10> */
.L_x_1175:
        /* <DEDUP_REMOVED lines=87> */
.L_x_1176:
        /* <DEDUP_REMOVED lines=11> */
.L_x_4902:


//--------------------- .text._Z35group_norm_nhwc_bwd_one_pass_kernelI11Fp16IOFp16WLi512ELi112ELi448EEv26Group_norm_nhwc_bwd_params --------------------------
	.section	.text._Z35group_norm_nhwc_bwd_one_pass_kernelI11Fp16IOFp16WLi512ELi112ELi448EEv26Group_norm_nhwc_bwd_params,"ax",@progbits
	.align	128
        .global         _Z35group_norm_nhwc_bwd_one_pass_kernelI11Fp16IOFp16WLi512ELi112ELi448EEv26Group_norm_nhwc_bwd_params
        .type           _Z35group_norm_nhwc_bwd_one_pass_kernelI11Fp16IOFp16WLi512ELi112ELi448EEv26Group_norm_nhwc_bwd_params,@function
        .size           _Z35group_norm_nhwc_bwd_one_pass_kernelI11Fp16IOFp16WLi512ELi112ELi448EEv26Group_norm_nhwc_bwd_params,(.L_x_4903 - _Z35group_norm_nhwc_bwd_one_pass_kernelI11Fp16IOFp16WLi512ELi112ELi448EEv26Group_norm_nhwc_bwd_params)
        .other          _Z35group_norm_nhwc_bwd_one_pass_kernelI11Fp16IOFp16WLi512ELi112ELi448EEv26Group_norm_nhwc_bwd_params,@"STO_CUDA_ENTRY STV_DEFAULT"
_Z35group_norm_nhwc_bwd_one_pass_kernelI11Fp16IOFp16WLi512ELi112ELi448EEv26Group_norm_nhwc_bwd_params:
.text._Z35group_norm_nhwc_bwd_one_pass_kernelI11Fp16IOFp16WLi512ELi112ELi448EEv26Group_norm_nhwc_bwd_params:
        /* <DEDUP_REMOVED lines=28> */
.L_x_1203:
        /* <DEDUP_REMOVED lines=877> */
[----:B------:R-:W-:-:S05]  /*3890*/  MOV R58, R62 ;  /* 0x0000003e003a7202 */ /* 0x000fca0000000f00 */
[----:B------:R-:W1:Y:S01]  /*38a0*/  @!P2 LDC.64 R62, c[0x0][0x398] ;  /* 0x0000e600ff3eab82 */ /* 0x000e620000000a00 */
[C---:B------:R-:W-:Y:S02]  /*38b0*/  @!P2 SHF.L.U64.HI R9, R54.reuse, 0x1, R9 ;  /* 0x000000013609a819 */ /* 0x040fe40000010209 */
[----:B------:R-:W-:-:S04]  /*38c0*/  @!P2 SHF.L.U32 R54, R54, 0x1, RZ ;  /* 0x000000013636a819 */ /* 0x000fc800000006ff */
[----:B0-----:R-:W-:-:S04]  /*38d0*/  @!P2 IADD3 R60, P1, PT, R54, R60, RZ ;  /* 0x0000003c363ca210 */ /* 0x001fc80007f3e0ff */
[----:B------:R-:W-:Y:S02]  /*38e0*/  @!P2 IADD3.X R61, PT, PT, R9, R61, RZ, P1, !PT ;  /* 0x0000003d093da210 */ /* 0x000fe40000ffe4ff */
[----:B-1----:R-:W-:-:S04]  /*38f0*/  @!P2 IADD3 R62, P1, PT, R54, R62, RZ ;  /* 0x0000003e363ea210 */ /* 0x002fc80007f3e0ff */
[----:B------:R-:W-:Y:S01]  /*3900*/  @!P2 IADD3.X R63, PT, PT, R9, R63, RZ, P1, !PT ;  /* 0x0000003f093fa210 */ /* 0x000fe20000ffe4ff */
[----:B------:R-:W-:-:S06]  /*3910*/  HFMA2 R9, -RZ, RZ, 0, 0 ;  /* 0x00000000ff097431 */ /* 0x000fcc00000001ff */
[----:B------:R0:W2:Y:S02]  /*3920*/  @!P5 LDG.E R9, desc[UR10][R14.64] ;  /* 0x0000000a0e09d981 */ /* 0x0000a4000c1e1900 */
        /* <DEDUP_REMOVED lines=65> */
[----:B------:R-:W-:Y:S02]  /*3d40*/  MOV R49, R45 ;  /* 0x0000002d00317202 */ /* 0x000fe40000000f00 */
[----:B------:R-:W-:Y:S02]  /*3d50*/  MOV R44, R22 ;  /* 0x00000016002c7202 */ /* 0x000fe40000000f00 */
        /* <DEDUP_REMOVED lines=10> */
[----:B0-----:R-:W-:Y:S02]  /*3e00*/  MOV R52, R46 ;  /* 0x0000002e00347202 */ /* 0x001fe40000000f00 */
[----:B------:R-:W-:Y:S01]  /*3e10*/  MOV R46, R42 ;  /* 0x0000002a002e7202 */ /* 0x000fe20000000f00 */
        /* <DEDUP_REMOVED lines=15> */
[----:B------:R-:W-:Y:S01]  /*3f10*/  @!P0 IADD3.X R23, PT, PT, R9, R23, RZ, P1, !PT ;  /* 0x0000001709178210 */ /* 0x000fe20000ffe4ff */
[----:B------:R-:W-:-:S06]  /*3f20*/  HFMA2 R9, -RZ, RZ, 0, 0 ;  /* 0x00000000ff097431 */ /* 0x000fcc00000001ff */
[----:B------:R-:W2:Y:S01]  /*3f30*/  @!P3 LDG.E R9, desc[UR10][R18.64] ;  /* 0x0000000a1209b981 */ /* 0x000ea2000c1e1900 */
[----:B------:R-:W-:Y:S02]  /*3f40*/  MOV R53, R47 ;  /* 0x0000002f00357202 */ /* 0x000fe40000000f00 */
[----:B------:R-:W-:Y:S02]  /*3f50*/  MOV R47, R43 ;  /* 0x0000002b002f7202 */ /* 0x000fe40000000f00 */
[----:B------:R-:W-:Y:S02]  /*3f60*/  MOV R42, R38 ;  /* 0x00000026002a7202 */ /* 0x000fe40000000f00 */
[----:B------:R-:W-:Y:S02]  /*3f70*/  MOV R43, R39 ;  /* 0x00000027002b7202 */ /* 0x000fe40000000f00 */
[----:B------:R-:W3:Y:S04]  /*3f80*/  LDL.LU.64 R38, [R1+0x730] ;  /* 0x0007300001267983 */ /* 0x000ee80000300a00 */
[----:B--2---:R0:W-:Y:S02]  /*3f90*/  STL [R1+0x3a8], R9 ;  /* 0x0003a80901007387 */ /* 0x0041e40000100800 */
[----:B0-----:R-:W-:-:S06]  /*3fa0*/  MOV R9, RZ ;  /* 0x000000ff00097202 */ /* 0x001fcc0000000f00 */
[----:B------:R-:W2:Y:S01]  /*3fb0*/  @!P3 LDG.E R9, desc[UR10][R36.64] ;  /* 0x0000000a2409b981 */ /* 0x000ea2000c1e1900 */
[----:B------:R-:W-:-:S04]  /*3fc0*/  LOP3.LUT R3, R3, 0xffdfffff, RZ, 0xc0, !PT ;  /* 0xffdfffff03037812 */ /* 0x000fc800078ec0ff */
[----:B------:R-:W-:-:S04]  /*3fd0*/  @P5 LOP3.LUT R3, R3, 0x200000, RZ, 0xfc, !PT ;  /* 0x0020000003035812 */ /* 0x000fc800078efcff */
[----:B------:R-:W-:-:S04]  /*3fe0*/  LOP3.LUT R3, R3, 0xffefffff, RZ, 0xc0, !PT ;  /* 0xffefffff03037812 */ /* 0x000fc800078ec0ff */
[----:B------:R-:W-:Y:S01]  /*3ff0*/  @P0 LOP3.LUT R3, R3, 0x100000, RZ, 0xfc, !PT ;  /* 0x0010000003030812 */ /* 0x000fe200078efcff */
[----:B------:R-:W-:Y:S01]  /*4000*/  HFMA2 R18, -RZ, RZ, 0, 0 ;  /* 0x00000000ff127431 */ /* 0x000fe200000001ff */
[----:B--2---:R0:W-:Y:S02]  /*4010*/  STL [R1+0x3a4], R9 ;  /* 0x0003a40901007387 */ /* 0x0041e40000100800 */
[----:B0-----:R-:W-:-:S04]  /*4020*/  IADD3 R9, PT, PT, R0, 0x130, RZ ;  /* 0x0000013000097810 */ /* 0x001fc80007ffe0ff */
[----:B------:R-:W-:Y:S02]  /*4030*/  SHF.R.S32.HI R36, RZ, 0x1f, R9 ;  /* 0x0000001fff247819 */ /* 0x000fe40000011409 */
[----:B------:R-:W-:-:S04]  /*4040*/  ISETP.GE.U32.AND P1, PT, R9, UR16, PT ;  /* 0x0000001009007c0c */ /* 0x000fc8000bf26070 */
[----:B------:R-:W-:Y:S02]  /*4050*/  ISETP.GE.AND.EX P0, PT, R36, UR17, PT, P1 ;  /* 0x0000001124007c0c */ /* 0x000fe4000bf06310 */
[----:B------:R-:W-:-:S13]  /*4060*/  LOP3.LUT P1, RZ, R2, 0x40000, RZ, 0xc0, !PT ;  /* 0x0004000002ff7812 */ /* 0x000fda000782c0ff */
[----:B---3--:R0:W2:Y:S01]  /*4070*/  @!P1 LDG.E R18, desc[UR10][R38.64] ;  /* 0x0000000a26129981 */ /* 0x0080a2000c1e1900 */
[C---:B------:R-:W-:Y:S01]  /*4080*/  LOP3.LUT P2, RZ, R2.reuse, 0x20000, RZ, 0xc0, !PT ;  /* 0x0002000002ff7812 */ /* 0x040fe2000784c0ff */
[----:B0-----:R-:W-:Y:S01]  /*4090*/  HFMA2 R39, -RZ, RZ, 0, 0 ;  /* 0x00000000ff277431 */ /* 0x001fe200000001ff */
[----:B------:R-:W-:-:S11]  /*40a0*/  LOP3.LUT P3, RZ, R2, 0x10000, RZ, 0xc0, !PT ;  /* 0x0001000002ff7812 */ /* 0x000fd6000786c0ff */
[----:B------:R0:W3:Y:S02]  /*40b0*/  @!P2 LDG.E R39, desc[UR10][R26.64] ;  /* 0x0000000a1a27a981 */ /* 0x0000e4000c1e1900 */
[----:B0-----:R-:W-:-:S06]  /*40c0*/  HFMA2 R26, -RZ, RZ, 0, 0 ;  /* 0x00000000ff1a7431 */ /* 0x001fcc00000001ff */
[----:B------:R-:W4:Y:S04]  /*40d0*/  @!P3 LDG.E R26, desc[UR10][R32.64] ;  /* 0x0000000a201ab981 */ /* 0x000f28000c1e1900 */
[----:B--2---:R0:W-:Y:S02]  /*40e0*/  STL [R1+0x3a0], R18 ;  /* 0x0003a01201007387 */ /* 0x0041e40000100800 */
[----:B0-----:R-:W-:-:S06]  /*40f0*/  MOV R18, RZ ;  /* 0x000000ff00127202 */ /* 0x001fcc0000000f00 */
[----:B------:R0:W2:Y:S01]  /*4100*/  @!P1 LDG.E R18, desc[UR10][R40.64] ;  /* 0x0000000a28129981 */ /* 0x0000a2000c1e1900 */
[----:B------:R-:W-:Y:S02]  /*4110*/  @!P0 MOV R37, R7 ;  /* 0x0000000700258202 */ /* 0x000fe40000000f00 */
[----:B0-----:R-:W-:Y:S02]  /*4120*/  MOV R40, R42 ;  /* 0x0000002a00287202 */ /* 0x001fe40000000f00 */
[----:B------:R-:W-:Y:S02]  /*4130*/  MOV R41, R43 ;  /* 0x0000002b00297202 */ /* 0x000fe40000000f00 */
[----:B------:R-:W-:Y:S02]  /*4140*/  MOV R42, R64 ;  /* 0x00000040002a7202 */ /* 0x000fe40000000f00 */
[----:B------:R-:W-:Y:S02]  /*4150*/  MOV R43, R65 ;  /* 0x00000041002b7202 */ /* 0x000fe40000000f00 */
[----:B------:R-:W0:Y:S01]  /*4160*/  @!P0 LDC.64 R64, c[0x0][0x3a0] ;  /* 0x0000e800ff408b82 */ /* 0x000e220000000a00 */
[----:B----4-:R1:W-:Y:S02]  /*4170*/  STL [R1+0x390], R26 ;  /* 0x0003901a01007387 */ /* 0x0103e40000100800 */
[----:B-1----:R-:W-:-:S06]  /*4180*/  MOV R26, RZ ;  /* 0x000000ff001a7202 */ /* 0x002fcc0000000f00 */
[----:B------:R-:W4:Y:S01]  /*4190*/  @!P3 LDG.E R26, desc[UR10][R34.64] ;  /* 0x0000000a221ab981 */ /* 0x000f22000c1e1900 */
[----:B------:R-:W-:Y:S01]  /*41a0*/  HFMA2 R33, -RZ, RZ, 0, 0 ;  /* 0x00000000ff217431 */ /* 0x000fe200000001ff */
[----:B------:R-:W-:-:S04]  /*41b0*/  LOP3.LUT R3, R3, 0xfff7ffff, RZ, 0xc0, !PT ;  /* 0xfff7ffff03037812 */ /* 0x000fc800078ec0ff */
[----:B------:R-:W-:Y:S01]  /*41c0*/  @P0 LOP3.LUT R3, R3, 0x80000, RZ, 0xfc, !PT ;  /* 0x0008000003030812 */ /* 0x000fe200078efcff */
[----:B---3--:R-:W-:Y:S04]  /*41d0*/  STL [R1+0x398], R39 ;  /* 0x0003982701007387 */ /* 0x008fe80000100800 */
[----:B------:R1:W3:Y:S04]  /*41e0*/  @!P6 LDG.E R33, desc[UR10][R12.64] ;  /* 0x0000000a0c21e981 */ /* 0x0002e8000c1e1900 */
[----:B------:R-:W3:Y:S01]  /*41f0*/  LDL.LU.64 R34, [R1+0x290] ;  /* 0x0002900001227983 */ /* 0x000ee20000300a00 */
[----:B-1----:R-:W-:-:S03]  /*4200*/  HFMA2 R12, -RZ, RZ, 0, 0 ;  /* 0x00000000ff0c7431 */ /* 0x002fc600000001ff */
[----:B--2---:R1:W-:Y:S02]  /*4210*/  STL [R1+0x39c], R18 ;  /* 0x00039c1201007387 */ /* 0x0043e40000100800 */
[----:B-1----:R-:W1:Y:S02]  /*4220*/  @!P0 LDC.64 R18, c[0x0][0x3f8] ;  /* 0x0000fe00ff128b82 */ /* 0x002e640000000a00 */
[----:B-1----:R-:W-:Y:S01]  /*4230*/  @!P0 IMAD R38, R36, R18, RZ ;  /* 0x0000001224268224 */ /* 0x002fe200078e02ff */
[----:B------:R-:W-:-:S03]  /*4240*/  @!P0 MOV R36, R4 ;  /* 0x0000000400248202 */ /* 0x000fc60000000f00 */
[C---:B------:R-:W-:Y:S02]  /*4250*/  @!P0 IMAD R38, R9.reuse, R19, R38 ;  /* 0x0000001309268224 */ /* 0x040fe400078e0226 */
[----:B------:R-:W-:-:S05]  /*4260*/  @!P0 IMAD.WIDE.U32 R18, R9, R18, R36 ;  /* 0x0000001209128225 */ /* 0x000fca00078e0024 */
[----:B------:R-:W-:Y:S02]  /*4270*/  @!P0 IADD3 R9, PT, PT, R19, R38, RZ ;  /* 0x0000002613098210 */ /* 0x000fe40007ffe0ff */
[C---:B------:R-:W-:Y:S01]  /*4280*/  @!P0 SHF.L.U32 R36, R18.reuse, 0x1, RZ ;  /* 0x0000000112248819 */ /* 0x040fe200000006ff */
[----:B----4-:R-:W-:Y:S01]  /*4290*/  STL [R1+0x38c], R26 ;  /* 0x00038c1a01007387 */ /* 0x010fe20000100800 */
[----:B------:R-:W-:Y:S02]  /*42a0*/  @!P0 SHF.L.U64.HI R9, R18, 0x1, R9 ;  /* 0x0000000112098819 */ /* 0x000fe40000010209 */
[----:B------:R-:W1:Y:S01]  /*42b0*/  @!P0 LDC.64 R18, c[0x0][0x398] ;  /* 0x0000e600ff128b82 */ /* 0x000e620000000a00 */
[----:B0-----:R-:W-:Y:S02]  /*42c0*/  @!P0 IADD3 R64, P1, PT, R36, R64, RZ ;  /* 0x0000004024408210 */ /* 0x001fe40007f3e0ff */
[----:B------:R-:W-:Y:S01]  /*42d0*/  LOP3.LUT R3, R3, 0xfffbffff, RZ, 0xc0, !PT ;  /* 0xfffbffff03037812 */ /* 0x000fe200078ec0ff */
[----:B---3--:R-:W-:Y:S01]  /*42e0*/  STL [R1+0x388], R33 ;  /* 0x0003882101007387 */ /* 0x008fe20000100800 */
[----:B------:R-:W-:-:S02]  /*42f0*/  @!P0 IADD3.X R65, PT, PT, R9, R65, RZ, P1, !PT ;  /* 0x0000004109418210 */ /* 0x000fc40000ffe4ff */
[----:B------:R-:W-:Y:S01]  /*4300*/  LOP3.LUT P3, RZ, R2, 0x2000, RZ, 0xc0, !PT ;  /* 0x0000200002ff7812 */ /* 0x000fe2000786c0ff */
[----:B------:R-:W2:Y:S01]  /*4310*/  LDL.LU.64 R38, [R1+0x368] ;  /* 0x0003680001267983 */ /* 0x000ea20000300a00 */
[----:B-1----:R-:W-:-:S04]  /*4320*/  @!P0 IADD3 R18, P1, PT, R36, R18, RZ ;  /* 0x0000001224128210 */ /* 0x002fc80007f3e0ff */
[----:B------:R-:W-:Y:S02]  /*4330*/  @!P0 IADD3.X R19, PT, PT, R9, R19, RZ, P1, !PT ;  /* 0x0000001309138210 */ /* 0x000fe40000ffe4ff */
[----:B------:R-:W-:-:S06]  /*4340*/  MOV R9, RZ ;  /* 0x000000ff00097202 */ /* 0x000fcc0000000f00 */
[----:B------:R-:W3:Y:S01]  /*4350*/  @!P2 LDG.E R9, desc[UR10][R30.64] ;  /* 0x0000000a1e09a981 */ /* 0x000ee2000c1e1900 */
[----:B------:R-:W-:-:S13]  /*4360*/  LOP3.LUT P0, RZ, R2, 0x4000, RZ, 0xc0, !PT ;  /* 0x0000400002ff7812 */ /* 0x000fda000780c0ff */
[----:B------:R-:W4:Y:S04]  /*4370*/  @!P0 LDG.E R12, desc[UR10][R20.64] ;  /* 0x0000000a140c8981 */ /* 0x000f28000c1e1900 */
[----:B---3--:R0:W-:Y:S02]  /*4380*/  STL [R1+0x394], R9 ;  /* 0x0003940901007387 */ /* 0x0081e40000100800 */
        /* <DEDUP_REMOVED lines=20> */
[----:B------:R-:W3:Y:S04]  /*44d0*/  @!P6 LDG.E R9, desc[UR10][R16.64] ;  /* 0x0000000a1009e981 */ /* 0x000ee8000c1e1900 */
[----:B----4-:R0:W-:Y:S02]  /*44e0*/  STL [R1+0x380], R12 ;  /* 0x0003800c01007387 */ /* 0x0101e40000100800 */
[----:B0-----:R-:W-:-:S06]  /*44f0*/  MOV R12, RZ ;  /* 0x000000ff000c7202 */ /* 0x001fcc0000000f00 */
[----:B------:R-:W4:Y:S01]  /*4500*/  @!P0 LDG.E R12, desc[UR10][R24.64] ;  /* 0x0000000a180c8981 */ /* 0x000f22000c1e1900 */
[----:B------:R-:W-:Y:S02]  /*4510*/  @P2 LOP3.LUT R3, R3, 0x40000, RZ, 0xfc, !PT ;  /* 0x0004000003032812 */ /* 0x000fe400078efcff */
[----:B------:R-:W-:Y:S01]  /*4520*/  LOP3.LUT P2, RZ, R2, 0x1000, RZ, 0xc0, !PT ;  /* 0x0000100002ff7812 */ /* 0x000fe2000784c0ff */
[----:B---3--:R0:W-:Y:S02]  /*4530*/  STL [R1+0x384], R9 ;  /* 0x0003840901007387 */ /* 0x0081e40000100800 */
[----:B0-----:R-:W-:-:S04]  /*4540*/  IADD3 R9, PT, PT, R0, 0x140, RZ ;  /* 0x0000014000097810 */ /* 0x001fc80007ffe0ff */
[----:B------:R-:W-:Y:S02]  /*4550*/  SHF.R.S32.HI R16, RZ, 0x1f, R9 ;  /* 0x0000001fff107819 */ /* 0x000fe40000011409 */
[----:B------:R-:W-:-:S04]  /*4560*/  ISETP.GE.U32.AND P1, PT, R9, UR16, PT ;  /* 0x0000001009007c0c */ /* 0x000fc8000bf26070 */
[----:B------:R-:W-:Y:S01]  /*4570*/  ISETP.GE.AND.EX P6, PT, R16, UR17, PT, P1 ;  /* 0x0000001110007c0c */ /* 0x000fe2000bfc6310 */
[----:B----4-:R0:W-:-:S12]  /*4580*/  STL [R1+0x37c], R12 ;  /* 0x00037c0c01007387 */ /* 0x0101d80000100800 */
[----:B0-----:R-:W0:Y:S01]  /*4590*/  @!P6 LDC.64 R12, c[0x0][0x3f8] ;  /* 0x0000fe00ff0ceb82 */ /* 0x001e220000000a00 */
[----:B------:R-:W-:-:S07]  /*45a0*/  @!P6 MOV R17, R7 ;  /* 0x000000070011e202 */ /* 0x000fce0000000f00 */
[----:B------:R-:W1:Y:S08]  /*45b0*/  @!P6 LDC.64 R30, c[0x0][0x3a0] ;  /* 0x0000e800ff1eeb82 */ /* 0x000e700000000a00 */
[----:B------:R-:W3:Y:S01]  /*45c0*/  @!P6 LDC.64 R32, c[0x0][0x398] ;  /* 0x0000e600ff20eb82 */ /* 0x000ee20000000a00 */
[----:B0-----:R-:W-:Y:S01]  /*45d0*/  @!P6 IMAD R20, R16, R12, RZ ;  /* 0x0000000c1014e224 */ /* 0x001fe200078e02ff */
[----:B------:R-:W-:-:S03]  /*45e0*/  @!P6 MOV R16, R4 ;  /* 0x000000040010e202 */ /* 0x000fc60000000f00 */
[C---:B------:R-:W-:Y:S02]  /*45f0*/  @!P6 IMAD R20, R9.reuse, R13, R20 ;  /* 0x0000000d0914e224 */ /* 0x040fe400078e0214 */
[----:B------:R-:W-:-:S05]  /*4600*/  @!P6 IMAD.WIDE.U32 R12, R9, R12, R16 ;  /* 0x0000000c090ce225 */ /* 0x000fca00078e0010 */
[----:B------:R-:W-:Y:S02]  /*4610*/  @!P6 IADD3 R9, PT, PT, R13, R20, RZ ;  /* 0x000000140d09e210 */ /* 0x000fe40007ffe0ff */
[----:B------:R-:W-:-:S06]  /*4620*/  MOV R13, RZ ;  /* 0x000000ff000d7202 */ /* 0x000fcc0000000f00 */
[----:B------:R-:W4:Y:S01]  /*4630*/  @!P2 LDG.E R13, desc[UR10][R42.64] ;  /* 0x0000000a2a0da981 */ /* 0x000f22000c1e1900 */
[C---:B------:R-:W-:Y:S02]  /*4640*/  @!P6 SHF.L.U64.HI R9, R12.reuse, 0x1, R9 ;  /* 0x000000010c09e819 */ /* 0x040fe40000010209 */
[----:B------:R-:W-:-:S04]  /*4650*/  @!P6 SHF.L.U32 R12, R12, 0x1, RZ ;  /* 0x000000010c0ce819 */ /* 0x000fc800000006ff */
[----:B-1----:R-:W-:-:S04]  /*4660*/  @!P6 IADD3 R30, P1, PT, R12, R30, RZ ;  /* 0x0000001e0c1ee210 */ /* 0x002fc80007f3e0ff */
[----:B------:R-:W-:Y:S02]  /*4670*/  @!P6 IADD3.X R31, PT, PT, R9, R31, RZ, P1, !PT ;  /* 0x0000001f091fe210 */ /* 0x000fe40000ffe4ff */
[----:B---3--:R-:W-:-:S04]  /*4680*/  @!P6 IADD3 R32, P1, PT, R12, R32, RZ ;  /* 0x000000200c20e210 */ /* 0x008fc80007f3e0ff */
[----:B------:R-:W-:Y:S01]  /*4690*/  @!P6 IADD3.X R33, PT, PT, R9, R33, RZ, P1, !PT ;  /* 0x000000210921e210 */ /* 0x000fe20000ffe4ff */
[----:B------:R-:W-:-:S06]  /*46a0*/  HFMA2 R9, -RZ, RZ, 0, 0 ;  /* 0x00000000ff097431 */ /* 0x000fcc00000001ff */
[----:B------:R-:W3:Y:S01]  /*46b0*/  @!P3 LDG.E R9, desc[UR10][R40.64] ;  /* 0x0000000a2809b981 */ /* 0x000ee2000c1e1900 */
[----:B------:R-:W-:-:S06]  /*46c0*/  CS2R R20, SRZ ;  /* 0x0000000000147805 */ /* 0x000fcc000001ff00 */
[----:B--2---:R-:W2:Y:S04]  /*46d0*/  @!P3 LDG.E R21, desc[UR10][R38.64] ;  /* 0x0000000a2615b981 */ /* 0x004ea8000c1e1900 */
[----:B----4-:R0:W-:Y:S02]  /*46e0*/  STL [R1+0x370], R13 ;  /* 0x0003700d01007387 */ /* 0x0101e40000100800 */
[----:B0-----:R-:W-:-:S06]  /*46f0*/  HFMA2 R13, -RZ, RZ, 0, 0 ;  /* 0x00000000ff0d7431 */ /* 0x001fcc00000001ff */
[----:B------:R0:W4:Y:S04]  /*4700*/  @!P2 LDG.E R13, desc[UR10][R10.64] ;  /* 0x0000000a0a0da981 */ /* 0x000128000c1e1900 */
[----:B---3--:R1:W-:Y:S02]  /*4710*/  STL [R1+0x374], R9 ;  /* 0x0003740901007387 */ /* 0x0083e40000100800 */
        /* <DEDUP_REMOVED lines=8> */
[----:B------:R-:W3:Y:S01]  /*47a0*/  @!P3 LDC.64 R38, c[0x0][0x398] ;  /* 0x0000e600ff26bb82 */ /* 0x000ee20000000a00 */
[----:B0-----:R-:W-:Y:S01]  /*47b0*/  @!P3 IMAD R16, R12, R10, RZ ;  /* 0x0000000a0c10b224 */ /* 0x001fe200078e02ff */
[----:B------:R-:W-:-:S03]  /*47c0*/  @!P3 MOV R12, R4 ;  /* 0x00000004000cb202 */ /* 0x000fc60000000f00 */
[----:B------:R-:W-:Y:S01]  /*47d0*/  @!P3 IMAD R16, R9, R11, R16 ;  /* 0x0000000b0910b224 */ /* 0x000fe200078e0210 */
[----:B------:R-:W-:-:S04]  /*47e0*/  LOP3.LUT R2, R2, 0x7fffffff, RZ, 0xc0, !PT ;  /* 0x7fffffff02027812 */ /* 0x000fc800078ec0ff */
[----:B------:R-:W-:Y:S02]  /*47f0*/  @P6 LOP3.LUT R2, R2, 0x80000000, RZ, 0xfc, !PT ;  /* 0x8000000002026812 */ /* 0x000fe400078efcff */
[----:B------:R-:W-:Y:S02]  /*4800*/  MOV R40, R52 ;  /* 0x0000003400287202 */ /* 0x000fe40000000f00 */
[----:B------:R-:W-:Y:S02]  /*4810*/  LOP3.LUT P0, RZ, R2, 0x400, RZ, 0xc0, !PT ;  /* 0x0000040002ff7812 */ /* 0x000fe4000780c0ff */
[----:B------:R-:W-:Y:S02]  /*4820*/  MOV R41, R53 ;  /* 0x0000003500297202 */ /* 0x000fe40000000f00 */
[----:B------:R-:W2:Y:S04]  /*4830*/  LDL.LU.64 R52, [R1+0x358] ;  /* 0x0003580001347983 */ /* 0x000ea80000300a00 */
[----:B----4-:R0:W-:Y:S02]  /*4840*/  STL [R1+0x36c], R13 ;  /* 0x00036c0d01007387 */ /* 0x0101e40000100800 */
[----:B0-----:R-:W-:-:S03]  /*4850*/  @!P3 MOV R13, R7 ;  /* 0x00000007000db202 */ /* 0x001fc60000000f00 */
[----:B------:R-:W-:-:S05]  /*4860*/  @!P3 IMAD.WIDE.U32 R10, R9, R10, R12 ;  /* 0x0000000a090ab225 */ /* 0x000fca00078e000c */
[----:B------:R-:W-:-:S04]  /*4870*/  @!P3 IADD3 R9, PT, PT, R11, R16, RZ ;  /* 0x000000100b09b210 */ /* 0x000fc80007ffe0ff */
[C---:B------:R-:W-:Y:S02]  /*4880*/  @!P3 SHF.L.U64.HI R9, R10.reuse, 0x1, R9 ;  /* 0x000000010a09b819 */ /* 0x040fe40000010209 */
[----:B------:R-:W-:-:S04]  /*4890*/  @!P3 SHF.L.U32 R10, R10, 0x1, RZ ;  /* 0x000000010a0ab819 */ /* 0x000fc800000006ff */
[----:B-1----:R-:W-:-:S04]  /*48a0*/  @!P3 IADD3 R50, P1, PT, R10, R50, RZ ;  /* 0x000000320a32b210 */ /* 0x002fc80007f3e0ff */
[----:B------:R-:W-:Y:S02]  /*48b0*/  @!P3 IADD3.X R51, PT, PT, R9, R51, RZ, P1, !PT ;  /* 0x000000330933b210 */ /* 0x000fe40000ffe4ff */
[----:B---3--:R-:W-:Y:S01]  /*48c0*/  @!P3 IADD3 R38, P1, PT, R10, R38, RZ ;  /* 0x000000260a26b210 */ /* 0x008fe20007f3e0ff */
[----:B------:R-:W-:-:S06]  /*48d0*/  HFMA2 R10, -RZ, RZ, 0, 0 ;  /* 0x00000000ff0a7431 */ /* 0x000fcc00000001ff */
[----:B------:R-:W3:Y:S01]  /*48e0*/  @!P0 LDG.E R10, desc[UR10][R42.64] ;  /* 0x0000000a2a0a8981 */ /* 0x000ee2000c1e1900 */
[----:B------:R-:W-:-:S04]  /*48f0*/  LOP3.LUT R3, R3, 0xfffdffff, RZ, 0xc0, !PT ;  /* 0xfffdffff03037812 */ /* 0x000fc800078ec0ff */
[----:B------:R-:W-:Y:S02]  /*4900*/  @P6 LOP3.LUT R3, R3, 0x20000, RZ, 0xfc, !PT ;  /* 0x0002000003036812 */ /* 0x000fe400078efcff */
[----:B------:R-:W-:Y:S02]  /*4910*/  LOP3.LUT P6, RZ, R2, 0x800, RZ, 0xc0, !PT ;  /* 0x0000080002ff7812 */ /* 0x000fe400078cc0ff */
[----:B------:R-:W-:Y:S02]  /*4920*/  @!P3 IADD3.X R39, PT, PT, R9, R39, RZ, P1, !PT ;  /* 0x000000270927b210 */ /* 0x000fe40000ffe4ff */
[----:B------:R-:W-:-:S09]  /*4930*/  MOV R9, RZ ;  /* 0x000000ff00097202 */ /* 0x000fd20000000f00 */
[----:B--2---:R-:W2:Y:S01]  /*4940*/  @!P6 LDG.E R9, desc[UR10][R52.64] ;  /* 0x0000000a3409e981 */ /* 0x004ea2000c1e1900 */
[----:B------:R-:W-:Y:S01]  /*4950*/  HFMA2 R17, -RZ, RZ, 0, 0 ;  /* 0x00000000ff117431 */ /* 0x000fe200000001ff */
[----:B------:R-:W-:Y:S02]  /*4960*/  IADD3 R16, PT, PT, R0, 0x150, RZ ;  /* 0x0000015000107810 */ /* 0x000fe40007ffe0ff */
[----:B---3--:R0:W-:Y:S04]  /*4970*/  STL [R1+0x358], R10 ;  /* 0x0003580a01007387 */ /* 0x0081e80000100800 */
[----:B------:R-:W3:Y:S01]  /*4980*/  @!P6 LDG.E R17, desc[UR10][R40.64] ;  /* 0x0000000a2811e981 */ /* 0x000ee2000c1e1900 */
[----:B------:R-:W-:-:S03]  /*4990*/  LOP3.LUT P2, RZ, R2, 0x200, RZ, 0xc0, !PT ;  /* 0x0000020002ff7812 */ /* 0x000fc6000784c0ff */
[----:B------:R-:W4:Y:S01]  /*49a0*/  LDL.LU.64 R52, [R1+0x348] ;  /* 0x0003480001347983 */ /* 0x000f220000300a00 */
[----:B0-----:R-:W-:-:S06]  /*49b0*/  MOV R10, RZ ;  /* 0x000000ff000a7202 */ /* 0x001fcc0000000f00 */
[----:B------:R0:W3:Y:S01]  /*49c0*/  @!P0 LDG.E R10, desc[UR10][R46.64] ;  /* 0x0000000a2e0a8981 */ /* 0x0000e2000c1e1900 */
[----:B------:R-:W-:-:S03]  /*49d0*/  ISETP.GE.U32.AND P1, PT, R16, UR16, PT ;  /* 0x0000001010007c0c */ /* 0x000fc6000bf26070 */
[----:B--2---:R1:W-:Y:S02]  /*49e0*/  STL [R1+0x360], R9 ;  /* 0x0003600901007387 */ /* 0x0043e40000100800 */
[----:B-1----:R-:W-:-:S04]  /*49f0*/  SHF.R.S32.HI R9, RZ, 0x1f, R16 ;  /* 0x0000001fff097819 */ /* 0x002fc80000011410 */
[----:B------:R-:W-:Y:S02]  /*4a00*/  ISETP.GE.AND.EX P6, PT, R9, UR17, PT, P1 ;  /* 0x0000001109007c0c */ /* 0x000fe4000bfc6310 */
[----:B0-----:R-:W-:Y:S02]  /*4a10*/  MOV R46, R44 ;  /* 0x0000002c002e7202 */ /* 0x001fe40000000f00 */
[----:B------:R-:W-:-:S09]  /*4a20*/  MOV R47, R45 ;  /* 0x0000002d002f7202 */ /* 0x000fd20000000f00 */
[----:B------:R-:W0:Y:S01]  /*4a30*/  @!P6 LDC.64 R40, c[0x0][0x3a0] ;  /* 0x0000e800ff28eb82 */ /* 0x000e220000000a00 */
[----:B------:R-:W-:Y:S02]  /*4a40*/  @!P6 MOV R12, R4 ;  /* 0x00000004000ce202 */ /* 0x000fe40000000f00 */
[----:B------:R-:W-:-:S05]  /*4a50*/  @!P6 MOV R13, R7 ;  /* 0x00000007000de202 */ /* 0x000fca0000000f00 */
[----:B------:R-:W1:Y:S01]  /*4a60*/  @!P6 LDC.64 R44, c[0x0][0x398] ;  /* 0x0000e600ff2ceb82 */ /* 0x000e620000000a00 */
[----:B---3--:R2:W-:Y:S07]  /*4a70*/  STL [R1+0x354], R10 ;  /* 0x0003540a01007387 */ /* 0x0085ee0000100800 */
        /* <DEDUP_REMOVED lines=13> */
[----:B------:R0:W-:Y:S01]  /*4b50*/  STL [R1+0x368], R17 ;  /* 0x0003681101007387 */ /* 0x0001e20000100800 */
[----:B------:R-:W-:Y:S01]  /*4b60*/  IADD3 R16, PT, PT, R0, 0x158, RZ ;  /* 0x0000015800107810 */ /* 0x000fe20007ffe0ff */
[----:B0-----:R-:W-:-:S03]  /*4b70*/  HFMA2 R17, -RZ, RZ, 0, 0 ;  /* 0x00000000ff117431 */ /* 0x001fc600000001ff */
[----:B------:R-:W-:Y:S01]  /*4b80*/  ISETP.GE.U32.AND P1, PT, R16, UR16, PT ;  /* 0x0000001010007c0c */ /* 0x000fe2000bf26070 */
[----:B------:R-:W-:Y:S02]  /*4b90*/  HFMA2 R10, -RZ, RZ, 0, 0 ;  /* 0x00000000ff0a7431 */ /* 0x000fe400000001ff */
[----:B----4-:R-:W3:Y:S01]  /*4ba0*/  @!P2 LDG.E R17, desc[UR10][R52.64] ;  /* 0x0000000a3411a981 */ /* 0x010ee2000c1e1900 */
[----:B------:R-:W-:-:S03]  /*4bb0*/  LOP3.LUT R3, R3, 0xfffeffff, RZ, 0xc0, !PT ;  /* 0xfffeffff03037812 */ /* 0x000fc600078ec0ff */
[----:B--2---:R0:W-:Y:S04]  /*4bc0*/  STL [R1+0x348], R9 ;  /* 0x0003480901007387 */ /* 0x0041e80000100800 */
[----:B------:R-:W2:Y:S01]  /*4bd0*/  LDL.LU.64 R52, [R1+0x328] ;  /* 0x0003280001347983 */ /* 0x000ea20000300a00 */
[----:B0-----:R-:W-:-:S04]  /*4be0*/  SHF.R.S32.HI R9, RZ, 0x1f, R16 ;  /* 0x0000001fff097819 */ /* 0x001fc80000011410 */
[----:B------:R-:W-:Y:S02]  /*4bf0*/  ISETP.GE.AND.EX P2, PT, R9, UR17, PT, P1 ;  /* 0x0000001109007c0c */ /* 0x000fe4000bf46310 */
[----:B------:R-:W-:-:S11]  /*4c00*/  LOP3.LUT P1, RZ, R2, 0x100, RZ, 0xc0, !PT ;  /* 0x0000010002ff7812 */ /* 0x000fd6000782c0ff */
[----:B------:R-:W0:Y:S02]  /*4c10*/  @!P2 LDC.64 R48, c[0x0][0x3a0] ;  /* 0x0000e800ff30ab82 */ /* 0x000e240000000a00 */
[----:B------:R-:W4:Y:S04]  /*4c20*/  @!P1 LDG.E R10, desc[UR10][R46.64] ;  /* 0x0000000a2e0a9981 */ /* 0x000f28000c1e1900 */
[----:B------:R-:W2:Y:S04]  /*4c30*/  LDL.LU.64 R46, [R1+0x310] ;  /* 0x00031000012e7983 */ /* 0x000ea80000300a00 */
[----:B----4-:R1:W-:Y:S02]  /*4c40*/  STL [R1+0x340], R10 ;  /* 0x0003400a01007387 */ /* 0x0103e40000100800 */
[----:B-1----:R-:W-:-:S06]  /*4c50*/  MOV R10, RZ ;  /* 0x000000ff000a7202 */ /* 0x002fcc0000000f00 */
[----:B------:R-:W4:Y:S01]  /*4c60*/  @!P1 LDG.E R10, desc[UR10][R54.64] ;  /* 0x0000000a360a9981 */ /* 0x000f22000c1e1900 */
[----:B------:R-:W-:Y:S02]  /*4c70*/  @!P2 MOV R12, R4 ;  /* 0x00000004000ca202 */ /* 0x000fe40000000f00 */
[----:B------:R-:W-:Y:S01]  /*4c80*/  @!P2 MOV R13, R7 ;  /* 0x00000007000da202 */ /* 0x000fe20000000f00 */
[----:B---3--:R-:W-:Y:S01]  /*4c90*/  STL [R1+0x350], R17 ;  /* 0x0003501101007387 */ /* 0x008fe20000100800 */
[----:B------:R-:W-:-:S04]  /*4ca0*/  @P3 LOP3.LUT R3, R3, 0x10000, RZ, 0xfc, !PT ;  /* 0x0001000003033812 */ /* 0x000fc800078efcff */
[----:B------:R-:W-:Y:S01]  /*4cb0*/  LOP3.LUT R3, R3, 0xffff7fff, RZ, 0xc0, !PT ;  /* 0xffff7fff03037812 */ /* 0x000fe200078ec0ff */
[----:B------:R-:W3:Y:S03]  /*4cc0*/  LDL.64 R54, [R1+0x250] ;  /* 0x0002500001367983 */ /* 0x000ee60000100a00 */
[----:B------:R-:W-:Y:S02]  /*4cd0*/  @P6 LOP3.LUT R3, R3, 0x8000, RZ, 0xfc, !PT ;  /* 0x0000800003036812 */ /* 0x000fe400078efcff */
[----:B------:R-:W-:Y:S01]  /*4ce0*/  LOP3.LUT P6, RZ, R2, 0x40, RZ, 0xc0, !PT ;  /* 0x0000004002ff7812 */ /* 0x000fe200078cc0ff */
[----:B----4-:R1:W-:Y:S02]  /*4cf0*/  STL [R1+0x344], R10 ;  /* 0x0003440a01007387 */ /* 0x0103e40000100800 */
        /* <DEDUP_REMOVED lines=10> */
[----:B-1----:R-:W-:Y:S01]  /*4da0*/  @!P2 IADD3 R16, P1, PT, R10, R16, RZ ;  /* 0x000000100a10a210 */ /* 0x002fe20007f3e0ff */
[----:B------:R-:W-:-:S06]  /*4db0*/  HFMA2 R10, -RZ, RZ, 0, 0 ;  /* 0x00000000ff0a7431 */ /* 0x000fcc00000001ff */
[----:B--2---:R-:W2:Y:S01]  /*4dc0*/  @!P6 LDG.E R10, desc[UR10][R46.64] ;  /* 0x0000000a2e0ae981 */ /* 0x004ea2000c1e1900 */
[----:B------:R-:W-:Y:S02]  /*4dd0*/  LOP3.LUT P0, RZ, R2, 0x80, RZ, 0xc0, !PT ;  /* 0x0000008002ff7812 */ /* 0x000fe4000780c0ff */
[----:B------:R-:W-:Y:S01]  /*4de0*/  @!P2 IADD3.X R17, PT, PT, R9, R17, RZ, P1, !PT ;  /* 0x000000110911a210 */ /* 0x000fe20000ffe4ff */
[----:B------:R-:W-:Y:S01]  /*4df0*/  HFMA2 R9, -RZ, RZ, 0, 0 ;  /* 0x00000000ff097431 */ /* 0x000fe200000001ff */
[----:B------:R-:W-:Y:S02]  /*4e00*/  LOP3.LUT R3, R3, 0xffffbfff, RZ, 0xc0, !PT ;  /* 0xffffbfff03037812 */ /* 0x000fe400078ec0ff */
[----:B------:R-:W-:Y:S01]  /*4e10*/  LOP3.LUT P3, RZ, R8, 0x2, RZ, 0xc0, !PT ;  /* 0x0000000208ff7812 */ /* 0x000fe2000786c0ff */
[----:B------:R-:W4:Y:S06]  /*4e20*/  LDL.LU.64 R46, [R1+0x2d8] ;  /* 0x0002d800012e7983 */ /* 0x000f2c0000300a00 */
[----:B------:R-:W4:Y:S04]  /*4e30*/  @!P0 LDG.E R20, desc[UR10][R52.64] ;  /* 0x0000000a34148981 */ /* 0x000f28000c1e1900 */
[----:B------:R0:W4:Y:S02]  /*4e40*/  @!P0 LDG.E R9, desc[UR10][R56.64] ;  /* 0x0000000a38098981 */ /* 0x000124000c1e1900 */
[----:B0-----:R-:W-:-:S02]  /*4e50*/  MOV R56, R28 ;  /* 0x0000001c00387202 */ /* 0x001fc40000000f00 */
[----:B------:R-:W-:Y:S02]  /*4e60*/  MOV R57, R29 ;  /* 0x0000001d00397202 */ /* 0x000fe40000000f00 */
[----:B------:R-:W4:Y:S04]  /*4e70*/  LDL.LU.64 R28, [R1+0x300] ;  /* 0x00030000011c7983 */ /* 0x000f280000300a00 */
[----:B--2---:R0:W-:Y:S02]  /*4e80*/  STL [R1+0x334], R10 ;  /* 0x0003340a01007387 */ /* 0x0041e40000100800 */
[----:B0-----:R-:W-:-:S06]  /*4e90*/  MOV R10, RZ ;  /* 0x000000ff000a7202 */ /* 0x001fcc0000000f00 */
[----:B---3--:R-:W2:Y:S04]  /*4ea0*/  @!P6 LDG.E R10, desc[UR10][R54.64] ;  /* 0x0000000a360ae981 */ /* 0x008ea8000c1e1900 */
[----:B----4-:R0:W-:Y:S04]  /*4eb0*/  STL [R1+0x33c], R20 ;  /* 0x00033c1401007387 */ /* 0x0101e80000100800 */
[----:B------:R1:W-:Y:S01]  /*4ec0*/  STL [R1+0x338], R9 ;  /* 0x0003380901007387 */ /* 0x0003e20000100800 */
[----:B0-----:R-:W-:-:S04]  /*4ed0*/  IADD3 R20, PT, PT, R0, 0x160, RZ ;  /* 0x0000016000147810 */ /* 0x001fc80007ffe0ff */
[----:B-1----:R-:W-:Y:S02]  /*4ee0*/  SHF.R.S32.HI R9, RZ, 0x1f, R20 ;  /* 0x0000001fff097819 */ /* 0x002fe40000011414 */
[----:B------:R-:W-:-:S04]  /*4ef0*/  ISETP.GE.U32.AND P1, PT, R20, UR16, PT ;  /* 0x0000001014007c0c */ /* 0x000fc8000bf26070 */
[----:B------:R-:W-:-:S13]  /*4f00*/  ISETP.GE.AND.EX P0, PT, R9, UR17, PT, P1 ;  /* 0x0000001109007c0c */ /* 0x000fda000bf06310 */
[----:B------:R-:W-:Y:S01]  /*4f10*/  @!P0 MOV R12, R4 ;  /* 0x00000004000c8202 */ /* 0x000fe20000000f00 */
[----:B------:R-:W0:Y:S01]  /*4f20*/  @!P0 LDC.64 R52, c[0x0][0x3a0] ;  /* 0x0000e800ff348b82 */ /* 0x000e220000000a00 */
[----:B------:R-:W-:Y:S02]  /*4f30*/  @!P0 MOV R13, R7 ;  /* 0x00000007000d8202 */ /* 0x000fe40000000f00 */
[----:B------:R-:W-:Y:S02]  /*4f40*/  @P2 LOP3.LUT R3, R3, 0x4000, RZ, 0xfc, !PT ;  /* 0x0000400003032812 */ /* 0x000fe400078efcff */
[----:B------:R-:W-:Y:S01]  /*4f50*/  LOP3.LUT P2, RZ, R2, 0x20, RZ, 0xc0, !PT ;  /* 0x0000002002ff7812 */ /* 0x000fe2000784c0ff */
[----:B--2---:R1:W-:Y:S02]  /*4f60*/  STL [R1+0x330], R10 ;  /* 0x0003300a01007387 */ /* 0x0043e40000100800 */
        /* <DEDUP_REMOVED lines=14> */
[----:B------:R-:W2:Y:S04]  /*5050*/  @!P2 LDG.E R9, desc[UR10][R28.64] ;  /* 0x0000000a1c09a981 */ /* 0x000ea8000c1e1900 */
[----:B------:R-:W3:Y:S01]  /*5060*/  @!P2 LDG.E R10, desc[UR10][R56.64] ;  /* 0x0000000a380aa981 */ /* 0x000ee2000c1e1900 */
[----:B------:R-:W-:Y:S02]  /*5070*/  IADD3 R20, PT, PT, R0, 0x168, RZ ;  /* 0x0000016800147810 */ /* 0x000fe40007ffe0ff */
[----:B------:R-:W-:Y:S02]  /*5080*/  LOP3.LUT R2, R2, 0xbfffffff, RZ, 0xc0, !PT ;  /* 0xbfffffff02027812 */ /* 0x000fe400078ec0ff */
[----:B------:R-:W-:Y:S01]  /*5090*/  ISETP.GE.U32.AND P1, PT, R20, UR16, PT ;  /* 0x0000001014007c0c */ /* 0x000fe2000bf26070 */
[----:B------:R-:W4:Y:S01]  /*50a0*/  LDL.LU.64 R28, [R1+0x2e0] ;  /* 0x0002e000011c7983 */ /* 0x000f220000300a00 */
[----:B------:R-:W-:-:S02]  /*50b0*/  @P0 LOP3.LUT R2, R2, 0x40000000, RZ, 0xfc, !PT ;  /* 0x4000000002020812 */ /* 0x000fc400078efcff */
[----:B------:R-:W-:Y:S02]  /*50c0*/  MOV R54, R58 ;  /* 0x0000003a00367202 */ /* 0x000fe40000000f00 */
[----:B------:R-:W-:Y:S02]  /*50d0*/  MOV R55, R59 ;  /* 0x0000003b00377202 */ /* 0x000fe40000000f00 */
[----:B------:R-:W-:Y:S01]  /*50e0*/  LOP3.LUT R3, R3, 0xffffdfff, RZ, 0xc0, !PT ;  /* 0xffffdfff03037812 */ /* 0x000fe200078ec0ff */
[----:B------:R-:W4:Y:S04]  /*50f0*/  LDL.LU.64 R58, [R1+0x2e8] ;  /* 0x0002e800013a7983 */ /* 0x000f280000300a00 */
[----:B------:R-:W-:Y:S04]  /*5100*/  @!P0 STL.64 [R1+0x250], R24 ;  /* 0x0002501801008387 */ /* 0x000fe80000100a00 */
[----:B------:R-:W4:Y:S04]  /*5110*/  LDL.LU.64 R56, [R1+0x2f0] ;  /* 0x0002f00001387983 */ /* 0x000f280000300a00 */
[----:B--2---:R0:W-:Y:S02]  /*5120*/  STL [R1+0x328], R9 ;  /* 0x0003280901007387 */ /* 0x0041e40000100800 */
[----:B0-----:R-:W-:-:S02]  /*5130*/  SHF.R.S32.HI R9, RZ, 0x1f, R20 ;  /* 0x0000001fff097819 */ /* 0x001fc40000011414 */
[----:B---3--:R0:W-:Y:S02]  /*5140*/  STL [R1+0x32c], R10 ;  /* 0x00032c0a01007387 */ /* 0x0081e40000100800 */
[----:B------:R-:W-:Y:S02]  /*5150*/  ISETP.GE.AND.EX P2, PT, R9, UR17, PT, P1 ;  /* 0x0000001109007c0c */ /* 0x000fe4000bf46310 */
[----:B------:R-:W-:Y:S01]  /*5160*/  LOP3.LUT P1, RZ, R2, 0x10, RZ, 0xc0, !PT ;  /* 0x0000001002ff7812 */ /* 0x000fe2000782c0ff */
[----:B0-----:R-:W-:-:S10]  /*5170*/  HFMA2 R10, -RZ, RZ, 0, 0 ;  /* 0x00000000ff0a7431 */ /* 0x001fd400000001ff */
[----:B------:R-:W0:Y:S02]  /*5180*/  @!P2 LDC.64 R42, c[0x0][0x398] ;  /* 0x0000e600ff2aab82 */ /* 0x000e240000000a00 */
[----:B------:R-:W2:Y:S01]  /*5190*/  @!P1 LDG.E R10, desc[UR10][R54.64] ;  /* 0x0000000a360a9981 */ /* 0x000ea2000c1e1900 */
[----:B------:R-:W-:Y:S02]  /*51a0*/  @!P2 MOV R12, R4 ;  /* 0x00000004000ca202 */ /* 0x000fe40000000f00 */
[----:B------:R-:W-:Y:S02]  /*51b0*/  @!P2 MOV R13, R7 ;  /* 0x00000007000da202 */ /* 0x000fe40000000f00 */
[----:B------:R-:W-:Y:S02]  /*51c0*/  @P0 LOP3.LUT R3, R3, 0x2000, RZ, 0xfc, !PT ;  /* 0x0000200003030812 */ /* 0x000fe400078efcff */
[----:B------:R-:W-:Y:S01]  /*51d0*/  LOP3.LUT P6, RZ, R2, 0x4, RZ, 0xc0, !PT ;  /* 0x0000000402ff7812 */ /* 0x000fe200078cc0ff */
[----:B------:R-:W3:Y:S04]  /*51e0*/  LDL.LU.64 R54, [R1+0x2c8] ;  /* 0x0002c80001367983 */ /* 0x000ee80000300a00 */
[----:B--2---:R1:W-:Y:S02]  /*51f0*/  STL [R1+0x324], R10 ;  /* 0x0003240a01007387 */ /* 0x0043e40000100800 */
[----:B-1----:R-:W-:-:S06]  /*5200*/  MOV R10, RZ ;  /* 0x000000ff000a7202 */ /* 0x002fcc0000000f00 */
[----:B----4-:R1:W2:Y:S02]  /*5210*/  @!P1 LDG.E R10, desc[UR10][R58.64] ;  /* 0x0000000a3a0a9981 */ /* 0x0102a4000c1e1900 */
        /* <DEDUP_REMOVED lines=18> */
[----:B------:R-:W2:Y:S04]  /*5340*/  @!P0 LDG.E R8, desc[UR10][R28.64] ;  /* 0x0000000a1c088981 */ /* 0x000ea8000c1e1900 */
[----:B------:R-:W-:Y:S04]  /*5350*/  STL [R1+0x378], R21 ;  /* 0x0003781501007387 */ /* 0x000fe80000100800 */
[----:B------:R-:W4:Y:S04]  /*5360*/  LDL.LU.64 R28, [R1+0x2c0] ;  /* 0x0002c000011c7983 */ /* 0x000f280000300a00 */
[----:B--2---:R0:W-:Y:S02]  /*5370*/  STL [R1+0x314], R8 ;  /* 0x0003140801007387 */ /* 0x0041e40000100800 */
[----:B0-----:R-:W-:-:S06]  /*5380*/  HFMA2 R8, -RZ, RZ, 0, 0 ;  /* 0x00000000ff087431 */ /* 0x001fcc00000001ff */
[----:B------:R-:W2:Y:S01]  /*5390*/  @!P6 LDG.E R8, desc[UR10][R46.64] ;  /* 0x0000000a2e08e981 */ /* 0x000ea2000c1e1900 */
[----:B------:R-:W-:Y:S01]  /*53a0*/  HFMA2 R21, -RZ, RZ, 0, 0 ;  /* 0x00000000ff157431 */ /* 0x000fe200000001ff */
[----:B------:R-:W-:Y:S02]  /*53b0*/  IADD3 R12, PT, PT, R0, 0x170, RZ ;  /* 0x00000170000c7810 */ /* 0x000fe40007ffe0ff */
[----:B------:R-:W4:Y:S04]  /*53c0*/  LDL.LU.64 R46, [R1+0x2b0] ;  /* 0x0002b000012e7983 */ /* 0x000f280000300a00 */
[----:B------:R-:W4:Y:S01]  /*53d0*/  @!P0 LDG.E R21, desc[UR10][R56.64] ;  /* 0x0000000a38158981 */ /* 0x000f22000c1e1900 */
[----:B------:R-:W-:Y:S02]  /*53e0*/  SHF.R.S32.HI R20, RZ, 0x1f, R12 ;  /* 0x0000001fff147819 */ /* 0x000fe4000001140c */
[----:B------:R-:W-:-:S04]  /*53f0*/  ISETP.GE.U32.AND P1, PT, R12, UR16, PT ;  /* 0x000000100c007c0c */ /* 0x000fc8000bf26070 */
[----:B------:R-:W-:Y:S01]  /*5400*/  ISETP.GE.AND.EX P0, PT, R20, UR17, PT, P1 ;  /* 0x0000001114007c0c */ /* 0x000fe2000bf06310 */
[----:B------:R-:W4:-:S12]  /*5410*/  LDL.LU.64 R56, [R1+0x2d0] ;  /* 0x0002d00001387983 */ /* 0x000f180000300a00 */
[----:B------:R-:W0:Y:S01]  /*5420*/  @!P0 LDC.64 R10, c[0x0][0x3f8] ;  /* 0x0000fe00ff0a8b82 */ /* 0x000e220000000a00 */
[----:B--2---:R1:W-:Y:S02]  /*5430*/  STL [R1+0x310], R8 ;  /* 0x0003100801007387 */ /* 0x0043e40000100800 */
[----:B-1----:R-:W-:-:S06]  /*5440*/  MOV R8, RZ ;  /* 0x000000ff00087202 */ /* 0x002fcc0000000f00 */
[----:B---3--:R-:W2:Y:S01]  /*5450*/  @!P6 LDG.E R8, desc[UR10][R54.64] ;  /* 0x0000000a3608e981 */ /* 0x008ea2000c1e1900 */
[----:B0-----:R-:W-:Y:S01]  /*5460*/  @!P0 IMAD R20, R20, R10, RZ ;  /* 0x0000000a14148224 */ /* 0x001fe200078e02ff */
[----:B------:R-:W-:-:S03]  /*5470*/  @!P0 MOV R9, R7 ;  /* 0x0000000700098202 */ /* 0x000fc60000000f00 */
[----:B------:R-:W-:Y:S01]  /*5480*/  @!P0 IMAD R20, R12, R11, R20 ;  /* 0x0000000b0c148224 */ /* 0x000fe200078e0214 */
[----:B----4-:R-:W-:Y:S04]  /*5490*/  STL [R1+0x318], R21 ;  /* 0x0003181501007387 */ /* 0x010fe80000100800 */
        /* <DEDUP_REMOVED lines=15> */
[----:B------:R-:W-:Y:S01]  /*5590*/  HFMA2 R9, -RZ, RZ, 0, 0 ;  /* 0x00000000ff097431 */ /* 0x000fe200000001ff */
[----:B------:R-:W-:-:S04]  /*55a0*/  IADD3 R13, PT, PT, R0, 0x178, RZ ;  /* 0x00000178000d7810 */ /* 0x000fc80007ffe0ff */
[----:B------:R-:W-:Y:S02]  /*55b0*/  SHF.R.S32.HI R12, RZ, 0x1f, R13 ;  /* 0x0000001fff0c7819 */ /* 0x000fe4000001140d */
[----:B------:R-:W-:Y:S01]  /*55c0*/  ISETP.GE.U32.AND P1, PT, R13, UR16, PT ;  /* 0x000000100d007c0c */ /* 0x000fe2000bf26070 */
[----:B------:R-:W4:Y:S04]  /*55d0*/  LDL.LU.64 R28, [R1+0x2a0] ;  /* 0x0002a000011c7983 */ /* 0x000f280000300a00 */
[----:B------:R-:W3:Y:S01]  /*55e0*/  @!P2 LDG.E R9, desc[UR10][R56.64] ;  /* 0x0000000a3809a981 */ /* 0x000ee2000c1e1900 */
[----:B------:R-:W-:Y:S02]  /*55f0*/  ISETP.GE.AND.EX P2, PT, R12, UR17, PT, P1 ;  /* 0x000000110c007c0c */ /* 0x000fe4000bf46310 */
[----:B------:R-:W-:Y:S01]  /*5600*/  LOP3.LUT P1, RZ, R2, 0x1, RZ, 0xc0, !PT ;  /* 0x0000000102ff7812 */ /* 0x000fe2000782c0ff */
[----:B------:R0:W-:Y:S01]  /*5610*/  @!P0 STL.64 [R1+0x248], R24 ;  /* 0x0002481801008387 */ /* 0x0001e20000100a00 */
[----:B------:R-:W-:-:S03]  /*5620*/  LOP3.LUT R3, R3, 0xfffff7ff, RZ, 0xc0, !PT ;  /* 0xfffff7ff03037812 */ /* 0x000fc600078ec0ff */
[----:B------:R-:W-:Y:S04]  /*5630*/  @!P0 STL.64 [R1+0x230], R20 ;  /* 0x0002301401008387 */ /* 0x000fe80000100a00 */
[----:B------:R-:W4:Y:S02]  /*5640*/  LDL.LU.64 R56, [R1+0x2b8] ;  /* 0x0002b80001387983 */ /* 0x000f240000300a00 */
[----:B------:R-:W1:Y:S08]  /*5650*/  @!P2 LDC.64 R10, c[0x0][0x3f8] ;  /* 0x0000fe00ff0aab82 */ /* 0x000e700000000a00 */
[----:B0-----:R-:W0:Y:S01]  /*5660*/  @!P2 LDC.64 R24, c[0x0][0x3a0] ;  /* 0x0000e800ff18ab82 */ /* 0x001e220000000a00 */
[----:B--2---:R2:W-:Y:S02]  /*5670*/  STL [R1+0x304], R8 ;  /* 0x0003040801007387 */ /* 0x0045e40000100800 */
[----:B--2---:R-:W-:-:S06]  /*5680*/  HFMA2 R8, -RZ, RZ, 0, 0 ;  /* 0x00000000ff087431 */ /* 0x004fcc00000001ff */
[----:B------:R-:W2:Y:S01]  /*5690*/  @!P1 LDG.E R8, desc[UR10][R46.64] ;  /* 0x0000000a2e089981 */ /* 0x000ea2000c1e1900 */
[----:B-1----:R-:W-:-:S03]  /*56a0*/  @!P2 IMAD R12, R12, R10, RZ ;  /* 0x0000000a0c0ca224 */ /* 0x002fc600078e02ff */
[----:B---3--:R-:W-:Y:S01]  /*56b0*/  STL [R1+0x308], R9 ;  /* 0x0003080901007387 */ /* 0x008fe20000100800 */
[----:B------:R-:W-:-:S03]  /*56c0*/  @P0 LOP3.LUT R3, R3, 0x800, RZ, 0xfc, !PT ;  /* 0x0000080003030812 */ /* 0x000fc600078efcff */
[----:B------:R-:W3:Y:S04]  /*56d0*/  LDL.LU.64 R46, [R1+0x288] ;  /* 0x00028800012e7983 */ /* 0x000ee80000300a00 */
[----:B--2---:R1:W-:Y:S02]  /*56e0*/  STL [R1+0x300], R8 ;  /* 0x0003000801007387 */ /* 0x0043e40000100800 */
[----:B-1----:R-:W-:-:S06]  /*56f0*/  MOV R8, RZ ;  /* 0x000000ff00087202 */ /* 0x002fcc0000000f00 */
[----:B------:R1:W2:Y:S01]  /*5700*/  @!P1 LDG.E R8, desc[UR10][R54.64] ;  /* 0x0000000a36089981 */ /* 0x0002a2000c1e1900 */
[----:B------:R-:W-:Y:S01]  /*5710*/  @!P2 MOV R9, R7 ;  /* 0x000000070009a202 */ /* 0x000fe20000000f00 */
[----:B------:R-:W-:Y:S01]  /*5720*/  @!P2 IMAD R12, R13, R11, R12 ;  /* 0x0000000b0d0ca224 */ /* 0x000fe200078e020c */
[----:B-1----:R-:W1:Y:S01]  /*5730*/  @!P2 LDC.64 R54, c[0x0][0x398] ;  /* 0x0000e600ff36ab82 */ /* 0x002e620000000a00 */
[----:B------:R-:W-:Y:S01]  /*5740*/  LOP3.LUT P0, RZ, R3, 0x80000000, RZ, 0xc0, !PT ;  /* 0x8000000003ff7812 */ /* 0x000fe2000780c0ff */
[----:B--2---:R2:W-:Y:S02]  /*5750*/  STL [R1+0x2fc], R8 ;  /* 0x0002fc0801007387 */ /* 0x0045e40000100800 */
[----:B--2---:R-:W-:-:S05]  /*5760*/  @!P2 MOV R8, R4 ;  /* 0x000000040008a202 */ /* 0x004fca0000000f00 */
        /* <DEDUP_REMOVED lines=9> */
[----:B----4-:R-:W2:Y:S01]  /*5800*/  @!P0 LDG.E R8, desc[UR10][R28.64] ;  /* 0x0000000a1c088981 */ /* 0x010ea2000c1e1900 */
[----:B------:R-:W-:Y:S01]  /*5810*/  LOP3.LUT P6, RZ, R3, 0x40000000, RZ, 0xc0, !PT ;  /* 0x4000000003ff7812 */ /* 0x000fe200078cc0ff */
[----:B------:R-:W-:Y:S02]  /*5820*/  HFMA2 R20, -RZ, RZ, 0, 0 ;  /* 0x00000000ff147431 */ /* 0x000fe400000001ff */
[----:B------:R-:W4:Y:S04]  /*5830*/  LDL.LU.64 R28, [R1+0x280] ;  /* 0x00028000011c7983 */ /* 0x000f280000300a00 */
[----:B------:R-:W4:Y:S04]  /*5840*/  @!P0 LDG.E R20, desc[UR10][R56.64] ;  /* 0x0000000a38148981 */ /* 0x000f28000c1e1900 */
[----:B------:R-:W4:Y:S04]  /*5850*/  LDL.LU.64 R56, [R1+0x298] ;  /* 0x0002980001387983 */ /* 0x000f280000300a00 */
[----:B--2---:R0:W-:Y:S02]  /*5860*/  STL [R1+0x2f0], R8 ;  /* 0x0002f00801007387 */ /* 0x0041e40000100800 */
[----:B0-----:R-:W-:-:S06]  /*5870*/  HFMA2 R8, -RZ, RZ, 0, 0 ;  /* 0x00000000ff087431 */ /* 0x001fcc00000001ff */
[----:B------:R-:W2:Y:S01]  /*5880*/  @!P6 LDG.E R8, desc[UR10][R34.64] ;  /* 0x0000000a2208e981 */ /* 0x000ea2000c1e1900 */
[----:B------:R-:W-:-:S04]  /*5890*/  IADD3 R13, PT, PT, R0, 0x180, RZ ;  /* 0x00000180000d7810 */ /* 0x000fc80007ffe0ff */
[----:B------:R-:W-:Y:S02]  /*58a0*/  SHF.R.S32.HI R12, RZ, 0x1f, R13 ;  /* 0x0000001fff0c7819 */ /* 0x000fe4000001140d */
[----:B------:R-:W-:-:S04]  /*58b0*/  ISETP.GE.U32.AND P1, PT, R13, UR16, PT ;  /* 0x000000100d007c0c */ /* 0x000fc8000bf26070 */
[----:B------:R-:W-:-:S13]  /*58c0*/  ISETP.GE.AND.EX P0, PT, R12, UR17, PT, P1 ;  /* 0x000000110c007c0c */ /* 0x000fda000bf06310 */
[----:B------:R-:W0:Y:S01]  /*58d0*/  @!P0 LDC.64 R10, c[0x0][0x3f8] ;  /* 0x0000fe00ff0a8b82 */ /* 0x000e220000000a00 */
[----:B--2---:R1:W-:Y:S02]  /*58e0*/  STL [R1+0x2ec], R8 ;  /* 0x0002ec0801007387 */ /* 0x0043e40000100800 */
[----:B-1----:R-:W-:-:S06]  /*58f0*/  MOV R8, RZ ;  /* 0x000000ff00087202 */ /* 0x002fcc0000000f00 */
[----:B---3--:R-:W2:Y:S01]  /*5900*/  @!P6 LDG.E R8, desc[UR10][R46.64] ;  /* 0x0000000a2e08e981 */ /* 0x008ea2000c1e1900 */
[----:B0-----:R-:W-:Y:S01]  /*5910*/  @!P0 IMAD R12, R12, R10, RZ ;  /* 0x0000000a0c0c8224 */ /* 0x001fe200078e02ff */
[----:B------:R-:W-:-:S03]  /*5920*/  @!P0 MOV R9, R7 ;  /* 0x0000000700098202 */ /* 0x000fc60000000f00 */
[----:B------:R-:W-:Y:S02]  /*5930*/  @!P0 IMAD R12, R13, R11, R12 ;  /* 0x0000000b0d0c8224 */ /* 0x000fe400078e020c */
[----:B------:R-:W-:Y:S01]  /*5940*/  HFMA2 R34, -RZ, RZ, 0, 0 ;  /* 0x00000000ff227431 */ /* 0x000fe200000001ff */
[----:B----4-:R0:W-:Y:S01]  /*5950*/  STL [R1+0x2f4], R20 ;  /* 0x0002f41401007387 */ /* 0x0101e20000100800 */
[----:B------:R-:W-:-:S03]  /*5960*/  LOP3.LUT R3, R3, 0xfffffbff, RZ, 0xc0, !PT ;  /* 0xfffffbff03037812 */ /* 0x000fc600078ec0ff */
[----:B------:R-:W-:Y:S04]  /*5970*/  STL [R1+0x720], R32 ;  /* 0x0007202001007387 */ /* 0x000fe80000100800 */
[----:B------:R1:W-:Y:S04]  /*5980*/  STL [R1+0x71c], R33 ;  /* 0x00071c2101007387 */ /* 0x0003e80000100800 */
[----:B------:R-:W3:Y:S04]  /*5990*/  @!P3 LDG.E R34, desc[UR10][R56.64] ;  /* 0x0000000a3822b981 */ /* 0x000ee8000c1e1900 */
[----:B0-----:R-:W4:Y:S04]  /*59a0*/  LDL.LU.64 R20, [R1+0x278] ;  /* 0x0002780001147983 */ /* 0x001f280000300a00 */
[----:B------:R-:W4:Y:S04]  /*59b0*/  LDL.LU.64 R46, [R1+0x270] ;  /* 0x00027000012e7983 */ /* 0x000f280000300a00 */
[----:B--2---:R0:W-:Y:S01]  /*59c0*/  STL [R1+0x2e8], R8 ;  /* 0x0002e80801007387 */ /* 0x0041e20000100800 */
[----:B------:R-:W-:-:S03]  /*59d0*/  @P2 LOP3.LUT R3, R3, 0x400, RZ, 0xfc, !PT ;  /* 0x0000040003032812 */ /* 0x000fc600078efcff */
[----:B-1----:R-:W2:Y:S04]  /*59e0*/  LDL.LU.64 R32, [R1+0x210] ;  /* 0x0002100001207983 */ /* 0x002ea80000300a00 */
[----:B------:R-:W2:Y:S01]  /*59f0*/  LDL.64 R56, [R1+0x268] ;  /* 0x0002680001387983 */ /* 0x000ea20000100a00 */
        /* <DEDUP_REMOVED lines=11> */
[----:B------:R-:W4:Y:S01]  /*5ab0*/  @!P3 LDG.E R8, desc[UR10][R28.64] ;  /* 0x0000000a1c08b981 */ /* 0x000f22000c1e1900 */
[----:B-1----:R-:W-:-:S03]  /*5ac0*/  @!P0 IADD3 R10, P1, PT, R13, R10, RZ ;  /* 0x0000000a0d0a8210 */ /* 0x002fc60007f3e0ff */
[----:B---3--:R0:W-:Y:S01]  /*5ad0*/  STL [R1+0x2e4], R34 ;  /* 0x0002e42201007387 */ /* 0x0081e20000100800 */
[----:B------:R-:W-:Y:S02]  /*5ae0*/  LOP3.LUT R3, R3, 0xfffffdff, RZ, 0xc0, !PT ;  /* 0xfffffdff03037812 */ /* 0x000fe400078ec0ff */
[----:B------:R-:W-:Y:S02]  /*5af0*/  @!P0 IADD3.X R11, PT, PT, R12, R11, RZ, P1, !PT ;  /* 0x0000000b0c0b8210 */ /* 0x000fe40000ffe4ff */
[----:B------:R-:W-:Y:S01]  /*5b00*/  @P0 LOP3.LUT R3, R3, 0x200, RZ, 0xfc, !PT ;  /* 0x0000020003030812 */ /* 0x000fe200078efcff */
[----:B------:R-:W3:Y:S01]  /*5b10*/  LDL.64 R28, [R1+0x260] ;  /* 0x00026000011c7983 */ /* 0x000ee20000100a00 */
[----:B0-----:R-:W-:-:S04]  /*5b20*/  IADD3 R34, PT, PT, R0, 0x188, RZ ;  /* 0x0000018800227810 */ /* 0x001fc80007ffe0ff */
[----:B------:R-:W-:Y:S02]  /*5b30*/  SHF.R.S32.HI R35, RZ, 0x1f, R34 ;  /* 0x0000001fff237819 */ /* 0x000fe40000011422 */
[----:B------:R-:W-:-:S04]  /*5b40*/  ISETP.GE.U32.AND P1, PT, R34, UR16, PT ;  /* 0x0000001022007c0c */ /* 0x000fc8000bf26070 */
[----:B------:R-:W-:Y:S02]  /*5b50*/  ISETP.GE.AND.EX P3, PT, R35, UR17, PT, P1 ;  /* 0x0000001123007c0c */ /* 0x000fe4000bf66310 */
[----:B------:R-:W-:Y:S01]  /*5b60*/  LOP3.LUT P1, RZ, R3, 0x10000000, RZ, 0xc0, !PT ;  /* 0x1000000003ff7812 */ /* 0x000fe2000782c0ff */
[----:B----4-:R0:W-:Y:S02]  /*5b70*/  STL [R1+0x2e0], R8 ;  /* 0x0002e00801007387 */ /* 0x0101e40000100800 */
[----:B0-----:R-:W-:-:S10]  /*5b80*/  HFMA2 R8, -RZ, RZ, 0, 0 ;  /* 0x00000000ff087431 */ /* 0x001fd400000001ff */
[----:B------:R0:W4:Y:S01]  /*5b90*/  @!P1 LDG.E R8, desc[UR10][R20.64] ;  /* 0x0000000a14089981 */ /* 0x000122000c1e1900 */
[----:B------:R-:W-:Y:S01]  /*5ba0*/  LOP3.LUT P6, RZ, R3, 0x4000000, RZ, 0xc0, !PT ;  /* 0x0400000003ff7812 */ /* 0x000fe200078cc0ff */
[----:B0-----:R-:W0:Y:S02]  /*5bb0*/  @!P3 LDC.64 R20, c[0x0][0x3f8] ;  /* 0x0000fe00ff14bb82 */ /* 0x001e240000000a00 */
[----:B----4-:R1:W-:Y:S02]  /*5bc0*/  STL [R1+0x2dc], R8 ;  /* 0x0002dc0801007387 */ /* 0x0103e40000100800 */
[----:B-1----:R-:W-:-:S06]  /*5bd0*/  MOV R8, RZ ;  /* 0x000000ff00087202 */ /* 0x002fcc0000000f00 */
[----:B--2---:R-:W2:Y:S04]  /*5be0*/  @!P1 LDG.E R8, desc[UR10][R32.64] ;  /* 0x0000000a20089981 */ /* 0x004ea8000c1e1900 */
[----:B------:R-:W4:Y:S04]  /*5bf0*/  LDL.LU.64 R32, [R1+0x258] ;  /* 0x0002580001207983 */ /* 0x000f280000300a00 */
[----:B--2---:R1:W-:Y:S02]  /*5c00*/  STL [R1+0x2d8], R8 ;  /* 0x0002d80801007387 */ /* 0x0043e40000100800 */
[----:B-1----:R-:W-:-:S06]  /*5c10*/  HFMA2 R8, -RZ, RZ, 0, 0 ;  /* 0x00000000ff087431 */ /* 0x002fcc00000001ff */
[----:B---3--:R-:W2:Y:S04]  /*5c20*/  @!P6 LDG.E R8, desc[UR10][R28.64] ;  /* 0x0000000a1c08e981 */ /* 0x008ea8000c1e1900 */
[----:B------:R-:W3:Y:S04]  /*5c30*/  LDL.LU.64 R28, [R1+0x228] ;  /* 0x00022800011c7983 */ /* 0x000ee80000300a00 */
[----:B--2---:R1:W-:Y:S02]  /*5c40*/  STL [R1+0x2cc], R8 ;  /* 0x0002cc0801007387 */ /* 0x0043e40000100800 */
[----:B-1----:R-:W-:-:S06]  /*5c50*/  CS2R R8, SRZ ;  /* 0x0000000000087805 */ /* 0x002fcc000001ff00 */
[----:B----4-:R-:W2:Y:S04]  /*5c60*/  @!P4 LDG.E R9, desc[UR10][R32.64] ;  /* 0x0000000a2009c981 */ /* 0x010ea8000c1e1900 */
[----:B------:R-:W4:Y:S01]  /*5c70*/  @!P6 LDG.E R8, desc[UR10][R66.64] ;  /* 0x0000000a4208e981 */ /* 0x000f22000c1e1900 */
[----:B0-----:R-:W-:Y:S01]  /*5c80*/  @!P3 IMAD R35, R35, R20, RZ ;  /* 0x000000142323b224 */ /* 0x001fe200078e02ff */
[----:B------:R-:W-:Y:S02]  /*5c90*/  @!P3 MOV R12, R4 ;  /* 0x00000004000cb202 */ /* 0x000fe40000000f00 */
[----:B------:R-:W-:Y:S02]  /*5ca0*/  @!P3 MOV R13, R7 ;  /* 0x00000007000db202 */ /* 0x000fe40000000f00 */
[----:B------:R-:W-:Y:S01]  /*5cb0*/  LOP3.LUT P0, RZ, R3, 0x8000000, RZ, 0xc0, !PT ;  /* 0x0800000003ff7812 */ /* 0x000fe2000780c0ff */
[----:B------:R0:W-:Y:S04]  /*5cc0*/  STL [R1+0x710], R49 ;  /* 0x0007103101007387 */ /* 0x0001e80000100800 */
[----:B------:R-:W3:Y:S01]  /*5cd0*/  LDL.LU.64 R66, [R1+0x240] ;  /* 0x0002400001427983 */ /* 0x000ee20000300a00 */
[----:B------:R-:W-:-:S02]  /*5ce0*/  @!P3 IMAD R35, R34, R21, R35 ;  /* 0x000000152223b224 */ /* 0x000fc400078e0223 */
[----:B------:R-:W-:Y:S01]  /*5cf0*/  @!P3 IMAD.WIDE.U32 R20, R34, R20, R12 ;  /* 0x000000142214b225 */ /* 0x000fe200078e000c */
[----:B------:R1:W-:Y:S01]  /*5d00*/  STL [R1+0x714], R39 ;  /* 0x0007142701007387 */ /* 0x0003e20000100800 */
[----:B------:R-:W1:Y:S03]  /*5d10*/  @!P3 LDC.64 R12, c[0x0][0x3a0] ;  /* 0x0000e800ff0cbb82 */ /* 0x000e660000000a00 */
[----:B------:R-:W-:Y:S01]  /*5d20*/  @!P3 IADD3 R34, PT, PT, R21, R35, RZ ;  /* 0x000000231522b210 */ /* 0x000fe20007ffe0ff */
[----:B------:R-:W4:Y:S01]  /*5d30*/  LDL.64 R32, [R1+0x238] ;  /* 0x0002380001207983 */ /* 0x000f220000100a00 */
[C---:B------:R-:W-:Y:S02]  /*5d40*/  @!P3 SHF.L.U32 R35, R20.reuse, 0x1, RZ ;  /* 0x000000011423b819 */ /* 0x040fe400000006ff */
[----:B------:R-:W-:Y:S02]  /*5d50*/  @!P3 SHF.L.U64.HI R34, R20, 0x1, R34 ;  /* 0x000000011422b819 */ /* 0x000fe40000010222 */
[----:B------:R-:W1:Y:S01]  /*5d60*/  @!P3 LDC.64 R20, c[0x0][0x398] ;  /* 0x0000e600ff14bb82 */ /* 0x000e620000000a00 */
[----:B0-----:R-:W-:Y:S01]  /*5d70*/  MOV R49, RZ ;  /* 0x000000ff00317202 */ /* 0x001fe20000000f00 */
[----:B-1----:R-:W-:-:S05]  /*5d80*/  HFMA2 R39, -RZ, RZ, 0, 0 ;  /* 0x00000000ff277431 */ /* 0x002fca00000001ff */
[----:B------:R0:W4:Y:S04]  /*5d90*/  @!P0 LDG.E R49, desc[UR10][R56.64] ;  /* 0x0000000a38318981 */ /* 0x000128000c1e1900 */
[----:B------:R1:W4:Y:S01]  /*5da0*/  @!P0 LDG.E R39, desc[UR10][R46.64] ;  /* 0x0000000a2e278981 */ /* 0x000322000c1e1900 */
[C---:B------:R-:W-:Y:S02]  /*5db0*/  @!P3 IADD3 R12, P1, PT, R35.reuse, R12, RZ ;  /* 0x0000000c230cb210 */ /* 0x040fe40007f3e0ff */
[----:B0-----:R-:W-:Y:S02]  /*5dc0*/  IADD3 R56, PT, PT, R0, 0x190, RZ ;  /* 0x0000019000387810 */ /* 0x001fe40007ffe0ff */
[----:B------:R-:W-:Y:S02]  /*5dd0*/  @!P3 IADD3.X R13, PT, PT, R34, R13, RZ, P1, !PT ;  /* 0x0000000d220db210 */ /* 0x000fe40000ffe4ff */
[----:B------:R-:W-:-:S02]  /*5de0*/  @!P3 IADD3 R20, P1, PT, R35, R20, RZ ;  /* 0x000000142314b210 */ /* 0x000fc40007f3e0ff */
[----:B------:R-:W-:Y:S02]  /*5df0*/  SHF.R.S32.HI R57, RZ, 0x1f, R56 ;  /* 0x0000001fff397819 */ /* 0x000fe40000011438 */
[----:B------:R-:W-:Y:S02]  /*5e00*/  @!P3 IADD3.X R21, PT, PT, R34, R21, RZ, P1, !PT ;  /* 0x000000152215b210 */ /* 0x000fe40000ffe4ff */
[----:B------:R-:W-:-:S04]  /*5e10*/  ISETP.GE.U32.AND P1, PT, R56, UR16, PT ;  /* 0x0000001038007c0c */ /* 0x000fc8000bf26070 */
[----:B------:R-:W-:-:S13]  /*5e20*/  ISETP.GE.AND.EX P0, PT, R57, UR17, PT, P1 ;  /* 0x0000001139007c0c */ /* 0x000fda000bf06310 */
[----:B-1----:R-:W0:Y:S01]  /*5e30*/  @!P0 LDC.64 R46, c[0x0][0x3f8] ;  /* 0x0000fe00ff2e8b82 */ /* 0x002e220000000a00 */
[----:B--2---:R1:W-:Y:S02]  /*5e40*/  STL [R1+0x2c4], R9 ;  /* 0x0002c40901007387 */ /* 0x0043e40000100800 */
[----:B-1----:R-:W-:-:S06]  /*5e50*/  HFMA2 R9, -RZ, RZ, 0, 0 ;  /* 0x00000000ff097431 */ /* 0x002fcc00000001ff */
        /* <DEDUP_REMOVED lines=11> */
[----:B------:R-:W-:-:S04]  /*5f10*/  LOP3.LUT R3, R3, 0xfffffeff, RZ, 0xc0, !PT ;  /* 0xfffffeff03037812 */ /* 0x000fc800078ec0ff */
[----:B------:R-:W-:Y:S02]  /*5f20*/  @P3 LOP3.LUT R3, R3, 0x100, RZ, 0xfc, !PT ;  /* 0x0000010003033812 */ /* 0x000fe400078efcff */
[----:B-1----:R-:W-:Y:S02]  /*5f30*/  IADD3 R66, PT, PT, R0, 0x198, RZ ;  /* 0x0000019800427810 */ /* 0x002fe40007ffe0ff */
[----:B0-----:R-:W-:-:S04]  /*5f40*/  @!P0 IADD3 R34, P1, PT, R57, R34, RZ ;  /* 0x0000002239228210 */ /* 0x001fc80007f3e0ff */
[C---:B------:R-:W-:Y:S02]  /*5f50*/  @!P0 IADD3.X R35, PT, PT, R56.reuse, R35, RZ, P1, !PT ;  /* 0x0000002338238210 */ /* 0x040fe40000ffe4ff */
[----:B------:R-:W-:Y:S02]  /*5f60*/  LOP3.LUT R3, R3, 0xffffff7f, RZ, 0xc0, !PT ;  /* 0xffffff7f03037812 */ /* 0x000fe400078ec0ff */
[----:B---3--:R-:W-:Y:S02]  /*5f70*/  @!P0 IADD3 R46, P1, PT, R57, R46, RZ ;  /* 0x0000002e392e8210 */ /* 0x008fe40007f3e0ff */
[----:B------:R-:W-:Y:S02]  /*5f80*/  @P0 LOP3.LUT R3, R3, 0x80, RZ, 0xfc, !PT ;  /* 0x0000008003030812 */ /* 0x000fe400078efcff */
[----:B------:R-:W-:Y:S02]  /*5f90*/  @!P0 IADD3.X R47, PT, PT, R56, R47, RZ, P1, !PT ;  /* 0x0000002f382f8210 */ /* 0x000fe40000ffe4ff */
[----:B------:R-:W-:-:S02]  /*5fa0*/  SHF.R.S32.HI R56, RZ, 0x1f, R66 ;  /* 0x0000001fff387819 */ /* 0x000fc40000011442 */
[----:B------:R-:W-:-:S04]  /*5fb0*/  ISETP.GE.U32.AND P1, PT, R66, UR16, PT ;  /* 0x0000001042007c0c */ /* 0x000fc8000bf26070 */
[----:B------:R-:W-:Y:S02]  /*5fc0*/  ISETP.GE.AND.EX P4, PT, R56, UR17, PT, P1 ;  /* 0x0000001138007c0c */ /* 0x000fe4000bf86310 */
[----:B------:R-:W-:Y:S01]  /*5fd0*/  LOP3.LUT P1, RZ, R3, 0x1000000, RZ, 0xc0, !PT ;  /* 0x0100000003ff7812 */ /* 0x000fe2000782c0ff */
[----:B--2---:R0:W-:Y:S02]  /*5fe0*/  STL [R1+0x2c0], R9 ;  /* 0x0002c00901007387 */ /* 0x0041e40000100800 */
[----:B0-----:R-:W-:-:S10]  /*5ff0*/  MOV R9, RZ ;  /* 0x000000ff00097202 */ /* 0x001fd40000000f00 */
[----:B------:R-:W2:Y:S04]  /*6000*/  @!P1 LDG.E R9, desc[UR10][R28.64] ;  /* 0x0000000a1c099981 */ /* 0x000ea8000c1e1900 */
[----:B------:R-:W3:Y:S04]  /*6010*/  LDL.LU.64 R28, [R1+0x728] ;  /* 0x00072800011c7983 */ /* 0x000ee80000300a00 */
[----:B--2---:R0:W-:Y:S02]  /*6020*/  STL [R1+0x2bc], R9 ;  /* 0x0002bc0901007387 */ /* 0x0041e40000100800 */
[----:B0-----:R-:W-:-:S06]  /*6030*/  HFMA2 R9, -RZ, RZ, 0, 0 ;  /* 0x00000000ff097431 */ /* 0x001fcc00000001ff */
        /* <DEDUP_REMOVED lines=12> */
[----:B----4-:R-:W2:Y:S01]  /*6100*/  @!P0 LDG.E R9, desc[UR10][R32.64] ;  /* 0x0000000a20098981 */ /* 0x010ea2000c1e1900 */
[C---:B------:R-:W-:Y:S02]  /*6110*/  @!P4 SHF.L.U64.HI R67, R28.reuse, 0x1, R67 ;  /* 0x000000011c43c819 */ /* 0x040fe40000010243 */
[----:B------:R-:W-:Y:S02]  /*6120*/  @!P4 SHF.L.U32 R66, R28, 0x1, RZ ;  /* 0x000000011c42c819 */ /* 0x000fe400000006ff */
[----:B------:R-:W1:Y:S02]  /*6130*/  @!P4 LDC.64 R28, c[0x0][0x398] ;  /* 0x0000e600ff1ccb82 */ /* 0x000e640000000a00 */
[----:B0-----:R-:W-:-:S04]  /*6140*/  @!P4 IADD3 R56, P1, PT, R66, R56, RZ ;  /* 0x000000384238c210 */ /* 0x001fc80007f3e0ff */
[----:B------:R-:W-:Y:S02]  /*6150*/  @!P4 IADD3.X R57, PT, PT, R67, R57, RZ, P1, !PT ;  /* 0x000000394339c210 */ /* 0x000fe40000ffe4ff */
[----:B-1----:R-:W-:-:S04]  /*6160*/  @!P4 IADD3 R28, P1, PT, R66, R28, RZ ;  /* 0x0000001c421cc210 */ /* 0x002fc80007f3e0ff */
[----:B------:R-:W-:Y:S02]  /*6170*/  @!P4 IADD3.X R29, PT, PT, R67, R29, RZ, P1, !PT ;  /* 0x0000001d431dc210 */ /* 0x000fe40000ffe4ff */
[----:B------:R-:W3:Y:S01]  /*6180*/  LDL.LU.64 R66, [R1+0x220] ;  /* 0x0002200001427983 */ /* 0x000ee20000300a00 */
[----:B------:R-:W-:-:S03]  /*6190*/  LOP3.LUT P6, RZ, R3, 0x400000, RZ, 0xc0, !PT ;  /* 0x0040000003ff7812 */ /* 0x000fc600078cc0ff */
[----:B--2---:R0:W-:Y:S02]  /*61a0*/  STL [R1+0x2b4], R9 ;  /* 0x0002b40901007387 */ /* 0x0041e40000100800 */
[----:B0-----:R-:W-:-:S08]  /*61b0*/  HFMA2 R9, -RZ, RZ, 0, 0 ;  /* 0x00000000ff097431 */ /* 0x001fd000000001ff */
[----:B------:R-:W2:Y:S01]  /*61c0*/  @!P6 LDG.E R9, desc[UR10][R60.64] ;  /* 0x0000000a3c09e981 */ /* 0x000ea2000c1e1900 */
[----:B------:R-:W-:-:S06]  /*61d0*/  MOV R32, RZ ;  /* 0x000000ff00207202 */ /* 0x000fcc0000000f00 */
[----:B---3--:R0:W3:Y:S02]  /*61e0*/  @!P0 LDG.E R32, desc[UR10][R66.64] ;  /* 0x0000000a42208981 */ /* 0x0080e4000c1e1900 */
        /* <DEDUP_REMOVED lines=26> */
[----:B------:R-:W-:-:S04]  /*6390*/  @P4 LOP3.LUT R3, R3, 0x40, RZ, 0xfc, !PT ;  /* 0x0000004003034812 */ /* 0x000fc800078efcff */
[----:B------:R-:W-:-:S04]  /*63a0*/  LOP3.LUT R3, R3, 0xffffffdf, RZ, 0xc0, !PT ;  /* 0xffffffdf03037812 */ /* 0x000fc800078ec0ff */
[----:B------:R-:W-:Y:S01]  /*63b0*/  @P0 LOP3.LUT R3, R3, 0x20, RZ, 0xfc, !PT ;  /* 0x0000002003030812 */ /* 0x000fe200078efcff */
[----:B------:R-:W-:Y:S01]  /*63c0*/  HFMA2 R33, -RZ, RZ, 0, 0 ;  /* 0x00000000ff217431 */ /* 0x000fe200000001ff */
[----:B--2---:R0:W-:Y:S02]  /*63d0*/  STL [R1+0x2a8], R9 ;  /* 0x0002a80901007387 */ /* 0x0041e40000100800 */
[----:B0-----:R-:W-:-:S06]  /*63e0*/  MOV R9, RZ ;  /* 0x000000ff00097202 */ /* 0x001fcc0000000f00 */
[----:B------:R-:W2:Y:S04]  /*63f0*/  @!P5 LDG.E R9, desc[UR10][R68.64] ;  /* 0x0000000a4409d981 */ /* 0x000ea8000c1e1900 */
[----:B----4-:R0:W4:Y:S02]  /*6400*/  @!P5 LDG.E R51, desc[UR10][R66.64] ;  /* 0x0000000a4233d981 */ /* 0x010124000c1e1900 */
[----:B0-----:R-:W-:-:S04]  /*6410*/  IADD3 R66, PT, PT, R0, 0x1a8, RZ ;  /* 0x000001a800427810 */ /* 0x001fc80007ffe0ff */
[----:B------:R-:W-:Y:S02]  /*6420*/  SHF.R.S32.HI R67, RZ, 0x1f, R66 ;  /* 0x0000001fff437819 */ /* 0x000fe40000011442 */
[----:B------:R-:W-:-:S04]  /*6430*/  ISETP.GE.U32.AND P1, PT, R66, UR16, PT ;  /* 0x0000001042007c0c */ /* 0x000fc8000bf26070 */
[----:B------:R-:W-:Y:S02]  /*6440*/  ISETP.GE.AND.EX P5, PT, R67, UR17, PT, P1 ;  /* 0x0000001143007c0c */ /* 0x000fe4000bfa6310 */
[----:B------:R-:W-:-:S13]  /*6450*/  LOP3.LUT P1, RZ, R3, 0x100000, RZ, 0xc0, !PT ;  /* 0x0010000003ff7812 */ /* 0x000fda000782c0ff */
[----:B------:R0:W3:Y:S02]  /*6460*/  @!P1 LDG.E R33, desc[UR10][R14.64] ;  /* 0x0000000a0e219981 */ /* 0x0000e4000c1e1900 */
[----:B0-----:R-:W-:Y:S02]  /*6470*/  @!P5 MOV R14, R4 ;  /* 0x00000004000ed202 */ /* 0x001fe40000000f00 */
[----:B------:R-:W-:Y:S02]  /*6480*/  @!P5 MOV R15, R7 ;  /* 0x00000007000fd202 */ /* 0x000fe40000000f00 */
[----:B------:R-:W-:Y:S01]  /*6490*/  LOP3.LUT P6, RZ, R3, 0x80000, RZ, 0xc0, !PT ;  /* 0x0008000003ff7812 */ /* 0x000fe200078cc0ff */
        /* <DEDUP_REMOVED lines=17> */
[----:B--2---:R-:W-:-:S06]  /*65b0*/  MOV R66, RZ ;  /* 0x000000ff00427202 */ /* 0x004fcc0000000f00 */
[----:B------:R-:W2:Y:S01]  /*65c0*/  @!P6 LDG.E R66, desc[UR10][R18.64] ;  /* 0x0000000a1242e981 */ /* 0x000ea2000c1e1900 */
[----:B------:R-:W-:-:S03]  /*65d0*/  LOP3.LUT P0, RZ, R3, 0x40000, RZ, 0xc0, !PT ;  /* 0x0004000003ff7812 */ /* 0x000fc6000780c0ff */
[----:B------:R-:W-:Y:S04]  /*65e0*/  STL [R1+0x6d0], R67 ;  /* 0x0006d04301007387 */ /* 0x000fe80000100800 */
[----:B--2---:R0:W-:Y:S02]  /*65f0*/  STL [R1+0x28c], R66 ;  /* 0x00028c4201007387 */ /* 0x0041e40000100800 */
[----:B0-----:R-:W-:Y:S01]  /*6600*/  MOV R66, R9 ;  /* 0x0000000900427202 */ /* 0x001fe20000000f00 */
[----:B------:R-:W-:-:S06]  /*6610*/  HFMA2 R9, -RZ, RZ, 0, 0 ;  /* 0x00000000ff097431 */ /* 0x000fcc00000001ff */
[----:B------:R0:W2:Y:S01]  /*6620*/  @!P0 LDG.E R9, desc[UR10][R36.64] ;  /* 0x0000000a24098981 */ /* 0x0000a2000c1e1900 */
[----:B----4-:R-:W-:Y:S01]  /*6630*/  MOV R67, R51 ;  /* 0x0000003300437202 */ /* 0x010fe20000000f00 */
[----:B------:R-:W-:Y:S01]  /*6640*/  HFMA2 R51, -RZ, RZ, 0, 0 ;  /* 0x00000000ff337431 */ /* 0x000fe200000001ff */
[----:B------:R-:W-:-:S04]  /*6650*/  IADD3 R18, PT, PT, R0, 0x1b0, RZ ;  /* 0x000001b000127810 */ /* 0x000fc80007ffe0ff */
[----:B------:R-:W-:Y:S02]  /*6660*/  SHF.R.S32.HI R19, RZ, 0x1f, R18 ;  /* 0x0000001fff137819 */ /* 0x000fe40000011412 */
[----:B------:R-:W-:Y:S01]  /*6670*/  ISETP.GE.U32.AND P1, PT, R18, UR16, PT ;  /* 0x0000001012007c0c */ /* 0x000fe2000bf26070 */
[----:B------:R-:W4:Y:S03]  /*6680*/  @!P6 LDG.E R51, desc[UR10][R64.64] ;  /* 0x0000000a4033e981 */ /* 0x000f26000c1e1900 */
[----:B------:R-:W-:-:S13]  /*6690*/  ISETP.GE.AND.EX P6, PT, R19, UR17, PT, P1 ;  /* 0x0000001113007c0c */ /* 0x000fda000bfc6310 */
[----:B0-----:R-:W-:Y:S02]  /*66a0*/  @!P6 MOV R36, R4 ;  /* 0x000000040024e202 */ /* 0x001fe40000000f00 */
[----:B------:R-:W-:Y:S02]  /*66b0*/  @!P6 MOV R37, R7 ;  /* 0x000000070025e202 */ /* 0x000fe40000000f00 */
[----:B------:R-:W-:-:S04]  /*66c0*/  LOP3.LUT R3, R3, 0xffffffef, RZ, 0xc0, !PT ;  /* 0xffffffef03037812 */ /* 0x000fc800078ec0ff */
[----:B------:R-:W-:-:S04]  /*66d0*/  @P5 LOP3.LUT R3, R3, 0x10, RZ, 0xfc, !PT ;  /* 0x0000001003035812 */ /* 0x000fc800078efcff */
[----:B------:R-:W-:-:S04]  /*66e0*/  LOP3.LUT R3, R3, 0xfffffff7, RZ, 0xc0, !PT ;  /* 0xfffffff703037812 */ /* 0x000fc800078ec0ff */
[----:B------:R-:W-:Y:S01]  /*66f0*/  @P6 LOP3.LUT R3, R3, 0x8, RZ, 0xfc, !PT ;  /* 0x0000000803036812 */ /* 0x000fe200078efcff */
[----:B--2---:R0:W-:Y:S02]  /*6700*/  STL [R1+0x288], R9 ;  /* 0x0002880901007387 */ /* 0x0041e40000100800 */
[----:B0-----:R-:W-:-:S06]  /*6710*/  MOV R9, RZ ;  /* 0x000000ff00097202 */ /* 0x001fcc0000000f00 */
[----:B------:R0:W2:Y:S02]  /*6720*/  @!P0 LDG.E R9, desc[UR10][R26.64] ;  /* 0x0000000a1a098981 */ /* 0x0000a4000c1e1900 */
        /* <DEDUP_REMOVED lines=14> */
[----:B---3--:R-:W-:Y:S01]  /*6810*/  MOV R36, R33 ;  /* 0x0000002100247202 */ /* 0x008fe20000000f00 */
[----:B------:R-:W-:-:S10]  /*6820*/  HFMA2 R33, -RZ, RZ, 0, 0 ;  /* 0x00000000ff217431 */ /* 0x000fd400000001ff */
[----:B------:R-:W3:Y:S01]  /*6830*/  @!P6 LDG.E R33, desc[UR10][R30.64] ;  /* 0x0000000a1e21e981 */ /* 0x000ee2000c1e1900 */
[----:B------:R-:W-:-:S03]  /*6840*/  MOV R37, R32 ;  /* 0x0000002000257202 */ /* 0x000fc60000000f00 */
[----:B------:R-:W2:Y:S04]  /*6850*/  LDL.LU R32, [R1+0x720] ;  /* 0x0007200001207983 */ /* 0x000ea80000300800 */
[----:B---3--:R0:W-:Y:S04]  /*6860*/  STL [R1+0x27c], R33 ;  /* 0x00027c2101007387 */ /* 0x0081e80000100800 */
[----:B0-----:R-:W2:Y:S01]  /*6870*/  LDL.LU R33, [R1+0x71c] ;  /* 0x00071c0001217983 */ /* 0x001ea20000300800 */
[----:B------:R-:W-:Y:S01]  /*6880*/  HFMA2 R30, -RZ, RZ, 0, 0 ;  /* 0x00000000ff1e7431 */ /* 0x000fe200000001ff */
[----:B----4-:R-:W-:-:S02]  /*6890*/  MOV R31, R51 ;  /* 0x00000033001f7202 */ /* 0x010fc40000000f00 */
[----:B------:R-:W3:Y:S04]  /*68a0*/  LDL.LU R51, [R1+0x718] ;  /* 0x0007180001337983 */ /* 0x000ee80000300800 */
[----:B--2---:R0:W2:Y:S02]  /*68b0*/  @!P6 LDG.E R30, desc[UR10][R32.64] ;  /* 0x0000000a201ee981 */ /* 0x0040a4000c1e1900 */
[----:B0-----:R-:W-:-:S04]  /*68c0*/  IADD3 R32, PT, PT, R0, 0x1b8, RZ ;  /* 0x000001b800207810 */ /* 0x001fc80007ffe0ff */
[----:B------:R-:W-:Y:S02]  /*68d0*/  ISETP.GE.U32.AND P1, PT, R32, UR16, PT ;  /* 0x0000001020007c0c */ /* 0x000fe4000bf26070 */
[----:B------:R-:W-:Y:S02]  /*68e0*/  MOV R33, R66 ;  /* 0x0000004200217202 */ /* 0x000fe40000000f00 */
[----:B------:R-:W-:Y:S02]  /*68f0*/  MOV R66, R67 ;  /* 0x0000004300427202 */ /* 0x000fe40000000f00 */
[----:B------:R-:W-:Y:S01]  /*6900*/  MOV R67, R39 ;  /* 0x0000002700437202 */ /* 0x000fe20000000f00 */
[----:B------:R-:W-:Y:S01]  /*6910*/  HFMA2 R39, -RZ, RZ, 0, 0 ;  /* 0x00000000ff277431 */ /* 0x000fe200000001ff */
[----:B--2---:R0:W-:Y:S02]  /*6920*/  STL [R1+0x278], R30 ;  /* 0x0002781e01007387 */ /* 0x0041e40000100800 */
[----:B0-----:R-:W-:-:S04]  /*6930*/  SHF.R.S32.HI R30, RZ, 0x1f, R32 ;  /* 0x0000001fff1e7819 */ /* 0x001fc80000011420 */
[----:B------:R-:W-:Y:S02]  /*6940*/  ISETP.GE.AND.EX P6, PT, R30, UR17, PT, P1 ;  /* 0x000000111e007c0c */ /* 0x000fe4000bfc6310 */
[----:B------:R-:W-:-:S13]  /*6950*/  LOP3.LUT P1, RZ, R3, 0x10000, RZ, 0xc0, !PT ;  /* 0x0001000003ff7812 */ /* 0x000fda000782c0ff */
[----:B---3--:R0:W2:Y:S02]  /*6960*/  @!P1 LDG.E R39, desc[UR10][R50.64] ;  /* 0x0000000a32279981 */ /* 0x0080a4000c1e1900 */
        /* <DEDUP_REMOVED lines=31> */
[----:B0-----:R-:W-:-:S06]  /*6b60*/  HFMA2 R30, -RZ, RZ, 0, 0 ;  /* 0x00000000ff1e7431 */ /* 0x001fcc00000001ff */
[----:B------:R-:W2:Y:S01]  /*6b70*/  @!P0 LDG.E R30, desc[UR10][R44.64] ;  /* 0x0000000a2c1e8981 */ /* 0x000ea2000c1e1900 */
[----:B------:R-:W-:Y:S02]  /*6b80*/  MOV R41, R38 ;  /* 0x0000002600297202 */ /* 0x000fe40000000f00 */
[----:B------:R-:W-:Y:S02]  /*6b90*/  IADD3 R38, PT, PT, R0, 0x1c0, RZ ;  /* 0x000001c000267810 */ /* 0x000fe40007ffe0ff */
[----:B------:R-:W-:Y:S02]  /*6ba0*/  LOP3.LUT R3, R3, 0xfffffffb, RZ, 0xc0, !PT ;  /* 0xfffffffb03037812 */ /* 0x000fe400078ec0ff */
[----:B------:R-:W-:Y:S02]  /*6bb0*/  ISETP.GE.U32.AND P1, PT, R38, UR16, PT ;  /* 0x0000001026007c0c */ /* 0x000fe4000bf26070 */
[----:B------:R-:W-:Y:S02]  /*6bc0*/  @P6 LOP3.LUT R3, R3, 0x4, RZ, 0xfc, !PT ;  /* 0x0000000403036812 */ /* 0x000fe400078efcff */
[----:B------:R-:W-:Y:S01]  /*6bd0*/  MOV R40, RZ ;  /* 0x000000ff00287202 */ /* 0x000fe20000000f00 */
[----:B--2---:R0:W-:Y:S02]  /*6be0*/  STL [R1+0x244], R30 ;  /* 0x0002441e01007387 */ /* 0x0041e40000100800 */
[----:B0-----:R-:W-:-:S04]  /*6bf0*/  SHF.R.S32.HI R30, RZ, 0x1f, R38 ;  /* 0x0000001fff1e7819 */ /* 0x001fc80000011426 */
[----:B------:R-:W-:Y:S02]  /*6c00*/  ISETP.GE.AND.EX P0, PT, R30, UR17, PT, P1 ;  /* 0x000000111e007c0c */ /* 0x000fe4000bf06310 */
[----:B------:R-:W-:-:S11]  /*6c10*/  LOP3.LUT P1, RZ, R3, 0x4000, RZ, 0xc0, !PT ;  /* 0x0000400003ff7812 */ /* 0x000fd6000782c0ff */
[----:B------:R-:W0:Y:S02]  /*6c20*/  @!P0 LDC.64 R44, c[0x0][0x3a0] ;  /* 0x0000e800ff2c8b82 */ /* 0x000e240000000a00 */
[----:B---3--:R1:W2:Y:S02]  /*6c30*/  @!P1 LDG.E R40, desc[UR10][R48.64] ;  /* 0x0000000a30289981 */ /* 0x0082a4000c1e1900 */
[----:B-1----:R-:W-:Y:S01]  /*6c40*/  MOV R49, R31 ;  /* 0x0000001f00317202 */ /* 0x002fe20000000f00 */
[----:B------:R-:W-:-:S06]  /*6c50*/  HFMA2 R31, -RZ, RZ, 0, 0 ;  /* 0x00000000ff1f7431 */ /* 0x000fcc00000001ff */
[----:B------:R1:W3:Y:S02]  /*6c60*/  @!P1 LDG.E R31, desc[UR10][R16.64] ;  /* 0x0000000a101f9981 */ /* 0x0002e4000c1e1900 */
[----:B-1----:R-:W1:Y:S01]  /*6c70*/  @!P0 LDC.64 R16, c[0x0][0x3f8] ;  /* 0x0000fe00ff108b82 */ /* 0x002e620000000a00 */
[----:B------:R-:W-:Y:S01]  /*6c80*/  MOV R48, R41 ;  /* 0x0000002900307202 */ /* 0x000fe20000000f00 */
[----:B-1----:R-:W-:-:S04]  /*6c90*/  @!P0 IMAD R30, R30, R16, RZ ;  /* 0x000000101e1e8224 */ /* 0x002fc800078e02ff */
[----:B------:R-:W-:Y:S01]  /*6ca0*/  @!P0 IMAD R17, R38, R17, R30 ;  /* 0x0000001126118224 */ /* 0x000fe200078e021e */
[----:B------:R-:W-:Y:S01]  /*6cb0*/  @!P0 MOV R30, R4 ;  /* 0x00000004001e8202 */ /* 0x000fe20000000f00 */
[----:B--2---:R1:W-:Y:S02]  /*6cc0*/  STL [R1+0x240], R40 ;  /* 0x0002402801007387 */ /* 0x0043e40000100800 */
[----:B-1----:R-:W1:Y:S02]  /*6cd0*/  @!P0 LDC.64 R40, c[0x0][0x398] ;  /* 0x0000e600ff288b82 */ /* 0x002e640000000a00 */
[----:B---3--:R2:W-:Y:S02]  /*6ce0*/  STL [R1+0x22c], R31 ;  /* 0x00022c1f01007387 */ /* 0x0085e40000100800 */
[----:B--2---:R-:W-:-:S03]  /*6cf0*/  @!P0 MOV R31, R7 ;  /* 0x00000007001f8202 */ /* 0x004fc60000000f00 */
[----:B------:R-:W-:-:S05]  /*6d00*/  @!P0 IMAD.WIDE.U32 R30, R38, R16, R30 ;  /* 0x00000010261e8225 */ /* 0x000fca00078e001e */
        /* <DEDUP_REMOVED lines=10> */
[----:B------:R-:W-:Y:S01]  /*6db0*/  LOP3.LUT P0, RZ, R2, 0x40000000, RZ, 0xc0, !PT ;  /* 0x4000000002ff7812 */ /* 0x000fe2000780c0ff */
[----:B------:R-:W-:Y:S01]  /*6dc0*/  HFMA2 R38, -RZ, RZ, 0, 0 ;  /* 0x00000000ff267431 */ /* 0x000fe200000001ff */
[----:B------:R-:W-:-:S11]  /*6dd0*/  MOV R16, RZ ;  /* 0x000000ff00107202 */ /* 0x000fd60000000f00 */
[----:B------:R0:W3:Y:S04]  /*6de0*/  @!P0 LDG.E R38, desc[UR10][R52.64] ;  /* 0x0000000a34268981 */ /* 0x0000e8000c1e1900 */
[----:B--2---:R1:W2:Y:S01]  /*6df0*/  @!P0 LDG.E R16, desc[UR10][R30.64] ;  /* 0x0000000a1e108981 */ /* 0x0042a2000c1e1900 */
[----:B0-----:R-:W-:Y:S02]  /*6e00*/  MOV R53, R48 ;  /* 0x0000003000357202 */ /* 0x001fe40000000f00 */
[----:B-1----:R-:W-:-:S04]  /*6e10*/  IADD3 R31, PT, PT, R0, 0x1c8, RZ ;  /* 0x000001c8001f7810 */ /* 0x002fc80007ffe0ff */
[----:B------:R-:W-:Y:S02]  /*6e20*/  SHF.R.S32.HI R48, RZ, 0x1f, R31 ;  /* 0x0000001fff307819 */ /* 0x000fe4000001141f */
[----:B------:R-:W-:-:S04]  /*6e30*/  ISETP.GE.U32.AND P1, PT, R31, UR16, PT ;  /* 0x000000101f007c0c */ /* 0x000fc8000bf26070 */
[----:B------:R-:W-:Y:S01]  /*6e40*/  ISETP.GE.AND.EX P0, PT, R48, UR17, PT, P1 ;  /* 0x0000001130007c0c */ /* 0x000fe2000bf06310 */
[----:B---3--:R-:W-:Y:S01]  /*6e50*/  STL [R1+0x21c], R38 ;  /* 0x00021c2601007387 */ /* 0x008fe20000100800 */
[----:B------:R-:W-:Y:S02]  /*6e60*/  LOP3.LUT P1, RZ, R3, 0x1000, RZ, 0xc0, !PT ;  /* 0x0000100003ff7812 */ /* 0x000fe4000782c0ff */
[----:B------:R-:W-:-:S11]  /*6e70*/  MOV R30, RZ ;  /* 0x000000ff001e7202 */ /* 0x000fd60000000f00 */
[----:B------:R0:W3:Y:S01]  /*6e80*/  @!P1 LDG.E R30, desc[UR10][R42.64] ;  /* 0x0000000a2a1e9981 */ /* 0x0000e2000c1e1900 */
[----:B------:R-:W-:Y:S02]  /*6e90*/  MOV R52, R49 ;  /* 0x0000003100347202 */ /* 0x000fe40000000f00 */
[----:B0-----:R-:W-:Y:S02]  /*6ea0*/  @!P0 MOV R42, R4 ;  /* 0x00000004002a8202 */ /* 0x001fe40000000f00 */
[----:B------:R-:W-:Y:S01]  /*6eb0*/  @!P0 MOV R43, R7 ;  /* 0x00000007002b8202 */ /* 0x000fe20000000f00 */
[----:B------:R-:W-:-:S06]  /*6ec0*/  HFMA2 R17, -RZ, RZ, 0, 0 ;  /* 0x00000000ff117431 */ /* 0x000fcc00000001ff */
[----:B------:R-:W4:Y:S04]  /*6ed0*/  @!P1 LDG.E R17, desc[UR10][R58.64] ;  /* 0x0000000a3a119981 */ /* 0x000f28000c1e1900 */
[----:B--2---:R-:W-:Y:S04]  /*6ee0*/  STL [R1+0x4cc], R16 ;  /* 0x0004cc1001007387 */ /* 0x004fe80000100800 */
[----:B------:R0:W-:Y:S02]  /*6ef0*/  STL [R1+0x56c], R16 ;  /* 0x00056c1001007387 */ /* 0x0001e40000100800 */
[----:B0-----:R-:W-:-:S02]  /*6f00*/  MOV R16, R39 ;  /* 0x0000002700107202 */ /* 0x001fc40000000f00 */
[----:B------:R-:W0:Y:S02]  /*6f10*/  @!P0 LDC.64 R38, c[0x0][0x3f8] ;  /* 0x0000fe00ff268b82 */ /* 0x000e240000000a00 */
        /* <DEDUP_REMOVED lines=11> */
[----:B------:R-:W2:Y:S01]  /*6fd0*/  LDL.64 R38, [R1+0x248] ;  /* 0x0002480001267983 */ /* 0x000ea20000100a00 */
[----:B------:R-:W-:-:S04]  /*6fe0*/  LOP3.LUT R3, R3, 0xfffffffe, RZ, 0xc0, !PT ;  /* 0xfffffffe03037812 */ /* 0x000fc800078ec0ff */
[----:B------:R-:W-:Y:S02]  /*6ff0*/  @P0 LOP3.LUT R3, R3, 0x1, RZ, 0xfc, !PT ;  /* 0x0000000103030812 */ /* 0x000fe400078efcff */
[----:B------:R-:W-:Y:S02]  /*7000*/  @!P0 IADD3.X R43, PT, PT, R31, R43, RZ, P1, !PT ;  /* 0x0000002b1f2b8210 */ /* 0x000fe40000ffe4ff */
[----:B------:R-:W-:Y:S01]  /*7010*/  LOP3.LUT P1, RZ, R3, 0x800, RZ, 0xc0, !PT ;  /* 0x0000080003ff7812 */ /* 0x000fe2000782c0ff */
[----:B------:R-:W-:-:S12]  /*7020*/  HFMA2 R31, -RZ, RZ, 0, 0 ;  /* 0x00000000ff1f7431 */ /* 0x000fd800000001ff */
[----:B--2---:R-:W2:Y:S04]  /*7030*/  @!P1 LDG.E R31, desc[UR10][R38.64] ;  /* 0x0000000a261f9981 */ /* 0x004ea8000c1e1900 */
[----:B---3--:R-:W-:Y:S04]  /*7040*/  STL [R1+0x4c8], R30 ;  /* 0x0004c81e01007387 */ /* 0x008fe80000100800 */
        /* <DEDUP_REMOVED lines=20> */
[----:B------:R-:W-:-:S06]  /*7190*/  CS2R R38, SRZ ;  /* 0x0000000000267805 */ /* 0x000fcc000001ff00 */
[----:B------:R0:W3:Y:S02]  /*71a0*/  @!P2 LDG.E R39, desc[UR10][R24.64] ;  /* 0x0000000a1827a981 */ /* 0x0000e4000c1e1900 */
[----:B0-----:R-:W-:-:S06]  /*71b0*/  HFMA2 R24, -RZ, RZ, 0, 0 ;  /* 0x00000000ff187431 */ /* 0x001fcc00000001ff */
[----:B------:R-:W3:Y:S04]  /*71c0*/  @!P2 LDG.E R24, desc[UR10][R54.64] ;  /* 0x0000000a3618a981 */ /* 0x000ee8000c1e1900 */
[----:B--2---:R0:W2:Y:S01]  /*71d0*/  @!P1 LDG.E R38, desc[UR10][R30.64] ;  /* 0x0000000a1e269981 */ /* 0x0040a2000c1e1900 */
[----:B------:R-:W-:-:S04]  /*71e0*/  IADD3 R58, PT, PT, R0, 0x1d0, RZ ;  /* 0x000001d0003a7810 */ /* 0x000fc80007ffe0ff */
[----:B------:R-:W-:Y:S01]  /*71f0*/  ISETP.GE.U32.AND P1, PT, R58, UR16, PT ;  /* 0x000000103a007c0c */ /* 0x000fe2000bf26070 */
[----:B----4-:R-:W-:Y:S04]  /*7200*/  STL [R1+0x4c4], R17 ;  /* 0x0004c41101007387 */ /* 0x010fe80000100800 */
[----:B------:R-:W-:Y:S01]  /*7210*/  STL [R1+0x4d0], R17 ;  /* 0x0004d01101007387 */ /* 0x000fe20000100800 */
[----:B0-----:R-:W-:Y:S02]  /*7220*/  MOV R31, R16 ;  /* 0x00000010001f7202 */ /* 0x001fe40000000f00 */
[----:B------:R-:W-:Y:S01]  /*7230*/  MOV R16, R50 ;  /* 0x0000003200107202 */ /* 0x000fe20000000f00 */
[----:B------:R-:W-:Y:S04]  /*7240*/  STL [R1+0x4d8], R17 ;  /* 0x0004d81101007387 */ /* 0x000fe80000100800 */
[----:B------:R0:W-:Y:S02]  /*7250*/  STL [R1+0x548], R17 ;  /* 0x0005481101007387 */ /* 0x0001e40000100800 */
[----:B0-----:R-:W-:-:S02]  /*7260*/  MOV R17, R51 ;  /* 0x0000003300117202 */ /* 0x001fc40000000f00 */
[----:B------:R-:W-:Y:S01]  /*7270*/  MOV R30, R53 ;  /* 0x00000035001e7202 */ /* 0x000fe20000000f00 */
[----:B---3--:R-:W-:Y:S04]  /*7280*/  STL [R1+0x4ac], R24 ;  /* 0x0004ac1801007387 */ /* 0x008fe80000100800 */
        /* <DEDUP_REMOVED lines=216> */
[----:B0-----:R-:W-:-:S06]  /*8010*/  CS2R R40, SRZ ;  /* 0x0000000000287805 */ /* 0x001fcc000001ff00 */
        /* <DEDUP_REMOVED lines=1464> */
[----:B------:R0:W2:Y:S01]  /*dba0*/  @P0 LDG.E.U16 R24, desc[UR10][R2.64+0x2] ;  /* 0x0000020a02180981 */ /* 0x0000a2000c1e1500 */
[----:B-1----:R-:W-:-:S03]  /*dbb0*/  HFMA2 R14, -RZ, RZ, 0, 0 ;  /* 0x00000000ff0e7431 */ /* 0x002fc600000001ff */
[----:B------:R1:W-:Y:S01]  /*dbc0*/  STL [R1+0x3d0], R21 ;  /* 0x0003d01501007387 */ /* 0x0003e20000100800 */
[----:B0-----:R-:W-:Y:S01]  /*dbd0*/  IMAD.WIDE R2, R20, 0x2, R26 ;  /* 0x0000000214027825 */ /* 0x001fe200078e021a */
[----:B------:R-:W-:Y:S02]  /*dbe0*/  PRMT R4, RZ, 0x7610, R4 ;  /* 0x00007610ff047816 */ /* 0x000fe40000000004 */
[----:B------:R-:W2:Y:S04]  /*dbf0*/  @!P5 LDG.E R14, desc[UR10][R18.64] ;  /* 0x0000000a120ed981 */ /* 0x000ea8000c1e1900 */
[----:B-1----:R-:W2:Y:S04]  /*dc00*/  LDG.E.U16 R21, desc[UR10][R2.64] ;  /* 0x0000000a02157981 */ /* 0x002ea8000c1e1500 */
[----:B------:R0:W2:Y:S01]  /*dc10*/  LDG.E.U16 R20, desc[UR10][R2.64+0x2] ;  /* 0x0000020a02147981 */ /* 0x0000a2000c1e1500 */
        /* <DEDUP_REMOVED lines=16> */
[----:B------:R-:W2:Y:S04]  /*dd20*/  @!P6 LDG.E R18, desc[UR10][R32.64] ;  /* 0x0000000a2012e981 */ /* 0x000ea8000c1e1900 */
        /* <DEDUP_REMOVED lines=49> */
[----:B------:R-:W-:-:S04]  /*e040*/  PRMT R3, RZ, 0x7610, R3 ;  /* 0x00007610ff037816 */ /* 0x000fc80000000003 */
[----:B----4-:R-:W-:-:S05]  /*e050*/  @!P5 PRMT R3, R15, 0x7632, R3 ;  /* 0x000076320f03d816 */ /* 0x010fca0000000003 */
[----:B------:R1:W-:Y:S02]  /*e060*/  STL.S16 [R1+0x3c6], R3 ;  /* 0x0003c60301007387 */ /* 0x0003e40000100600 */
[----:B-1----:R-:W-:Y:S01]  /*e070*/  @P1 FADD.FTZ R3, R2, UR5 ;  /* 0x0000000502031e21 */ /* 0x002fe20008010000 */
[----:B------:R-:W-:-:S04]  /*e080*/  PRMT R2, RZ, 0x7610, R2 ;  /* 0x00007610ff027816 */ /* 0x000fc80000000002 */
[----:B--2---:R-:W-:-:S05]  /*e090*/  @!P6 PRMT R2, R19, 0x7610, R2 ;  /* 0x000076101302e816 */ /* 0x004fca0000000002 */
[----:B------:R1:W-:Y:S02]  /*e0a0*/  STL.S16 [R1+0x3ca], R2 ;  /* 0x0003ca0201007387 */ /* 0x0003e40000100600 */
[----:B-1----:R-:W-:Y:S02]  /*e0b0*/  HFMA2 R2, -RZ, RZ, 0, 0 ;  /* 0x00000000ff027431 */ /* 0x002fe400000001ff */
[----:B------:R-:W-:Y:S02]  /*e0c0*/  @P0 HADD2.F32 R2, -RZ, R25.H0_H0 ;  /* 0x20000019ff020230 */ /* 0x000fe40000004100 */
        /* <DEDUP_REMOVED lines=8> */
[----:B------:R-:W2:Y:S03]  /*e150*/  @P1 MUFU.RSQ R3, R3 ;  /* 0x0000000300031308 */ /* 0x000ea60000001400 */
[----:B------:R3:W-:Y:S04]  /*e160*/  STL [R1+0xf8], R16 ;  /* 0x0000f81001007387 */ /* 0x0007e80000100800 */
[----:B------:R4:W-:Y:S01]  /*e170*/  STL [R1+0x1f8], R17 ;  /* 0x0001f81101007387 */ /* 0x0009e20000100800 */
[----:B-1----:R-:W-:-:S03]  /*e180*/  PRMT R28, RZ, 0x7610, R28 ;  /* 0x00007610ff1c7816 */ /* 0x002fc6000000001c */
[----:B------:R1:W-:Y:S01]  /*e190*/  STL [R1+0x100], R10 ;  /* 0x0001000a01007387 */ /* 0x0003e20000100800 */
[----:B---3--:R-:W-:-:S03]  /*e1a0*/  PRMT R16, RZ, 0x7610, R16 ;  /* 0x00007610ff107816 */ /* 0x008fc60000000010 */
[----:B------:R3:W-:Y:S01]  /*e1b0*/  STL [R1+0x200], R11 ;  /* 0x0002000b01007387 */ /* 0x0007e20000100800 */
[----:B----4-:R-:W-:Y:S02]  /*e1c0*/  PRMT R17, RZ, 0x7610, R17 ;  /* 0x00007610ff117816 */ /* 0x010fe40000000011 */
[----:B-1----:R-:W-:Y:S02]  /*e1d0*/  PRMT R10, RZ, 0x7610, R10 ;  /* 0x00007610ff0a7816 */ /* 0x002fe4000000000a */
[----:B---3--:R-:W-:Y:S02]  /*e1e0*/  PRMT R11, RZ, 0x7610, R11 ;  /* 0x00007610ff0b7816 */ /* 0x008fe4000000000b */
[----:B------:R-:W-:Y:S02]  /*e1f0*/  @!P4 PRMT R22, R12, 0x7632, R22 ;  /* 0x000076320c16c816 */ /* 0x000fe40000000016 */
[C---:B------:R-:W-:Y:S02]  /*e200*/  @!P4 PRMT R17, R13.reuse, 0x7610, R17 ;  /* 0x000076100d11c816 */ /* 0x040fe40000000011 */
[----:B------:R-:W-:-:S02]  /*e210*/  @!P4 PRMT R16, R13, 0x7632, R16 ;  /* 0x000076320d10c816 */ /* 0x000fc40000000010 */
[C---:B------:R-:W-:Y:S02]  /*e220*/  @!P5 PRMT R11, R14.reuse, 0x7610, R11 ;  /* 0x000076100e0bd816 */ /* 0x040fe4000000000b */
[----:B------:R-:W-:Y:S02]  /*e230*/  @!P5 PRMT R10, R14, 0x7632, R10 ;  /* 0x000076320e0ad816 */ /* 0x000fe4000000000a */
[----:B------:R-:W-:Y:S02]  /*e240*/  @!P6 PRMT R26, R18, 0x7632, R26 ;  /* 0x00007632121ae816 */ /* 0x000fe4000000001a */
[----:B------:R-:W-:Y:S01]  /*e250*/  @!P6 PRMT R28, R19, 0x7632, R28 ;  /* 0x00007632131ce816 */ /* 0x000fe2000000001c */
[----:B------:R-:W-:Y:S04]  /*e260*/  STL [R1+0x104], R12 ;  /* 0x0001040c01007387 */ /* 0x000fe80000100800 */
        /* <DEDUP_REMOVED lines=8> */
[----:B------:R-:W-:Y:S04]  /*e2f0*/  STL [R1+0x10c], R18 ;  /* 0x00010c1201007387 */ /* 0x000fe80000100800 */
[----:B------:R-:W-:Y:S04]  /*e300*/  STL.S16 [R1+0x3cc], R26 ;  /* 0x0003cc1a01007387 */ /* 0x000fe80000100600 */
[----:B------:R-:W-:Y:S04]  /*e310*/  STL [R1+0x20c], R19 ;  /* 0x00020c1301007387 */ /* 0x000fe80000100800 */
[----:B------:R-:W-:Y:S01]  /*e320*/  STL.S16 [R1+0x3ce], R28 ;  /* 0x0003ce1c01007387 */ /* 0x000fe20000100600 */
[----:B------:R-:W-:Y:S01]  /*e330*/  UISETP.NE.AND UP1, UPT, UR6, URZ, UPT ;  /* 0x000000ff0600728c */ /* 0x000fe2000bf25270 */
[----:B--2---:R-:W-:-:S02]  /*e340*/  @P1 R2UR UR5, R3 ;  /* 0x00000000030512ca */ /* 0x004fc400000e0000 */
[----:B------:R1:W-:Y:S04]  /*e350*/  STL [R1+0xfc], R8 ;  /* 0x0000fc0801007387 */ /* 0x0003e80000100800 */
[----:B------:R2:W-:Y:S01]  /*e360*/  STL [R1+0x1fc], R9 ;  /* 0x0001fc0901007387 */ /* 0x0005e20000100800 */
[----:B-1----:R-:W-:Y:S02]  /*e370*/  PRMT R8, RZ, 0x7610, R8 ;  /* 0x00007610ff087816 */ /* 0x002fe40000000008 */
[----:B--2---:R-:W-:Y:S02]  /*e380*/  PRMT R9, RZ, 0x7610, R9 ;  /* 0x00007610ff097816 */ /* 0x004fe40000000009 */
[----:B------:R-:W-:Y:S02]  /*e390*/  @!P6 PRMT R8, R18, 0x7610, R8 ;  /* 0x000076101208e816 */ /* 0x000fe40000000008 */
[----:B------:R-:W-:-:S02]  /*e3a0*/  @!P5 PRMT R9, R15, 0x7610, R9 ;  /* 0x000076100f09d816 */ /* 0x000fc40000000009 */
[----:B------:R-:W-:Y:S01]  /*e3b0*/  MOV R3, RZ ;  /* 0x000000ff00037202 */ /* 0x000fe20000000f00 */
[----:B------:R1:W-:Y:S01]  /*e3c0*/  STL.S16 [R1+0x3c8], R8 ;  /* 0x0003c80801007387 */ /* 0x0003e20000100600 */
[----:B------:R-:W-:-:S03]  /*e3d0*/  @P0 HADD2.F32 R3, -RZ, R24.H0_H0 ;  /* 0x20000018ff030230 */ /* 0x000fc60000004100 */
[----:B------:R2:W-:Y:S01]  /*e3e0*/  STL.S16 [R1+0x3c2], R9 ;  /* 0x0003c20901007387 */ /* 0x0005e20000100600 */
[----:B------:R-:W-:Y:S01]  /*e3f0*/  UMOV UR16, 0x3f800000 ;  /* 0x3f80000000107882 */ /* 0x000fe20000000000 */
[----:B------:R-:W-:Y:S01]  /*e400*/  @UP0 UMOV UR16, UR5 ;  /* 0x0000000500100c82 */ /* 0x000fe20008000000 */
[----:B-1----:R-:W-:Y:S02]  /*e410*/  HADD2.F32 R8, -RZ, R20.H0_H0 ;  /* 0x20000014ff087230 */ /* 0x002fe40000004100 */
[----:B--2---:R-:W-:Y:S01]  /*e420*/  HADD2.F32 R9, -RZ, R21.H0_H0 ;  /* 0x20000015ff097230 */ /* 0x004fe20000004100 */
        /* <DEDUP_REMOVED lines=1341> */
.L_x_1178:
        /* <DEDUP_REMOVED lines=562> */
[----:B---3--:R-:W-:Y:S02]  /*15b20*/  HADD2.F32 R55, -RZ, R7.H0_H0 ;  /* 0x20000007ff377230 */ /* 0x008fe40000004100 */
[----:B------:R-:W3:Y:S01]  /*15b30*/  LDL.S16 R7, [R1+0x32c] ;  /* 0x00032c0001077983 */ /* 0x000ee20000100600 */
[----:B--2---:R-:W-:-:S03]  /*15b40*/  HADD2.F32 R53, -RZ, R6.H0_H0 ;  /* 0x20000006ff357230 */ /* 0x004fc60000004100 */
[----:B------:R-:W2:Y:S01]  /*15b50*/  LDL.LU.S16 R6, [R1+0x32e] ;  /* 0x00032e0001067983 */ /* 0x000ea20000300600 */
[----:B------:R-:W-:Y:S01]  /*15b60*/  FADD.FTZ R61, R61, -UR28 ;  /* 0x8000001c3d3d7e21 */ /* 0x000fe20008010000 */
[----:B------:R-:W-:Y:S02]  /*15b70*/  HADD2.F32 R47, -RZ, R47.H0_H0 ;  /* 0x2000002fff2f7230 */ /* 0x000fe40000004100 */
[----:B------:R-:W-:Y:S01]  /*15b80*/  FADD.FTZ R40, R40, R39 ;  /* 0x0000002728287221 */ /* 0x000fe20000010000 */
[-C--:B------:R-:W-:Y:S01]  /*15b90*/  FFMA.FTZ R41, R37, R39.reuse, R41 ;  /* 0x0000002725297223 */ /* 0x080fe20000010029 */
[----:B------:R-:W-:Y:S01]  /*15ba0*/  FMUL.FTZ R39, R8, R39 ;  /* 0x0000002708277220 */ /* 0x000fe20000410000 */
[----:B------:R-:W-:Y:S01]  /*15bb0*/  FMUL.FTZ R61, R61, UR16 ;  /* 0x000000103d3d7c20 */ /* 0x000fe20008410000 */
[----:B0-----:R-:W-:Y:S01]  /*15bc0*/  FMUL.FTZ R47, R47, R46 ;  /* 0x0000002e2f2f7220 */ /* 0x001fe20000410000 */
[----:B------:R-:W-:Y:S01]  /*15bd0*/  FADD.FTZ R46, -R46, 1 ;  /* 0x3f8000002e2e7421 */ /* 0x000fe20000010100 */
[----:B------:R-:W-:Y:S01]  /*15be0*/  FFMA.FTZ R45, R37, R39, R45 ;  /* 0x00000027252d7223 */ /* 0x000fe2000001002d */
[----:B------:R-:W-:-:S02]  /*15bf0*/  FFMA.FTZ R37, R9, R61, R2 ;  /* 0x0000003d09257223 */ /* 0x000fc40000010002 */
[----:B------:R-:W-:Y:S02]  /*15c00*/  FFMA.FTZ R10, R10, R46, 1 ;  /* 0x3f8000000a0a7423 */ /* 0x000fe4000001002e */
        /* <DEDUP_REMOVED lines=31> */
[----:B------:R-:W-:Y:S01]  /*15e00*/  FADD.FTZ R64, R64, -UR28 ;  /* 0x8000001c40407e21 */ /* 0x000fe20008010000 */
[----:B----4-:R-:W-:Y:S02]  /*15e10*/  HADD2.F32 R56, -RZ, R4.H0_H0 ;  /* 0x20000004ff387230 */ /* 0x010fe40000004100 */
[----:B------:R-:W4:Y:S01]  /*15e20*/  LDL.LU.S16 R4, [R1+0x326] ;  /* 0x0003260001047983 */ /* 0x000f220000300600 */
[----:B------:R-:W-:Y:S01]  /*15e30*/  FMUL.FTZ R64, R64, UR16 ;  /* 0x0000001040407c20 */ /* 0x000fe20008410000 */
[----:B0-----:R-:W-:Y:S01]  /*15e40*/  FMUL.FTZ R63, R63, R37 ;  /* 0x000000253f3f7220 */ /* 0x001fe20000410000 */
[----:B------:R-:W-:-:S04]  /*15e50*/  FADD.FTZ R37, -R37, 1 ;  /* 0x3f80000025257421 */ /* 0x000fc80000010100 */
[----:B------:R-:W-:Y:S01]  /*15e60*/  FFMA.FTZ R37, R35, R37, 1 ;  /* 0x3f80000023257423 */ /* 0x000fe20000010025 */
[----:B---3--:R-:W-:Y:S02]  /*15e70*/  HADD2.F32 R58, -RZ, R7.H0_H0 ;  /* 0x20000007ff3a7230 */ /* 0x008fe40000004100 */
[----:B------:R-:W3:Y:S01]  /*15e80*/  LDL.S16 R7, [R1+0x324] ;  /* 0x0003240001077983 */ /* 0x000ee20000100600 */
[----:B------:R-:W-:Y:S01]  /*15e90*/  FFMA.FTZ R35, R8, R64, R3 ;  /* 0x0000004008237223 */ /* 0x000fe20000010003 */
[----:B------:R-:W-:-:S03]  /*15ea0*/  FMUL.FTZ R63, R63, R37 ;  /* 0x000000253f3f7220 */ /* 0x000fc60000410000 */
        /* <DEDUP_REMOVED lines=12> */
[----:B--2---:R-:W-:Y:S02]  /*15f70*/  HADD2.F32 R54, -RZ, R6.H0_H0 ;  /* 0x20000006ff367230 */ /* 0x004fe40000004100 */
[----:B------:R-:W2:Y:S01]  /*15f80*/  LDL.S16 R6, [R1+0x320] ;  /* 0x0003200001067983 */ /* 0x000ea20000100600 */
        /* <DEDUP_REMOVED lines=44> */
[----:B------:R-:W-:Y:S02]  /*16250*/  HADD2.F32 R51, -RZ, R51.H0_H0 ;  /* 0x20000033ff337230 */ /* 0x000fe40000004100 */
[----:B------:R-:W-:Y:S01]  /*16260*/  FFMA.FTZ R41, R29, R32, R41 ;  /* 0x000000201d297223 */ /* 0x000fe20000010029 */
[----:B---3--:R-:W-:Y:S02]  /*16270*/  HADD2.F32 R49, -RZ, R7.H0_H0 ;  /* 0x20000007ff317230 */ /* 0x008fe40000004100 */
[----:B------:R-:W3:Y:S01]  /*16280*/  LDL.LU.S16 R7, [R1+0x322] ;  /* 0x0003220001077983 */ /* 0x000ee20000300600 */
[----:B0-----:R-:W-:Y:S01]  /*16290*/  FMUL.FTZ R54, R54, R33 ;  /* 0x0000002136367220 */ /* 0x001fe20000410000 */
[----:B------:R-:W-:Y:S01]  /*162a0*/  FADD.FTZ R33, -R33, 1 ;  /* 0x3f80000021217421 */ /* 0x000fe20000010100 */
[----:B------:R-:W-:-:S03]  /*162b0*/  FADD.FTZ R51, R51, -UR28 ;  /* 0x8000001c33337e21 */ /* 0x000fc60008010000 */
[----:B------:R-:W-:Y:S01]  /*162c0*/  FFMA.FTZ R33, R31, R33, 1 ;  /* 0x3f8000001f217423 */ /* 0x000fe20000010021 */
[----:B------:R-:W-:Y:S01]  /*162d0*/  FADD.FTZ R31, R40, R32 ;  /* 0x00000020281f7221 */ /* 0x000fe20000010000 */
[----:B------:R-:W-:Y:S01]  /*162e0*/  FMUL.FTZ R32, R8, R32 ;  /* 0x0000002008207220 */ /* 0x000fe20000410000 */
[----:B------:R-:W-:-:S03]  /*162f0*/  FMUL.FTZ R51, R51, UR16 ;  /* 0x0000001033337c20 */ /* 0x000fc60008410000 */
[----:B------:R-:W-:Y:S01]  /*16300*/  FFMA.FTZ R45, R29, R32, R45 ;  /* 0x000000201d2d7223 */ /* 0x000fe2000001002d */
[----:B------:R-:W-:Y:S01]  /*16310*/  FFMA.FTZ R29, R9, R51, R2 ;  /* 0x00000033091d7223 */ /* 0x000fe20000010002 */
[----:B------:R-:W-:-:S03]  /*16320*/  FMUL.FTZ R54, R54, R33 ;  /* 0x0000002136367220 */ /* 0x000fc60000410000 */
        /* <DEDUP_REMOVED lines=12> */
[----:B------:R-:W-:Y:S02]  /*163f0*/  HADD2.F32 R50, -RZ, R50.H0_H0 ;  /* 0x20000032ff327230 */ /* 0x000fe40000004100 */
[----:B------:R-:W-:-:S03]  /*16400*/  FADD.FTZ R42, R42, R38 ;  /* 0x000000262a2a7221 */ /* 0x000fc60000010000 */
[----:B------:R-:W-:Y:S01]  /*16410*/  FADD.FTZ R50, R50, -UR28 ;  /* 0x8000001c32327e21 */ /* 0x000fe20008010000 */
[----:B------:R-:W-:-:S03]  /*16420*/  FADD.FTZ R42, R36, R42 ;  /* 0x0000002a242a7221 */ /* 0x000fc60000010000 */
[----:B------:R-:W-:Y:S01]  /*16430*/  FMUL.FTZ R50, R50, UR16 ;  /* 0x0000001032327c20 */ /* 0x000fe20008410000 */
[----:B------:R-:W-:-:S03]  /*16440*/  FADD.FTZ R42, R42, R34 ;  /* 0x000000222a2a7221 */ /* 0x000fc60000010000 */
        /* <DEDUP_REMOVED lines=23> */
[----:B---3--:R-:W-:-:S03]  /*165c0*/  HADD2.F32 R35, -RZ, R7.H0_H0 ;  /* 0x20000007ff237230 */ /* 0x008fc60000004100 */
[----:B------:R-:W3:Y:S01]  /*165d0*/  LDL.LU.S16 R7, [R1+0x30e] ;  /* 0x00030e0001077983 */ /* 0x000ee20000300600 */
[----:B----4-:R-:W-:-:S03]  /*165e0*/  HADD2.F32 R36, -RZ, R4.H0_H0 ;  /* 0x20000004ff247230 */ /* 0x010fc60000004100 */
[----:B------:R-:W4:Y:S01]  /*165f0*/  LDL.LU.S16 R4, [R1+0x30a] ;  /* 0x00030a0001047983 */ /* 0x000f220000300600 */
[----:B------:R-:W-:Y:S01]  /*16600*/  FADD.FTZ R33, R33, -UR28 ;  /* 0x8000001c21217e21 */ /* 0x000fe20008010000 */
[----:B------:R-:W-:Y:S01]  /*16610*/  FMUL.FTZ R48, R48, R32 ;  /* 0x0000002030307220 */ /* 0x000fe20000410000 */
[-C--:B------:R-:W-:Y:S01]  /*16620*/  FFMA.FTZ R32, R27, R30.reuse, R44 ;  /* 0x0000001e1b207223 */ /* 0x080fe2000001002c */
[----:B------:R-:W-:Y:S01]  /*16630*/  FMUL.FTZ R30, R9, R30 ;  /* 0x0000001e091e7220 */ /* 0x000fe20000410000 */
[----:B------:R-:W-:-:S03]  /*16640*/  FMUL.FTZ R44, R33, UR16 ;  /* 0x00000010212c7c20 */ /* 0x000fc60008410000 */
[----:B------:R-:W-:Y:S01]  /*16650*/  FFMA.FTZ R45, R27, R30, R45 ;  /* 0x0000001e1b2d7223 */ /* 0x000fe2000001002d */
[----:B------:R-:W-:-:S04]  /*16660*/  FFMA.FTZ R27, R9, R44, R2 ;  /* 0x0000002c091b7223 */ /* 0x000fc80000010002 */
[----:B------:R-:W-:Y:S01]  /*16670*/  FMUL.FTZ R33, R27, -1.4426950216293334961 ;  /* 0xbfb8aa3b1b217820 */ /* 0x000fe20000410000 */
[----:B--2---:R-:W-:Y:S02]  /*16680*/  HADD2.F32 R34, -RZ, R6.H0_H0 ;  /* 0x20000006ff227230 */ /* 0x004fe40000004100 */
[----:B------:R-:W2:Y:S03]  /*16690*/  LDL.S16 R6, [R1+0x304] ;  /* 0x0003040001067983 */ /* 0x000ea60000100600 */
        /* <DEDUP_REMOVED lines=26> */
[----:B------:R-:W-:Y:S01]  /*16840*/  FMUL.FTZ R43, R43, R33 ;  /* 0x000000212b2b7220 */ /* 0x000fe20000410000 */
[----:B------:R-:W-:Y:S02]  /*16850*/  HADD2.F32 R33, -RZ, R5.H0_H0 ;  /* 0x20000005ff217230 */ /* 0x000fe40000004100 */
[----:B------:R-:W2:Y:S01]  /*16860*/  LDL.S16 R5, [R1+0x300] ;  /* 0x0003000001057983 */ /* 0x000ea20000100600 */
[----:B0-----:R-:W-:Y:S01]  /*16870*/  FMUL.FTZ R38, R38, R31 ;  /* 0x0000001f26267220 */ /* 0x001fe20000410000 */
[----:B------:R-:W-:-:S04]  /*16880*/  FADD.FTZ R31, -R31, 1 ;  /* 0x3f8000001f1f7421 */ /* 0x000fc80000010100 */
[----:B------:R-:W-:-:S04]  /*16890*/  FFMA.FTZ R31, R30, R31, 1 ;  /* 0x3f8000001e1f7423 */ /* 0x000fc8000001001f */
[----:B------:R-:W-:Y:S01]  /*168a0*/  FMUL.FTZ R38, R38, R31 ;  /* 0x0000001f26267220 */ /* 0x000fe20000410000 */
[----:B------:R-:W-:Y:S01]  /*168b0*/  FADD.FTZ R35, R35, -UR28 ;  /* 0x8000001c23237e21 */ /* 0x000fe20008010000 */
[-C--:B------:R-:W-:Y:S01]  /*168c0*/  FFMA.FTZ R41, R25, R28.reuse, R41 ;  /* 0x0000001c19297223 */ /* 0x080fe20000010029 */
[----:B------:R-:W-:Y:S02]  /*168d0*/  FMUL.FTZ R28, R8, R28 ;  /* 0x0000001c081c7220 */ /* 0x000fe40000410000 */
[----:B------:R-:W-:Y:S02]  /*168e0*/  FMUL.FTZ R35, R35, UR16 ;  /* 0x0000001023237c20 */ /* 0x000fe40008410000 */
[----:B------:R-:W-:Y:S01]  /*168f0*/  FFMA.FTZ R25, R25, R28, R45 ;  /* 0x0000001c19197223 */ /* 0x000fe2000001002d */
[----:B------:R-:W-:Y:S01]  /*16900*/  FADD.FTZ R42, R28, R42 ;  /* 0x0000002a1c2a7221 */ /* 0x000fe20000010000 */
[----:B------:R-:W-:-:S04]  /*16910*/  FFMA.FTZ R28, R8, R35, R3 ;  /* 0x00000023081c7223 */ /* 0x000fc80000010003 */
[----:B------:R-:W-:Y:S01]  /*16920*/  FMUL.FTZ R30, R28, -1.4426950216293334961 ;  /* 0xbfb8aa3b1c1e7820 */ /* 0x000fe20000410000 */
[----:B---3--:R-:W-:Y:S02]  /*16930*/  HADD2.F32 R31, -RZ, R7.H0_H0 ;  /* 0x20000007ff1f7230 */ /* 0x008fe40000004100 */
[----:B------:R-:W3:Y:S03]  /*16940*/  LDL.LU.S16 R7, [R1+0x306] ;  /* 0x0003060001077983 */ /* 0x000ee60000300600 */
[----:B------:R-:W0:Y:S01]  /*16950*/  MUFU.EX2 R30, R30 ;  /* 0x0000001e001e7308 */ /* 0x000e220000000800 */
[----:B------:R-:W-:Y:S01]  /*16960*/  FMUL.FTZ R67, R67, R46 ;  /* 0x0000002e43437220 */ /* 0x000fe20000410000 */
[----:B------:R-:W-:Y:S01]  /*16970*/  FFMA.FTZ R46, R23, R26, R32 ;  /* 0x0000001a172e7223 */ /* 0x000fe20000010020 */
[----:B0-----:R-:W-:Y:S01]  /*16980*/  FADD.FTZ R30, R30, 1 ;  /* 0x3f8000001e1e7421 */ /* 0x001fe20000010000 */
[----:B----4-:R-:W-:-:S02]  /*16990*/  HADD2.F32 R32, -RZ, R4.H0_H0 ;  /* 0x20000004ff207230 */ /* 0x010fc40000004100 */
[----:B------:R-:W4:Y:S03]  /*169a0*/  LDL.LU.S16 R4, [R1+0x302] ;  /* 0x0003020001047983 */ /* 0x000f260000300600 */
[----:B------:R-:W0:Y:S02]  /*169b0*/  MUFU.RCP R30, R30 ;  /* 0x0000001e001e7308 */ /* 0x000e240000001000 */
[----:B0-----:R-:W-:Y:S01]  /*169c0*/  FMUL.FTZ R36, R36, R30 ;  /* 0x0000001e24247220 */ /* 0x001fe20000410000 */
[----:B------:R-:W-:-:S04]  /*169d0*/  FADD.FTZ R30, -R30, 1 ;  /* 0x3f8000001e1e7421 */ /* 0x000fc80000010100 */
[----:B------:R-:W-:-:S04]  /*169e0*/  FFMA.FTZ R30, R28, R30, 1 ;  /* 0x3f8000001c1e7423 */ /* 0x000fc8000001001e */
[----:B------:R-:W-:Y:S01]  /*169f0*/  FMUL.FTZ R36, R36, R30 ;  /* 0x0000001e24247220 */ /* 0x000fe20000410000 */
[----:B--2---:R-:W-:Y:S02]  /*16a00*/  HADD2.F32 R30, -RZ, R6.H0_H0 ;  /* 0x20000006ff1e7230 */ /* 0x004fe40000004100 */
[----:B------:R-:W2:Y:S01]  /*16a10*/  LDL.S16 R6, [R1+0x2fc] ;  /* 0x0002fc0001067983 */ /* 0x000ea20000100600 */
[----:B------:R-:W-:Y:S01]  /*16a20*/  FADD.FTZ R34, R34, -UR28 ;  /* 0x8000001c22227e21 */ /* 0x000fe20008010000 */
[----:B------:R-:W-:Y:S01]  /*16a30*/  FADD.FTZ R45, R29, R26 ;  /* 0x0000001a1d2d7221 */ /* 0x000fe20000010000 */
[----:B------:R-:W-:Y:S02]  /*16a40*/  FMUL.FTZ R26, R9, R26 ;  /* 0x0000001a091a7220 */ /* 0x000fe40000410000 */
[----:B------:R-:W-:Y:S02]  /*16a50*/  FMUL.FTZ R34, R34, UR16 ;  /* 0x0000001022227c20 */ /* 0x000fe40008410000 */
[----:B------:R-:W-:-:S02]  /*16a60*/  FFMA.FTZ R25, R23, R26, R25 ;  /* 0x0000001a17197223 */ /* 0x000fc40000010019 */
        /* <DEDUP_REMOVED lines=11> */
[----:B------:R-:W-:Y:S02]  /*16b20*/  FFMA.FTZ R26, R8, R31, R3 ;  /* 0x0000001f081a7223 */ /* 0x000fe40000010003 */
[----:B------:R-:W-:Y:S02]  /*16b30*/  FMUL.FTZ R33, R33, R28 ;  /* 0x0000001c21217220 */ /* 0x000fe40000410000 */
[----:B------:R-:W-:Y:S01]  /*16b40*/  FMUL.FTZ R28, R26, -1.4426950216293334961 ;  /* 0xbfb8aa3b1a1c7820 */ /* 0x000fe20000410000 */
[----:B------:R-:W-:-:S05]  /*16b50*/  FADD.FTZ R42, R27, R24 ;  /* 0x000000181b2a7221 */ /* 0x000fca0000010000 */
[----:B------:R-:W0:Y:S02]  /*16b60*/  MUFU.EX2 R28, R28 ;  /* 0x0000001c001c7308 */ /* 0x000e240000000800 */
[----:B0-----:R-:W-:-:S06]  /*16b70*/  FADD.FTZ R28, R28, 1 ;  /* 0x3f8000001c1c7421 */ /* 0x001fcc0000010000 */
[----:B------:R-:W0:Y:S01]  /*16b80*/  MUFU.RCP R28, R28 ;  /* 0x0000001c001c7308 */ /* 0x000e220000001000 */
[----:B------:R-:W-:Y:S02]  /*16b90*/  HADD2.F32 R29, -RZ, R5.H0_H0 ;  /* 0x20000005ff1d7230 */ /* 0x000fe40000004100 */
[----:B------:R-:W2:Y:S01]  /*16ba0*/  LDL.S16 R5, [R1+0x2f4] ;  /* 0x0002f40001057983 */ /* 0x000ea20000100600 */
[----:B------:R-:W-:Y:S01]  /*16bb0*/  FADD.FTZ R30, R30, -UR28 ;  /* 0x8000001c1e1e7e21 */ /* 0x000fe20008010000 */
[-C--:B------:R-:W-:Y:S01]  /*16bc0*/  FFMA.FTZ R68, R22, R24.reuse, R41 ;  /* 0x0000001816447223 */ /* 0x080fe20000010029 */
[----:B------:R-:W-:Y:S02]  /*16bd0*/  FMUL.FTZ R24, R8, R24 ;  /* 0x0000001808187220 */ /* 0x000fe40000410000 */
        /* <DEDUP_REMOVED lines=9> */
[----:B---3--:R-:W-:Y:S02]  /*16c70*/  HADD2.F32 R27, -RZ, R7.H0_H0 ;  /* 0x20000007ff1b7230 */ /* 0x008fe40000004100 */
[----:B------:R-:W3:Y:S01]  /*16c80*/  LDL.LU.S16 R7, [R1+0x2fe] ;  /* 0x0002fe0001077983 */ /* 0x000ee20000300600 */
[----:B0-----:R-:W-:-:S06]  /*16c90*/  FADD.FTZ R26, R26, 1 ;  /* 0x3f8000001a1a7421 */ /* 0x001fcc0000010000 */
[----:B------:R-:W0:Y:S01]  /*16ca0*/  MUFU.RCP R26, R26 ;  /* 0x0000001a001a7308 */ /* 0x000e220000001000 */
[----:B----4-:R-:W-:Y:S02]  /*16cb0*/  HADD2.F32 R28, -RZ, R4.H0_H0 ;  /* 0x20000004ff1c7230 */ /* 0x010fe40000004100 */
        /* <DEDUP_REMOVED lines=992> */
[----:B------:R-:W-:Y:S04]  /*1aac0*/  STL [R1+0x294], R0 ;  /* 0x0002940001007387 */ /* 0x000fe80000100800 */
[----:B------:R1:W-:Y:S04]  /*1aad0*/  STL [R1+0x414], R59 ;  /* 0x0004143b01007387 */ /* 0x0003e80000100800 */
[----:B-1----:R-:W2:Y:S01]  /*1aae0*/  LDL.LU R59, [R1+0x210] ;  /* 0x00021000013b7983 */ /* 0x002ea20000300800 */
        /* <DEDUP_REMOVED lines=276> */
[----:B0-----:R-:W2:Y:S01]  /*1bc30*/  LDL.LU.S16 R67, [R1+0x3b6] ;  /* 0x0003b60001437983 */ /* 0x001ea20000300600 */
        /* <DEDUP_REMOVED lines=11> */
[----:B------:R-:W-:Y:S01]  /*1bcf0*/  FADD.FTZ R11, -R11, 1 ;  /* 0x3f8000000b0b7421 */ /* 0x000fe20000010100 */
[----:B------:R0:W-:Y:S03]  /*1bd00*/  STL [R1+0x418], R63 ;  /* 0x0004183f01007387 */ /* 0x0001e60000100800 */
[----:B------:R-:W-:Y:S01]  /*1bd10*/  FFMA.FTZ R11, R20, R11, 1 ;  /* 0x3f800000140b7423 */ /* 0x000fe2000001000b */
[----:B------:R-:W-:Y:S02]  /*1bd20*/  HADD2.F32 R20, -RZ, R4.H0_H0 ;  /* 0x20000004ff147230 */ /* 0x000fe40000004100 */
[----:B------:R-:W-:Y:S01]  /*1bd30*/  FADD.FTZ R4, R23, R17 ;  /* 0x0000001117047221 */ /* 0x000fe20000010000 */
[----:B0-----:R-:W4:Y:S01]  /*1bd40*/  LDL.S16 R63, [R1+0x3b8] ;  /* 0x0003b800013f7983 */ /* 0x001f220000100600 */
        /* <DEDUP_REMOVED lines=15> */
[----:B------:R-:W-:-:S03]  /*1be40*/  HADD2.F32 R23, -RZ, R5.H0_H0 ;  /* 0x20000005ff177230 */ /* 0x000fc60000004100 */
[----:B------:R-:W2:Y:S02]  /*1be50*/  LDL.S16 R5, [R1+0x3bc] ;  /* 0x0003bc0001057983 */ /* 0x000ea40000100600 */
        /* <DEDUP_REMOVED lines=8> */
[----:B0-----:R-:W2:Y:S04]  /*1bee0*/  LDL.LU.S16 R57, [R1+0x3be] ;  /* 0x0003be0001397983 */ /* 0x001ea80000300600 */
[----:B------:R-:W2:Y:S01]  /*1bef0*/  LDL.S16 R67, [R1+0x3c0] ;  /* 0x0003c00001437983 */ /* 0x000ea20000100600 */
        /* <DEDUP_REMOVED lines=12> */
[----:B----4-:R-:W-:Y:S02]  /*1bfc0*/  HADD2.F32 R17, -RZ, R63.H0_H0 ;  /* 0x2000003fff117230 */ /* 0x010fe40000004100 */
[----:B--2---:R-:W-:-:S03]  /*1bfd0*/  FFMA.FTZ R49, R59, R10, R15 ;  /* 0x0000000a3b317223 */ /* 0x004fc6000001000f */
[----:B------:R-:W-:Y:S01]  /*1bfe0*/  FADD.FTZ R17, R17, -UR28 ;  /* 0x8000001c11117e21 */ /* 0x000fe20008010000 */
[----:B------:R-:W-:Y:S01]  /*1bff0*/  FMUL.FTZ R15, R8, R10 ;  /* 0x0000000a080f7220 */ /* 0x000fe20000410000 */
[----:B------:R-:W-:Y:S01]  /*1c000*/  FMUL.FTZ R20, R69, R20 ;  /* 0x0000001445147220 */ /* 0x000fe20000410000 */
[----:B------:R-:W2:Y:S01]  /*1c010*/  LDL.LU.S16 R63, [R1+0x3c2] ;  /* 0x0003c200013f7983 */ /* 0x000ea20000300600 */
[----:B------:R-:W-:Y:S01]  /*1c020*/  FMUL.FTZ R6, R17, UR16 ;  /* 0x0000001011067c20 */ /* 0x000fe20008410000 */
[----:B------:R-:W-:Y:S02]  /*1c030*/  FFMA.FTZ R17, R59, R15, R19 ;  /* 0x0000000f3b117223 */ /* 0x000fe40000010013 */
[----:B------:R-:W3:Y:S01]  /*1c040*/  LDL.LU R59, [R1+0x320] ;  /* 0x00032000013b7983 */ /* 0x000ee20000300800 */
[----:B------:R-:W-:-:S04]  /*1c050*/  FFMA.FTZ R69, R9, R6, R2 ;  /* 0x0000000609457223 */ /* 0x000fc80000010002 */
[----:B------:R-:W-:-:S06]  /*1c060*/  FMUL.FTZ R10, R69, -1.4426950216293334961 ;  /* 0xbfb8aa3b450a7820 */ /* 0x000fcc0000410000 */
[----:B------:R-:W0:Y:S02]  /*1c070*/  MUFU.EX2 R10, R10 ;  /* 0x0000000a000a7308 */ /* 0x000e240000000800 */
[----:B0-----:R-:W-:-:S06]  /*1c080*/  FADD.FTZ R10, R10, 1 ;  /* 0x3f8000000a0a7421 */ /* 0x001fcc0000010000 */
[----:B------:R0:W1:Y:S02]  /*1c090*/  MUFU.RCP R19, R10 ;  /* 0x0000000a00137308 */ /* 0x0000640000001000 */
[----:B0-----:R-:W-:Y:S02]  /*1c0a0*/  HADD2.F32 R10, -RZ, R0.H0_H0 ;  /* 0x20000000ff0a7230 */ /* 0x001fe40000004100 */
[----:B------:R-:W4:Y:S03]  /*1c0b0*/  LDL.S16 R0, [R1+0x3c4] ;  /* 0x0003c40001007983 */ /* 0x000f260000100600 */
[----:B-1----:R-:W-:Y:S01]  /*1c0c0*/  FMUL.FTZ R10, R10, R19 ;  /* 0x000000130a0a7220 */ /* 0x002fe20000410000 */
        /* <DEDUP_REMOVED lines=35> */
[----:B--2---:R-:W-:-:S03]  /*1c300*/  HADD2.F32 R16, -RZ, R63.H0_H0 ;  /* 0x2000003fff107230 */ /* 0x004fc60000004100 */
[----:B-1----:R-:W2:Y:S04]  /*1c310*/  LDL.LU.S16 R66, [R1+0x3ca] ;  /* 0x0003ca0001427983 */ /* 0x002ea80000300600 */
[----:B------:R-:W2:Y:S01]  /*1c320*/  LDL.S16 R63, [R1+0x3cc] ;  /* 0x0003cc00013f7983 */ /* 0x000ea20000100600 */
        /* <DEDUP_REMOVED lines=35> */
[----:B--2---:R-:W-:Y:S02]  /*1c560*/  HADD2.F32 R13, -RZ, R66.H0_H0 ;  /* 0x20000042ff0d7230 */ /* 0x004fe40000004100 */
[----:B------:R-:W-:Y:S01]  /*1c570*/  FADD.FTZ R64, R64, R61 ;  /* 0x0000003d40407221 */ /* 0x000fe20000010000 */
[----:B------:R-:W-:Y:S01]  /*1c580*/  FADD.FTZ R52, R52, R65 ;  /* 0x0000004134347221 */ /* 0x000fe20000010000 */
[----:B------:R1:W-:Y:S04]  /*1c590*/  STL [R1+0x410], R62 ;  /* 0x0004103e01007387 */ /* 0x0003e80000100800 */
[----:B------:R-:W2:Y:S01]  /*1c5a0*/  LDL.LU R66, [R1+0x324] ;  /* 0x0003240001427983 */ /* 0x000ea20000300800 */
[----:B0-----:R-:W-:Y:S01]  /*1c5b0*/  FMUL.FTZ R13, R13, R15 ;  /* 0x0000000f0d0d7220 */ /* 0x001fe20000410000 */
[----:B------:R-:W-:-:S04]  /*1c5c0*/  FADD.FTZ R15, -R15, 1 ;  /* 0x3f8000000f0f7421 */ /* 0x000fc80000010100 */
[----:B------:R-:W-:Y:S01]  /*1c5d0*/  FFMA.FTZ R69, R69, R15, 1 ;  /* 0x3f80000045457423 */ /* 0x000fe2000001000f */
[----:B------:R-:W-:Y:S01]  /*1c5e0*/  HADD2.F32 R15, -RZ, R63.H0_H0 ;  /* 0x2000003fff0f7230 */ /* 0x000fe20000004100 */
[----:B-1----:R-:W2:Y:S04]  /*1c5f0*/  LDL.LU R62, [R1+0x328] ;  /* 0x00032800013e7983 */ /* 0x002ea80000300800 */
[----:B------:R-:W-:Y:S01]  /*1c600*/  FADD.FTZ R15, R15, -UR28 ;  /* 0x8000001c0f0f7e21 */ /* 0x000fe20008010000 */
[----:B------:R-:W-:-:S03]  /*1c610*/  FMUL.FTZ R13, R13, R69 ;  /* 0x000000450d0d7220 */ /* 0x000fc60000410000 */
[----:B------:R-:W-:Y:S01]  /*1c620*/  FMUL.FTZ R15, R15, UR16 ;  /* 0x000000100f0f7c20 */ /* 0x000fe20008410000 */
[----:B------:R-:W-:Y:S02]  /*1c630*/  FADD.FTZ R63, R68, R55 ;  /* 0x00000037443f7221 */ /* 0x000fe40000010000 */
[----:B------:R-:W2:Y:S01]  /*1c640*/  LDL.LU R55, [R1+0x31c] ;  /* 0x00031c0001377983 */ /* 0x000ea20000300800 */
        /* <DEDUP_REMOVED lines=9> */
[-C--:B------:R-:W-:Y:S01]  /*1c6e0*/  FFMA.FTZ R53, R57, R61.reuse, R53 ;  /* 0x0000003d39357223 */ /* 0x080fe20000010035 */
[----:B------:R-:W-:-:S04]  /*1c6f0*/  FMUL.FTZ R61, R9, R61 ;  /* 0x0000003d093d7220 */ /* 0x000fc80000410000 */
[----:B------:R-:W-:Y:S01]  /*1c700*/  FFMA.FTZ R69, R57, R61, R67 ;  /* 0x0000003d39457223 */ /* 0x000fe20000010043 */
[----:B------:R-:W-:Y:S01]  /*1c710*/  FADD.FTZ R61, R63, R61 ;  /* 0x0000003d3f3d7221 */ /* 0x000fe20000010000 */
[----:B------:R-:W4:Y:S04]  /*1c720*/  LDL.LU R67, [R1+0x41c] ;  /* 0x00041c0001437983 */ /* 0x000f280000300800 */
[----:B------:R-:W2:Y:S01]  /*1c730*/  LDL.LU R63, [R1+0x418] ;  /* 0x00041800013f7983 */ /* 0x000ea20000300800 */
[CC--:B---3--:R-:W-:Y:S01]  /*1c740*/  FFMA.FTZ R57, R59.reuse, R65.reuse, R49 ;  /* 0x000000413b397223 */ /* 0x0c8fe20000010031 */
[----:B------:R-:W-:Y:S02]  /*1c750*/  FMUL.FTZ R65, R8, R65 ;  /* 0x0000004108417220 */ /* 0x000fe40000410000 */
[----:B------:R-:W3:Y:S02]  /*1c760*/  LDL.LU R49, [R1+0x310] ;  /* 0x0003100001317983 */ /* 0x000ee40000300800 */
[----:B------:R-:W-:-:S02]  /*1c770*/  FFMA.FTZ R69, R59, R65, R69 ;  /* 0x000000413b457223 */ /* 0x000fc40000010045 */
[----:B------:R-:W4:Y:S01]  /*1c780*/  LDL.LU R59, [R1+0x414] ;  /* 0x00041400013b7983 */ /* 0x000f220000300800 */
[----:B------:R-:W-:Y:S01]  /*1c790*/  FADD.FTZ R61, R65, R61 ;  /* 0x0000003d413d7221 */ /* 0x000fe20000010000 */
[----:B--2---:R-:W-:Y:S01]  /*1c7a0*/  FADD.FTZ R52, R52, R63 ;  /* 0x0000003f34347221 */ /* 0x004fe20000010000 */
[-C--:B------:R-:W-:Y:S01]  /*1c7b0*/  FFMA.FTZ R65, R66, R63.reuse, R57 ;  /* 0x0000003f42417223 */ /* 0x080fe20000010039 */
[----:B------:R-:W-:Y:S01]  /*1c7c0*/  FMUL.FTZ R63, R8, R63 ;  /* 0x0000003f083f7220 */ /* 0x000fe20000410000 */
[----:B------:R-:W2:Y:S01]  /*1c7d0*/  LDL.LU R57, [R1+0x40c] ;  /* 0x00040c0001397983 */ /* 0x000ea20000300800 */
        /* <DEDUP_REMOVED lines=13> */
[----:B------:R-:W3:Y:S04]  /*1c8b0*/  LDL.LU R55, [R1+0x400] ;  /* 0x0004000001377983 */ /* 0x000ee80000300800 */
[----:B------:R-:W4:Y:S04]  /*1c8c0*/  LDL.LU R67, [R1+0x318] ;  /* 0x0003180001437983 */ /* 0x000f280000300800 */
[----:B------:R-:W3:Y:S04]  /*1c8d0*/  LDL.LU R53, [R1+0x404] ;  /* 0x0004040001357983 */ /* 0x000ee80000300800 */
[----:B------:R-:W3:Y:S01]  /*1c8e0*/  LDL.LU R62, [R1+0x410] ;  /* 0x00041000013e7983 */ /* 0x000ee20000300800 */
[----:B--2---:R-:W-:-:S04]  /*1c8f0*/  FMUL.FTZ R63, R8, R57 ;  /* 0x00000039083f7220 */ /* 0x004fc80000410000 */
[----:B------:R-:W-:Y:S01]  /*1c900*/  FADD.FTZ R61, R63, R61 ;  /* 0x0000003d3f3d7221 */ /* 0x000fe20000010000 */
[C---:B----4-:R-:W-:Y:S02]  /*1c910*/  FFMA.FTZ R69, R67.reuse, R63, R69 ;  /* 0x0000003f43457223 */ /* 0x050fe40000010045 */
        /* <DEDUP_REMOVED lines=345> */
.L_x_1179:
        /* <DEDUP_REMOVED lines=47> */
.L_x_1181:
[----:B------:R-:W-:Y:S05]  /*1e1a0*/  BSYNC.RECONVERGENT B0 ;  /* 0x0000000000007941 */ /* 0x000fea0003800200 */
.L_x_1180:
        /* <DEDUP_REMOVED lines=37> */
.L_x_1183:
[----:B------:R-:W-:Y:S05]  /*1e400*/  BSYNC.RECONVERGENT B0 ;  /* 0x0000000000007941 */ /* 0x000fea0003800200 */
.L_x_1182:
        /* <DEDUP_REMOVED lines=38> */
.L_x_1185:
[----:B------:R-:W-:Y:S05]  /*1e670*/  BSYNC.RECONVERGENT B0 ;  /* 0x0000000000007941 */ /* 0x000fea0003800200 */
.L_x_1184:
        /* <DEDUP_REMOVED lines=30> */
.L_x_1187:
[----:B------:R-:W-:Y:S05]  /*1e860*/  BSYNC.RECONVERGENT B0 ;  /* 0x0000000000007941 */ /* 0x000fea0003800200 */
.L_x_1186:
        /* <DEDUP_REMOVED lines=34> */
.L_x_1191:
[----:B------:R-:W2:Y:S04]  /*1ea90*/  LDG.E.STRONG.GPU R12, desc[UR10][R18.64] ;  /* 0x0000000a120c7981 */ /* 0x000ea8000c1ef900 */
[----:B--2---:R-:W-:Y:S04]  /*1eaa0*/  CCTL.IVALL ;  /* 0x00000000ff00798f */ /* 0x004fe80002000000 */
[----:B------:R0:W-:Y:S01]  /*1eab0*/  STL [R1], R12 ;  /* 0x0000000c01007387 */ /* 0x0001e20000100800 */
[----:B------:R-:W-:-:S13]  /*1eac0*/  ISETP.NE.AND P0, PT, R12, UR5, PT ;  /* 0x000000050c007c0c */ /* 0x000fda000bf05270 */
[----:B0-----:R-:W-:Y:S05]  /*1ead0*/  @P0 BRA `(.L_x_1191) ;  /* 0xfffffffc00ec0947 */ /* 0x001fea000383ffff */
.L_x_1190:
[----:B------:R-:W-:Y:S05]  /*1eae0*/  BSYNC.RECONVERGENT B0 ;  /* 0x0000000000007941 */ /* 0x000fea0003800200 */
.L_x_1189:
        /* <DEDUP_REMOVED lines=15> */
.L_x_1193:
        /* <DEDUP_REMOVED lines=77> */
.L_x_1192:
        /* <DEDUP_REMOVED lines=52> */
.L_x_1194:
        /* <DEDUP_REMOVED lines=27> */
.L_x_1195:
        /* <DEDUP_REMOVED lines=12> */
.L_x_1196:
[----:B------:R-:W-:Y:S05]  /*1f660*/  BSYNC.RECONVERGENT B0 ;  /* 0x0000000000007941 */ /* 0x000fea0003800200 */
.L_x_1188:
        /* <DEDUP_REMOVED lines=17> */
.L_x_1202:
        /* <DEDUP_REMOVED lines=62> */
.L_x_1198:
[----:B------:R-:W-:Y:S05]  /*1fb60*/  BSYNC.RECONVERGENT B0 ;  /* 0x0000000000007941 */ /* 0x000fea0003800200 */
.L_x_1197:
        /* <DEDUP_REMOVED lines=23> */
.L_x_1199:
        /* <DEDUP_REMOVED lines=16> */
.L_x_1201:
[----:B------:R-:W-:Y:S05]  /*1fde0*/  BSYNC.RECONVERGENT B0 ;  /* 0x0000000000007941 */ /* 0x000fea0003800200 */
.L_x_1200:
        /* <DEDUP_REMOVED lines=10> */
.L_x_1177:
        /* <DEDUP_REMOVED lines=16> */
.L_x_1205:
[----:B------:R-:W-:Y:S05]  /*1ff90*/  BSYNC.RECONVERGENT B0 ;  /* 0x0000000000007941 */ /* 0x000fea0003800200 */
.L_x_1204:
        /* <DEDUP_REMOVED lines=11> */
.L_x_1207:
[----:B------:R-:W2:Y:S04]  /*20050*/  LDG.E.STRONG.GPU R5, desc[UR10][R2.64] ;  /* 0x0000000a02057981 */ /* 0x000ea8000c1ef900 */
[----:B--2---:R-:W-:Y:S01]  /*20060*/  CCTL.IVALL ;  /* 0x00000000ff00798f */ /* 0x004fe20002000000 */
[----:B------:R-:W-:Y:S05]  /*20070*/  YIELD ;  /* 0x0000000000007946 */ /* 0x000fea0003800000 */
[----:B------:R-:W-:-:S13]  /*20080*/  ISETP.NE.AND P0, PT, R5, R0, PT ;  /* 0x000000000500720c */ /* 0x000fda0003f05270 */
[----:B------:R-:W-:Y:S05]  /*20090*/  @P0 BRA `(.L_x_1207) ;  /* 0xfffffffc00ec0947 */ /* 0x000fea000383ffff */
.L_x_1206:
        /* <DEDUP_REMOVED lines=75> */
.L_x_1210:
        /* <DEDUP_REMOVED lines=31> */
.L_x_1209:
[----:B------:R-:W-:Y:S05]  /*20740*/  BSYNC.RECONVERGENT B0 ;  /* 0x0000000000007941 */ /* 0x000fea0003800200 */
.L_x_1208:
        /* <DEDUP_REMOVED lines=10> */
.L_x_1211:
        /* <DEDUP_REMOVED lines=87> */
.L_x_1212:
        /* <DEDUP_REMOVED lines=10> */
.L_x_4903:


//--------------------- .text._Z35group_norm_nhwc_bwd_one_pass_kernelI11Fp32IOFp32WLi64ELi112ELi448EEv26Group_norm_nhwc_bwd_params --------------------------
	.section	.text._Z35group_norm_nhwc_bwd_one_pass_kernelI11Fp32IOFp32WLi64ELi112ELi448EEv26Group_norm_nhwc_bwd_params,"ax",@progbits
	.align	128
        .global         _Z35group_norm_nhwc_bwd_one_pass_kernelI11Fp32IOFp32WLi64ELi112ELi448EEv26Group_norm_nhwc_bwd_params
        .type           _Z35group_norm_nhwc_bwd_one_pass_kernelI11Fp32IOFp32WLi64ELi112ELi448EEv26Group_norm_nhwc_bwd_params,@function
        .size           _Z35group_norm_nhwc_bwd_one_pass_kernelI11Fp32IOFp32WLi64ELi112ELi448EEv26Group_norm_nhwc_bwd_params,(.L_x_4904 - _Z35group_norm_nhwc_bwd_one_pass_kernelI11Fp32IOFp32WLi64ELi112ELi448EEv26Group_norm_nhwc_bwd_params)
        .other          _Z35group_norm_nhwc_bwd_one_pass_kernelI11Fp32IOFp32WLi64ELi112ELi448EEv26Group_norm_nhwc_bwd_params,@"STO_CUDA_ENTRY STV_DEFAULT"
_Z35group_norm_nhwc_bwd_one_pass_kernelI11Fp32IOFp32WLi64ELi112ELi448EEv26Group_norm_nhwc_bwd_params:
.text._Z35group_norm_nhwc_bwd_one_pass_kernelI11Fp32IOFp32WLi64ELi112ELi448EEv26Group_norm_nhwc_bwd_params:
        /* <DEDUP_REMOVED lines=11> */
[----:B------:R-:W0:Y:S01]  /*00b0*/  S2R R57, SR_LANEID ;  /* 0x0000000000397919 */ /* 0x000e220000000000 */
[----:B------:R-:W1:Y:S01]  /*00c0*/  LDC R58, c[0x0][0x374] ;  /* 0x0000dd00ff3a7b82 */ /* 0x000e620000000800 */
[----:B------:R-:W-:Y:S01]  /*00d0*/  HFMA2 R62, -RZ, RZ, 0, 0 ;  /* 0x00000000ff3e7431 */ /* 0x000fe200000001ff */
[----:B------:R-:W-:Y:S01]  /*00e0*/  MOV R61, R59 ;  /* 0x0000003b003d7202 */ /* 0x000fe20000000f00 */
[----:B------:R-:W-:Y:S01]  /*00f0*/  IMAD R0, R0, 0x493, RZ ;  /* 0x0000049300007824 */ /* 0x000fe200078e02ff */
[----:B------:R-:W2:Y:S04]  /*0100*/  LDCU.U8 UR11, c[0x0][0x414] ;  /* 0x00008280ff0b77ac */ /* 0x000ea80008000000 */
[----:B------:R-:W-:-:S04]  /*0110*/  SHF.R.U32.HI R63, RZ, 0x10, R0 ;  /* 0x00000010ff3f7819 */ /* 0x000fc80000011600 */
[----:B------:R-:W-:-:S05]  /*0120*/  PRMT R0, R63, 0x9910, RZ ;  /* 0x000099103f007816 */ /* 0x000fca00000000ff */
[----:B------:R-:W-:-:S05]  /*0130*/  IMAD R0, R0, 0x38, RZ ;  /* 0x0000003800007824 */ /* 0x000fca00078e02ff */
[----:B------:R-:W-:-:S04]  /*0140*/  IADD3 R0, PT, PT, RZ, -R0, RZ ;  /* 0x80000000ff007210 */ /* 0x000fc80007ffe0ff */
[----:B------:R-:W-:-:S04]  /*0150*/  PRMT R3, R0, 0x7710, RZ ;  /* 0x0000771000037816 */ /* 0x000fc800000000ff */
[----:B------:R-:W-:-:S04]  /*0160*/  IADD3 R0, PT, PT, R3, R60, RZ ;  /* 0x0000003c03007210 */ /* 0x000fc80007ffe0ff */
[----:B------:R-:W-:-:S04]  /*0170*/  SHF.L.U32 R0, R0, 0x1, RZ ;  /* 0x0000000100007819 */ /* 0x000fc800000006ff */
[----:B0-2---:R-:W-:-:S07]  /*0180*/  LOP3.LUT R56, R0, 0xffff, RZ, 0xc0, !PT ;  /* 0x0000ffff00387812 */ /* 0x005fce00078ec0ff */
.L_x_1256:
[----:B0-----:R-:W0:Y:S01]  /*0190*/  LDC R10, c[0x0][0x410] ;  /* 0x00010400ff0a7b82 */ /* 0x001e220000000800 */
[----:B------:R-:W-:Y:S01]  /*01a0*/  IABS R6, R61 ;  /* 0x0000003d00067213 */ /* 0x000fe20000000000 */
[----:B------:R-:W2:Y:S01]  /*01b0*/  LDCU.128 UR12, c[0x0][0x400] ;  /* 0x00008000ff0c77ac */ /* 0x000ea20008000c00 */
[----:B------:R-:W-:Y:S02]  /*01c0*/  ISETP.GE.AND P2, PT, R61, RZ, PT ;  /* 0x000000ff3d00720c */ /* 0x000fe40003f46270 */
[----:B------:R-:W-:Y:S02]  /*01d0*/  CS2R R52, SRZ ;  /* 0x0000000000347805 */ /* 0x000fe4000001ff00 */
[----:B------:R-:W-:Y:S01]  /*01e0*/  CS2R R50, SRZ ;  /* 0x0000000000327805 */ /* 0x000fe2000001ff00 */
[----:B------:R-:W3:Y:S01]  /*01f0*/  LDC R8, c[0x0][0x41c] ;  /* 0x00010700ff087b82 */ /* 0x000ee20000000800 */
[----:B0-----:R-:W-:-:S04]  /*0200*/  IABS R5, R10 ;  /* 0x0000000a00057213 */ /* 0x001fc80000000000 */
[----:B------:R-:W0:Y:S08]  /*0210*/  I2F.RP R0, R5 ;  /* 0x0000000500007306 */ /* 0x000e300000209400 */
[----:B0-----:R-:W0:Y:S02]  /*0220*/  MUFU.RCP R0, R0 ;  /* 0x0000000000007308 */ /* 0x001e240000001000 */
[----:B0-----:R-:W-:-:S06]  /*0230*/  IADD3 R2, PT, PT, R0, 0xffffffe, RZ ;  /* 0x0ffffffe00027810 */ /* 0x001fcc0007ffe0ff */
[----:B------:R0:W4:Y:S02]  /*0240*/  F2I.FTZ.U32.TRUNC.NTZ R3, R2 ;  /* 0x0000000200037305 */ /* 0x000124000021f000 */
[----:B0-----:R-:W-:Y:S02]  /*0250*/  MOV R2, RZ ;  /* 0x000000ff00027202 */ /* 0x001fe40000000f00 */
[----:B----4-:R-:W-:-:S05]  /*0260*/  IADD3 R4, PT, PT, RZ, -R3, RZ ;  /* 0x80000003ff047210 */ /* 0x010fca0007ffe0ff */
[----:B------:R-:W-:-:S04]  /*0270*/  IMAD R7, R4, R5, RZ ;  /* 0x0000000504077224 */ /* 0x000fc800078e02ff */
[----:B------:R-:W-:Y:S01]  /*0280*/  IMAD.HI.U32 R3, R3, R7, R2 ;  /* 0x0000000703037227 */ /* 0x000fe200078e0002 */
[----:B------:R-:W-:-:S04]  /*0290*/  LOP3.LUT R2, R61, R10, RZ, 0x3c, !PT ;  /* 0x0000000a3d027212 */ /* 0x000fc800078e3cff */
[----:B------:R-:W-:Y:S01]  /*02a0*/  ISETP.GE.AND P1, PT, R2, RZ, PT ;  /* 0x000000ff0200720c */ /* 0x000fe20003f26270 */
[----:B------:R-:W-:-:S04]  /*02b0*/  IMAD.HI.U32 R4, R3, R6, RZ ;  /* 0x0000000603047227 */ /* 0x000fc800078e00ff */
[----:B---3--:R-:W-:Y:S01]  /*02c0*/  IMAD R3, R8, UR10, R63 ;  /* 0x0000000a08037c24 */ /* 0x008fe2000f8e023f */
[----:B------:R-:W-:-:S04]  /*02d0*/  IADD3 R0, PT, PT, -R4, RZ, RZ ;  /* 0x000000ff04007210 */ /* 0x000fc80007ffe1ff */
[----:B--2---:R-:W-:Y:S01]  /*02e0*/  ISETP.GE.U32.AND P3, PT, R3, UR12, PT ;  /* 0x0000000c03007c0c */ /* 0x004fe2000bf66070 */
[----:B------:R-:W-:Y:S01]  /*02f0*/  IMAD R0, R5, R0, R6 ;  /* 0x0000000005007224 */ /* 0x000fe200078e0206 */
[----:B------:R-:W-:Y:S02]  /*0300*/  SHF.R.S32.HI R13, RZ, 0x1f, R3 ;  /* 0x0000001fff0d7819 */ /* 0x000fe40000011403 */
[----:B------:R-:W-:Y:S02]  /*0310*/  IADD3 R17, PT, PT, R3, 0x8, RZ ;  /* 0x0000000803117810 */ /* 0x000fe40007ffe0ff */
[----:B------:R-:W-:Y:S02]  /*0320*/  ISETP.GT.U32.AND P4, PT, R5, R0, PT ;  /* 0x000000000500720c */ /* 0x000fe40003f84070 */
[----:B------:R-:W-:Y:S02]  /*0330*/  ISETP.GE.AND.EX P3, PT, R13, UR13, PT, P3 ;  /* 0x0000000d0d007c0c */ /* 0x000fe4000bf66330 */
[----:B------:R-:W-:-:S02]  /*0340*/  ISETP.GE.U32.AND P5, PT, R17, UR12, PT ;  /* 0x0000000c11007c0c */ /* 0x000fc4000bfa6070 */
[----:B------:R-:W-:Y:S02]  /*0350*/  SHF.R.S32.HI R19, RZ, 0x1f, R17 ;  /* 0x0000001fff137819 */ /* 0x000fe40000011411 */
[----:B------:R-:W-:Y:S02]  /*0360*/  IADD3 R9, PT, PT, R3, 0x10, RZ ;  /* 0x0000001003097810 */ /* 0x000fe40007ffe0ff */
[----:B------:R-:W-:Y:S02]  /*0370*/  ISETP.GE.AND.EX P5, PT, R19, UR13, PT, P5 ;  /* 0x0000000d13007c0c */ /* 0x000fe4000bfa6350 */
[----:B------:R-:W-:Y:S02]  /*0380*/  SHF.R.S32.HI R25, RZ, 0x1f, R9 ;  /* 0x0000001fff197819 */ /* 0x000fe40000011409 */
[----:B------:R-:W-:Y:S01]  /*0390*/  @!P4 IADD3 R0, PT, PT, R0, -R5, RZ ;  /* 0x800000050000c210 */ /* 0x000fe20007ffe0ff */
[----:B------:R-:W0:Y:S01]  /*03a0*/  @!P3 LDC.64 R26, c[0x0][0x3f8] ;  /* 0x0000fe00ff1abb82 */ /* 0x000e220000000a00 */
[----:B------:R-:W-:-:S02]  /*03b0*/  @!P4 IADD3 R4, PT, PT, R4, 0x1, RZ ;  /* 0x000000010404c810 */ /* 0x000fc40007ffe0ff */
[CC--:B------:R-:W-:Y:S02]  /*03c0*/  ISETP.GE.U32.AND P0, PT, R0.reuse, R5.reuse, PT ;  /* 0x000000050000720c */ /* 0x0c0fe40003f06070 */
[-C--:B------:R-:W-:Y:S02]  /*03d0*/  ISETP.GT.U32.AND P6, PT, R5, R0.reuse, PT ;  /* 0x000000000500720c */ /* 0x080fe40003fc4070 */
[----:B------:R-:W-:Y:S01]  /*03e0*/  IADD3 R5, PT, PT, R0, -R5, RZ ;  /* 0x8000000500057210 */ /* 0x000fe20007ffe0ff */
[----:B------:R-:W2:Y:S01]  /*03f0*/  @!P3 LDC.64 R20, c[0x0][0x398] ;  /* 0x0000e600ff14bb82 */ /* 0x000ea20000000a00 */
[----:B------:R-:W-:Y:S02]  /*0400*/  ISETP.NE.AND P4, PT, R10, RZ, PT ;  /* 0x000000ff0a00720c */ /* 0x000fe40003f85270 */
[----:B------:R-:W-:Y:S02]  /*0410*/  SEL R0, R5, R0, !P6 ;  /* 0x0000000005007207 */ /* 0x000fe40007000000 */
[----:B------:R-:W-:-:S02]  /*0420*/  LOP3.LUT R5, RZ, R10, RZ, 0x33, !PT ;  /* 0x0000000aff057212 */ /* 0x000fc400078e33ff */
[----:B------:R-:W-:Y:S01]  /*0430*/  @!P2 IADD3 R0, PT, PT, -R0, RZ, RZ ;  /* 0x000000ff0000a210 */ /* 0x000fe20007ffe1ff */
[----:B------:R-:W3:Y:S01]  /*0440*/  @!P5 LDC.64 R22, c[0x0][0x3a0] ;  /* 0x0000e800ff16db82 */ /* 0x000ee20000000a00 */
[----:B------:R-:W-:Y:S02]  /*0450*/  @P0 IADD3 R4, PT, PT, R4, 0x1, RZ ;  /* 0x0000000104040810 */ /* 0x000fe40007ffe0ff */
[----:B------:R-:W-:Y:S02]  /*0460*/  SEL R0, R5, R0, !P4 ;  /* 0x0000000005007207 */ /* 0x000fe40006000000 */
[----:B------:R-:W-:Y:S02]  /*0470*/  @!P1 IADD3 R4, PT, PT, -R4, RZ, RZ ;  /* 0x000000ff04049210 */ /* 0x000fe40007ffe1ff */
[----:B------:R-:W-:Y:S01]  /*0480*/  IADD3 R8, PT, PT, R3, 0x18, RZ ;  /* 0x0000001803087810 */ /* 0x000fe20007ffe0ff */
[----:B------:R-:W-:Y:S01]  /*0490*/  IMAD R11, R0, 0x70, RZ ;  /* 0x00000070000b7824 */ /* 0x000fe200078e02ff */
[----:B------:R-:W-:-:S02]  /*04a0*/  SEL R7, R5, R4, !P4 ;  /* 0x0000000405077207 */ /* 0x000fc40006000000 */
[----:B------:R-:W4:Y:S01]  /*04b0*/  @!P5 LDC.64 R4, c[0x0][0x3f8] ;  /* 0x0000fe00ff04db82 */ /* 0x000f220000000a00 */
[----:B------:R-:W-:Y:S02]  /*04c0*/  ISETP.GE.U32.AND P4, PT, R9, UR12, PT ;  /* 0x0000000c09007c0c */ /* 0x000fe4000bf86070 */
[----:B------:R-:W-:Y:S02]  /*04d0*/  IADD3 R66, P0, PT, R11, R56, RZ ;  /* 0x000000380b427210 */ /* 0x000fe40007f1e0ff */
[----:B------:R-:W-:Y:S02]  /*04e0*/  ISETP.GE.AND.EX P4, PT, R25, UR13, PT, P4 ;  /* 0x0000000d19007c0c */ /* 0x000fe4000bf86340 */
[----:B------:R-:W-:Y:S02]  /*04f0*/  SHF.R.S32.HI R2, RZ, 0x1f, R7 ;  /* 0x0000001fff027819 */ /* 0x000fe40000011407 */
[----:B------:R-:W-:Y:S02]  /*0500*/  LEA.HI.X.SX32 R67, R11, RZ, 0x1, P0 ;  /* 0x000000ff0b437211 */ /* 0x000fe400000f0eff */
[----:B------:R-:W1:Y:S01]  /*0510*/  @!P3 LDC.64 R10, c[0x0][0x3a0] ;  /* 0x0000e800ff0abb82 */ /* 0x000e620000000a00 */
[----:B------:R-:W-:Y:S01]  /*0520*/  IMAD R2, R2, UR14, RZ ;  /* 0x0000000e02027c24 */ /* 0x000fe2000f8e02ff */
[----:B------:R-:W-:Y:S01]  /*0530*/  ISETP.GE.U32.AND P0, PT, R8, UR12, PT ;  /* 0x0000000c08007c0c */ /* 0x000fe2000bf06070 */
[----:B------:R-:W-:Y:S01]  /*0540*/  IMAD.WIDE.U32 R66, R7, UR14, R66 ;  /* 0x0000000e07427c25 */ /* 0x000fe2000f8e0042 */
[----:B------:R-:W-:-:S03]  /*0550*/  SHF.R.S32.HI R31, RZ, 0x1f, R8 ;  /* 0x0000001fff1f7819 */ /* 0x000fc60000011408 */
[----:B------:R-:W-:Y:S01]  /*0560*/  IMAD R69, R7, UR15, R2 ;  /* 0x0000000f07457c24 */ /* 0x000fe2000f8e0202 */
[----:B------:R-:W2:Y:S01]  /*0570*/  @!P4 LDC.64 R14, c[0x0][0x3f8] ;  /* 0x0000fe00ff0ecb82 */ /* 0x000ea20000000a00 */
[----:B0-----:R-:W-:Y:S01]  /*0580*/  @!P3 IMAD R2, R13, R26, RZ ;  /* 0x0000001a0d02b224 */ /* 0x001fe200078e02ff */
[----:B------:R-:W-:Y:S02]  /*0590*/  @!P3 MOV R68, R66 ;  /* 0x000000420044b202 */ /* 0x000fe40000000f00 */
[----:B------:R-:W-:Y:S01]  /*05a0*/  IADD3 R69, PT, PT, R67, R69, RZ ;  /* 0x0000004543457210 */ /* 0x000fe20007ffe0ff */
[----:B------:R-:W-:Y:S01]  /*05b0*/  @!P3 IMAD R27, R3, R27, R2 ;  /* 0x0000001b031bb224 */ /* 0x000fe200078e0202 */
[----:B------:R-:W-:Y:S01]  /*05c0*/  ISETP.GE.AND.EX P0, PT, R31, UR13, PT, P0 ;  /* 0x0000000d1f007c0c */ /* 0x000fe2000bf06300 */
[----:B----4-:R-:W-:Y:S01]  /*05d0*/  @!P5 IMAD R2, R19, R4, RZ ;  /* 0x000000041302d224 */ /* 0x010fe200078e02ff */
[----:B------:R-:W-:Y:S01]  /*05e0*/  @!P5 MOV R12, R66 ;  /* 0x00000042000cd202 */ /* 0x000fe20000000f00 */
[----:B------:R-:W0:Y:S01]  /*05f0*/  @!P5 LDC.64 R18, c[0x0][0x398] ;  /* 0x0000e600ff12db82 */ /* 0x000e220000000a00 */
[----:B------:R-:W-:Y:S01]  /*0600*/  @!P5 MOV R13, R69 ;  /* 0x00000045000dd202 */ /* 0x000fe20000000f00 */
[----:B------:R-:W-:Y:S01]  /*0610*/  @!P3 IMAD.WIDE.U32 R6, R3, R26, R68 ;  /* 0x0000001a0306b225 */ /* 0x000fe200078e0044 */
[----:B------:R-:W-:-:S03]  /*0620*/  @!P4 MOV R16, R66 ;  /* 0x000000420010c202 */ /* 0x000fc60000000f00 */
[----:B------:R-:W-:Y:S01]  /*0630*/  @!P5 IMAD R29, R17, R5, R2 ;  /* 0x00000005111dd224 */ /* 0x000fe200078e0202 */
[----:B------:R-:W-:Y:S01]  /*0640*/  IADD3 R2, PT, PT, R3, 0x20, RZ ;  /* 0x0000002003027810 */ /* 0x000fe20007ffe0ff */
[----:B------:R-:W-:Y:S01]  /*0650*/  @!P5 IMAD.WIDE.U32 R4, R17, R4, R12 ;  /* 0x000000041104d225 */ /* 0x000fe200078e000c */
[----:B------:R-:W-:Y:S02]  /*0660*/  @!P3 IADD3 R13, PT, PT, R7, R27, RZ ;  /* 0x0000001b070db210 */ /* 0x000fe40007ffe0ff */
[----:B------:R-:W-:Y:S02]  /*0670*/  ISETP.GE.U32.AND P1, PT, R2, UR12, PT ;  /* 0x0000000c02007c0c */ /* 0x000fe4000bf26070 */
[C---:B------:R-:W-:Y:S02]  /*0680*/  @!P3 SHF.L.U64.HI R26, R6.reuse, 0x2, R13 ;  /* 0x00000002061ab819 */ /* 0x040fe4000001020d */
[----:B------:R-:W-:Y:S01]  /*0690*/  SHF.R.S32.HI R27, RZ, 0x1f, R2 ;  /* 0x0000001fff1b7819 */ /* 0x000fe20000011402 */
[----:B------:R-:W4:Y:S01]  /*06a0*/  @!P0 LDC.64 R12, c[0x0][0x3f8] ;  /* 0x0000fe00ff0c8b82 */ /* 0x000f220000000a00 */
[----:B------:R-:W-:Y:S01]  /*06b0*/  @!P3 SHF.L.U32 R7, R6, 0x2, RZ ;  /* 0x000000020607b819 */ /* 0x000fe200000006ff */
[----:B--2---:R-:W-:Y:S01]  /*06c0*/  @!P4 IMAD R6, R25, R14, RZ ;  /* 0x0000000e1906c224 */ /* 0x004fe200078e02ff */
[----:B------:R-:W-:-:S02]  /*06d0*/  @!P5 IADD3 R5, PT, PT, R5, R29, RZ ;  /* 0x0000001d0505d210 */ /* 0x000fc40007ffe0ff */
[----:B------:R-:W-:Y:S01]  /*06e0*/  ISETP.GE.AND.EX P1, PT, R27, UR13, PT, P1 ;  /* 0x0000000d1b007c0c */ /* 0x000fe2000bf26310 */
[----:B------:R-:W-:Y:S01]  /*06f0*/  @!P4 IMAD R29, R9, R15, R6 ;  /* 0x0000000f091dc224 */ /* 0x000fe200078e0206 */
[C---:B-1----:R-:W-:Y:S02]  /*0700*/  @!P3 IADD3 R10, P6, PT, R7.reuse, R10, RZ ;  /* 0x0000000a070ab210 */ /* 0x042fe40007fde0ff */
[----:B------:R-:W-:Y:S02]  /*0710*/  @!P3 IADD3 R20, P2, PT, R7, R20, RZ ;  /* 0x000000140714b210 */ /* 0x000fe40007f5e0ff */
[C---:B------:R-:W-:Y:S01]  /*0720*/  @!P5 SHF.L.U32 R25, R4.reuse, 0x2, RZ ;  /* 0x000000020419d819 */ /* 0x040fe200000006ff */
[----:B------:R-:W1:Y:S01]  /*0730*/  @!P4 LDC.64 R6, c[0x0][0x398] ;  /* 0x0000e600ff06cb82 */ /* 0x000e620000000a00 */
[----:B------:R-:W-:Y:S02]  /*0740*/  @!P5 SHF.L.U64.HI R24, R4, 0x2, R5 ;  /* 0x000000020418d819 */ /* 0x000fe40000010205 */
[----:B------:R-:W-:-:S02]  /*0750*/  @!P3 IADD3.X R11, PT, PT, R26, R11, RZ, P6, !PT ;  /* 0x0000000b1a0bb210 */ /* 0x000fc400037fe4ff */
[----:B------:R-:W-:Y:S02]  /*0760*/  @!P3 IADD3.X R21, PT, PT, R26, R21, RZ, P2, !PT ;  /* 0x000000151a15b210 */ /* 0x000fe400017fe4ff */
[C---:B---3--:R-:W-:Y:S01]  /*0770*/  @!P5 IADD3 R22, P6, PT, R25.reuse, R22, RZ ;  /* 0x000000161916d210 */ /* 0x048fe20007fde0ff */
[----:B------:R-:W2:Y:S01]  /*0780*/  @!P4 LDC.64 R4, c[0x0][0x3a0] ;  /* 0x0000e800ff04cb82 */ /* 0x000ea20000000a00 */
[----:B0-----:R-:W-:Y:S01]  /*0790*/  @!P5 IADD3 R18, P2, PT, R25, R18, RZ ;  /* 0x000000121912d210 */ /* 0x001fe20007f5e0ff */
[----:B------:R-:W5:Y:S01]  /*07a0*/  @!P3 LDG.E.64 R52, desc[UR8][R10.64] ;  /* 0x000000080a34b981 */ /* 0x000f62000c1e1b00 */
[----:B------:R-:W-:Y:S01]  /*07b0*/  @!P4 MOV R17, R69 ;  /* 0x000000450011c202 */ /* 0x000fe20000000f00 */
[----:B----4-:R-:W-:Y:S01]  /*07c0*/  @!P0 IMAD R31, R31, R12, RZ ;  /* 0x0000000c1f1f8224 */ /* 0x010fe200078e02ff */
[C---:B------:R-:W-:Y:S01]  /*07d0*/  @!P5 IADD3.X R23, PT, PT, R24.reuse, R23, RZ, P6, !PT ;  /* 0x000000171817d210 */ /* 0x040fe200037fe4ff */
[----:B------:R0:W5:Y:S01]  /*07e0*/  @!P3 LDG.E.64 R50, desc[UR8][R20.64] ;  /* 0x000000081432b981 */ /* 0x000162000c1e1b00 */
[----:B------:R-:W-:Y:S01]  /*07f0*/  @!P5 IADD3.X R19, PT, PT, R24, R19, RZ, P2, !PT ;  /* 0x000000131813d210 */ /* 0x000fe200017fe4ff */
[----:B------:R-:W-:Y:S01]  /*0800*/  @!P4 IMAD.WIDE.U32 R14, R9, R14, R16 ;  /* 0x0000000e090ec225 */ /* 0x000fe200078e0010 */
[----:B------:R-:W3:Y:S01]  /*0810*/  @!P1 LDC.64 R24, c[0x0][0x3f8] ;  /* 0x0000fe00ff189b82 */ /* 0x000ee20000000a00 */
[----:B------:R-:W-:-:S02]  /*0820*/  IADD3 R9, PT, PT, R3, 0x28, RZ ;  /* 0x0000002803097810 */ /* 0x000fc40007ffe0ff */
[----:B------:R-:W-:Y:S01]  /*0830*/  @!P0 IMAD R13, R8, R13, R31 ;  /* 0x0000000d080d8224 */ /* 0x000fe200078e021f */
[----:B------:R-:W-:Y:S02]  /*0840*/  @!P4 IADD3 R15, PT, PT, R15, R29, RZ ;  /* 0x0000001d0f0fc210 */ /* 0x000fe40007ffe0ff */
[----:B------:R-:W-:Y:S02]  /*0850*/  ISETP.GE.U32.AND P6, PT, R9, UR12, PT ;  /* 0x0000000c09007c0c */ /* 0x000fe4000bfc6070 */
[----:B------:R-:W-:Y:S01]  /*0860*/  SHF.R.S32.HI R29, RZ, 0x1f, R9 ;  /* 0x0000001fff1d7819 */ /* 0x000fe20000011409 */
[----:B------:R-:W4:Y:S01]  /*0870*/  @!P0 LDC.64 R16, c[0x0][0x398] ;  /* 0x0000e600ff108b82 */ /* 0x000f220000000a00 */
[----:B------:R-:W-:Y:S02]  /*0880*/  @!P4 SHF.L.U32 R33, R14, 0x2, RZ ;  /* 0x000000020e21c819 */ /* 0x000fe400000006ff */
[----:B------:R-:W-:Y:S02]  /*0890*/  ISETP.GE.AND.EX P2, PT, R29, UR13, PT, P6 ;  /* 0x0000000d1d007c0c */ /* 0x000fe4000bf46360 */
[----:B------:R-:W-:-:S02]  /*08a0*/  @!P0 MOV R30, R66 ;  /* 0x00000042001e8202 */ /* 0x000fc40000000f00 */
[----:B------:R-:W-:Y:S01]  /*08b0*/  @!P0 MOV R31, R69 ;  /* 0x00000045001f8202 */ /* 0x000fe20000000f00 */
[----:B0-----:R-:W0:Y:S01]  /*08c0*/  @!P1 LDC.64 R20, c[0x0][0x3a0] ;  /* 0x0000e800ff149b82 */ /* 0x001e220000000a00 */
[----:B------:R-:W-:Y:S02]  /*08d0*/  @!P4 SHF.L.U64.HI R26, R14, 0x2, R15 ;  /* 0x000000020e1ac819 */ /* 0x000fe4000001020f */
[----:B--2---:R-:W-:Y:S01]  /*08e0*/  @!P4 IADD3 R4, P6, PT, R33, R4, RZ ;  /* 0x000000042104c210 */ /* 0x004fe20007fde0ff */
[----:B------:R-:W-:-:S03]  /*08f0*/  @!P0 IMAD.WIDE.U32 R30, R8, R12, R30 ;  /* 0x0000000c081e8225 */ /* 0x000fc600078e001e */
[----:B------:R-:W-:Y:S01]  /*0900*/  @!P4 IADD3.X R5, PT, PT, R26, R5, RZ, P6, !PT ;  /* 0x000000051a05c210 */ /* 0x000fe200037fe4ff */
[----:B---3--:R-:W-:Y:S01]  /*0910*/  @!P1 IMAD R27, R27, R24, RZ ;  /* 0x000000181b1b9224 */ /* 0x008fe200078e02ff */
[----:B-1----:R-:W-:Y:S01]  /*0920*/  @!P4 IADD3 R6, P6, PT, R33, R6, RZ ;  /* 0x000000062106c210 */ /* 0x002fe20007fde0ff */
[----:B------:R-:W1:Y:S01]  /*0930*/  @!P0 LDC.64 R14, c[0x0][0x3a0] ;  /* 0x0000e800ff0e8b82 */ /* 0x000e620000000a00 */
[----:B------:R-:W-:Y:S02]  /*0940*/  @!P0 IADD3 R33, PT, PT, R31, R13, RZ ;  /* 0x0000000d1f218210 */ /* 0x000fe40007ffe0ff */
[-C--:B------:R-:W-:Y:S02]  /*0950*/  @!P1 MOV R10, R66.reuse ;  /* 0x00000042000a9202 */ /* 0x080fe40000000f00 */
[----:B------:R-:W-:Y:S01]  /*0960*/  @!P1 MOV R11, R69 ;  /* 0x00000045000b9202 */ /* 0x000fe20000000f00 */
[----:B------:R-:W-:Y:S01]  /*0970*/  @!P1 IMAD R27, R2, R25, R27 ;  /* 0x00000019021b9224 */ /* 0x000fe200078e021b */
[----:B------:R-:W-:Y:S01]  /*0980*/  @!P2 MOV R28, R66 ;  /* 0x00000042001ca202 */ /* 0x000fe20000000f00 */
[----:B------:R-:W2:Y:S01]  /*0990*/  @!P2 LDC.64 R12, c[0x0][0x3f8] ;  /* 0x0000fe00ff0cab82 */ /* 0x000ea20000000a00 */
[----:B------:R-:W-:Y:S01]  /*09a0*/  @!P0 SHF.L.U32 R31, R30, 0x2, RZ ;  /* 0x000000021e1f8819 */ /* 0x000fe200000006ff */
[----:B------:R-:W-:Y:S01]  /*09b0*/  @!P1 IMAD.WIDE.U32 R24, R2, R24, R10 ;  /* 0x0000001802189225 */ /* 0x000fe200078e000a */
[----:B------:R-:W-:-:S02]  /*09c0*/  @!P0 SHF.L.U64.HI R8, R30, 0x2, R33 ;  /* 0x000000021e088819 */ /* 0x000fc40000010221 */
[----:B------:R-:W-:Y:S02]  /*09d0*/  @!P4 IADD3.X R7, PT, PT, R26, R7, RZ, P6, !PT ;  /* 0x000000071a07c210 */ /* 0x000fe400037fe4ff */
[----:B------:R-:W-:Y:S02]  /*09e0*/  @!P1 IADD3 R11, PT, PT, R25, R27, RZ ;  /* 0x0000001b190b9210 */ /* 0x000fe40007ffe0ff */
[----:B------:R-:W-:Y:S02]  /*09f0*/  CS2R R48, SRZ ;  /* 0x0000000000307805 */ /* 0x000fe4000001ff00 */
[----:B------:R-:W-:Y:S01]  /*0a00*/  CS2R R46, SRZ ;  /* 0x00000000002e7805 */ /* 0x000fe2000001ff00 */
[----:B------:R-:W3:Y:S01]  /*0a10*/  @!P2 LDC.64 R36, c[0x0][0x398] ;  /* 0x0000e600ff24ab82 */ /* 0x000ee20000000a00 */
[----:B------:R-:W-:Y:S01]  /*0a20*/  @!P1 SHF.L.U64.HI R32, R24, 0x2, R11 ;  /* 0x0000000218209819 */ /* 0x000fe2000001020b */
[----:B--2---:R-:W-:-:S06]  /*0a30*/  @!P2 IMAD R2, R29, R12, RZ ;  /* 0x0000000c1d02a224 */ /* 0x004fcc00078e02ff */
[----:B------:R-:W2:Y:S01]  /*0a40*/  LDC.64 R10, c[0x0][0x3b8] ;  /* 0x0000ee00ff0a7b82 */ /* 0x000ea20000000a00 */
[----:B------:R-:W-:Y:S01]  /*0a50*/  @!P2 MOV R29, R69 ;  /* 0x00000045001da202 */ /* 0x000fe20000000f00 */
[----:B------:R3:W5:Y:S01]  /*0a60*/  @!P5 LDG.E.64 R48, desc[UR8][R22.64] ;  /* 0x000000081630d981 */ /* 0x000762000c1e1b00 */
[C---:B------:R-:W-:Y:S02]  /*0a70*/  @!P2 IMAD R35, R9.reuse, R13, R2 ;  /* 0x0000000d0923a224 */ /* 0x040fe400078e0202 */
[----:B------:R-:W-:Y:S01]  /*0a80*/  @!P2 IMAD.WIDE.U32 R28, R9, R12, R28 ;  /* 0x0000000c091ca225 */ /* 0x000fe200078e001c */
[----:B-1----:R-:W-:Y:S02]  /*0a90*/  @!P0 IADD3 R14, P3, PT, R31, R14, RZ ;  /* 0x0000000e1f0e8210 */ /* 0x002fe40007f7e0ff */
[----:B------:R-:W3:Y:S01]  /*0aa0*/  @!P1 LDC.64 R26, c[0x0][0x398] ;  /* 0x0000e600ff1a9b82 */ /* 0x000ee20000000a00 */
[----:B------:R-:W-:Y:S01]  /*0ab0*/  IADD3 R30, PT, PT, R3, 0x30, RZ ;  /* 0x00000030031e7810 */ /* 0x000fe20007ffe0ff */
[----:B------:R1:W5:Y:S01]  /*0ac0*/  @!P5 LDG.E.64 R46, desc[UR8][R18.64] ;  /* 0x00000008122ed981 */ /* 0x000362000c1e1b00 */
[----:B------:R-:W-:-:S02]  /*0ad0*/  @!P2 IADD3 R29, PT, PT, R29, R35, RZ ;  /* 0x000000231d1da210 */ /* 0x000fc40007ffe0ff */
[C---:B------:R-:W-:Y:S02]  /*0ae0*/  @!P2 SHF.L.U32 R9, R28.reuse, 0x2, RZ ;  /* 0x000000021c09a819 */ /* 0x040fe400000006ff */
[----:B------:R-:W-:Y:S02]  /*0af0*/  @!P2 SHF.L.U64.HI R12, R28, 0x2, R29 ;  /* 0x000000021c0ca819 */ /* 0x000fe4000001021d */
[----:B----4-:R-:W-:Y:S01]  /*0b00*/  @!P0 IADD3 R16, P6, PT, R31, R16, RZ ;  /* 0x000000101f108210 */ /* 0x010fe20007fde0ff */
[----:B--2---:R-:W-:Y:S01]  /*0b10*/  IMAD.WIDE R28, R61, 0x8, R10 ;  /* 0x000000083d1c7825 */ /* 0x004fe200078e020a */
[----:B------:R-:W-:Y:S02]  /*0b20*/  @!P0 IADD3.X R15, PT, PT, R8, R15, RZ, P3, !PT ;  /* 0x0000000f080f8210 */ /* 0x000fe40001ffe4ff */
[----:B------:R-:W-:-:S03]  /*0b30*/  ISETP.GE.U32.AND P3, PT, R30, UR12, PT ;  /* 0x0000000c1e007c0c */ /* 0x000fc6000bf66070 */
[----:B------:R-:W2:Y:S01]  /*0b40*/  LDG.E.64 R28, desc[UR8][R28.64] ;  /* 0x000000081c1c7981 */ /* 0x000ea2000c1e1b00 */
[----:B------:R-:W-:Y:S02]  /*0b50*/  SHF.R.S32.HI R31, RZ, 0x1f, R30 ;  /* 0x0000001fff1f7819 */ /* 0x000fe4000001141e */
[----:B------:R-:W-:Y:S02]  /*0b60*/  @!P0 IADD3.X R17, PT, PT, R8, R17, RZ, P6, !PT ;  /* 0x0000001108118210 */ /* 0x000fe400037fe4ff */
[----:B------:R-:W-:Y:S02]  /*0b70*/  ISETP.GE.AND.EX P3, PT, R31, UR13, PT, P3 ;  /* 0x0000000d1f007c0c */ /* 0x000fe4000bf66330 */
[----:B------:R-:W-:Y:S02]  /*0b80*/  IADD3 R8, PT, PT, R3, 0x38, RZ ;  /* 0x0000003803087810 */ /* 0x000fe40007ffe0ff */
[----:B------:R-:W-:Y:S02]  /*0b90*/  @!P1 SHF.L.U32 R33, R24, 0x2, RZ ;  /* 0x0000000218219819 */ /* 0x000fe400000006ff */
[----:B------:R-:W4:Y:S01]  /*0ba0*/  @!P2 LDC.64 R24, c[0x0][0x3a0] ;  /* 0x0000e800ff18ab82 */ /* 0x000f220000000a00 */
[----:B------:R-:W-:-:S02]  /*0bb0*/  ISETP.GE.U32.AND P5, PT, R8, UR12, PT ;  /* 0x0000000c08007c0c */ /* 0x000fc4000bfa6070 */
[----:B------:R-:W-:-:S04]  /*0bc0*/  SHF.R.S32.HI R13, RZ, 0x1f, R8 ;  /* 0x0000001fff0d7819 */ /* 0x000fc80000011408 */
[----:B------:R-:W-:Y:S01]  /*0bd0*/  ISETP.GE.AND.EX P5, PT, R13, UR13, PT, P5 ;  /* 0x0000000d0d007c0c */ /* 0x000fe2000bfa6350 */
[----:B------:R-:W1:Y:S01]  /*0be0*/  @!P3 LDC.64 R2, c[0x0][0x3f8] ;  /* 0x0000fe00ff02bb82 */ /* 0x000e620000000a00 */
[----:B0-----:R-:W-:-:S04]  /*0bf0*/  @!P1 IADD3 R20, P6, PT, R33, R20, RZ ;  /* 0x0000001421149210 */ /* 0x001fc80007fde0ff */
[C---:B------:R-:W-:Y:S02]  /*0c00*/  @!P1 IADD3.X R21, PT, PT, R32.reuse, R21, RZ, P6, !PT ;  /* 0x0000001520159210 */ /* 0x040fe400037fe4ff */
[----:B---3--:R-:W-:Y:S01]  /*0c10*/  @!P1 IADD3 R22, P6, PT, R33, R26, RZ ;  /* 0x0000001a21169210 */ /* 0x008fe20007fde0ff */
[----:B------:R-:W0:Y:S08]  /*0c20*/  @!P3 LDC.64 R38, c[0x0][0x3a0] ;  /* 0x0000e800ff26bb82 */ /* 0x000e300000000a00 */
[----:B------:R-:W3:Y:S01]  /*0c30*/  @!P5 LDC.64 R10, c[0x0][0x3f8] ;  /* 0x0000fe00ff0adb82 */ /* 0x000ee20000000a00 */
[----:B------:R-:W-:-:S02]  /*0c40*/  @!P1 IADD3.X R23, PT, PT, R32, R27, RZ, P6, !PT ;  /* 0x0000001b20179210 */ /* 0x000fc400037fe4ff */
[----:B----4-:R-:W-:-:S04]  /*0c50*/  @!P2 IADD3 R24, P6, PT, R9, R24, RZ ;  /* 0x000000180918a210 */ /* 0x010fc80007fde0ff */
[C---:B------:R-:W-:Y:S01]  /*0c60*/  @!P2 IADD3.X R25, PT, PT, R12.reuse, R25, RZ, P6, !PT ;  /* 0x000000190c19a210 */ /* 0x040fe200037fe4ff */
[----:B-1----:R-:W-:Y:S01]  /*0c70*/  @!P3 IMAD R31, R31, R2, RZ ;  /* 0x000000021f1fb224 */ /* 0x002fe200078e02ff */
[----:B------:R-:W-:Y:S01]  /*0c80*/  @!P2 IADD3 R36, P6, PT, R9, R36, RZ ;  /* 0x000000240924a210 */ /* 0x000fe20007fde0ff */
[----:B------:R-:W1:Y:S01]  /*0c90*/  @!P3 LDC.64 R40, c[0x0][0x398] ;  /* 0x0000e600ff28bb82 */ /* 0x000e620000000a00 */
[----:B------:R-:W-:Y:S02]  /*0ca0*/  @!P3 MOV R18, R66 ;  /* 0x000000420012b202 */ /* 0x000fe40000000f00 */
[----:B------:R-:W-:Y:S02]  /*0cb0*/  @!P3 MOV R19, R69 ;  /* 0x000000450013b202 */ /* 0x000fe40000000f00 */
[----:B------:R-:W-:Y:S02]  /*0cc0*/  @!P2 IADD3.X R37, PT, PT, R12, R37, RZ, P6, !PT ;  /* 0x000000250c25a210 */ /* 0x000fe400037fe4ff */
[----:B------:R-:W-:Y:S01]  /*0cd0*/  ISETP.NE.AND P6, PT, RZ, UR11, PT ;  /* 0x0000000bff007c0c */ /* 0x000fe2000bfc5270 */
[C---:B------:R-:W-:Y:S01]  /*0ce0*/  @!P3 IMAD R9, R30.reuse, R3, R31 ;  /* 0x000000031e09b224 */ /* 0x040fe200078e021f */
[----:B------:R-:W-:Y:S01]  /*0cf0*/  PRMT R12, R63, 0x9910, RZ ;  /* 0x000099103f0c7816 */ /* 0x000fe200000000ff */
[----:B------:R-:W-:Y:S01]  /*0d00*/  @!P3 IMAD.WIDE.U32 R18, R30, R2, R18 ;  /* 0x000000021e12b225 */ /* 0x000fe200078e0012 */
[----:B------:R-:W-:Y:S01]  /*0d10*/  MOV R3, RZ ;  /* 0x000000ff00037202 */ /* 0x000fe20000000f00 */
[----:B------:R-:W4:Y:S01]  /*0d20*/  @!P5 LDC.64 R30, c[0x0][0x3a0] ;  /* 0x0000e800ff1edb82 */ /* 0x000f220000000a00 */
[----:B------:R-:W-:-:S02]  /*0d30*/  MOV R2, RZ ;  /* 0x000000ff00027202 */ /* 0x000fc40000000f00 */
[----:B------:R-:W-:Y:S01]  /*0d40*/  CS2R R44, SRZ ;  /* 0x00000000002c7805 */ /* 0x000fe2000001ff00 */
[----:B---3--:R-:W-:Y:S02]  /*0d50*/  @!P5 IMAD R13, R13, R10, RZ ;  /* 0x0000000a0d0dd224 */ /* 0x008fe400078e02ff */
[----:B------:R-:W-:Y:S01]  /*0d60*/  IMAD R12, R12, 0x38, RZ ;  /* 0x000000380c0c7824 */ /* 0x000fe200078e02ff */
[----:B------:R3:W5:Y:S01]  /*0d70*/  @!P4 LDG.E.64 R2, desc[UR8][R6.64] ;  /* 0x000000080602c981 */ /* 0x000762000c1e1b00 */
[----:B------:R-:W4:Y:S01]  /*0d80*/  @!P5 LDC.64 R32, c[0x0][0x398] ;  /* 0x0000e600ff20db82 */ /* 0x000f220000000a00 */
[----:B------:R-:W-:Y:S02]  /*0d90*/  @!P3 IADD3 R9, PT, PT, R19, R9, RZ ;  /* 0x000000091309b210 */ /* 0x000fe40007ffe0ff */
[----:B------:R0:W5:Y:S01]  /*0da0*/  @!P4 LDG.E.64 R44, desc[UR8][R4.64] ;  /* 0x00000008042cc981 */ /* 0x000162000c1e1b00 */
[----:B------:R-:W-:-:S04]  /*0db0*/  @!P3 SHF.L.U32 R19, R18, 0x2, RZ ;  /* 0x000000021213b819 */ /* 0x000fc800000006ff */
[----:B------:R-:W4:Y:S01]  /*0dc0*/  LDC.64 R26, c[0x0][0x3a8] ;  /* 0x0000ea00ff1a7b82 */ /* 0x000f220000000a00 */
[----:B---3--:R-:W-:Y:S01]  /*0dd0*/  @!P5 IMAD R7, R8, R11, R13 ;  /* 0x0000000b0807d224 */ /* 0x008fe200078e020d */
[----:B------:R-:W-:Y:S02]  /*0de0*/  IADD3 R11, PT, PT, RZ, -R12, RZ ;  /* 0x8000000cff0b7210 */ /* 0x000fe40007ffe0ff */
[----:B0-----:R-:W-:Y:S02]  /*0df0*/  @!P5 MOV R4, R66 ;  /* 0x000000420004d202 */ /* 0x001fe40000000f00 */
[----:B------:R-:W-:Y:S02]  /*0e00*/  @!P5 MOV R5, R69 ;  /* 0x000000450005d202 */ /* 0x000fe40000000f00 */
[----:B------:R-:W0:Y:S01]  /*0e10*/  @P6 LDC.64 R34, c[0x0][0x3b0] ;  /* 0x0000ec00ff226b82 */ /* 0x000e220000000a00 */
[----:B------:R-:W-:Y:S02]  /*0e20*/  PRMT R11, R11, 0x7710, RZ ;  /* 0x000077100b0b7816 */ /* 0x000fe400000000ff */
[----:B------:R-:W-:Y:S01]  /*0e30*/  @!P3 SHF.L.U64.HI R18, R18, 0x2, R9 ;  /* 0x000000021212b819 */ /* 0x000fe20000010209 */
[----:B------:R-:W-:Y:S01]  /*0e40*/  @!P5 IMAD.WIDE.U32 R8, R8, R10, R4 ;  /* 0x0000000a0808d225 */ /* 0x000fe200078e0004 */
[----:B------:R-:W-:-:S02]  /*0e50*/  @!P3 IADD3 R38, P4, PT, R19, R38, RZ ;  /* 0x000000261326b210 */ /* 0x000fc40007f9e0ff */
[----:B------:R-:W-:Y:S02]  /*0e60*/  IADD3 R11, PT, PT, R11, R60, RZ ;  /* 0x0000003c0b0b7210 */ /* 0x000fe40007ffe0ff */
[----:B------:R-:W-:Y:S02]  /*0e70*/  @!P3 IADD3.X R39, PT, PT, R18, R39, RZ, P4, !PT ;  /* 0x000000271227b210 */ /* 0x000fe400027fe4ff */
[----:B-1----:R-:W-:Y:S02]  /*0e80*/  @!P3 IADD3 R40, P4, PT, R19, R40, RZ ;  /* 0x000000281328b210 */ /* 0x002fe40007f9e0ff */
[----:B------:R-:W-:Y:S02]  /*0e90*/  @!P5 IADD3 R7, PT, PT, R9, R7, RZ ;  /* 0x000000070907d210 */ /* 0x000fe40007ffe0ff */
[----:B------:R-:W-:Y:S02]  /*0ea0*/  @!P5 SHF.L.U32 R5, R8, 0x2, RZ ;  /* 0x000000020805d819 */ /* 0x000fe400000006ff */
[----:B------:R-:W-:-:S02]  /*0eb0*/  SHF.L.U32 R11, R11, 0x1, RZ ;  /* 0x000000010b0b7819 */ /* 0x000fc400000006ff */
[----:B------:R-:W-:Y:S02]  /*0ec0*/  @!P3 IADD3.X R41, PT, PT, R18, R41, RZ, P4, !PT ;  /* 0x000000291229b210 */ /* 0x000fe400027fe4ff */
[----:B------:R-:W-:Y:S02]  /*0ed0*/  @!P5 SHF.L.U64.HI R8, R8, 0x2, R7 ;  /* 0x000000020808d819 */ /* 0x000fe40000010207 */
[----:B----4-:R-:W-:Y:S02]  /*0ee0*/  @!P5 IADD3 R30, P4, PT, R5, R30, RZ ;  /* 0x0000001e051ed210 */ /* 0x010fe40007f9e0ff */
[----:B------:R-:W-:Y:S02]  /*0ef0*/  LOP3.LUT R56, R11, 0xffff, RZ, 0xc0, !PT ;  /* 0x0000ffff0b387812 */ /* 0x000fe400078ec0ff */
[----:B------:R-:W-:Y:S02]  /*0f00*/  @!P5 IADD3.X R31, PT, PT, R8, R31, RZ, P4, !PT ;  /* 0x0000001f081fd210 */ /* 0x000fe400027fe4ff */
[----:B------:R-:W-:Y:S01]  /*0f10*/  @!P5 IADD3 R32, P4, PT, R5, R32, RZ ;  /* 0x000000200520d210 */ /* 0x000fe20007f9e0ff */
[----:B------:R-:W-:Y:S01]  /*0f20*/  IMAD R9, R0, 0x70, R56 ;  /* 0x0000007000097824 */ /* 0x000fe200078e0238 */
[----:B------:R-:W-:-:S02]  /*0f30*/  CS2R R4, SRZ ;  /* 0x0000000000047805 */ /* 0x000fc4000001ff00 */
[----:B------:R-:W-:Y:S02]  /*0f40*/  CS2R R6, SRZ ;  /* 0x0000000000067805 */ /* 0x000fe4000001ff00 */
[----:B------:R-:W-:Y:S01]  /*0f50*/  @!P5 IADD3.X R33, PT, PT, R8, R33, RZ, P4, !PT ;  /* 0x000000210821d210 */ /* 0x000fe200027fe4ff */
[C---:B------:R-:W-:Y:S01]  /*0f60*/  IMAD.WIDE R26, R9.reuse, 0x4, R26 ;  /* 0x00000004091a7825 */ /* 0x040fe200078e021a */
[----:B------:R-:W-:Y:S02]  /*0f70*/  CS2R R10, SRZ ;  /* 0x00000000000a7805 */ /* 0x000fe4000001ff00 */
[----:B------:R-:W-:Y:S01]  /*0f80*/  CS2R R12, SRZ ;  /* 0x00000000000c7805 */ /* 0x000fe2000001ff00 */
[----:B------:R1:W5:Y:S01]  /*0f90*/  @!P0 LDG.E.64 R4, desc[UR8][R14.64] ;  /* 0x000000080e048981 */ /* 0x000362000c1e1b00 */
[----:B0-----:R-:W-:Y:S01]  /*0fa0*/  @P6 IMAD.WIDE R34, R9, 0x4, R34 ;  /* 0x0000000409226825 */ /* 0x001fe200078e0222 */
[----:B------:R-:W-:Y:S02]  /*0fb0*/  CS2R R8, SRZ ;  /* 0x0000000000087805 */ /* 0x000fe4000001ff00 */
[----:B------:R-:W-:Y:S01]  /*0fc0*/  CS2R R18, SRZ ;  /* 0x0000000000127805 */ /* 0x000fe2000001ff00 */
[----:B------:R0:W5:Y:S04]  /*0fd0*/  @!P0 LDG.E.64 R6, desc[UR8][R16.64] ;  /* 0x0000000810068981 */ /* 0x000168000c1e1b00 */
[----:B------:R3:W5:Y:S01]  /*0fe0*/  @!P1 LDG.E.64 R8, desc[UR8][R20.64] ;  /* 0x0000000814089981 */ /* 0x000762000c1e1b00 */
[----:B-1----:R-:W-:-:S03]  /*0ff0*/  CS2R R14, SRZ ;  /* 0x00000000000e7805 */ /* 0x002fc6000001ff00 */
[----:B------:R1:W5:Y:S01]  /*1000*/  @!P1 LDG.E.64 R10, desc[UR8][R22.64] ;  /* 0x00000008160a9981 */ /* 0x000362000c1e1b00 */
[----:B0-----:R-:W-:-:S03]  /*1010*/  CS2R R16, SRZ ;  /* 0x0000000000107805 */ /* 0x001fc6000001ff00 */
[----:B------:R0:W5:Y:S01]  /*1020*/  @!P2 LDG.E.64 R12, desc[UR8][R24.64] ;  /* 0x00000008180ca981 */ /* 0x000162000c1e1b00 */
[----:B---3--:R-:W-:-:S03]  /*1030*/  CS2R R20, SRZ ;  /* 0x0000000000147805 */ /* 0x008fc6000001ff00 */
[----:B------:R3:W5:Y:S01]  /*1040*/  @!P2 LDG.E.64 R14, desc[UR8][R36.64] ;  /* 0x00000008240ea981 */ /* 0x000762000c1e1b00 */
[----:B-1----:R-:W-:-:S03]  /*1050*/  CS2R R22, SRZ ;  /* 0x0000000000167805 */ /* 0x002fc6000001ff00 */
[----:B------:R3:W5:Y:S01]  /*1060*/  @!P3 LDG.E.64 R16, desc[UR8][R38.64] ;  /* 0x000000082610b981 */ /* 0x000762000c1e1b00 */
[----:B0-----:R-:W-:-:S03]  /*1070*/  CS2R R24, SRZ ;  /* 0x0000000000187805 */ /* 0x001fc6000001ff00 */
[----:B------:R3:W5:Y:S04]  /*1080*/  @!P3 LDG.E.64 R18, desc[UR8][R40.64] ;  /* 0x000000082812b981 */ /* 0x000768000c1e1b00 */
[----:B------:R3:W5:Y:S04]  /*1090*/  @!P5 LDG.E.64 R20, desc[UR8][R30.64] ;  /* 0x000000081e14d981 */ /* 0x000768000c1e1b00 */
[----:B------:R3:W5:Y:S04]  /*10a0*/  @!P5 LDG.E.64 R22, desc[UR8][R32.64] ;  /* 0x000000082016d981 */ /* 0x000768000c1e1b00 */
[----:B------:R3:W5:Y:S04]  /*10b0*/  @P6 LDG.E.64 R24, desc[UR8][R34.64] ;  /* 0x0000000822186981 */ /* 0x000768000c1e1b00 */
[----:B------:R-:W5:Y:S01]  /*10c0*/  LDG.E.64 R26, desc[UR8][R26.64] ;  /* 0x000000081a1a7981 */ /* 0x000f62000c1e1b00 */
[----:B------:R-:W-:Y:S01]  /*10d0*/  UISETP.NE.AND UP1, UPT, UR11, URZ, UPT ;  /* 0x000000ff0b00728c */ /* 0x000fe2000bf25270 */
[----:B------:R-:W-:Y:S01]  /*10e0*/  UMOV UR7, 0x3f800000 ;  /* 0x3f80000000077882 */ /* 0x000fe20000000000 */
[----:B--2---:R-:W-:-:S13]  /*10f0*/  R2UR UR14, R28 ;  /* 0x000000001c0e72ca */ /* 0x004fda00000e0000 */
        /* <DEDUP_REMOVED lines=10> */
[----:B---3--:R-:W-:Y:S05]  /*11a0*/  BRA.U UP1, `(.L_x_1214) ;  /* 0x0000000501c47547 */ /* 0x008fea000b800000 */
[----:B-----5:R-:W-:Y:S01]  /*11b0*/  FADD.FTZ R29, R52, -UR14 ;  /* 0x8000000e341d7e21 */ /* 0x020fe20008010000 */
[----:B------:R-:W-:Y:S01]  /*11c0*/  FMUL.FTZ R30, R50, R26 ;  /* 0x0000001a321e7220 */ /* 0x000fe20000410000 */
[----:B------:R-:W-:Y:S01]  /*11d0*/  FADD.FTZ R28, R53, -UR14 ;  /* 0x8000000e351c7e21 */ /* 0x000fe20008010000 */
[----:B------:R-:W-:Y:S01]  /*11e0*/  FMUL.FTZ R31, R51, R27 ;  /* 0x0000001b331f7220 */ /* 0x000fe20000410000 */
[----:B------:R-:W-:Y:S01]  /*11f0*/  FMUL.FTZ R29, R29, UR7 ;  /* 0x000000071d1d7c20 */ /* 0x000fe20008410000 */
[----:B------:R-:W-:Y:S01]  /*1200*/  FADD.FTZ R34, R48, -UR14 ;  /* 0x8000000e30227e21 */ /* 0x000fe20008010000 */
[----:B------:R-:W-:Y:S01]  /*1210*/  FMUL.FTZ R28, R28, UR7 ;  /* 0x000000071c1c7c20 */ /* 0x000fe20008410000 */
[----:B------:R-:W-:Y:S01]  /*1220*/  FADD.FTZ R32, RZ, R30 ;  /* 0x0000001eff207221 */ /* 0x000fe20000010000 */
[----:B------:R-:W-:Y:S01]  /*1230*/  FFMA.FTZ R33, R29, R30, RZ ;  /* 0x0000001e1d217223 */ /* 0x000fe200000100ff */
[----:B------:R-:W-:Y:S01]  /*1240*/  FFMA.FTZ R35, R50, R29, RZ ;  /* 0x0000001d32237223 */ /* 0x000fe200000100ff */
[----:B------:R-:W-:Y:S01]  /*1250*/  FADD.FTZ R29, R49, -UR14 ;  /* 0x8000000e311d7e21 */ /* 0x000fe20008010000 */
[----:B------:R-:W-:Y:S01]  /*1260*/  FMUL.FTZ R37, R46, R26 ;  /* 0x0000001a2e257220 */ /* 0x000fe20000410000 */
[----:B------:R-:W-:Y:S01]  /*1270*/  FMUL.FTZ R34, R34, UR7 ;  /* 0x0000000722227c20 */ /* 0x000fe20008410000 */
[----:B------:R-:W-:Y:S01]  /*1280*/  FADD.FTZ R32, R31, R32 ;  /* 0x000000201f207221 */ /* 0x000fe20000010000 */
[----:B------:R-:W-:Y:S01]  /*1290*/  FFMA.FTZ R33, R28, R31, R33 ;  /* 0x0000001f1c217223 */ /* 0x000fe20000010021 */
[----:B------:R-:W-:Y:S01]  /*12a0*/  FMUL.FTZ R30, R29, UR7 ;  /* 0x000000071d1e7c20 */ /* 0x000fe20008410000 */
[----:B------:R-:W-:Y:S01]  /*12b0*/  FADD.FTZ R31, R44, -UR14 ;  /* 0x8000000e2c1f7e21 */ /* 0x000fe20008010000 */
[----:B------:R-:W-:Y:S01]  /*12c0*/  FADD.FTZ R32, R32, R37 ;  /* 0x0000002520207221 */ /* 0x000fe20000010000 */
[----:B------:R-:W-:Y:S01]  /*12d0*/  FFMA.FTZ R33, R34, R37, R33 ;  /* 0x0000002522217223 */ /* 0x000fe20000010021 */
[----:B------:R-:W-:Y:S01]  /*12e0*/  FMUL.FTZ R29, R47, R27 ;  /* 0x0000001b2f1d7220 */ /* 0x000fe20000410000 */
[----:B------:R-:W-:Y:S01]  /*12f0*/  FFMA.FTZ R35, R46, R34, R35 ;  /* 0x000000222e237223 */ /* 0x000fe20000010023 */
[----:B------:R-:W-:Y:S01]  /*1300*/  FFMA.FTZ R28, R51, R28, RZ ;  /* 0x0000001c331c7223 */ /* 0x000fe200000100ff */
[----:B------:R-:W-:Y:S01]  /*1310*/  FMUL.FTZ R37, R2, R26 ;  /* 0x0000001a02257220 */ /* 0x000fe20000410000 */
[----:B------:R-:W-:Y:S01]  /*1320*/  FMUL.FTZ R34, R31, UR7 ;  /* 0x000000071f227c20 */ /* 0x000fe20008410000 */
[----:B------:R-:W-:Y:S01]  /*1330*/  FADD.FTZ R32, R29, R32 ;  /* 0x000000201d207221 */ /* 0x000fe20000010000 */
[----:B------:R-:W-:Y:S01]  /*1340*/  FFMA.FTZ R33, R30, R29, R33 ;  /* 0x0000001d1e217223 */ /* 0x000fe20000010021 */
[----:B------:R-:W-:Y:S01]  /*1350*/  FADD.FTZ R29, R45, -UR14 ;  /* 0x8000000e2d1d7e21 */ /* 0x000fe20008010000 */
[----:B------:R-:W-:Y:S01]  /*1360*/  FFMA.FTZ R28, R47, R30, R28 ;  /* 0x0000001e2f1c7223 */ /* 0x000fe2000001001c */
[----:B------:R-:W-:Y:S01]  /*1370*/  FFMA.FTZ R35, R2, R34, R35 ;  /* 0x0000002202237223 */ /* 0x000fe20000010023 */
[----:B------:R-:W-:Y:S01]  /*1380*/  FADD.FTZ R31, R32, R37 ;  /* 0x00000025201f7221 */ /* 0x000fe20000010000 */
[----:B------:R-:W-:Y:S01]  /*1390*/  FMUL.FTZ R30, R3, R27 ;  /* 0x0000001b031e7220 */ /* 0x000fe20000410000 */
[----:B------:R-:W-:Y:S01]  /*13a0*/  FFMA.FTZ R34, R34, R37, R33 ;  /* 0x0000002522227223 */ /* 0x000fe20000010021 */
[----:B------:R-:W-:Y:S01]  /*13b0*/  FMUL.FTZ R29, R29, UR7 ;  /* 0x000000071d1d7c20 */ /* 0x000fe20008410000 */
[----:B------:R-:W-:Y:S01]  /*13c0*/  FADD.FTZ R32, R4, -UR14 ;  /* 0x8000000e04207e21 */ /* 0x000fe20008010000 */
[----:B------:R-:W-:Y:S01]  /*13d0*/  FMUL.FTZ R36, R6, R26 ;  /* 0x0000001a06247220 */ /* 0x000fe20000410000 */
[----:B------:R-:W-:Y:S01]  /*13e0*/  FADD.FTZ R31, R30, R31 ;  /* 0x0000001f1e1f7221 */ /* 0x000fe20000010000 */
[----:B------:R-:W-:Y:S01]  /*13f0*/  FFMA.FTZ R28, R3, R29, R28 ;  /* 0x0000001d031c7223 */ /* 0x000fe2000001001c */
[----:B------:R-:W-:Y:S01]  /*1400*/  FFMA.FTZ R34, R29, R30, R34 ;  /* 0x0000001e1d227223 */ /* 0x000fe20000010022 */
[----:B------:R-:W-:Y:S01]  /*1410*/  FMUL.FTZ R33, R32, UR7 ;  /* 0x0000000720217c20 */ /* 0x000fe20008410000 */
[----:B------:R-:W-:Y:S01]  /*1420*/  FADD.FTZ R29, R5, -UR14 ;  /* 0x8000000e051d7e21 */ /* 0x000fe20008010000 */
        /* <DEDUP_REMOVED lines=9> */
[----:B------:R-:W-:Y:S01]  /*14c0*/  FFMA.FTZ R34, R29, R30, R34 ;  /* 0x0000001e1d227223 */ /* 0x000fe20000010022 */
[----:B------:R-:W-:Y:S01]  /*14d0*/  FMUL.FTZ R33, R32, UR7 ;  /* 0x0000000720217c20 */ /* 0x000fe20008410000 */
[----:B------:R-:W-:Y:S01]  /*14e0*/  FADD.FTZ R29, R9, -UR14 ;  /* 0x8000000e091d7e21 */ /* 0x000fe20008010000 */
[----:B------:R-:W-:Y:S01]  /*14f0*/  FADD.FTZ R31, R31, R36 ;  /* 0x000000241f1f7221 */ /* 0x000fe20000010000 */
[----:B------:R-:W-:Y:S01]  /*1500*/  FMUL.FTZ R30, R11, R27 ;  /* 0x0000001b0b1e7220 */ /* 0x000fe20000410000 */
[----:B------:R-:W-:Y:S01]  /*1510*/  FFMA.FTZ R34, R33, R36, R34 ;  /* 0x0000002421227223 */ /* 0x000fe20000010022 */
[----:B------:R-:W-:Y:S01]  /*1520*/  FADD.FTZ R32, R12, -UR14 ;  /* 0x8000000e0c207e21 */ /* 0x000fe20008010000 */
[----:B------:R-:W-:Y:S01]  /*1530*/  FMUL.FTZ R29, R29, UR7 ;  /* 0x000000071d1d7c20 */ /* 0x000fe20008410000 */
[----:B------:R-:W-:Y:S01]  /*1540*/  FMUL.FTZ R36, R14, R26 ;  /* 0x0000001a0e247220 */ /* 0x000fe20000410000 */
[----:B------:R-:W-:Y:S01]  /*1550*/  FADD.FTZ R31, R30, R31 ;  /* 0x0000001f1e1f7221 */ /* 0x000fe20000010000 */
[----:B------:R-:W-:Y:S01]  /*1560*/  FFMA.FTZ R35, R10, R33, R35 ;  /* 0x000000210a237223 */ /* 0x000fe20000010023 */
[----:B------:R-:W-:Y:S01]  /*1570*/  FMUL.FTZ R33, R32, UR7 ;  /* 0x0000000720217c20 */ /* 0x000fe20008410000 */
[----:B------:R-:W-:Y:S01]  /*1580*/  FFMA.FTZ R28, R11, R29, R28 ;  /* 0x0000001d0b1c7223 */ /* 0x000fe2000001001c */
[----:B------:R-:W-:Y:S01]  /*1590*/  FFMA.FTZ R34, R29, R30, R34 ;  /* 0x0000001e1d227223 */ /* 0x000fe20000010022 */
        /* <DEDUP_REMOVED lines=11> */
[----:B------:R-:W-:Y:S01]  /*1650*/  FADD.FTZ R38, R31, R36 ;  /* 0x000000241f267221 */ /* 0x000fe20000010000 */
[----:B------:R-:W-:Y:S01]  /*1660*/  FFMA.FTZ R30, R15, R29, R28 ;  /* 0x0000001d0f1e7223 */ /* 0x000fe2000001001c */
[----:B------:R-:W-:Y:S01]  /*1670*/  FADD.FTZ R32, R17, -UR14 ;  /* 0x8000000e11207e21 */ /* 0x000fe20008010000 */
[----:B------:R-:W-:Y:S01]  /*1680*/  FADD.FTZ R31, RZ, R50 ;  /* 0x00000032ff1f7221 */ /* 0x000fe20000010000 */
[----:B------:R-:W-:Y:S01]  /*1690*/  FADD.FTZ R28, RZ, R51 ;  /* 0x00000033ff1c7221 */ /* 0x000fe20000010000 */
[----:B------:R-:W-:Y:S01]  /*16a0*/  FFMA.FTZ R29, R18, R33, R35 ;  /* 0x00000021121d7223 */ /* 0x000fe20000010023 */
[----:B------:R-:W-:Y:S01]  /*16b0*/  FFMA.FTZ R35, R33, R36, R34 ;  /* 0x0000002421237223 */ /* 0x000fe20000010022 */
[----:B------:R-:W-:Y:S01]  /*16c0*/  FMUL.FTZ R32, R32, UR7 ;  /* 0x0000000720207c20 */ /* 0x000fe20008410000 */
[----:B------:R-:W-:Y:S01]  /*16d0*/  FMUL.FTZ R33, R19, R27 ;  /* 0x0000001b13217220 */ /* 0x000fe20000410000 */
[----:B------:R-:W-:Y:S01]  /*16e0*/  FADD.FTZ R31, R46, R31 ;  /* 0x0000001f2e1f7221 */ /* 0x000fe20000010000 */
[----:B------:R-:W-:Y:S01]  /*16f0*/  FADD.FTZ R28, R47, R28 ;  /* 0x0000001c2f1c7221 */ /* 0x000fe20000010000 */
[----:B------:R-:W-:Y:S01]  /*1700*/  FFMA.FTZ R30, R19, R32, R30 ;  /* 0x00000020131e7223 */ /* 0x000fe2000001001e */
[----:B------:R-:W-:Y:S01]  /*1710*/  FFMA.FTZ R35, R32, R33, R35 ;  /* 0x0000002120237223 */ /* 0x000fe20000010023 */
[----:B------:R-:W-:Y:S01]  /*1720*/  FADD.FTZ R31, R2, R31 ;  /* 0x0000001f021f7221 */ /* 0x000fe20000010000 */
[----:B------:R-:W-:Y:S01]  /*1730*/  FADD.FTZ R32, R3, R28 ;  /* 0x0000001c03207221 */ /* 0x000fe20000010000 */
[----:B------:R-:W-:Y:S01]  /*1740*/  FADD.FTZ R38, R33, R38 ;  /* 0x0000002621267221 */ /* 0x000fe20000010000 */
[----:B------:R-:W-:Y:S01]  /*1750*/  FADD.FTZ R33, R20, -UR14 ;  /* 0x8000000e14217e21 */ /* 0x000fe20008010000 */
[----:B------:R-:W-:Y:S01]  /*1760*/  FADD.FTZ R31, R6, R31 ;  /* 0x0000001f061f7221 */ /* 0x000fe20000010000 */
[----:B------:R-:W-:Y:S01]  /*1770*/  FADD.FTZ R32, R7, R32 ;  /* 0x0000002007207221 */ /* 0x000fe20000010000 */
[----:B------:R-:W-:Y:S01]  /*1780*/  FMUL.FTZ R37, R22, R26 ;  /* 0x0000001a16257220 */ /* 0x000fe20000410000 */
[----:B------:R-:W-:Y:S01]  /*1790*/  FMUL.FTZ R28, R33, UR7 ;  /* 0x00000007211c7c20 */ /* 0x000fe20008410000 */
[----:B------:R-:W-:Y:S01]  /*17a0*/  FADD.FTZ R31, R10, R31 ;  /* 0x0000001f0a1f7221 */ /* 0x000fe20000010000 */
[----:B------:R-:W-:Y:S01]  /*17b0*/  FADD.FTZ R32, R11, R32 ;  /* 0x000000200b207221 */ /* 0x000fe20000010000 */
[----:B------:R-:W-:Y:S01]  /*17c0*/  FADD.FTZ R33, R21, -UR14 ;  /* 0x8000000e15217e21 */ /* 0x000fe20008010000 */
[----:B------:R-:W-:Y:S01]  /*17d0*/  FFMA.FTZ R36, R28, R37, R35 ;  /* 0x000000251c247223 */ /* 0x000fe20000010023 */
[----:B------:R-:W-:Y:S01]  /*17e0*/  FADD.FTZ R31, R14, R31 ;  /* 0x0000001f0e1f7221 */ /* 0x000fe20000010000 */
[----:B------:R-:W-:Y:S01]  /*17f0*/  FADD.FTZ R32, R15, R32 ;  /* 0x000000200f207221 */ /* 0x000fe20000010000 */
[----:B------:R-:W-:Y:S01]  /*1800*/  FMUL.FTZ R35, R33, UR7 ;  /* 0x0000000721237c20 */ /* 0x000fe20008410000 */
[----:B------:R-:W-:Y:S01]  /*1810*/  FADD.FTZ R39, R38, R37 ;  /* 0x0000002526277221 */ /* 0x000fe20000010000 */
[----:B------:R-:W-:Y:S01]  /*1820*/  FMUL.FTZ R34, R23, R27 ;  /* 0x0000001b17227220 */ /* 0x000fe20000410000 */
[----:B------:R-:W-:Y:S01]  /*1830*/  FADD.FTZ R31, R18, R31 ;  /* 0x0000001f121f7221 */ /* 0x000fe20000010000 */
[----:B------:R-:W-:Y:S01]  /*1840*/  FADD.FTZ R32, R19, R32 ;  /* 0x0000002013207221 */ /* 0x000fe20000010000 */
[----:B------:R-:W-:Y:S01]  /*1850*/  FFMA.FTZ R28, R22, R28, R29 ;  /* 0x0000001c161c7223 */ /* 0x000fe2000001001d */
[----:B------:R-:W-:Y:S01]  /*1860*/  FFMA.FTZ R29, R23, R35, R30 ;  /* 0x00000023171d7223 */ /* 0x000fe2000001001e */
[----:B------:R-:W-:Y:S01]  /*1870*/  FADD.FTZ R33, R34, R39 ;  /* 0x0000002722217221 */ /* 0x000fe20000010000 */
[----:B------:R-:W-:Y:S01]  /*1880*/  FADD.FTZ R30, R22, R31 ;  /* 0x0000001f161e7221 */ /* 0x000fe20000010000 */
[----:B------:R-:W-:Y:S01]  /*1890*/  FFMA.FTZ R34, R35, R34, R36 ;  /* 0x0000002223227223 */ /* 0x000fe20000010024 */
[----:B------:R-:W-:Y:S01]  /*18a0*/  FADD.FTZ R31, R23, R32 ;  /* 0x00000020171f7221 */ /* 0x000fe20000010000 */
[----:B------:R-:W-:Y:S06]  /*18b0*/  BRA `(.L_x_1215) ;  /* 0x0000001000007947 */ /* 0x000fec0003800000 */
.L_x_1214:
[----:B-----5:R-:W-:Y:S01]  /*18c0*/  FADD.FTZ R29, R52, -UR14 ;  /* 0x8000000e341d7e21 */ /* 0x020fe20008010000 */
[----:B------:R-:W-:Y:S01]  /*18d0*/  FADD.FTZ R28, R53, -UR14 ;  /* 0x8000000e351c7e21 */ /* 0x000fe20008010000 */
[----:B------:R-:W-:Y:S01]  /*18e0*/  FADD.FTZ R43, R48, -UR14 ;  /* 0x8000000e302b7e21 */ /* 0x000fe20008010000 */
[----:B------:R-:W-:Y:S01]  /*18f0*/  FADD.FTZ R40, R49, -UR14 ;  /* 0x8000000e31287e21 */ /* 0x000fe20008010000 */
[----:B------:R-:W-:Y:S01]  /*1900*/  FMUL.FTZ R29, R29, UR7 ;  /* 0x000000071d1d7c20 */ /* 0x000fe20008410000 */
[----:B------:R-:W-:Y:S01]  /*1910*/  FMUL.FTZ R28, R28, UR7 ;  /* 0x000000071c1c7c20 */ /* 0x000fe20008410000 */
[----:B------:R-:W-:Y:S01]  /*1920*/  FMUL.FTZ R43, R43, UR7 ;  /* 0x000000072b2b7c20 */ /* 0x000fe20008410000 */
[----:B------:R-:W-:Y:S01]  /*1930*/  FMUL.FTZ R40, R40, UR7 ;  /* 0x0000000728287c20 */ /* 0x000fe20008410000 */
[C-C-:B------:R-:W-:Y:S01]  /*1940*/  FFMA.FTZ R30, R26.reuse, R29, R24.reuse ;  /* 0x0000001d1a1e7223 */ /* 0x140fe20000010018 */
[----:B------:R-:W-:Y:S01]  /*1950*/  FFMA.FTZ R31, R27, R28, R25 ;  /* 0x0000001c1b1f7223 */ /* 0x000fe20000010019 */
[----:B------:R-:W-:-:S02]  /*1960*/  FFMA.FTZ R36, R26, R43, R24 ;  /* 0x0000002b1a247223 */ /* 0x000fc40000010018 */
[----:B------:R-:W-:Y:S01]  /*1970*/  FMUL.FTZ R32, R30, -1.4426950216293334961 ;  /* 0xbfb8aa3b1e207820 */ /* 0x000fe20000410000 */
[----:B------:R-:W-:Y:S01]  /*1980*/  FMUL.FTZ R34, R31, -1.4426950216293334961 ;  /* 0xbfb8aa3b1f227820 */ /* 0x000fe20000410000 */
[----:B------:R-:W-:-:S04]  /*1990*/  FMUL.FTZ R37, R36, -1.4426950216293334961 ;  /* 0xbfb8aa3b24257820 */ /* 0x000fc80000410000 */
[----:B------:R-:W0:Y:S08]  /*19a0*/  MUFU.EX2 R32, R32 ;  /* 0x0000002000207308 */ /* 0x000e300000000800 */
[----:B------:R-:W1:Y:S08]  /*19b0*/  MUFU.EX2 R34, R34 ;  /* 0x0000002200227308 */ /* 0x000e700000000800 */
[----:B------:R-:W2:Y:S01]  /*19c0*/  MUFU.EX2 R37, R37 ;  /* 0x0000002500257308 */ /* 0x000ea20000000800 */
[----:B0-----:R-:W-:Y:S01]  /*19d0*/  FADD.FTZ R33, R32, 1 ;  /* 0x3f80000020217421 */ /* 0x001fe20000010000 */
[----:B------:R-:W-:-:S04]  /*19e0*/  FFMA.FTZ R32, R27, R40, R25 ;  /* 0x000000281b207223 */ /* 0x000fc80000010019 */
[----:B------:R-:W-:Y:S02]  /*19f0*/  FMUL.FTZ R42, R32, -1.4426950216293334961 ;  /* 0xbfb8aa3b202a7820 */ /* 0x000fe40000410000 */
[----:B------:R-:W0:Y:S01]  /*1a00*/  MUFU.RCP R33, R33 ;  /* 0x0000002100217308 */ /* 0x000e220000001000 */
[----:B-1----:R-:W-:-:S07]  /*1a10*/  FADD.FTZ R54, R34, 1 ;  /* 0x3f80000022367421 */ /* 0x002fce0000010000 */
[----:B------:R-:W1:Y:S01]  /*1a20*/  MUFU.RCP R54, R54 ;  /* 0x0000003600367308 */ /* 0x000e620000001000 */
[----:B--2---:R-:W-:-:S07]  /*1a30*/  FADD.FTZ R39, R37, 1 ;  /* 0x3f80000025277421 */ /* 0x004fce0000010000 */
[----:B------:R-:W2:Y:S01]  /*1a40*/  MUFU.EX2 R42, R42 ;  /* 0x0000002a002a7308 */ /* 0x000ea20000000800 */
[----:B0-----:R-:W-:-:S04]  /*1a50*/  FADD.FTZ R35, -R33, 1 ;  /* 0x3f80000021237421 */ /* 0x001fc80000010100 */
[----:B------:R-:W-:Y:S01]  /*1a60*/  FFMA.FTZ R35, R30, R35, 1 ;  /* 0x3f8000001e237423 */ /* 0x000fe20000010023 */
[----:B------:R-:W-:Y:S02]  /*1a70*/  FMUL.FTZ R30, R50, R33 ;  /* 0x00000021321e7220 */ /* 0x000fe40000410000 */
[----:B------:R-:W0:Y:S01]  /*1a80*/  MUFU.RCP R39, R39 ;  /* 0x0000002700277308 */ /* 0x000e220000001000 */
[----:B-1----:R-:W-:Y:S01]  /*1a90*/  FADD.FTZ R34, -R54, 1 ;  /* 0x3f80000036227421 */ /* 0x002fe20000010100 */
[----:B------:R-:W-:Y:S01]  /*1aa0*/  FMUL.FTZ R30, R30, R35 ;  /* 0x000000231e1e7220 */ /* 0x000fe20000410000 */
[----:B------:R-:W-:Y:S01]  /*1ab0*/  FADD.FTZ R35, R44, -UR14 ;  /* 0x8000000e2c237e21 */ /* 0x000fe20008010000 */
[----:B------:R-:W-:Y:S01]  /*1ac0*/  FMUL.FTZ R54, R51, R54 ;  /* 0x0000003633367220 */ /* 0x000fe20000410000 */
[----:B------:R-:W-:Y:S01]  /*1ad0*/  FFMA.FTZ R41, R31, R34, 1 ;  /* 0x3f8000001f297423 */ /* 0x000fe20000010022 */
[----:B------:R-:W-:Y:S01]  /*1ae0*/  FADD.FTZ R34, R45, -UR14 ;  /* 0x8000000e2d227e21 */ /* 0x000fe20008010000 */
[----:B------:R-:W-:Y:S01]  /*1af0*/  FMUL.FTZ R35, R35, UR7 ;  /* 0x0000000723237c20 */ /* 0x000fe20008410000 */
[----:B--2---:R-:W-:-:S02]  /*1b00*/  FADD.FTZ R42, R42, 1 ;  /* 0x3f8000002a2a7421 */ /* 0x004fc40000010000 */
[----:B------:R-:W-:Y:S01]  /*1b10*/  FMUL.FTZ R34, R34, UR7 ;  /* 0x0000000722227c20 */ /* 0x000fe20008410000 */
[----:B------:R-:W-:Y:S01]  /*1b20*/  FFMA.FTZ R31, R26, R35, R24 ;  /* 0x000000231a1f7223 */ /* 0x000fe20000010018 */
[----:B------:R-:W-:Y:S02]  /*1b30*/  FMUL.FTZ R37, R54, R41 ;  /* 0x0000002936257220 */ /* 0x000fe40000410000 */
[----:B------:R-:W-:Y:S01]  /*1b40*/  FFMA.FTZ R33, R27, R34, R25 ;  /* 0x000000221b217223 */ /* 0x000fe20000010019 */
[----:B------:R-:W-:Y:S01]  /*1b50*/  FMUL.FTZ R55, R31, -1.4426950216293334961 ;  /* 0xbfb8aa3b1f377820 */ /* 0x000fe20000410000 */
[----:B------:R-:W-:Y:S01]  /*1b60*/  MUFU.RCP R42, R42 ;  /* 0x0000002a002a7308 */ /* 0x000fe20000001000 */
[----:B0-----:R-:W-:Y:S01]  /*1b70*/  FADD.FTZ R41, -R39, 1 ;  /* 0x3f80000027297421 */ /* 0x001fe20000010100 */
[----:B------:R-:W-:Y:S01]  /*1b80*/  FMUL.FTZ R38, R33, -1.4426950216293334961 ;  /* 0xbfb8aa3b21267820 */ /* 0x000fe20000410000 */
[----:B------:R-:W-:-:S05]  /*1b90*/  FMUL.FTZ R39, R46, R39 ;  /* 0x000000272e277220 */ /* 0x000fca0000410000 */
[----:B------:R-:W0:Y:S08]  /*1ba0*/  MUFU.EX2 R55, R55 ;  /* 0x0000003700377308 */ /* 0x000e300000000800 */
[----:B------:R-:W1:Y:S01]  /*1bb0*/  MUFU.EX2 R38, R38 ;  /* 0x0000002600267308 */ /* 0x000e620000000800 */
[----:B0-----:R-:W-:-:S07]  /*1bc0*/  FADD.FTZ R64, R55, 1 ;  /* 0x3f80000037407421 */ /* 0x001fce0000010000 */
[----:B------:R-:W0:Y:S01]  /*1bd0*/  MUFU.RCP R55, R64 ;  /* 0x0000004000377308 */ /* 0x000e220000001000 */
[----:B-1----:R-:W-:Y:S01]  /*1be0*/  FADD.FTZ R65, R38, 1 ;  /* 0x3f80000026417421 */ /* 0x002fe20000010000 */
[----:B------:R-:W-:Y:S01]  /*1bf0*/  FFMA.FTZ R38, R36, R41, 1 ;  /* 0x3f80000024267423 */ /* 0x000fe20000010029 */
[----:B------:R-:W-:-:S05]  /*1c00*/  FADD.FTZ R41, -R42, 1 ;  /* 0x3f8000002a297421 */ /* 0x000fca0000010100 */
[----:B------:R-:W1:Y:S01]  /*1c10*/  MUFU.RCP R36, R65 ;  /* 0x0000004100247308 */ /* 0x000e620000001000 */
[----:B------:R-:W-:Y:S01]  /*1c20*/  FFMA.FTZ R54, R32, R41, 1 ;  /* 0x3f80000020367423 */ /* 0x000fe20000010029 */
[----:B------:R-:W-:Y:S01]  /*1c30*/  FMUL.FTZ R32, R39, R38 ;  /* 0x0000002627207220 */ /* 0x000fe20000410000 */
[----:B------:R-:W-:Y:S01]  /*1c40*/  FMUL.FTZ R41, R47, R42 ;  /* 0x0000002a2f297220 */ /* 0x000fe20000410000 */
[----:B------:R-:W-:-:S03]  /*1c50*/  FMUL.FTZ R39, R27, R37 ;  /* 0x000000251b277220 */ /* 0x000fc60000410000 */
[----:B------:R-:W-:Y:S01]  /*1c60*/  FMUL.FTZ R41, R41, R54 ;  /* 0x0000003629297220 */ /* 0x000fe20000410000 */
[----:B0-----:R-:W-:Y:S01]  /*1c70*/  FADD.FTZ R38, -R55, 1 ;  /* 0x3f80000037267421 */ /* 0x001fe20000010100 */
[----:B------:R-:W-:-:S03]  /*1c80*/  FMUL.FTZ R55, R2, R55 ;  /* 0x0000003702377220 */ /* 0x000fc60000410000 */
[----:B------:R-:W-:Y:S01]  /*1c90*/  FFMA.FTZ R38, R31, R38, 1 ;  /* 0x3f8000001f267423 */ /* 0x000fe20000010026 */
[----:B------:R-:W-:Y:S01]  /*1ca0*/  FADD.FTZ R31, R4, -UR14 ;  /* 0x8000000e041f7e21 */ /* 0x000fe20008010000 */
[----:B-1----:R-:W-:-:S03]  /*1cb0*/  FADD.FTZ R42, -R36, 1 ;  /* 0x3f800000242a7421 */ /* 0x002fc60000010100 */
[----:B------:R-:W-:Y:S01]  /*1cc0*/  FMUL.FTZ R31, R31, UR7 ;  /* 0x000000071f1f7c20 */ /* 0x000fe20008410000 */
[----:B------:R-:W-:-:S03]  /*1cd0*/  FFMA.FTZ R42, R33, R42, 1 ;  /* 0x3f800000212a7423 */ /* 0x000fc6000001002a */
[C---:B------:R-:W-:Y:S01]  /*1ce0*/  FFMA.FTZ R54, R26.reuse, R31, R24 ;  /* 0x0000001f1a367223 */ /* 0x040fe20000010018 */
[----:B------:R-:W-:Y:S01]  /*1cf0*/  FMUL.FTZ R33, R3, R36 ;  /* 0x0000002403217220 */ /* 0x000fe20000410000 */
[----:B------:R-:W-:Y:S01]  /*1d00*/  FMUL.FTZ R36, R55, R38 ;  /* 0x0000002637247220 */ /* 0x000fe20000410000 */
[----:B------:R-:W-:Y:S01]  /*1d10*/  FMUL.FTZ R38, R26, R30 ;  /* 0x0000001e1a267220 */ /* 0x000fe20000410000 */
[----:B------:R-:W-:Y:S01]  /*1d20*/  FMUL.FTZ R65, R54, -1.4426950216293334961 ;  /* 0xbfb8aa3b36417820 */ /* 0x000fe20000410000 */
[----:B------:R-:W-:Y:S02]  /*1d30*/  FMUL.FTZ R33, R33, R42 ;  /* 0x0000002a21217220 */ /* 0x000fe40000410000 */
[C---:B------:R-:W-:Y:S01]  /*1d40*/  FFMA.FTZ R55, R29.reuse, R38, RZ ;  /* 0x000000261d377223 */ /* 0x040fe200000100ff */
[----:B------:R-:W-:Y:S01]  /*1d50*/  FADD.FTZ R42, RZ, R38 ;  /* 0x00000026ff2a7221 */ /* 0x000fe20000010000 */
[----:B------:R-:W-:Y:S01]  /*1d60*/  FFMA.FTZ R38, R29, R30, RZ ;  /* 0x0000001e1d267223 */ /* 0x000fe200000100ff */
[----:B------:R-:W0:Y:S01]  /*1d70*/  MUFU.EX2 R65, R65 ;  /* 0x0000004100417308 */ /* 0x000e220000000800 */
[----:B------:R-:W-:Y:S01]  /*1d80*/  FFMA.FTZ R64, R28, R39, R55 ;  /* 0x000000271c407223 */ /* 0x000fe20000010037 */
[----:B------:R-:W-:Y:S01]  /*1d90*/  FADD.FTZ R42, R39, R42 ;  /* 0x0000002a272a7221 */ /* 0x000fe20000010000 */
[----:B------:R-:W-:Y:S01]  /*1da0*/  FADD.FTZ R39, RZ, R30 ;  /* 0x0000001eff277221 */ /* 0x000fe20000010000 */
[-C--:B------:R-:W-:Y:S01]  /*1db0*/  FFMA.FTZ R38, R43, R32.reuse, R38 ;  /* 0x000000202b267223 */ /* 0x080fe20000010026 */
[----:B------:R-:W-:-:S02]  /*1dc0*/  FMUL.FTZ R29, R26, R32 ;  /* 0x000000201a1d7220 */ /* 0x000fc40000410000 */
[----:B------:R-:W-:Y:S01]  /*1dd0*/  FADD.FTZ R39, R39, R32 ;  /* 0x0000002027277221 */ /* 0x000fe20000010000 */
[----:B------:R-:W-:Y:S01]  /*1de0*/  FFMA.FTZ R38, R35, R36, R38 ;  /* 0x0000002423267223 */ /* 0x000fe20000010026 */
[----:B------:R-:W-:Y:S02]  /*1df0*/  FFMA.FTZ R43, R43, R29, R64 ;  /* 0x0000001d2b2b7223 */ /* 0x000fe40000010040 */
[----:B------:R-:W-:Y:S01]  /*1e00*/  FADD.FTZ R39, R39, R36 ;  /* 0x0000002427277221 */ /* 0x000fe20000010000 */
[----:B0-----:R-:W-:-:S06]  /*1e10*/  FADD.FTZ R55, R65, 1 ;  /* 0x3f80000041377421 */ /* 0x001fcc0000010000 */
[----:B------:R-:W0:Y:S02]  /*1e20*/  MUFU.RCP R55, R55 ;  /* 0x0000003700377308 */ /* 0x000e240000001000 */
[----:B0-----:R-:W-:Y:S01]  /*1e30*/  FADD.FTZ R30, -R55, 1 ;  /* 0x3f800000371e7421 */ /* 0x001fe20000010100 */
[----:B------:R-:W-:Y:S01]  /*1e40*/  FMUL.FTZ R32, R6, R55 ;  /* 0x0000003706207220 */ /* 0x000fe20000410000 */
[----:B------:R-:W-:Y:S02]  /*1e50*/  FFMA.FTZ R55, R28, R37, RZ ;  /* 0x000000251c377223 */ /* 0x000fe400000100ff */
[----:B------:R-:W-:Y:S01]  /*1e60*/  FFMA.FTZ R30, R54, R30, 1 ;  /* 0x3f800000361e7423 */ /* 0x000fe2000001001e */
[----:B------:R-:W-:Y:S01]  /*1e70*/  FADD.FTZ R54, R42, R29 ;  /* 0x0000001d2a367221 */ /* 0x000fe20000010000 */
[----:B------:R-:W-:Y:S01]  /*1e80*/  FADD.FTZ R42, RZ, R37 ;  /* 0x00000025ff2a7221 */ /* 0x000fe20000010000 */
[-C--:B------:R-:W-:Y:S01]  /*1e90*/  FFMA.FTZ R37, R40, R41.reuse, R55 ;  /* 0x0000002928257223 */ /* 0x080fe20000010037 */
[----:B------:R-:W-:Y:S01]  /*1ea0*/  FMUL.FTZ R32, R32, R30 ;  /* 0x0000001e20207220 */ /* 0x000fe20000410000 */
[----:B------:R-:W-:Y:S01]  /*1eb0*/  FADD.FTZ R30, R5, -UR14 ;  /* 0x8000000e051e7e21 */ /* 0x000fe20008010000 */
[----:B------:R-:W-:Y:S01]  /*1ec0*/  FADD.FTZ R42, R42, R41 ;  /* 0x000000292a2a7221 */ /* 0x000fe20000010000 */
[----:B------:R-:W-:Y:S01]  /*1ed0*/  FMUL.FTZ R41, R27, R41 ;  /* 0x000000291b297220 */ /* 0x000fe20000410000 */
[----:B------:R-:W-:Y:S01]  /*1ee0*/  FFMA.FTZ R38, R31, R32, R38 ;  /* 0x000000201f267223 */ /* 0x000fe20000010026 */
[----:B------:R-:W-:-:S02]  /*1ef0*/  FMUL.FTZ R30, R30, UR7 ;  /* 0x000000071e1e7c20 */ /* 0x000fc40008410000 */
[----:B------:R-:W-:Y:S01]  /*1f00*/  FFMA.FTZ R40, R40, R41, R43 ;  /* 0x0000002928287223 */ /* 0x000fe2000001002b */
[----:B------:R-:W-:Y:S01]  /*1f10*/  FADD.FTZ R54, R41, R54 ;  /* 0x0000003629367221 */ /* 0x000fe20000010000 */
        /* <DEDUP_REMOVED lines=8> */
[----:B0-----:R-:W-:-:S04]  /*1fa0*/  FADD.FTZ R28, -R64, 1 ;  /* 0x3f800000401c7421 */ /* 0x001fc80000010100 */
[----:B------:R-:W-:Y:S01]  /*1fb0*/  FFMA.FTZ R29, R29, R28, 1 ;  /* 0x3f8000001d1d7423 */ /* 0x000fe2000001001c */
[----:B------:R-:W-:-:S04]  /*1fc0*/  FMUL.FTZ R28, R7, R64 ;  /* 0x00000040071c7220 */ /* 0x000fc80000410000 */
        /* <DEDUP_REMOVED lines=10> */
[-C--:B------:R-:W-:Y:S01]  /*2070*/  FFMA.FTZ R43, R34, R33.reuse, R37 ;  /* 0x00000021222b7223 */ /* 0x080fe20000010025 */
[----:B------:R-:W-:Y:S01]  /*2080*/  FADD.FTZ R37, R12, -UR14 ;  /* 0x8000000e0c257e21 */ /* 0x000fe20008010000 */
[----:B------:R-:W-:Y:S01]  /*2090*/  FFMA.FTZ R36, R41, R36, 1 ;  /* 0x3f80000029247423 */ /* 0x000fe20000010024 */
[----:B------:R-:W-:Y:S01]  /*20a0*/  FADD.FTZ R41, R42, R33 ;  /* 0x000000212a297221 */ /* 0x000fe20000010000 */
[----:B------:R-:W-:Y:S01]  /*20b0*/  FMUL.FTZ R42, R27, R33 ;  /* 0x000000211b2a7220 */ /* 0x000fe20000410000 */
[----:B------:R-:W-:Y:S01]  /*20c0*/  FMUL.FTZ R37, R37, UR7 ;  /* 0x0000000725257c20 */ /* 0x000fe20008410000 */
[----:B------:R-:W-:Y:S01]  /*20d0*/  FMUL.FTZ R35, R35, R36 ;  /* 0x0000002423237220 */ /* 0x000fe20000410000 */
[----:B------:R-:W-:Y:S01]  /*20e0*/  FADD.FTZ R36, R9, -UR14 ;  /* 0x8000000e09247e21 */ /* 0x000fe20008010000 */
[----:B------:R-:W-:Y:S01]  /*20f0*/  FADD.FTZ R54, R42, R54 ;  /* 0x000000362a367221 */ /* 0x000fe20000010000 */
[----:B------:R-:W-:Y:S01]  /*2100*/  FFMA.FTZ R43, R30, R28, R43 ;  /* 0x0000001c1e2b7223 */ /* 0x000fe2000001002b */
[----:B------:R-:W-:Y:S01]  /*2110*/  FFMA.FTZ R38, R29, R35, R38 ;  /* 0x000000231d267223 */ /* 0x000fe20000010026 */
[----:B------:R-:W-:-:S04]  /*2120*/  FMUL.FTZ R36, R36, UR7 ;  /* 0x0000000724247c20 */ /* 0x000fc80008410000 */
[----:B------:R-:W-:-:S04]  /*2130*/  FFMA.FTZ R64, R27, R36, R25 ;  /* 0x000000241b407223 */ /* 0x000fc80000010019 */
[----:B------:R-:W-:-:S06]  /*2140*/  FMUL.FTZ R40, R64, -1.4426950216293334961 ;  /* 0xbfb8aa3b40287820 */ /* 0x000fcc0000410000 */
[----:B------:R-:W0:Y:S02]  /*2150*/  MUFU.EX2 R40, R40 ;  /* 0x0000002800287308 */ /* 0x000e240000000800 */
[----:B0-----:R-:W-:Y:S01]  /*2160*/  FADD.FTZ R65, R40, 1 ;  /* 0x3f80000028417421 */ /* 0x001fe20000010000 */
[----:B------:R-:W-:Y:S01]  /*2170*/  FFMA.FTZ R40, R34, R42, R55 ;  /* 0x0000002a22287223 */ /* 0x000fe20000010037 */
[----:B------:R-:W-:Y:S01]  /*2180*/  FFMA.FTZ R42, R26, R37, R24 ;  /* 0x000000251a2a7223 */ /* 0x000fe20000010018 */
[----:B------:R-:W-:-:S03]  /*2190*/  FADD.FTZ R34, R39, R32 ;  /* 0x0000002027227221 */ /* 0x000fc60000010000 */
[----:B------:R-:W0:Y:S01]  /*21a0*/  MUFU.RCP R65, R65 ;  /* 0x0000004100417308 */ /* 0x000e220000001000 */
[----:B------:R-:W-:Y:S01]  /*21b0*/  FADD.FTZ R34, R34, R35 ;  /* 0x0000002322227221 */ /* 0x000fe20000010000 */
[----:B------:R-:W-:Y:S01]  /*21c0*/  FMUL.FTZ R35, R26, R35 ;  /* 0x000000231a237220 */ /* 0x000fe20000410000 */
[----:B0-----:R-:W-:-:S04]  /*21d0*/  FADD.FTZ R33, -R65, 1 ;  /* 0x3f80000041217421 */ /* 0x001fc80000010100 */
[----:B------:R-:W-:Y:S01]  /*21e0*/  FFMA.FTZ R64, R64, R33, 1 ;  /* 0x3f80000040407423 */ /* 0x000fe20000010021 */
[----:B------:R-:W-:Y:S01]  /*21f0*/  FMUL.FTZ R33, R11, R65 ;  /* 0x000000410b217220 */ /* 0x000fe20000410000 */
[----:B------:R-:W-:Y:S01]  /*2200*/  FMUL.FTZ R65, R26, R32 ;  /* 0x000000201a417220 */ /* 0x000fe20000410000 */
[----:B------:R-:W-:Y:S02]  /*2210*/  FADD.FTZ R32, R13, -UR14 ;  /* 0x8000000e0d207e21 */ /* 0x000fe40008010000 */
[----:B------:R-:W-:Y:S01]  /*2220*/  FMUL.FTZ R33, R33, R64 ;  /* 0x0000004021217220 */ /* 0x000fe20000410000 */
[----:B------:R-:W-:Y:S01]  /*2230*/  FMUL.FTZ R64, R42, -1.4426950216293334961 ;  /* 0xbfb8aa3b2a407820 */ /* 0x000fe20000410000 */
[----:B------:R-:W-:Y:S01]  /*2240*/  FFMA.FTZ R39, R31, R65, R40 ;  /* 0x000000411f277223 */ /* 0x000fe20000010028 */
[----:B------:R-:W-:Y:S01]  /*2250*/  FMUL.FTZ R32, R32, UR7 ;  /* 0x0000000720207c20 */ /* 0x000fe20008410000 */
[----:B------:R-:W-:Y:S01]  /*2260*/  FADD.FTZ R40, R41, R28 ;  /* 0x0000001c29287221 */ /* 0x000fe20000010000 */
[----:B------:R-:W-:Y:S01]  /*2270*/  FMUL.FTZ R41, R27, R28 ;  /* 0x0000001c1b297220 */ /* 0x000fe20000410000 */
[----:B------:R-:W-:Y:S01]  /*2280*/  FADD.FTZ R54, R54, R65 ;  /* 0x0000004136367221 */ /* 0x000fe20000010000 */
[----:B------:R-:W0:Y:S01]  /*2290*/  MUFU.EX2 R64, R64 ;  /* 0x0000004000407308 */ /* 0x000e220000000800 */
[----:B------:R-:W-:Y:S01]  /*22a0*/  FFMA.FTZ R43, R36, R33, R43 ;  /* 0x00000021242b7223 */ /* 0x000fe2000001002b */
[----:B------:R-:W-:Y:S01]  /*22b0*/  FFMA.FTZ R30, R30, R41, R39 ;  /* 0x000000291e1e7223 */ /* 0x000fe20000010027 */
[----:B------:R-:W-:-:S03]  /*22c0*/  FADD.FTZ R54, R41, R54 ;  /* 0x0000003629367221 */ /* 0x000fc60000010000 */
[----:B------:R-:W-:Y:S01]  /*22d0*/  FFMA.FTZ R41, R29, R35, R30 ;  /* 0x000000231d297223 */ /* 0x000fe2000001001e */
[----:B------:R-:W-:Y:S01]  /*22e0*/  FADD.FTZ R30, R17, -UR14 ;  /* 0x8000000e111e7e21 */ /* 0x000fe20008010000 */
[----:B------:R-:W-:Y:S01]  /*22f0*/  FADD.FTZ R54, R54, R35 ;  /* 0x0000002336367221 */ /* 0x000fe20000010000 */
[----:B------:R-:W-:Y:S01]  /*2300*/  FADD.FTZ R35, R40, R33 ;  /* 0x0000002128237221 */ /* 0x000fe20000010000 */
[----:B------:R-:W-:Y:S01]  /*2310*/  FMUL.FTZ R40, R27, R33 ;  /* 0x000000211b287220 */ /* 0x000fe20000410000 */
[----:B------:R-:W-:-:S03]  /*2320*/  FMUL.FTZ R30, R30, UR7 ;  /* 0x000000071e1e7c20 */ /* 0x000fc60008410000 */
[----:B------:R-:W-:Y:S01]  /*2330*/  FFMA.FTZ R36, R36, R40, R41 ;  /* 0x0000002824247223 */ /* 0x000fe20000010029 */
[----:B------:R-:W-:Y:S01]  /*2340*/  FADD.FTZ R41, R20, -UR14 ;  /* 0x8000000e14297e21 */ /* 0x000fe20008010000 */
[----:B------:R-:W-:Y:S01]  /*2350*/  FADD.FTZ R54, R40, R54 ;  /* 0x0000003628367221 */ /* 0x000fe20000010000 */
[----:B0-----:R-:W-:Y:S02]  /*2360*/  FADD.FTZ R55, R64, 1 ;  /* 0x3f80000040377421 */ /* 0x001fe40000010000 */
[----:B------:R-:W-:-:S04]  /*2370*/  FMUL.FTZ R41, R41, UR7 ;  /* 0x0000000729297c20 */ /* 0x000fc80008410000 */
[----:B------:R-:W0:Y:S01]  /*2380*/  MUFU.RCP R55, R55 ;  /* 0x0000003700377308 */ /* 0x000e220000001000 */
[----:B------:R-:W-:Y:S01]  /*2390*/  FFMA.FTZ R40, R26, R41, R24 ;  /* 0x000000291a287223 */ /* 0x000fe20000010018 */
[----:B0-----:R-:W-:-:S04]  /*23a0*/  FADD.FTZ R31, -R55, 1 ;  /* 0x3f800000371f7421 */ /* 0x001fc80000010100 */
[----:B------:R-:W-:Y:S01]  /*23b0*/  FFMA.FTZ R42, R42, R31, 1 ;  /* 0x3f8000002a2a7423 */ /* 0x000fe2000001001f */
[----:B------:R-:W-:-:S04]  /*23c0*/  FMUL.FTZ R31, R14, R55 ;  /* 0x000000370e1f7220 */ /* 0x000fc80000410000 */
[----:B------:R-:W-:Y:S01]  /*23d0*/  FMUL.FTZ R31, R31, R42 ;  /* 0x0000002a1f1f7220 */ /* 0x000fe20000410000 */
[----:B------:R-:W-:-:S03]  /*23e0*/  FFMA.FTZ R42, R27, R32, R25 ;  /* 0x000000201b2a7223 */ /* 0x000fc60000010019 */
[-C--:B------:R-:W-:Y:S01]  /*23f0*/  FMUL.FTZ R65, R26, R31.reuse ;  /* 0x0000001f1a417220 */ /* 0x080fe20000410000 */
[----:B------:R-:W-:Y:S01]  /*2400*/  FMUL.FTZ R55, R42, -1.4426950216293334961 ;  /* 0xbfb8aa3b2a377820 */ /* 0x000fe20000410000 */
[C---:B------:R-:W-:Y:S01]  /*2410*/  FFMA.FTZ R38, R37.reuse, R31, R38 ;  /* 0x0000001f25267223 */ /* 0x040fe20000010026 */
[----:B------:R-:W-:Y:S01]  /*2420*/  FADD.FTZ R34, R34, R31 ;  /* 0x0000001f22227221 */ /* 0x000fe20000010000 */
[----:B------:R-:W-:Y:S01]  /*2430*/  FFMA.FTZ R37, R37, R65, R36 ;  /* 0x0000004125257223 */ /* 0x000fe20000010024 */
[----:B------:R-:W-:Y:S01]  /*2440*/  FADD.FTZ R36, R21, -UR14 ;  /* 0x8000000e15247e21 */ /* 0x000fe20008010000 */
[----:B------:R-:W-:Y:S01]  /*2450*/  FADD.FTZ R54, R54, R65 ;  /* 0x0000004136367221 */ /* 0x000fe20000010000 */
[----:B------:R-:W0:Y:S02]  /*2460*/  MUFU.EX2 R55, R55 ;  /* 0x0000003700377308 */ /* 0x000e240000000800 */
[----:B------:R-:W-:Y:S01]  /*2470*/  FMUL.FTZ R36, R36, UR7 ;  /* 0x0000000724247c20 */ /* 0x000fe20008410000 */
[----:B0-----:R-:W-:-:S06]  /*2480*/  FADD.FTZ R64, R55, 1 ;  /* 0x3f80000037407421 */ /* 0x001fcc0000010000 */
[----:B------:R-:W0:Y:S02]  /*2490*/  MUFU.RCP R64, R64 ;  /* 0x0000004000407308 */ /* 0x000e240000001000 */
[----:B0-----:R-:W-:Y:S01]  /*24a0*/  FADD.FTZ R39, -R64, 1 ;  /* 0x3f80000040277421 */ /* 0x001fe20000010100 */
[----:B------:R-:W-:-:S03]  /*24b0*/  FMUL.FTZ R28, R15, R64 ;  /* 0x000000400f1c7220 */ /* 0x000fc60000410000 */
[----:B------:R-:W-:-:S04]  /*24c0*/  FFMA.FTZ R39, R42, R39, 1 ;  /* 0x3f8000002a277423 */ /* 0x000fc80000010027 */
[----:B------:R-:W-:Y:S01]  /*24d0*/  FMUL.FTZ R28, R28, R39 ;  /* 0x000000271c1c7220 */ /* 0x000fe20000410000 */
[----:B------:R-:W-:-:S03]  /*24e0*/  FADD.FTZ R39, R16, -UR14 ;  /* 0x8000000e10277e21 */ /* 0x000fc60008010000 */
[----:B------:R-:W-:Y:S01]  /*24f0*/  FFMA.FTZ R43, R32, R28, R43 ;  /* 0x0000001c202b7223 */ /* 0x000fe2000001002b */
[----:B------:R-:W-:-:S04]  /*2500*/  FMUL.FTZ R39, R39, UR7 ;  /* 0x0000000727277c20 */ /* 0x000fc80008410000 */
[----:B------:R-:W-:-:S04]  /*2510*/  FFMA.FTZ R42, R26, R39, R24 ;  /* 0x000000271a2a7223 */ /* 0x000fc80000010018 */
[----:B------:R-:W-:-:S06]  /*2520*/  FMUL.FTZ R64, R42, -1.4426950216293334961 ;  /* 0xbfb8aa3b2a407820 */ /* 0x000fcc0000410000 */
[----:B------:R-:W0:Y:S02]  /*2530*/  MUFU.EX2 R64, R64 ;  /* 0x0000004000407308 */ /* 0x000e240000000800 */
[----:B0-----:R-:W-:-:S06]  /*2540*/  FADD.FTZ R55, R64, 1 ;  /* 0x3f80000040377421 */ /* 0x001fcc0000010000 */
[----:B------:R-:W0:Y:S02]  /*2550*/  MUFU.RCP R55, R55 ;  /* 0x0000003700377308 */ /* 0x000e240000001000 */
[----:B0-----:R-:W-:-:S04]  /*2560*/  FADD.FTZ R29, -R55, 1 ;  /* 0x3f800000371d7421 */ /* 0x001fc80000010100 */
[----:B------:R-:W-:Y:S01]  /*2570*/  FFMA.FTZ R42, R42, R29, 1 ;  /* 0x3f8000002a2a7423 */ /* 0x000fe2000001001d */
[----:B------:R-:W-:-:S04]  /*2580*/  FMUL.FTZ R29, R18, R55 ;  /* 0x00000037121d7220 */ /* 0x000fc80000410000 */
[----:B------:R-:W-:Y:S01]  /*2590*/  FMUL.FTZ R29, R29, R42 ;  /* 0x0000002a1d1d7220 */ /* 0x000fe20000410000 */
[----:B------:R-:W-:-:S03]  /*25a0*/  FFMA.FTZ R42, R27, R30, R25 ;  /* 0x0000001e1b2a7223 */ /* 0x000fc60000010019 */
[----:B------:R-:W-:Y:S01]  /*25b0*/  FFMA.FTZ R38, R39, R29, R38 ;  /* 0x0000001d27267223 */ /* 0x000fe20000010026 */
        /* <DEDUP_REMOVED lines=8> */
[----:B------:R-:W-:-:S03]  /*2640*/  FMUL.FTZ R42, R40, -1.4426950216293334961 ;  /* 0xbfb8aa3b282a7820 */ /* 0x000fc60000410000 */
[----:B------:R-:W-:-:S03]  /*2650*/  FFMA.FTZ R43, R30, R33, R43 ;  /* 0x000000211e2b7223 */ /* 0x000fc6000001002b */
[----:B------:R-:W0:Y:S02]  /*2660*/  MUFU.EX2 R42, R42 ;  /* 0x0000002a002a7308 */ /* 0x000e240000000800 */
[----:B0-----:R-:W-:Y:S01]  /*2670*/  FADD.FTZ R55, R42, 1 ;  /* 0x3f8000002a377421 */ /* 0x001fe20000010000 */
[----:B------:R-:W-:-:S05]  /*2680*/  FFMA.FTZ R42, R27, R36, R25 ;  /* 0x000000241b2a7223 */ /* 0x000fca0000010019 */
[----:B------:R-:W0:Y:S02]  /*2690*/  MUFU.RCP R55, R55 ;  /* 0x0000003700377308 */ /* 0x000e240000001000 */
[----:B0-----:R-:W-:-:S04]  /*26a0*/  FADD.FTZ R31, -R55, 1 ;  /* 0x3f800000371f7421 */ /* 0x001fc80000010100 */
[----:B------:R-:W-:Y:S01]  /*26b0*/  FFMA.FTZ R40, R40, R31, 1 ;  /* 0x3f80000028287423 */ /* 0x000fe2000001001f */
[----:B------:R-:W-:Y:S01]  /*26c0*/  FMUL.FTZ R31, R22, R55 ;  /* 0x00000037161f7220 */ /* 0x000fe20000410000 */
[----:B------:R-:W-:-:S03]  /*26d0*/  FMUL.FTZ R55, R42, -1.4426950216293334961 ;  /* 0xbfb8aa3b2a377820 */ /* 0x000fc60000410000 */
[----:B------:R-:W-:Y:S01]  /*26e0*/  FMUL.FTZ R31, R31, R40 ;  /* 0x000000281f1f7220 */ /* 0x000fe20000410000 */
[----:B------:R-:W-:Y:S01]  /*26f0*/  FADD.FTZ R40, R35, R28 ;  /* 0x0000001c23287221 */ /* 0x000fe20000010000 */
[----:B------:R-:W-:Y:S01]  /*2700*/  FMUL.FTZ R35, R27, R28 ;  /* 0x0000001c1b237220 */ /* 0x000fe20000410000 */
[----:B------:R-:W0:Y:S03]  /*2710*/  MUFU.EX2 R55, R55 ;  /* 0x0000003700377308 */ /* 0x000e260000000800 */
[----:B------:R-:W-:Y:S01]  /*2720*/  FFMA.FTZ R28, R32, R35, R37 ;  /* 0x00000023201c7223 */ /* 0x000fe20000010025 */
[----:B------:R-:W-:Y:S01]  /*2730*/  FADD.FTZ R54, R35, R54 ;  /* 0x0000003623367221 */ /* 0x000fe20000010000 */
[----:B------:R-:W-:-:S04]  /*2740*/  FMUL.FTZ R35, R26, R29 ;  /* 0x0000001d1a237220 */ /* 0x000fc80000410000 */
[----:B------:R-:W-:Y:S01]  /*2750*/  FFMA.FTZ R39, R39, R35, R28 ;  /* 0x0000002327277223 */ /* 0x000fe2000001001c */
[----:B------:R-:W-:Y:S01]  /*2760*/  FADD.FTZ R54, R54, R35 ;  /* 0x0000002336367221 */ /* 0x000fe20000010000 */
[----:B------:R-:W-:Y:S01]  /*2770*/  FADD.FTZ R35, R40, R33 ;  /* 0x0000002128237221 */ /* 0x000fe20000010000 */
[----:B0-----:R-:W-:-:S06]  /*2780*/  FADD.FTZ R64, R55, 1 ;  /* 0x3f80000037407421 */ /* 0x001fcc0000010000 */
[----:B------:R-:W0:Y:S02]  /*2790*/  MUFU.RCP R64, R64 ;  /* 0x0000004000407308 */ /* 0x000e240000001000 */
[----:B0-----:R-:W-:Y:S01]  /*27a0*/  FADD.FTZ R37, -R64, 1 ;  /* 0x3f80000040257421 */ /* 0x001fe20000010100 */
[----:B------:R-:W-:-:S03]  /*27b0*/  FMUL.FTZ R32, R23, R64 ;  /* 0x0000004017207220 */ /* 0x000fc60000410000 */
[----:B------:R-:W-:Y:S01]  /*27c0*/  FFMA.FTZ R37, R42, R37, 1 ;  /* 0x3f8000002a257423 */ /* 0x000fe20000010025 */
[----:B------:R-:W-:Y:S01]  /*27d0*/  FADD.FTZ R42, R34, R29 ;  /* 0x0000001d222a7221 */ /* 0x000fe20000010000 */
[----:B------:R-:W-:Y:S02]  /*27e0*/  FMUL.FTZ R29, R27, R33 ;  /* 0x000000211b1d7220 */ /* 0x000fe40000410000 */
[----:B------:R-:W-:Y:S02]  /*27f0*/  FMUL.FTZ R32, R32, R37 ;  /* 0x0000002520207220 */ /* 0x000fe40000410000 */
[----:B------:R-:W-:Y:S01]  /*2800*/  FFMA.FTZ R28, R30, R29, R39 ;  /* 0x0000001d1e1c7223 */ /* 0x000fe20000010027 */
[----:B------:R-:W-:Y:S01]  /*2810*/  FADD.FTZ R54, R29, R54 ;  /* 0x000000361d367221 */ /* 0x000fe20000010000 */
[----:B------:R-:W-:Y:S01]  /*2820*/  FMUL.FTZ R29, R26, R31 ;  /* 0x0000001f1a1d7220 */ /* 0x000fe20000410000 */
[----:B------:R-:W-:-:S03]  /*2830*/  FADD.FTZ R30, R42, R31 ;  /* 0x0000001f2a1e7221 */ /* 0x000fc60000010000 */
[----:B------:R-:W-:Y:S01]  /*2840*/  FFMA.FTZ R37, R41, R29, R28 ;  /* 0x0000001d29257223 */ /* 0x000fe2000001001c */
[----:B------:R-:W-:Y:S01]  /*2850*/  FADD.FTZ R54, R54, R29 ;  /* 0x0000001d36367221 */ /* 0x000fe20000010000 */
[-C--:B------:R-:W-:Y:S01]  /*2860*/  FMUL.FTZ R29, R27, R32.reuse ;  /* 0x000000201b1d7220 */ /* 0x080fe20000410000 */
[----:B------:R-:W-:Y:S01]  /*2870*/  FFMA.FTZ R28, R41, R31, R38 ;  /* 0x0000001f291c7223 */ /* 0x000fe20000010026 */
[----:B------:R-:W-:Y:S02]  /*2880*/  FADD.FTZ R31, R35, R32 ;  /* 0x00000020231f7221 */ /* 0x000fe40000010000 */
[C---:B------:R-:W-:Y:S01]  /*2890*/  FFMA.FTZ R34, R36.reuse, R29, R37 ;  /* 0x0000001d24227223 */ /* 0x040fe20000010025 */
[----:B------:R-:W-:Y:S01]  /*28a0*/  FADD.FTZ R33, R29, R54 ;  /* 0x000000361d217221 */ /* 0x000fe20000010000 */
[----:B------:R-:W-:-:S07]  /*28b0*/  FFMA.FTZ R29, R36, R32, R43 ;  /* 0x00000020241d7223 */ /* 0x000fce000001002b */
.L_x_1215:
[----:B------:R-:W-:Y:S01]  /*28c0*/  MOV R35, R34 ;  /* 0x0000002200237202 */ /* 0x000fe20000000f00 */
[----:B------:R-:W0:Y:S01]  /*28d0*/  S2UR UR6, SR_CgaCtaId ;  /* 0x00000000000679c3 */ /* 0x000e220000008800 */
[----:B------:R-:W-:Y:S01]  /*28e0*/  MOV R34, R33 ;  /* 0x0000002100227202 */ /* 0x000fe20000000f00 */
[----:B------:R-:W-:Y:S01]  /*28f0*/  UMOV UR5, 0x400 ;  /* 0x0000040000057882 */ /* 0x000fe20000000000 */
[C---:B------:R-:W-:Y:S01]  /*2900*/  ISETP.GT.AND P0, PT, R57.reuse, 0x1e, PT ;  /* 0x0000001e3900780c */ /* 0x040fe20003f04270 */
[----:B------:R-:W1:Y:S01]  /*2910*/  SHFL.DOWN PT, R32, R35, 0x1, 0x1f ;  /* 0x08201f0023207f89 */ /* 0x000e6200000e0000 */
[----:B------:R-:W-:Y:S01]  /*2920*/  UIADD3 UR5, UPT, UPT, UR5, 0x90, URZ ;  /* 0x0000009005057890 */ /* 0x000fe2000fffe0ff */
[----:B------:R-:W-:Y:S01]  /*2930*/  ISETP.GT.AND P2, PT, R57, 0xf, PT ;  /* 0x0000000f3900780c */ /* 0x000fe20003f44270 */
[----:B------:R-:W-:Y:S01]  /*2940*/  UMOV UR12, 0x400 ;  /* 0x00000400000c7882 */ /* 0x000fe20000000000 */
[----:B------:R-:W2:Y:S01]  /*2950*/  SHFL.DOWN PT, R33, R34, 0x1, 0x1f ;  /* 0x08201f0022217f89 */ /* 0x000ea200000e0000 */
[----:B------:R-:W-:Y:S01]  /*2960*/  BSSY.RECONVERGENT B0, `(.L_x_1216) ;  /* 0x0000024000007945 */ /* 0x000fe20003800200 */
[----:B------:R-:W-:-:S02]  /*2970*/  ISETP.NE.AND P1, PT, R60, RZ, PT ;  /* 0x000000ff3c00720c */ /* 0x000fc40003f25270 */
[----:B------:R-:W-:Y:S01]  /*2980*/  ISETP.GT.U32.AND P3, PT, R60, 0x37, PT ;  /* 0x000000373c00780c */ /* 0x000fe20003f64070 */
[----:B0-----:R-:W-:-:S03]  /*2990*/  ULEA UR5, UR6, UR5, 0x18 ;  /* 0x0000000506057291 */ /* 0x001fc6000f8ec0ff */
[----:B-1----:R-:W-:-:S03]  /*29a0*/  @!P0 FADD.FTZ R35, R32, R35 ;  /* 0x0000002320238221 */ /* 0x002fc60000010000 */
[----:B------:R-:W-:Y:S01]  /*29b0*/  LEA R64, R60, UR5, 0x4 ;  /* 0x000000053c407c11 */ /* 0x000fe2000f8e20ff */
[----:B--2---:R-:W-:Y:S01]  /*29c0*/  @!P0 FADD.FTZ R34, R33, R34 ;  /* 0x0000002221228221 */ /* 0x004fe20000010000 */
[----:B------:R-:W0:Y:S01]  /*29d0*/  SHFL.DOWN PT, R32, R35, 0x2, 0x1f ;  /* 0x08401f0023207f89 */ /* 0x000e2200000e0000 */
[----:B------:R-:W-:-:S03]  /*29e0*/  ISETP.GT.AND P0, PT, R57, 0x1d, PT ;  /* 0x0000001d3900780c */ /* 0x000fc60003f04270 */
[----:B------:R-:W1:Y:S04]  /*29f0*/  SHFL.DOWN PT, R33, R34, 0x2, 0x1f ;  /* 0x08401f0022217f89 */ /* 0x000e6800000e0000 */
[----:B------:R-:W-:Y:S06]  /*2a00*/  STS.128 [R64], R28 ;  /* 0x0000001c40007388 */ /* 0x000fec0000000c00 */
        /* <DEDUP_REMOVED lines=25> */
.L_x_1217:
[----:B------:R-:W-:Y:S05]  /*2ba0*/  BSYNC.RECONVERGENT B0 ;  /* 0x0000000000007941 */ /* 0x000fea0003800200 */
.L_x_1216:
[----:B------:R-:W-:Y:S06]  /*2bb0*/  BAR.SYNC.DEFER_BLOCKING 0x0 ;  /* 0x0000000000007b1d */ /* 0x000fec0000010000 */
[----:B------:R-:W-:Y:S04]  /*2bc0*/  BSSY.RECONVERGENT B0, `(.L_x_1218) ;  /* 0x0000024000007945 */ /* 0x000fe80003800200 */
[----:B------:R-:W-:Y:S05]  /*2bd0*/  @P1 BRA `(.L_x_1219) ;  /* 0x0000000000881947 */ /* 0x000fea0003800000 */
[----:B------:R-:W-:-:S09]  /*2be0*/  ULEA UR5, UR6, UR12, 0x18 ;  /* 0x0000000c06057291 */ /* 0x000fd2000f8ec0ff */
[----:B------:R-:W4:Y:S04]  /*2bf0*/  LDS.64 R40, [UR5+0x18] ;  /* 0x00001805ff287984 */ /* 0x000f280008000a00 */
[----:B-123--:R-:W1:Y:S04]  /*2c00*/  LDS.128 R32, [UR5+0x20] ;  /* 0x00002005ff207984 */ /* 0x00ee680008000c00 */
[----:B------:R-:W0:Y:S01]  /*2c10*/  LDS.128 R36, [UR5+0x30] ;  /* 0x00003005ff247984 */ /* 0x000e220008000c00 */
[----:B----4-:R-:W-:Y:S01]  /*2c20*/  FADD.FTZ R43, R54, R40 ;  /* 0x00000028362b7221 */ /* 0x010fe20000010000 */
[----:B------:R-:W-:-:S03]  /*2c30*/  FADD.FTZ R40, R55, R41 ;  /* 0x0000002937287221 */ /* 0x000fc60000010000 */
[----:B-1----:R-:W-:Y:S01]  /*2c40*/  FADD.FTZ R43, R43, R32 ;  /* 0x000000202b2b7221 */ /* 0x002fe20000010000 */
[----:B------:R-:W-:-:S03]  /*2c50*/  FADD.FTZ R40, R40, R33 ;  /* 0x0000002128287221 */ /* 0x000fc60000010000 */
[----:B------:R-:W-:Y:S01]  /*2c60*/  FADD.FTZ R33, R43, R34 ;  /* 0x000000222b217221 */ /* 0x000fe20000010000 */
[----:B------:R-:W-:Y:S02]  /*2c70*/  FADD.FTZ R32, R40, R35 ;  /* 0x0000002328207221 */ /* 0x000fe40000010000 */
[----:B------:R-:W1:Y:S01]  /*2c80*/  LDS.128 R40, [UR5+0x40] ;  /* 0x00004005ff287984 */ /* 0x000e620008000c00 */
[----:B0-----:R-:W-:Y:S01]  /*2c90*/  FADD.FTZ R55, R33, R36 ;  /* 0x0000002421377221 */ /* 0x001fe20000010000 */
[----:B------:R-:W-:Y:S02]  /*2ca0*/  FADD.FTZ R36, R32, R37 ;  /* 0x0000002520247221 */ /* 0x000fe40000010000 */
[----:B------:R-:W0:Y:S01]  /*2cb0*/  LDS.128 R32, [UR5+0x50] ;  /* 0x00005005ff207984 */ /* 0x000e220008000c00 */
[----:B------:R-:W-:Y:S01]  /*2cc0*/  FADD.FTZ R55, R55, R38 ;  /* 0x0000002637377221 */ /* 0x000fe20000010000 */
[----:B------:R-:W-:-:S04]  /*2cd0*/  FADD.FTZ R36, R36, R39 ;  /* 0x0000002724247221 */ /* 0x000fc80000010000 */
[----:B-1----:R-:W-:Y:S01]  /*2ce0*/  FADD.FTZ R36, R36, R41 ;  /* 0x0000002924247221 */ /* 0x002fe20000010000 */
[----:B------:R-:W-:-:S03]  /*2cf0*/  FADD.FTZ R55, R55, R40 ;  /* 0x0000002837377221 */ /* 0x000fc60000010000 */
[----:B------:R-:W-:Y:S01]  /*2d00*/  FADD.FTZ R40, R36, R43 ;  /* 0x0000002b24287221 */ /* 0x000fe20000010000 */
[----:B------:R-:W-:Y:S01]  /*2d10*/  FADD.FTZ R55, R55, R42 ;  /* 0x0000002a37377221 */ /* 0x000fe20000010000 */
[----:B------:R-:W1:Y:S03]  /*2d20*/  LDS.128 R36, [UR5+0x60] ;  /* 0x00006005ff247984 */ /* 0x000e660008000c00 */
[----:B0-----:R-:W-:Y:S01]  /*2d30*/  FADD.FTZ R55, R55, R32 ;  /* 0x0000002037377221 */ /* 0x001fe20000010000 */
[----:B------:R-:W-:Y:S02]  /*2d40*/  FADD.FTZ R32, R40, R33 ;  /* 0x0000002128207221 */ /* 0x000fe40000010000 */
[----:B------:R-:W0:Y:S01]  /*2d50*/  LDS.128 R40, [UR5+0x70] ;  /* 0x00007005ff287984 */ /* 0x000e220008000c00 */
        /* <DEDUP_REMOVED lines=10> */
.L_x_1219:
[----:B------:R-:W-:Y:S05]  /*2e00*/  BSYNC.RECONVERGENT B0 ;  /* 0x0000000000007941 */ /* 0x000fea0003800200 */
.L_x_1218:
[----:B------:R-:W-:Y:S06]  /*2e10*/  BAR.SYNC.DEFER_BLOCKING 0x0 ;  /* 0x0000000000007b1d */ /* 0x000fec0000010000 */
[----:B------:R-:W-:Y:S04]  /*2e20*/  BSSY.RECONVERGENT B0, `(.L_x_1220) ;  /* 0x0000025000007945 */ /* 0x000fe80003800200 */
[----:B------:R-:W-:Y:S05]  /*2e30*/  @P3 BRA `(.L_x_1221) ;  /* 0x00000000008c3947 */ /* 0x000fea0003800000 */
[----:B-123--:R-:W1:Y:S04]  /*2e40*/  LDS.128 R32, [R64+0x380] ;  /* 0x0003800040207984 */ /* 0x00ee680000000c00 */
[----:B------:R-:W2:Y:S04]  /*2e50*/  LDS.128 R36, [R64+0x700] ;  /* 0x0007000040247984 */ /* 0x000ea80000000c00 */
[----:B------:R-:W3:Y:S01]  /*2e60*/  LDS.128 R40, [R64+0xa80] ;  /* 0x000a800040287984 */ /* 0x000ee20000000c00 */
[----:B-1----:R-:W-:Y:S01]  /*2e70*/  FADD.FTZ R65, R28, R32 ;  /* 0x000000201c417221 */ /* 0x002fe20000010000 */
[----:B------:R-:W-:Y:S01]  /*2e80*/  FADD.FTZ R28, R29, R33 ;  /* 0x000000211d1c7221 */ /* 0x000fe20000010000 */
[----:B------:R-:W-:Y:S01]  /*2e90*/  FADD.FTZ R29, R30, R34 ;  /* 0x000000221e1d7221 */ /* 0x000fe20000010000 */
[----:B------:R-:W-:Y:S01]  /*2ea0*/  FADD.FTZ R30, R31, R35 ;  /* 0x000000231f1e7221 */ /* 0x000fe20000010000 */
[----:B--2---:R-:W-:Y:S01]  /*2eb0*/  FADD.FTZ R65, R65, R36 ;  /* 0x0000002441417221 */ /* 0x004fe20000010000 */
[----:B------:R-:W-:Y:S01]  /*2ec0*/  FADD.FTZ R28, R28, R37 ;  /* 0x000000251c1c7221 */ /* 0x000fe20000010000 */
[----:B------:R-:W1:Y:S01]  /*2ed0*/  LDS.128 R32, [R64+0xe00] ;  /* 0x000e000040207984 */ /* 0x000e620000000c00 */
[----:B------:R-:W-:Y:S01]  /*2ee0*/  FADD.FTZ R36, R30, R39 ;  /* 0x000000271e247221 */ /* 0x000fe20000010000 */
[----:B---3--:R-:W-:Y:S01]  /*2ef0*/  FADD.FTZ R39, R65, R40 ;  /* 0x0000002841277221 */ /* 0x008fe20000010000 */
[----:B------:R-:W-:Y:S01]  /*2f00*/  FADD.FTZ R37, R29, R38 ;  /* 0x000000261d257221 */ /* 0x000fe20000010000 */
[----:B------:R-:W-:Y:S01]  /*2f10*/  FADD.FTZ R40, R28, R41 ;  /* 0x000000291c287221 */ /* 0x000fe20000010000 */
[----:B------:R-:W-:Y:S01]  /*2f20*/  FADD.FTZ R36, R36, R43 ;  /* 0x0000002b24247221 */ /* 0x000fe20000010000 */
[----:B------:R-:W2:Y:S01]  /*2f30*/  LDS.128 R28, [R64+0x1180] ;  /* 0x00118000401c7984 */ /* 0x000ea20000000c00 */
[----:B------:R-:W-:Y:S01]  /*2f40*/  FADD.FTZ R37, R37, R42 ;  /* 0x0000002a25257221 */ /* 0x000fe20000010000 */
[----:B-1----:R-:W-:Y:S01]  /*2f50*/  FADD.FTZ R39, R39, R32 ;  /* 0x0000002027277221 */ /* 0x002fe20000010000 */
[----:B------:R-:W-:-:S02]  /*2f60*/  FADD.FTZ R40, R40, R33 ;  /* 0x0000002128287221 */ /* 0x000fc40000010000 */
[----:B------:R-:W-:Y:S01]  /*2f70*/  FADD.FTZ R41, R37, R34 ;  /* 0x0000002225297221 */ /* 0x000fe20000010000 */
[----:B------:R-:W-:Y:S02]  /*2f80*/  FADD.FTZ R42, R36, R35 ;  /* 0x00000023242a7221 */ /* 0x000fe40000010000 */
[----:B------:R-:W1:Y:S01]  /*2f90*/  LDS.128 R32, [R64+0x1500] ;  /* 0x0015000040207984 */ /* 0x000e620000000c00 */
[----:B--2---:R-:W-:Y:S01]  /*2fa0*/  FADD.FTZ R43, R39, R28 ;  /* 0x0000001c272b7221 */ /* 0x004fe20000010000 */
[----:B------:R-:W-:Y:S01]  /*2fb0*/  FADD.FTZ R40, R40, R29 ;  /* 0x0000001d28287221 */ /* 0x000fe20000010000 */
[----:B------:R-:W-:Y:S01]  /*2fc0*/  FADD.FTZ R41, R41, R30 ;  /* 0x0000001e29297221 */ /* 0x000fe20000010000 */
[----:B------:R-:W2:Y:S01]  /*2fd0*/  LDS.128 R36, [R64+0x1880] ;  /* 0x0018800040247984 */ /* 0x000ea20000000c00 */
        /* <DEDUP_REMOVED lines=9> */
.L_x_1221:
[----:B------:R-:W-:Y:S05]  /*3070*/  BSYNC.RECONVERGENT B0 ;  /* 0x0000000000007941 */ /* 0x000fea0003800200 */
.L_x_1220:
[----:B------:R-:W-:Y:S04]  /*3080*/  BSSY.RECONVERGENT B0, `(.L_x_1222) ;  /* 0x000001d000007945 */ /* 0x000fe80003800200 */
[----:B------:R-:W-:Y:S05]  /*3090*/  @P3 BRA `(.L_x_1223) ;  /* 0x00000000006c3947 */ /* 0x000fea0003800000 */
[----:B---3--:R-:W1:Y:S08]  /*30a0*/  LDC.64 R32, c[0x0][0x3f8] ;  /* 0x0000fe00ff207b82 */ /* 0x008e700000000a00 */
[----:B------:R-:W3:Y:S01]  /*30b0*/  LDC.64 R38, c[0x0][0x3d8] ;  /* 0x0000f600ff267b82 */ /* 0x000ee20000000a00 */
[----:B-12---:R-:W-:Y:S01]  /*30c0*/  IMAD.WIDE.U32 R34, R32, 0x3, RZ ;  /* 0x0000000320227825 */ /* 0x006fe200078e00ff */
[----:B------:R-:W-:-:S04]  /*30d0*/  LEA R41, R33, R33, 0x1 ;  /* 0x0000002121297211 */ /* 0x000fc800078e08ff */
[----:B------:R-:W-:Y:S01]  /*30e0*/  IADD3 R41, PT, PT, R35, R41, RZ ;  /* 0x0000002923297210 */ /* 0x000fe20007ffe0ff */
[----:B------:R-:W-:-:S03]  /*30f0*/  IMAD R35, R0, 0x38, R60 ;  /* 0x0000003800237824 */ /* 0x000fc600078e023c */
[----:B------:R-:W-:Y:S01]  /*3100*/  LEA.HI R34, P0, R41, R34, RZ, 0x1 ;  /* 0x0000002229227211 */ /* 0x000fe200078108ff */
[----:B---3--:R-:W-:-:S03]  /*3110*/  IMAD.WIDE R38, R35, 0x4, R38 ;  /* 0x0000000423267825 */ /* 0x008fc600078e0226 */
[----:B------:R-:W-:Y:S02]  /*3120*/  IADD3.X R41, PT, PT, RZ, R41, RZ, P0, !PT ;  /* 0x00000029ff297210 */ /* 0x000fe400007fe4ff */
[----:B------:R-:W-:Y:S01]  /*3130*/  LEA.HI R37, P0, R33, R32, RZ, 0x1 ;  /* 0x0000002021257211 */ /* 0x000fe200078108ff */
[----:B------:R4:W-:Y:S01]  /*3140*/  REDG.E.ADD.F32.FTZ.RN.STRONG.GPU desc[UR8][R38.64], R28 ;  /* 0x0000001c260079a6 */ /* 0x0009e2000c12f308 */
[C---:B------:R-:W-:Y:S02]  /*3150*/  SHF.L.U32 R43, R34.reuse, 0x1, RZ ;  /* 0x00000001222b7819 */ /* 0x040fe400000006ff */
[----:B------:R-:W-:Y:S02]  /*3160*/  SHF.L.U32 R35, R37, 0x1, RZ ;  /* 0x0000000125237819 */ /* 0x000fe400000006ff */
[----:B------:R-:W-:Y:S02]  /*3170*/  SHF.L.U64.HI R41, R34, 0x1, R41 ;  /* 0x0000000122297819 */ /* 0x000fe40000010229 */
[----:B------:R-:W-:-:S02]  /*3180*/  IADD3.X R0, PT, PT, RZ, R33, RZ, P0, !PT ;  /* 0x00000021ff007210 */ /* 0x000fc400007fe4ff */
[----:B------:R-:W-:Y:S02]  /*3190*/  LOP3.LUT R35, R35, 0xfffffffc, RZ, 0xc0, !PT ;  /* 0xfffffffc23237812 */ /* 0x000fe400078ec0ff */
[----:B------:R-:W-:Y:S02]  /*31a0*/  LEA R34, P2, R32, R38, 0x2 ;  /* 0x0000002620227211 */ /* 0x000fe400078410ff */
[----:B------:R-:W-:Y:S02]  /*31b0*/  LOP3.LUT R43, R43, 0xfffffffc, RZ, 0xc0, !PT ;  /* 0xfffffffc2b2b7812 */ /* 0x000fe400078ec0ff */
[----:B------:R-:W-:Y:S02]  /*31c0*/  SHF.L.U64.HI R37, R37, 0x1, R0 ;  /* 0x0000000125257819 */ /* 0x000fe40000010200 */
        /* <DEDUP_REMOVED lines=8> */
.L_x_1223:
[----:B------:R-:W-:Y:S05]  /*3250*/  BSYNC.RECONVERGENT B0 ;  /* 0x0000000000007941 */ /* 0x000fea0003800200 */
.L_x_1222:
[----:B------:R-:W5:Y:S02]  /*3260*/  LDCU UR5, c[0x0][0x370] ;  /* 0x00006e00ff0577ac */ /* 0x000f640008000800 */
[----:B-----5:R-:W-:-:S09]  /*3270*/  UISETP.GE.U32.AND UP0, UPT, UR5, 0x2, UPT ;  /* 0x000000020500788c */ /* 0x020fd2000bf06070 */
[----:B------:R-:W-:Y:S05]  /*3280*/  BRA.U !UP0, `(.L_x_1224) ;  /* 0x0000000908b87547 */ /* 0x000fea000b800000 */
[----:B------:R-:W5:Y:S01]  /*3290*/  LDC R0, c[0x0][0x370] ;  /* 0x0000dc00ff007b82 */ /* 0x000f620000000800 */
[----:B----4-:R-:W-:-:S05]  /*32a0*/  LOP3.LUT R29, R62, 0x1, RZ, 0xc0, !PT ;  /* 0x000000013e1d7812 */ /* 0x010fca00078ec0ff */
[----:B------:R-:W-:Y:S02]  /*32b0*/  IMAD R31, R29, R58, RZ ;  /* 0x0000003a1d1f7224 */ /* 0x000fe400078e02ff */
[----:B------:R-:W4:Y:S02]  /*32c0*/  LDC.64 R42, c[0x0][0x3d0] ;  /* 0x0000f400ff2a7b82 */ /* 0x000f240000000a00 */
[----:B-----5:R-:W-:-:S05]  /*32d0*/  IMAD R0, R31, R0, RZ ;  /* 0x000000001f007224 */ /* 0x020fca00078e02ff */
[----:B------:R-:W-:-:S05]  /*32e0*/  SHF.L.U32 R29, R0, 0x1, RZ ;  /* 0x00000001001d7819 */ /* 0x000fca00000006ff */
[----:B----4-:R-:W-:Y:S01]  /*32f0*/  IMAD.WIDE R42, R29, 0x4, R42 ;  /* 0x000000041d2a7825 */ /* 0x010fe200078e022a */
[----:B------:R-:W-:Y:S06]  /*3300*/  @P1 BRA `(.L_x_1225) ;  /* 0x0000000000541947 */ /* 0x000fec0003800000 */
[----:B------:R-:W4:Y:S01]  /*3310*/  LDC.64 R28, c[0x0][0x3c8] ;  /* 0x0000f200ff1c7b82 */ /* 0x000f220000000a00 */
[----:B------:R-:W-:Y:S01]  /*3320*/  IADD3 R31, PT, PT, R31, R59, RZ ;  /* 0x0000003b1f1f7210 */ /* 0x000fe20007ffe0ff */
[----:B------:R-:W-:Y:S01]  /*3330*/  IMAD R33, R58, UR10, R59 ;  /* 0x0000000a3a217c24 */ /* 0x000fe2000f8e023b */
[----:B------:R-:W-:-:S03]  /*3340*/  LOP3.LUT P0, R0, R62, 0x2, RZ, 0xc0, !PT ;  /* 0x000000023e007812 */ /* 0x000fc6000780c0ff */
[----:B----4-:R-:W-:-:S04]  /*3350*/  IMAD.WIDE.U32 R28, R31, 0x4, R28 ;  /* 0x000000041f1c7825 */ /* 0x010fc800078e001c */
[----:B------:R-:W-:Y:S01]  /*3360*/  IMAD.WIDE.U32 R30, R33, 0x8, R42 ;  /* 0x00000008211e7825 */ /* 0x000fe200078e002a */
[----:B------:R-:W-:Y:S02]  /*3370*/  IADD3 R33, PT, PT, -R0, 0x1, RZ ;  /* 0x0000000100217810 */ /* 0x000fe40007ffe1ff */
[----:B------:R-:W1:Y:S02]  /*3380*/  LDC R0, c[0x0][0x370] ;  /* 0x0000dc00ff007b82 */ /* 0x000e640000000800 */
[----:B------:R4:W-:Y:S01]  /*3390*/  STG.E.64 desc[UR8][R30.64], R54 ;  /* 0x000000361e007986 */ /* 0x0009e2000c101b08 */
[----:B------:R-:W-:Y:S06]  /*33a0*/  MEMBAR.ALL.GPU ;  /* 0x0000000000007992 */ /* 0x000fec000000a000 */
[----:B------:R-:W-:-:S00]  /*33b0*/  ERRBAR ;  /* 0x00000000000079ab */ /* 0x000fc00000000000 */
[----:B------:R-:W-:Y:S06]  /*33c0*/  CGAERRBAR ;  /* 0x00000000000075ab */ /* 0x000fec0000000000 */
[----:B------:R4:W-:Y:S01]  /*33d0*/  REDG.E.ADD.S32.STRONG.GPU desc[UR8][R28.64], R33 ;  /* 0x000000211c00798e */ /* 0x0009e2000c12e308 */
[----:B-1----:R-:W-:-:S04]  /*33e0*/  SEL R35, R0, RZ, !P0 ;  /* 0x000000ff00237207 */ /* 0x002fc80004000000 */
[----:B------:R-:W-:-:S13]  /*33f0*/  ISETP.NE.AND P0, PT, R35, -0x1, PT ;  /* 0xffffffff2300780c */ /* 0x000fda0003f05270 */
[----:B----4-:R-:W-:Y:S05]  /*3400*/  @!P0 BRA `(.L_x_1225) ;  /* 0x0000000000148947 */ /* 0x010fea0003800000 */
.L_x_1226:
[----:B------:R-:W4:Y:S04]  /*3410*/  LDG.E.STRONG.GPU R0, desc[UR8][R28.64] ;  /* 0x000000081c007981 */ /* 0x000f28000c1ef900 */
[----:B----4-:R-:W-:Y:S01]  /*3420*/  CCTL.IVALL ;  /* 0x00000000ff00798f */ /* 0x010fe20002000000 */
[----:B------:R-:W-:Y:S05]  /*3430*/  YIELD ;  /* 0x0000000000007946 */ /* 0x000fea0003800000 */
[----:B------:R-:W-:-:S13]  /*3440*/  ISETP.NE.AND P0, PT, R0, R35, PT ;  /* 0x000000230000720c */ /* 0x000fda0003f05270 */
[----:B------:R-:W-:Y:S05]  /*3450*/  @P0 BRA `(.L_x_1226) ;  /* 0xfffffffc00ec0947 */ /* 0x000fea000383ffff */
.L_x_1225:
[----:B------:R-:W4:Y:S01]  /*3460*/  LDC R0, c[0x0][0x370] ;  /* 0x0000dc00ff007b82 */ /* 0x000f220000000800 */
[----:B------:R-:W-:Y:S05]  /*3470*/  WARPSYNC.ALL ;  /* 0x0000000000007948 */ /* 0x000fea0003800000 */
[----:B----4-:R-:W-:Y:S02]  /*3480*/  ISETP.GE.U32.AND P0, PT, R0, 0x8, PT ;  /* 0x000000080000780c */ /* 0x010fe40003f06070 */
[----:B------:R-:W-:Y:S01]  /*3490*/  BAR.SYNC.DEFER_BLOCKING 0x0 ;  /* 0x0000000000007b1d */ /* 0x000fe20000010000 */
[----:B------:R-:W-:-:S10]  /*34a0*/  HFMA2 R0, -RZ, RZ, 0, 0 ;  /* 0x00000000ff007431 */ /* 0x000fd400000001ff */
[----:B------:R-:W-:Y:S05]  /*34b0*/  @!P0 BRA `(.L_x_1227) ;  /* 0x0000000400208947 */ /* 0x000fea0003800000 */
[C-C-:B------:R-:W-:Y:S01]  /*34c0*/  IMAD R41, R58.reuse, 0x7, R59.reuse ;  /* 0x000000073a297824 */ /* 0x140fe200078e023b */
[CC--:B------:R-:W-:Y:S01]  /*34d0*/  LEA R38, R58.reuse, R59.reuse, 0x2 ;  /* 0x0000003b3a267211 */ /* 0x0c0fe200078e10ff */
[C-C-:B------:R-:W-:Y:S01]  /*34e0*/  IMAD R40, R58.reuse, 0x6, R59.reuse ;  /* 0x000000063a287824 */ /* 0x140fe200078e023b */
[CC--:B------:R-:W-:Y:S01]  /*34f0*/  LEA R36, R58.reuse, R59.reuse, 0x1 ;  /* 0x0000003b3a247211 */ /* 0x0c0fe200078e08ff */
[C-C-:B------:R-:W-:Y:S01]  /*3500*/  IMAD R39, R58.reuse, 0x5, R59.reuse ;  /* 0x000000053a277824 */ /* 0x140fe200078e023b */
[----:B------:R-:W-:Y:S01]  /*3510*/  IADD3 R0, PT, PT, R59, R58, RZ ;  /* 0x0000003a3b007210 */ /* 0x000fe20007ffe0ff */
[----:B------:R-:W-:Y:S01]  /*3520*/  IMAD R37, R58, 0x3, R59 ;  /* 0x000000033a257824 */ /* 0x000fe200078e023b */
[----:B------:R-:W-:Y:S01]  /*3530*/  MOV R28, RZ ;  /* 0x000000ff001c7202 */ /* 0x000fe20000000f00 */
[----:B------:R-:W-:Y:S01]  /*3540*/  UIADD3 UR5, UPT, UPT, -UR10, URZ, URZ ;  /* 0x000000ff0a057290 */ /* 0x000fe2000fffe1ff */
[----:B------:R-:W-:-:S11]  /*3550*/  MOV R29, R59 ;  /* 0x0000003b001d7202 */ /* 0x000fd60000000f00 */
.L_x_1228:
[----:B------:R-:W-:Y:S02]  /*3560*/  ISETP.EQ.OR P3, PT, RZ, UR5, P1 ;  /* 0x00000005ff007c0c */ /* 0x000fe40008f62670 */
[----:B------:R-:W-:-:S04]  /*3570*/  IADD3 R30, PT, PT, R28, 0x1, RZ ;  /* 0x000000011c1e7810 */ /* 0x000fc80007ffe0ff */
[----:B------:R-:W-:-:S07]  /*3580*/  ISETP.EQ.OR P4, PT, R30, UR10, P1 ;  /* 0x0000000a1e007c0c */ /* 0x000fce0008f82670 */
[----:B------:R-:W-:-:S06]  /*3590*/  @!P3 IMAD.WIDE.U32 R30, R29, 0x8, R42 ;  /* 0x000000081d1eb825 */ /* 0x000fcc00078e002a */
[----:B------:R-:W0:Y:S01]  /*35a0*/  @!P3 LDG.E.64 R30, desc[UR8][R30.64] ;  /* 0x000000081e1eb981 */ /* 0x000e22000c1e1b00 */
[----:B---3--:R-:W-:Y:S01]  /*35b0*/  @!P4 IMAD.WIDE.U32 R32, R0, 0x8, R42 ;  /* 0x000000080020c825 */ /* 0x008fe200078e002a */
[----:B--2---:R-:W-:-:S04]  /*35c0*/  IADD3 R34, PT, PT, R28, 0x2, RZ ;  /* 0x000000021c227810 */ /* 0x004fc80007ffe0ff */
[----:B------:R-:W-:Y:S01]  /*35d0*/  ISETP.EQ.OR P0, PT, R34, UR10, P1 ;  /* 0x0000000a22007c0c */ /* 0x000fe20008f02670 */
[----:B------:R-:W2:Y:S01]  /*35e0*/  @!P4 LDG.E.64 R32, desc[UR8][R32.64] ;  /* 0x000000082020c981 */ /* 0x000ea2000c1e1b00 */
[----:B------:R-:W-:-:S04]  /*35f0*/  IADD3 R34, PT, PT, R28, 0x3, RZ ;  /* 0x000000031c227810 */ /* 0x000fc80007ffe0ff */
[----:B------:R-:W-:-:S07]  /*3600*/  ISETP.EQ.OR P2, PT, R34, UR10, P1 ;  /* 0x0000000a22007c0c */ /* 0x000fce0008f42670 */
[----:B-1----:R-:W-:-:S06]  /*3610*/  @!P0 IMAD.WIDE.U32 R34, R36, 0x8, R42 ;  /* 0x0000000824228825 */ /* 0x002fcc00078e002a */
[----:B------:R-:W3:Y:S01]  /*3620*/  @!P0 LDG.E.64 R34, desc[UR8][R34.64] ;  /* 0x0000000822228981 */ /* 0x000ee2000c1e1b00 */
[----:B0-----:R-:W-:Y:S01]  /*3630*/  @!P3 FADD.FTZ R54, R54, R30 ;  /* 0x0000001e3636b221 */ /* 0x001fe20000010000 */
[----:B------:R-:W-:Y:S01]  /*3640*/  @!P3 FADD.FTZ R55, R55, R31 ;  /* 0x0000001f3737b221 */ /* 0x000fe20000010000 */
[----:B------:R-:W-:-:S04]  /*3650*/  @!P2 IMAD.WIDE.U32 R30, R37, 0x8, R42 ;  /* 0x00000008251ea825 */ /* 0x000fc800078e002a */
[----:B--2---:R-:W-:Y:S02]  /*3660*/  @!P4 FADD.FTZ R54, R54, R32 ;  /* 0x000000203636c221 */ /* 0x004fe40000010000 */
[----:B------:R-:W2:Y:S01]  /*3670*/  @!P2 LDG.E.64 R30, desc[UR8][R30.64] ;  /* 0x000000081e1ea981 */ /* 0x000ea2000c1e1b00 */
[----:B------:R-:W-:Y:S01]  /*3680*/  IADD3 R32, PT, PT, R28, 0x4, RZ ;  /* 0x000000041c207810 */ /* 0x000fe20007ffe0ff */
[----:B------:R-:W-:-:S03]  /*3690*/  @!P4 FADD.FTZ R55, R55, R33 ;  /* 0x000000213737c221 */ /* 0x000fc60000010000 */
[----:B------:R-:W-:Y:S01]  /*36a0*/  ISETP.EQ.OR P4, PT, R32, UR10, P1 ;  /* 0x0000000a20007c0c */ /* 0x000fe20008f82670 */
[----:B---3--:R-:W-:Y:S01]  /*36b0*/  @!P0 FADD.FTZ R54, R54, R34 ;  /* 0x0000002236368221 */ /* 0x008fe20000010000 */
[----:B------:R-:W-:-:S11]  /*36c0*/  @!P0 FADD.FTZ R55, R55, R35 ;  /* 0x0000002337378221 */ /* 0x000fd60000010000 */
        /* <DEDUP_REMOVED lines=18> */
[----:B----4-:R-:W-:Y:S02]  /*37f0*/  @!P3 FADD.FTZ R55, R55, R33 ;  /* 0x000000213737b221 */ /* 0x010fe40000010000 */
[----:B------:R-:W0:Y:S01]  /*3800*/  LDC R33, c[0x0][0x370] ;  /* 0x0000dc00ff217b82 */ /* 0x000e220000000800 */
[----:B------:R-:W-:Y:S01]  /*3810*/  @!P3 FADD.FTZ R54, R54, R32 ;  /* 0x000000203636b221 */ /* 0x000fe20000010000 */
[----:B------:R-:W-:Y:S01]  /*3820*/  IADD3 R28, PT, PT, R28, 0x8, RZ ;  /* 0x000000081c1c7810 */ /* 0x000fe20007ffe0ff */
[----:B------:R-:W-:Y:S01]  /*3830*/  UIADD3 UR5, UPT, UPT, UR5, 0x8, URZ ;  /* 0x0000000805057890 */ /* 0x000fe2000fffe0ff */
[C---:B------:R-:W-:Y:S02]  /*3840*/  LEA R29, R58.reuse, R29, 0x3 ;  /* 0x0000001d3a1d7211 */ /* 0x040fe400078e18ff */
[----:B0-----:R-:W-:Y:S02]  /*3850*/  LOP3.LUT R33, R33, 0x7ffffff8, RZ, 0xc0, !PT ;  /* 0x7ffffff821217812 */ /* 0x001fe400078ec0ff */
[----:B------:R-:W-:-:S02]  /*3860*/  LEA R0, R58, R0, 0x3 ;  /* 0x000000003a007211 */ /* 0x000fc400078e18ff */
[C---:B------:R-:W-:Y:S02]  /*3870*/  LEA R36, R58.reuse, R36, 0x3 ;  /* 0x000000243a247211 */ /* 0x040fe400078e18ff */
[C---:B------:R-:W-:Y:S02]  /*3880*/  LEA R37, R58.reuse, R37, 0x3 ;  /* 0x000000253a257211 */ /* 0x040fe400078e18ff */
[C---:B------:R-:W-:Y:S02]  /*3890*/  LEA R38, R58.reuse, R38, 0x3 ;  /* 0x000000263a267211 */ /* 0x040fe400078e18ff */
[C---:B------:R-:W-:Y:S02]  /*38a0*/  LEA R39, R58.reuse, R39, 0x3 ;  /* 0x000000273a277211 */ /* 0x040fe400078e18ff */
[C---:B------:R-:W-:Y:S02]  /*38b0*/  LEA R40, R58.reuse, R40, 0x3 ;  /* 0x000000283a287211 */ /* 0x040fe400078e18ff */
[----:B------:R-:W-:Y:S01]  /*38c0*/  LEA R41, R58, R41, 0x3 ;  /* 0x000000293a297211 */ /* 0x000fe200078e18ff */
[----:B--2---:R-:W-:Y:S01]  /*38d0*/  @!P0 FADD.FTZ R54, R54, R30 ;  /* 0x0000001e36368221 */ /* 0x004fe20000010000 */
[----:B------:R-:W-:Y:S01]  /*38e0*/  @!P0 FADD.FTZ R55, R55, R31 ;  /* 0x0000001f37378221 */ /* 0x000fe20000010000 */
[----:B------:R-:W-:-:S02]  /*38f0*/  ISETP.NE.AND P0, PT, R28, R33, PT ;  /* 0x000000211c00720c */ /* 0x000fc40003f05270 */
[----:B---3--:R-:W-:Y:S01]  /*3900*/  @!P2 FADD.FTZ R54, R54, R34 ;  /* 0x000000223636a221 */ /* 0x008fe20000010000 */
[----:B------:R-:W-:-:S10]  /*3910*/  @!P2 FADD.FTZ R55, R55, R35 ;  /* 0x000000233737a221 */ /* 0x000fd40000010000 */
[----:B------:R-:W-:Y:S05]  /*3920*/  @P0 BRA `(.L_x_1228) ;  /* 0xfffffffc000c0947 */ /* 0x000fea000383ffff */
[----:B------:R-:W-:-:S07]  /*3930*/  MOV R0, R33 ;  /* 0x0000002100007202 */ /* 0x000fce0000000f00 */
.L_x_1227:
[----:B------:R-:W4:Y:S02]  /*3940*/  LDCU UR5, c[0x0][0x370] ;  /* 0x00006e00ff0577ac */ /* 0x000f240008000800 */
[----:B----4-:R-:W-:-:S09]  /*3950*/  ULOP3.LUT UP0, URZ, UR5, 0x7, URZ, 0xc0, !UPT ;  /* 0x0000000705ff7892 */ /* 0x010fd2000f80c0ff */
[----:B------:R-:W-:Y:S05]  /*3960*/  BRA.U !UP0, `(.L_x_1224) ;  /* 0x0000000508007547 */ /* 0x000fea000b800000 */
[----:B------:R-:W4:Y:S01]  /*3970*/  LDCU UR5, c[0x0][0x370] ;  /* 0x00006e00ff0577ac */ /* 0x000f220008000800 */
[----:B------:R-:W5:Y:S01]  /*3980*/  LDCU UR6, c[0x0][0x370] ;  /* 0x00006e00ff0677ac */ /* 0x000f620008000800 */
[----:B----4-:R-:W-:-:S04]  /*3990*/  ULOP3.LUT UR5, UR5, 0x7, URZ, 0xc0, !UPT ;  /* 0x0000000705057892 */ /* 0x010fc8000f8ec0ff */
[----:B------:R-:W-:Y:S02]  /*39a0*/  UIADD3 UR5, UPT, UPT, UR5, -0x1, URZ ;  /* 0xffffffff05057890 */ /* 0x000fe4000fffe0ff */
[----:B-----5:R-:W-:Y:S02]  /*39b0*/  ULOP3.LUT UP1, UR6, UR6, 0x3, URZ, 0xc0, !UPT ;  /* 0x0000000306067892 */ /* 0x020fe4000f82c0ff */
[----:B------:R-:W-:-:S09]  /*39c0*/  UISETP.GE.U32.AND UP0, UPT, UR5, 0x3, UPT ;  /* 0x000000030500788c */ /* 0x000fd2000bf06070 */
[----:B------:R-:W-:Y:S05]  /*39d0*/  BRA.U !UP0, `(.L_x_1229) ;  /* 0x0000000108707547 */ /* 0x000fea000b800000 */
[C---:B------:R-:W-:Y:S02]  /*39e0*/  IADD3 R31, PT, PT, R0.reuse, 0x1, RZ ;  /* 0x00000001001f7810 */ /* 0x040fe40007ffe0ff */
[C---:B------:R-:W-:Y:S02]  /*39f0*/  ISETP.EQ.OR P0, PT, R0.reuse, UR10, P1 ;  /* 0x0000000a00007c0c */ /* 0x040fe40008f02670 */
[C---:B-1----:R-:W-:Y:S02]  /*3a00*/  IADD3 R35, PT, PT, R0.reuse, 0x2, RZ ;  /* 0x0000000200237810 */ /* 0x042fe40007ffe0ff */
[----:B------:R-:W-:Y:S02]  /*3a10*/  ISETP.EQ.OR P2, PT, R31, UR10, P1 ;  /* 0x0000000a1f007c0c */ /* 0x000fe40008f42670 */
[----:B------:R-:W-:Y:S02]  /*3a20*/  IADD3 R33, PT, PT, R0, 0x3, RZ ;  /* 0x0000000300217810 */ /* 0x000fe40007ffe0ff */
[----:B------:R-:W-:-:S02]  /*3a30*/  ISETP.EQ.OR P3, PT, R35, UR10, P1 ;  /* 0x0000000a23007c0c */ /* 0x000fc40008f62670 */
[----:B------:R-:W-:-:S03]  /*3a40*/  ISETP.EQ.OR P4, PT, R33, UR10, P1 ;  /* 0x0000000a21007c0c */ /* 0x000fc60008f82670 */
[----:B------:R-:W-:-:S04]  /*3a50*/  @!P0 IMAD R29, R0, R58, R59 ;  /* 0x0000003a001d8224 */ /* 0x000fc800078e023b */
[----:B------:R-:W-:Y:S02]  /*3a60*/  @!P2 IMAD R31, R31, R58, R59 ;  /* 0x0000003a1f1fa224 */ /* 0x000fe400078e023b */
[----:B------:R-:W-:-:S04]  /*3a70*/  @!P0 IMAD.WIDE.U32 R28, R29, 0x8, R42 ;  /* 0x000000081d1c8825 */ /* 0x000fc800078e002a */
[-C--:B------:R-:W-:Y:S02]  /*3a80*/  @!P3 IMAD R35, R35, R58.reuse, R59 ;  /* 0x0000003a2323b224 */ /* 0x080fe400078e023b */
[----:B------:R-:W-:Y:S01]  /*3a90*/  @!P2 IMAD.WIDE.U32 R30, R31, 0x8, R42 ;  /* 0x000000081f1ea825 */ /* 0x000fe200078e002a */
[----:B------:R-:W0:Y:S03]  /*3aa0*/  @!P0 LDG.E.64 R28, desc[UR8][R28.64] ;  /* 0x000000081c1c8981 */ /* 0x000e26000c1e1b00 */
[----:B------:R-:W-:Y:S02]  /*3ab0*/  @!P4 IMAD R33, R33, R58, R59 ;  /* 0x0000003a2121c224 */ /* 0x000fe400078e023b */
[--C-:B--2---:R-:W-:Y:S01]  /*3ac0*/  @!P3 IMAD.WIDE.U32 R34, R35, 0x8, R42.reuse ;  /* 0x000000082322b825 */ /* 0x104fe200078e002a */
[----:B------:R-:W2:Y:S03]  /*3ad0*/  @!P2 LDG.E.64 R30, desc[UR8][R30.64] ;  /* 0x000000081e1ea981 */ /* 0x000ea6000c1e1b00 */
[----:B---3--:R-:W-:-:S02]  /*3ae0*/  @!P4 IMAD.WIDE.U32 R32, R33, 0x8, R42 ;  /* 0x000000082120c825 */ /* 0x008fc400078e002a */
        /* <DEDUP_REMOVED lines=11> */
.L_x_1229:
[----:B------:R-:W-:Y:S05]  /*3ba0*/  BRA.U !UP1, `(.L_x_1224) ;  /* 0x0000000109707547 */ /* 0x000fea000b800000 */
[----:B---3--:R-:W3:Y:S01]  /*3bb0*/  LDC R32, c[0x0][0x370] ;  /* 0x0000dc00ff207b82 */ /* 0x008ee20000000800 */
[----:B------:R-:W-:Y:S01]  /*3bc0*/  UISETP.NE.AND UP0, UPT, UR6, 0x1, UPT ;  /* 0x000000010600788c */ /* 0x000fe2000bf05270 */
[----:B---3--:R-:W-:-:S08]  /*3bd0*/  LOP3.LUT R32, R32, 0x1, RZ, 0xc0, !PT ;  /* 0x0000000120207812 */ /* 0x008fd000078ec0ff */
[----:B------:R-:W-:Y:S05]  /*3be0*/  BRA.U !UP0, `(.L_x_1230) ;  /* 0x0000000108387547 */ /* 0x000fea000b800000 */
        /* <DEDUP_REMOVED lines=8> */
[----:B------:R-:W3:Y:S01]  /*3c70*/  @!P0 LDG.E.64 R30, desc[UR8][R30.64] ;  /* 0x000000081e1e8981 */ /* 0x000ee2000c1e1b00 */
[----:B------:R-:W-:Y:S01]  /*3c80*/  IADD3 R0, PT, PT, R0, 0x2, RZ ;  /* 0x0000000200007810 */ /* 0x000fe20007ffe0ff */
[----:B0-----:R-:W-:Y:S01]  /*3c90*/  @!P2 FADD.FTZ R54, R54, R28 ;  /* 0x0000001c3636a221 */ /* 0x001fe20000010000 */
[----:B------:R-:W-:-:S03]  /*3ca0*/  @!P2 FADD.FTZ R55, R55, R29 ;  /* 0x0000001d3737a221 */ /* 0x000fc60000010000 */
[----:B---3--:R-:W-:Y:S01]  /*3cb0*/  @!P0 FADD.FTZ R54, R54, R30 ;  /* 0x0000001e36368221 */ /* 0x008fe20000010000 */
[----:B------:R-:W-:-:S07]  /*3cc0*/  @!P0 FADD.FTZ R55, R55, R31 ;  /* 0x0000001f37378221 */ /* 0x000fce0000010000 */
.L_x_1230:
[----:B------:R-:W-:Y:S01]  /*3cd0*/  ISETP.EQ.OR P0, PT, R0, UR10, P1 ;  /* 0x0000000a00007c0c */ /* 0x000fe20008f02670 */
[----:B------:R-:W-:Y:S03]  /*3ce0*/  BSSY.RECONVERGENT B0, `(.L_x_1224) ;  /* 0x0000008000007945 */ /* 0x000fe60003800200 */
[----:B------:R-:W-:-:S13]  /*3cf0*/  ISETP.NE.U32.OR P0, PT, R32, 0x1, P0 ;  /* 0x000000012000780c */ /* 0x000fda0000705470 */
[----:B------:R-:W-:Y:S05]  /*3d00*/  @P0 BRA `(.L_x_1231) ;  /* 0x0000000000140947 */ /* 0x000fea0003800000 */
[----:B------:R-:W-:-:S04]  /*3d10*/  IMAD R29, R58, R0, R59 ;  /* 0x000000003a1d7224 */ /* 0x000fc800078e023b */
[----:B------:R-:W-:-:S06]  /*3d20*/  IMAD.WIDE.U32 R42, R29, 0x8, R42 ;  /* 0x000000081d2a7825 */ /* 0x000fcc00078e002a */
[----:B------:R-:W0:Y:S02]  /*3d30*/  LDG.E.64 R42, desc[UR8][R42.64] ;  /* 0x000000082a2a7981 */ /* 0x000e24000c1e1b00 */
[----:B0-----:R-:W-:Y:S01]  /*3d40*/  FADD.FTZ R54, R54, R42 ;  /* 0x0000002a36367221 */ /* 0x001fe20000010000 */
[----:B------:R-:W-:-:S07]  /*3d50*/  FADD.FTZ R55, R55, R43 ;  /* 0x0000002b37377221 */ /* 0x000fce0000010000 */
.L_x_1231:
[----:B------:R-:W-:Y:S05]  /*3d60*/  BSYNC.RECONVERGENT B0 ;  /* 0x0000000000007941 */ /* 0x000fea0003800200 */
.L_x_1224:
[----:B------:R-:W5:Y:S01]  /*3d70*/  S2UR UR6, SR_CgaCtaId ;  /* 0x00000000000679c3 */ /* 0x000f620000008800 */
[----:B------:R-:W-:Y:S01]  /*3d80*/  UMOV UR5, 0x400 ;  /* 0x0000040000057882 */ /* 0x000fe20000000000 */
[----:B------:R-:W0:Y:S01]  /*3d90*/  LDCU.64 UR16, c[0x0][0x400] ;  /* 0x00008000ff1077ac */ /* 0x000e220008000a00 */
[----:B------:R-:W-:Y:S01]  /*3da0*/  FADD.FTZ R52, R52, -UR14 ;  /* 0x8000000e34347e21 */ /* 0x000fe20008010000 */
[----:B--2-4-:R-:W-:-:S03]  /*3db0*/  FADD.FTZ R34, R53, -UR14 ;  /* 0x8000000e35227e21 */ /* 0x014fc60008010000 */
[----:B------:R-:W-:Y:S01]  /*3dc0*/  FMUL.FTZ R33, R52, UR7 ;  /* 0x0000000734217c20 */ /* 0x000fe20008410000 */
[----:B------:R-:W2:Y:S01]  /*3dd0*/  LDC R0, c[0x0][0x41c] ;  /* 0x00010700ff007b82 */ /* 0x000ea20000000800 */
[----:B------:R-:W-:Y:S01]  /*3de0*/  FMUL.FTZ R34, R34, UR7 ;  /* 0x0000000722227c20 */ /* 0x000fe20008410000 */
[----:B-----5:R-:W-:Y:S01]  /*3df0*/  ULEA UR5, UR6, UR5, 0x18 ;  /* 0x0000000506057291 */ /* 0x020fe2000f8ec0ff */
[----:B--2---:R-:W-:-:S08]  /*3e00*/  IMAD R0, R0, UR10, R63 ;  /* 0x0000000a00007c24 */ /* 0x004fd0000f8e023f */
[----:B------:R-:W-:Y:S01]  /*3e10*/  @!P1 STS.64 [UR5+0x88], R54 ;  /* 0x00008836ff009988 */ /* 0x000fe20008000a05 */
[----:B------:R-:W-:Y:S01]  /*3e20*/  BAR.SYNC.DEFER_BLOCKING 0x0 ;  /* 0x0000000000007b1d */ /* 0x000fe20000010000 */
[----:B0-----:R-:W-:-:S05]  /*3e30*/  ISETP.GE.U32.AND P2, PT, R0, UR16, PT ;  /* 0x0000001000007c0c */ /* 0x001fca000bf46070 */
[----:B------:R-:W0:Y:S01]  /*3e40*/  LDS.64 R30, [UR5+0x88] ;  /* 0x00008805ff1e7984 */ /* 0x000e220008000a00 */
[----:B------:R-:W0:Y:S02]  /*3e50*/  LDCU UR5, c[0x0][0x42c] ;  /* 0x00008580ff0577ac */ /* 0x000e240008000800 */
[----:B0-----:R-:W-:Y:S01]  /*3e60*/  FMUL.FTZ R29, R30, UR5 ;  /* 0x000000051e1d7c20 */ /* 0x001fe20008410000 */
[----:B------:R-:W-:-:S04]  /*3e70*/  FMUL.FTZ R28, R31, UR5 ;  /* 0x000000051f1c7c20 */ /* 0x000fc80008410000 */
[----:B------:R-:W-:Y:S01]  /*3e80*/  FFMA.FTZ R31, R29, R33, R28 ;  /* 0x000000211d1f7223 */ /* 0x000fe2000001001c */
[----:B------:R-:W-:Y:S06]  /*3e90*/  @!P6 BRA `(.L_x_1232) ;  /* 0x000000000048e947 */ /* 0x000fec0003800000 */
[----:B------:R-:W-:Y:S01]  /*3ea0*/  FFMA.FTZ R30, R26, R33, R24 ;  /* 0x000000211a1e7223 */ /* 0x000fe20000010018 */
[----:B---3--:R-:W-:-:S03]  /*3eb0*/  FFMA.FTZ R32, R27, R34, R25 ;  /* 0x000000221b207223 */ /* 0x008fc60000010019 */
[----:B------:R-:W-:Y:S01]  /*3ec0*/  FMUL.FTZ R33, R30, -1.4426950216293334961 ;  /* 0xbfb8aa3b1e217820 */ /* 0x000fe20000410000 */
[----:B------:R-:W-:-:S05]  /*3ed0*/  FMUL.FTZ R36, R32, -1.4426950216293334961 ;  /* 0xbfb8aa3b20247820 */ /* 0x000fca0000410000 */
[----:B------:R-:W1:Y:S08]  /*3ee0*/  MUFU.EX2 R33, R33 ;  /* 0x0000002100217308 */ /* 0x000e700000000800 */
[----:B------:R-:W0:Y:S01]  /*3ef0*/  MUFU.EX2 R36, R36 ;  /* 0x0000002400247308 */ /* 0x000e220000000800 */
[----:B-1----:R-:W-:-:S07]  /*3f00*/  FADD.FTZ R35, R33, 1 ;  /* 0x3f80000021237421 */ /* 0x002fce0000010000 */
[----:B------:R-:W1:Y:S01]  /*3f10*/  MUFU.RCP R35, R35 ;  /* 0x0000002300237308 */ /* 0x000e620000001000 */
[----:B0-----:R-:W-:-:S07]  /*3f20*/  FADD.FTZ R37, R36, 1 ;  /* 0x3f80000024257421 */ /* 0x001fce0000010000 */
        /* <DEDUP_REMOVED lines=9> */
.L_x_1232:
[----:B-1----:R-:W-:Y:S01]  /*3fc0*/  SHF.R.S32.HI R35, RZ, 0x1f, R0 ;  /* 0x0000001fff237819 */ /* 0x002fe20000011400 */
[----:B------:R-:W-:Y:S01]  /*3fd0*/  FFMA.FTZ R50, R26, R50, -R31 ;  /* 0x000000321a327223 */ /* 0x000fe2000001081f */
[----:B------:R-:W-:Y:S01]  /*3fe0*/  IADD3 R43, PT, PT, R0, 0x8, RZ ;  /* 0x00000008002b7810 */ /* 0x000fe20007ffe0ff */
[----:B------:R-:W-:Y:S01]  /*3ff0*/  FADD.FTZ R36, R48, -UR14 ;  /* 0x8000000e30247e21 */ /* 0x000fe20008010000 */
[----:B------:R-:W-:Y:S01]  /*4000*/  ISETP.GE.AND.EX P2, PT, R35, UR17, PT, P2 ;  /* 0x0000001123007c0c */ /* 0x000fe2000bf46320 */
[----:B------:R-:W-:Y:S01]  /*4010*/  FFMA.FTZ R34, R29, R34, R28 ;  /* 0x000000221d227223 */ /* 0x000fe2000001001c */
[C---:B------:R-:W-:Y:S01]  /*4020*/  IADD3 R30, PT, PT, R0.reuse, 0x10, RZ ;  /* 0x00000010001e7810 */ /* 0x040fe20007ffe0ff */
[----:B------:R-:W-:Y:S01]  /*4030*/  BSSY.RECONVERGENT B0, `(.L_x_1233) ;  /* 0x0000024000007945 */ /* 0x000fe20003800200 */
[C---:B------:R-:W-:Y:S01]  /*4040*/  IADD3 R31, PT, PT, R0.reuse, 0x18, RZ ;  /* 0x00000018001f7810 */ /* 0x040fe20007ffe0ff */
[----:B------:R-:W-:Y:S01]  /*4050*/  FADD.FTZ R48, R49, -UR14 ;  /* 0x8000000e31307e21 */ /* 0x000fe20008010000 */
[----:B---3--:R-:W-:Y:S01]  /*4060*/  IADD3 R32, PT, PT, R0, 0x20, RZ ;  /* 0x0000002000207810 */ /* 0x008fe20007ffe0ff */
[----:B------:R-:W-:Y:S01]  /*4070*/  FMUL.FTZ R49, R36, UR7 ;  /* 0x0000000724317c20 */ /* 0x000fe20008410000 */
[----:B------:R-:W-:Y:S01]  /*4080*/  IADD3 R33, PT, PT, R0, 0x28, RZ ;  /* 0x0000002800217810 */ /* 0x000fe20007ffe0ff */
[----:B------:R-:W-:Y:S01]  /*4090*/  FFMA.FTZ R51, R27, R51, -R34 ;  /* 0x000000331b337223 */ /* 0x000fe20000010822 */
        /* <DEDUP_REMOVED lines=10> */
[----:B------:R-:W-:Y:S02]  /*4140*/  ISETP.GE.AND.EX P1, PT, R42, UR17, PT, P1 ;  /* 0x000000112a007c0c */ /* 0x000fe4000bf26310 */
[----:B------:R-:W-:Y:S02]  /*4150*/  ISETP.GE.AND.EX P0, PT, R38, UR17, PT, P0 ;  /* 0x0000001126007c0c */ /* 0x000fe4000bf06300 */
[----:B------:R-:W-:-:S02]  /*4160*/  ISETP.GE.AND.EX P5, PT, R39, UR17, PT, P5 ;  /* 0x0000001127007c0c */ /* 0x000fc4000bfa6350 */
[----:B------:R-:W-:Y:S02]  /*4170*/  ISETP.GE.AND.EX P3, PT, R40, UR17, PT, P3 ;  /* 0x0000001128007c0c */ /* 0x000fe4000bf66330 */
[----:B------:R-:W-:Y:S01]  /*4180*/  ISETP.GE.AND.EX P4, PT, R41, UR17, PT, P4 ;  /* 0x0000001129007c0c */ /* 0x000fe2000bf86340 */
[----:B------:R-:W-:-:S12]  /*4190*/  @P2 BRA `(.L_x_1234) ;  /* 0x0000000000342947 */ /* 0x000fd80003800000 */
[----:B------:R-:W0:Y:S01]  /*41a0*/  LDCU.64 UR18, c[0x0][0x3f8] ;  /* 0x00007f00ff1277ac */ /* 0x000e220008000a00 */
[----:B------:R-:W-:Y:S02]  /*41b0*/  MOV R36, R66 ;  /* 0x0000004200247202 */ /* 0x000fe40000000f00 */
[----:B------:R-:W-:Y:S01]  /*41c0*/  MOV R37, R69 ;  /* 0x0000004500257202 */ /* 0x000fe20000000f00 */
[----:B------:R-:W1:Y:S01]  /*41d0*/  LDCU.64 UR12, c[0x0][0x380] ;  /* 0x00007000ff0c77ac */ /* 0x000e620008000a00 */
[----:B0-----:R-:W-:Y:S02]  /*41e0*/  IMAD R35, R35, UR18, RZ ;  /* 0x0000001223237c24 */ /* 0x001fe4000f8e02ff */
[----:B------:R-:W-:-:S04]  /*41f0*/  IMAD.WIDE.U32 R36, R0, UR18, R36 ;  /* 0x0000001200247c25 */ /* 0x000fc8000f8e0024 */
[----:B------:R-:W-:Y:S01]  /*4200*/  IMAD R35, R0, UR19, R35 ;  /* 0x0000001300237c24 */ /* 0x000fe2000f8e0223 */
[----:B-1----:R-:W-:-:S04]  /*4210*/  LEA R34, P2, R36, UR12, 0x2 ;  /* 0x0000000c24227c11 */ /* 0x002fc8000f8410ff */
[----:B------:R-:W-:Y:S01]  /*4220*/  IADD3 R35, PT, PT, R37, R35, RZ ;  /* 0x0000002325237210 */ /* 0x000fe20007ffe0ff */
[----:B------:R-:W-:-:S03]  /*4230*/  FMUL.FTZ R37, R51, UR7 ;  /* 0x0000000733257c20 */ /* 0x000fc60008410000 */
[----:B------:R-:W-:Y:S01]  /*4240*/  LEA.HI.X R35, R36, UR13, R35, 0x2, P2 ;  /* 0x0000000d24237c11 */ /* 0x000fe200090f1423 */
[----:B------:R-:W-:-:S05]  /*4250*/  FMUL.FTZ R36, R50, UR7 ;  /* 0x0000000732247c20 */ /* 0x000fca0008410000 */
[----:B------:R0:W-:Y:S02]  /*4260*/  STG.E.64 desc[UR8][R34.64], R36 ;  /* 0x0000002422007986 */ /* 0x0001e4000c101b08 */
.L_x_1234:
[----:B------:R-:W-:Y:S05]  /*4270*/  BSYNC.RECONVERGENT B0 ;  /* 0x0000000000007941 */ /* 0x000fea0003800200 */
.L_x_1233:
[----:B0-----:R-:W-:Y:S01]  /*4280*/  FFMA.FTZ R35, R29, R49, R28 ;  /* 0x000000311d237223 */ /* 0x001fe2000001001c */
[----:B------:R-:W-:Y:S01]  /*4290*/  FMUL.FTZ R48, R48, UR7 ;  /* 0x0000000730307c20 */ /* 0x000fe20008410000 */
        /* <DEDUP_REMOVED lines=19> */
.L_x_1235:
[----:B------:R-:W-:Y:S01]  /*43d0*/  FADD.FTZ R49, R44, -UR14 ;  /* 0x8000000e2c317e21 */ /* 0x000fe20008010000 */
[----:B------:R-:W-:Y:S01]  /*43e0*/  FFMA.FTZ R48, R29, R48, R28 ;  /* 0x000000301d307223 */ /* 0x000fe2000001001c */
[----:B------:R-:W-:Y:S01]  /*43f0*/  BSSY.RECONVERGENT B0, `(.L_x_1236) ;  /* 0x0000013000007945 */ /* 0x000fe20003800200 */
[----:B------:R-:W-:Y:S01]  /*4400*/  FFMA.FTZ R36, R26, R46, -R35 ;  /* 0x0000002e1a247223 */ /* 0x000fe20000010823 */
[----:B------:R-:W-:Y:S01]  /*4410*/  FADD.FTZ R45, R45, -UR14 ;  /* 0x8000000e2d2d7e21 */ /* 0x000fe20008010000 */
[----:B------:R-:W-:Y:S01]  /*4420*/  FMUL.FTZ R49, R49, UR7 ;  /* 0x0000000731317c20 */ /* 0x000fe20008410000 */
        /* <DEDUP_REMOVED lines=12> */
[----:B------:R-:W-:-:S04]  /*44f0*/  IADD3 R43, PT, PT, R35, R43, RZ ;  /* 0x0000002b232b7210 */ /* 0x000fc80007ffe0ff */
[----:B------:R-:W-:-:S05]  /*4500*/  LEA.HI.X R43, R34, UR19, R43, 0x2, P1 ;  /* 0x00000013222b7c11 */ /* 0x000fca00088f142b */
[----:B------:R0:W-:Y:S02]  /*4510*/  STG.E.64 desc[UR8][R42.64], R36 ;  /* 0x000000242a007986 */ /* 0x0001e4000c101b08 */
.L_x_1237:
[----:B------:R-:W-:Y:S05]  /*4520*/  BSYNC.RECONVERGENT B0 ;  /* 0x0000000000007941 */ /* 0x000fea0003800200 */
.L_x_1236:
[----:B------:R-:W-:Y:S01]  /*4530*/  FFMA.FTZ R35, R29, R49, R28 ;  /* 0x000000311d237223 */ /* 0x000fe2000001001c */
[----:B------:R-:W-:Y:S01]  /*4540*/  FMUL.FTZ R48, R45, UR7 ;  /* 0x000000072d307c20 */ /* 0x000fe20008410000 */
[----:B------:R-:W-:Y:S06]  /*4550*/  @!P6 BRA `(.L_x_1238) ;  /* 0x000000000048e947 */ /* 0x000fec0003800000 */
        /* <DEDUP_REMOVED lines=18> */
.L_x_1238:
[----:B0-----:R-:W-:Y:S01]  /*4680*/  FADD.FTZ R36, R4, -UR14 ;  /* 0x8000000e04247e21 */ /* 0x001fe20008010000 */
        /* <DEDUP_REMOVED lines=20> */
.L_x_1240:
[----:B------:R-:W-:Y:S05]  /*47d0*/  BSYNC.RECONVERGENT B0 ;  /* 0x0000000000007941 */ /* 0x000fea0003800200 */
.L_x_1239:
        /* <DEDUP_REMOVED lines=21> */
.L_x_1241:
[----:B------:R-:W-:Y:S01]  /*4930*/  FADD.FTZ R8, R8, -UR14 ;  /* 0x8000000e08087e21 */ /* 0x000fe20008010000 */
[----:B------:R-:W-:Y:S01]  /*4940*/  FFMA.FTZ R2, R29, R42, R28 ;  /* 0x0000002a1d027223 */ /* 0x000fe2000001001c */
[----:B------:R-:W-:Y:S01]  /*4950*/  BSSY.RECONVERGENT B0, `(.L_x_1242) ;  /* 0x0000013000007945 */ /* 0x000fe20003800200 */
[----:B------:R-:W-:Y:S01]  /*4960*/  FFMA.FTZ R37, R26, R6, -R37 ;  /* 0x000000061a257223 */ /* 0x000fe20000010825 */
[----:B------:R-:W-:Y:S01]  /*4970*/  FADD.FTZ R9, R9, -UR14 ;  /* 0x8000000e09097e21 */ /* 0x000fe20008010000 */
[----:B0-----:R-:W-:Y:S01]  /*4980*/  FMUL.FTZ R35, R8, UR7 ;  /* 0x0000000708237c20 */ /* 0x001fe20008410000 */
        /* <DEDUP_REMOVED lines=15> */
.L_x_1243:
[----:B------:R-:W-:Y:S05]  /*4a80*/  BSYNC.RECONVERGENT B0 ;  /* 0x0000000000007941 */ /* 0x000fea0003800200 */
.L_x_1242:
        /* <DEDUP_REMOVED lines=21> */
.L_x_1244:
[----:B------:R-:W-:Y:S01]  /*4be0*/  FADD.FTZ R12, R12, -UR14 ;  /* 0x8000000e0c0c7e21 */ /* 0x000fe20008010000 */
[----:B------:R-:W-:Y:S01]  /*4bf0*/  FFMA.FTZ R2, R29, R34, R28 ;  /* 0x000000221d027223 */ /* 0x000fe2000001001c */
[----:B------:R-:W-:Y:S01]  /*4c00*/  BSSY.RECONVERGENT B0, `(.L_x_1245) ;  /* 0x0000013000007945 */ /* 0x000fe20003800200 */
[----:B------:R-:W-:Y:S01]  /*4c10*/  FFMA.FTZ R31, R26, R10, -R31 ;  /* 0x0000000a1a1f7223 */ /* 0x000fe2000001081f */
[----:B------:R-:W-:Y:S01]  /*4c20*/  FADD.FTZ R13, R13, -UR14 ;  /* 0x8000000e0d0d7e21 */ /* 0x000fe20008010000 */
[----:B------:R-:W-:Y:S01]  /*4c30*/  FMUL.FTZ R35, R12, UR7 ;  /* 0x000000070c237c20 */ /* 0x000fe20008410000 */
[----:B0-----:R-:W-:Y:S01]  /*4c40*/  FFMA.FTZ R7, R27, R11, -R2 ;  /* 0x0000000b1b077223 */ /* 0x001fe20000010802 */
        /* <DEDUP_REMOVED lines=14> */
.L_x_1246:
[----:B------:R-:W-:Y:S05]  /*4d30*/  BSYNC.RECONVERGENT B0 ;  /* 0x0000000000007941 */ /* 0x000fea0003800200 */
.L_x_1245:
[----:B------:R-:W-:Y:S01]  /*4d40*/  FFMA.FTZ R11, R29, R35, R28 ;  /* 0x000000231d0b7223 */ /* 0x000fe2000001001c */
[----:B------:R-:W-:Y:S01]  /*4d50*/  FMUL.FTZ R12, R13, UR7 ;  /* 0x000000070d0c7c20 */ /* 0x000fe20008410000 */
        /* <DEDUP_REMOVED lines=19> */
.L_x_1247:
[----:B0-----:R-:W-:Y:S01]  /*4e90*/  FFMA.FTZ R2, R29, R12, R28 ;  /* 0x0000000c1d027223 */ /* 0x001fe2000001001c */
[----:B------:R-:W-:Y:S01]  /*4ea0*/  BSSY.RECONVERGENT B0, `(.L_x_1248) ;  /* 0x0000013000007945 */ /* 0x000fe20003800200 */
[----:B------:R-:W-:Y:S01]  /*4eb0*/  FFMA.FTZ R11, R26, R14, -R11 ;  /* 0x0000000e1a0b7223 */ /* 0x000fe2000001080b */
[----:B------:R-:W-:Y:S01]  /*4ec0*/  FADD.FTZ R16, R16, -UR14 ;  /* 0x8000000e10107e21 */ /* 0x000fe20008010000 */
        /* <DEDUP_REMOVED lines=10> */
[----:B------:R-:W-:Y:S01]  /*4f70*/  IMAD R33, R33, UR13, R6 ;  /* 0x0000000d21217c24 */ /* 0x000fe2000f8e0206 */
[----:B-1----:R-:W-:Y:S01]  /*4f80*/  LEA R2, P0, R4, UR18, 0x2 ;  /* 0x0000001204027c11 */ /* 0x002fe2000f8010ff */
[----:B------:R-:W-:-:S03]  /*4f90*/  FMUL.FTZ R6, R11, UR7 ;  /* 0x000000070b067c20 */ /* 0x000fc60008410000 */
[----:B------:R-:W-:-:S04]  /*4fa0*/  IADD3 R33, PT, PT, R5, R33, RZ ;  /* 0x0000002105217210 */ /* 0x000fc80007ffe0ff */
[----:B------:R-:W-:-:S05]  /*4fb0*/  LEA.HI.X R3, R4, UR19, R33, 0x2, P0 ;  /* 0x0000001304037c11 */ /* 0x000fca00080f1421 */
[----:B------:R0:W-:Y:S02]  /*4fc0*/  STG.E.64 desc[UR8][R2.64], R6 ;  /* 0x0000000602007986 */ /* 0x0001e4000c101b08 */
.L_x_1249:
[----:B------:R-:W-:Y:S05]  /*4fd0*/  BSYNC.RECONVERGENT B0 ;  /* 0x0000000000007941 */ /* 0x000fea0003800200 */
.L_x_1248:
[----:B------:R-:W-:Y:S01]  /*4fe0*/  UISETP.NE.AND UP0, UPT, UR11, URZ, UPT ;  /* 0x000000ff0b00728c */ /* 0x000fe2000bf05270 */
[----:B------:R-:W-:Y:S01]  /*4ff0*/  FADD.FTZ R20, R20, -UR14 ;  /* 0x8000000e14147e21 */ /* 0x000fe20008010000 */
[----:B------:R-:W-:Y:S01]  /*5000*/  IADD3 R31, PT, PT, R0, 0x30, RZ ;  /* 0x00000030001f7810 */ /* 0x000fe20007ffe0ff */
[----:B------:R-:W-:Y:S01]  /*5010*/  FADD.FTZ R21, R21, -UR14 ;  /* 0x8000000e15157e21 */ /* 0x000fe20008010000 */
[----:B------:R-:W-:Y:S01]  /*5020*/  FMUL.FTZ R5, R16, UR7 ;  /* 0x0000000710057c20 */ /* 0x000fe20008410000 */
[----:B------:R-:W-:Y:S01]  /*5030*/  FMUL.FTZ R17, R17, UR7 ;  /* 0x0000000711117c20 */ /* 0x000fe20008410000 */
[----:B------:R-:W-:Y:S01]  /*5040*/  FMUL.FTZ R33, R20, UR7 ;  /* 0x0000000714217c20 */ /* 0x000fe20008410000 */
[----:B------:R-:W-:Y:S01]  /*5050*/  IADD3 R0, PT, PT, R0, 0x38, RZ ;  /* 0x0000003800007810 */ /* 0x000fe20007ffe0ff */
[----:B------:R-:W-:Y:S01]  /*5060*/  FMUL.FTZ R21, R21, UR7 ;  /* 0x0000000715157c20 */ /* 0x000fe20008410000 */
[----:B------:R-:W-:Y:S01]  /*5070*/  ISETP.GE.U32.AND P0, PT, R31, UR16, PT ;  /* 0x000000101f007c0c */ /* 0x000fe2000bf06070 */
[C-C-:B------:R-:W-:Y:S01]  /*5080*/  FFMA.FTZ R15, R29.reuse, R5, R28.reuse ;  /* 0x000000051d0f7223 */ /* 0x140fe2000001001c */
[----:B------:R-:W-:Y:S01]  /*5090*/  SHF.R.S32.HI R14, RZ, 0x1f, R31 ;  /* 0x0000001fff0e7819 */ /* 0x000fe2000001141f */
[C-C-:B------:R-:W-:Y:S01]  /*50a0*/  FFMA.FTZ R12, R29.reuse, R17, R28.reuse ;  /* 0x000000111d0c7223 */ /* 0x140fe2000001001c */
[C-C-:B0-----:R-:W-:Y:S01]  /*50b0*/  FFMA.FTZ R3, R29.reuse, R33, R28.reuse ;  /* 0x000000211d037223 */ /* 0x141fe2000001001c */
[----:B------:R-:W-:Y:S01]  /*50c0*/  ISETP.GE.U32.AND P1, PT, R0, UR16, PT ;  /* 0x0000001000007c0c */ /* 0x000fe2000bf26070 */
[----:B------:R-:W-:Y:S01]  /*50d0*/  FFMA.FTZ R28, R29, R21, R28 ;  /* 0x000000151d1c7223 */ /* 0x000fe2000001001c */
[----:B------:R-:W-:Y:S01]  /*50e0*/  ISETP.GE.AND.EX P0, PT, R14, UR17, PT, P0 ;  /* 0x000000110e007c0c */ /* 0x000fe2000bf06300 */
[----:B------:R-:W-:-:S12]  /*50f0*/  BRA.U !UP0, `(.L_x_1250) ;  /* 0x0000000108487547 */ /* 0x000fd8000b800000 */
        /* <DEDUP_REMOVED lines=18> */
.L_x_1250:
[----:B------:R-:W-:Y:S01]  /*5220*/  BSSY.RECONVERGENT B0, `(.L_x_1251) ;  /* 0x0000012000007945 */ /* 0x000fe20003800200 */
[----:B------:R-:W-:Y:S01]  /*5230*/  FFMA.FTZ R15, R26, R18, -R15 ;  /* 0x000000121a0f7223 */ /* 0x000fe2000001080f */
[----:B------:R-:W-:Y:S01]  /*5240*/  SHF.R.S32.HI R11, RZ, 0x1f, R0 ;  /* 0x0000001fff0b7819 */ /* 0x000fe20000011400 */
        /* <DEDUP_REMOVED lines=15> */
.L_x_1252:
[----:B------:R-:W-:Y:S05]  /*5340*/  BSYNC.RECONVERGENT B0 ;  /* 0x0000000000007941 */ /* 0x000fea0003800200 */
.L_x_1251:
[----:B------:R-:W-:Y:S05]  /*5350*/  BRA.U !UP0, `(.L_x_1253) ;  /* 0x0000000108487547 */ /* 0x000fea000b800000 */
        /* <DEDUP_REMOVED lines=18> */
.L_x_1253:
        /* <DEDUP_REMOVED lines=15> */
[----:B------:R-:W-:-:S05]  /*5570*/  LEA.HI.X R3, R66, UR13, R11, 0x2, P0 ;  /* 0x0000000d42037c11 */ /* 0x000fca00080f140b */
[----:B------:R0:W-:Y:S02]  /*5580*/  STG.E.64 desc[UR8][R2.64], R4 ;  /* 0x0000000402007986 */ /* 0x0001e4000c101b08 */
.L_x_1255:
[----:B------:R-:W-:Y:S05]  /*5590*/  BSYNC.RECONVERGENT B0 ;  /* 0x0000000000007941 */ /* 0x000fea0003800200 */
.L_x_1254:
[----:B------:R-:W-:Y:S02]  /*55a0*/  IADD3 R61, PT, PT, R58, R61, RZ ;  /* 0x0000003d3a3d7210 */ /* 0x000fe40007ffe0ff */
[----:B------:R-:W-:Y:S02]  /*55b0*/  IADD3 R62, PT, PT, R62, 0x1, RZ ;  /* 0x000000013e3e7810 */ /* 0x000fe40007ffe0ff */
[----:B------:R-:W-:-:S13]  /*55c0*/  ISETP.GE.AND P0, PT, R61, UR4, PT ;  /* 0x000000043d007c0c */ /* 0x000fda000bf06270 */
[----:B------:R-:W-:Y:S05]  /*55d0*/  @!P0 BRA `(.L_x_1256) ;  /* 0xffffffa800ec8947 */ /* 0x000fea000383ffff */
.L_x_1213:
[----:B0-----:R-:W0:Y:S01]  /*55e0*/  LDC R4, c[0x0][0x370] ;  /* 0x0000dc00ff047b82 */ /* 0x001e220000000800 */
[----:B------:R-:W-:Y:S01]  /*55f0*/  ISETP.NE.AND P2, PT, R60, RZ, PT ;  /* 0x000000ff3c00720c */ /* 0x000fe20003f45270 */
[----:B------:R-:W-:Y:S06]  /*5600*/  BSSY.RECONVERGENT B0, `(.L_x_1257) ;  /* 0x0000011000007945 */ /* 0x000fec0003800200 */
[----:B------:R-:W1:Y:S08]  /*5610*/  LDC R7, c[0x0][0x374] ;  /* 0x0000dd00ff077b82 */ /* 0x000e700000000800 */
[----:B------:R-:W2:Y:S01]  /*5620*/  LDC.64 R2, c[0x0][0x3c8] ;  /* 0x0000f200ff027b82 */ /* 0x000ea20000000a00 */
[----:B0-----:R-:W-:-:S02]  /*5630*/  IADD3 R5, PT, PT, R4, -0x1, RZ ;  /* 0xffffffff04057810 */ /* 0x001fc40007ffe0ff */
[----:B------:R-:W-:Y:S02]  /*5640*/  ISETP.NE.AND P1, PT, R4, 0x1, PT ;  /* 0x000000010400780c */ /* 0x000fe40003f25270 */
[----:B-1----:R-:W-:-:S04]  /*5650*/  IADD3 R0, PT, PT, R7, -0x1, RZ ;  /* 0xffffffff07007810 */ /* 0x002fc80007ffe0ff */
[----:B------:R-:W-:Y:S02]  /*5660*/  ISETP.NE.AND P0, PT, R59, R0, PT ;  /* 0x000000003b00720c */ /* 0x000fe40003f05270 */
[----:B------:R-:W-:Y:S02]  /*5670*/  SHF.L.U32 R0, R7, 0x1, RZ ;  /* 0x0000000107007819 */ /* 0x000fe400000006ff */
[----:B------:R-:W-:Y:S02]  /*5680*/  ISETP.NE.OR P0, PT, R5, UR10, P0 ;  /* 0x0000000a05007c0c */ /* 0x000fe40008705670 */
[----:B------:R-:W-:-:S05]  /*5690*/  SEL R5, R0, RZ, P1 ;  /* 0x000000ff00057207 */ /* 0x000fca0000800000 */
[----:B--2---:R-:W-:Y:S01]  /*56a0*/  IMAD.WIDE.U32 R2, R5, 0x4, R2 ;  /* 0x0000000405027825 */ /* 0x004fe200078e0002 */
[----:B------:R-:W-:Y:S06]  /*56b0*/  @P2 BRA `(.L_x_1258) ;  /* 0x0000000000142947 */ /* 0x000fec0003800000 */
[----:B------:R-:W-:Y:S01]  /*56c0*/  HFMA2 R5, -RZ, RZ, 0, 5.9604644775390625e-08 ;  /* 0x00000001ff057431 */ /* 0x000fe200000001ff */
[----:B------:R-:W-:Y:S06]  /*56d0*/  MEMBAR.ALL.GPU ;  /* 0x0000000000007992 */ /* 0x000fec000000a000 */
[----:B------:R-:W-:-:S00]  /*56e0*/  ERRBAR ;  /* 0x00000000000079ab */ /* 0x000fc00000000000 */
[----:B------:R-:W-:Y:S06]  /*56f0*/  CGAERRBAR ;  /* 0x00000000000075ab */ /* 0x000fec0000000000 */
[----:B------:R0:W-:Y:S02]  /*5700*/  REDG.E.ADD.S32.STRONG.GPU desc[UR8][R2.64], R5 ;  /* 0x000000050200798e */ /* 0x0001e4000c12e308 */
.L_x_1258:
[----:B------:R-:W-:Y:S05]  /*5710*/  BSYNC.RECONVERGENT B0 ;  /* 0x0000000000007941 */ /* 0x000fea0003800200 */
.L_x_1257:
[----:B------:R-:W-:Y:S05]  /*5720*/  @P0 EXIT ;  /* 0x000000000000094d */ /* 0x000fea0003800000 */
[----:B------:R-:W-:Y:S05]  /*5730*/  @P2 BRA `(.L_x_1259) ;  /* 0x0000000000202947 */ /* 0x000fea0003800000 */
[----:B------:R-:W-:-:S05]  /*5740*/  IMAD R0, R4, R7, RZ ;  /* 0x0000000704007224 */ /* 0x000fca00078e02ff */
[----:B------:R-:W-:-:S13]  /*5750*/  ISETP.NE.AND P0, PT, R0, -0x1, PT ;  /* 0xffffffff0000780c */ /* 0x000fda0003f05270 */
[----:B------:R-:W-:Y:S05]  /*5760*/  @!P0 BRA `(.L_x_1259) ;  /* 0x0000000000148947 */ /* 0x000fea0003800000 */
.L_x_1260:
[----:B0-----:R-:W2:Y:S04]  /*5770*/  LDG.E.STRONG.GPU R5, desc[UR8][R2.64] ;  /* 0x0000000802057981 */ /* 0x001ea8000c1ef900 */
[----:B--2---:R-:W-:Y:S01]  /*5780*/  CCTL.IVALL ;  /* 0x00000000ff00798f */ /* 0x004fe20002000000 */
[----:B------:R-:W-:Y:S05]  /*5790*/  YIELD ;  /* 0x0000000000007946 */ /* 0x000fea0003800000 */
[----:B------:R-:W-:-:S13]  /*57a0*/  ISETP.NE.AND P0, PT, R5, R0, PT ;  /* 0x000000000500720c */ /* 0x000fda0003f05270 */
[----:B------:R-:W-:Y:S05]  /*57b0*/  @P0 BRA `(.L_x_1260) ;  /* 0xfffffffc00ec0947 */ /* 0x000fea000383ffff */
.L_x_1259:
        /* <DEDUP_REMOVED lines=51> */
[C---:B------:R-:W-:Y:S01]  /*5af0*/  SHF.L.U32 R21, R60.reuse, 0x3, RZ ;  /* 0x000000033c157819 */ /* 0x040fe200000006ff */
[----:B------:R-:W1:Y:S01]  /*5b00*/  LDCU.64 UR6, c[0x0][0x390] ;  /* 0x00007200ff0677ac */ /* 0x000e620008000a00 */
[----:B------:R-:W-:Y:S02]  /*5b10*/  LOP3.LUT R9, R9, 0x3, RZ, 0xc0, !PT ;  /* 0x0000000309097812 */ /* 0x000fe400078ec0ff */
[--C-:B------:R-:W-:Y:S01]  /*5b20*/  SHF.L.U64.HI R22, R60, 0x3, R61.reuse ;  /* 0x000000033c167819 */ /* 0x100fe2000001023d */
[----:B------:R-:W2:Y:S01]  /*5b30*/  LDCU.64 UR10, c[0x0][0x388] ;  /* 0x00007100ff0a77ac */ /* 0x000ea20008000a00 */
[----:B------:R-:W-:Y:S01]  /*5b40*/  SHF.L.U32 R29, R7, 0x2, RZ ;  /* 0x00000002071d7819 */ /* 0x000fe200000006ff */
[----:B------:R-:W-:Y:S01]  /*5b50*/  IMAD.WIDE.U32 R4, R9, 0x1c0, R60 ;  /* 0x000001c009047825 */ /* 0x000fe200078e003c */
[----:B------:R-:W-:-:S02]  /*5b60*/  SHF.L.U64.HI R31, R3, 0x2, R0 ;  /* 0x00000002031f7819 */ /* 0x000fc40000010200 */
[----:B------:R-:W-:Y:S02]  /*5b70*/  SHF.L.U64.HI R27, R28, 0x2, R33 ;  /* 0x000000021c1b7819 */ /* 0x000fe40000010221 */
[C---:B0-----:R-:W-:Y:S01]  /*5b80*/  LEA R25, P1, R60.reuse, UR4, 0x2 ;  /* 0x000000043c197c11 */ /* 0x041fe2000f8210ff */
[----:B------:R-:W-:Y:S01]  /*5b90*/  UMOV UR4, URZ ;  /* 0x000000ff00047c82 */ /* 0x000fe20008000000 */
[----:B-1----:R-:W-:Y:S02]  /*5ba0*/  IADD3 R23, P2, PT, R21, UR6, RZ ;  /* 0x0000000615177c10 */ /* 0x002fe4000ff5e0ff */
[----:B------:R-:W-:Y:S02]  /*5bb0*/  LEA.HI.X R26, R60, UR5, R61, 0x2, P1 ;  /* 0x000000053c1a7c11 */ /* 0x000fe400088f143d */
[----:B------:R-:W-:Y:S02]  /*5bc0*/  IADD3 R61, PT, PT, R5, UR4, RZ ;  /* 0x00000004053d7c10 */ /* 0x000fe4000fffe0ff */
[----:B------:R-:W-:Y:S01]  /*5bd0*/  MOV R60, R4 ;  /* 0x00000004003c7202 */ /* 0x000fe20000000f00 */
[----:B------:R-:W-:Y:S01]  /*5be0*/  IMAD.WIDE.U32 R4, R6, 0x4, RZ ;  /* 0x0000000406047825 */ /* 0x000fe200078e00ff */
[----:B------:R-:W-:-:S02]  /*5bf0*/  IADD3.X R24, PT, PT, R22, UR7, RZ, P2, !PT ;  /* 0x0000000716187c10 */ /* 0x000fc400097fe4ff */
[----:B--2---:R-:W-:Y:S02]  /*5c00*/  IADD3 R21, P1, PT, R21, UR10, RZ ;  /* 0x0000000a15157c10 */ /* 0x004fe4000ff3e0ff */
[----:B------:R-:W-:Y:S02]  /*5c10*/  IADD3 R2, P2, PT, RZ, -R9, RZ ;  /* 0x80000009ff027210 */ /* 0x000fe40007f5e0ff */
[----:B------:R-:W-:Y:S02]  /*5c20*/  IADD3.X R22, PT, PT, R22, UR11, RZ, P1, !PT ;  /* 0x0000000b16167c10 */ /* 0x000fe40008ffe4ff */
[----:B------:R-:W-:Y:S02]  /*5c30*/  IADD3 R29, PT, PT, R5, R29, RZ ;  /* 0x0000001d051d7210 */ /* 0x000fe40007ffe0ff */
[----:B------:R-:W-:-:S07]  /*5c40*/  IADD3.X R20, PT, PT, RZ, -0x1, RZ, P2, !PT ;  /* 0xffffffffff147810 */ /* 0x000fce00017fe4ff */
.L_x_1263:
        /* <DEDUP_REMOVED lines=29> */
.L_x_1262:
[----:B------:R-:W-:Y:S05]  /*5e20*/  BSYNC.RECONVERGENT B0 ;  /* 0x0000000000007941 */ /* 0x000fea0003800200 */
.L_x_1261:
[----:B------:R-:W-:Y:S05]  /*5e30*/  @!P0 EXIT ;  /* 0x000000000000894d */ /* 0x000fea0003800000 */
[C---:B------:R-:W-:Y:S01]  /*5e40*/  SHF.L.U64.HI R2, R6.reuse, 0x2, R7 ;  /* 0x0000000206027819 */ /* 0x040fe20000010207 */
[----:B------:R-:W1:Y:S01]  /*5e50*/  LDCU.64 UR4, c[0x0][0x3d8] ;  /* 0x00007b00ff0477ac */ /* 0x000e620008000a00 */
[----:B------:R-:W-:Y:S02]  /*5e60*/  SHF.L.U32 R6, R6, 0x2, RZ ;  /* 0x0000000206067819 */ /* 0x000fe400000006ff */
[C---:B------:R-:W-:Y:S01]  /*5e70*/  SHF.L.U64.HI R7, R28.reuse, 0x2, R33 ;  /* 0x000000021c077819 */ /* 0x040fe20000010221 */
[----:B------:R-:W2:Y:S01]  /*5e80*/  LDCU.64 UR6, c[0x0][0x388] ;  /* 0x00007100ff0677ac */ /* 0x000ea20008000a00 */
[----:B0-----:R-:W-:Y:S02]  /*5e90*/  SHF.L.U32 R8, R28, 0x2, RZ ;  /* 0x000000021c087819 */ /* 0x001fe400000006ff */
[C---:B------:R-:W-:Y:S01]  /*5ea0*/  SHF.L.U64.HI R4, R3.reuse, 0x2, R0 ;  /* 0x0000000203047819 */ /* 0x040fe20000010200 */
[----:B------:R-:W0:Y:S01]  /*5eb0*/  LDCU.64 UR10, c[0x0][0x390] ;  /* 0x00007200ff0a77ac */ /* 0x000e220008000a00 */
[----:B------:R-:W-:-:S07]  /*5ec0*/  SHF.L.U32 R5, R3, 0x2, RZ ;  /* 0x0000000203057819 */ /* 0x000fce00000006ff */
.L_x_1264:
        /* <DEDUP_REMOVED lines=10> */
[----:B------:R-:W3:Y:S01]  /*5f70*/  LDG.E R23, desc[UR8][R12.64] ;  /* 0x000000080c177981 */ /* 0x000ee2000c1e1900 */
[----:B------:R-:W-:-:S03]  /*5f80*/  IADD3.X R15, PT, PT, R11, R2, RZ, P0, !PT ;  /* 0x000000020b0f7210 */ /* 0x000fc600007fe4ff */
[----:B------:R-:W4:Y:S04]  /*5f90*/  LDG.E R25, desc[UR8][R16.64] ;  /* 0x0000000810197981 */ /* 0x000f28000c1e1900 */
[----:B------:R5:W4:Y:S01]  /*5fa0*/  LDG.E R24, desc[UR8][R14.64] ;  /* 0x000000080e187981 */ /* 0x000b22000c1e1900 */
[C---:B------:R-:W-:Y:S02]  /*5fb0*/  SHF.L.U32 R33, R60.reuse, 0x3, RZ ;  /* 0x000000033c217819 */ /* 0x040fe400000006ff */
[----:B------:R-:W-:Y:S02]  /*5fc0*/  SHF.L.U64.HI R61, R60, 0x3, R61 ;  /* 0x000000033c3d7819 */ /* 0x000fe4000001023d */
[----:B------:R-:W-:Y:S02]  /*5fd0*/  LOP3.LUT R20, R33, 0xfffffff8, RZ, 0xc0, !PT ;  /* 0xfffffff821147812 */ /* 0x000fe400078ec0ff */
[----:B------:R-:W-:-:S02]  /*5fe0*/  LOP3.LUT R9, R9, 0xfffffffc, RZ, 0xc0, !PT ;  /* 0xfffffffc09097812 */ /* 0x000fc400078ec0ff */
[----:B------:R-:W-:Y:S02]  /*5ff0*/  LOP3.LUT R21, R61, 0x3, RZ, 0xc0, !PT ;  /* 0x000000033d157812 */ /* 0x000fe400078ec0ff */
[C---:B--2---:R-:W-:Y:S02]  /*6000*/  IADD3 R18, P0, PT, R20.reuse, UR6, RZ ;  /* 0x0000000614127c10 */ /* 0x044fe4000ff1e0ff */
[----:B-1----:R-:W-:Y:S02]  /*6010*/  LOP3.LUT R11, R19, 0x3, RZ, 0xc0, !PT ;  /* 0x00000003130b7812 */ /* 0x002fe400078ec0ff */
[----:B0-----:R-:W-:Y:S02]  /*6020*/  IADD3 R20, P1, PT, R20, UR10, RZ ;  /* 0x0000000a14147c10 */ /* 0x001fe4000ff3e0ff */
[----:B------:R-:W-:Y:S02]  /*6030*/  IADD3 R10, P2, PT, R9, UR4, RZ ;  /* 0x00000004090a7c10 */ /* 0x000fe4000ff5e0ff */
[----:B------:R-:W-:-:S02]  /*6040*/  IADD3.X R19, PT, PT, R21, UR7, RZ, P0, !PT ;  /* 0x0000000715137c10 */ /* 0x000fc400087fe4ff */
[----:B------:R-:W-:Y:S02]  /*6050*/  IADD3.X R21, PT, PT, R21, UR11, RZ, P1, !PT ;  /* 0x0000000b15157c10 */ /* 0x000fe40008ffe4ff */
[----:B------:R-:W-:Y:S02]  /*6060*/  IADD3.X R11, PT, PT, R11, UR5, RZ, P2, !PT ;  /* 0x000000050b0b7c10 */ /* 0x000fe400097fe4ff */
[C---:B-----5:R-:W-:Y:S02]  /*6070*/  IADD3 R14, P0, PT, R10.reuse, R5, RZ ;  /* 0x000000050a0e7210 */ /* 0x060fe40007f1e0ff */
[C---:B------:R-:W-:Y:S02]  /*6080*/  IADD3 R16, P1, PT, R10.reuse, R6, RZ ;  /* 0x000000060a107210 */ /* 0x040fe40007f3e0ff */
[----:B------:R-:W-:Y:S02]  /*6090*/  IADD3 R12, P2, PT, R10, R8, RZ ;  /* 0x000000080a0c7210 */ /* 0x000fe40007f5e0ff */
[----:B------:R-:W-:-:S02]  /*60a0*/  IADD3.X R15, PT, PT, R11, R4, RZ, P0, !PT ;  /* 0x000000040b0f7210 */ /* 0x000fc400007fe4ff */
[C---:B------:R-:W-:Y:S02]  /*60b0*/  IADD3.X R17, PT, PT, R11.reuse, R2, RZ, P1, !PT ;  /* 0x000000020b117210 */ /* 0x040fe40000ffe4ff */
[----:B------:R-:W-:Y:S01]  /*60c0*/  IADD3.X R13, PT, PT, R11, R7, RZ, P2, !PT ;  /* 0x000000070b0d7210 */ /* 0x000fe200017fe4ff */
[----:B---3--:R0:W-:Y:S04]  /*60d0*/  STG.E.64 desc[UR8][R18.64], R22 ;  /* 0x0000001612007986 */ /* 0x0081e8000c101b08 */
[----:B----4-:R1:W-:Y:S04]  /*60e0*/  STG.E.64 desc[UR8][R20.64], R24 ;  /* 0x0000001814007986 */ /* 0x0103e8000c101b08 */
        /* <DEDUP_REMOVED lines=14> */
[----:B-1----:R-:W3:Y:S04]  /*61d0*/  LDG.E R24, desc[UR8][R10.64+0xe00] ;  /* 0x000e00080a187981 */ /* 0x002ee8000c1e1900 */
[----:B------:R-:W3:Y:S04]  /*61e0*/  LDG.E R25, desc[UR8][R14.64+0xe00] ;  /* 0x000e00080e197981 */ /* 0x000ee8000c1e1900 */
        /* <DEDUP_REMOVED lines=12> */
[----:B------:R-:W4:Y:S04]  /*62b0*/  LDG.E R26, desc[UR8][R10.64+0x1500] ;  /* 0x001500080a1a7981 */ /* 0x000f28000c1e1900 */
        /* <DEDUP_REMOVED lines=15> */
[----:B----4-:R3:W-:Y:S04]  /*63b0*/  STG.E.64 desc[UR8][R22.64], R26 ;  /* 0x0000001a16007986 */ /* 0x0107e8000c101b08 */
[----:B--2---:R3:W-:Y:S07]  /*63c0*/  STG.E.64 desc[UR8][R20.64], R28 ;  /* 0x0000001c14007986 */ /* 0x0047ee000c101b08 */
[----:B------:R-:W-:Y:S05]  /*63d0*/  @P0 BRA `(.L_x_1264) ;  /* 0xfffffff800bc0947 */ /* 0x000fea000383ffff */
[----:B------:R-:W-:Y:S05]  /*63e0*/  EXIT ;  /* 0x000000000000794d */ /* 0x000fea0003800000 */
.L_x_1265:
        /* <DEDUP_REMOVED lines=9> */
.L_x_4904:


//--------------------- .text._Z35group_norm_nhwc_bwd_one_pass_kernelI11Fp32IOFp32WLi128ELi112ELi448EEv26Group_norm_nhwc_bwd_params --------------------------
	.section	.text._Z35group_norm_nhwc_bwd_one_pass_kernelI11Fp32IOFp32WLi128ELi112ELi448EEv26Group_norm_nhwc_bwd_params,"ax",@progbits
	.align	128
        .global         _Z35group_norm_nhwc_bwd_one_pass_kernelI11Fp32IOFp32WLi128ELi112ELi448EEv26Group_norm_nhwc_bwd_params
        .type           _Z35group_norm_nhwc_bwd_one_pass_kernelI11Fp32IOFp32WLi128ELi112ELi448EEv26Group_norm_nhwc_bwd_params,@function
        .size           _Z35group_norm_nhwc_bwd_one_pass_kernelI11Fp32IOFp32WLi128ELi112ELi448EEv26Group_norm_nhwc_bwd_params,(.L_x_4905 - _Z35group_norm_nhwc_bwd_one_pass_kernelI11Fp32IOFp32WLi128ELi112ELi448EEv26Group_norm_nhwc_bwd_params)
        .other          _Z35group_norm_nhwc_bwd_one_pass_kernelI11Fp32IOFp32WLi128ELi112ELi448EEv26Group_norm_nhwc_bwd_params,@"STO_CUDA_ENTRY STV_DEFAULT"
_Z35group_norm_nhwc_bwd_one_pass_kernelI11Fp32IOFp32WLi128ELi112ELi448EEv26Group_norm_nhwc_bwd_params:
.text._Z35group_norm_nhwc_bwd_one_pass_kernelI11Fp32IOFp32WLi128ELi112ELi448EEv26Group_norm_nhwc_bwd_params:
[----:B------:R-:W-:Y:S08]  /*0000*/  LDC R1, c[0x0][0x37c] ;  /* 0x0000df00ff017b82 */ /* 0x000ff00000000800 */
[----:B------:R-:W0:Y:S01]  /*0010*/  S2UR UR5, SR_CTAID.Y ;  /* 0x00000000000579c3 */ /* 0x000e220000002600 */
[----:B------:R-:W1:Y:S01]  /*0020*/  LDCU UR6, c[0x0][0x410] ;  /* 0x00008200ff0677ac */ /* 0x000e620008000800 */
[----:B------:R-:W2:Y:S01]  /*0030*/  S2R R125, SR_TID.X ;  /* 0x00000000007d7919 */ /* 0x000ea20000002100 */
[----:B------:R-:W1:Y:S05]  /*0040*/  LDCU UR4, c[0x0][0x3e0] ;  /* 0x00007c00ff0477ac */ /* 0x000e6a0008000800 */
[----:B------:R-:W3:Y:S01]  /*0050*/  S2UR UR22, SR_CTAID.X ;  /* 0x00000000001679c3 */ /* 0x000ee20000002500 */
[----:B------:R-:W4:Y:S01]  /*0060*/  LDCU.64 UR20, c[0x0][0x358] ;  /* 0x00006b00ff1477ac */ /* 0x000f220008000a00 */
[----:B-1----:R-:W-:-:S04]  /*0070*/  UIMAD UR6, UR6, UR4, URZ ;  /* 0x00000004060672a4 */ /* 0x002fc8000f8e02ff */
[----:B0-----:R-:W-:-:S09]  /*0080*/  UISETP.GE.AND UP0, UPT, UR5, UR6, UPT ;  /* 0x000000060500728c */ /* 0x001fd2000bf06270 */
[----:B--234-:R-:W-:Y:S05]  /*0090*/  BRA.U UP0, `(.L_x_1266) ;  /* 0x00000091001c7547 */ /* 0x01cfea000b800000 */
[----:B------:R-:W0:Y:S01]  /*00a0*/  LDC R3, c[0x0][0x41c] ;  /* 0x00010700ff037b82 */ /* 0x000e220000000800 */
[----:B------:R-:W-:Y:S01]  /*00b0*/  LOP3.LUT R0, R125, 0xffff, RZ, 0xc0, !PT ;  /* 0x0000ffff7d007812 */ /* 0x000fe200078ec0ff */
[----:B------:R-:W1:Y:S01]  /*00c0*/  S2R R117, SR_LANEID ;  /* 0x0000000000757919 */ /* 0x000e620000000000 */
[----:B------:R-:W2:Y:S03]  /*00d0*/  LDCU UR23, c[0x0][0x374] ;  /* 0x00006e80ff1777ac */ /* 0x000ea60008000800 */
[----:B------:R-:W-:Y:S01]  /*00e0*/  IMAD R0, R0, 0x493, RZ ;  /* 0x0000049300007824 */ /* 0x000fe200078e02ff */
[----:B------:R-:W3:Y:S01]  /*00f0*/  LDCU UR25, c[0x0][0x370] ;  /* 0x00006e00ff1977ac */ /* 0x000ee20008000800 */
[----:B------:R-:W4:Y:S03]  /*0100*/  S2UR UR8, SR_CgaCtaId ;  /* 0x00000000000879c3 */ /* 0x000f260000008800 */
[----:B------:R-:W-:Y:S01]  /*0110*/  SHF.R.U32.HI R2, RZ, 0x10, R0 ;  /* 0x00000010ff027819 */ /* 0x000fe20000011600 */
[----:B------:R-:W-:Y:S01]  /*0120*/  UMOV UR7, 0x400 ;  /* 0x0000040000077882 */ /* 0x000fe20000000000 */
[----:B------:R-:W0:Y:S01]  /*0130*/  LDCU.U8 UR24, c[0x0][0x414] ;  /* 0x00008280ff1877ac */ /* 0x000e220008000000 */
[----:B------:R-:W-:Y:S01]  /*0140*/  UIADD3 UR4, UPT, UPT, UR7, 0x90, URZ ;  /* 0x0000009007047890 */ /* 0x000fe2000fffe0ff */
[----:B------:R-:W-:Y:S01]  /*0150*/  UMOV UR14, UR5 ;  /* 0x00000005000e7c82 */ /* 0x000fe20008000000 */
[----:B--2---:R-:W-:-:S02]  /*0160*/  UIMAD UR26, UR22, UR23, UR5 ;  /* 0x00000017161a72a4 */ /* 0x004fc4000f8e0205 */
[----:B------:R-:W-:Y:S01]  /*0170*/  UIMAD UR10, UR23, 0x6, UR5 ;  /* 0x00000006170a78a4 */ /* 0x000fe2000f8e0205 */
[----:B0-----:R-:W-:Y:S01]  /*0180*/  IMAD R0, R3, UR22, R2 ;  /* 0x0000001603007c24 */ /* 0x001fe2000f8e0202 */
[----:B------:R-:W-:Y:S01]  /*0190*/  PRMT R3, R2, 0x9910, RZ ;  /* 0x0000991002037816 */ /* 0x000fe200000000ff */
[----:B------:R-:W-:Y:S02]  /*01a0*/  UIMAD UR11, UR23, 0x5, UR5 ;  /* 0x00000005170b78a4 */ /* 0x000fe4000f8e0205 */
[----:B------:R-:W-:Y:S01]  /*01b0*/  ULEA UR13, UR23, UR5, 0x2 ;  /* 0x00000005170d7291 */ /* 0x000fe2000f8e10ff */
[C---:B------:R-:W-:Y:S01]  /*01c0*/  IADD3 R115, PT, PT, R0.reuse, 0x50, RZ ;  /* 0x0000005000737810 */ /* 0x040fe20007ffe0ff */
[----:B------:R-:W-:Y:S01]  /*01d0*/  IMAD R2, R3, 0x38, RZ ;  /* 0x0000003803027824 */ /* 0x000fe200078e02ff */
[C---:B------:R-:W-:Y:S01]  /*01e0*/  IADD3 R114, PT, PT, R0.reuse, 0x58, RZ ;  /* 0x0000005800727810 */ /* 0x040fe20007ffe0ff */
[----:B----4-:R-:W-:Y:S01]  /*01f0*/  ULEA UR4, UR8, UR4, 0x18 ;  /* 0x0000000408047291 */ /* 0x010fe2000f8ec0ff */
[C---:B------:R-:W-:Y:S01]  /*0200*/  IADD3 R113, PT, PT, R0.reuse, 0x60, RZ ;  /* 0x0000006000717810 */ /* 0x040fe20007ffe0ff */
[----:B------:R-:W-:Y:S01]  /*0210*/  ULEA UR7, UR8, UR7, 0x18 ;  /* 0x0000000708077291 */ /* 0x000fe2000f8ec0ff */
[----:B------:R-:W-:Y:S01]  /*0220*/  IADD3 R2, PT, PT, RZ, -R2, RZ ;  /* 0x80000002ff027210 */ /* 0x000fe20007ffe0ff */
[----:B------:R-:W-:Y:S01]  /*0230*/  ULEA UR12, UR23, UR5, 0x1 ;  /* 0x00000005170c7291 */ /* 0x000fe2000f8e08ff */
[----:B------:R-:W-:Y:S01]  /*0240*/  IADD3 R112, PT, PT, R0, 0x68, RZ ;  /* 0x0000006800707810 */ /* 0x000fe20007ffe0ff */
[----:B---3--:R-:W-:Y:S01]  /*0250*/  ULOP3.LUT UR27, UR25, 0x7, URZ, 0xc0, !UPT ;  /* 0x00000007191b7892 */ /* 0x008fe2000f8ec0ff */
[----:B------:R-:W-:-:S02]  /*0260*/  PRMT R110, R2, 0x7710, RZ ;  /* 0x00007710026e7816 */ /* 0x000fc400000000ff */
[C---:B------:R-:W-:Y:S02]  /*0270*/  IADD3 R111, PT, PT, R0.reuse, 0x70, RZ ;  /* 0x00000070006f7810 */ /* 0x040fe40007ffe0ff */
[----:B------:R-:W-:Y:S02]  /*0280*/  IADD3 R116, PT, PT, R0, 0x78, RZ ;  /* 0x0000007800747810 */ /* 0x000fe40007ffe0ff */
[----:B------:R-:W-:Y:S02]  /*0290*/  IADD3 R110, PT, PT, R110, R125, RZ ;  /* 0x0000007d6e6e7210 */ /* 0x000fe40007ffe0ff */
[----:B------:R-:W-:Y:S02]  /*02a0*/  SHF.R.S32.HI R124, RZ, 0x1f, R0 ;  /* 0x0000001fff7c7819 */ /* 0x000fe40000011400 */
[----:B------:R-:W-:Y:S02]  /*02b0*/  SHF.R.S32.HI R123, RZ, 0x1f, R115 ;  /* 0x0000001fff7b7819 */ /* 0x000fe40000011473 */
[----:B------:R-:W-:-:S02]  /*02c0*/  SHF.R.S32.HI R122, RZ, 0x1f, R114 ;  /* 0x0000001fff7a7819 */ /* 0x000fc40000011472 */
[----:B------:R-:W-:Y:S02]  /*02d0*/  SHF.R.S32.HI R121, RZ, 0x1f, R113 ;  /* 0x0000001fff797819 */ /* 0x000fe40000011471 */
[----:B------:R-:W-:Y:S02]  /*02e0*/  SHF.R.S32.HI R120, RZ, 0x1f, R112 ;  /* 0x0000001fff787819 */ /* 0x000fe40000011470 */
[----:B------:R-:W-:Y:S02]  /*02f0*/  SHF.R.S32.HI R119, RZ, 0x1f, R111 ;  /* 0x0000001fff777819 */ /* 0x000fe4000001146f */
[----:B------:R-:W-:Y:S02]  /*0300*/  SHF.R.S32.HI R118, RZ, 0x1f, R116 ;  /* 0x0000001fff767819 */ /* 0x000fe40000011474 */
[----:B------:R-:W-:Y:S02]  /*0310*/  SHF.L.U32 R110, R110, 0x1, RZ ;  /* 0x000000016e6e7819 */ /* 0x000fe400000006ff */
[----:B------:R-:W-:Y:S01]  /*0320*/  LEA R108, R125, UR4, 0x4 ;  /* 0x000000047d6c7c11 */ /* 0x000fe2000f8e20ff */
[----:B-1----:R-:W-:-:S06]  /*0330*/  UMOV UR4, URZ ;  /* 0x000000ff00047c82 */ /* 0x002fcc0008000000 */
.L_x_1333:
[----:B01----:R-:W0:Y:S01]  /*0340*/  LDC R8, c[0x0][0x410] ;  /* 0x00010400ff087b82 */ /* 0x003e220000000800 */
[----:B------:R-:W1:Y:S01]  /*0350*/  LDCU.128 UR16, c[0x0][0x400] ;  /* 0x00008000ff1077ac */ /* 0x000e620008000c00 */
[C---:B------:R-:W-:Y:S02]  /*0360*/  IADD3 R11, PT, PT, R0.reuse, 0x48, RZ ;  /* 0x00000048000b7810 */ /* 0x040fe40007ffe0ff */
[----:B------:R-:W-:Y:S01]  /*0370*/  ISETP.LE.AND P2, PT, RZ, UR14, PT ;  /* 0x0000000eff007c0c */ /* 0x000fe2000bf43270 */
[----:B------:R-:W2:Y:S01]  /*0380*/  LDCU.64 UR8, c[0x0][0x3b8] ;  /* 0x00007700ff0877ac */ /* 0x000ea20008000a00 */
[----:B------:R-:W-:Y:S02]  /*0390*/  SHF.R.S32.HI R25, RZ, 0x1f, R11 ;  /* 0x0000001fff197819 */ /* 0x000fe4000001140b */
[C---:B------:R-:W-:Y:S02]  /*03a0*/  IADD3 R19, PT, PT, R0.reuse, 0x8, RZ ;  /* 0x0000000800137810 */ /* 0x040fe40007ffe0ff */
[----:B------:R-:W-:-:S02]  /*03b0*/  IADD3 R23, PT, PT, R0, 0x10, RZ ;  /* 0x0000001000177810 */ /* 0x000fc40007ffe0ff */
[C---:B------:R-:W-:Y:S02]  /*03c0*/  IADD3 R37, PT, PT, R0.reuse, 0x18, RZ ;  /* 0x0000001800257810 */ /* 0x040fe40007ffe0ff */
[C---:B------:R-:W-:Y:S02]  /*03d0*/  IADD3 R41, PT, PT, R0.reuse, 0x20, RZ ;  /* 0x0000002000297810 */ /* 0x040fe40007ffe0ff */
[C---:B------:R-:W-:Y:S02]  /*03e0*/  IADD3 R45, PT, PT, R0.reuse, 0x28, RZ ;  /* 0x00000028002d7810 */ /* 0x040fe40007ffe0ff */
[C---:B------:R-:W-:Y:S02]  /*03f0*/  IADD3 R49, PT, PT, R0.reuse, 0x30, RZ ;  /* 0x0000003000317810 */ /* 0x040fe40007ffe0ff */
[C---:B------:R-:W-:Y:S02]  /*0400*/  IADD3 R55, PT, PT, R0.reuse, 0x38, RZ ;  /* 0x0000003800377810 */ /* 0x040fe40007ffe0ff */
[----:B------:R-:W-:-:S02]  /*0410*/  IADD3 R57, PT, PT, R0, 0x40, RZ ;  /* 0x0000004000397810 */ /* 0x000fc40007ffe0ff */
[----:B------:R-:W-:Y:S02]  /*0420*/  CS2R R76, SRZ ;  /* 0x00000000004c7805 */ /* 0x000fe4000001ff00 */
[----:B0-----:R-:W-:Y:S01]  /*0430*/  IABS R5, R8 ;  /* 0x0000000800057213 */ /* 0x001fe20000000000 */
[----:B------:R-:W0:Y:S01]  /*0440*/  LDC.64 R100, c[0x0][0x3a8] ;  /* 0x0000ea00ff647b82 */ /* 0x000e220000000a00 */
[----:B-1----:R-:W-:Y:S02]  /*0450*/  ISETP.GE.U32.AND P1, PT, R11, UR16, PT ;  /* 0x000000100b007c0c */ /* 0x002fe4000bf26070 */
[----:B------:R-:W1:Y:S01]  /*0460*/  I2F.RP R4, R5 ;  /* 0x0000000500047306 */ /* 0x000e620000209400 */
[----:B------:R-:W-:Y:S02]  /*0470*/  ISETP.GE.U32.AND P6, PT, R19, UR16, PT ;  /* 0x0000001013007c0c */ /* 0x000fe4000bfc6070 */
[----:B------:R-:W-:Y:S02]  /*0480*/  ISETP.GE.AND.EX P1, PT, R25, UR17, PT, P1 ;  /* 0x0000001119007c0c */ /* 0x000fe4000bf26310 */
[----:B------:R-:W-:-:S02]  /*0490*/  SHF.R.S32.HI R21, RZ, 0x1f, R19 ;  /* 0x0000001fff157819 */ /* 0x000fc40000011413 */
[----:B------:R-:W-:Y:S02]  /*04a0*/  SHF.R.S32.HI R33, RZ, 0x1f, R23 ;  /* 0x0000001fff217819 */ /* 0x000fe40000011417 */
[----:B------:R-:W-:Y:S02]  /*04b0*/  ISETP.GE.AND.EX P6, PT, R21, UR17, PT, P6 ;  /* 0x0000001115007c0c */ /* 0x000fe4000bfc6360 */
[----:B------:R-:W-:Y:S02]  /*04c0*/  SHF.R.S32.HI R35, RZ, 0x1f, R37 ;  /* 0x0000001fff237819 */ /* 0x000fe40000011425 */
[----:B------:R-:W-:Y:S01]  /*04d0*/  SHF.R.S32.HI R43, RZ, 0x1f, R41 ;  /* 0x0000001fff2b7819 */ /* 0x000fe20000011429 */
[----:B-1----:R-:W1:Y:S02]  /*04e0*/  MUFU.RCP R4, R4 ;  /* 0x0000000400047308 */ /* 0x002e640000001000 */
[----:B---3--:R-:W3:Y:S01]  /*04f0*/  @!P1 LDC.64 R16, c[0x0][0x3a0] ;  /* 0x0000e800ff109b82 */ /* 0x008ee20000000a00 */
[----:B------:R-:W-:-:S07]  /*0500*/  SHF.R.S32.HI R47, RZ, 0x1f, R45 ;  /* 0x0000001fff2f7819 */ /* 0x000fce000001142d */
[----:B------:R-:W4:Y:S01]  /*0510*/  @!P6 LDC.64 R12, c[0x0][0x3f8] ;  /* 0x0000fe00ff0ceb82 */ /* 0x000f220000000a00 */
[----:B-1----:R-:W-:-:S07]  /*0520*/  IADD3 R2, PT, PT, R4, 0xffffffe, RZ ;  /* 0x0ffffffe04027810 */ /* 0x002fce0007ffe0ff */
[----:B------:R-:W1:Y:S01]  /*0530*/  @!P1 LDC.64 R14, c[0x0][0x398] ;  /* 0x0000e600ff0e9b82 */ /* 0x000e620000000a00 */
[----:B------:R2:W0:Y:S07]  /*0540*/  F2I.FTZ.U32.TRUNC.NTZ R3, R2 ;  /* 0x0000000200037305 */ /* 0x00042e000021f000 */
[----:B------:R-:W3:Y:S01]  /*0550*/  @!P6 LDC.64 R26, c[0x0][0x398] ;  /* 0x0000e600ff1aeb82 */ /* 0x000ee20000000a00 */
[----:B--2---:R-:W-:Y:S01]  /*0560*/  HFMA2 R2, -RZ, RZ, 0, 0 ;  /* 0x00000000ff027431 */ /* 0x004fe200000001ff */
[----:B0-----:R-:W-:-:S05]  /*0570*/  IADD3 R6, PT, PT, RZ, -R3, RZ ;  /* 0x80000003ff067210 */ /* 0x001fca0007ffe0ff */
        /* <DEDUP_REMOVED lines=17> */
[----:B------:R-:W-:Y:S01]  /*0690*/  @!P2 IADD3 R4, PT, PT, -R4, RZ, RZ ;  /* 0x000000ff0404a210 */ /* 0x000fe20007ffe1ff */
[----:B------:R-:W0:Y:S01]  /*06a0*/  @!P1 LDC.64 R8, c[0x0][0x3f8] ;  /* 0x0000fe00ff089b82 */ /* 0x000e220000000a00 */
[----:B------:R-:W-:Y:S02]  /*06b0*/  @P3 IADD3 R3, PT, PT, R3, 0x1, RZ ;  /* 0x0000000103033810 */ /* 0x000fe40007ffe0ff */
[----:B------:R-:W-:Y:S02]  /*06c0*/  SEL R109, R5, R4, !P4 ;  /* 0x00000004056d7207 */ /* 0x000fe40006000000 */
[----:B------:R-:W-:-:S02]  /*06d0*/  @!P0 IADD3 R3, PT, PT, -R3, RZ, RZ ;  /* 0x000000ff03038210 */ /* 0x000fc40007ffe1ff */
[----:B------:R-:W-:Y:S01]  /*06e0*/  LOP3.LUT R4, R110, 0xffff, RZ, 0xc0, !PT ;  /* 0x0000ffff6e047812 */ /* 0x000fe200078ec0ff */
[----:B------:R-:W-:Y:S01]  /*06f0*/  IMAD R7, R109, 0x70, RZ ;  /* 0x000000706d077824 */ /* 0x000fe200078e02ff */
[----:B------:R-:W-:Y:S02]  /*0700*/  SEL R3, R5, R3, !P4 ;  /* 0x0000000305037207 */ /* 0x000fe40006000000 */
[----:B------:R-:W-:Y:S02]  /*0710*/  ISETP.GE.U32.AND P0, PT, R23, UR16, PT ;  /* 0x0000001017007c0c */ /* 0x000fe4000bf06070 */
[----:B------:R-:W-:Y:S02]  /*0720*/  IADD3 R4, P2, PT, R4, R7, RZ ;  /* 0x0000000704047210 */ /* 0x000fe40007f5e0ff */
[----:B------:R-:W-:Y:S02]  /*0730*/  SHF.R.S32.HI R2, RZ, 0x1f, R3 ;  /* 0x0000001fff027819 */ /* 0x000fe40000011403 */
[----:B------:R-:W-:-:S02]  /*0740*/  LEA.HI.X.SX32 R5, R7, RZ, 0x1, P2 ;  /* 0x000000ff07057211 */ /* 0x000fc400010f0eff */
[----:B------:R-:W-:Y:S01]  /*0750*/  ISETP.GE.AND.EX P0, PT, R33, UR17, PT, P0 ;  /* 0x0000001121007c0c */ /* 0x000fe2000bf06300 */
[----:B------:R-:W-:Y:S01]  /*0760*/  IMAD R2, R2, UR18, RZ ;  /* 0x0000001202027c24 */ /* 0x000fe2000f8e02ff */
[----:B------:R-:W-:Y:S01]  /*0770*/  ISETP.GE.U32.AND P2, PT, R37, UR16, PT ;  /* 0x0000001025007c0c */ /* 0x000fe2000bf46070 */
[----:B------:R-:W-:Y:S01]  /*0780*/  IMAD.WIDE.U32 R4, R3, UR18, R4 ;  /* 0x0000001203047c25 */ /* 0x000fe2000f8e0004 */
[----:B------:R-:W-:Y:S02]  /*0790*/  ISETP.GE.U32.AND P3, PT, R41, UR16, PT ;  /* 0x0000001029007c0c */ /* 0x000fe4000bf66070 */
[----:B------:R-:W-:Y:S01]  /*07a0*/  ISETP.GE.AND.EX P2, PT, R35, UR17, PT, P2 ;  /* 0x0000001123007c0c */ /* 0x000fe2000bf46320 */
[----:B------:R-:W-:Y:S01]  /*07b0*/  IMAD R7, R3, UR19, R2 ;  /* 0x0000001303077c24 */ /* 0x000fe2000f8e0202 */
[----:B------:R-:W-:Y:S01]  /*07c0*/  @!P1 MOV R6, R4 ;  /* 0x0000000400069202 */ /* 0x000fe20000000f00 */
[----:B0-----:R-:W-:Y:S01]  /*07d0*/  @!P1 IMAD R2, R25, R8, RZ ;  /* 0x0000000819029224 */ /* 0x001fe200078e02ff */
[----:B------:R-:W-:Y:S01]  /*07e0*/  ISETP.GE.AND.EX P3, PT, R43, UR17, PT, P3 ;  /* 0x000000112b007c0c */ /* 0x000fe2000bf66330 */
[----:B------:R-:W0:Y:S01]  /*07f0*/  @!P6 LDC.64 R24, c[0x0][0x3a0] ;  /* 0x0000e800ff18eb82 */ /* 0x000e220000000a00 */
[----:B------:R-:W-:Y:S01]  /*0800*/  IADD3 R7, PT, PT, R5, R7, RZ ;  /* 0x0000000705077210 */ /* 0x000fe20007ffe0ff */
[----:B------:R-:W-:-:S02]  /*0810*/  @!P1 IMAD R9, R11, R9, R2 ;  /* 0x000000090b099224 */ /* 0x000fc400078e0202 */
[----:B------:R-:W-:-:S04]  /*0820*/  @!P1 IMAD.WIDE.U32 R2, R11, R8, R6 ;  /* 0x000000080b029225 */ /* 0x000fc800078e0006 */
[----:B------:R-:W2:Y:S01]  /*0830*/  @!P0 LDC.64 R28, c[0x0][0x3f8] ;  /* 0x0000fe00ff1c8b82 */ /* 0x000ea20000000a00 */
[----:B----4-:R-:W-:Y:S01]  /*0840*/  @!P6 IMAD R8, R21, R12, RZ ;  /* 0x0000000c1508e224 */ /* 0x010fe200078e02ff */
[----:B------:R-:W-:Y:S02]  /*0850*/  @!P1 IADD3 R3, PT, PT, R3, R9, RZ ;  /* 0x0000000903039210 */ /* 0x000fe40007ffe0ff */
[C---:B------:R-:W-:Y:S01]  /*0860*/  @!P1 SHF.L.U32 R11, R2.reuse, 0x2, RZ ;  /* 0x00000002020b9819 */ /* 0x040fe200000006ff */
[----:B------:R-:W-:Y:S01]  /*0870*/  @!P6 IMAD R13, R19, R13, R8 ;  /* 0x0000000d130de224 */ /* 0x000fe200078e0208 */
[----:B------:R-:W-:Y:S02]  /*0880*/  @!P1 SHF.L.U64.HI R10, R2, 0x2, R3 ;  /* 0x00000002020a9819 */ /* 0x000fe40000010203 */
[----:B------:R-:W4:Y:S01]  /*0890*/  @!P0 LDC.64 R30, c[0x0][0x3a0] ;  /* 0x0000e800ff1e8b82 */ /* 0x000f220000000a00 */
[----:B------:R-:W-:Y:S02]  /*08a0*/  @!P6 MOV R2, R4 ;  /* 0x000000040002e202 */ /* 0x000fe40000000f00 */
[----:B------:R-:W-:-:S02]  /*08b0*/  @!P6 MOV R3, R7 ;  /* 0x000000070003e202 */ /* 0x000fc40000000f00 */
[----:B-1----:R-:W-:Y:S01]  /*08c0*/  @!P1 IADD3 R14, P4, PT, R11, R14, RZ ;  /* 0x0000000e0b0e9210 */ /* 0x002fe20007f9e0ff */
[----:B------:R-:W-:Y:S02]  /*08d0*/  @!P6 IMAD.WIDE.U32 R2, R19, R12, R2 ;  /* 0x0000000c1302e225 */ /* 0x000fe400078e0002 */
[----:B------:R-:W1:Y:S01]  /*08e0*/  @!P2 LDC.64 R8, c[0x0][0x3f8] ;  /* 0x0000fe00ff08ab82 */ /* 0x000e620000000a00 */
[----:B---3--:R-:W-:Y:S02]  /*08f0*/  @!P1 IADD3 R12, P5, PT, R11, R16, RZ ;  /* 0x000000100b0c9210 */ /* 0x008fe40007fbe0ff */
[----:B------:R-:W-:Y:S02]  /*0900*/  @!P1 IADD3.X R15, PT, PT, R10, R15, RZ, P4, !PT ;  /* 0x0000000f0a0f9210 */ /* 0x000fe400027fe4ff */
[----:B------:R-:W-:Y:S02]  /*0910*/  @!P6 IADD3 R3, PT, PT, R3, R13, RZ ;  /* 0x0000000d0303e210 */ /* 0x000fe40007ffe0ff */
[C---:B------:R-:W-:Y:S01]  /*0920*/  @!P6 SHF.L.U32 R19, R2.reuse, 0x2, RZ ;  /* 0x000000020213e819 */ /* 0x040fe200000006ff */
[----:B------:R-:W3:Y:S01]  /*0930*/  @!P0 LDC.64 R20, c[0x0][0x398] ;  /* 0x0000e600ff148b82 */ /* 0x000ee20000000a00 */
[----:B------:R-:W-:Y:S01]  /*0940*/  @!P6 SHF.L.U64.HI R22, R2, 0x2, R3 ;  /* 0x000000020216e819 */ /* 0x000fe20000010203 */
[----:B--2---:R-:W-:Y:S01]  /*0950*/  @!P0 IMAD R16, R33, R28, RZ ;  /* 0x0000001c21108224 */ /* 0x004fe200078e02ff */
[----:B------:R-:W-:-:S02]  /*0960*/  @!P0 MOV R2, R4 ;  /* 0x0000000400028202 */ /* 0x000fc40000000f00 */
[----:B------:R-:W-:Y:S01]  /*0970*/  @!P0 MOV R3, R7 ;  /* 0x0000000700038202 */ /* 0x000fe20000000f00 */
[----:B------:R-:W-:Y:S01]  /*0980*/  @!P0 IMAD R11, R23, R29, R16 ;  /* 0x0000001d170b8224 */ /* 0x000fe200078e0210 */
[----:B------:R-:W-:Y:S01]  /*0990*/  @!P1 IADD3.X R13, PT, PT, R10, R17, RZ, P5, !PT ;  /* 0x000000110a0d9210 */ /* 0x000fe20002ffe4ff */
[----:B------:R-:W2:Y:S01]  /*09a0*/  @!P2 LDC.64 R32, c[0x0][0x398] ;  /* 0x0000e600ff20ab82 */ /* 0x000ea20000000a00 */
[----:B0-----:R-:W-:Y:S01]  /*09b0*/  @!P6 IADD3 R16, P5, PT, R19, R24, RZ ;  /* 0x000000181310e210 */ /* 0x001fe20007fbe0ff */
[----:B------:R-:W-:Y:S01]  /*09c0*/  @!P0 IMAD.WIDE.U32 R2, R23, R28, R2 ;  /* 0x0000001c17028225 */ /* 0x000fe200078e0002 */
[----:B------:R-:W-:Y:S02]  /*09d0*/  @!P6 IADD3 R18, P4, PT, R19, R26, RZ ;  /* 0x0000001a1312e210 */ /* 0x000fe40007f9e0ff */
[----:B------:R-:W-:Y:S02]  /*09e0*/  @!P6 IADD3.X R17, PT, PT, R22, R25, RZ, P5, !PT ;  /* 0x000000191611e210 */ /* 0x000fe40002ffe4ff */
[----:B------:R-:W-:-:S02]  /*09f0*/  @!P0 IADD3 R11, PT, PT, R3, R11, RZ ;  /* 0x0000000b030b8210 */ /* 0x000fc40007ffe0ff */
[C---:B------:R-:W-:Y:S02]  /*0a00*/  @!P0 SHF.L.U32 R3, R2.reuse, 0x2, RZ ;  /* 0x0000000202038819 */ /* 0x040fe400000006ff */
[----:B------:R-:W-:Y:S02]  /*0a10*/  @!P0 SHF.L.U64.HI R10, R2, 0x2, R11 ;  /* 0x00000002020a8819 */ /* 0x000fe4000001020b */
[----:B------:R-:W-:Y:S01]  /*0a20*/  @!P6 IADD3.X R19, PT, PT, R22, R27, RZ, P4, !PT ;  /* 0x0000001b1613e210 */ /* 0x000fe200027fe4ff */
[----:B-1----:R-:W-:Y:S01]  /*0a30*/  @!P2 IMAD R22, R35, R8, RZ ;  /* 0x000000082316a224 */ /* 0x002fe200078e02ff */
[C---:B----4-:R-:W-:Y:S01]  /*0a40*/  @!P0 IADD3 R2, P5, PT, R3.reuse, R30, RZ ;  /* 0x0000001e03028210 */ /* 0x050fe20007fbe0ff */
[----:B------:R-:W0:Y:S01]  /*0a50*/  @!P3 LDC.64 R34, c[0x0][0x3f8] ;  /* 0x0000fe00ff22bb82 */ /* 0x000e220000000a00 */
[----:B---3--:R-:W-:Y:S01]  /*0a60*/  @!P0 IADD3 R20, P4, PT, R3, R20, RZ ;  /* 0x0000001403148210 */ /* 0x008fe20007f9e0ff */
[----:B------:R-:W-:Y:S01]  /*0a70*/  @!P2 IMAD R11, R37, R9, R22 ;  /* 0x00000009250ba224 */ /* 0x000fe200078e0216 */
[----:B------:R-:W-:-:S02]  /*0a80*/  @!P0 IADD3.X R3, PT, PT, R10, R31, RZ, P5, !PT ;  /* 0x0000001f0a038210 */ /* 0x000fc40002ffe4ff */
[----:B------:R-:W-:Y:S02]  /*0a90*/  ISETP.GE.U32.AND P5, PT, R45, UR16, PT ;  /* 0x000000102d007c0c */ /* 0x000fe4000bfa6070 */
[----:B------:R-:W-:Y:S01]  /*0aa0*/  @!P2 MOV R22, R4 ;  /* 0x000000040016a202 */ /* 0x000fe20000000f00 */
[----:B------:R-:W1:Y:S01]  /*0ab0*/  @!P2 LDC.64 R26, c[0x0][0x3a0] ;  /* 0x0000e800ff1aab82 */ /* 0x000e620000000a00 */
[----:B------:R-:W-:Y:S02]  /*0ac0*/  ISETP.GE.AND.EX P5, PT, R47, UR17, PT, P5 ;  /* 0x000000112f007c0c */ /* 0x000fe4000bfa6350 */
[----:B------:R-:W-:Y:S02]  /*0ad0*/  @!P2 MOV R23, R7 ;  /* 0x000000070017a202 */ /* 0x000fe40000000f00 */
[----:B------:R-:W-:Y:S01]  /*0ae0*/  @!P0 IADD3.X R21, PT, PT, R10, R21, RZ, P4, !PT ;  /* 0x000000150a158210 */ /* 0x000fe200027fe4ff */
[----:B------:R-:W-:Y:S02]  /*0af0*/  @!P2 IMAD.WIDE.U32 R22, R37, R8, R22 ;  /* 0x000000082516a225 */ /* 0x000fe400078e0016 */
[----:B------:R-:W3:Y:S01]  /*0b00*/  @!P3 LDC.64 R30, c[0x0][0x3a0] ;  /* 0x0000e800ff1ebb82 */ /* 0x000ee20000000a00 */
[----:B------:R-:W-:-:S02]  /*0b10*/  CS2R R8, SRZ ;  /* 0x0000000000087805 */ /* 0x000fc4000001ff00 */
[----:B------:R-:W-:Y:S02]  /*0b20*/  @!P2 IADD3 R23, PT, PT, R23, R11, RZ ;  /* 0x0000000b1717a210 */ /* 0x000fe40007ffe0ff */
[----:B------:R-:W-:Y:S02]  /*0b30*/  CS2R R10, SRZ ;  /* 0x00000000000a7805 */ /* 0x000fe4000001ff00 */
[C---:B------:R-:W-:Y:S01]  /*0b40*/  @!P2 SHF.L.U32 R29, R22.reuse, 0x2, RZ ;  /* 0x00000002161da819 */ /* 0x040fe200000006ff */
[----:B------:R4:W5:Y:S01]  /*0b50*/  @!P1 LDG.E.64 R8, desc[UR20][R12.64] ;  /* 0x000000140c089981 */ /* 0x000962000c1e1b00 */
[----:B------:R-:W3:Y:S01]  /*0b60*/  @!P5 LDC.64 R38, c[0x0][0x3f8] ;  /* 0x0000fe00ff26db82 */ /* 0x000ee20000000a00 */
[----:B------:R-:W-:Y:S01]  /*0b70*/  @!P2 SHF.L.U64.HI R24, R22, 0x2, R23 ;  /* 0x000000021618a819 */ /* 0x000fe20000010217 */
[----:B0-----:R-:W-:Y:S01]  /*0b80*/  @!P3 IMAD R22, R43, R34, RZ ;  /* 0x000000222b16b224 */ /* 0x001fe200078e02ff */
[----:B------:R-:W-:Y:S01]  /*0b90*/  @!P3 MOV R23, R7 ;  /* 0x000000070017b202 */ /* 0x000fe20000000f00 */
[----:B------:R0:W5:Y:S04]  /*0ba0*/  @!P1 LDG.E.64 R10, desc[UR20][R14.64] ;  /* 0x000000140e0a9981 */ /* 0x000168000c1e1b00 */
[----:B------:R-:W3:Y:S01]  /*0bb0*/  @!P3 LDC.64 R36, c[0x0][0x398] ;  /* 0x0000e600ff24bb82 */ /* 0x000ee20000000a00 */
[----:B------:R-:W-:Y:S01]  /*0bc0*/  @!P3 IMAD R25, R41, R35, R22 ;  /* 0x000000232919b224 */ /* 0x000fe200078e0216 */
[----:B------:R-:W-:-:S05]  /*0bd0*/  @!P3 MOV R22, R4 ;  /* 0x000000040016b202 */ /* 0x000fca0000000f00 */
[----:B------:R-:W-:Y:S01]  /*0be0*/  @!P3 IMAD.WIDE.U32 R22, R41, R34, R22 ;  /* 0x000000222916b225 */ /* 0x000fe200078e0016 */
[C---:B-1----:R-:W-:Y:S01]  /*0bf0*/  @!P2 IADD3 R26, P4, PT, R29.reuse, R26, RZ ;  /* 0x0000001a1d1aa210 */ /* 0x042fe20007f9e0ff */
[----:B------:R-:W1:Y:S01]  /*0c00*/  @!P5 LDC.64 R34, c[0x0][0x3a0] ;  /* 0x0000e800ff22db82 */ /* 0x000e620000000a00 */
[----:B--2---:R-:W-:Y:S02]  /*0c10*/  @!P2 IADD3 R28, P1, PT, R29, R32, RZ ;  /* 0x000000201d1ca210 */ /* 0x004fe40007f3e0ff */
[----:B------:R-:W-:Y:S02]  /*0c20*/  @!P3 IADD3 R25, PT, PT, R23, R25, RZ ;  /* 0x000000191719b210 */ /* 0x000fe40007ffe0ff */
[----:B----4-:R-:W-:Y:S02]  /*0c30*/  CS2R R12, SRZ ;  /* 0x00000000000c7805 */ /* 0x010fe4000001ff00 */
[----:B0-----:R-:W-:Y:S02]  /*0c40*/  CS2R R14, SRZ ;  /* 0x00000000000e7805 */ /* 0x001fe4000001ff00 */
[----:B------:R-:W-:-:S02]  /*0c50*/  @!P2 IADD3.X R27, PT, PT, R24, R27, RZ, P4, !PT ;  /* 0x0000001b181ba210 */ /* 0x000fc400027fe4ff */
[----:B------:R-:W-:Y:S01]  /*0c60*/  @!P2 IADD3.X R29, PT, PT, R24, R33, RZ, P1, !PT ;  /* 0x00000021181da210 */ /* 0x000fe20000ffe4ff */
[----:B------:R-:W0:Y:S01]  /*0c70*/  @!P5 LDC.64 R40, c[0x0][0x398] ;  /* 0x0000e600ff28db82 */ /* 0x000e220000000a00 */
[C---:B------:R-:W-:Y:S01]  /*0c80*/  @!P3 SHF.L.U32 R23, R22.reuse, 0x2, RZ ;  /* 0x000000021617b819 */ /* 0x040fe200000006ff */
[----:B------:R2:W5:Y:S01]  /*0c90*/  @!P6 LDG.E.64 R12, desc[UR20][R16.64] ;  /* 0x00000014100ce981 */ /* 0x000562000c1e1b00 */
[----:B------:R-:W-:Y:S01]  /*0ca0*/  @!P3 SHF.L.U64.HI R24, R22, 0x2, R25 ;  /* 0x000000021618b819 */ /* 0x000fe20000010219 */
[----:B---3--:R-:W-:Y:S01]  /*0cb0*/  @!P5 IMAD R22, R47, R38, RZ ;  /* 0x000000262f16d224 */ /* 0x008fe200078e02ff */
[----:B------:R-:W-:Y:S01]  /*0cc0*/  ISETP.GE.U32.AND P4, PT, R49, UR16, PT ;  /* 0x0000001031007c0c */ /* 0x000fe2000bf86070 */
[----:B------:R3:W5:Y:S01]  /*0cd0*/  @!P6 LDG.E.64 R14, desc[UR20][R18.64] ;  /* 0x00000014120ee981 */ /* 0x000762000c1e1b00 */
[----:B------:R-:W-:Y:S01]  /*0ce0*/  SHF.R.S32.HI R51, RZ, 0x1f, R49 ;  /* 0x0000001fff337819 */ /* 0x000fe20000011431 */
[----:B------:R-:W-:Y:S01]  /*0cf0*/  @!P5 IMAD R25, R45, R39, R22 ;  /* 0x000000272d19d224 */ /* 0x000fe200078e0216 */
[----:B------:R-:W-:-:S02]  /*0d00*/  @!P3 IADD3 R30, P1, PT, R23, R30, RZ ;  /* 0x0000001e171eb210 */ /* 0x000fc40007f3e0ff */
[----:B------:R-:W-:Y:S02]  /*0d10*/  ISETP.GE.AND.EX P4, PT, R51, UR17, PT, P4 ;  /* 0x0000001133007c0c */ /* 0x000fe4000bf86340 */
[----:B------:R-:W-:Y:S02]  /*0d20*/  @!P3 IADD3 R36, P6, PT, R23, R36, RZ ;  /* 0x000000241724b210 */ /* 0x000fe40007fde0ff */
[----:B------:R-:W-:Y:S02]  /*0d30*/  @!P5 MOV R22, R4 ;  /* 0x000000040016d202 */ /* 0x000fe40000000f00 */
[----:B------:R-:W-:Y:S02]  /*0d40*/  @!P5 MOV R23, R7 ;  /* 0x000000070017d202 */ /* 0x000fe40000000f00 */
[----:B--2---:R-:W-:Y:S02]  /*0d50*/  CS2R R16, SRZ ;  /* 0x0000000000107805 */ /* 0x004fe4000001ff00 */
[----:B---3--:R-:W-:Y:S01]  /*0d60*/  CS2R R18, SRZ ;  /* 0x0000000000127805 */ /* 0x008fe2000001ff00 */
[----:B------:R-:W-:Y:S01]  /*0d70*/  @!P5 IMAD.WIDE.U32 R22, R45, R38, R22 ;  /* 0x000000262d16d225 */ /* 0x000fe200078e0016 */
[----:B------:R-:W-:Y:S01]  /*0d80*/  @!P3 IADD3.X R31, PT, PT, R24, R31, RZ, P1, !PT ;  /* 0x0000001f181fb210 */ /* 0x000fe20000ffe4ff */
[----:B------:R-:W2:Y:S01]  /*0d90*/  @!P4 LDC.64 R42, c[0x0][0x3f8] ;  /* 0x0000fe00ff2acb82 */ /* 0x000ea20000000a00 */
[----:B------:R-:W-:Y:S01]  /*0da0*/  ISETP.GE.U32.AND P1, PT, R55, UR16, PT ;  /* 0x0000001037007c0c */ /* 0x000fe2000bf26070 */
[----:B------:R3:W5:Y:S01]  /*0db0*/  @!P0 LDG.E.64 R16, desc[UR20][R2.64] ;  /* 0x0000001402108981 */ /* 0x000762000c1e1b00 */
[----:B------:R-:W-:-:S02]  /*0dc0*/  SHF.R.S32.HI R47, RZ, 0x1f, R55 ;  /* 0x0000001fff2f7819 */ /* 0x000fc40000011437 */
[----:B------:R-:W-:Y:S01]  /*0dd0*/  @!P5 IADD3 R23, PT, PT, R23, R25, RZ ;  /* 0x000000191717d210 */ /* 0x000fe20007ffe0ff */
[----:B------:R4:W5:Y:S01]  /*0de0*/  @!P0 LDG.E.64 R18, desc[UR20][R20.64] ;  /* 0x0000001414128981 */ /* 0x000962000c1e1b00 */
[C---:B------:R-:W-:Y:S02]  /*0df0*/  @!P5 SHF.L.U32 R33, R22.reuse, 0x2, RZ ;  /* 0x000000021621d819 */ /* 0x040fe400000006ff */
[----:B------:R-:W-:Y:S02]  /*0e00*/  ISETP.GE.AND.EX P1, PT, R47, UR17, PT, P1 ;  /* 0x000000112f007c0c */ /* 0x000fe4000bf26310 */
[----:B------:R-:W-:Y:S02]  /*0e10*/  @!P5 SHF.L.U64.HI R22, R22, 0x2, R23 ;  /* 0x000000021616d819 */ /* 0x000fe40000010217 */
[----:B-1----:R-:W-:Y:S02]  /*0e20*/  @!P5 IADD3 R34, P0, PT, R33, R34, RZ ;  /* 0x000000222122d210 */ /* 0x002fe40007f1e0ff */
[----:B------:R-:W-:-:S02]  /*0e30*/  SHF.R.S32.HI R59, RZ, 0x1f, R57 ;  /* 0x0000001fff3b7819 */ /* 0x000fc40000011439 */
[----:B------:R-:W-:Y:S02]  /*0e40*/  @!P5 IADD3.X R35, PT, PT, R22, R35, RZ, P0, !PT ;  /* 0x000000231623d210 */ /* 0x000fe400007fe4ff */
[----:B------:R-:W-:-:S03]  /*0e50*/  ISETP.GE.U32.AND P0, PT, R57, UR16, PT ;  /* 0x0000001039007c0c */ /* 0x000fc6000bf06070 */
[----:B------:R-:W1:Y:S01]  /*0e60*/  @!P1 LDC.64 R38, c[0x0][0x3f8] ;  /* 0x0000fe00ff269b82 */ /* 0x000e620000000a00 */
[----:B------:R-:W-:Y:S02]  /*0e70*/  ISETP.GE.AND.EX P0, PT, R59, UR17, PT, P0 ;  /* 0x000000113b007c0c */ /* 0x000fe4000bf06300 */
[----:B------:R-:W-:Y:S02]  /*0e80*/  @!P3 IADD3.X R37, PT, PT, R24, R37, RZ, P6, !PT ;  /* 0x000000251825b210 */ /* 0x000fe400037fe4ff */
[----:B0-----:R-:W-:Y:S01]  /*0e90*/  @!P5 IADD3 R32, P6, PT, R33, R40, RZ ;  /* 0x000000282120d210 */ /* 0x001fe20007fde0ff */
[----:B--2---:R-:W-:Y:S01]  /*0ea0*/  @!P4 IMAD R24, R51, R42, RZ ;  /* 0x0000002a3318c224 */ /* 0x004fe200078e02ff */
[----:B---3--:R-:W-:Y:S01]  /*0eb0*/  @!P4 MOV R2, R4 ;  /* 0x000000040002c202 */ /* 0x008fe20000000f00 */
[----:B------:R-:W0:Y:S01]  /*0ec0*/  @!P4 LDC.64 R50, c[0x0][0x398] ;  /* 0x0000e600ff32cb82 */ /* 0x000e220000000a00 */
[----:B------:R-:W-:Y:S02]  /*0ed0*/  @!P4 MOV R3, R7 ;  /* 0x000000070003c202 */ /* 0x000fe40000000f00 */
[----:B------:R-:W-:Y:S01]  /*0ee0*/  @!P5 IADD3.X R33, PT, PT, R22, R41, RZ, P6, !PT ;  /* 0x000000291621d210 */ /* 0x000fe200037fe4ff */
[----:B------:R-:W-:-:S04]  /*0ef0*/  @!P4 IMAD R23, R49, R43, R24 ;  /* 0x0000002b3117c224 */ /* 0x000fc800078e0218 */
[----:B------:R-:W2:Y:S01]  /*0f00*/  @!P4 LDC.64 R40, c[0x0][0x3a0] ;  /* 0x0000e800ff28cb82 */ /* 0x000ea20000000a00 */
[----:B------:R-:W-:-:S07]  /*0f10*/  @!P4 IMAD.WIDE.U32 R2, R49, R42, R2 ;  /* 0x0000002a3102c225 */ /* 0x000fce00078e0002 */
[----:B------:R-:W3:Y:S01]  /*0f20*/  @!P0 LDC.64 R44, c[0x0][0x3f8] ;  /* 0x0000fe00ff2c8b82 */ /* 0x000ee20000000a00 */
[----:B------:R-:W-:Y:S02]  /*0f30*/  @!P4 IADD3 R3, PT, PT, R3, R23, RZ ;  /* 0x000000170303c210 */ /* 0x000fe40007ffe0ff */
[----:B----4-:R-:W-:Y:S02]  /*0f40*/  CS2R R20, SRZ ;  /* 0x0000000000147805 */ /* 0x010fe4000001ff00 */
[C---:B------:R-:W-:Y:S02]  /*0f50*/  @!P4 SHF.L.U32 R43, R2.reuse, 0x2, RZ ;  /* 0x00000002022bc819 */ /* 0x040fe400000006ff */
[----:B------:R-:W-:Y:S02]  /*0f60*/  CS2R R22, SRZ ;  /* 0x0000000000167805 */ /* 0x000fe4000001ff00 */
[----:B------:R-:W-:Y:S01]  /*0f70*/  @!P4 SHF.L.U64.HI R48, R2, 0x2, R3 ;  /* 0x000000020230c819 */ /* 0x000fe20000010203 */
[----:B------:R-:W4:Y:S01]  /*0f80*/  @!P1 LDC.64 R52, c[0x0][0x3a0] ;  /* 0x0000e800ff349b82 */ /* 0x000f220000000a00 */
[----:B-1----:R-:W-:Y:S01]  /*0f90*/  @!P1 IMAD R2, R47, R38, RZ ;  /* 0x000000262f029224 */ /* 0x002fe200078e02ff */
[----:B------:R1:W5:Y:S01]  /*0fa0*/  @!P2 LDG.E.64 R20, desc[UR20][R26.64] ;  /* 0x000000141a14a981 */ /* 0x000362000c1e1b00 */
[----:B------:R-:W-:-:S02]  /*0fb0*/  @!P1 MOV R3, R7 ;  /* 0x0000000700039202 */ /* 0x000fc40000000f00 */
[----:B------:R-:W-:Y:S01]  /*0fc0*/  @!P1 IMAD R49, R55, R39, R2 ;  /* 0x0000002737319224 */ /* 0x000fe200078e0202 */
[----:B------:R3:W5:Y:S02]  /*0fd0*/  @!P2 LDG.E.64 R22, desc[UR20][R28.64] ;  /* 0x000000141c16a981 */ /* 0x000764000c1e1b00 */
[----:B------:R-:W4:Y:S01]  /*0fe0*/  @!P1 LDC.64 R46, c[0x0][0x398] ;  /* 0x0000e600ff2e9b82 */ /* 0x000f220000000a00 */
[----:B------:R-:W-:Y:S02]  /*0ff0*/  @!P1 MOV R2, R4 ;  /* 0x0000000400029202 */ /* 0x000fe40000000f00 */
[----:B------:R-:W-:Y:S02]  /*1000*/  ISETP.GE.U32.AND P2, PT, R0, UR16, PT ;  /* 0x0000001000007c0c */ /* 0x000fe4000bf46070 */
[----:B-1----:R-:W-:Y:S02]  /*1010*/  CS2R R26, SRZ ;  /* 0x00000000001a7805 */ /* 0x002fe4000001ff00 */
[----:B------:R-:W-:-:S02]  /*1020*/  CS2R R24, SRZ ;  /* 0x0000000000187805 */ /* 0x000fc4000001ff00 */
[----:B--2---:R-:W-:Y:S01]  /*1030*/  @!P4 IADD3 R40, P6, PT, R43, R40, RZ ;  /* 0x000000282b28c210 */ /* 0x004fe20007fde0ff */
[----:B------:R-:W-:Y:S01]  /*1040*/  @!P1 IMAD.WIDE.U32 R2, R55, R38, R2 ;  /* 0x0000002637029225 */ /* 0x000fe200078e0002 */
[----:B------:R-:W-:Y:S01]  /*1050*/  ISETP.GE.AND.EX P2, PT, R124, UR17, PT, P2 ;  /* 0x000000117c007c0c */ /* 0x000fe2000bf46320 */
[----:B------:R-:W1:Y:S01]  /*1060*/  @!P0 LDC.64 R70, c[0x0][0x3a0] ;  /* 0x0000e800ff468b82 */ /* 0x000e620000000a00 */
[----:B------:R2:W5:Y:S01]  /*1070*/  @!P3 LDG.E.64 R26, desc[UR20][R36.64] ;  /* 0x00000014241ab981 */ /* 0x000562000c1e1b00 */
[----:B---3--:R-:W-:Y:S01]  /*1080*/  @!P0 IMAD R28, R59, R44, RZ ;  /* 0x0000002c3b1c8224 */ /* 0x008fe200078e02ff */
[----:B------:R-:W-:Y:S02]  /*1090*/  @!P4 IADD3.X R41, PT, PT, R48, R41, RZ, P6, !PT ;  /* 0x000000293029c210 */ /* 0x000fe400037fe4ff */
[----:B------:R3:W5:Y:S01]  /*10a0*/  @!P3 LDG.E.64 R24, desc[UR20][R30.64] ;  /* 0x000000141e18b981 */ /* 0x000762000c1e1b00 */
[----:B0-----:R-:W-:Y:S02]  /*10b0*/  @!P4 IADD3 R42, P6, PT, R43, R50, RZ ;  /* 0x000000322b2ac210 */ /* 0x001fe40007fde0ff */
[----:B------:R-:W-:-:S02]  /*10c0*/  @!P1 IADD3 R3, PT, PT, R3, R49, RZ ;  /* 0x0000003103039210 */ /* 0x000fc40007ffe0ff */
[----:B------:R-:W-:Y:S01]  /*10d0*/  @!P0 MOV R29, R7 ;  /* 0x00000007001d8202 */ /* 0x000fe20000000f00 */
[----:B--2---:R-:W-:Y:S01]  /*10e0*/  @!P0 IMAD R37, R57, R45, R28 ;  /* 0x0000002d39258224 */ /* 0x004fe200078e021c */
[----:B------:R-:W-:Y:S01]  /*10f0*/  @!P0 MOV R28, R4 ;  /* 0x00000004001c8202 */ /* 0x000fe20000000f00 */
[----:B------:R-:W0:Y:S01]  /*1100*/  @!P2 LDC.64 R38, c[0x0][0x3f8] ;  /* 0x0000fe00ff26ab82 */ /* 0x000e220000000a00 */
[----:B------:R-:W-:Y:S02]  /*1110*/  ISETP.GE.U32.AND P3, PT, R115, UR16, PT ;  /* 0x0000001073007c0c */ /* 0x000fe4000bf66070 */
[----:B---3--:R-:W-:Y:S01]  /*1120*/  @!P1 SHF.L.U32 R31, R2, 0x2, RZ ;  /* 0x00000002021f9819 */ /* 0x008fe200000006ff */
[----:B------:R-:W-:Y:S01]  /*1130*/  @!P0 IMAD.WIDE.U32 R44, R57, R44, R28 ;  /* 0x0000002c392c8225 */ /* 0x000fe200078e001c */
[----:B------:R-:W-:Y:S02]  /*1140*/  @!P4 IADD3.X R43, PT, PT, R48, R51, RZ, P6, !PT ;  /* 0x00000033302bc210 */ /* 0x000fe400037fe4ff */
[----:B------:R-:W-:Y:S01]  /*1150*/  @!P1 SHF.L.U64.HI R30, R2, 0x2, R3 ;  /* 0x00000002021e9819 */ /* 0x000fe20000010203 */
[----:B------:R-:W2:Y:S01]  /*1160*/  @!P0 LDC.64 R48, c[0x0][0x398] ;  /* 0x0000e600ff308b82 */ /* 0x000ea20000000a00 */
[----:B------:R-:W-:-:S02]  /*1170*/  ISETP.GE.AND.EX P3, PT, R123, UR17, PT, P3 ;  /* 0x000000117b007c0c */ /* 0x000fc4000bf66330 */
[----:B----4-:R-:W-:Y:S02]  /*1180*/  @!P1 IADD3 R2, P6, PT, R31, R52, RZ ;  /* 0x000000341f029210 */ /* 0x010fe40007fde0ff */
[----:B------:R-:W-:Y:S02]  /*1190*/  @!P0 IADD3 R29, PT, PT, R45, R37, RZ ;  /* 0x000000252d1d8210 */ /* 0x000fe40007ffe0ff */
[----:B------:R-:W-:Y:S02]  /*11a0*/  @!P1 IADD3.X R3, PT, PT, R30, R53, RZ, P6, !PT ;  /* 0x000000351e039210 */ /* 0x000fe400037fe4ff */
[----:B------:R-:W-:Y:S01]  /*11b0*/  @!P1 IADD3 R46, P6, PT, R31, R46, RZ ;  /* 0x0000002e1f2e9210 */ /* 0x000fe20007fde0ff */
[----:B------:R-:W3:Y:S01]  /*11c0*/  @!P2 LDC.64 R52, c[0x0][0x3a0] ;  /* 0x0000e800ff34ab82 */ /* 0x000ee20000000a00 */
[----:B------:R-:W-:Y:S02]  /*11d0*/  @!P0 SHF.L.U32 R69, R44, 0x2, RZ ;  /* 0x000000022c458819 */ /* 0x000fe400000006ff */
[----:B------:R-:W-:-:S02]  /*11e0*/  @!P1 IADD3.X R47, PT, PT, R30, R47, RZ, P6, !PT ;  /* 0x0000002f1e2f9210 */ /* 0x000fc400037fe4ff */
[----:B------:R-:W-:Y:S02]  /*11f0*/  CS2R R30, SRZ ;  /* 0x00000000001e7805 */ /* 0x000fe4000001ff00 */
[----:B------:R-:W-:Y:S02]  /*1200*/  @!P0 SHF.L.U64.HI R44, R44, 0x2, R29 ;  /* 0x000000022c2c8819 */ /* 0x000fe4000001021d */
[----:B------:R-:W-:Y:S01]  /*1210*/  CS2R R28, SRZ ;  /* 0x00000000001c7805 */ /* 0x000fe2000001ff00 */
[----:B------:R-:W4:Y:S01]  /*1220*/  @!P3 LDC.64 R36, c[0x0][0x3f8] ;  /* 0x0000fe00ff24bb82 */ /* 0x000f220000000a00 */
[----:B------:R1:W5:Y:S04]  /*1230*/  @!P5 LDG.E.64 R30, desc[UR20][R32.64] ;  /* 0x00000014201ed981 */ /* 0x000368000c1e1b00 */
[----:B------:R4:W5:Y:S01]  /*1240*/  @!P5 LDG.E.64 R28, desc[UR20][R34.64] ;  /* 0x00000014221cd981 */ /* 0x000962000c1e1b00 */
[----:B------:R-:W-:-:S02]  /*1250*/  ISETP.GE.U32.AND P5, PT, R114, UR16, PT ;  /* 0x0000001072007c0c */ /* 0x000fc4000bfa6070 */
[----:B------:R-:W3:Y:S02]  /*1260*/  @!P3 LDC.64 R50, c[0x0][0x3a0] ;  /* 0x0000e800ff32bb82 */ /* 0x000ee40000000a00 */
[----:B------:R-:W-:Y:S01]  /*1270*/  ISETP.GE.AND.EX P5, PT, R122, UR17, PT, P5 ;  /* 0x000000117a007c0c */ /* 0x000fe2000bfa6350 */
[----:B0-----:R-:W-:Y:S01]  /*1280*/  @!P2 IMAD R45, R124, R38, RZ ;  /* 0x000000267c2da224 */ /* 0x001fe200078e02ff */
[----:B-1----:R-:W-:Y:S02]  /*1290*/  @!P2 MOV R32, R4 ;  /* 0x000000040020a202 */ /* 0x002fe40000000f00 */
[----:B------:R-:W-:Y:S02]  /*12a0*/  @!P2 MOV R33, R7 ;  /* 0x000000070021a202 */ /* 0x000fe40000000f00 */
[----:B------:R-:W-:Y:S01]  /*12b0*/  @!P0 IADD3 R70, P6, PT, R69, R70, RZ ;  /* 0x0000004645468210 */ /* 0x000fe20007fde0ff */
[C---:B------:R-:W-:Y:S02]  /*12c0*/  @!P2 IMAD R45, R0.reuse, R39, R45 ;  /* 0x00000027002da224 */ /* 0x040fe400078e022d */
[----:B------:R-:W-:Y:S01]  /*12d0*/  @!P2 IMAD.WIDE.U32 R38, R0, R38, R32 ;  /* 0x000000260026a225 */ /* 0x000fe200078e0020 */
[----:B------:R-:W-:-:S02]  /*12e0*/  @!P0 IADD3.X R71, PT, PT, R44, R71, RZ, P6, !PT ;  /* 0x000000472c478210 */ /* 0x000fc400037fe4ff */
[----:B--2---:R-:W-:Y:S01]  /*12f0*/  @!P0 IADD3 R68, P6, PT, R69, R48, RZ ;  /* 0x0000003045448210 */ /* 0x004fe20007fde0ff */
[----:B------:R-:W0:Y:S01]  /*1300*/  @!P5 LDC.64 R54, c[0x0][0x3f8] ;  /* 0x0000fe00ff36db82 */ /* 0x000e220000000a00 */
[----:B------:R-:W-:Y:S01]  /*1310*/  @!P2 IADD3 R39, PT, PT, R39, R45, RZ ;  /* 0x0000002d2727a210 */ /* 0x000fe20007ffe0ff */
[----:B----4-:R-:W-:Y:S01]  /*1320*/  @!P3 IMAD R48, R123, R36, RZ ;  /* 0x000000247b30b224 */ /* 0x010fe200078e02ff */
[----:B------:R-:W-:Y:S02]  /*1330*/  @!P0 IADD3.X R69, PT, PT, R44, R49, RZ, P6, !PT ;  /* 0x000000312c458210 */ /* 0x000fe400037fe4ff */
[----:B------:R-:W-:Y:S02]  /*1340*/  CS2R R32, SRZ ;  /* 0x0000000000207805 */ /* 0x000fe4000001ff00 */
[----:B------:R-:W-:Y:S01]  /*1350*/  CS2R R34, SRZ ;  /* 0x0000000000227805 */ /* 0x000fe2000001ff00 */
[----:B------:R-:W1:Y:S01]  /*1360*/  @!P2 LDC.64 R44, c[0x0][0x398] ;  /* 0x0000e600ff2cab82 */ /* 0x000e620000000a00 */
[----:B------:R-:W-:Y:S01]  /*1370*/  @!P3 IMAD R61, R115, R37, R48 ;  /* 0x00000025733db224 */ /* 0x000fe200078e0230 */
[----:B------:R-:W-:Y:S01]  /*1380*/  @!P3 MOV R56, R4 ;  /* 0x000000040038b202 */ /* 0x000fe20000000f00 */
[----:B------:R0:W5:Y:S01]  /*1390*/  @!P4 LDG.E.64 R32, desc[UR20][R40.64] ;  /* 0x000000142820c981 */ /* 0x000162000c1e1b00 */
[----:B------:R-:W-:-:S03]  /*13a0*/  @!P3 MOV R57, R7 ;  /* 0x000000070039b202 */ /* 0x000fc60000000f00 */
[----:B------:R2:W5:Y:S01]  /*13b0*/  @!P4 LDG.E.64 R34, desc[UR20][R42.64] ;  /* 0x000000142a22c981 */ /* 0x000562000c1e1b00 */
[----:B------:R-:W4:Y:S01]  /*13c0*/  @!P3 LDC.64 R48, c[0x0][0x398] ;  /* 0x0000e600ff30bb82 */ /* 0x000f220000000a00 */
[----:B------:R-:W-:Y:S01]  /*13d0*/  ISETP.GE.U32.AND P4, PT, R113, UR16, PT ;  /* 0x0000001071007c0c */ /* 0x000fe2000bf86070 */
[----:B------:R-:W-:Y:S01]  /*13e0*/  @!P3 IMAD.WIDE.U32 R56, R115, R36, R56 ;  /* 0x000000247338b225 */ /* 0x000fe200078e0038 */
[----:B------:R-:W-:Y:S02]  /*13f0*/  CS2R R36, SRZ ;  /* 0x0000000000247805 */ /* 0x000fe4000001ff00 */
[----:B------:R-:W-:Y:S02]  /*1400*/  ISETP.GE.AND.EX P4, PT, R121, UR17, PT, P4 ;  /* 0x0000001179007c0c */ /* 0x000fe4000bf86340 */
[C---:B------:R-:W-:Y:S01]  /*1410*/  @!P2 SHF.L.U32 R59, R38.reuse, 0x2, RZ ;  /* 0x00000002263ba819 */ /* 0x040fe200000006ff */
[----:B------:R-:W4:Y:S01]  /*1420*/  @!P5 LDC.64 R74, c[0x0][0x3a0] ;  /* 0x0000e800ff4adb82 */ /* 0x000f220000000a00 */
[----:B------:R-:W-:-:S02]  /*1430*/  @!P2 SHF.L.U64.HI R58, R38, 0x2, R39 ;  /* 0x00000002263aa819 */ /* 0x000fc40000010227 */
[----:B------:R-:W-:Y:S01]  /*1440*/  CS2R R38, SRZ ;  /* 0x0000000000267805 */ /* 0x000fe2000001ff00 */
[----:B------:R3:W5:Y:S01]  /*1450*/  @!P1 LDG.E.64 R36, desc[UR20][R2.64] ;  /* 0x0000001402249981 */ /* 0x000762000c1e1b00 */
[----:B0-----:R-:W-:Y:S01]  /*1460*/  @!P5 IMAD R40, R122, R54, RZ ;  /* 0x000000367a28d224 */ /* 0x001fe200078e02ff */
[----:B--2---:R-:W-:-:S03]  /*1470*/  @!P3 IADD3 R43, PT, PT, R57, R61, RZ ;  /* 0x0000003d392bb210 */ /* 0x004fc60007ffe0ff */
[----:B------:R0:W5:Y:S01]  /*1480*/  @!P1 LDG.E.64 R38, desc[UR20][R46.64] ;  /* 0x000000142e269981 */ /* 0x000162000c1e1b00 */
[C---:B---3--:R-:W-:Y:S01]  /*1490*/  @!P2 IADD3 R52, P1, PT, R59.reuse, R52, RZ ;  /* 0x000000343b34a210 */ /* 0x048fe20007f3e0ff */
[----:B------:R-:W2:Y:S01]  /*14a0*/  @!P5 LDC.64 R72, c[0x0][0x398] ;  /* 0x0000e600ff48db82 */ /* 0x000ea20000000a00 */
[----:B------:R-:W-:Y:S02]  /*14b0*/  @!P5 MOV R2, R4 ;  /* 0x000000040002d202 */ /* 0x000fe40000000f00 */
[----:B------:R-:W-:Y:S01]  /*14c0*/  @!P5 MOV R3, R7 ;  /* 0x000000070003d202 */ /* 0x000fe20000000f00 */
[----:B------:R-:W-:Y:S01]  /*14d0*/  @!P5 IMAD R57, R114, R55, R40 ;  /* 0x000000377239d224 */ /* 0x000fe200078e0228 */
[----:B-1----:R-:W-:Y:S01]  /*14e0*/  @!P2 IADD3 R44, P6, PT, R59, R44, RZ ;  /* 0x0000002c3b2ca210 */ /* 0x002fe20007fde0ff */
[----:B------:R-:W-:Y:S01]  /*14f0*/  UIMAD.WIDE UR8, UR14, 0x8, UR8 ;  /* 0x000000080e0878a5 */ /* 0x000fe2000f8e0208 */
[----:B------:R-:W-:Y:S01]  /*1500*/  @!P3 SHF.L.U32 R41, R56, 0x2, RZ ;  /* 0x000000023829b819 */ /* 0x000fe200000006ff */
[----:B------:R-:W-:Y:S01]  /*1510*/  @!P5 IMAD.WIDE.U32 R54, R114, R54, R2 ;  /* 0x000000367236d225 */ /* 0x000fe200078e0002 */
[----:B------:R-:W-:Y:S01]  /*1520*/  @!P3 SHF.L.U64.HI R56, R56, 0x2, R43 ;  /* 0x000000023838b819 */ /* 0x000fe2000001022b */
[----:B------:R-:W1:Y:S01]  /*1530*/  @!P4 LDC.64 R66, c[0x0][0x3a0] ;  /* 0x0000e800ff42cb82 */ /* 0x000e620000000a00 */
[----:B------:R-:W-:-:S02]  /*1540*/  @!P2 IADD3.X R53, PT, PT, R58, R53, RZ, P1, !PT ;  /* 0x000000353a35a210 */ /* 0x000fc40000ffe4ff */
[----:B0-----:R-:W-:Y:S02]  /*1550*/  @!P3 IADD3 R46, P1, PT, R41, R50, RZ ;  /* 0x00000032292eb210 */ /* 0x001fe40007f3e0ff */
[----:B------:R-:W-:-:S03]  /*1560*/  @!P2 IADD3.X R45, PT, PT, R58, R45, RZ, P6, !PT ;  /* 0x0000002d3a2da210 */ /* 0x000fc600037fe4ff */
[----:B------:R-:W0:Y:S01]  /*1570*/  @!P4 LDC.64 R42, c[0x0][0x3f8] ;  /* 0x0000fe00ff2acb82 */ /* 0x000e220000000a00 */
[----:B----4-:R-:W-:Y:S02]  /*1580*/  @!P3 IADD3 R48, P6, PT, R41, R48, RZ ;  /* 0x000000302930b210 */ /* 0x010fe40007fde0ff */
[----:B------:R-:W-:Y:S02]  /*1590*/  @!P5 IADD3 R3, PT, PT, R55, R57, RZ ;  /* 0x000000393703d210 */ /* 0x000fe40007ffe0ff */
[----:B------:R-:W-:Y:S02]  /*15a0*/  @!P3 IADD3.X R47, PT, PT, R56, R51, RZ, P1, !PT ;  /* 0x00000033382fb210 */ /* 0x000fe40000ffe4ff */
[----:B------:R-:W-:Y:S01]  /*15b0*/  ISETP.GE.U32.AND P1, PT, R112, UR16, PT ;  /* 0x0000001070007c0c */ /* 0x000fe2000bf26070 */
[----:B------:R-:W3:Y:S01]  /*15c0*/  @!P4 LDC.64 R64, c[0x0][0x398] ;  /* 0x0000e600ff40cb82 */ /* 0x000ee20000000a00 */
[----:B------:R-:W-:Y:S02]  /*15d0*/  @!P3 IADD3.X R49, PT, PT, R56, R49, RZ, P6, !PT ;  /* 0x000000313831b210 */ /* 0x000fe400037fe4ff */
[----:B------:R-:W-:Y:S01]  /*15e0*/  @!P5 SHF.L.U64.HI R56, R54, 0x2, R3 ;  /* 0x000000023638d819 */ /* 0x000fe20000010203 */
[----:B------:R-:W-:Y:S01]  /*15f0*/  HFMA2 R3, -RZ, RZ, 0, 0 ;  /* 0x00000000ff037431 */ /* 0x000fe200000001ff */
[----:B------:R-:W-:-:S02]  /*1600*/  ISETP.GE.AND.EX P1, PT, R120, UR17, PT, P1 ;  /* 0x0000001178007c0c */ /* 0x000fc4000bf26310 */
[----:B------:R-:W-:Y:S02]  /*1610*/  MOV R2, RZ ;  /* 0x000000ff00027202 */ /* 0x000fe40000000f00 */
[----:B------:R-:W-:Y:S02]  /*1620*/  CS2R R40, SRZ ;  /* 0x0000000000287805 */ /* 0x000fe4000001ff00 */
[----:B------:R-:W-:Y:S02]  /*1630*/  @!P5 SHF.L.U32 R55, R54, 0x2, RZ ;  /* 0x000000023637d819 */ /* 0x000fe400000006ff */
[----:B------:R-:W-:Y:S01]  /*1640*/  MOV R60, UR8 ;  /* 0x00000008003c7c02 */ /* 0x000fe20008000f00 */
[----:B------:R4:W5:Y:S01]  /*1650*/  @!P2 LDG.E.64 R2, desc[UR20][R44.64] ;  /* 0x000000142c02a981 */ /* 0x000962000c1e1b00 */
[----:B------:R-:W-:Y:S01]  /*1660*/  MOV R61, UR9 ;  /* 0x00000009003d7c02 */ /* 0x000fe20008000f00 */
[----:B0-----:R-:W-:Y:S01]  /*1670*/  @!P4 IMAD R54, R121, R42, RZ ;  /* 0x0000002a7936c224 */ /* 0x001fe200078e02ff */
[----:B------:R-:W-:Y:S01]  /*1680*/  @!P5 IADD3 R74, P6, PT, R55, R74, RZ ;  /* 0x0000004a374ad210 */ /* 0x000fe20007fde0ff */
[----:B------:R0:W5:Y:S01]  /*1690*/  @!P2 LDG.E.64 R40, desc[UR20][R52.64] ;  /* 0x000000143428a981 */ /* 0x000162000c1e1b00 */
[----:B------:R-:W-:Y:S01]  /*16a0*/  ISETP.GE.U32.AND P2, PT, R111, UR16, PT ;  /* 0x000000106f007c0c */ /* 0x000fe2000bf46070 */
[----:B------:R-:W3:Y:S01]  /*16b0*/  @!P1 LDC.64 R50, c[0x0][0x3f8] ;  /* 0x0000fe00ff329b82 */ /* 0x000ee20000000a00 */
[----:B----4-:R-:W-:-:S02]  /*16c0*/  CS2R R44, SRZ ;  /* 0x00000000002c7805 */ /* 0x010fc4000001ff00 */
[----:B------:R-:W-:Y:S01]  /*16d0*/  @!P5 IADD3.X R75, PT, PT, R56, R75, RZ, P6, !PT ;  /* 0x0000004b384bd210 */ /* 0x000fe200037fe4ff */
[----:B------:R-:W-:Y:S01]  /*16e0*/  @!P4 IMAD R57, R113, R43, R54 ;  /* 0x0000002b7139c224 */ /* 0x000fe200078e0236 */
[----:B------:R-:W-:-:S03]  /*16f0*/  ISETP.GE.AND.EX P2, PT, R119, UR17, PT, P2 ;  /* 0x0000001177007c0c */ /* 0x000fc6000bf46320 */
[----:B------:R-:W4:Y:S01]  /*1700*/  @!P1 LDC.64 R62, c[0x0][0x3a0] ;  /* 0x0000e800ff3e9b82 */ /* 0x000f220000000a00 */
[----:B------:R-:W5:Y:S01]  /*1710*/  @!P3 LDG.E.64 R44, desc[UR20][R48.64] ;  /* 0x00000014302cb981 */ /* 0x000f62000c1e1b00 */
[----:B--2---:R-:W-:Y:S02]  /*1720*/  @!P5 IADD3 R72, P6, PT, R55, R72, RZ ;  /* 0x000000483748d210 */ /* 0x004fe40007fde0ff */
[----:B------:R-:W-:Y:S02]  /*1730*/  @!P4 MOV R54, R4 ;  /* 0x000000040036c202 */ /* 0x000fe40000000f00 */
[----:B------:R-:W-:Y:S01]  /*1740*/  @!P4 MOV R55, R7 ;  /* 0x000000070037c202 */ /* 0x000fe20000000f00 */
[----:B------:R-:W2:Y:S02]  /*1750*/  LDG.E.64 R48, desc[UR20][R60.64] ;  /* 0x000000143c307981 */ /* 0x000ea4000c1e1b00 */
[----:B------:R-:W-:Y:S01]  /*1760*/  @!P4 IMAD.WIDE.U32 R54, R113, R42, R54 ;  /* 0x0000002a7136c225 */ /* 0x000fe200078e0036 */
[----:B------:R-:W-:Y:S01]  /*1770*/  CS2R R42, SRZ ;  /* 0x00000000002a7805 */ /* 0x000fe2000001ff00 */
[----:B0-----:R-:W0:Y:S03]  /*1780*/  @!P2 LDC.64 R52, c[0x0][0x3f8] ;  /* 0x0000fe00ff34ab82 */ /* 0x001e260000000a00 */
[----:B------:R-:W-:-:S02]  /*1790*/  @!P4 IADD3 R57, PT, PT, R55, R57, RZ ;  /* 0x000000393739c210 */ /* 0x000fc40007ffe0ff */
[----:B------:R3:W5:Y:S01]  /*17a0*/  @!P3 LDG.E.64 R42, desc[UR20][R46.64] ;  /* 0x000000142e2ab981 */ /* 0x000762000c1e1b00 */
[----:B------:R-:W-:Y:S02]  /*17b0*/  @!P4 SHF.L.U32 R55, R54, 0x2, RZ ;  /* 0x000000023637c819 */ /* 0x000fe400000006ff */
[----:B------:R-:W-:Y:S01]  /*17c0*/  ISETP.GE.U32.AND P3, PT, R116, UR16, PT ;  /* 0x0000001074007c0c */ /* 0x000fe2000bf66070 */
[----:B------:R-:W4:Y:S01]  /*17d0*/  @!P2 LDC.64 R58, c[0x0][0x3a0] ;  /* 0x0000e800ff3aab82 */ /* 0x000f220000000a00 */
[----:B------:R-:W-:Y:S02]  /*17e0*/  @!P5 IADD3.X R73, PT, PT, R56, R73, RZ, P6, !PT ;  /* 0x000000493849d210 */ /* 0x000fe400037fe4ff */
[----:B------:R-:W-:Y:S02]  /*17f0*/  @!P4 SHF.L.U64.HI R54, R54, 0x2, R57 ;  /* 0x000000023636c819 */ /* 0x000fe40000010239 */
[----:B-1----:R-:W-:Y:S02]  /*1800*/  @!P4 IADD3 R66, P6, PT, R55, R66, RZ ;  /* 0x000000423742c210 */ /* 0x002fe40007fde0ff */
[----:B------:R-:W-:Y:S01]  /*1810*/  ISETP.GE.AND.EX P3, PT, R118, UR17, PT, P3 ;  /* 0x0000001176007c0c */ /* 0x000fe2000bf66330 */
[----:B---3--:R-:W-:Y:S01]  /*1820*/  @!P1 IMAD R56, R120, R50, RZ ;  /* 0x0000003278389224 */ /* 0x008fe200078e02ff */
[----:B------:R-:W-:Y:S01]  /*1830*/  @!P1 MOV R46, R4 ;  /* 0x00000004002e9202 */ /* 0x000fe20000000f00 */
[----:B------:R1:W5:Y:S01]  /*1840*/  @!P5 LDG.E.64 R76, desc[UR20][R72.64] ;  /* 0x00000014484cd981 */ /* 0x000362000c1e1b00 */
[----:B------:R-:W-:Y:S01]  /*1850*/  @!P1 MOV R47, R7 ;  /* 0x00000007002f9202 */ /* 0x000fe20000000f00 */
[----:B------:R-:W3:Y:S01]  /*1860*/  @!P2 LDC.64 R60, c[0x0][0x398] ;  /* 0x0000e600ff3cab82 */ /* 0x000ee20000000a00 */
[----:B------:R-:W-:-:S02]  /*1870*/  @!P4 IADD3.X R67, PT, PT, R54, R67, RZ, P6, !PT ;  /* 0x000000433643c210 */ /* 0x000fc400037fe4ff */
[----:B------:R-:W-:Y:S01]  /*1880*/  @!P4 IADD3 R64, P6, PT, R55, R64, RZ ;  /* 0x000000403740c210 */ /* 0x000fe20007fde0ff */
[C---:B------:R-:W-:Y:S02]  /*1890*/  @!P1 IMAD R55, R112.reuse, R51, R56 ;  /* 0x0000003370379224 */ /* 0x040fe400078e0238 */
[----:B------:R-:W-:Y:S01]  /*18a0*/  @!P1 IMAD.WIDE.U32 R50, R112, R50, R46 ;  /* 0x0000003270329225 */ /* 0x000fe200078e002e */
[----:B------:R-:W-:Y:S01]  /*18b0*/  @!P4 IADD3.X R65, PT, PT, R54, R65, RZ, P6, !PT ;  /* 0x000000413641c210 */ /* 0x000fe200037fe4ff */
[----:B------:R-:W3:Y:S03]  /*18c0*/  @!P1 LDC.64 R56, c[0x0][0x398] ;  /* 0x0000e600ff389b82 */ /* 0x000ee60000000a00 */
[----:B------:R-:W-:-:S05]  /*18d0*/  @!P1 IADD3 R47, PT, PT, R51, R55, RZ ;  /* 0x00000037332f9210 */ /* 0x000fca0007ffe0ff */
[----:B------:R-:W1:Y:S01]  /*18e0*/  @!P3 LDC.64 R54, c[0x0][0x3f8] ;  /* 0x0000fe00ff36bb82 */ /* 0x000e620000000a00 */
[----:B0-----:R-:W-:Y:S01]  /*18f0*/  @!P2 IMAD R46, R119, R52, RZ ;  /* 0x00000034772ea224 */ /* 0x001fe200078e02ff */
[----:B------:R-:W-:-:S03]  /*1900*/  @!P1 SHF.L.U64.HI R80, R50, 0x2, R47 ;  /* 0x0000000232509819 */ /* 0x000fc6000001022f */
[----:B------:R-:W-:Y:S01]  /*1910*/  @!P2 IMAD R83, R111, R53, R46 ;  /* 0x000000356f53a224 */ /* 0x000fe200078e022e */
[----:B------:R-:W-:Y:S02]  /*1920*/  CS2R R46, SRZ ;  /* 0x00000000002e7805 */ /* 0x000fe4000001ff00 */
[----:B------:R-:W-:Y:S02]  /*1930*/  @!P1 SHF.L.U32 R81, R50, 0x2, RZ ;  /* 0x0000000232519819 */ /* 0x000fe400000006ff */
[----:B------:R-:W-:Y:S01]  /*1940*/  @!P2 MOV R78, R4 ;  /* 0x00000004004ea202 */ /* 0x000fe20000000f00 */
[----:B------:R-:W0:Y:S01]  /*1950*/  @!P3 LDC.64 R50, c[0x0][0x3a0] ;  /* 0x0000e800ff32bb82 */ /* 0x000e220000000a00 */
[----:B------:R-:W-:Y:S01]  /*1960*/  @!P2 MOV R79, R7 ;  /* 0x00000007004fa202 */ /* 0x000fe20000000f00 */
[----:B------:R1:W5:Y:S01]  /*1970*/  @!P5 LDG.E.64 R46, desc[UR20][R74.64] ;  /* 0x000000144a2ed981 */ /* 0x000362000c1e1b00 */
[----:B----4-:R-:W-:Y:S01]  /*1980*/  @!P1 IADD3 R62, P5, PT, R81, R62, RZ ;  /* 0x0000003e513e9210 */ /* 0x010fe20007fbe0ff */
[----:B------:R-:W-:-:S03]  /*1990*/  @!P2 IMAD.WIDE.U32 R78, R111, R52, R78 ;  /* 0x000000346f4ea225 */ /* 0x000fc600078e004e */
[----:B------:R-:W-:Y:S01]  /*19a0*/  @!P1 IADD3.X R63, PT, PT, R80, R63, RZ, P5, !PT ;  /* 0x0000003f503f9210 */ /* 0x000fe20002ffe4ff */
[----:B------:R-:W4:Y:S01]  /*19b0*/  @!P3 LDC.64 R52, c[0x0][0x398] ;  /* 0x0000e600ff34bb82 */ /* 0x000f220000000a00 */
[----:B------:R-:W-:Y:S02]  /*19c0*/  ISETP.NE.AND P5, PT, RZ, UR24, PT ;  /* 0x00000018ff007c0c */ /* 0x000fe4000bfa5270 */
[----:B------:R-:W-:Y:S01]  /*19d0*/  @!P2 IADD3 R79, PT, PT, R79, R83, RZ ;  /* 0x000000534f4fa210 */ /* 0x000fe20007ffe0ff */
[----:B-1----:R-:W-:Y:S01]  /*19e0*/  @!P3 IMAD R72, R118, R54, RZ ;  /* 0x000000367648b224 */ /* 0x002fe200078e02ff */
[C---:B------:R-:W-:Y:S02]  /*19f0*/  @!P2 SHF.L.U32 R75, R78.reuse, 0x2, RZ ;  /* 0x000000024e4ba819 */ /* 0x040fe400000006ff */
[----:B------:R-:W-:Y:S01]  /*1a00*/  @!P2 SHF.L.U64.HI R78, R78, 0x2, R79 ;  /* 0x000000024e4ea819 */ /* 0x000fe2000001024f */
[----:B------:R-:W-:Y:S01]  /*1a10*/  @!P3 IMAD R79, R116, R55, R72 ;  /* 0x00000037744fb224 */ /* 0x000fe200078e0248 */
[----:B------:R-:W-:-:S02]  /*1a20*/  @!P3 MOV R72, R4 ;  /* 0x000000040048b202 */ /* 0x000fc40000000f00 */
[----:B------:R-:W-:Y:S02]  /*1a30*/  @!P3 MOV R73, R7 ;  /* 0x000000070049b202 */ /* 0x000fe40000000f00 */
[----:B---3--:R-:W-:Y:S01]  /*1a40*/  @!P1 IADD3 R56, P6, PT, R81, R56, RZ ;  /* 0x0000003851389210 */ /* 0x008fe20007fde0ff */
[----:B------:R-:W-:-:S03]  /*1a50*/  @!P3 IMAD.WIDE.U32 R72, R116, R54, R72 ;  /* 0x000000367448b225 */ /* 0x000fc600078e0048 */
[----:B------:R-:W-:Y:S01]  /*1a60*/  @!P1 IADD3.X R57, PT, PT, R80, R57, RZ, P6, !PT ;  /* 0x0000003950399210 */ /* 0x000fe200037fe4ff */
[----:B------:R-:W1:Y:S01]  /*1a70*/  @P5 LDC.64 R54, c[0x0][0x3b0] ;  /* 0x0000ec00ff365b82 */ /* 0x000e620000000a00 */
[----:B------:R-:W-:-:S04]  /*1a80*/  @!P2 IADD3 R58, P6, PT, R75, R58, RZ ;  /* 0x0000003a4b3aa210 */ /* 0x000fc80007fde0ff */
[----:B------:R-:W-:Y:S02]  /*1a90*/  @!P2 IADD3.X R59, PT, PT, R78, R59, RZ, P6, !PT ;  /* 0x0000003b4e3ba210 */ /* 0x000fe400037fe4ff */
[----:B------:R-:W-:Y:S02]  /*1aa0*/  @!P2 IADD3 R60, P6, PT, R75, R60, RZ ;  /* 0x0000003c4b3ca210 */ /* 0x000fe40007fde0ff */
[----:B------:R-:W-:Y:S02]  /*1ab0*/  @!P3 IADD3 R75, PT, PT, R73, R79, RZ ;  /* 0x0000004f494bb210 */ /* 0x000fe40007ffe0ff */
[----:B------:R-:W-:Y:S02]  /*1ac0*/  @!P3 SHF.L.U32 R73, R72, 0x2, RZ ;  /* 0x000000024849b819 */ /* 0x000fe400000006ff */
[----:B------:R-:W-:Y:S02]  /*1ad0*/  @!P2 IADD3.X R61, PT, PT, R78, R61, RZ, P6, !PT ;  /* 0x0000003d4e3da210 */ /* 0x000fe400037fe4ff */
[----:B------:R-:W-:Y:S01]  /*1ae0*/  @!P3 SHF.L.U64.HI R72, R72, 0x2, R75 ;  /* 0x000000024848b819 */ /* 0x000fe2000001024b */
[----:B------:R-:W-:Y:S01]  /*1af0*/  IMAD R75, R109, 0x70, RZ ;  /* 0x000000706d4b7824 */ /* 0x000fe200078e02ff */
[----:B0-----:R-:W-:-:S02]  /*1b00*/  @!P3 IADD3 R50, P6, PT, R73, R50, RZ ;  /* 0x000000324932b210 */ /* 0x001fc40007fde0ff */
[----:B------:R-:W-:Y:S02]  /*1b10*/  LOP3.LUT R74, R110, 0xffff, RZ, 0xc0, !PT ;  /* 0x0000ffff6e4a7812 */ /* 0x000fe400078ec0ff */
[----:B------:R-:W-:Y:S02]  /*1b20*/  @!P3 IADD3.X R51, PT, PT, R72, R51, RZ, P6, !PT ;  /* 0x000000334833b210 */ /* 0x000fe400037fe4ff */
[----:B----4-:R-:W-:Y:S02]  /*1b30*/  @!P3 IADD3 R52, P6, PT, R73, R52, RZ ;  /* 0x000000344934b210 */ /* 0x010fe40007fde0ff */
[----:B------:R-:W-:Y:S02]  /*1b40*/  IADD3 R73, PT, PT, R74, R75, RZ ;  /* 0x0000004b4a497210 */ /* 0x000fe40007ffe0ff */
[----:B------:R-:W-:Y:S02]  /*1b50*/  CS2R R78, SRZ ;  /* 0x00000000004e7805 */ /* 0x000fe4000001ff00 */
[----:B------:R-:W-:-:S02]  /*1b60*/  CS2R R80, SRZ ;  /* 0x0000000000507805 */ /* 0x000fc4000001ff00 */
[----:B------:R-:W-:Y:S02]  /*1b70*/  CS2R R82, SRZ ;  /* 0x0000000000527805 */ /* 0x000fe4000001ff00 */
[----:B------:R-:W-:Y:S01]  /*1b80*/  CS2R R84, SRZ ;  /* 0x0000000000547805 */ /* 0x000fe2000001ff00 */
[----:B------:R-:W-:Y:S01]  /*1b90*/  IMAD.WIDE R100, R73, 0x4, R100 ;  /* 0x0000000449647825 */ /* 0x000fe200078e0264 */
[----:B------:R-:W-:Y:S02]  /*1ba0*/  CS2R R90, SRZ ;  /* 0x00000000005a7805 */ /* 0x000fe4000001ff00 */
[----:B------:R-:W-:Y:S02]  /*1bb0*/  CS2R R92, SRZ ;  /* 0x00000000005c7805 */ /* 0x000fe4000001ff00 */
[----:B------:R-:W-:Y:S02]  /*1bc0*/  CS2R R94, SRZ ;  /* 0x00000000005e7805 */ /* 0x000fe4000001ff00 */
[----:B------:R-:W-:-:S02]  /*1bd0*/  CS2R R96, SRZ ;  /* 0x0000000000607805 */ /* 0x000fc4000001ff00 */
[----:B------:R-:W-:Y:S02]  /*1be0*/  CS2R R98, SRZ ;  /* 0x0000000000627805 */ /* 0x000fe4000001ff00 */
[----:B------:R-:W-:Y:S01]  /*1bf0*/  @!P3 IADD3.X R53, PT, PT, R72, R53, RZ, P6, !PT ;  /* 0x000000354835b210 */ /* 0x000fe200037fe4ff */
[----:B-1----:R-:W-:Y:S01]  /*1c00*/  @P5 IMAD.WIDE R54, R73, 0x4, R54 ;  /* 0x0000000449365825 */ /* 0x002fe200078e0236 */
[----:B------:R0:W5:Y:S04]  /*1c10*/  @!P0 LDG.E.64 R78, desc[UR20][R70.64] ;  /* 0x00000014464e8981 */ /* 0x000168000c1e1b00 */
[----:B------:R0:W5:Y:S04]  /*1c20*/  @!P0 LDG.E.64 R80, desc[UR20][R68.64] ;  /* 0x0000001444508981 */ /* 0x000168000c1e1b00 */
[----:B------:R0:W5:Y:S04]  /*1c30*/  @!P4 LDG.E.64 R82, desc[UR20][R66.64] ;  /* 0x000000144252c981 */ /* 0x000168000c1e1b00 */
[----:B------:R0:W5:Y:S04]  /*1c40*/  @!P4 LDG.E.64 R84, desc[UR20][R64.64] ;  /* 0x000000144054c981 */ /* 0x000168000c1e1b00 */
[----:B------:R0:W5:Y:S04]  /*1c50*/  @!P2 LDG.E.64 R90, desc[UR20][R58.64] ;  /* 0x000000143a5aa981 */ /* 0x000168000c1e1b00 */
[----:B------:R0:W5:Y:S04]  /*1c60*/  @!P2 LDG.E.64 R92, desc[UR20][R60.64] ;  /* 0x000000143c5ca981 */ /* 0x000168000c1e1b00 */
[----:B------:R0:W5:Y:S04]  /*1c70*/  @!P3 LDG.E.64 R94, desc[UR20][R50.64] ;  /* 0x00000014325eb981 */ /* 0x000168000c1e1b00 */
[----:B------:R0:W5:Y:S04]  /*1c80*/  @!P3 LDG.E.64 R96, desc[UR20][R52.64] ;  /* 0x000000143460b981 */ /* 0x000168000c1e1b00 */
[----:B------:R0:W5:Y:S04]  /*1c90*/  @P5 LDG.E.64 R98, desc[UR20][R54.64] ;  /* 0x0000001436625981 */ /* 0x000168000c1e1b00 */
[----:B------:R-:W5:Y:S01]  /*1ca0*/  LDG.E.64 R100, desc[UR20][R100.64] ;  /* 0x0000001464647981 */ /* 0x000f62000c1e1b00 */
[----:B------:R-:W-:-:S02]  /*1cb0*/  CS2R R86, SRZ ;  /* 0x0000000000567805 */ /* 0x000fc4000001ff00 */
[----:B------:R-:W-:-:S04]  /*1cc0*/  CS2R R88, SRZ ;  /* 0x0000000000587805 */ /* 0x000fc8000001ff00 */
[----:B------:R0:W5:Y:S04]  /*1cd0*/  @!P1 LDG.E.64 R86, desc[UR20][R62.64] ;  /* 0x000000143e569981 */ /* 0x000168000c1e1b00 */
[----:B------:R0:W5:Y:S01]  /*1ce0*/  @!P1 LDG.E.64 R88, desc[UR20][R56.64] ;  /* 0x0000001438589981 */ /* 0x000162000c1e1b00 */
[----:B------:R-:W-:Y:S01]  /*1cf0*/  UISETP.NE.AND UP1, UPT, UR24, URZ, UPT ;  /* 0x000000ff1800728c */ /* 0x000fe2000bf25270 */
[----:B------:R-:W-:Y:S01]  /*1d00*/  UMOV UR29, 0x3f800000 ;  /* 0x3f800000001d7882 */ /* 0x000fe20000000000 */
[----:B--2---:R-:W-:-:S13]  /*1d10*/  R2UR UR28, R48 ;  /* 0x00000000301c72ca */ /* 0x004fda00000e0000 */
        /* <DEDUP_REMOVED lines=11> */
[----:B-----5:R-:W-:Y:S01]  /*1dd0*/  FADD.FTZ R49, R40, -UR28 ;  /* 0x8000001c28317e21 */ /* 0x020fe20008010000 */
[-C--:B------:R-:W-:Y:S01]  /*1de0*/  FMUL.FTZ R50, R2, R100.reuse ;  /* 0x0000006402327220 */ /* 0x080fe20000410000 */
[----:B------:R-:W-:Y:S01]  /*1df0*/  FADD.FTZ R48, R41, -UR28 ;  /* 0x8000001c29307e21 */ /* 0x000fe20008010000 */
[----:B------:R-:W-:Y:S01]  /*1e00*/  FMUL.FTZ R51, R3, R101 ;  /* 0x0000006503337220 */ /* 0x000fe20000410000 */
[----:B------:R-:W-:Y:S01]  /*1e10*/  FMUL.FTZ R49, R49, UR29 ;  /* 0x0000001d31317c20 */ /* 0x000fe20008410000 */
[----:B------:R-:W-:Y:S01]  /*1e20*/  FADD.FTZ R52, RZ, R50 ;  /* 0x00000032ff347221 */ /* 0x000fe20000010000 */
[----:B------:R-:W-:Y:S01]  /*1e30*/  FMUL.FTZ R48, R48, UR29 ;  /* 0x0000001d30307c20 */ /* 0x000fe20008410000 */
[----:B------:R-:W-:Y:S01]  /*1e40*/  FMUL.FTZ R55, R14, R100 ;  /* 0x000000640e377220 */ /* 0x000fe20000410000 */
[----:B------:R-:W-:Y:S01]  /*1e50*/  FFMA.FTZ R53, R49, R50, RZ ;  /* 0x0000003231357223 */ /* 0x000fe200000100ff */
[----:B------:R-:W-:Y:S01]  /*1e60*/  FADD.FTZ R50, R12, -UR28 ;  /* 0x8000001c0c327e21 */ /* 0x000fe20008010000 */
[----:B------:R-:W-:Y:S01]  /*1e70*/  FADD.FTZ R52, R51, R52 ;  /* 0x0000003433347221 */ /* 0x000fe20000010000 */
[----:B------:R-:W-:Y:S01]  /*1e80*/  FFMA.FTZ R49, R2, R49, RZ ;  /* 0x0000003102317223 */ /* 0x000fe200000100ff */
[----:B------:R-:W-:Y:S01]  /*1e90*/  FFMA.FTZ R53, R48, R51, R53 ;  /* 0x0000003330357223 */ /* 0x000fe20000010035 */
[----:B------:R-:W-:Y:S01]  /*1ea0*/  FMUL.FTZ R50, R50, UR29 ;  /* 0x0000001d32327c20 */ /* 0x000fe20008410000 */
[----:B------:R-:W-:Y:S01]  /*1eb0*/  FADD.FTZ R51, R13, -UR28 ;  /* 0x8000001c0d337e21 */ /* 0x000fe20008010000 */
[----:B------:R-:W-:Y:S01]  /*1ec0*/  FMUL.FTZ R57, R15, R101 ;  /* 0x000000650f397220 */ /* 0x000fe20000410000 */
[----:B------:R-:W-:Y:S01]  /*1ed0*/  FADD.FTZ R52, R52, R55 ;  /* 0x0000003734347221 */ /* 0x000fe20000010000 */
[----:B------:R-:W-:Y:S01]  /*1ee0*/  FFMA.FTZ R49, R14, R50, R49 ;  /* 0x000000320e317223 */ /* 0x000fe20000010031 */
[----:B------:R-:W-:Y:S01]  /*1ef0*/  FFMA.FTZ R53, R50, R55, R53 ;  /* 0x0000003732357223 */ /* 0x000fe20000010035 */
[----:B------:R-:W-:Y:S01]  /*1f00*/  FADD.FTZ R50, R16, -UR28 ;  /* 0x8000001c10327e21 */ /* 0x000fe20008010000 */
[----:B------:R-:W-:Y:S01]  /*1f10*/  FMUL.FTZ R54, R51, UR29 ;  /* 0x0000001d33367c20 */ /* 0x000fe20008410000 */
[----:B------:R-:W-:Y:S01]  /*1f20*/  FADD.FTZ R52, R57, R52 ;  /* 0x0000003439347221 */ /* 0x000fe20000010000 */
[----:B------:R-:W-:Y:S01]  /*1f30*/  FMUL.FTZ R55, R18, R100 ;  /* 0x0000006412377220 */ /* 0x000fe20000410000 */
[----:B------:R-:W-:Y:S01]  /*1f40*/  FFMA.FTZ R48, R3, R48, RZ ;  /* 0x0000003003307223 */ /* 0x000fe200000100ff */
[----:B------:R-:W-:Y:S01]  /*1f50*/  FMUL.FTZ R50, R50, UR29 ;  /* 0x0000001d32327c20 */ /* 0x000fe20008410000 */
[----:B------:R-:W-:Y:S01]  /*1f60*/  FFMA.FTZ R53, R54, R57, R53 ;  /* 0x0000003936357223 */ /* 0x000fe20000010035 */
[----:B------:R-:W-:Y:S01]  /*1f70*/  FADD.FTZ R51, R17, -UR28 ;  /* 0x8000001c11337e21 */ /* 0x000fe20008010000 */
[----:B------:R-:W-:Y:S01]  /*1f80*/  FADD.FTZ R57, R52, R55 ;  /* 0x0000003734397221 */ /* 0x000fe20000010000 */
[----:B------:R-:W-:Y:S01]  /*1f90*/  FFMA.FTZ R48, R15, R54, R48 ;  /* 0x000000360f307223 */ /* 0x000fe20000010030 */
[----:B------:R-:W-:Y:S01]  /*1fa0*/  FFMA.FTZ R49, R18, R50, R49 ;  /* 0x0000003212317223 */ /* 0x000fe20000010031 */
[----:B------:R-:W-:Y:S01]  /*1fb0*/  FADD.FTZ R52, R20, -UR28 ;  /* 0x8000001c14347e21 */ /* 0x000fe20008010000 */
[----:B------:R-:W-:Y:S01]  /*1fc0*/  FMUL.FTZ R54, R19, R101 ;  /* 0x0000006513367220 */ /* 0x000fe20000410000 */
[----:B------:R-:W-:Y:S01]  /*1fd0*/  FMUL.FTZ R51, R51, UR29 ;  /* 0x0000001d33337c20 */ /* 0x000fe20008410000 */
[----:B------:R-:W-:Y:S01]  /*1fe0*/  FFMA.FTZ R50, R50, R55, R53 ;  /* 0x0000003732327223 */ /* 0x000fe20000010035 */
[----:B------:R-:W-:Y:S01]  /*1ff0*/  FMUL.FTZ R53, R52, UR29 ;  /* 0x0000001d34357c20 */ /* 0x000fe20008410000 */
[----:B------:R-:W-:Y:S01]  /*2000*/  FADD.FTZ R57, R54, R57 ;  /* 0x0000003936397221 */ /* 0x000fe20000010000 */
[----:B------:R-:W-:Y:S01]  /*2010*/  FMUL.FTZ R52, R22, R100 ;  /* 0x0000006416347220 */ /* 0x000fe20000410000 */
[----:B------:R-:W-:Y:S01]  /*2020*/  FFMA.FTZ R50, R51, R54, R50 ;  /* 0x0000003633327223 */ /* 0x000fe20000010032 */
[----:B------:R-:W-:Y:S01]  /*2030*/  FFMA.FTZ R48, R19, R51, R48 ;  /* 0x0000003313307223 */ /* 0x000fe20000010030 */
[----:B------:R-:W-:Y:S01]  /*2040*/  FADD.FTZ R51, R21, -UR28 ;  /* 0x8000001c15337e21 */ /* 0x000fe20008010000 */
[----:B------:R-:W-:Y:S01]  /*2050*/  FADD.FTZ R57, R57, R52 ;  /* 0x0000003439397221 */ /* 0x000fe20000010000 */
[----:B------:R-:W-:Y:S01]  /*2060*/  FFMA.FTZ R50, R53, R52, R50 ;  /* 0x0000003435327223 */ /* 0x000fe20000010032 */
[----:B------:R-:W-:Y:S01]  /*2070*/  FADD.FTZ R52, R24, -UR28 ;  /* 0x8000001c18347e21 */ /* 0x000fe20008010000 */
[----:B------:R-:W-:Y:S01]  /*2080*/  FMUL.FTZ R54, R23, R101 ;  /* 0x0000006517367220 */ /* 0x000fe20000410000 */
[----:B------:R-:W-:Y:S01]  /*2090*/  FMUL.FTZ R51, R51, UR29 ;  /* 0x0000001d33337c20 */ /* 0x000fe20008410000 */
[----:B------:R-:W-:Y:S01]  /*20a0*/  FFMA.FTZ R49, R22, R53, R49 ;  /* 0x0000003516317223 */ /* 0x000fe20000010031 */
[----:B------:R-:W-:Y:S01]  /*20b0*/  FMUL.FTZ R53, R52, UR29 ;  /* 0x0000001d34357c20 */ /* 0x000fe20008410000 */
[----:B------:R-:W-:Y:S01]  /*20c0*/  FADD.FTZ R57, R54, R57 ;  /* 0x0000003936397221 */ /* 0x000fe20000010000 */
[----:B------:R-:W-:Y:S01]  /*20d0*/  FFMA.FTZ R50, R51, R54, R50 ;  /* 0x0000003633327223 */ /* 0x000fe20000010032 */
[----:B------:R-:W-:Y:S01]  /*20e0*/  FMUL.FTZ R52, R26, R100 ;  /* 0x000000641a347220 */ /* 0x000fe20000410000 */
[----:B------:R-:W-:Y:S01]  /*20f0*/  FFMA.FTZ R48, R23, R51, R48 ;  /* 0x0000003317307223 */ /* 0x000fe20000010030 */
[----:B------:R-:W-:Y:S01]  /*2100*/  FADD.FTZ R51, R25, -UR28 ;  /* 0x8000001c19337e21 */ /* 0x000fe20008010000 */
[----:B------:R-:W-:Y:S01]  /*2110*/  FMUL.FTZ R54, R27, R101 ;  /* 0x000000651b367220 */ /* 0x000fe20000410000 */
[----:B------:R-:W-:Y:S01]  /*2120*/  FADD.FTZ R57, R57, R52 ;  /* 0x0000003439397221 */ /* 0x000fe20000010000 */
[----:B------:R-:W-:Y:S01]  /*2130*/  FFMA.FTZ R50, R53, R52, R50 ;  /* 0x0000003435327223 */ /* 0x000fe20000010032 */
[----:B------:R-:W-:Y:S01]  /*2140*/  FADD.FTZ R52, R28, -UR28 ;  /* 0x8000001c1c347e21 */ /* 0x000fe20008010000 */
[----:B------:R-:W-:Y:S01]  /*2150*/  FMUL.FTZ R51, R51, UR29 ;  /* 0x0000001d33337c20 */ /* 0x000fe20008410000 */
[----:B------:R-:W-:Y:S01]  /*2160*/  FFMA.FTZ R49, R26, R53, R49 ;  /* 0x000000351a317223 */ /* 0x000fe20000010031 */
[----:B------:R-:W-:Y:S01]  /*2170*/  FADD.FTZ R57, R54, R57 ;  /* 0x0000003936397221 */ /* 0x000fe20000010000 */
[----:B------:R-:W-:Y:S01]  /*2180*/  FMUL.FTZ R53, R52, UR29 ;  /* 0x0000001d34357c20 */ /* 0x000fe20008410000 */
        /* <DEDUP_REMOVED lines=61> */
[----:B------:R-:W-:Y:S01]  /*2560*/  FFMA.FTZ R50, R51, R54, R50 ;  /* 0x0000003633327223 */ /* 0x000fe20000010032 */
[C---:B------:R-:W-:Y:S01]  /*2570*/  FMUL.FTZ R52, R44.reuse, R100 ;  /* 0x000000642c347220 */ /* 0x040fe20000410000 */
[----:B------:R-:W-:Y:S01]  /*2580*/  FADD.FTZ R51, R43, -UR28 ;  /* 0x8000001c2b337e21 */ /* 0x000fe20008010000 */
[----:B------:R-:W-:Y:S01]  /*2590*/  FMUL.FTZ R54, R45, R101 ;  /* 0x000000652d367220 */ /* 0x000fe20000410000 */
[----:B------:R-:W-:Y:S01]  /*25a0*/  FFMA.FTZ R49, R44, R53, R49 ;  /* 0x000000352c317223 */ /* 0x000fe20000010031 */
[----:B------:R-:W-:Y:S01]  /*25b0*/  FADD.FTZ R57, R57, R52 ;  /* 0x0000003439397221 */ /* 0x000fe20000010000 */
[----:B------:R-:W-:Y:S01]  /*25c0*/  FFMA.FTZ R50, R53, R52, R50 ;  /* 0x0000003435327223 */ /* 0x000fe20000010032 */
[----:B------:R-:W-:Y:S01]  /*25d0*/  FMUL.FTZ R51, R51, UR29 ;  /* 0x0000001d33337c20 */ /* 0x000fe20008410000 */
[----:B------:R-:W-:Y:S01]  /*25e0*/  FADD.FTZ R52, R46, -UR28 ;  /* 0x8000001c2e347e21 */ /* 0x000fe20008010000 */
[----:B------:R-:W-:Y:S01]  /*25f0*/  FADD.FTZ R57, R54, R57 ;  /* 0x0000003936397221 */ /* 0x000fe20000010000 */
[----:B------:R-:W-:Y:S01]  /*2600*/  FMUL.FTZ R56, R92, R100 ;  /* 0x000000645c387220 */ /* 0x000fe20000410000 */
[----:B------:R-:W-:Y:S01]  /*2610*/  FFMA.FTZ R48, R45, R51, R48 ;  /* 0x000000332d307223 */ /* 0x000fe20000010030 */
[----:B------:R-:W-:Y:S01]  /*2620*/  FFMA.FTZ R50, R51, R54, R50 ;  /* 0x0000003633327223 */ /* 0x000fe20000010032 */
[----:B------:R-:W-:Y:S01]  /*2630*/  FMUL.FTZ R53, R52, UR29 ;  /* 0x0000001d34357c20 */ /* 0x000fe20008410000 */
[----:B------:R-:W-:Y:S01]  /*2640*/  FADD.FTZ R51, R47, -UR28 ;  /* 0x8000001c2f337e21 */ /* 0x000fe20008010000 */
[C---:B------:R-:W-:Y:S01]  /*2650*/  FMUL.FTZ R52, R76.reuse, R100 ;  /* 0x000000644c347220 */ /* 0x040fe20000410000 */
[----:B------:R-:W-:Y:S01]  /*2660*/  FMUL.FTZ R54, R77, R101 ;  /* 0x000000654d367220 */ /* 0x000fe20000410000 */
[----:B------:R-:W-:Y:S01]  /*2670*/  FFMA.FTZ R49, R76, R53, R49 ;  /* 0x000000354c317223 */ /* 0x000fe20000010031 */
[----:B------:R-:W-:Y:S01]  /*2680*/  FMUL.FTZ R51, R51, UR29 ;  /* 0x0000001d33337c20 */ /* 0x000fe20008410000 */
[----:B------:R-:W-:Y:S01]  /*2690*/  FFMA.FTZ R50, R53, R52, R50 ;  /* 0x0000003435327223 */ /* 0x000fe20000010032 */
[----:B------:R-:W-:Y:S01]  /*26a0*/  FADD.FTZ R57, R57, R52 ;  /* 0x0000003439397221 */ /* 0x000fe20000010000 */
[----:B------:R-:W-:Y:S01]  /*26b0*/  FADD.FTZ R52, R82, -UR28 ;  /* 0x8000001c52347e21 */ /* 0x000fe20008010000 */
[----:B------:R-:W-:Y:S01]  /*26c0*/  FFMA.FTZ R48, R77, R51, R48 ;  /* 0x000000334d307223 */ /* 0x000fe20000010030 */
[----:B------:R-:W-:Y:S01]  /*26d0*/  FFMA.FTZ R50, R51, R54, R50 ;  /* 0x0000003633327223 */ /* 0x000fe20000010032 */
[----:B------:R-:W-:Y:S01]  /*26e0*/  FADD.FTZ R57, R54, R57 ;  /* 0x0000003936397221 */ /* 0x000fe20000010000 */
[----:B------:R-:W-:Y:S01]  /*26f0*/  FADD.FTZ R51, R83, -UR28 ;  /* 0x8000001c53337e21 */ /* 0x000fe20008010000 */
[----:B------:R-:W-:Y:S01]  /*2700*/  FMUL.FTZ R54, R84, R100 ;  /* 0x0000006454367220 */ /* 0x000fe20000410000 */
[----:B------:R-:W-:Y:S01]  /*2710*/  FMUL.FTZ R53, R52, UR29 ;  /* 0x0000001d34357c20 */ /* 0x000fe20008410000 */
[----:B------:R-:W-:Y:S01]  /*2720*/  FMUL.FTZ R52, R85, R101 ;  /* 0x0000006555347220 */ /* 0x000fe20000410000 */
[----:B------:R-:W-:Y:S01]  /*2730*/  FMUL.FTZ R51, R51, UR29 ;  /* 0x0000001d33337c20 */ /* 0x000fe20008410000 */
[----:B------:R-:W-:Y:S01]  /*2740*/  FADD.FTZ R57, R57, R54 ;  /* 0x0000003639397221 */ /* 0x000fe20000010000 */
[----:B------:R-:W-:Y:S01]  /*2750*/  FFMA.FTZ R54, R53, R54, R50 ;  /* 0x0000003635367223 */ /* 0x000fe20000010032 */
[----:B------:R-:W-:Y:S01]  /*2760*/  FFMA.FTZ R53, R84, R53, R49 ;  /* 0x0000003554357223 */ /* 0x000fe20000010031 */
[----:B------:R-:W-:Y:S01]  /*2770*/  FFMA.FTZ R50, R85, R51, R48 ;  /* 0x0000003355327223 */ /* 0x000fe20000010030 */
[----:B------:R-:W-:Y:S01]  /*2780*/  FADD.FTZ R49, RZ, R2 ;  /* 0x00000002ff317221 */ /* 0x000fe20000010000 */
[----:B------:R-:W-:Y:S01]  /*2790*/  FADD.FTZ R48, RZ, R3 ;  /* 0x00000003ff307221 */ /* 0x000fe20000010000 */
[----:B------:R-:W-:Y:S01]  /*27a0*/  FFMA.FTZ R54, R51, R52, R54 ;  /* 0x0000003433367223 */ /* 0x000fe20000010036 */
[----:B------:R-:W-:Y:S01]  /*27b0*/  FADD.FTZ R51, R86, -UR28 ;  /* 0x8000001c56337e21 */ /* 0x000fe20008010000 */
[----:B------:R-:W-:Y:S01]  /*27c0*/  FADD.FTZ R49, R14, R49 ;  /* 0x000000310e317221 */ /* 0x000fe20000010000 */
[----:B------:R-:W-:Y:S01]  /*27d0*/  FADD.FTZ R48, R15, R48 ;  /* 0x000000300f307221 */ /* 0x000fe20000010000 */
[----:B------:R-:W-:Y:S01]  /*27e0*/  FADD.FTZ R57, R52, R57 ;  /* 0x0000003934397221 */ /* 0x000fe20000010000 */
[----:B------:R-:W-:Y:S01]  /*27f0*/  FMUL.FTZ R52, R88, R100 ;  /* 0x0000006458347220 */ /* 0x000fe20000410000 */
[----:B------:R-:W-:Y:S01]  /*2800*/  FADD.FTZ R49, R18, R49 ;  /* 0x0000003112317221 */ /* 0x000fe20000010000 */
[----:B------:R-:W-:Y:S01]  /*2810*/  FADD.FTZ R48, R19, R48 ;  /* 0x0000003013307221 */ /* 0x000fe20000010000 */
[----:B------:R-:W-:Y:S01]  /*2820*/  FMUL.FTZ R55, R51, UR29 ;  /* 0x0000001d33377c20 */ /* 0x000fe20008410000 */
[----:B------:R-:W-:Y:S01]  /*2830*/  FADD.FTZ R51, R87, -UR28 ;  /* 0x8000001c57337e21 */ /* 0x000fe20008010000 */
[----:B------:R-:W-:Y:S01]  /*2840*/  FADD.FTZ R49, R22, R49 ;  /* 0x0000003116317221 */ /* 0x000fe20000010000 */
[----:B------:R-:W-:Y:S01]  /*2850*/  FADD.FTZ R48, R23, R48 ;  /* 0x0000003017307221 */ /* 0x000fe20000010000 */
[----:B------:R-:W-:Y:S01]  /*2860*/  FADD.FTZ R57, R57, R52 ;  /* 0x0000003439397221 */ /* 0x000fe20000010000 */
[----:B------:R-:W-:Y:S01]  /*2870*/  FFMA.FTZ R54, R55, R52, R54 ;  /* 0x0000003437367223 */ /* 0x000fe20000010036 */
[----:B------:R-:W-:Y:S01]  /*2880*/  FADD.FTZ R49, R26, R49 ;  /* 0x000000311a317221 */ /* 0x000fe20000010000 */
[----:B------:R-:W-:Y:S01]  /*2890*/  FADD.FTZ R48, R27, R48 ;  /* 0x000000301b307221 */ /* 0x000fe20000010000 */
[----:B------:R-:W-:Y:S01]  /*28a0*/  FMUL.FTZ R51, R51, UR29 ;  /* 0x0000001d33337c20 */ /* 0x000fe20008410000 */
[----:B------:R-:W-:Y:S01]  /*28b0*/  FMUL.FTZ R52, R89, R101 ;  /* 0x0000006559347220 */ /* 0x000fe20000410000 */
[----:B------:R-:W-:Y:S01]  /*28c0*/  FADD.FTZ R49, R30, R49 ;  /* 0x000000311e317221 */ /* 0x000fe20000010000 */
[----:B------:R-:W-:Y:S01]  /*28d0*/  FADD.FTZ R48, R31, R48 ;  /* 0x000000301f307221 */ /* 0x000fe20000010000 */
[----:B------:R-:W-:Y:S01]  /*28e0*/  FFMA.FTZ R50, R89, R51, R50 ;  /* 0x0000003359327223 */ /* 0x000fe20000010032 */
[----:B------:R-:W-:Y:S01]  /*28f0*/  FFMA.FTZ R54, R51, R52, R54 ;  /* 0x0000003433367223 */ /* 0x000fe20000010036 */
[----:B------:R-:W-:Y:S01]  /*2900*/  FADD.FTZ R51, R90, -UR28 ;  /* 0x8000001c5a337e21 */ /* 0x000fe20008010000 */
[----:B------:R-:W-:Y:S01]  /*2910*/  FADD.FTZ R49, R34, R49 ;  /* 0x0000003122317221 */ /* 0x000fe20000010000 */
[----:B------:R-:W-:Y:S01]  /*2920*/  FADD.FTZ R48, R35, R48 ;  /* 0x0000003023307221 */ /* 0x000fe20000010000 */
[----:B------:R-:W-:Y:S01]  /*2930*/  FFMA.FTZ R53, R88, R55, R53 ;  /* 0x0000003758357223 */ /* 0x000fe20000010035 */
[----:B------:R-:W-:Y:S01]  /*2940*/  FMUL.FTZ R55, R51, UR29 ;  /* 0x0000001d33377c20 */ /* 0x000fe20008410000 */
[----:B------:R-:W-:Y:S01]  /*2950*/  FADD.FTZ R51, R38, R49 ;  /* 0x0000003126337221 */ /* 0x000fe20000010000 */
[----:B------:R-:W-:Y:S01]  /*2960*/  FADD.FTZ R48, R39, R48 ;  /* 0x0000003027307221 */ /* 0x000fe20000010000 */
[----:B------:R-:W-:Y:S01]  /*2970*/  FADD.FTZ R57, R52, R57 ;  /* 0x0000003934397221 */ /* 0x000fe20000010000 */
[----:B------:R-:W-:Y:S01]  /*2980*/  FADD.FTZ R52, R91, -UR28 ;  /* 0x8000001c5b347e21 */ /* 0x000fe20008010000 */
[----:B------:R-:W-:Y:S01]  /*2990*/  FADD.FTZ R51, R80, R51 ;  /* 0x0000003350337221 */ /* 0x000fe20000010000 */
[----:B------:R-:W-:Y:S01]  /*29a0*/  FADD.FTZ R48, R81, R48 ;  /* 0x0000003051307221 */ /* 0x000fe20000010000 */
[----:B------:R-:W-:Y:S01]  /*29b0*/  FFMA.FTZ R49, R92, R55, R53 ;  /* 0x000000375c317223 */ /* 0x000fe20000010035 */
[----:B------:R-:W-:Y:S01]  /*29c0*/  FFMA.FTZ R55, R55, R56, R54 ;  /* 0x0000003837377223 */ /* 0x000fe20000010036 */
[----:B------:R-:W-:Y:S01]  /*29d0*/  FADD.FTZ R51, R10, R51 ;  /* 0x000000330a337221 */ /* 0x000fe20000010000 */
[----:B------:R-:W-:Y:S01]  /*29e0*/  FADD.FTZ R48, R11, R48 ;  /* 0x000000300b307221 */ /* 0x000fe20000010000 */
[----:B------:R-:W-:Y:S01]  /*29f0*/  FMUL.FTZ R52, R52, UR29 ;  /* 0x0000001d34347c20 */ /* 0x000fe20008410000 */
[----:B------:R-:W-:Y:S01]  /*2a00*/  FMUL.FTZ R53, R93, R101 ;  /* 0x000000655d357220 */ /* 0x000fe20000410000 */
[----:B------:R-:W-:Y:S01]  /*2a10*/  FADD.FTZ R51, R44, R51 ;  /* 0x000000332c337221 */ /* 0x000fe20000010000 */
[----:B------:R-:W-:Y:S01]  /*2a20*/  FADD.FTZ R48, R45, R48 ;  /* 0x000000302d307221 */ /* 0x000fe20000010000 */
[----:B------:R-:W-:Y:S01]  /*2a30*/  FADD.FTZ R58, R57, R56 ;  /* 0x00000038393a7221 */ /* 0x000fe20000010000 */
[----:B------:R-:W-:Y:S01]  /*2a40*/  FFMA.FTZ R50, R93, R52, R50 ;  /* 0x000000345d327223 */ /* 0x000fe20000010032 */
[----:B------:R-:W-:Y:S01]  /*2a50*/  FADD.FTZ R51, R76, R51 ;  /* 0x000000334c337221 */ /* 0x000fe20000010000 */
[----:B------:R-:W-:Y:S01]  /*2a60*/  FFMA.FTZ R55, R52, R53, R55 ;  /* 0x0000003534377223 */ /* 0x000fe20000010037 */
[----:B------:R-:W-:Y:S01]  /*2a70*/  FADD.FTZ R48, R77, R48 ;  /* 0x000000304d307221 */ /* 0x000fe20000010000 */
[----:B------:R-:W-:Y:S01]  /*2a80*/  FADD.FTZ R52, R94, -UR28 ;  /* 0x8000001c5e347e21 */ /* 0x000fe20008010000 */
[----:B------:R-:W-:Y:S01]  /*2a90*/  FADD.FTZ R58, R53, R58 ;  /* 0x0000003a353a7221 */ /* 0x000fe20000010000 */
[----:B------:R-:W-:Y:S01]  /*2aa0*/  FADD.FTZ R51, R84, R51 ;  /* 0x0000003354337221 */ /* 0x000fe20000010000 */
[----:B------:R-:W-:Y:S01]  /*2ab0*/  FMUL.FTZ R53, R96, R100 ;  /* 0x0000006460357220 */ /* 0x000fe20000410000 */
[----:B------:R-:W-:Y:S01]  /*2ac0*/  FADD.FTZ R48, R85, R48 ;  /* 0x0000003055307221 */ /* 0x000fe20000010000 */
[----:B------:R-:W-:Y:S01]  /*2ad0*/  FMUL.FTZ R54, R52, UR29 ;  /* 0x0000001d34367c20 */ /* 0x000fe20008410000 */
[----:B------:R-:W-:Y:S01]  /*2ae0*/  FADD.FTZ R52, R95, -UR28 ;  /* 0x8000001c5f347e21 */ /* 0x000fe20008010000 */
[----:B------:R-:W-:Y:S01]  /*2af0*/  FADD.FTZ R51, R88, R51 ;  /* 0x0000003358337221 */ /* 0x000fe20000010000 */
[----:B------:R-:W-:Y:S01]  /*2b00*/  FADD.FTZ R57, R58, R53 ;  /* 0x000000353a397221 */ /* 0x000fe20000010000 */
[----:B------:R-:W-:Y:S01]  /*2b10*/  FADD.FTZ R48, R89, R48 ;  /* 0x0000003059307221 */ /* 0x000fe20000010000 */
        /* <DEDUP_REMOVED lines=12> */
.L_x_1267:
        /* <DEDUP_REMOVED lines=8> */
[--C-:B------:R-:W-:Y:S01]  /*2c60*/  FFMA.FTZ R50, R100, R49, R98.reuse ;  /* 0x0000003164327223 */ /* 0x100fe20000010062 */
[--C-:B------:R-:W-:Y:S01]  /*2c70*/  FFMA.FTZ R65, R101, R48, R99.reuse ;  /* 0x0000003065417223 */ /* 0x100fe20000010063 */
[----:B------:R-:W-:Y:S01]  /*2c80*/  FADD.FTZ R59, R16, -UR28 ;  /* 0x8000001c103b7e21 */ /* 0x000fe20008010000 */
[--C-:B------:R-:W-:Y:S01]  /*2c90*/  FFMA.FTZ R62, R100, R63, R98.reuse ;  /* 0x0000003f643e7223 */ /* 0x100fe20000010062 */
[----:B------:R-:W-:Y:S01]  /*2ca0*/  FMUL.FTZ R51, R50, -1.4426950216293334961 ;  /* 0xbfb8aa3b32337820 */ /* 0x000fe20000410000 */
[----:B------:R-:W-:Y:S01]  /*2cb0*/  FMUL.FTZ R66, R65, -1.4426950216293334961 ;  /* 0xbfb8aa3b41427820 */ /* 0x000fe20000410000 */
[--C-:B------:R-:W-:Y:S01]  /*2cc0*/  FFMA.FTZ R55, R101, R60, R99.reuse ;  /* 0x0000003c65377223 */ /* 0x100fe20000010063 */
[----:B------:R-:W-:Y:S01]  /*2cd0*/  FMUL.FTZ R59, R59, UR29 ;  /* 0x0000001d3b3b7c20 */ /* 0x000fe20008410000 */
[----:B------:R-:W-:Y:S01]  /*2ce0*/  FADD.FTZ R58, R17, -UR28 ;  /* 0x8000001c113a7e21 */ /* 0x000fe20008010000 */
[----:B------:R-:W-:Y:S01]  /*2cf0*/  FMUL.FTZ R69, R62, -1.4426950216293334961 ;  /* 0xbfb8aa3b3e457820 */ /* 0x000fe20000410000 */
[----:B------:R-:W0:Y:S01]  /*2d00*/  MUFU.EX2 R51, R51 ;  /* 0x0000003300337308 */ /* 0x000e220000000800 */
[----:B------:R-:W-:Y:S01]  /*2d10*/  FMUL.FTZ R68, R55, -1.4426950216293334961 ;  /* 0xbfb8aa3b37447820 */ /* 0x000fe20000410000 */
[----:B------:R-:W-:Y:S01]  /*2d20*/  FFMA.FTZ R54, R100, R59, R98 ;  /* 0x0000003b64367223 */ /* 0x000fe20000010062 */
[----:B------:R-:W-:Y:S01]  /*2d30*/  FMUL.FTZ R58, R58, UR29 ;  /* 0x0000001d3a3a7c20 */ /* 0x000fe20008410000 */
[----:B------:R-:W-:Y:S01]  /*2d40*/  FADD.FTZ R107, R20, -UR28 ;  /* 0x8000001c146b7e21 */ /* 0x000fe20008010000 */
[----:B------:R-:W-:Y:S01]  /*2d50*/  FADD.FTZ R70, R21, -UR28 ;  /* 0x8000001c15467e21 */ /* 0x000fe20008010000 */
[----:B------:R-:W-:Y:S01]  /*2d60*/  FMUL.FTZ R67, R54, -1.4426950216293334961 ;  /* 0xbfb8aa3b36437820 */ /* 0x000fe20000410000 */
[--C-:B------:R-:W-:Y:S01]  /*2d70*/  FFMA.FTZ R53, R101, R58, R99.reuse ;  /* 0x0000003a65357223 */ /* 0x100fe20000010063 */
[----:B------:R-:W1:Y:S01]  /*2d80*/  MUFU.EX2 R66, R66 ;  /* 0x0000004200427308 */ /* 0x000e620000000800 */
[----:B------:R-:W-:Y:S01]  /*2d90*/  FMUL.FTZ R107, R107, UR29 ;  /* 0x0000001d6b6b7c20 */ /* 0x000fe20008410000 */
[----:B------:R-:W-:Y:S01]  /*2da0*/  FMUL.FTZ R70, R70, UR29 ;  /* 0x0000001d46467c20 */ /* 0x000fe20008410000 */
[----:B------:R-:W-:Y:S01]  /*2db0*/  FMUL.FTZ R64, R53, -1.4426950216293334961 ;  /* 0xbfb8aa3b35407820 */ /* 0x000fe20000410000 */
[----:B------:R-:W-:Y:S01]  /*2dc0*/  FADD.FTZ R105, R24, -UR28 ;  /* 0x8000001c18697e21 */ /* 0x000fe20008010000 */
[----:B------:R-:W-:Y:S01]  /*2dd0*/  FADD.FTZ R104, R25, -UR28 ;  /* 0x8000001c19687e21 */ /* 0x000fe20008010000 */
[----:B------:R-:W-:-:S02]  /*2de0*/  FFMA.FTZ R52, R101, R70, R99 ;  /* 0x0000004665347223 */ /* 0x000fc40000010063 */
[----:B------:R-:W2:Y:S01]  /*2df0*/  MUFU.EX2 R69, R69 ;  /* 0x0000004500457308 */ /* 0x000ea20000000800 */
[----:B0-----:R-:W-:Y:S01]  /*2e00*/  FADD.FTZ R57, R51, 1 ;  /* 0x3f80000033397421 */ /* 0x001fe20000010000 */
[----:B------:R-:W-:Y:S01]  /*2e10*/  FFMA.FTZ R51, R100, R107, R98 ;  /* 0x0000006b64337223 */ /* 0x000fe20000010062 */
[----:B------:R-:W-:Y:S01]  /*2e20*/  FMUL.FTZ R56, R52, -1.4426950216293334961 ;  /* 0xbfb8aa3b34387820 */ /* 0x000fe20000410000 */
[----:B------:R-:W-:Y:S01]  /*2e30*/  FMUL.FTZ R105, R105, UR29 ;  /* 0x0000001d69697c20 */ /* 0x000fe20008410000 */
[----:B------:R-:W-:Y:S01]  /*2e40*/  FMUL.FTZ R104, R104, UR29 ;  /* 0x0000001d68687c20 */ /* 0x000fe20008410000 */
[----:B------:R-:W-:Y:S02]  /*2e50*/  FMUL.FTZ R61, R51, -1.4426950216293334961 ;  /* 0xbfb8aa3b333d7820 */ /* 0x000fe40000410000 */
[----:B------:R-:W0:Y:S01]  /*2e60*/  MUFU.EX2 R68, R68 ;  /* 0x0000004400447308 */ /* 0x000e220000000800 */
[----:B-1----:R-:W-:-:S07]  /*2e70*/  FADD.FTZ R72, R66, 1 ;  /* 0x3f80000042487421 */ /* 0x002fce0000010000 */
[----:B------:R-:W1:Y:S01]  /*2e80*/  MUFU.RCP R57, R57 ;  /* 0x0000003900397308 */ /* 0x000e620000001000 */
[----:B--2---:R-:W-:-:S07]  /*2e90*/  FADD.FTZ R71, R69, 1 ;  /* 0x3f80000045477421 */ /* 0x004fce0000010000 */
[----:B------:R-:W2:Y:S01]  /*2ea0*/  MUFU.RCP R72, R72 ;  /* 0x0000004800487308 */ /* 0x000ea20000001000 */
[----:B0-----:R-:W-:-:S07]  /*2eb0*/  FADD.FTZ R68, R68, 1 ;  /* 0x3f80000044447421 */ /* 0x001fce0000010000 */
[----:B------:R-:W0:Y:S01]  /*2ec0*/  MUFU.EX2 R67, R67 ;  /* 0x0000004300437308 */ /* 0x000e220000000800 */
[----:B-1----:R-:W-:Y:S01]  /*2ed0*/  FADD.FTZ R69, -R57, 1 ;  /* 0x3f80000039457421 */ /* 0x002fe20000010100 */
[----:B------:R-:W-:-:S03]  /*2ee0*/  FMUL.FTZ R66, R2, R57 ;  /* 0x0000003902427220 */ /* 0x000fc60000410000 */
[----:B------:R-:W-:Y:S01]  /*2ef0*/  FFMA.FTZ R69, R50, R69, 1 ;  /* 0x3f80000032457423 */ /* 0x000fe20000010045 */
[----:B------:R-:W-:Y:S02]  /*2f00*/  FFMA.FTZ R50, R100, R105, R98 ;  /* 0x0000006964327223 */ /* 0x000fe40000010062 */
[----:B------:R-:W1:Y:S01]  /*2f10*/  MUFU.EX2 R64, R64 ;  /* 0x0000004000407308 */ /* 0x000e620000000800 */
[----:B--2---:R-:W-:Y:S01]  /*2f20*/  FADD.FTZ R74, -R72, 1 ;  /* 0x3f800000484a7421 */ /* 0x004fe20000010100 */
[----:B------:R-:W-:Y:S01]  /*2f30*/  FMUL.FTZ R66, R66, R69 ;  /* 0x0000004542427220 */ /* 0x000fe20000410000 */
[----:B------:R-:W-:Y:S01]  /*2f40*/  FMUL.FTZ R69, R3, R72 ;  /* 0x0000004803457220 */ /* 0x000fe20000410000 */
[----:B------:R-:W-:Y:S01]  /*2f50*/  FMUL.FTZ R57, R50, -1.4426950216293334961 ;  /* 0xbfb8aa3b32397820 */ /* 0x000fe20000410000 */
[----:B------:R-:W-:Y:S01]  /*2f60*/  FFMA.FTZ R74, R65, R74, 1 ;  /* 0x3f800000414a7423 */ /* 0x000fe2000001004a */
[----:B------:R-:W-:Y:S02]  /*2f70*/  FFMA.FTZ R106, R49, R66, RZ ;  /* 0x00000042316a7223 */ /* 0x000fe400000100ff */
[----:B------:R-:W2:Y:S01]  /*2f80*/  MUFU.EX2 R61, R61 ;  /* 0x0000003d003d7308 */ /* 0x000ea20000000800 */
[----:B0-----:R-:W-:Y:S01]  /*2f90*/  FADD.FTZ R65, R67, 1 ;  /* 0x3f80000043417421 */ /* 0x001fe20000010000 */
[----:B------:R-:W-:-:S06]  /*2fa0*/  FMUL.FTZ R69, R69, R74 ;  /* 0x0000004a45457220 */ /* 0x000fcc0000410000 */
[----:B------:R-:W0:Y:S01]  /*2fb0*/  MUFU.EX2 R56, R56 ;  /* 0x0000003800387308 */ /* 0x000e220000000800 */
[----:B-1----:R-:W-:-:S07]  /*2fc0*/  FADD.FTZ R72, R64, 1 ;  /* 0x3f80000040487421 */ /* 0x002fce0000010000 */
[----:B------:R-:W1:Y:S01]  /*2fd0*/  MUFU.RCP R68, R68 ;  /* 0x0000004400447308 */ /* 0x000e620000001000 */
[----:B--2---:R-:W-:-:S07]  /*2fe0*/  FADD.FTZ R61, R61, 1 ;  /* 0x3f8000003d3d7421 */ /* 0x004fce0000010000 */
[----:B------:R-:W2:Y:S01]  /*2ff0*/  MUFU.RCP R65, R65 ;  /* 0x0000004100417308 */ /* 0x000ea20000001000 */
[----:B0-----:R-:W-:-:S07]  /*3000*/  FADD.FTZ R56, R56, 1 ;  /* 0x3f80000038387421 */ /* 0x001fce0000010000 */
[----:B------:R-:W0:Y:S01]  /*3010*/  MUFU.RCP R72, R72 ;  /* 0x0000004800487308 */ /* 0x000e220000001000 */
[----:B-1----:R-:W-:Y:S01]  /*3020*/  FADD.FTZ R64, -R68, 1 ;  /* 0x3f80000044407421 */ /* 0x002fe20000010100 */
[----:B------:R-:W-:-:S03]  /*3030*/  FMUL.FTZ R75, R15, R68 ;  /* 0x000000440f4b7220 */ /* 0x000fc60000410000 */
[----:B------:R-:W-:-:S03]  /*3040*/  FFMA.FTZ R64, R55, R64, 1 ;  /* 0x3f80000037407423 */ /* 0x000fc60000010040 */
[----:B------:R-:W1:Y:S01]  /*3050*/  MUFU.RCP R71, R71 ;  /* 0x0000004700477308 */ /* 0x000e620000001000 */
[----:B--2---:R-:W-:Y:S01]  /*3060*/  FADD.FTZ R55, -R65, 1 ;  /* 0x3f80000041377421 */ /* 0x004fe20000010100 */
[----:B------:R-:W-:Y:S01]  /*3070*/  FMUL.FTZ R75, R75, R64 ;  /* 0x000000404b4b7220 */ /* 0x000fe20000410000 */
[----:B------:R-:W-:Y:S02]  /*3080*/  FMUL.FTZ R64, R18, R65 ;  /* 0x0000004112407220 */ /* 0x000fe40000410000 */
[----:B------:R-:W-:-:S03]  /*3090*/  FFMA.FTZ R55, R54, R55, 1 ;  /* 0x3f80000036377423 */ /* 0x000fc60000010037 */
[----:B------:R-:W2:Y:S01]  /*30a0*/  MUFU.EX2 R57, R57 ;  /* 0x0000003900397308 */ /* 0x000ea20000000800 */
[----:B0-----:R-:W-:Y:S01]  /*30b0*/  FADD.FTZ R54, -R72, 1 ;  /* 0x3f80000048367421 */ /* 0x001fe20000010100 */
[----:B------:R-:W-:Y:S01]  /*30c0*/  FMUL.FTZ R64, R64, R55 ;  /* 0x0000003740407220 */ /* 0x000fe20000410000 */
[----:B------:R-:W-:Y:S02]  /*30d0*/  FADD.FTZ R55, R32, -UR28 ;  /* 0x8000001c20377e21 */ /* 0x000fe40008010000 */
[----:B------:R-:W-:Y:S02]  /*30e0*/  FFMA.FTZ R54, R53, R54, 1 ;  /* 0x3f80000035367423 */ /* 0x000fe40000010036 */
[----:B------:R-:W-:Y:S01]  /*30f0*/  FMUL.FTZ R55, R55, UR29 ;  /* 0x0000001d37377c20 */ /* 0x000fe20008410000 */
[----:B------:R-:W0:Y:S01]  /*3100*/  MUFU.RCP R61, R61 ;  /* 0x0000003d003d7308 */ /* 0x000e220000001000 */
[----:B-1----:R-:W-:-:S04]  /*3110*/  FADD.FTZ R67, -R71, 1 ;  /* 0x3f80000047437421 */ /* 0x002fc80000010100 */
[----:B------:R-:W-:Y:S01]  /*3120*/  FFMA.FTZ R67, R62, R67, 1 ;  /* 0x3f8000003e437423 */ /* 0x000fe20000010043 */
[----:B------:R-:W-:Y:S01]  /*3130*/  FMUL.FTZ R62, R14, R71 ;  /* 0x000000470e3e7220 */ /* 0x000fe20000410000 */
[----:B------:R-:W-:Y:S01]  /*3140*/  FMUL.FTZ R71, R19, R72 ;  /* 0x0000004813477220 */ /* 0x000fe20000410000 */
[----:B------:R-:W1:Y:S01]  /*3150*/  MUFU.RCP R56, R56 ;  /* 0x0000003800387308 */ /* 0x000e620000001000 */
[----:B--2---:R-:W-:Y:S01]  /*3160*/  FADD.FTZ R57, R57, 1 ;  /* 0x3f80000039397421 */ /* 0x004fe20000010000 */
[----:B------:R-:W-:Y:S01]  /*3170*/  FMUL.FTZ R62, R62, R67 ;  /* 0x000000433e3e7220 */ /* 0x000fe20000410000 */
[----:B------:R-:W-:Y:S01]  /*3180*/  FMUL.FTZ R71, R71, R54 ;  /* 0x0000003647477220 */ /* 0x000fe20000410000 */
[----:B------:R-:W-:Y:S02]  /*3190*/  FADD.FTZ R54, R29, -UR28 ;  /* 0x8000001c1d367e21 */ /* 0x000fe40008010000 */
[----:B------:R-:W-:Y:S02]  /*31a0*/  FFMA.FTZ R106, R63, R62, R106 ;  /* 0x0000003e3f6a7223 */ /* 0x000fe4000001006a */
[----:B------:R2:W3:Y:S01]  /*31b0*/  MUFU.RCP R65, R57 ;  /* 0x0000003900417308 */ /* 0x0004e20000001000 */
[----:B0-----:R-:W-:Y:S01]  /*31c0*/  FADD.FTZ R68, -R61, 1 ;  /* 0x3f8000003d447421 */ /* 0x001fe20000010100 */
[----:B------:R-:W-:Y:S01]  /*31d0*/  FMUL.FTZ R72, R22, R61 ;  /* 0x0000003d16487220 */ /* 0x000fe20000410000 */
[----:B------:R-:W-:Y:S01]  /*31e0*/  FMUL.FTZ R54, R54, UR29 ;  /* 0x0000001d36367c20 */ /* 0x000fe20008410000 */
[----:B------:R-:W-:Y:S01]  /*31f0*/  FFMA.FTZ R106, R59, R64, R106 ;  /* 0x000000403b6a7223 */ /* 0x000fe2000001006a */
[----:B------:R-:W-:Y:S01]  /*3200*/  FFMA.FTZ R51, R51, R68, 1 ;  /* 0x3f80000033337423 */ /* 0x000fe20000010044 */
[----:B-1----:R-:W-:Y:S01]  /*3210*/  FADD.FTZ R53, -R56, 1 ;  /* 0x3f80000038357421 */ /* 0x002fe20000010100 */
[----:B------:R-:W-:Y:S01]  /*3220*/  FMUL.FTZ R61, R23, R56 ;  /* 0x00000038173d7220 */ /* 0x000fe20000410000 */
[----:B--2---:R-:W-:Y:S01]  /*3230*/  FADD.FTZ R57, R28, -UR28 ;  /* 0x8000001c1c397e21 */ /* 0x004fe20008010000 */
[----:B------:R-:W-:Y:S01]  /*3240*/  FMUL.FTZ R72, R72, R51 ;  /* 0x0000003348487220 */ /* 0x000fe20000410000 */
[----:B------:R-:W-:Y:S01]  /*3250*/  FFMA.FTZ R68, R52, R53, 1 ;  /* 0x3f80000034447423 */ /* 0x000fe20000010035 */
[----:B------:R-:W-:Y:S01]  /*3260*/  FFMA.FTZ R52, R101, R104, R99 ;  /* 0x0000006865347223 */ /* 0x000fe20000010063 */
[----:B------:R-:W-:-:S02]  /*3270*/  FMUL.FTZ R57, R57, UR29 ;  /* 0x0000001d39397c20 */ /* 0x000fc40008410000 */
[----:B------:R-:W-:Y:S01]  /*3280*/  FMUL.FTZ R61, R61, R68 ;  /* 0x000000443d3d7220 */ /* 0x000fe20000410000 */
[----:B------:R-:W-:Y:S01]  /*3290*/  FMUL.FTZ R68, R52, -1.4426950216293334961 ;  /* 0xbfb8aa3b34447820 */ /* 0x000fe20000410000 */
[--C-:B------:R-:W-:Y:S01]  /*32a0*/  FFMA.FTZ R53, R100, R57, R98.reuse ;  /* 0x0000003964357223 */ /* 0x100fe20000010062 */
[----:B---3--:R-:W-:Y:S01]  /*32b0*/  FADD.FTZ R51, -R65, 1 ;  /* 0x3f80000041337421 */ /* 0x008fe20000010100 */
[----:B------:R-:W-:Y:S02]  /*32c0*/  FMUL.FTZ R65, R26, R65 ;  /* 0x000000411a417220 */ /* 0x000fe40000410000 */
[----:B------:R-:W-:Y:S01]  /*32d0*/  FMUL.FTZ R67, R53, -1.4426950216293334961 ;  /* 0xbfb8aa3b35437820 */ /* 0x000fe20000410000 */
[----:B------:R-:W0:Y:S01]  /*32e0*/  MUFU.EX2 R68, R68 ;  /* 0x0000004400447308 */ /* 0x000e220000000800 */
[----:B------:R-:W-:Y:S01]  /*32f0*/  FFMA.FTZ R74, R50, R51, 1 ;  /* 0x3f800000324a7423 */ /* 0x000fe20000010033 */
[----:B------:R-:W-:Y:S01]  /*3300*/  FFMA.FTZ R50, R101, R54, R99 ;  /* 0x0000003665327223 */ /* 0x000fe20000010063 */
[----:B------:R-:W-:-:S02]  /*3310*/  FFMA.FTZ R51, R100, R55, R98 ;  /* 0x0000003764337223 */ /* 0x000fc40000010062 */
[----:B------:R-:W-:Y:S01]  /*3320*/  FMUL.FTZ R74, R65, R74 ;  /* 0x0000004a414a7220 */ /* 0x000fe20000410000 */
[----:B------:R-:W-:Y:S01]  /*3330*/  FMUL.FTZ R73, R50, -1.4426950216293334961 ;  /* 0xbfb8aa3b32497820 */ /* 0x000fe20000410000 */
[----:B------:R-:W-:Y:S01]  /*3340*/  FMUL.FTZ R56, R51, -1.4426950216293334961 ;  /* 0xbfb8aa3b33387820 */ /* 0x000fe20000410000 */
[----:B------:R-:W1:Y:S08]  /*3350*/  MUFU.EX2 R67, R67 ;  /* 0x0000004300437308 */ /* 0x000e700000000800 */
[----:B------:R-:W2:Y:S01]  /*3360*/  MUFU.EX2 R73, R73 ;  /* 0x0000004900497308 */ /* 0x000ea20000000800 */
[----:B0-----:R-:W-:-:S07]  /*3370*/  FADD.FTZ R68, R68, 1 ;  /* 0x3f80000044447421 */ /* 0x001fce0000010000 */
[----:B------:R-:W0:Y:S01]  /*3380*/  MUFU.RCP R68, R68 ;  /* 0x0000004400447308 */ /* 0x000e220000001000 */
[----:B-1----:R-:W-:-:S07]  /*3390*/  FADD.FTZ R67, R67, 1 ;  /* 0x3f80000043437421 */ /* 0x002fce0000010000 */
[----:B------:R-:W1:Y:S01]  /*33a0*/  MUFU.EX2 R56, R56 ;  /* 0x0000003800387308 */ /* 0x000e620000000800 */
[----:B--2---:R-:W-:-:S07]  /*33b0*/  FADD.FTZ R102, R73, 1 ;  /* 0x3f80000049667421 */ /* 0x004fce0000010000 */
[----:B------:R-:W2:Y:S01]  /*33c0*/  MUFU.RCP R67, R67 ;  /* 0x0000004300437308 */ /* 0x000ea20000001000 */
[----:B0-----:R-:W-:-:S04]  /*33d0*/  FADD.FTZ R65, -R68, 1 ;  /* 0x3f80000044417421 */ /* 0x001fc80000010100 */
[----:B------:R-:W-:-:S03]  /*33e0*/  FFMA.FTZ R52, R52, R65, 1 ;  /* 0x3f80000034347423 */ /* 0x000fc60000010041 */
[----:B------:R-:W0:Y:S01]  /*33f0*/  MUFU.RCP R102, R102 ;  /* 0x0000006600667308 */ /* 0x000e220000001000 */
[----:B-1----:R-:W-:-:S07]  /*3400*/  FADD.FTZ R73, R56, 1 ;  /* 0x3f80000038497421 */ /* 0x002fce0000010000 */
[----:B------:R-:W1:Y:S01]  /*3410*/  MUFU.RCP R65, R73 ;  /* 0x0000004900417308 */ /* 0x000e620000001000 */
[----:B--2---:R-:W-:Y:S01]  /*3420*/  FADD.FTZ R56, -R67, 1 ;  /* 0x3f80000043387421 */ /* 0x004fe20000010100 */
[----:B------:R-:W-:-:S03]  /*3430*/  FMUL.FTZ R67, R30, R67 ;  /* 0x000000431e437220 */ /* 0x000fc60000410000 */
[----:B------:R-:W-:Y:S01]  /*3440*/  FFMA.FTZ R56, R53, R56, 1 ;  /* 0x3f80000035387423 */ /* 0x000fe20000010038 */
[----:B------:R-:W-:-:S04]  /*3450*/  FMUL.FTZ R53, R27, R68 ;  /* 0x000000441b357220 */ /* 0x000fc80000410000 */
[----:B------:R-:W-:Y:S01]  /*3460*/  FMUL.FTZ R68, R53, R52 ;  /* 0x0000003435447220 */ /* 0x000fe20000410000 */
[----:B------:R-:W-:Y:S01]  /*3470*/  FMUL.FTZ R53, R67, R56 ;  /* 0x0000003843357220 */ /* 0x000fe20000410000 */
[----:B0-----:R-:W-:-:S04]  /*3480*/  FADD.FTZ R67, -R102, 1 ;  /* 0x3f80000066437421 */ /* 0x001fc80000010100 */
[----:B------:R-:W-:Y:S01]  /*3490*/  FFMA.FTZ R67, R50, R67, 1 ;  /* 0x3f80000032437423 */ /* 0x000fe20000010043 */
[----:B-1----:R-:W-:-:S04]  /*34a0*/  FADD.FTZ R50, -R65, 1 ;  /* 0x3f80000041327421 */ /* 0x002fc80000010100 */
[----:B------:R-:W-:Y:S01]  /*34b0*/  FFMA.FTZ R52, R51, R50, 1 ;  /* 0x3f80000033347423 */ /* 0x000fe20000010032 */
[----:B------:R-:W-:Y:S01]  /*34c0*/  FMUL.FTZ R51, R34, R65 ;  /* 0x0000004122337220 */ /* 0x000fe20000410000 */
[----:B------:R-:W-:Y:S01]  /*34d0*/  FMUL.FTZ R65, R101, R69 ;  /* 0x0000004565417220 */ /* 0x000fe20000410000 */
[----:B------:R-:W-:Y:S02]  /*34e0*/  FMUL.FTZ R50, R31, R102 ;  /* 0x000000661f327220 */ /* 0x000fe40000410000 */
[----:B------:R-:W-:Y:S01]  /*34f0*/  FMUL.FTZ R51, R51, R52 ;  /* 0x0000003433337220 */ /* 0x000fe20000410000 */
[----:B------:R-:W-:Y:S01]  /*3500*/  FMUL.FTZ R52, R100, R66 ;  /* 0x0000004264347220 */ /* 0x000fe20000410000 */
[----:B------:R-:W-:Y:S01]  /*3510*/  FMUL.FTZ R50, R50, R67 ;  /* 0x0000004332327220 */ /* 0x000fe20000410000 */
[----:B------:R-:W-:Y:S02]  /*3520*/  FADD.FTZ R67, RZ, R66 ;  /* 0x00000042ff437221 */ /* 0x000fe40000010000 */
[----:B------:R-:W-:Y:S01]  /*3530*/  FFMA.FTZ R73, R49, R52, RZ ;  /* 0x0000003431497223 */ /* 0x000fe200000100ff */
[----:B------:R-:W-:Y:S01]  /*3540*/  FADD.FTZ R56, RZ, R52 ;  /* 0x00000034ff387221 */ /* 0x000fe20000010000 */
[----:B------:R-:W-:Y:S01]  /*3550*/  FADD.FTZ R52, R33, -UR28 ;  /* 0x8000001c21347e21 */ /* 0x000fe20008010000 */
[----:B------:R-:W-:Y:S01]  /*3560*/  FADD.FTZ R67, R67, R62 ;  /* 0x0000003e43437221 */ /* 0x000fe20000010000 */
[----:B------:R-:W-:Y:S01]  /*3570*/  FFMA.FTZ R73, R48, R65, R73 ;  /* 0x0000004130497223 */ /* 0x000fe20000010049 */
[----:B------:R-:W-:Y:S01]  /*3580*/  FADD.FTZ R65, R65, R56 ;  /* 0x0000003841417221 */ /* 0x000fe20000010000 */
[----:B------:R-:W-:Y:S01]  /*3590*/  FMUL.FTZ R52, R52, UR29 ;  /* 0x0000001d34347c20 */ /* 0x000fe20008410000 */
[C---:B------:R-:W-:Y:S01]  /*35a0*/  FMUL.FTZ R62, R100.reuse, R62 ;  /* 0x0000003e643e7220 */ /* 0x040fe20000410000 */
[----:B------:R-:W-:Y:S01]  /*35b0*/  FADD.FTZ R67, R67, R64 ;  /* 0x0000004043437221 */ /* 0x000fe20000010000 */
[----:B------:R-:W-:Y:S01]  /*35c0*/  FMUL.FTZ R64, R100, R64 ;  /* 0x0000004064407220 */ /* 0x000fe20000410000 */
[----:B------:R-:W-:Y:S01]  /*35d0*/  FFMA.FTZ R56, R101, R52, R99 ;  /* 0x0000003465387223 */ /* 0x000fe20000010063 */
[----:B------:R-:W-:Y:S01]  /*35e0*/  FFMA.FTZ R66, R63, R62, R73 ;  /* 0x0000003e3f427223 */ /* 0x000fe20000010049 */
[----:B------:R-:W-:Y:S01]  /*35f0*/  FADD.FTZ R65, R65, R62 ;  /* 0x0000003e41417221 */ /* 0x000fe20000010000 */
[----:B------:R-:W-:Y:S01]  /*3600*/  FFMA.FTZ R73, R48, R69, RZ ;  /* 0x0000004530497223 */ /* 0x000fe200000100ff */
[----:B------:R-:W-:Y:S01]  /*3610*/  FMUL.FTZ R103, R56, -1.4426950216293334961 ;  /* 0xbfb8aa3b38677820 */ /* 0x000fe20000410000 */
[----:B------:R-:W-:Y:S01]  /*3620*/  FADD.FTZ R48, RZ, R69 ;  /* 0x00000045ff307221 */ /* 0x000fe20000010000 */
[----:B------:R-:W-:Y:S01]  /*3630*/  FADD.FTZ R67, R67, R72 ;  /* 0x0000004843437221 */ /* 0x000fe20000010000 */
[----:B------:R-:W-:-:S02]  /*3640*/  FFMA.FTZ R69, R60, R75, R73 ;  /* 0x0000004b3c457223 */ /* 0x000fc40000010049 */
[----:B------:R-:W-:Y:S01]  /*3650*/  FADD.FTZ R48, R48, R75 ;  /* 0x0000004b30307221 */ /* 0x000fe20000010000 */
[----:B------:R-:W0:Y:S01]  /*3660*/  MUFU.EX2 R103, R103 ;  /* 0x0000006700677308 */ /* 0x000e220000000800 */
[C---:B------:R-:W-:Y:S01]  /*3670*/  FMUL.FTZ R75, R101.reuse, R75 ;  /* 0x0000004b654b7220 */ /* 0x040fe20000410000 */
[-C--:B------:R-:W-:Y:S01]  /*3680*/  FFMA.FTZ R69, R58, R71.reuse, R69 ;  /* 0x000000473a457223 */ /* 0x080fe20000010045 */
[----:B------:R-:W-:Y:S01]  /*3690*/  FADD.FTZ R48, R48, R71 ;  /* 0x0000004730307221 */ /* 0x000fe20000010000 */
[----:B------:R-:W-:Y:S01]  /*36a0*/  FMUL.FTZ R71, R101, R71 ;  /* 0x0000004765477220 */ /* 0x000fe20000410000 */
[----:B------:R-:W-:Y:S01]  /*36b0*/  FFMA.FTZ R73, R60, R75, R66 ;  /* 0x0000004b3c497223 */ /* 0x000fe20000010042 */
[----:B------:R-:W-:Y:S01]  /*36c0*/  FADD.FTZ R66, R37, -UR28 ;  /* 0x8000001c25427e21 */ /* 0x000fe20008010000 */
[----:B------:R-:W-:Y:S01]  /*36d0*/  FADD.FTZ R65, R75, R65 ;  /* 0x000000414b417221 */ /* 0x000fe20000010000 */
[----:B------:R-:W-:Y:S02]  /*36e0*/  FFMA.FTZ R69, R70, R61, R69 ;  /* 0x0000003d46457223 */ /* 0x000fe40000010045 */
[----:B------:R-:W-:Y:S01]  /*36f0*/  FMUL.FTZ R66, R66, UR29 ;  /* 0x0000001d42427c20 */ /* 0x000fe20008410000 */
[----:B------:R-:W-:Y:S01]  /*3700*/  FADD.FTZ R65, R65, R64 ;  /* 0x0000004041417221 */ /* 0x000fe20000010000 */
[----:B------:R-:W-:-:S03]  /*3710*/  FFMA.FTZ R69, R104, R68, R69 ;  /* 0x0000004468457223 */ /* 0x000fc60000010045 */
[----:B------:R-:W-:Y:S01]  /*3720*/  FADD.FTZ R65, R71, R65 ;  /* 0x0000004147417221 */ /* 0x000fe20000010000 */
[----:B------:R-:W-:Y:S01]  /*3730*/  FFMA.FTZ R69, R54, R50, R69 ;  /* 0x0000003236457223 */ /* 0x000fe20000010045 */
[----:B0-----:R-:W-:-:S06]  /*3740*/  FADD.FTZ R102, R103, 1 ;  /* 0x3f80000067667421 */ /* 0x001fcc0000010000 */
[----:B------:R-:W0:Y:S02]  /*3750*/  MUFU.RCP R102, R102 ;  /* 0x0000006600667308 */ /* 0x000e240000001000 */
[----:B0-----:R-:W-:-:S04]  /*3760*/  FADD.FTZ R49, -R102, 1 ;  /* 0x3f80000066317421 */ /* 0x001fc80000010100 */
[----:B------:R-:W-:Y:S01]  /*3770*/  FFMA.FTZ R49, R56, R49, 1 ;  /* 0x3f80000038317423 */ /* 0x000fe20000010031 */
[----:B------:R-:W-:-:S04]  /*3780*/  FMUL.FTZ R56, R35, R102 ;  /* 0x0000006623387220 */ /* 0x000fc80000410000 */
[----:B------:R-:W-:Y:S01]  /*3790*/  FMUL.FTZ R56, R56, R49 ;  /* 0x0000003138387220 */ /* 0x000fe20000410000 */
[----:B------:R-:W-:-:S03]  /*37a0*/  FADD.FTZ R49, R36, -UR28 ;  /* 0x8000001c24317e21 */ /* 0x000fc60008010000 */
[----:B------:R-:W-:Y:S01]  /*37b0*/  FFMA.FTZ R69, R52, R56, R69 ;  /* 0x0000003834457223 */ /* 0x000fe20000010045 */
        /* <DEDUP_REMOVED lines=16> */
[----:B0-----:R-:W-:-:S04]  /*38c0*/  FADD.FTZ R59, -R63, 1 ;  /* 0x3f8000003f3b7421 */ /* 0x001fc80000010100 */
[----:B------:R-:W-:Y:S01]  /*38d0*/  FFMA.FTZ R59, R62, R59, 1 ;  /* 0x3f8000003e3b7423 */ /* 0x000fe2000001003b */
[----:B------:R-:W-:Y:S01]  /*38e0*/  FMUL.FTZ R62, R39, R63 ;  /* 0x0000003f273e7220 */ /* 0x000fe20000410000 */
[----:B------:R-:W-:-:S03]  /*38f0*/  FADD.FTZ R63, R78, -UR28 ;  /* 0x8000001c4e3f7e21 */ /* 0x000fc60008010000 */
[----:B------:R-:W-:Y:S01]  /*3900*/  FMUL.FTZ R62, R62, R59 ;  /* 0x0000003b3e3e7220 */ /* 0x000fe20000410000 */
[----:B------:R-:W-:Y:S01]  /*3910*/  FMUL.FTZ R63, R63, UR29 ;  /* 0x0000001d3f3f7c20 */ /* 0x000fe20008410000 */
[----:B------:R-:W-:Y:S02]  /*3920*/  FFMA.FTZ R59, R58, R71, R102 ;  /* 0x000000473a3b7223 */ /* 0x000fe40000010066 */
[----:B------:R-:W-:Y:S01]  /*3930*/  FFMA.FTZ R69, R66, R62, R69 ;  /* 0x0000003e42457223 */ /* 0x000fe20000010045 */
[----:B------:R-:W-:-:S04]  /*3940*/  FFMA.FTZ R64, R100, R63, R98 ;  /* 0x0000003f64407223 */ /* 0x000fc80000010062 */
[----:B------:R-:W-:-:S06]  /*3950*/  FMUL.FTZ R75, R64, -1.4426950216293334961 ;  /* 0xbfb8aa3b404b7820 */ /* 0x000fcc0000410000 */
[----:B------:R-:W0:Y:S02]  /*3960*/  MUFU.EX2 R75, R75 ;  /* 0x0000004b004b7308 */ /* 0x000e240000000800 */
[----:B0-----:R-:W-:Y:S01]  /*3970*/  FADD.FTZ R103, R75, 1 ;  /* 0x3f8000004b677421 */ /* 0x001fe20000010000 */
[-C--:B------:R-:W-:Y:S01]  /*3980*/  FFMA.FTZ R75, R107, R72.reuse, R106 ;  /* 0x000000486b4b7223 */ /* 0x080fe2000001006a */
[----:B------:R-:W-:Y:S01]  /*3990*/  FMUL.FTZ R72, R100, R72 ;  /* 0x0000004864487220 */ /* 0x000fe20000410000 */
[----:B------:R-:W-:-:S03]  /*39a0*/  FADD.FTZ R106, R67, R74 ;  /* 0x0000004a436a7221 */ /* 0x000fc60000010000 */
[----:B------:R-:W0:Y:S01]  /*39b0*/  MUFU.RCP R73, R103 ;  /* 0x0000006700497308 */ /* 0x000e220000001000 */
[----:B------:R-:W-:Y:S01]  /*39c0*/  FFMA.FTZ R75, R105, R74, R75 ;  /* 0x0000004a694b7223 */ /* 0x000fe2000001004b */
[----:B------:R-:W-:Y:S01]  /*39d0*/  FFMA.FTZ R107, R107, R72, R59 ;  /* 0x000000486b6b7223 */ /* 0x000fe2000001003b */
[----:B------:R-:W-:Y:S01]  /*39e0*/  FADD.FTZ R65, R65, R72 ;  /* 0x0000004841417221 */ /* 0x000fe20000010000 */
[----:B------:R-:W-:Y:S01]  /*39f0*/  FMUL.FTZ R74, R100, R74 ;  /* 0x0000004a644a7220 */ /* 0x000fe20000410000 */
[----:B------:R-:W-:Y:S01]  /*3a00*/  FADD.FTZ R67, R42, -UR28 ;  /* 0x8000001c2a437e21 */ /* 0x000fe20008010000 */
[----:B------:R-:W-:Y:S01]  /*3a10*/  FADD.FTZ R106, R106, R53 ;  /* 0x000000356a6a7221 */ /* 0x000fe20000010000 */
[-C--:B------:R-:W-:Y:S01]  /*3a20*/  FFMA.FTZ R75, R57, R53.reuse, R75 ;  /* 0x00000035394b7223 */ /* 0x080fe2000001004b */
[----:B------:R-:W-:Y:S01]  /*3a30*/  FMUL.FTZ R53, R100, R53 ;  /* 0x0000003564357220 */ /* 0x000fe20000410000 */
[----:B------:R-:W-:Y:S01]  /*3a40*/  FMUL.FTZ R67, R67, UR29 ;  /* 0x0000001d43437c20 */ /* 0x000fe20008410000 */
        /* <DEDUP_REMOVED lines=29> */
[----:B0-----:R-:W-:Y:S01]  /*3c20*/  FADD.FTZ R59, -R102, 1 ;  /* 0x3f800000663b7421 */ /* 0x001fe20000010100 */
[----:B------:R-:W-:Y:S01]  /*3c30*/  FFMA.FTZ R54, R54, R50, R57 ;  /* 0x0000003236367223 */ /* 0x000fe20000010039 */
[----:B------:R-:W-:Y:S01]  /*3c40*/  FADD.FTZ R65, R50, R65 ;  /* 0x0000004132417221 */ /* 0x000fe20000010000 */
[----:B------:R-:W-:Y:S01]  /*3c50*/  FADD.FTZ R57, R106, R51 ;  /* 0x000000336a397221 */ /* 0x000fe20000010000 */
[----:B------:R-:W-:Y:S01]  /*3c60*/  FFMA.FTZ R59, R58, R59, 1 ;  /* 0x3f8000003a3b7423 */ /* 0x000fe2000001003b */
[----:B------:R-:W-:Y:S01]  /*3c70*/  FMUL.FTZ R58, R81, R102 ;  /* 0x00000066513a7220 */ /* 0x000fe20000410000 */
[-C--:B------:R-:W-:Y:S01]  /*3c80*/  FFMA.FTZ R106, R55, R51.reuse, R75 ;  /* 0x00000033376a7223 */ /* 0x080fe2000001004b */
[----:B------:R-:W-:-:S02]  /*3c90*/  FMUL.FTZ R51, R100, R51 ;  /* 0x0000003364337220 */ /* 0x000fc40000410000 */
[----:B------:R-:W-:Y:S01]  /*3ca0*/  FMUL.FTZ R58, R58, R59 ;  /* 0x0000003b3a3a7220 */ /* 0x000fe20000410000 */
[----:B------:R-:W-:Y:S01]  /*3cb0*/  FADD.FTZ R59, R8, -UR28 ;  /* 0x8000001c083b7e21 */ /* 0x000fe20008010000 */
[----:B------:R-:W-:Y:S01]  /*3cc0*/  FFMA.FTZ R55, R55, R51, R54 ;  /* 0x0000003337377223 */ /* 0x000fe20000010036 */
[----:B------:R-:W-:Y:S01]  /*3cd0*/  FADD.FTZ R65, R65, R51 ;  /* 0x0000003341417221 */ /* 0x000fe20000010000 */
[----:B------:R-:W-:Y:S01]  /*3ce0*/  FFMA.FTZ R106, R49, R60, R106 ;  /* 0x0000003c316a7223 */ /* 0x000fe2000001006a */
[----:B------:R-:W-:Y:S01]  /*3cf0*/  FMUL.FTZ R59, R59, UR29 ;  /* 0x0000001d3b3b7c20 */ /* 0x000fe20008410000 */
[----:B------:R-:W-:Y:S01]  /*3d00*/  FFMA.FTZ R52, R52, R56, R55 ;  /* 0x0000003834347223 */ /* 0x000fe20000010037 */
[----:B------:R-:W-:Y:S01]  /*3d10*/  FADD.FTZ R65, R56, R65 ;  /* 0x0000004138417221 */ /* 0x000fe20000010000 */
[----:B------:R-:W-:Y:S01]  /*3d20*/  FFMA.FTZ R106, R63, R73, R106 ;  /* 0x000000493f6a7223 */ /* 0x000fe2000001006a */
        /* <DEDUP_REMOVED lines=14> */
[----:B------:R-:W-:Y:S02]  /*3e10*/  FADD.FTZ R107, R90, -UR28 ;  /* 0x8000001c5a6b7e21 */ /* 0x000fe40008010000 */
[----:B------:R-:W-:Y:S01]  /*3e20*/  FFMA.FTZ R106, R59, R70, R106 ;  /* 0x000000463b6a7223 */ /* 0x000fe2000001006a */
[----:B------:R-:W-:Y:S01]  /*3e30*/  FFMA.FTZ R48, R101, R72, R99 ;  /* 0x0000004865307223 */ /* 0x000fe20000010063 */
[----:B------:R-:W-:-:S03]  /*3e40*/  FMUL.FTZ R107, R107, UR29 ;  /* 0x0000001d6b6b7c20 */ /* 0x000fc60008410000 */
        /* <DEDUP_REMOVED lines=9> */
[----:B------:R-:W-:Y:S01]  /*3ee0*/  FADD.FTZ R71, R71, R48 ;  /* 0x0000003047477221 */ /* 0x000fe20000010000 */
[----:B------:R-:W-:Y:S01]  /*3ef0*/  FMUL.FTZ R74, R61, -1.4426950216293334961 ;  /* 0xbfb8aa3b3d4a7820 */ /* 0x000fe20000410000 */
[-C--:B------:R-:W-:Y:S01]  /*3f00*/  FFMA.FTZ R69, R72, R48.reuse, R69 ;  /* 0x0000003048457223 */ /* 0x080fe20000010045 */
[----:B------:R-:W-:-:S04]  /*3f10*/  FMUL.FTZ R48, R101, R48 ;  /* 0x0000003065307220 */ /* 0x000fc80000410000 */
[----:B------:R-:W0:Y:S02]  /*3f20*/  MUFU.EX2 R74, R74 ;  /* 0x0000004a004a7308 */ /* 0x000e240000000800 */
[----:B0-----:R-:W-:Y:S01]  /*3f30*/  FADD.FTZ R103, R74, 1 ;  /* 0x3f8000004a677421 */ /* 0x001fe20000010000 */
[----:B------:R-:W-:-:S04]  /*3f40*/  FADD.FTZ R74, R43, -UR28 ;  /* 0x8000001c2b4a7e21 */ /* 0x000fc80008010000 */
[----:B------:R-:W-:Y:S01]  /*3f50*/  FMUL.FTZ R74, R74, UR29 ;  /* 0x0000001d4a4a7c20 */ /* 0x000fe20008410000 */
[----:B------:R-:W0:Y:S03]  /*3f60*/  MUFU.RCP R103, R103 ;  /* 0x0000006700677308 */ /* 0x000e260000001000 */
[----:B------:R-:W-:Y:S01]  /*3f70*/  FFMA.FTZ R68, R101, R74, R99 ;  /* 0x0000004a65447223 */ /* 0x000fe20000010063 */
[----:B0-----:R-:W-:-:S04]  /*3f80*/  FADD.FTZ R102, -R103, 1 ;  /* 0x3f80000067667421 */ /* 0x001fc80000010100 */
[----:B------:R-:W-:Y:S01]  /*3f90*/  FFMA.FTZ R102, R61, R102, 1 ;  /* 0x3f8000003d667423 */ /* 0x000fe20000010066 */
[----:B------:R-:W-:Y:S01]  /*3fa0*/  FMUL.FTZ R61, R44, R103 ;  /* 0x000000672c3d7220 */ /* 0x000fe20000410000 */
[----:B------:R-:W-:-:S03]  /*3fb0*/  FMUL.FTZ R103, R68, -1.4426950216293334961 ;  /* 0xbfb8aa3b44677820 */ /* 0x000fc60000410000 */
[----:B------:R-:W-:-:S03]  /*3fc0*/  FMUL.FTZ R61, R61, R102 ;  /* 0x000000663d3d7220 */ /* 0x000fc60000410000 */
[----:B------:R-:W0:Y:S01]  /*3fd0*/  MUFU.EX2 R103, R103 ;  /* 0x0000006700677308 */ /* 0x000e220000000800 */
[----:B------:R-:W-:Y:S01]  /*3fe0*/  FFMA.FTZ R106, R67, R61, R106 ;  /* 0x0000003d436a7223 */ /* 0x000fe2000001006a */
        /* <DEDUP_REMOVED lines=11> */
[----:B------:R-:W-:Y:S01]  /*40a0*/  FADD.FTZ R71, R71, R68 ;  /* 0x0000004447477221 */ /* 0x000fe20000010000 */
[-C--:B------:R-:W-:Y:S01]  /*40b0*/  FFMA.FTZ R69, R74, R68.reuse, R69 ;  /* 0x000000444a457223 */ /* 0x080fe20000010045 */
[----:B------:R-:W-:Y:S01]  /*40c0*/  FMUL.FTZ R68, R101, R68 ;  /* 0x0000004465447220 */ /* 0x000fe20000410000 */
        /* <DEDUP_REMOVED lines=34> */
[----:B------:R-:W-:Y:S01]  /*42f0*/  FMUL.FTZ R51, R51, R104 ;  /* 0x0000006833337220 */ /* 0x000fe20000410000 */
[----:B------:R-:W-:Y:S01]  /*4300*/  FADD.FTZ R104, R57, R60 ;  /* 0x0000003c39687221 */ /* 0x000fe20000010000 */
[----:B------:R-:W-:Y:S01]  /*4310*/  FMUL.FTZ R57, R100, R60 ;  /* 0x0000003c64397220 */ /* 0x000fe20000410000 */
[----:B------:R-:W0:Y:S01]  /*4320*/  MUFU.EX2 R105, R105 ;  /* 0x0000006900697308 */ /* 0x000e220000000800 */
[----:B------:R-:W-:Y:S02]  /*4330*/  FFMA.FTZ R106, R75, R51, R106 ;  /* 0x000000334b6a7223 */ /* 0x000fe4000001006a */
[----:B------:R-:W-:Y:S01]  /*4340*/  FFMA.FTZ R49, R49, R57, R52 ;  /* 0x0000003931317223 */ /* 0x000fe20000010034 */
[----:B------:R-:W-:-:S03]  /*4350*/  FADD.FTZ R65, R65, R57 ;  /* 0x0000003941417221 */ /* 0x000fc60000010000 */
[----:B------:R-:W-:Y:S01]  /*4360*/  FFMA.FTZ R66, R66, R62, R49 ;  /* 0x0000003e42427223 */ /* 0x000fe20000010031 */
[----:B------:R-:W-:Y:S01]  /*4370*/  FADD.FTZ R65, R62, R65 ;  /* 0x000000413e417221 */ /* 0x000fe20000010000 */
[----:B0-----:R-:W-:Y:S01]  /*4380*/  FADD.FTZ R56, R105, 1 ;  /* 0x3f80000069387421 */ /* 0x001fe20000010000 */
[----:B------:R-:W-:Y:S01]  /*4390*/  FADD.FTZ R105, R104, R73 ;  /* 0x0000004968697221 */ /* 0x000fe20000010000 */
[----:B------:R-:W-:-:S03]  /*43a0*/  FMUL.FTZ R73, R100, R73 ;  /* 0x0000004964497220 */ /* 0x000fc60000410000 */
[----:B------:R-:W-:Y:S01]  /*43b0*/  FADD.FTZ R104, R105, R70 ;  /* 0x0000004669687221 */ /* 0x000fe20000010000 */
[----:B------:R-:W0:Y:S01]  /*43c0*/  MUFU.RCP R56, R56 ;  /* 0x0000003800387308 */ /* 0x000e220000001000 */
[----:B------:R-:W-:Y:S01]  /*43d0*/  FFMA.FTZ R63, R63, R73, R66 ;  /* 0x000000493f3f7223 */ /* 0x000fe20000010042 */
[----:B------:R-:W-:Y:S01]  /*43e0*/  FADD.FTZ R65, R65, R73 ;  /* 0x0000004941417221 */ /* 0x000fe20000010000 */
[----:B------:R-:W-:Y:S01]  /*43f0*/  FADD.FTZ R104, R104, R61 ;  /* 0x0000003d68687221 */ /* 0x000fe20000010000 */
[----:B------:R-:W-:Y:S01]  /*4400*/  FMUL.FTZ R61, R100, R61 ;  /* 0x0000003d643d7220 */ /* 0x000fe20000410000 */
[----:B------:R-:W-:Y:S01]  /*4410*/  FFMA.FTZ R64, R64, R58, R63 ;  /* 0x0000003a40407223 */ /* 0x000fe2000001003f */
[----:B------:R-:W-:Y:S01]  /*4420*/  FADD.FTZ R65, R58, R65 ;  /* 0x000000413a417221 */ /* 0x000fe20000010000 */
[----:B------:R-:W-:Y:S01]  /*4430*/  FADD.FTZ R104, R104, R53 ;  /* 0x0000003568687221 */ /* 0x000fe20000010000 */
[----:B------:R-:W-:-:S03]  /*4440*/  FMUL.FTZ R53, R100, R53 ;  /* 0x0000003564357220 */ /* 0x000fc60000410000 */
[----:B------:R-:W-:Y:S01]  /*4450*/  FADD.FTZ R104, R104, R51 ;  /* 0x0000003368687221 */ /* 0x000fe20000010000 */
        /* <DEDUP_REMOVED lines=25> */
[----:B------:R-:W-:Y:S01]  /*45f0*/  FMUL.FTZ R57, R89, R60 ;  /* 0x0000003c59397220 */ /* 0x000fe20000410000 */
[----:B------:R-:W-:-:S03]  /*4600*/  FFMA.FTZ R60, R100, R107, R98 ;  /* 0x0000006b643c7223 */ /* 0x000fc60000010062 */
[----:B------:R-:W-:Y:S01]  /*4610*/  FMUL.FTZ R57, R57, R66 ;  /* 0x0000004239397220 */ /* 0x000fe20000410000 */
[----:B------:R-:W-:-:S03]  /*4620*/  FMUL.FTZ R62, R60, -1.4426950216293334961 ;  /* 0xbfb8aa3b3c3e7820 */ /* 0x000fc60000410000 */
[----:B------:R-:W-:-:S03]  /*4630*/  FFMA.FTZ R69, R56, R57, R69 ;  /* 0x0000003938457223 */ /* 0x000fc60000010045 */
        /* <DEDUP_REMOVED lines=11> */
[----:B------:R-:W-:Y:S02]  /*46f0*/  FMUL.FTZ R63, R100, R70 ;  /* 0x00000046643f7220 */ /* 0x000fe40000410000 */
[----:B------:R-:W0:Y:S02]  /*4700*/  MUFU.EX2 R73, R73 ;  /* 0x0000004900497308 */ /* 0x000e240000000800 */
[----:B------:R-:W-:Y:S01]  /*4710*/  FFMA.FTZ R59, R59, R63, R64 ;  /* 0x0000003f3b3b7223 */ /* 0x000fe20000010040 */
[----:B------:R-:W-:-:S03]  /*4720*/  FADD.FTZ R65, R65, R63 ;  /* 0x0000003f41417221 */ /* 0x000fc60000010000 */
[----:B------:R-:W-:Y:S01]  /*4730*/  FFMA.FTZ R72, R72, R48, R59 ;  /* 0x0000003048487223 */ /* 0x000fe2000001003b */
[----:B------:R-:W-:-:S03]  /*4740*/  FADD.FTZ R65, R48, R65 ;  /* 0x0000004130417221 */ /* 0x000fc60000010000 */
[----:B------:R-:W-:Y:S01]  /*4750*/  FFMA.FTZ R67, R67, R61, R72 ;  /* 0x0000003d43437223 */ /* 0x000fe20000010048 */
[----:B------:R-:W-:Y:S01]  /*4760*/  FADD.FTZ R65, R65, R61 ;  /* 0x0000003d41417221 */ /* 0x000fe20000010000 */
[----:B------:R-:W-:Y:S02]  /*4770*/  FMUL.FTZ R61, R101, R50 ;  /* 0x00000032653d7220 */ /* 0x000fe40000410000 */
[----:B------:R-:W-:Y:S01]  /*4780*/  FFMA.FTZ R74, R74, R68, R67 ;  /* 0x000000444a4a7223 */ /* 0x000fe20000010043 */
[----:B------:R-:W-:Y:S01]  /*4790*/  FADD.FTZ R65, R68, R65 ;  /* 0x0000004144417221 */ /* 0x000fe20000010000 */
[----:B0-----:R-:W-:Y:S01]  /*47a0*/  FADD.FTZ R66, R73, 1 ;  /* 0x3f80000049427421 */ /* 0x001fe20000010000 */
[----:B------:R-:W-:Y:S01]  /*47b0*/  FADD.FTZ R73, R94, -UR28 ;  /* 0x8000001c5e497e21 */ /* 0x000fe20008010000 */
[----:B------:R-:W-:-:S03]  /*47c0*/  FFMA.FTZ R74, R103, R53, R74 ;  /* 0x00000035674a7223 */ /* 0x000fc6000001004a */
[----:B------:R-:W-:Y:S01]  /*47d0*/  FMUL.FTZ R73, R73, UR29 ;  /* 0x0000001d49497c20 */ /* 0x000fe20008410000 */
[----:B------:R-:W0:Y:S01]  /*47e0*/  MUFU.RCP R66, R66 ;  /* 0x0000004200427308 */ /* 0x000e220000001000 */
[----:B------:R-:W-:Y:S02]  /*47f0*/  FFMA.FTZ R74, R102, R61, R74 ;  /* 0x0000003d664a7223 */ /* 0x000fe4000001004a */
[----:B------:R-:W-:-:S04]  /*4800*/  FFMA.FTZ R63, R100, R73, R98 ;  /* 0x00000049643f7223 */ /* 0x000fc80000010062 */
[----:B------:R-:W-:-:S06]  /*4810*/  FMUL.FTZ R64, R63, -1.4426950216293334961 ;  /* 0xbfb8aa3b3f407820 */ /* 0x000fcc0000410000 */
[----:B------:R-:W1:Y:S01]  /*4820*/  MUFU.EX2 R64, R64 ;  /* 0x0000004000407308 */ /* 0x000e620000000800 */
[----:B0-----:R-:W-:-:S04]  /*4830*/  FADD.FTZ R105, -R66, 1 ;  /* 0x3f80000042697421 */ /* 0x001fc80000010100 */
[----:B------:R-:W-:Y:S01]  /*4840*/  FFMA.FTZ R105, R58, R105, 1 ;  /* 0x3f8000003a697423 */ /* 0x000fe20000010069 */
[----:B------:R-:W-:-:S04]  /*4850*/  FMUL.FTZ R58, R93, R66 ;  /* 0x000000425d3a7220 */ /* 0x000fc80000410000 */
[----:B------:R-:W-:Y:S01]  /*4860*/  FMUL.FTZ R58, R58, R105 ;  /* 0x000000693a3a7220 */ /* 0x000fe20000410000 */
[----:B-1----:R-:W-:Y:S01]  /*4870*/  FADD.FTZ R105, R64, 1 ;  /* 0x3f80000040697421 */ /* 0x002fe20000010000 */
[----:B------:R-:W-:Y:S02]  /*4880*/  FADD.FTZ R64, R95, -UR28 ;  /* 0x8000001c5f407e21 */ /* 0x000fe40008010000 */
[----:B------:R-:W-:Y:S02]  /*4890*/  FFMA.FTZ R69, R62, R58, R69 ;  /* 0x0000003a3e457223 */ /* 0x000fe40000010045 */
[----:B------:R-:W-:Y:S01]  /*48a0*/  FMUL.FTZ R64, R64, UR29 ;  /* 0x0000001d40407c20 */ /* 0x000fe20008410000 */
[----:B------:R-:W0:Y:S03]  /*48b0*/  MUFU.RCP R105, R105 ;  /* 0x0000006900697308 */ /* 0x000e260000001000 */
[----:B------:R-:W-:-:S04]  /*48c0*/  FFMA.FTZ R48, R101, R64, R99 ;  /* 0x0000004065307223 */ /* 0x000fc80000010063 */
[----:B------:R-:W-:-:S06]  /*48d0*/  FMUL.FTZ R70, R48, -1.4426950216293334961 ;  /* 0xbfb8aa3b30467820 */ /* 0x000fcc0000410000 */
[----:B------:R-:W1:Y:S01]  /*48e0*/  MUFU.EX2 R70, R70 ;  /* 0x0000004600467308 */ /* 0x000e620000000800 */
[----:B0-----:R-:W-:Y:S01]  /*48f0*/  FADD.FTZ R66, -R105, 1 ;  /* 0x3f80000069427421 */ /* 0x001fe20000010100 */
[----:B------:R-:W-:-:S03]  /*4900*/  FMUL.FTZ R59, R96, R105 ;  /* 0x00000069603b7220 */ /* 0x000fc60000410000 */
[----:B------:R-:W-:-:S04]  /*4910*/  FFMA.FTZ R66, R63, R66, 1 ;  /* 0x3f8000003f427423 */ /* 0x000fc80000010042 */
[----:B------:R-:W-:Y:S01]  /*4920*/  FMUL.FTZ R59, R59, R66 ;  /* 0x000000423b3b7220 */ /* 0x000fe20000410000 */
[----:B-1----:R-:W-:-:S06]  /*4930*/  FADD.FTZ R66, R70, 1 ;  /* 0x3f80000046427421 */ /* 0x002fcc0000010000 */
[----:B------:R-:W0:Y:S02]  /*4940*/  MUFU.RCP R66, R66 ;  /* 0x0000004200427308 */ /* 0x000e240000001000 */
[----:B0-----:R-:W-:-:S04]  /*4950*/  FADD.FTZ R63, -R66, 1 ;  /* 0x3f800000423f7421 */ /* 0x001fc80000010100 */
[----:B------:R-:W-:Y:S01]  /*4960*/  FFMA.FTZ R48, R48, R63, 1 ;  /* 0x3f80000030307423 */ /* 0x000fe2000001003f */
[----:B------:R-:W-:-:S04]  /*4970*/  FMUL.FTZ R63, R97, R66 ;  /* 0x00000042613f7220 */ /* 0x000fc80000410000 */
[----:B------:R-:W-:Y:S01]  /*4980*/  FMUL.FTZ R63, R63, R48 ;  /* 0x000000303f3f7220 */ /* 0x000fe20000410000 */
[----:B------:R-:W-:Y:S01]  /*4990*/  FADD.FTZ R48, R65, R53 ;  /* 0x0000003541307221 */ /* 0x000fe20000010000 */
[----:B------:R-:W-:Y:S01]  /*49a0*/  FMUL.FTZ R53, R100, R51 ;  /* 0x0000003364357220 */ /* 0x000fe20000410000 */
[----:B------:R-:W-:Y:S02]  /*49b0*/  FFMA.FTZ R51, R55, R49, R106 ;  /* 0x0000003137337223 */ /* 0x000fe4000001006a */
        /* <DEDUP_REMOVED lines=11> */
[----:B------:R-:W-:Y:S01]  /*4a70*/  FMUL.FTZ R55, R101, R57 ;  /* 0x0000003965377220 */ /* 0x000fe20000410000 */
[----:B------:R-:W-:Y:S01]  /*4a80*/  FADD.FTZ R48, R48, R53 ;  /* 0x0000003530307221 */ /* 0x000fe20000010000 */
[----:B------:R-:W-:Y:S01]  /*4a90*/  FMUL.FTZ R53, R100, R60 ;  /* 0x0000003c64357220 */ /* 0x000fe20000410000 */
[----:B------:R-:W-:Y:S01]  /*4aa0*/  FADD.FTZ R57, R52, R57 ;  /* 0x0000003934397221 */ /* 0x000fe20000010000 */
[----:B------:R-:W-:Y:S01]  /*4ab0*/  FFMA.FTZ R74, R56, R55, R74 ;  /* 0x00000037384a7223 */ /* 0x000fe2000001004a */
[----:B------:R-:W-:Y:S01]  /*4ac0*/  FADD.FTZ R48, R55, R48 ;  /* 0x0000003037307221 */ /* 0x000fe20000010000 */
[----:B------:R-:W-:Y:S01]  /*4ad0*/  FMUL.FTZ R55, R101, R58 ;  /* 0x0000003a65377220 */ /* 0x000fe20000410000 */
[----:B------:R-:W-:Y:S01]  /*4ae0*/  FADD.FTZ R58, R57, R58 ;  /* 0x0000003a393a7221 */ /* 0x000fe20000010000 */
[C---:B------:R-:W-:Y:S01]  /*4af0*/  FFMA.FTZ R61, R107.reuse, R53, R74 ;  /* 0x000000356b3d7223 */ /* 0x040fe2000001004a */
[----:B------:R-:W-:Y:S01]  /*4b00*/  FADD.FTZ R50, R48, R53 ;  /* 0x0000003530327221 */ /* 0x000fe20000010000 */
[----:B------:R-:W-:-:S02]  /*4b10*/  FFMA.FTZ R48, R107, R60, R51 ;  /* 0x0000003c6b307223 */ /* 0x000fc40000010033 */
[----:B------:R-:W-:Y:S01]  /*4b20*/  FFMA.FTZ R52, R62, R55, R61 ;  /* 0x000000373e347223 */ /* 0x000fe2000001003d */
[----:B------:R-:W-:Y:S01]  /*4b30*/  FADD.FTZ R55, R55, R50 ;  /* 0x0000003237377221 */ /* 0x000fe20000010000 */
[----:B------:R-:W-:Y:S01]  /*4b40*/  FADD.FTZ R50, R49, R60 ;  /* 0x0000003c31327221 */ /* 0x000fe20000010000 */
[----:B------:R-:W-:Y:S01]  /*4b50*/  FMUL.FTZ R49, R101, R63 ;  /* 0x0000003f65317220 */ /* 0x000fe20000410000 */
[----:B------:R-:W-:Y:S01]  /*4b60*/  FFMA.FTZ R51, R73, R54, R52 ;  /* 0x0000003649337223 */ /* 0x000fe20000010034 */
[----:B------:R-:W-:Y:S01]  /*4b70*/  FADD.FTZ R54, R55, R54 ;  /* 0x0000003637367221 */ /* 0x000fe20000010000 */
[----:B------:R-:W-:Y:S01]  /*4b80*/  FFMA.FTZ R48, R73, R59, R48 ;  /* 0x0000003b49307223 */ /* 0x000fe20000010030 */
[----:B------:R-:W-:Y:S01]  /*4b90*/  FADD.FTZ R50, R50, R59 ;  /* 0x0000003b32327221 */ /* 0x000fe20000010000 */
[C---:B------:R-:W-:Y:S01]  /*4ba0*/  FFMA.FTZ R56, R64.reuse, R49, R51 ;  /* 0x0000003140387223 */ /* 0x040fe20000010033 */
[----:B------:R-:W-:Y:S01]  /*4bb0*/  FADD.FTZ R57, R49, R54 ;  /* 0x0000003631397221 */ /* 0x000fe20000010000 */
[----:B------:R-:W-:Y:S01]  /*4bc0*/  FFMA.FTZ R49, R64, R63, R69 ;  /* 0x0000003f40317223 */ /* 0x000fe20000010045 */
[----:B------:R-:W-:-:S07]  /*4bd0*/  FADD.FTZ R51, R58, R63 ;  /* 0x0000003f3a337221 */ /* 0x000fce0000010000 */
.L_x_1268:
[----:B------:R-:W0:Y:S01]  /*4be0*/  SHFL.DOWN PT, R52, R56, 0x1, 0x1f ;  /* 0x08201f0038347f89 */ /* 0x000e2200000e0000 */
[C---:B------:R-:W-:Y:S01]  /*4bf0*/  ISETP.GT.AND P1, PT, R117.reuse, 0x1e, PT ;  /* 0x0000001e7500780c */ /* 0x040fe20003f24270 */
[----:B------:R-:W-:Y:S01]  /*4c00*/  BSSY.RECONVERGENT B0, `(.L_x_1269) ;  /* 0x0000022000007945 */ /* 0x000fe20003800200 */
[----:B------:R-:W-:Y:S01]  /*4c10*/  ISETP.GT.AND P3, PT, R117, 0xf, PT ;  /* 0x0000000f7500780c */ /* 0x000fe20003f64270 */
[----:B------:R-:W1:Y:S01]  /*4c20*/  SHFL.DOWN PT, R53, R57, 0x1, 0x1f ;  /* 0x08201f0039357f89 */ /* 0x000e6200000e0000 */
[C---:B------:R-:W-:Y:S02]  /*4c30*/  ISETP.NE.AND P2, PT, R125.reuse, RZ, PT ;  /* 0x000000ff7d00720c */ /* 0x040fe40003f45270 */
[----:B------:R-:W-:Y:S01]  /*4c40*/  ISETP.GT.U32.AND P4, PT, R125, 0x37, PT ;  /* 0x000000377d00780c */ /* 0x000fe20003f84070 */
        /* <DEDUP_REMOVED lines=25> */
[----:B------:R-:W-:Y:S01]  /*4de0*/  SHF.R.U32.HI R58, RZ, 0x2, R125 ;  /* 0x00000002ff3a7819 */ /* 0x000fe2000001167d */
[----:B--2---:R-:W-:-:S03]  /*4df0*/  FADD.FTZ R103, R52, R53 ;  /* 0x0000003534677221 */ /* 0x004fc60000010000 */
[----:B------:R-:W-:-:S07]  /*4e00*/  LOP3.LUT R58, R58, 0xf8, RZ, 0xc0, !PT ;  /* 0x000000f83a3a7812 */ /* 0x000fce00078ec0ff */
[----:B------:R3:W-:Y:S02]  /*4e10*/  @!P1 STS.64 [R58+UR7+0x10], R102 ;  /* 0x000010663a009988 */ /* 0x0007e40008000a07 */
.L_x_1270:
[----:B------:R-:W-:Y:S05]  /*4e20*/  BSYNC.RECONVERGENT B0 ;  /* 0x0000000000007941 */ /* 0x000fea0003800200 */
.L_x_1269:
[----:B------:R-:W-:Y:S06]  /*4e30*/  BAR.SYNC.DEFER_BLOCKING 0x0 ;  /* 0x0000000000007b1d */ /* 0x000fec0000010000 */
[----:B------:R-:W-:Y:S04]  /*4e40*/  BSSY.RECONVERGENT B0, `(.L_x_1271) ;  /* 0x0000026000007945 */ /* 0x000fe80003800200 */
[----:B------:R-:W-:Y:S05]  /*4e50*/  @P2 BRA `(.L_x_1272) ;  /* 0x0000000000902947 */ /* 0x000fea0003800000 */
[----:B------:R-:W4:Y:S01]  /*4e60*/  S2UR UR9, SR_CgaCtaId ;  /* 0x00000000000979c3 */ /* 0x000f220000008800 */
[----:B------:R-:W-:Y:S02]  /*4e70*/  UMOV UR8, 0x400 ;  /* 0x0000040000087882 */ /* 0x000fe40000000000 */
[----:B----4-:R-:W-:-:S09]  /*4e80*/  ULEA UR8, UR9, UR8, 0x18 ;  /* 0x0000000809087291 */ /* 0x010fd2000f8ec0ff */
[----:B--2---:R-:W2:Y:S04]  /*4e90*/  LDS.64 R52, [UR8+0x18] ;  /* 0x00001808ff347984 */ /* 0x004ea80008000a00 */
[----:B------:R-:W4:Y:S04]  /*4ea0*/  LDS.128 R68, [UR8+0x20] ;  /* 0x00002008ff447984 */ /* 0x000f280008000c00 */
[----:B------:R-:W5:Y:S04]  /*4eb0*/  LDS.128 R64, [UR8+0x30] ;  /* 0x00003008ff407984 */ /* 0x000f680008000c00 */
[----:B------:R-:W0:Y:S04]  /*4ec0*/  LDS.128 R60, [UR8+0x40] ;  /* 0x00004008ff3c7984 */ /* 0x000e280008000c00 */
[----:B---3--:R-:W3:Y:S01]  /*4ed0*/  LDS.128 R56, [UR8+0x50] ;  /* 0x00005008ff387984 */ /* 0x008ee20008000c00 */
[----:B--2---:R-:W-:Y:S01]  /*4ee0*/  FADD.FTZ R55, R102, R52 ;  /* 0x0000003466377221 */ /* 0x004fe20000010000 */
[----:B------:R-:W-:-:S03]  /*4ef0*/  FADD.FTZ R52, R103, R53 ;  /* 0x0000003567347221 */ /* 0x000fc60000010000 */
[----:B----4-:R-:W-:Y:S01]  /*4f00*/  FADD.FTZ R73, R55, R68 ;  /* 0x0000004437497221 */ /* 0x010fe20000010000 */
[----:B------:R-:W-:Y:S02]  /*4f10*/  FADD.FTZ R68, R52, R69 ;  /* 0x0000004534447221 */ /* 0x000fe40000010000 */
[----:B-1----:R-:W1:Y:S01]  /*4f20*/  LDS.128 R52, [UR8+0x60] ;  /* 0x00006008ff347984 */ /* 0x002e620008000c00 */
[----:B------:R-:W-:Y:S01]  /*4f30*/  FADD.FTZ R73, R73, R70 ;  /* 0x0000004649497221 */ /* 0x000fe20000010000 */
[----:B------:R-:W-:Y:S02]  /*4f40*/  FADD.FTZ R72, R68, R71 ;  /* 0x0000004744487221 */ /* 0x000fe40000010000 */
[----:B------:R-:W2:Y:S01]  /*4f50*/  LDS.128 R68, [UR8+0x70] ;  /* 0x00007008ff447984 */ /* 0x000ea20008000c00 */
        /* <DEDUP_REMOVED lines=8> */
[----:B---3--:R-:W-:Y:S01]  /*4fe0*/  FADD.FTZ R73, R73, R56 ;  /* 0x0000003849497221 */ /* 0x008fe20000010000 */
        /* <DEDUP_REMOVED lines=11> */
.L_x_1272:
[----:B------:R-:W-:Y:S05]  /*50a0*/  BSYNC.RECONVERGENT B0 ;  /* 0x0000000000007941 */ /* 0x000fea0003800200 */
.L_x_1271:
[----:B------:R-:W-:Y:S06]  /*50b0*/  BAR.SYNC.DEFER_BLOCKING 0x0 ;  /* 0x0000000000007b1d */ /* 0x000fec0000010000 */
[----:B------:R-:W-:Y:S04]  /*50c0*/  BSSY.RECONVERGENT B0, `(.L_x_1273) ;  /* 0x0000025000007945 */ /* 0x000fe80003800200 */
[----:B------:R-:W-:Y:S05]  /*50d0*/  @P4 BRA `(.L_x_1274) ;  /* 0x00000000008c4947 */ /* 0x000fea0003800000 */
[----:B------:R-:W4:Y:S04]  /*50e0*/  LDS.128 R104, [R108+0x380] ;  /* 0x000380006c687984 */ /* 0x000f280000000c00 */
[----:B-12---:R-:W1:Y:S04]  /*50f0*/  LDS.128 R52, [R108+0x700] ;  /* 0x000700006c347984 */ /* 0x006e680000000c00 */
[----:B---3--:R-:W2:Y:S04]  /*5100*/  LDS.128 R56, [R108+0xa80] ;  /* 0x000a80006c387984 */ /* 0x008ea80000000c00 */
[----:B------:R-:W3:Y:S04]  /*5110*/  LDS.128 R60, [R108+0xe00] ;  /* 0x000e00006c3c7984 */ /* 0x000ee80000000c00 */
[----:B------:R-:W5:Y:S04]  /*5120*/  LDS.128 R64, [R108+0x1180] ;  /* 0x001180006c407984 */ /* 0x000f680000000c00 */
[----:B------:R-:W0:Y:S04]  /*5130*/  LDS.128 R68, [R108+0x1500] ;  /* 0x001500006c447984 */ /* 0x000e280000000c00 */
[----:B------:R-:W0:Y:S01]  /*5140*/  LDS.128 R72, [R108+0x1880] ;  /* 0x001880006c487984 */ /* 0x000e220000000c00 */
[----:B----4-:R-:W-:Y:S01]  /*5150*/  FADD.FTZ R104, R48, R104 ;  /* 0x0000006830687221 */ /* 0x010fe20000010000 */
        /* <DEDUP_REMOVED lines=27> */
.L_x_1274:
[----:B------:R-:W-:Y:S05]  /*5310*/  BSYNC.RECONVERGENT B0 ;  /* 0x0000000000007941 */ /* 0x000fea0003800200 */
.L_x_1273:
[----:B------:R-:W-:Y:S04]  /*5320*/  BSSY.RECONVERGENT B0, `(.L_x_1275) ;  /* 0x000001d000007945 */ /* 0x000fe80003800200 */
[----:B------:R-:W-:Y:S05]  /*5330*/  @P4 BRA `(.L_x_1276) ;  /* 0x00000000006c4947 */ /* 0x000fea0003800000 */
[----:B--2---:R-:W2:Y:S01]  /*5340*/  LDC.64 R52, c[0x0][0x3f8] ;  /* 0x0000fe00ff347b82 */ /* 0x004ea20000000a00 */
[----:B------:R-:W-:-:S07]  /*5350*/  IMAD R109, R109, 0x38, R125 ;  /* 0x000000386d6d7824 */ /* 0x000fce00078e027d */
[----:B-1----:R-:W1:Y:S01]  /*5360*/  LDC.64 R54, c[0x0][0x3d8] ;  /* 0x0000f600ff367b82 */ /* 0x002e620000000a00 */
[----:B--2---:R-:W-:Y:S01]  /*5370*/  IMAD.WIDE.U32 R56, R52, 0x3, RZ ;  /* 0x0000000334387825 */ /* 0x004fe200078e00ff */
[C---:B------:R-:W-:Y:S02]  /*5380*/  LEA R61, R53.reuse, R53, 0x1 ;  /* 0x00000035353d7211 */ /* 0x040fe400078e08ff */
[----:B------:R-:W-:Y:S02]  /*5390*/  LEA.HI R63, P1, R53, R52, RZ, 0x1 ;  /* 0x00000034353f7211 */ /* 0x000fe400078308ff */
[----:B------:R-:W-:Y:S02]  /*53a0*/  IADD3 R61, PT, PT, R57, R61, RZ ;  /* 0x0000003d393d7210 */ /* 0x000fe40007ffe0ff */
[----:B---3--:R-:W-:Y:S01]  /*53b0*/  IADD3.X R58, PT, PT, RZ, R53, RZ, P1, !PT ;  /* 0x00000035ff3a7210 */ /* 0x008fe20000ffe4ff */
[----:B-1----:R-:W-:Y:S01]  /*53c0*/  IMAD.WIDE R54, R109, 0x4, R54 ;  /* 0x000000046d367825 */ /* 0x002fe200078e0236 */
[----:B------:R-:W-:-:S02]  /*53d0*/  LEA.HI R60, P1, R61, R56, RZ, 0x1 ;  /* 0x000000383d3c7211 */ /* 0x000fc400078308ff */
[----:B------:R-:W-:Y:S02]  /*53e0*/  SHF.L.U32 R57, R63, 0x1, RZ ;  /* 0x000000013f397819 */ /* 0x000fe400000006ff */
[----:B------:R-:W-:Y:S01]  /*53f0*/  SHF.L.U32 R59, R60, 0x1, RZ ;  /* 0x000000013c3b7819 */ /* 0x000fe200000006ff */
[----:B------:R4:W-:Y:S01]  /*5400*/  REDG.E.ADD.F32.FTZ.RN.STRONG.GPU desc[UR20][R54.64], R48 ;  /* 0x00000030360079a6 */ /* 0x0009e2000c12f314 */
[----:B------:R-:W-:Y:S02]  /*5410*/  LOP3.LUT R57, R57, 0xfffffffc, RZ, 0xc0, !PT ;  /* 0xfffffffc39397812 */ /* 0x000fe400078ec0ff */
[----:B------:R-:W-:Y:S02]  /*5420*/  LEA R56, P3, R52, R54, 0x2 ;  /* 0x0000003634387211 */ /* 0x000fe400078610ff */
[----:B------:R-:W-:Y:S02]  /*5430*/  IADD3.X R61, PT, PT, RZ, R61, RZ, P1, !PT ;  /* 0x0000003dff3d7210 */ /* 0x000fe40000ffe4ff */
[----:B------:R-:W-:-:S02]  /*5440*/  LOP3.LUT R59, R59, 0xfffffffc, RZ, 0xc0, !PT ;  /* 0xfffffffc3b3b7812 */ /* 0x000fc400078ec0ff */
[----:B------:R-:W-:Y:S02]  /*5450*/  SHF.L.U64.HI R63, R63, 0x1, R58 ;  /* 0x000000013f3f7819 */ /* 0x000fe4000001023a */
        /* <DEDUP_REMOVED lines=9> */
.L_x_1276:
[----:B------:R-:W-:Y:S05]  /*54f0*/  BSYNC.RECONVERGENT B0 ;  /* 0x0000000000007941 */ /* 0x000fea0003800200 */
.L_x_1275:
[----:B------:R-:W-:-:S09]  /*5500*/  UISETP.GE.U32.AND UP0, UPT, UR25, 0x2, UPT ;  /* 0x000000021900788c */ /* 0x000fd2000bf06070 */
[----:B------:R-:W-:Y:S05]  /*5510*/  BRA.U !UP0, `(.L_x_1277) ;  /* 0x0000000d08407547 */ /* 0x000fea000b800000 */
[----:B------:R-:W5:Y:S01]  /*5520*/  LDCU.64 UR8, c[0x0][0x3d0] ;  /* 0x00007a00ff0877ac */ /* 0x000f620008000a00 */
[----:B----4-:R-:W-:Y:S01]  /*5530*/  MOV R48, UR25 ;  /* 0x0000001900307c02 */ /* 0x010fe20008000f00 */
[----:B------:R-:W-:-:S03]  /*5540*/  ULOP3.LUT UR15, UR4, 0x1, URZ, 0xc0, !UPT ;  /* 0x00000001040f7892 */ /* 0x000fc6000f8ec0ff */
[----:B------:R-:W-:Y:S01]  /*5550*/  ISETP.GE.U32.AND P3, PT, R48, 0x8, PT ;  /* 0x000000083000780c */ /* 0x000fe20003f66070 */
[----:B------:R-:W-:-:S04]  /*5560*/  UIMAD UR16, UR15, UR23, URZ ;  /* 0x000000170f1072a4 */ /* 0x000fc8000f8e02ff */
[----:B------:R-:W-:-:S04]  /*5570*/  UIMAD UR15, UR16, UR25, URZ ;  /* 0x00000019100f72a4 */ /* 0x000fc8000f8e02ff */
[----:B------:R-:W-:-:S04]  /*5580*/  USHF.L.U32 UR15, UR15, 0x1, URZ ;  /* 0x000000010f0f7899 */ /* 0x000fc800080006ff */
[----:B-----5:R-:W-:Y:S01]  /*5590*/  UIMAD.WIDE UR8, UR15, 0x4, UR8 ;  /* 0x000000040f0878a5 */ /* 0x020fe2000f8e0208 */
[----:B------:R-:W-:Y:S11]  /*55a0*/  @P2 BRA `(.L_x_1278) ;  /* 0x00000000005c2947 */ /* 0x000ff60003800000 */
[----:B------:R-:W4:Y:S01]  /*55b0*/  LDC.64 R48, c[0x0][0x3c8] ;  /* 0x0000f200ff307b82 */ /* 0x000f220000000a00 */
[----:B------:R-:W-:Y:S01]  /*55c0*/  MOV R52, UR4 ;  /* 0x0000000400347c02 */ /* 0x000fe20008000f00 */
[----:B------:R-:W-:Y:S02]  /*55d0*/  UIADD3 UR15, UPT, UPT, UR16, UR5, URZ ;  /* 0x00000005100f7290 */ /* 0x000fe4000fffe0ff */
[----:B------:R-:W-:Y:S01]  /*55e0*/  UIMAD.WIDE.U32 UR18, UR26, 0x8, UR8 ;  /* 0x000000081a1278a5 */ /* 0x000fe2000f8e0008 */
[----:B------:R-:W-:-:S03]  /*55f0*/  LOP3.LUT P1, R52, R52, 0x2, RZ, 0xc0, !PT ;  /* 0x0000000234347812 */ /* 0x000fc6000782c0ff */
[----:B--2---:R-:W-:Y:S02]  /*5600*/  MOV R53, UR15 ;  /* 0x0000000f00357c02 */ /* 0x004fe40008000f00 */
[----:B------:R-:W-:Y:S02]  /*5610*/  SEL R55, RZ, UR25, P1 ;  /* 0x00000019ff377c07 */ /* 0x000fe40008800000 */
[----:B------:R-:W-:Y:S02]  /*5620*/  MOV R50, UR18 ;  /* 0x0000001200327c02 */ /* 0x000fe40008000f00 */
[----:B------:R-:W-:Y:S02]  /*5630*/  ISETP.NE.AND P1, PT, R55, -0x1, PT ;  /* 0xffffffff3700780c */ /* 0x000fe40003f25270 */
[----:B------:R-:W-:-:S05]  /*5640*/  MOV R51, UR19 ;  /* 0x0000001300337c02 */ /* 0x000fca0008000f00 */
[----:B------:R2:W-:Y:S01]  /*5650*/  STG.E.64 desc[UR20][R50.64], R102 ;  /* 0x0000006632007986 */ /* 0x0005e2000c101b14 */
[----:B----4-:R-:W-:Y:S01]  /*5660*/  IMAD.WIDE.U32 R48, R53, 0x4, R48 ;  /* 0x0000000435307825 */ /* 0x010fe200078e0030 */
[----:B------:R-:W-:Y:S01]  /*5670*/  IADD3 R53, PT, PT, -R52, 0x1, RZ ;  /* 0x0000000134357810 */ /* 0x000fe20007ffe1ff */
[----:B------:R-:W-:Y:S06]  /*5680*/  MEMBAR.ALL.GPU ;  /* 0x0000000000007992 */ /* 0x000fec000000a000 */
[----:B------:R-:W-:-:S00]  /*5690*/  ERRBAR ;  /* 0x00000000000079ab */ /* 0x000fc00000000000 */
[----:B------:R-:W-:Y:S06]  /*56a0*/  CGAERRBAR ;  /* 0x00000000000075ab */ /* 0x000fec0000000000 */
[----:B------:R2:W-:Y:S01]  /*56b0*/  REDG.E.ADD.S32.STRONG.GPU desc[UR20][R48.64], R53 ;  /* 0x000000353000798e */ /* 0x0005e2000c12e314 */
[----:B------:R-:W-:Y:S05]  /*56c0*/  @!P1 BRA `(.L_x_1278) ;  /* 0x0000000000149947 */ /* 0x000fea0003800000 */
.L_x_1279:
[----:B--2---:R-:W2:Y:S04]  /*56d0*/  LDG.E.STRONG.GPU R50, desc[UR20][R48.64] ;  /* 0x0000001430327981 */ /* 0x004ea8000c1ef900 */
[----:B--2---:R-:W-:Y:S01]  /*56e0*/  CCTL.IVALL ;  /* 0x00000000ff00798f */ /* 0x004fe20002000000 */
[----:B------:R-:W-:Y:S05]  /*56f0*/  YIELD ;  /* 0x0000000000007946 */ /* 0x000fea0003800000 */
[----:B------:R-:W-:-:S13]  /*5700*/  ISETP.NE.AND P1, PT, R50, R55, PT ;  /* 0x000000373200720c */ /* 0x000fda0003f25270 */
[----:B------:R-:W-:Y:S05]  /*5710*/  @P1 BRA `(.L_x_1279) ;  /* 0xfffffffc00ec1947 */ /* 0x000fea000383ffff */
.L_x_1278:
[----:B------:R-:W-:Y:S05]  /*5720*/  WARPSYNC.ALL ;  /* 0x0000000000007948 */ /* 0x000fea0003800000 */
[----:B------:R-:W-:Y:S01]  /*5730*/  BAR.SYNC.DEFER_BLOCKING 0x0 ;  /* 0x0000000000007b1d */ /* 0x000fe20000010000 */
[----:B-1----:R-:W-:-:S05]  /*5740*/  HFMA2 R54, -RZ, RZ, 0, 0 ;  /* 0x00000000ff367431 */ /* 0x002fca00000001ff */
[----:B------:R-:W-:Y:S05]  /*5750*/  @!P3 BRA `(.L_x_1280) ;  /* 0x00000004007cb947 */ /* 0x000fea0003800000 */
[----:B------:R-:W-:Y:S01]  /*5760*/  MOV R57, RZ ;  /* 0x000000ff00397202 */ /* 0x000fe20000000f00 */
[----:B------:R-:W-:Y:S02]  /*5770*/  UIMAD UR30, UR23, 0x3, UR5 ;  /* 0x00000003171e78a4 */ /* 0x000fe4000f8e0205 */
[----:B------:R-:W-:Y:S02]  /*5780*/  UIMAD UR31, UR23, 0x7, UR5 ;  /* 0x00000007171f78a4 */ /* 0x000fe4000f8e0205 */
[----:B------:R-:W-:Y:S02]  /*5790*/  UIADD3 UR32, UPT, UPT, UR5, UR23, URZ ;  /* 0x0000001705207290 */ /* 0x000fe4000fffe0ff */
[----:B------:R-:W-:Y:S02]  /*57a0*/  UIADD3 UR33, UPT, UPT, -UR22, URZ, URZ ;  /* 0x000000ff16217290 */ /* 0x000fe4000fffe1ff */
[----:B------:R-:W-:Y:S01]  /*57b0*/  ULOP3.LUT UR38, UR25, 0x7ffffff8, URZ, 0xc0, !UPT ;  /* 0x7ffffff819267892 */ /* 0x000fe2000f8ec0ff */
[----:B------:R-:W-:Y:S01]  /*57c0*/  UMOV UR15, UR5 ;  /* 0x00000005000f7c82 */ /* 0x000fe20008000000 */
[----:B------:R-:W-:Y:S01]  /*57d0*/  UMOV UR16, UR12 ;  /* 0x0000000c00107c82 */ /* 0x000fe20008000000 */
[----:B------:R-:W-:Y:S01]  /*57e0*/  UMOV UR17, UR13 ;  /* 0x0000000d00117c82 */ /* 0x000fe20008000000 */
[----:B------:R-:W-:Y:S01]  /*57f0*/  UMOV UR18, UR11 ;  /* 0x0000000b00127c82 */ /* 0x000fe20008000000 */
[----:B------:R-:W-:-:S07]  /*5800*/  UMOV UR19, UR10 ;  /* 0x0000000a00137c82 */ /* 0x000fce0008000000 */
.L_x_1281:
[C---:B--2---:R-:W-:Y:S02]  /*5810*/  IADD3 R48, PT, PT, R57.reuse, 0x1, RZ ;  /* 0x0000000139307810 */ /* 0x044fe40007ffe0ff */
[----:B------:R-:W-:Y:S02]  /*5820*/  ISETP.EQ.OR P1, PT, RZ, UR33, P2 ;  /* 0x00000021ff007c0c */ /* 0x000fe40009722670 */
[----:B------:R-:W-:Y:S02]  /*5830*/  ISETP.EQ.OR P3, PT, R48, UR22, P2 ;  /* 0x0000001630007c0c */ /* 0x000fe40009762670 */
[----:B------:R-:W-:-:S04]  /*5840*/  IADD3 R48, PT, PT, R57, 0x2, RZ ;  /* 0x0000000239307810 */ /* 0x000fc80007ffe0ff */
[----:B------:R-:W-:Y:S02]  /*5850*/  ISETP.EQ.OR P6, PT, R48, UR22, P2 ;  /* 0x0000001630007c0c */ /* 0x000fe400097c2670 */
[----:B------:R-:W-:-:S03]  /*5860*/  IADD3 R48, PT, PT, R57, 0x3, RZ ;  /* 0x0000000339307810 */ /* 0x000fc60007ffe0ff */
[----:B------:R-:W-:Y:S01]  /*5870*/  VOTEU.ALL UP1, P1 ;  /* 0x0000000000ff7886 */ /* 0x000fe20000820000 */
[----:B------:R-:W-:Y:S01]  /*5880*/  ISETP.EQ.OR P4, PT, R48, UR22, P2 ;  /* 0x0000001630007c0c */ /* 0x000fe20009782670 */
[----:B------:R-:W-:-:S03]  /*5890*/  VOTEU.ALL UP0, P3 ;  /* 0x0000000000ff7886 */ /* 0x000fc60001800000 */
[----:B------:R-:W-:Y:S02]  /*58a0*/  @!UP1 UIMAD.WIDE.U32 UR34, UR15, 0x8, UR8 ;  /* 0x000000080f2298a5 */ /* 0x000fe4000f8e0008 */
[----:B------:R-:W-:Y:S01]  /*58b0*/  @!UP0 UIMAD.WIDE.U32 UR36, UR32, 0x8, UR8 ;  /* 0x00000008202488a5 */ /* 0x000fe2000f8e0008 */
[----:B------:R-:W-:-:S03]  /*58c0*/  VOTEU.ALL UP1, P6 ;  /* 0x0000000000ff7886 */ /* 0x000fc60003020000 */
[----:B------:R-:W-:Y:S02]  /*58d0*/  MOV R48, UR34 ;  /* 0x0000002200307c02 */ /* 0x000fe40008000f00 */
[----:B------:R-:W-:Y:S01]  /*58e0*/  MOV R49, UR35 ;  /* 0x0000002300317c02 */ /* 0x000fe20008000f00 */
[----:B------:R-:W-:Y:S01]  /*58f0*/  @!UP1 UIMAD.WIDE.U32 UR34, UR16, 0x8, UR8 ;  /* 0x00000008102298a5 */ /* 0x000fe2000f8e0008 */
[----:B------:R-:W-:Y:S01]  /*5900*/  MOV R50, UR36 ;  /* 0x0000002400327c02 */ /* 0x000fe20008000f00 */
[----:B------:R-:W-:Y:S01]  /*5910*/  VOTEU.ALL UP0, P4 ;  /* 0x0000000000ff7886 */ /* 0x000fe20002000000 */
[----:B------:R-:W-:Y:S02]  /*5920*/  MOV R51, UR37 ;  /* 0x0000002500337c02 */ /* 0x000fe40008000f00 */
[----:B------:R-:W0:Y:S01]  /*5930*/  @!P1 LDG.E.64 R48, desc[UR20][R48.64] ;  /* 0x0000001430309981 */ /* 0x000e22000c1e1b00 */
[----:B------:R-:W-:Y:S02]  /*5940*/  MOV R52, UR34 ;  /* 0x0000002200347c02 */ /* 0x000fe40008000f00 */
[----:B------:R-:W-:Y:S01]  /*5950*/  MOV R53, UR35 ;  /* 0x0000002300357c02 */ /* 0x000fe20008000f00 */
[----:B------:R-:W2:Y:S01]  /*5960*/  @!P3 LDG.E.64 R50, desc[UR20][R50.64] ;  /* 0x000000143232b981 */ /* 0x000ea2000c1e1b00 */
[----:B------:R-:W-:-:S04]  /*5970*/  @!UP0 UIMAD.WIDE.U32 UR34, UR30, 0x8, UR8 ;  /* 0x000000081e2288a5 */ /* 0x000fc8000f8e0008 */
[----:B------:R-:W4:Y:S02]  /*5980*/  @!P6 LDG.E.64 R52, desc[UR20][R52.64] ;  /* 0x000000143434e981 */ /* 0x000f24000c1e1b00 */
[----:B------:R-:W-:Y:S02]  /*5990*/  MOV R54, UR34 ;  /* 0x0000002200367c02 */ /* 0x000fe40008000f00 */
[----:B------:R-:W-:-:S06]  /*59a0*/  MOV R55, UR35 ;  /* 0x0000002300377c02 */ /* 0x000fcc0008000f00 */
[----:B------:R-:W5:Y:S01]  /*59b0*/  @!P4 LDG.E.64 R54, desc[UR20][R54.64] ;  /* 0x000000143636c981 */ /* 0x000f62000c1e1b00 */
[----:B------:R-:W-:Y:S01]  /*59c0*/  IADD3 R56, PT, PT, R57, 0x4, RZ ;  /* 0x0000000439387810 */ /* 0x000fe20007ffe0ff */
[----:B0--3--:R-:W-:Y:S01]  /*59d0*/  @!P1 FADD.FTZ R102, R102, R48 ;  /* 0x0000003066669221 */ /* 0x009fe20000010000 */
[----:B------:R-:W-:Y:S01]  /*59e0*/  @!P1 FADD.FTZ R103, R103, R49 ;  /* 0x0000003167679221 */ /* 0x000fe20000010000 */
[----:B------:R-:W-:Y:S02]  /*59f0*/  IADD3 R48, PT, PT, R57, 0x5, RZ ;  /* 0x0000000539307810 */ /* 0x000fe40007ffe0ff */
[----:B------:R-:W-:Y:S01]  /*5a00*/  ISETP.EQ.OR P1, PT, R56, UR22, P2 ;  /* 0x0000001638007c0c */ /* 0x000fe20009722670 */
[----:B--2---:R-:W-:Y:S01]  /*5a10*/  @!P3 FADD.FTZ R102, R102, R50 ;  /* 0x000000326666b221 */ /* 0x004fe20000010000 */
[----:B------:R-:W-:Y:S01]  /*5a20*/  @!P3 FADD.FTZ R103, R103, R51 ;  /* 0x000000336767b221 */ /* 0x000fe20000010000 */
[----:B------:R-:W-:Y:S02]  /*5a30*/  ISETP.EQ.OR P3, PT, R48, UR22, P2 ;  /* 0x0000001630007c0c */ /* 0x000fe40009762670 */
[----:B------:R-:W-:Y:S01]  /*5a40*/  IADD3 R48, PT, PT, R57, 0x6, RZ ;  /* 0x0000000639307810 */ /* 0x000fe20007ffe0ff */
[----:B----4-:R-:W-:Y:S01]  /*5a50*/  @!P6 FADD.FTZ R102, R102, R52 ;  /* 0x000000346666e221 */ /* 0x010fe20000010000 */
[----:B------:R-:W-:-:S02]  /*5a60*/  @!P6 FADD.FTZ R103, R103, R53 ;  /* 0x000000356767e221 */ /* 0x000fc40000010000 */
[----:B------:R-:W-:Y:S02]  /*5a70*/  ISETP.EQ.OR P6, PT, R48, UR22, P2 ;  /* 0x0000001630007c0c */ /* 0x000fe400097c2670 */
[----:B------:R-:W-:Y:S02]  /*5a80*/  IADD3 R48, PT, PT, R57, 0x7, RZ ;  /* 0x0000000739307810 */ /* 0x000fe40007ffe0ff */
[----:B------:R-:W-:Y:S01]  /*5a90*/  VOTEU.ALL UP1, P1 ;  /* 0x0000000000ff7886 */ /* 0x000fe20000820000 */
[----:B-----5:R-:W-:Y:S01]  /*5aa0*/  @!P4 FADD.FTZ R102, R102, R54 ;  /* 0x000000366666c221 */ /* 0x020fe20000010000 */
[----:B------:R-:W-:Y:S01]  /*5ab0*/  @!P4 FADD.FTZ R103, R103, R55 ;  /* 0x000000376767c221 */ /* 0x000fe20000010000 */
[----:B------:R-:W-:Y:S02]  /*5ac0*/  ISETP.EQ.OR P4, PT, R48, UR22, P2 ;  /* 0x0000001630007c0c */ /* 0x000fe40009782670 */
[----:B------:R-:W-:Y:S01]  /*5ad0*/  @!UP1 UIMAD.WIDE.U32 UR34, UR17, 0x8, UR8 ;  /* 0x00000008112298a5 */ /* 0x000fe2000f8e0008 */
[----:B------:R-:W-:-:S03]  /*5ae0*/  VOTEU.ALL UP0, P3 ;  /* 0x0000000000ff7886 */ /* 0x000fc60001800000 */
[----:B------:R-:W-:Y:S02]  /*5af0*/  VOTEU.ALL UP1, P6 ;  /* 0x0000000000ff7886 */ /* 0x000fe40003020000 */
[----:B------:R-:W-:Y:S01]  /*5b00*/  MOV R48, UR34 ;  /* 0x0000002200307c02 */ /* 0x000fe20008000f00 */
[----:B------:R-:W-:Y:S01]  /*5b10*/  @!UP0 UIMAD.WIDE.U32 UR36, UR18, 0x8, UR8 ;  /* 0x00000008122488a5 */ /* 0x000fe2000f8e0008 */
[----:B------:R-:W-:Y:S01]  /*5b20*/  MOV R49, UR35 ;  /* 0x0000002300317c02 */ /* 0x000fe20008000f00 */
[----:B------:R-:W-:Y:S02]  /*5b30*/  @!UP1 UIMAD.WIDE.U32 UR34, UR19, 0x8, UR8 ;  /* 0x00000008132298a5 */ /* 0x000fe4000f8e0008 */
[----:B------:R-:W-:Y:S02]  /*5b40*/  VOTEU.ALL UP0, P4 ;  /* 0x0000000000ff7886 */ /* 0x000fe40002000000 */
[----:B------:R-:W-:Y:S01]  /*5b50*/  MOV R50, UR36 ;  /* 0x0000002400327c02 */ /* 0x000fe20008000f00 */
[----:B------:R-:W2:Y:S01]  /*5b60*/  @!P1 LDG.E.64 R48, desc[UR20][R48.64] ;  /* 0x0000001430309981 */ /* 0x000ea2000c1e1b00 */
[----:B------:R-:W-:-:S02]  /*5b70*/  MOV R51, UR37 ;  /* 0x0000002500337c02 */ /* 0x000fc40008000f00 */
[----:B------:R-:W-:Y:S02]  /*5b80*/  MOV R52, UR34 ;  /* 0x0000002200347c02 */ /* 0x000fe40008000f00 */
[----:B------:R-:W-:Y:S01]  /*5b90*/  MOV R53, UR35 ;  /* 0x0000002300357c02 */ /* 0x000fe20008000f00 */
[----:B------:R-:W-:Y:S01]  /*5ba0*/  @!UP0 UIMAD.WIDE.U32 UR34, UR31, 0x8, UR8 ;  /* 0x000000081f2288a5 */ /* 0x000fe2000f8e0008 */
[----:B------:R-:W3:Y:S04]  /*5bb0*/  @!P3 LDG.E.64 R50, desc[UR20][R50.64] ;  /* 0x000000143232b981 */ /* 0x000ee8000c1e1b00 */
[----:B------:R-:W4:Y:S01]  /*5bc0*/  @!P6 LDG.E.64 R52, desc[UR20][R52.64] ;  /* 0x000000143434e981 */ /* 0x000f22000c1e1b00 */
[----:B------:R-:W-:Y:S02]  /*5bd0*/  MOV R54, UR34 ;  /* 0x0000002200367c02 */ /* 0x000fe40008000f00 */
[----:B------:R-:W-:-:S06]  /*5be0*/  MOV R55, UR35 ;  /* 0x0000002300377c02 */ /* 0x000fcc0008000f00 */
[----:B------:R-:W5:Y:S01]  /*5bf0*/  @!P4 LDG.E.64 R54, desc[UR20][R54.64] ;  /* 0x000000143636c981 */ /* 0x000f62000c1e1b00 */
[----:B------:R-:W-:Y:S01]  /*5c00*/  IADD3 R57, PT, PT, R57, 0x8, RZ ;  /* 0x0000000839397810 */ /* 0x000fe20007ffe0ff */
[----:B------:R-:W-:Y:S02]  /*5c10*/  UIADD3 UR33, UPT, UPT, UR33, 0x8, URZ ;  /* 0x0000000821217890 */ /* 0x000fe4000fffe0ff */
[----:B------:R-:W-:Y:S02]  /*5c20*/  ULEA UR15, UR23, UR15, 0x3 ;  /* 0x0000000f170f7291 */ /* 0x000fe4000f8e18ff */
[----:B------:R-:W-:Y:S02]  /*5c30*/  ULEA UR32, UR23, UR32, 0x3 ;  /* 0x0000002017207291 */ /* 0x000fe4000f8e18ff */
[----:B------:R-:W-:Y:S02]  /*5c40*/  ULEA UR16, UR23, UR16, 0x3 ;  /* 0x0000001017107291 */ /* 0x000fe4000f8e18ff */
[----:B------:R-:W-:-:S02]  /*5c50*/  ULEA UR30, UR23, UR30, 0x3 ;  /* 0x0000001e171e7291 */ /* 0x000fc4000f8e18ff */
[----:B------:R-:W-:Y:S02]  /*5c60*/  ULEA UR17, UR23, UR17, 0x3 ;  /* 0x0000001117117291 */ /* 0x000fe4000f8e18ff */
[----:B------:R-:W-:Y:S02]  /*5c70*/  ULEA UR18, UR23, UR18, 0x3 ;  /* 0x0000001217127291 */ /* 0x000fe4000f8e18ff */
[----:B------:R-:W-:Y:S02]  /*5c80*/  ULEA UR19, UR23, UR19, 0x3 ;  /* 0x0000001317137291 */ /* 0x000fe4000f8e18ff */
[----:B------:R-:W-:Y:S01]  /*5c90*/  ULEA UR31, UR23, UR31, 0x3 ;  /* 0x0000001f171f7291 */ /* 0x000fe2000f8e18ff */
[----:B--2---:R-:W-:Y:S01]  /*5ca0*/  @!P1 FADD.FTZ R102, R102, R48 ;  /* 0x0000003066669221 */ /* 0x004fe20000010000 */
[----:B------:R-:W-:Y:S01]  /*5cb0*/  @!P1 FADD.FTZ R103, R103, R49 ;  /* 0x0000003167679221 */ /* 0x000fe20000010000 */
[----:B------:R-:W-:Y:S02]  /*5cc0*/  ISETP.NE.AND P1, PT, R57, UR38, PT ;  /* 0x0000002639007c0c */ /* 0x000fe4000bf25270 */
[----:B---3--:R-:W-:Y:S01]  /*5cd0*/  @!P3 FADD.FTZ R102, R102, R50 ;  /* 0x000000326666b221 */ /* 0x008fe20000010000 */
[----:B------:R-:W-:-:S03]  /*5ce0*/  @!P3 FADD.FTZ R103, R103, R51 ;  /* 0x000000336767b221 */ /* 0x000fc60000010000 */
[----:B----4-:R-:W-:Y:S01]  /*5cf0*/  @!P6 FADD.FTZ R102, R102, R52 ;  /* 0x000000346666e221 */ /* 0x010fe20000010000 */
[----:B------:R-:W-:-:S03]  /*5d00*/  @!P6 FADD.FTZ R103, R103, R53 ;  /* 0x000000356767e221 */ /* 0x000fc60000010000 */
[----:B-----5:R-:W-:Y:S01]  /*5d10*/  @!P4 FADD.FTZ R102, R102, R54 ;  /* 0x000000366666c221 */ /* 0x020fe20000010000 */
[----:B------:R-:W-:Y:S02]  /*5d20*/  @!P4 FADD.FTZ R103, R103, R55 ;  /* 0x000000376767c221 */ /* 0x000fe40000010000 */
[----:B------:R-:W-:Y:S05]  /*5d30*/  @P1 BRA `(.L_x_1281) ;  /* 0xfffffff800b41947 */ /* 0x000fea000383ffff */
[----:B------:R-:W-:-:S07]  /*5d40*/  MOV R54, UR38 ;  /* 0x0000002600367c02 */ /* 0x000fce0008000f00 */
.L_x_1280:
[----:B------:R-:W-:-:S09]  /*5d50*/  UISETP.NE.AND UP0, UPT, UR27, URZ, UPT ;  /* 0x000000ff1b00728c */ /* 0x000fd2000bf05270 */
[----:B------:R-:W-:Y:S05]  /*5d60*/  BRA.U !UP0, `(.L_x_1277) ;  /* 0x00000005082c7547 */ /* 0x000fea000b800000 */
[----:B------:R-:W-:Y:S02]  /*5d70*/  UIADD3 UR15, UPT, UPT, UR27, -0x1, URZ ;  /* 0xffffffff1b0f7890 */ /* 0x000fe4000fffe0ff */
[----:B------:R-:W-:Y:S02]  /*5d80*/  ULOP3.LUT UP1, UR16, UR25, 0x3, URZ, 0xc0, !UPT ;  /* 0x0000000319107892 */ /* 0x000fe4000f82c0ff */
[----:B------:R-:W-:-:S09]  /*5d90*/  UISETP.GE.U32.AND UP0, UPT, UR15, 0x3, UPT ;  /* 0x000000030f00788c */ /* 0x000fd2000bf06070 */
[----:B------:R-:W-:Y:S05]  /*5da0*/  BRA.U !UP0, `(.L_x_1282) ;  /* 0x0000000108907547 */ /* 0x000fea000b800000 */
[C---:B--2---:R-:W-:Y:S02]  /*5db0*/  IADD3 R50, PT, PT, R54.reuse, 0x1, RZ ;  /* 0x0000000136327810 */ /* 0x044fe40007ffe0ff */
[----:B------:R-:W-:Y:S02]  /*5dc0*/  ISETP.EQ.OR P1, PT, R54, UR22, P2 ;  /* 0x0000001636007c0c */ /* 0x000fe40009722670 */
[----:B------:R-:W-:Y:S02]  /*5dd0*/  ISETP.EQ.OR P3, PT, R50, UR22, P2 ;  /* 0x0000001632007c0c */ /* 0x000fe40009762670 */
[C---:B------:R-:W-:Y:S02]  /*5de0*/  IADD3 R56, PT, PT, R54.reuse, 0x3, RZ ;  /* 0x0000000336387810 */ /* 0x040fe40007ffe0ff */
[----:B------:R-:W-:Y:S02]  /*5df0*/  IADD3 R52, PT, PT, R54, 0x2, RZ ;  /* 0x0000000236347810 */ /* 0x000fe40007ffe0ff */
[----:B------:R-:W-:-:S02]  /*5e00*/  MOV R53, UR23 ;  /* 0x0000001700357c02 */ /* 0x000fc40008000f00 */
[----:B------:R-:W-:Y:S02]  /*5e10*/  ISETP.EQ.OR P6, PT, R56, UR22, P2 ;  /* 0x0000001638007c0c */ /* 0x000fe400097c2670 */
[----:B------:R-:W-:Y:S02]  /*5e20*/  ISETP.EQ.OR P4, PT, R52, UR22, P2 ;  /* 0x0000001634007c0c */ /* 0x000fe40009782670 */
[----:B------:R-:W-:Y:S01]  /*5e30*/  MOV R49, UR23 ;  /* 0x0000001700317c02 */ /* 0x000fe20008000f00 */
[----:B------:R-:W-:Y:S02]  /*5e40*/  @!P3 IMAD R50, R50, R53, UR5 ;  /* 0x000000053232be24 */ /* 0x000fe4000f8e0235 */
[----:B------:R-:W-:Y:S01]  /*5e50*/  HFMA2 R53, -RZ, RZ, 0, 4.76837158203125e-07 ;  /* 0x00000008ff357431 */ /* 0x000fe200000001ff */
[----:B------:R-:W-:Y:S01]  /*5e60*/  MOV R51, 0x8 ;  /* 0x0000000800337802 */ /* 0x000fe20000000f00 */
[----:B------:R-:W-:Y:S01]  /*5e70*/  @!P1 IMAD R48, R54, R49, UR5 ;  /* 0x0000000536309e24 */ /* 0x000fe2000f8e0231 */
[----:B------:R-:W-:-:S02]  /*5e80*/  MOV R57, UR23 ;  /* 0x0000001700397c02 */ /* 0x000fc40008000f00 */
[----:B------:R-:W-:Y:S01]  /*5e90*/  MOV R55, UR23 ;  /* 0x0000001700377c02 */ /* 0x000fe20008000f00 */
[----:B------:R-:W-:-:S04]  /*5ea0*/  @!P1 IMAD.WIDE.U32 R48, R48, R51, UR8 ;  /* 0x0000000830309e25 */ /* 0x000fc8000f8e0033 */
[----:B------:R-:W-:Y:S02]  /*5eb0*/  @!P6 IMAD R56, R56, R57, UR5 ;  /* 0x000000053838ee24 */ /* 0x000fe4000f8e0239 */
[----:B------:R-:W-:Y:S02]  /*5ec0*/  HFMA2 R57, -RZ, RZ, 0, 4.76837158203125e-07 ;  /* 0x00000008ff397431 */ /* 0x000fe400000001ff */
[----:B------:R-:W-:Y:S01]  /*5ed0*/  @!P4 IMAD R52, R52, R55, UR5 ;  /* 0x000000053434ce24 */ /* 0x000fe2000f8e0237 */
[----:B------:R-:W-:Y:S01]  /*5ee0*/  MOV R55, 0x8 ;  /* 0x0000000800377802 */ /* 0x000fe20000000f00 */
[----:B------:R-:W-:Y:S01]  /*5ef0*/  @!P3 IMAD.WIDE.U32 R50, R50, R53, UR8 ;  /* 0x000000083232be25 */ /* 0x000fe2000f8e0035 */
[----:B------:R-:W0:Y:S03]  /*5f00*/  @!P1 LDG.E.64 R48, desc[UR20][R48.64] ;  /* 0x0000001430309981 */ /* 0x000e26000c1e1b00 */
[----:B------:R-:W-:-:S02]  /*5f10*/  @!P4 IMAD.WIDE.U32 R52, R52, R55, UR8 ;  /* 0x000000083434ce25 */ /* 0x000fc4000f8e0037 */
[----:B------:R-:W2:Y:S02]  /*5f20*/  @!P3 LDG.E.64 R50, desc[UR20][R50.64] ;  /* 0x000000143232b981 */ /* 0x000ea4000c1e1b00 */
[----:B------:R-:W-:Y:S02]  /*5f30*/  @!P6 IMAD.WIDE.U32 R56, R56, R57, UR8 ;  /* 0x000000083838ee25 */ /* 0x000fe4000f8e0039 */
[----:B------:R-:W4:Y:S04]  /*5f40*/  @!P4 LDG.E.64 R52, desc[UR20][R52.64] ;  /* 0x000000143434c981 */ /* 0x000f28000c1e1b00 */
[----:B------:R-:W5:Y:S01]  /*5f50*/  @!P6 LDG.E.64 R56, desc[UR20][R56.64] ;  /* 0x000000143838e981 */ /* 0x000f62000c1e1b00 */
[----:B------:R-:W-:Y:S01]  /*5f60*/  IADD3 R54, PT, PT, R54, 0x4, RZ ;  /* 0x0000000436367810 */ /* 0x000fe20007ffe0ff */
[----:B0--3--:R-:W-:Y:S01]  /*5f70*/  @!P1 FADD.FTZ R102, R102, R48 ;  /* 0x0000003066669221 */ /* 0x009fe20000010000 */
[----:B------:R-:W-:-:S03]  /*5f80*/  @!P1 FADD.FTZ R103, R103, R49 ;  /* 0x0000003167679221 */ /* 0x000fc60000010000 */
[----:B--2---:R-:W-:Y:S01]  /*5f90*/  @!P3 FADD.FTZ R102, R102, R50 ;  /* 0x000000326666b221 */ /* 0x004fe20000010000 */
[----:B------:R-:W-:-:S03]  /*5fa0*/  @!P3 FADD.FTZ R103, R103, R51 ;  /* 0x000000336767b221 */ /* 0x000fc60000010000 */
[----:B----4-:R-:W-:Y:S01]  /*5fb0*/  @!P4 FADD.FTZ R102, R102, R52 ;  /* 0x000000346666c221 */ /* 0x010fe20000010000 */
[----:B------:R-:W-:-:S03]  /*5fc0*/  @!P4 FADD.FTZ R103, R103, R53 ;  /* 0x000000356767c221 */ /* 0x000fc60000010000 */
[----:B-----5:R-:W-:Y:S01]  /*5fd0*/  @!P6 FADD.FTZ R102, R102, R56 ;  /* 0x000000386666e221 */ /* 0x020fe20000010000 */
[----:B------:R-:W-:-:S07]  /*5fe0*/  @!P6 FADD.FTZ R103, R103, R57 ;  /* 0x000000396767e221 */ /* 0x000fce0000010000 */
.L_x_1282:
[----:B------:R-:W-:Y:S05]  /*5ff0*/  BRA.U !UP1, `(.L_x_1277) ;  /* 0x0000000109887547 */ /* 0x000fea000b800000 */
[----:B------:R-:W-:Y:S02]  /*6000*/  UISETP.NE.AND UP0, UPT, UR16, 0x1, UPT ;  /* 0x000000011000788c */ /* 0x000fe4000bf05270 */
[----:B------:R-:W-:-:S06]  /*6010*/  ULOP3.LUT UR15, UR25, 0x1, URZ, 0xc0, !UPT ;  /* 0x00000001190f7892 */ /* 0x000fcc000f8ec0ff */
[----:B------:R-:W-:Y:S01]  /*6020*/  MOV R52, UR15 ;  /* 0x0000000f00347c02 */ /* 0x000fe20008000f00 */
[----:B------:R-:W-:Y:S06]  /*6030*/  BRA.U !UP0, `(.L_x_1283) ;  /* 0x0000000108487547 */ /* 0x000fec000b800000 */
[C---:B------:R-:W-:Y:S02]  /*6040*/  ISETP.EQ.OR P3, PT, R54.reuse, UR22, P2 ;  /* 0x0000001636007c0c */ /* 0x040fe40009762670 */
[----:B--2---:R-:W-:Y:S02]  /*6050*/  IADD3 R48, PT, PT, R54, 0x1, RZ ;  /* 0x0000000136307810 */ /* 0x004fe40007ffe0ff */
[----:B------:R-:W-:Y:S02]  /*6060*/  MOV R49, UR23 ;  /* 0x0000001700317c02 */ /* 0x000fe40008000f00 */
[----:B------:R-:W-:Y:S02]  /*6070*/  ISETP.EQ.OR P1, PT, R48, UR22, P2 ;  /* 0x0000001630007c0c */ /* 0x000fe40009722670 */
[----:B------:R-:W-:Y:S02]  /*6080*/  MOV R53, UR23 ;  /* 0x0000001700357c02 */ /* 0x000fe40008000f00 */
[----:B------:R-:W-:-:S03]  /*6090*/  MOV R51, 0x8 ;  /* 0x0000000800337802 */ /* 0x000fc60000000f00 */
[----:B------:R-:W-:Y:S02]  /*60a0*/  @!P3 IMAD R50, R54, R49, UR5 ;  /* 0x000000053632be24 */ /* 0x000fe4000f8e0231 */
[----:B------:R-:W-:Y:S02]  /*60b0*/  HFMA2 R49, -RZ, RZ, 0, 4.76837158203125e-07 ;  /* 0x00000008ff317431 */ /* 0x000fe400000001ff */
[----:B------:R-:W-:-:S04]  /*60c0*/  @!P3 IMAD.WIDE.U32 R50, R50, R51, UR8 ;  /* 0x000000083232be25 */ /* 0x000fc8000f8e0033 */
[----:B------:R-:W-:Y:S02]  /*60d0*/  @!P1 IMAD R48, R48, R53, UR5 ;  /* 0x0000000530309e24 */ /* 0x000fe4000f8e0235 */
[----:B------:R-:W0:Y:S02]  /*60e0*/  @!P3 LDG.E.64 R50, desc[UR20][R50.64] ;  /* 0x000000143232b981 */ /* 0x000e24000c1e1b00 */
[----:B------:R-:W-:-:S06]  /*60f0*/  @!P1 IMAD.WIDE.U32 R48, R48, R49, UR8 ;  /* 0x0000000830309e25 */ /* 0x000fcc000f8e0031 */
[----:B------:R-:W2:Y:S01]  /*6100*/  @!P1 LDG.E.64 R48, desc[UR20][R48.64] ;  /* 0x0000001430309981 */ /* 0x000ea2000c1e1b00 */
[----:B------:R-:W-:Y:S01]  /*6110*/  IADD3 R54, PT, PT, R54, 0x2, RZ ;  /* 0x0000000236367810 */ /* 0x000fe20007ffe0ff */
[----:B0--3--:R-:W-:Y:S01]  /*6120*/  @!P3 FADD.FTZ R102, R102, R50 ;  /* 0x000000326666b221 */ /* 0x009fe20000010000 */
[----:B------:R-:W-:-:S03]  /*6130*/  @!P3 FADD.FTZ R103, R103, R51 ;  /* 0x000000336767b221 */ /* 0x000fc60000010000 */
[----:B--2---:R-:W-:Y:S01]  /*6140*/  @!P1 FADD.FTZ R102, R102, R48 ;  /* 0x0000003066669221 */ /* 0x004fe20000010000 */
[----:B------:R-:W-:-:S07]  /*6150*/  @!P1 FADD.FTZ R103, R103, R49 ;  /* 0x0000003167679221 */ /* 0x000fce0000010000 */
.L_x_1283:
[----:B------:R-:W-:Y:S01]  /*6160*/  ISETP.EQ.OR P1, PT, R54, UR22, P2 ;  /* 0x0000001636007c0c */ /* 0x000fe20009722670 */
[----:B------:R-:W-:Y:S03]  /*6170*/  BSSY.RECONVERGENT B0, `(.L_x_1277) ;  /* 0x000000a000007945 */ /* 0x000fe60003800200 */
[----:B------:R-:W-:-:S13]  /*6180*/  ISETP.NE.U32.OR P1, PT, R52, 0x1, P1 ;  /* 0x000000013400780c */ /* 0x000fda0000f25470 */
[----:B------:R-:W-:Y:S05]  /*6190*/  @P1 BRA `(.L_x_1284) ;  /* 0x00000000001c1947 */ /* 0x000fea0003800000 */
[----:B--2---:R-:W-:Y:S02]  /*61a0*/  MOV R49, UR23 ;  /* 0x0000001700317c02 */ /* 0x004fe40008000f00 */
[----:B------:R-:W-:-:S03]  /*61b0*/  MOV R51, 0x8 ;  /* 0x0000000800337802 */ /* 0x000fc60000000f00 */
[----:B------:R-:W-:-:S04]  /*61c0*/  IMAD R48, R54, R49, UR5 ;  /* 0x0000000536307e24 */ /* 0x000fc8000f8e0231 */
[----:B------:R-:W-:-:S06]  /*61d0*/  IMAD.WIDE.U32 R48, R48, R51, UR8 ;  /* 0x0000000830307e25 */ /* 0x000fcc000f8e0033 */
[----:B------:R-:W0:Y:S02]  /*61e0*/  LDG.E.64 R48, desc[UR20][R48.64] ;  /* 0x0000001430307981 */ /* 0x000e24000c1e1b00 */
[----:B0--3--:R-:W-:Y:S01]  /*61f0*/  FADD.FTZ R102, R102, R48 ;  /* 0x0000003066667221 */ /* 0x009fe20000010000 */
[----:B------:R-:W-:-:S07]  /*6200*/  FADD.FTZ R103, R103, R49 ;  /* 0x0000003167677221 */ /* 0x000fce0000010000 */
.L_x_1284:
[----:B------:R-:W-:Y:S05]  /*6210*/  BSYNC.RECONVERGENT B0 ;  /* 0x0000000000007941 */ /* 0x000fea0003800200 */
.L_x_1277:
[----:B------:R-:W5:Y:S01]  /*6220*/  S2UR UR9, SR_CgaCtaId ;  /* 0x00000000000979c3 */ /* 0x000f620000008800 */
[----:B------:R-:W-:Y:S01]  /*6230*/  UMOV UR8, 0x400 ;  /* 0x0000040000087882 */ /* 0x000fe20000000000 */
[----:B------:R-:W0:Y:S01]  /*6240*/  LDCU UR16, c[0x0][0x42c] ;  /* 0x00008580ff1077ac */ /* 0x000e220008000800 */
[C---:B--2-4-:R-:W-:Y:S01]  /*6250*/  IADD3 R50, PT, PT, R0.reuse, 0x8, RZ ;  /* 0x0000000800327810 */ /* 0x054fe20007ffe0ff */
[----:B------:R-:W-:Y:S01]  /*6260*/  FADD.FTZ R41, R41, -UR28 ;  /* 0x8000001c29297e21 */ /* 0x000fe20008010000 */
[----:B------:R-:W-:Y:S02]  /*6270*/  IADD3 R48, PT, PT, R0, 0x10, RZ ;  /* 0x0000001000307810 */ /* 0x000fe40007ffe0ff */
[----:B------:R-:W-:Y:S01]  /*6280*/  SHF.R.S32.HI R51, RZ, 0x1f, R50 ;  /* 0x0000001fff337819 */ /* 0x000fe20000011432 */
[----:B------:R-:W-:Y:S01]  /*6290*/  FMUL.FTZ R63, R41, UR29 ;  /* 0x0000001d293f7c20 */ /* 0x000fe20008410000 */
[----:B------:R-:W-:Y:S01]  /*62a0*/  SHF.R.S32.HI R49, RZ, 0x1f, R48 ;  /* 0x0000001fff317819 */ /* 0x000fe20000011430 */
[----:B-----5:R-:W-:-:S09]  /*62b0*/  ULEA UR8, UR9, UR8, 0x18 ;  /* 0x0000000809087291 */ /* 0x020fd2000f8ec0ff */
[----:B------:R-:W-:Y:S01]  /*62c0*/  @!P2 STS.64 [UR8+0x88], R102 ;  /* 0x00008866ff00a988 */ /* 0x000fe20008000a08 */
[----:B------:R-:W-:Y:S06]  /*62d0*/  BAR.SYNC.DEFER_BLOCKING 0x0 ;  /* 0x0000000000007b1d */ /* 0x000fec0000010000 */
[----:B------:R-:W0:Y:S01]  /*62e0*/  LDS.64 R52, [UR8+0x88] ;  /* 0x00008808ff347984 */ /* 0x000e220008000a00 */
[----:B------:R-:W2:Y:S02]  /*62f0*/  LDCU.64 UR8, c[0x0][0x400] ;  /* 0x00008000ff0877ac */ /* 0x000ea40008000a00 */
[----:B--2---:R-:W-:-:S02]  /*6300*/  ISETP.GE.U32.AND P1, PT, R0, UR8, PT ;  /* 0x0000000800007c0c */ /* 0x004fc4000bf26070 */
[----:B------:R-:W-:Y:S02]  /*6310*/  ISETP.GE.U32.AND P2, PT, R50, UR8, PT ;  /* 0x0000000832007c0c */ /* 0x000fe4000bf46070 */
[----:B------:R-:W-:Y:S02]  /*6320*/  ISETP.GE.U32.AND P3, PT, R48, UR8, PT ;  /* 0x0000000830007c0c */ /* 0x000fe4000bf66070 */
[----:B------:R-:W-:Y:S02]  /*6330*/  ISETP.GE.AND.EX P1, PT, R124, UR9, PT, P1 ;  /* 0x000000097c007c0c */ /* 0x000fe4000bf26310 */
[----:B------:R-:W-:Y:S02]  /*6340*/  ISETP.GE.AND.EX P2, PT, R51, UR9, PT, P2 ;  /* 0x0000000933007c0c */ /* 0x000fe4000bf46320 */
[----:B------:R-:W-:Y:S01]  /*6350*/  ISETP.GE.AND.EX P3, PT, R49, UR9, PT, P3 ;  /* 0x0000000931007c0c */ /* 0x000fe2000bf66330 */
[----:B0-----:R-:W-:-:S05]  /*6360*/  FMUL.FTZ R52, R52, UR16 ;  /* 0x0000001034347c20 */ /* 0x001fca0008410000 */
[----:B------:R-:W-:Y:S01]  /*6370*/  R2UR UR15, R52 ;  /* 0x00000000340f72ca */ /* 0x000fe200000e0000 */
[----:B------:R-:W-:Y:S01]  /*6380*/  FADD.FTZ R52, R40, -UR28 ;  /* 0x8000001c28347e21 */ /* 0x000fe20008010000 */
[----:B------:R-:W-:-:S03]  /*6390*/  FMUL.FTZ R40, R53, UR16 ;  /* 0x0000001035287c20 */ /* 0x000fc60008410000 */
[----:B------:R-:W-:-:S08]  /*63a0*/  FMUL.FTZ R53, R52, UR29 ;  /* 0x0000001d34357c20 */ /* 0x000fd00008410000 */
[----:B------:R-:W-:Y:S01]  /*63b0*/  FFMA.FTZ R61, R53, UR15, R40 ;  /* 0x0000000f353d7c23 */ /* 0x000fe20008010028 */
[----:B------:R-:W-:Y:S06]  /*63c0*/  @!P5 BRA `(.L_x_1285) ;  /* 0x000000000048d947 */ /* 0x000fec0003800000 */
[----:B------:R-:W-:Y:S01]  /*63d0*/  FFMA.FTZ R41, R100, R53, R98 ;  /* 0x0000003564297223 */ /* 0x000fe20000010062 */
[----:B------:R-:W-:-:S03]  /*63e0*/  FFMA.FTZ R52, R101, R63, R99 ;  /* 0x0000003f65347223 */ /* 0x000fc60000010063 */
[----:B------:R-:W-:Y:S01]  /*63f0*/  FMUL.FTZ R53, R41, -1.4426950216293334961 ;  /* 0xbfb8aa3b29357820 */ /* 0x000fe20000410000 */
[----:B------:R-:W-:-:S05]  /*6400*/  FMUL.FTZ R56, R52, -1.4426950216293334961 ;  /* 0xbfb8aa3b34387820 */ /* 0x000fca0000410000 */
[----:B------:R-:W1:Y:S08]  /*6410*/  MUFU.EX2 R53, R53 ;  /* 0x0000003500357308 */ /* 0x000e700000000800 */
[----:B------:R-:W0:Y:S01]  /*6420*/  MUFU.EX2 R56, R56 ;  /* 0x0000003800387308 */ /* 0x000e220000000800 */
[----:B-1----:R-:W-:-:S07]  /*6430*/  FADD.FTZ R54, R53, 1 ;  /* 0x3f80000035367421 */ /* 0x002fce0000010000 */
[----:B------:R-:W1:Y:S01]  /*6440*/  MUFU.RCP R55, R54 ;  /* 0x0000003600377308 */ /* 0x000e620000001000 */
[----:B0-----:R-:W-:-:S07]  /*6450*/  FADD.FTZ R57, R56, 1 ;  /* 0x3f80000038397421 */ /* 0x001fce0000010000 */
[----:B---3--:R-:W0:Y:S01]  /*6460*/  MUFU.RCP R58, R57 ;  /* 0x00000039003a7308 */ /* 0x008e220000001000 */
        /* <DEDUP_REMOVED lines=8> */
.L_x_1285:
[----:B------:R-:W-:Y:S01]  /*64f0*/  FADD.FTZ R41, R12, -UR28 ;  /* 0x8000001c0c297e21 */ /* 0x000fe20008010000 */
[----:B------:R-:W-:Y:S01]  /*6500*/  FFMA.FTZ R12, R63, UR15, R40 ;  /* 0x0000000f3f0c7c23 */ /* 0x000fe20008010028 */
[----:B------:R-:W-:Y:S01]  /*6510*/  BSSY.RECONVERGENT B0, `(.L_x_1286) ;  /* 0x0000013000007945 */ /* 0x000fe20003800200 */
[----:B------:R-:W-:Y:S01]  /*6520*/  FFMA.FTZ R52, R100, R2, -R61 ;  /* 0x0000000264347223 */ /* 0x000fe2000001083d */
[----:B-1----:R-:W-:Y:S01]  /*6530*/  FADD.FTZ R54, R13, -UR28 ;  /* 0x8000001c0d367e21 */ /* 0x002fe20008010000 */
        /* <DEDUP_REMOVED lines=16> */
.L_x_1287:
[----:B------:R-:W-:Y:S05]  /*6640*/  BSYNC.RECONVERGENT B0 ;  /* 0x0000000000007941 */ /* 0x000fea0003800200 */
.L_x_1286:
[----:B------:R-:W-:Y:S01]  /*6650*/  FFMA.FTZ R55, R41, UR15, R40 ;  /* 0x0000000f29377c23 */ /* 0x000fe20008010028 */
        /* <DEDUP_REMOVED lines=20> */
.L_x_1288:
[----:B------:R-:W-:Y:S01]  /*67a0*/  FADD.FTZ R16, R16, -UR28 ;  /* 0x8000001c10107e21 */ /* 0x000fe20008010000 */
[----:B------:R-:W-:Y:S01]  /*67b0*/  FFMA.FTZ R2, R57, UR15, R40 ;  /* 0x0000000f39027c23 */ /* 0x000fe20008010028 */
        /* <DEDUP_REMOVED lines=19> */
.L_x_1290:
[----:B------:R-:W-:Y:S05]  /*68f0*/  BSYNC.RECONVERGENT B0 ;  /* 0x0000000000007941 */ /* 0x000fea0003800200 */
.L_x_1289:
        /* <DEDUP_REMOVED lines=21> */
.L_x_1291:
[----:B------:R-:W-:Y:S01]  /*6a50*/  FFMA.FTZ R2, R51, UR15, R40 ;  /* 0x0000000f33027c23 */ /* 0x000fe20008010028 */
[----:B------:R-:W-:Y:S01]  /*6a60*/  BSSY.RECONVERGENT B0, `(.L_x_1292) ;  /* 0x0000013000007945 */ /* 0x000fe20003800200 */
[----:B------:R-:W-:Y:S01]  /*6a70*/  FFMA.FTZ R41, R100, R18, -R41 ;  /* 0x0000001264297223 */ /* 0x000fe20000010829 */
[----:B------:R-:W-:Y:S01]  /*6a80*/  FADD.FTZ R20, R20, -UR28 ;  /* 0x8000001c14147e21 */ /* 0x000fe20008010000 */
[----:B------:R-:W-:Y:S01]  /*6a90*/  IADD3 R18, PT, PT, R0, 0x18, RZ ;  /* 0x0000001800127810 */ /* 0x000fe20007ffe0ff */
        /* <DEDUP_REMOVED lines=15> */
.L_x_1293:
[----:B------:R-:W-:Y:S05]  /*6b90*/  BSYNC.RECONVERGENT B0 ;  /* 0x0000000000007941 */ /* 0x000fea0003800200 */
.L_x_1292:
[----:B------:R-:W-:Y:S01]  /*6ba0*/  IADD3 R16, PT, PT, R0, 0x20, RZ ;  /* 0x0000002000107810 */ /* 0x000fe20007ffe0ff */
[----:B------:R-:W-:Y:S01]  /*6bb0*/  FMUL.FTZ R19, R20, UR29 ;  /* 0x0000001d14137c20 */ /* 0x000fe20008410000 */
[C---:B0-----:R-:W-:Y:S01]  /*6bc0*/  IADD3 R14, PT, PT, R0.reuse, 0x28, RZ ;  /* 0x00000028000e7810 */ /* 0x041fe20007ffe0ff */
[----:B------:R-:W-:Y:S01]  /*6bd0*/  FADD.FTZ R21, R21, -UR28 ;  /* 0x8000001c15157e21 */ /* 0x000fe20008010000 */
[C---:B------:R-:W-:Y:S01]  /*6be0*/  IADD3 R12, PT, PT, R0.reuse, 0x30, RZ ;  /* 0x00000030000c7810 */ /* 0x040fe20007ffe0ff */
[----:B------:R-:W-:Y:S01]  /*6bf0*/  FFMA.FTZ R53, R19, UR15, R40 ;  /* 0x0000000f13357c23 */ /* 0x000fe20008010028 */
[----:B------:R-:W-:Y:S01]  /*6c00*/  IADD3 R2, PT, PT, R0, 0x38, RZ ;  /* 0x0000003800027810 */ /* 0x000fe20007ffe0ff */
[----:B------:R-:W-:Y:S01]  /*6c10*/  FMUL.FTZ R55, R21, UR29 ;  /* 0x0000001d15377c20 */ /* 0x000fe20008410000 */
[----:B------:R-:W-:Y:S02]  /*6c20*/  ISETP.GE.U32.AND P2, PT, R18, UR8, PT ;  /* 0x0000000812007c0c */ /* 0x000fe4000bf46070 */
[----:B------:R-:W-:-:S02]  /*6c30*/  ISETP.GE.U32.AND P1, PT, R16, UR8, PT ;  /* 0x0000000810007c0c */ /* 0x000fc4000bf26070 */
[----:B------:R-:W-:Y:S02]  /*6c40*/  ISETP.GE.U32.AND P6, PT, R14, UR8, PT ;  /* 0x000000080e007c0c */ /* 0x000fe4000bfc6070 */
[----:B------:R-:W-:Y:S02]  /*6c50*/  ISETP.GE.U32.AND P3, PT, R12, UR8, PT ;  /* 0x000000080c007c0c */ /* 0x000fe4000bf66070 */
[----:B------:R-:W-:Y:S02]  /*6c60*/  ISETP.GE.U32.AND P4, PT, R2, UR8, PT ;  /* 0x0000000802007c0c */ /* 0x000fe4000bf86070 */
[----:B------:R-:W-:Y:S02]  /*6c70*/  SHF.R.S32.HI R54, RZ, 0x1f, R18 ;  /* 0x0000001fff367819 */ /* 0x000fe40000011412 */
[----:B------:R-:W-:Y:S02]  /*6c80*/  SHF.R.S32.HI R17, RZ, 0x1f, R16 ;  /* 0x0000001fff117819 */ /* 0x000fe40000011410 */
[----:B------:R-:W-:-:S02]  /*6c90*/  SHF.R.S32.HI R15, RZ, 0x1f, R14 ;  /* 0x0000001fff0f7819 */ /* 0x000fc4000001140e */
[----:B------:R-:W-:Y:S02]  /*6ca0*/  SHF.R.S32.HI R13, RZ, 0x1f, R12 ;  /* 0x0000001fff0d7819 */ /* 0x000fe4000001140c */
[----:B------:R-:W-:Y:S02]  /*6cb0*/  SHF.R.S32.HI R3, RZ, 0x1f, R2 ;  /* 0x0000001fff037819 */ /* 0x000fe40000011402 */
[----:B------:R-:W-:Y:S02]  /*6cc0*/  ISETP.GE.AND.EX P2, PT, R54, UR9, PT, P2 ;  /* 0x0000000936007c0c */ /* 0x000fe4000bf46320 */
[----:B------:R-:W-:Y:S02]  /*6cd0*/  ISETP.GE.AND.EX P1, PT, R17, UR9, PT, P1 ;  /* 0x0000000911007c0c */ /* 0x000fe4000bf26310 */
[----:B------:R-:W-:Y:S02]  /*6ce0*/  ISETP.GE.AND.EX P6, PT, R15, UR9, PT, P6 ;  /* 0x000000090f007c0c */ /* 0x000fe4000bfc6360 */
[----:B------:R-:W-:-:S02]  /*6cf0*/  ISETP.GE.AND.EX P3, PT, R13, UR9, PT, P3 ;  /* 0x000000090d007c0c */ /* 0x000fc4000bf66330 */
[----:B------:R-:W-:Y:S01]  /*6d00*/  ISETP.GE.AND.EX P4, PT, R3, UR9, PT, P4 ;  /* 0x0000000903007c0c */ /* 0x000fe2000bf86340 */
[----:B------:R-:W-:-:S12]  /*6d10*/  @!P5 BRA `(.L_x_1294) ;  /* 0x000000000048d947 */ /* 0x000fd80003800000 */
        /* <DEDUP_REMOVED lines=18> */
.L_x_1294:
[----:B------:R-:W-:Y:S01]  /*6e40*/  FADD.FTZ R24, R24, -UR28 ;  /* 0x8000001c18187e21 */ /* 0x000fe20008010000 */
[----:B------:R-:W-:Y:S01]  /*6e50*/  FFMA.FTZ R20, R55, UR15, R40 ;  /* 0x0000000f37147c23 */ /* 0x000fe20008010028 */
        /* <DEDUP_REMOVED lines=19> */
.L_x_1296:
[----:B------:R-:W-:Y:S05]  /*6f90*/  BSYNC.RECONVERGENT B0 ;  /* 0x0000000000007941 */ /* 0x000fea0003800200 */
.L_x_1295:
[----:B------:R-:W-:Y:S01]  /*6fa0*/  FFMA.FTZ R41, R49, UR15, R40 ;  /* 0x0000000f31297c23 */ /* 0x000fe20008010028 */
        /* <DEDUP_REMOVED lines=20> */
.L_x_1297:
[----:B------:R-:W-:Y:S01]  /*70f0*/  FADD.FTZ R28, R28, -UR28 ;  /* 0x8000001c1c1c7e21 */ /* 0x000fe20008010000 */
[----:B0-----:R-:W-:Y:S01]  /*7100*/  FFMA.FTZ R18, R51, UR15, R40 ;  /* 0x0000000f33127c23 */ /* 0x001fe20008010028 */
        /* <DEDUP_REMOVED lines=19> */
.L_x_1299:
[----:B------:R-:W-:Y:S05]  /*7240*/  BSYNC.RECONVERGENT B0 ;  /* 0x0000000000007941 */ /* 0x000fea0003800200 */
.L_x_1298:
        /* <DEDUP_REMOVED lines=21> */
.L_x_1300:
        /* <DEDUP_REMOVED lines=21> */
.L_x_1302:
[----:B------:R-:W-:Y:S05]  /*74f0*/  BSYNC.RECONVERGENT B0 ;  /* 0x0000000000007941 */ /* 0x000fea0003800200 */
.L_x_1301:
        /* <DEDUP_REMOVED lines=21> */
.L_x_1303:
        /* <DEDUP_REMOVED lines=21> */
.L_x_1305:
[----:B------:R-:W-:Y:S05]  /*77a0*/  BSYNC.RECONVERGENT B0 ;  /* 0x0000000000007941 */ /* 0x000fea0003800200 */
.L_x_1304:
        /* <DEDUP_REMOVED lines=21> */
.L_x_1306:
[----:B0-----:R-:W-:Y:S01]  /*7900*/  FFMA.FTZ R12, R37, UR15, R40 ;  /* 0x0000000f250c7c23 */ /* 0x001fe20008010028 */
        /* <DEDUP_REMOVED lines=19> */
.L_x_1308:
[----:B------:R-:W-:Y:S05]  /*7a40*/  BSYNC.RECONVERGENT B0 ;  /* 0x0000000000007941 */ /* 0x000fea0003800200 */
.L_x_1307:
[----:B------:R-:W-:Y:S01]  /*7a50*/  FADD.FTZ R20, R8, -UR28 ;  /* 0x8000001c08147e21 */ /* 0x000fe20008010000 */
[----:B------:R-:W-:Y:S01]  /*7a60*/  IADD3 R21, PT, PT, R0, 0x48, RZ ;  /* 0x0000004800157810 */ /* 0x000fe20007ffe0ff */
[----:B------:R-:W-:Y:S01]  /*7a70*/  FMUL.FTZ R19, R78, UR29 ;  /* 0x0000001d4e137c20 */ /* 0x000fe20008410000 */
        /* <DEDUP_REMOVED lines=20> */
.L_x_1309:
[----:B------:R-:W-:Y:S04]  /*7bc0*/  BSSY.RECONVERGENT B0, `(.L_x_1310) ;  /* 0x0000015000007945 */ /* 0x000fe80003800200 */
[----:B------:R-:W-:Y:S05]  /*7bd0*/  @P0 BRA `(.L_x_1311) ;  /* 0x00000000004c0947 */ /* 0x000fea0003800000 */
[----:B------:R-:W1:Y:S01]  /*7be0*/  LDCU.64 UR16, c[0x0][0x3f8] ;  /* 0x00007f00ff1077ac */ /* 0x000e620008000a00 */
[----:B------:R-:W-:Y:S01]  /*7bf0*/  IADD3 R17, PT, PT, R0, 0x40, RZ ;  /* 0x0000004000117810 */ /* 0x000fe20007ffe0ff */
[----:B0-----:R-:W-:Y:S01]  /*7c00*/  FFMA.FTZ R15, R19, UR15, R40 ;  /* 0x0000000f130f7c23 */ /* 0x001fe20008010028 */
[----:B------:R-:W-:Y:S01]  /*7c10*/  MOV R2, R4 ;  /* 0x0000000400027202 */ /* 0x000fe20000000f00 */
[----:B------:R-:W0:Y:S01]  /*7c20*/  LDCU.64 UR18, c[0x0][0x380] ;  /* 0x00007000ff1277ac */ /* 0x000e220008000a00 */
[----:B------:R-:W-:Y:S01]  /*7c30*/  SHF.R.S32.HI R8, RZ, 0x1f, R17 ;  /* 0x0000001fff087819 */ /* 0x000fe20000011411 */
[----:B------:R-:W-:Y:S01]  /*7c40*/  FFMA.FTZ R15, R100, R80, -R15 ;  /* 0x00000050640f7223 */ /* 0x000fe2000001080f */
[----:B------:R-:W-:-:S03]  /*7c50*/  MOV R3, R7 ;  /* 0x0000000700037202 */ /* 0x000fc60000000f00 */
[----:B------:R-:W-:Y:S01]  /*7c60*/  FMUL.FTZ R14, R15, UR29 ;  /* 0x0000001d0f0e7c20 */ /* 0x000fe20008410000 */
[----:B-1----:R-:W-:Y:S02]  /*7c70*/  IMAD R8, R8, UR16, RZ ;  /* 0x0000001008087c24 */ /* 0x002fe4000f8e02ff */
[----:B------:R-:W-:-:S04]  /*7c80*/  IMAD.WIDE.U32 R12, R17, UR16, R2 ;  /* 0x00000010110c7c25 */ /* 0x000fc8000f8e0002 */
[----:B------:R-:W-:Y:S02]  /*7c90*/  IMAD R3, R17, UR17, R8 ;  /* 0x0000001111037c24 */ /* 0x000fe4000f8e0208 */
[----:B------:R-:W-:Y:S01]  /*7ca0*/  FFMA.FTZ R8, R79, UR15, R40 ;  /* 0x0000000f4f087c23 */ /* 0x000fe20008010028 */
[----:B0-----:R-:W-:Y:S02]  /*7cb0*/  LEA R2, P0, R12, UR18, 0x2 ;  /* 0x000000120c027c11 */ /* 0x001fe4000f8010ff */
[----:B------:R-:W-:Y:S01]  /*7cc0*/  IADD3 R3, PT, PT, R13, R3, RZ ;  /* 0x000000030d037210 */ /* 0x000fe20007ffe0ff */
[----:B------:R-:W-:-:S03]  /*7cd0*/  FFMA.FTZ R8, R101, R81, -R8 ;  /* 0x0000005165087223 */ /* 0x000fc60000010808 */
[----:B------:R-:W-:Y:S01]  /*7ce0*/  LEA.HI.X R3, R12, UR19, R3, 0x2, P0 ;  /* 0x000000130c037c11 */ /* 0x000fe200080f1403 */
[----:B------:R-:W-:-:S05]  /*7cf0*/  FMUL.FTZ R15, R8, UR29 ;  /* 0x0000001d080f7c20 */ /* 0x000fca0008410000 */
[----:B------:R1:W-:Y:S02]  /*7d00*/  STG.E.64 desc[UR20][R2.64], R14 ;  /* 0x0000000e02007986 */ /* 0x0003e4000c101b14 */
.L_x_1311:
[----:B------:R-:W-:Y:S05]  /*7d10*/  BSYNC.RECONVERGENT B0 ;  /* 0x0000000000007941 */ /* 0x000fea0003800200 */
.L_x_1310:
[----:B------:R-:W-:Y:S01]  /*7d20*/  UISETP.NE.AND UP0, UPT, UR24, URZ, UPT ;  /* 0x000000ff1800728c */ /* 0x000fe2000bf05270 */
[----:B------:R-:W-:Y:S01]  /*7d30*/  FADD.FTZ R9, R9, -UR28 ;  /* 0x8000001c09097e21 */ /* 0x000fe20008010000 */
[----:B------:R-:W-:Y:S01]  /*7d40*/  ISETP.GE.U32.AND P2, PT, R21, UR8, PT ;  /* 0x0000000815007c0c */ /* 0x000fe2000bf46070 */
[----:B01----:R-:W-:Y:S01]  /*7d50*/  FMUL.FTZ R3, R20, UR29 ;  /* 0x0000001d14037c20 */ /* 0x003fe20008410000 */
[----:B------:R-:W-:Y:S01]  /*7d60*/  ISETP.GE.U32.AND P1, PT, R115, UR8, PT ;  /* 0x0000000873007c0c */ /* 0x000fe2000bf26070 */
[----:B------:R-:W-:Y:S01]  /*7d70*/  FMUL.FTZ R9, R9, UR29 ;  /* 0x0000001d09097c20 */ /* 0x000fe20008410000 */
[----:B------:R-:W-:Y:S01]  /*7d80*/  ISETP.GE.U32.AND P0, PT, R114, UR8, PT ;  /* 0x0000000872007c0c */ /* 0x000fe2000bf06070 */
[--C-:B------:R-:W-:Y:S01]  /*7d90*/  FFMA.FTZ R17, R3, UR15, R40.reuse ;  /* 0x0000000f03117c23 */ /* 0x100fe20008010028 */
[----:B------:R-:W-:Y:S01]  /*7da0*/  ISETP.GE.U32.AND P6, PT, R113, UR8, PT ;  /* 0x0000000871007c0c */ /* 0x000fe2000bfc6070 */
[----:B------:R-:W-:Y:S01]  /*7db0*/  FFMA.FTZ R18, R9, UR15, R40 ;  /* 0x0000000f09127c23 */ /* 0x000fe20008010028 */
[----:B------:R-:W-:-:S02]  /*7dc0*/  SHF.R.S32.HI R19, RZ, 0x1f, R21 ;  /* 0x0000001fff137819 */ /* 0x000fc40000011415 */
[----:B------:R-:W-:Y:S02]  /*7dd0*/  ISETP.GE.U32.AND P4, PT, R112, UR8, PT ;  /* 0x0000000870007c0c */ /* 0x000fe4000bf86070 */
[----:B------:R-:W-:Y:S02]  /*7de0*/  ISETP.GE.U32.AND P5, PT, R111, UR8, PT ;  /* 0x000000086f007c0c */ /* 0x000fe4000bfa6070 */
[----:B------:R-:W-:Y:S02]  /*7df0*/  ISETP.GE.U32.AND P3, PT, R116, UR8, PT ;  /* 0x0000000874007c0c */ /* 0x000fe4000bf66070 */
[----:B------:R-:W-:Y:S02]  /*7e00*/  ISETP.GE.AND.EX P2, PT, R19, UR9, PT, P2 ;  /* 0x0000000913007c0c */ /* 0x000fe4000bf46320 */
[----:B------:R-:W-:Y:S02]  /*7e10*/  ISETP.GE.AND.EX P1, PT, R123, UR9, PT, P1 ;  /* 0x000000097b007c0c */ /* 0x000fe4000bf26310 */
[----:B------:R-:W-:-:S02]  /*7e20*/  ISETP.GE.AND.EX P0, PT, R122, UR9, PT, P0 ;  /* 0x000000097a007c0c */ /* 0x000fc4000bf06300 */
[----:B------:R-:W-:Y:S02]  /*7e30*/  ISETP.GE.AND.EX P6, PT, R121, UR9, PT, P6 ;  /* 0x0000000979007c0c */ /* 0x000fe4000bfc6360 */
[----:B------:R-:W-:Y:S02]  /*7e40*/  ISETP.GE.AND.EX P4, PT, R120, UR9, PT, P4 ;  /* 0x0000000978007c0c */ /* 0x000fe4000bf86340 */
        /* <DEDUP_REMOVED lines=20> */
.L_x_1312:
[----:B------:R-:W-:Y:S01]  /*7f90*/  BSSY.RECONVERGENT B0, `(.L_x_1313) ;  /* 0x0000011000007945 */ /* 0x000fe20003800200 */
[----:B------:R-:W-:Y:S01]  /*7fa0*/  FFMA.FTZ R17, R100, R10, -R17 ;  /* 0x0000000a64117223 */ /* 0x000fe20000010811 */
[----:B------:R-:W-:Y:S02]  /*7fb0*/  FFMA.FTZ R11, R101, R11, -R18 ;  /* 0x0000000b650b7223 */ /* 0x000fe40000010812 */
[----:B------:R-:W-:Y:S05]  /*7fc0*/  @P2 BRA `(.L_x_1314) ;  /* 0x0000000000342947 */ /* 0x000fea0003800000 */
        /* <DEDUP_REMOVED lines=13> */
.L_x_1314:
[----:B------:R-:W-:Y:S05]  /*80a0*/  BSYNC.RECONVERGENT B0 ;  /* 0x0000000000007941 */ /* 0x000fea0003800200 */
.L_x_1313:
[----:B------:R-:W-:Y:S01]  /*80b0*/  FADD.FTZ R42, R42, -UR28 ;  /* 0x8000001c2a2a7e21 */ /* 0x000fe20008010000 */
[----:B------:R-:W-:Y:S01]  /*80c0*/  FADD.FTZ R43, R43, -UR28 ;  /* 0x8000001c2b2b7e21 */ /* 0x000fe20008010000 */
[----:B------:R-:W-:Y:S01]  /*80d0*/  FADD.FTZ R46, R46, -UR28 ;  /* 0x8000001c2e2e7e21 */ /* 0x000fe20008010000 */
[----:B------:R-:W-:Y:S01]  /*80e0*/  FADD.FTZ R47, R47, -UR28 ;  /* 0x8000001c2f2f7e21 */ /* 0x000fe20008010000 */
[----:B------:R-:W-:Y:S01]  /*80f0*/  FMUL.FTZ R15, R42, UR29 ;  /* 0x0000001d2a0f7c20 */ /* 0x000fe20008410000 */
        /* <DEDUP_REMOVED lines=20> */
.L_x_1315:
[--C-:B0-----:R-:W-:Y:S01]  /*8240*/  FFMA.FTZ R3, R15, UR15, R40.reuse ;  /* 0x0000000f0f037c23 */ /* 0x101fe20008010028 */
[----:B------:R-:W-:Y:S01]  /*8250*/  FMUL.FTZ R11, R46, UR29 ;  /* 0x0000001d2e0b7c20 */ /* 0x000fe20008410000 */
[----:B------:R-:W-:Y:S01]  /*8260*/  FMUL.FTZ R47, R47, UR29 ;  /* 0x0000001d2f2f7c20 */ /* 0x000fe20008410000 */
[--C-:B------:R-:W-:Y:S01]  /*8270*/  FFMA.FTZ R2, R43, UR15, R40.reuse ;  /* 0x0000000f2b027c23 */ /* 0x100fe20008010028 */
[----:B------:R-:W-:Y:S01]  /*8280*/  BSSY.RECONVERGENT B0, `(.L_x_1316) ;  /* 0x0000013000007945 */ /* 0x000fe20003800200 */
[----:B------:R-:W-:Y:S01]  /*8290*/  FFMA.FTZ R44, R100, R44, -R3 ;  /* 0x0000002c642c7223 */ /* 0x000fe20000010803 */
[--C-:B------:R-:W-:Y:S01]  /*82a0*/  FFMA.FTZ R15, R11, UR15, R40.reuse ;  /* 0x0000000f0b0f7c23 */ /* 0x100fe20008010028 */
[----:B------:R-:W-:Y:S01]  /*82b0*/  FFMA.FTZ R16, R47, UR15, R40 ;  /* 0x0000000f2f107c23 */ /* 0x000fe20008010028 */
        /* <DEDUP_REMOVED lines=15> */
.L_x_1317:
[----:B------:R-:W-:Y:S05]  /*83b0*/  BSYNC.RECONVERGENT B0 ;  /* 0x0000000000007941 */ /* 0x000fea0003800200 */
.L_x_1316:
[----:B------:R-:W-:Y:S05]  /*83c0*/  BRA.U !UP0, `(.L_x_1318) ;  /* 0x0000000108487547 */ /* 0x000fea000b800000 */
        /* <DEDUP_REMOVED lines=18> */
.L_x_1318:
[----:B------:R-:W-:Y:S01]  /*84f0*/  BSSY.RECONVERGENT B0, `(.L_x_1319) ;  /* 0x0000011000007945 */ /* 0x000fe20003800200 */
[----:B------:R-:W-:Y:S01]  /*8500*/  FFMA.FTZ R15, R100, R76, -R15 ;  /* 0x0000004c640f7223 */ /* 0x000fe2000001080f */
[----:B------:R-:W-:Y:S02]  /*8510*/  FFMA.FTZ R11, R101, R77, -R16 ;  /* 0x0000004d650b7223 */ /* 0x000fe40000010810 */
[----:B------:R-:W-:Y:S05]  /*8520*/  @P0 BRA `(.L_x_1320) ;  /* 0x0000000000340947 */ /* 0x000fea0003800000 */
[----:B------:R-:W1:Y:S01]  /*8530*/  LDCU.64 UR16, c[0x0][0x3f8] ;  /* 0x00007f00ff1077ac */ /* 0x000e620008000a00 */
[----:B0-----:R-:W-:Y:S01]  /*8540*/  MOV R2, R4 ;  /* 0x0000000400027202 */ /* 0x001fe20000000f00 */
[----:B------:R-:W-:Y:S01]  /*8550*/  FMUL.FTZ R10, R15, UR29 ;  /* 0x0000001d0f0a7c20 */ /* 0x000fe20008410000 */
[----:B------:R-:W-:Y:S01]  /*8560*/  MOV R3, R7 ;  /* 0x0000000700037202 */ /* 0x000fe20000000f00 */
[----:B------:R-:W0:Y:S01]  /*8570*/  LDCU.64 UR18, c[0x0][0x380] ;  /* 0x00007000ff1277ac */ /* 0x000e220008000a00 */
[----:B------:R-:W-:Y:S01]  /*8580*/  FMUL.FTZ R11, R11, UR29 ;  /* 0x0000001d0b0b7c20 */ /* 0x000fe20008410000 */
[----:B-1----:R-:W-:Y:S02]  /*8590*/  IMAD R13, R122, UR16, RZ ;  /* 0x000000107a0d7c24 */ /* 0x002fe4000f8e02ff */
[----:B------:R-:W-:-:S04]  /*85a0*/  IMAD.WIDE.U32 R8, R114, UR16, R2 ;  /* 0x0000001072087c25 */ /* 0x000fc8000f8e0002 */
[----:B------:R-:W-:Y:S01]  /*85b0*/  IMAD R13, R114, UR17, R13 ;  /* 0x00000011720d7c24 */ /* 0x000fe2000f8e020d */
[----:B0-----:R-:W-:-:S04]  /*85c0*/  LEA R2, P0, R8, UR18, 0x2 ;  /* 0x0000001208027c11 */ /* 0x001fc8000f8010ff */
[----:B------:R-:W-:-:S04]  /*85d0*/  IADD3 R13, PT, PT, R9, R13, RZ ;  /* 0x0000000d090d7210 */ /* 0x000fc80007ffe0ff */
[----:B------:R-:W-:-:S05]  /*85e0*/  LEA.HI.X R3, R8, UR19, R13, 0x2, P0 ;  /* 0x0000001308037c11 */ /* 0x000fca00080f140d */
[----:B------:R1:W-:Y:S02]  /*85f0*/  STG.E.64 desc[UR20][R2.64], R10 ;  /* 0x0000000a02007986 */ /* 0x0003e4000c101b14 */
.L_x_1320:
[----:B------:R-:W-:Y:S05]  /*8600*/  BSYNC.RECONVERGENT B0 ;  /* 0x0000000000007941 */ /* 0x000fea0003800200 */
.L_x_1319:
[----:B------:R-:W-:Y:S01]  /*8610*/  FADD.FTZ R82, R82, -UR28 ;  /* 0x8000001c52527e21 */ /* 0x000fe20008010000 */
[----:B------:R-:W-:Y:S01]  /*8620*/  FADD.FTZ R83, R83, -UR28 ;  /* 0x8000001c53537e21 */ /* 0x000fe20008010000 */
[----:B------:R-:W-:Y:S01]  /*8630*/  FADD.FTZ R86, R86, -UR28 ;  /* 0x8000001c56567e21 */ /* 0x000fe20008010000 */
[----:B------:R-:W-:Y:S01]  /*8640*/  FADD.FTZ R87, R87, -UR28 ;  /* 0x8000001c57577e21 */ /* 0x000fe20008010000 */
[----:B------:R-:W-:Y:S01]  /*8650*/  FMUL.FTZ R15, R82, UR29 ;  /* 0x0000001d520f7c20 */ /* 0x000fe20008410000 */
[----:B------:R-:W-:Y:S01]  /*8660*/  FMUL.FTZ R83, R83, UR29 ;  /* 0x0000001d53537c20 */ /* 0x000fe20008410000 */
[----:B------:R-:W-:Y:S06]  /*8670*/  BRA.U !UP0, `(.L_x_1321) ;  /* 0x0000000108487547 */ /* 0x000fec000b800000 */
[----:B01----:R-:W-:Y:S01]  /*8680*/  FFMA.FTZ R2, R100, R15, R98 ;  /* 0x0000000f64027223 */ /* 0x003fe20000010062 */
        /* <DEDUP_REMOVED lines=17> */
.L_x_1321:
[--C-:B01----:R-:W-:Y:S01]  /*87a0*/  FFMA.FTZ R3, R15, UR15, R40.reuse ;  /* 0x0000000f0f037c23 */ /* 0x103fe20008010028 */
        /* <DEDUP_REMOVED lines=22> */
.L_x_1323:
[----:B------:R-:W-:Y:S05]  /*8910*/  BSYNC.RECONVERGENT B0 ;  /* 0x0000000000007941 */ /* 0x000fea0003800200 */
.L_x_1322:
        /* <DEDUP_REMOVED lines=19> */
.L_x_1324:
        /* <DEDUP_REMOVED lines=17> */
.L_x_1326:
[----:B------:R-:W-:Y:S05]  /*8b60*/  BSYNC.RECONVERGENT B0 ;  /* 0x0000000000007941 */ /* 0x000fea0003800200 */
.L_x_1325:
        /* <DEDUP_REMOVED lines=25> */
.L_x_1327:
[----:B-1----:R-:W-:Y:S01]  /*8d00*/  FMUL.FTZ R11, R94, UR29 ;  /* 0x0000001d5e0b7c20 */ /* 0x002fe20008410000 */
[--C-:B0-----:R-:W-:Y:S01]  /*8d10*/  FFMA.FTZ R3, R15, UR15, R40.reuse ;  /* 0x0000000f0f037c23 */ /* 0x101fe20008010028 */
[----:B------:R-:W-:Y:S01]  /*8d20*/  FMUL.FTZ R95, R95, UR29 ;  /* 0x0000001d5f5f7c20 */ /* 0x000fe20008410000 */
[--C-:B------:R-:W-:Y:S01]  /*8d30*/  FFMA.FTZ R2, R91, UR15, R40.reuse ;  /* 0x0000000f5b027c23 */ /* 0x100fe20008010028 */
[----:B------:R-:W-:Y:S01]  /*8d40*/  BSSY.RECONVERGENT B0, `(.L_x_1328) ;  /* 0x0000013000007945 */ /* 0x000fe20003800200 */
[--C-:B------:R-:W-:Y:S01]  /*8d50*/  FFMA.FTZ R13, R11, UR15, R40.reuse ;  /* 0x0000000f0b0d7c23 */ /* 0x100fe20008010028 */
[----:B------:R-:W-:Y:S01]  /*8d60*/  FFMA.FTZ R92, R100, R92, -R3 ;  /* 0x0000005c645c7223 */ /* 0x000fe20000010803 */
        /* <DEDUP_REMOVED lines=16> */
.L_x_1329:
[----:B------:R-:W-:Y:S05]  /*8e70*/  BSYNC.RECONVERGENT B0 ;  /* 0x0000000000007941 */ /* 0x000fea0003800200 */
.L_x_1328:
[----:B------:R-:W-:Y:S05]  /*8e80*/  BRA.U !UP0, `(.L_x_1330) ;  /* 0x0000000108487547 */ /* 0x000fea000b800000 */
        /* <DEDUP_REMOVED lines=18> */
.L_x_1330:
        /* <DEDUP_REMOVED lines=17> */
.L_x_1332:
[----:B------:R-:W-:Y:S05]  /*90c0*/  BSYNC.RECONVERGENT B0 ;  /* 0x0000000000007941 */ /* 0x000fea0003800200 */
.L_x_1331:
[----:B------:R-:W-:Y:S02]  /*90d0*/  UIADD3 UR14, UPT, UPT, UR23, UR14, URZ ;  /* 0x0000000e170e7290 */ /* 0x000fe4000fffe0ff */
[----:B------:R-:W-:Y:S02]  /*90e0*/  UIADD3 UR4, UPT, UPT, UR4, 0x1, URZ ;  /* 0x0000000104047890 */ /* 0x000fe4000fffe0ff */
[----:B------:R-:W-:-:S09]  /*90f0*/  UISETP.GE.AND UP0, UPT, UR14, UR6, UPT ;  /* 0x000000060e00728c */ /* 0x000fd2000bf06270 */
[----:B------:R-:W-:Y:S05]  /*9100*/  BRA.U !UP0, `(.L_x_1333) ;  /* 0xffffff71088c7547 */ /* 0x000fea000b83ffff */
.L_x_1266:
[----:B------:R-:W2:Y:S01]  /*9110*/  LDC R4, c[0x0][0x370] ;  /* 0x0000dc00ff047b82 */ /* 0x000ea20000000800 */
[----:B------:R-:W-:Y:S01]  /*9120*/  ISETP.NE.AND P2, PT, R125, RZ, PT ;  /* 0x000000ff7d00720c */ /* 0x000fe20003f45270 */
[----:B------:R-:W-:Y:S06]  /*9130*/  BSSY.RECONVERGENT B0, `(.L_x_1334) ;  /* 0x0000011000007945 */ /* 0x000fec0003800200 */
[----:B------:R-:W4:Y:S08]  /*9140*/  LDC R7, c[0x0][0x374] ;  /* 0x0000dd00ff077b82 */ /* 0x000f300000000800 */
[----:B01----:R-:W0:Y:S01]  /*9150*/  LDC.64 R2, c[0x0][0x3c8] ;  /* 0x0000f200ff027b82 */ /* 0x003e220000000a00 */
[----:B--2---:R-:W-:-:S02]  /*9160*/  IADD3 R5, PT, PT, R4, -0x1, RZ ;  /* 0xffffffff04057810 */ /* 0x004fc40007ffe0ff */
[----:B------:R-:W-:Y:S02]  /*9170*/  ISETP.NE.AND P1, PT, R4, 0x1, PT ;  /* 0x000000010400780c */ /* 0x000fe40003f25270 */
[----:B----4-:R-:W-:-:S04]  /*9180*/  IADD3 R0, PT, PT, R7, -0x1, RZ ;  /* 0xffffffff07007810 */ /* 0x010fc80007ffe0ff */
[----:B------:R-:W-:Y:S02]  /*9190*/  ISETP.NE.AND P0, PT, R0, UR5, PT ;  /* 0x0000000500007c0c */ /* 0x000fe4000bf05270 */
[----:B------:R-:W-:Y:S02]  /*91a0*/  SHF.L.U32 R0, R7, 0x1, RZ ;  /* 0x0000000107007819 */ /* 0x000fe400000006ff */
[----:B------:R-:W-:Y:S02]  /*91b0*/  ISETP.NE.OR P0, PT, R5, UR22, P0 ;  /* 0x0000001605007c0c */ /* 0x000fe40008705670 */
[----:B------:R-:W-:-:S05]  /*91c0*/  SEL R5, R0, RZ, P1 ;  /* 0x000000ff00057207 */ /* 0x000fca0000800000 */
[----:B0-----:R-:W-:Y:S01]  /*91d0*/  IMAD.WIDE.U32 R2, R5, 0x4, R2 ;  /* 0x0000000405027825 */ /* 0x001fe200078e0002 */
[----:B------:R-:W-:Y:S06]  /*91e0*/  @P2 BRA `(.L_x_1335) ;  /* 0x0000000000142947 */ /* 0x000fec0003800000 */
[----:B------:R-:W-:Y:S01]  /*91f0*/  HFMA2 R5, -RZ, RZ, 0, 5.9604644775390625e-08 ;  /* 0x00000001ff057431 */ /* 0x000fe200000001ff */
[----:B------:R-:W-:Y:S06]  /*9200*/  MEMBAR.ALL.GPU ;  /* 0x0000000000007992 */ /* 0x000fec000000a000 */
[----:B------:R-:W-:-:S00]  /*9210*/  ERRBAR ;  /* 0x00000000000079ab */ /* 0x000fc00000000000 */
[----:B------:R-:W-:Y:S06]  /*9220*/  CGAERRBAR ;  /* 0x00000000000075ab */ /* 0x000fec0000000000 */
[----:B------:R0:W-:Y:S02]  /*9230*/  REDG.E.ADD.S32.STRONG.GPU desc[UR20][R2.64], R5 ;  /* 0x000000050200798e */ /* 0x0001e4000c12e314 */
.L_x_1335:
[----:B------:R-:W-:Y:S05]  /*9240*/  BSYNC.RECONVERGENT B0 ;  /* 0x0000000000007941 */ /* 0x000fea0003800200 */
.L_x_1334:
[----:B------:R-:W-:Y:S05]  /*9250*/  @P0 EXIT ;  /* 0x000000000000094d */ /* 0x000fea0003800000 */
[----:B------:R-:W-:Y:S05]  /*9260*/  @P2 BRA `(.L_x_1336) ;  /* 0x0000000000202947 */ /* 0x000fea0003800000 */
[----:B------:R-:W-:-:S05]  /*9270*/  IMAD R0, R4, R7, RZ ;  /* 0x0000000704007224 */ /* 0x000fca00078e02ff */
[----:B------:R-:W-:-:S13]  /*9280*/  ISETP.NE.AND P0, PT, R0, -0x1, PT ;  /* 0xffffffff0000780c */ /* 0x000fda0003f05270 */
[----:B------:R-:W-:Y:S05]  /*9290*/  @!P0 BRA `(.L_x_1336) ;  /* 0x0000000000148947 */ /* 0x000fea0003800000 */
.L_x_1337:
[----:B0-----:R-:W2:Y:S04]  /*92a0*/  LDG.E.STRONG.GPU R5, desc[UR20][R2.64] ;  /* 0x0000001402057981 */ /* 0x001ea8000c1ef900 */
[----:B--2---:R-:W-:Y:S01]  /*92b0*/  CCTL.IVALL ;  /* 0x00000000ff00798f */ /* 0x004fe20002000000 */
[----:B------:R-:W-:Y:S05]  /*92c0*/  YIELD ;  /* 0x0000000000007946 */ /* 0x000fea0003800000 */
[----:B------:R-:W-:-:S13]  /*92d0*/  ISETP.NE.AND P0, PT, R5, R0, PT ;  /* 0x000000000500720c */ /* 0x000fda0003f05270 */
[----:B------:R-:W-:Y:S05]  /*92e0*/  @P0 BRA `(.L_x_1337) ;  /* 0xfffffffc00ec0947 */ /* 0x000fea000383ffff */
.L_x_1336:
[----:B------:R-:W-:Y:S05]  /*92f0*/  WARPSYNC.ALL ;  /* 0x0000000000007948 */ /* 0x000fea0003800000 */
[----:B------:R-:W1:Y:S08]  /*9300*/  LDC.64 R30, c[0x0][0x3f8] ;  /* 0x0000fe00ff1e7b82 */ /* 0x000e700000000a00 */
[----:B------:R-:W-:Y:S01]  /*9310*/  BAR.SYNC.DEFER_BLOCKING 0x0 ;  /* 0x0000000000007b1d */ /* 0x000fe20000010000 */
[----:B-1----:R-:W-:-:S04]  /*9320*/  LEA.HI R0, P0, R31, R30, RZ, 0x1 ;  /* 0x0000001e1f007211 */ /* 0x002fc800078108ff */
[----:B0-----:R-:W-:-:S04]  /*9330*/  IADD3.X R3, PT, PT, RZ, R31, RZ, P0, !PT ;  /* 0x0000001fff037210 */ /* 0x001fc800007fe4ff */
        /* <DEDUP_REMOVED lines=70> */
.L_x_1340:
        /* <DEDUP_REMOVED lines=10> */
[----:B------:R-:W4:Y:S04]  /*9840*/  LDG.E R16, desc[UR20][R10.64] ;  /* 0x000000140a107981 */ /* 0x000f28000c1e1900 */
[----:B------:R-:W4:Y:S01]  /*9850*/  LDG.E R17, desc[UR20][R12.64] ;  /* 0x000000140c117981 */ /* 0x000f22000c1e1900 */
        /* <DEDUP_REMOVED lines=15> */
[----:B----4-:R0:W-:Y:S01]  /*9950*/  STG.E.64 desc[UR20][R8.64], R16 ;  /* 0x0000001008007986 */ /* 0x0101e2000c101b14 */
[----:B------:R-:W-:Y:S05]  /*9960*/  @P1 BRA `(.L_x_1340) ;  /* 0xfffffffc008c1947 */ /* 0x000fea000383ffff */
.L_x_1339:
[----:B------:R-:W-:Y:S05]  /*9970*/  BSYNC.RECONVERGENT B0 ;  /* 0x0000000000007941 */ /* 0x000fea0003800200 */
.L_x_1338:
[----:B------:R-:W-:Y:S05]  /*9980*/  @!P0 EXIT ;  /* 0x000000000000894d */ /* 0x000fea0003800000 */
[----:B------:R-:W-:Y:S01]  /*9990*/  SHF.L.U64.HI R37, R26, 0x2, R33 ;  /* 0x000000021a257819 */ /* 0x000fe20000010221 */
[----:B------:R-:W1:Y:S01]  /*99a0*/  LDCU.64 UR4, c[0x0][0x3d8] ;  /* 0x00007b00ff0477ac */ /* 0x000e620008000a00 */
[C---:B------:R-:W-:Y:S02]  /*99b0*/  SHF.L.U64.HI R31, R30.reuse, 0x2, R31 ;  /* 0x000000021e1f7819 */ /* 0x040fe4000001021f */
[----:B------:R-:W-:Y:S01]  /*99c0*/  SHF.L.U32 R29, R30, 0x2, RZ ;  /* 0x000000021e1d7819 */ /* 0x000fe200000006ff */
[----:B------:R-:W2:Y:S01]  /*99d0*/  LDCU.64 UR6, c[0x0][0x388] ;  /* 0x00007100ff0677ac */ /* 0x000ea20008000a00 */
[----:B------:R-:W-:Y:S02]  /*99e0*/  SHF.L.U32 R39, R26, 0x2, RZ ;  /* 0x000000021a277819 */ /* 0x000fe400000006ff */
[C---:B------:R-:W-:Y:S01]  /*99f0*/  SHF.L.U64.HI R33, R0.reuse, 0x2, R3 ;  /* 0x0000000200217819 */ /* 0x040fe20000010203 */
[----:B------:R-:W4:Y:S01]  /*9a00*/  LDCU.64 UR8, c[0x0][0x390] ;  /* 0x00007200ff0877ac */ /* 0x000f220008000a00 */
[----:B------:R-:W-:-:S07]  /*9a10*/  SHF.L.U32 R35, R0, 0x2, RZ ;  /* 0x0000000200237819 */ /* 0x000fce00000006ff */
.L_x_1341:
[C---:B0-----:R-:W-:Y:S02]  /*9a20*/  SHF.L.U32 R16, R125.reuse, 0x2, RZ ;  /* 0x000000027d107819 */ /* 0x041fe400000006ff */
[----:B------:R-:W-:Y:S02]  /*9a30*/  SHF.L.U64.HI R2, R125, 0x2, R28 ;  /* 0x000000027d027819 */ /* 0x000fe4000001021c */
[----:B-1----:R-:W-:-:S04]  /*9a40*/  IADD3 R4, P0, PT, R16, UR4, RZ ;  /* 0x0000000410047c10 */ /* 0x002fc8000ff1e0ff */
[----:B------:R-:W-:Y:S02]  /*9a50*/  IADD3.X R5, PT, PT, R2, UR5, RZ, P0, !PT ;  /* 0x0000000502057c10 */ /* 0x000fe400087fe4ff */
[C---:B------:R-:W-:Y:S02]  /*9a60*/  IADD3 R6, P0, PT, R4.reuse, R35, RZ ;  /* 0x0000002304067210 */ /* 0x040fe40007f1e0ff */
[C---:B------:R-:W-:Y:S01]  /*9a70*/  IADD3 R10, P1, PT, R4.reuse, R39, RZ ;  /* 0x00000027040a7210 */ /* 0x040fe20007f3e0ff */
[----:B------:R0:W5:Y:S01]  /*9a80*/  LDG.E R18, desc[UR20][R4.64] ;  /* 0x0000001404127981 */ /* 0x000162000c1e1900 */
[C---:B------:R-:W-:Y:S02]  /*9a90*/  IADD3.X R7, PT, PT, R5.reuse, R33, RZ, P0, !PT ;  /* 0x0000002105077210 */ /* 0x040fe400007fe4ff */
[----:B------:R-:W-:Y:S02]  /*9aa0*/  IADD3 R8, P0, PT, R4, R29, RZ ;  /* 0x0000001d04087210 */ /* 0x000fe40007f1e0ff */
[C---:B------:R-:W-:Y:S01]  /*9ab0*/  IADD3.X R11, PT, PT, R5.reuse, R37, RZ, P1, !PT ;  /* 0x00000025050b7210 */ /* 0x040fe20000ffe4ff */
[----:B------:R1:W5:Y:S01]  /*9ac0*/  LDG.E R19, desc[UR20][R6.64] ;  /* 0x0000001406137981 */ /* 0x000362000c1e1900 */
[----:B------:R-:W-:-:S03]  /*9ad0*/  IADD3.X R9, PT, PT, R5, R31, RZ, P0, !PT ;  /* 0x0000001f05097210 */ /* 0x000fc600007fe4ff */
[----:B------:R-:W3:Y:S04]  /*9ae0*/  LDG.E R21, desc[UR20][R10.64] ;  /* 0x000000140a157981 */ /* 0x000ee8000c1e1900 */
[----:B------:R1:W3:Y:S01]  /*9af0*/  LDG.E R20, desc[UR20][R8.64] ;  /* 0x0000001408147981 */ /* 0x0002e2000c1e1900 */
[C---:B------:R-:W-:Y:S02]  /*9b00*/  SHF.L.U32 R27, R125.reuse, 0x3, RZ ;  /* 0x000000037d1b7819 */ /* 0x040fe400000006ff */
[----:B------:R-:W-:Y:S02]  /*9b10*/  SHF.L.U64.HI R28, R125, 0x3, R28 ;  /* 0x000000037d1c7819 */ /* 0x000fe4000001021c */
[----:B------:R-:W-:Y:S02]  /*9b20*/  LOP3.LUT R14, R27, 0xfffffff8, RZ, 0xc0, !PT ;  /* 0xfffffff81b0e7812 */ /* 0x000fe400078ec0ff */
[----:B------:R-:W-:-:S02]  /*9b30*/  LOP3.LUT R16, R16, 0xfffffffc, RZ, 0xc0, !PT ;  /* 0xfffffffc10107812 */ /* 0x000fc400078ec0ff */
[----:B--2---:R-:W-:Y:S02]  /*9b40*/  IADD3 R12, P0, PT, R14, UR6, RZ ;  /* 0x000000060e0c7c10 */ /* 0x004fe4000ff1e0ff */
[----:B0-----:R-:W-:Y:S02]  /*9b50*/  LOP3.LUT R4, R28, 0x3, RZ, 0xc0, !PT ;  /* 0x000000031c047812 */ /* 0x001fe400078ec0ff */
[----:B----4-:R-:W-:Y:S02]  /*9b60*/  IADD3 R14, P1, PT, R14, UR8, RZ ;  /* 0x000000080e0e7c10 */ /* 0x010fe4000ff3e0ff */
[----:B------:R-:W-:Y:S02]  /*9b70*/  LOP3.LUT R2, R2, 0x3, RZ, 0xc0, !PT ;  /* 0x0000000302027812 */ /* 0x000fe400078ec0ff */
[----:B------:R-:W-:Y:S02]  /*9b80*/  IADD3 R16, P2, PT, R16, UR4, RZ ;  /* 0x0000000410107c10 */ /* 0x000fe4000ff5e0ff */
        /* <DEDUP_REMOVED lines=9> */
[----:B-----5:R0:W-:Y:S04]  /*9c20*/  STG.E.64 desc[UR20][R12.64], R18 ;  /* 0x000000120c007986 */ /* 0x0201e8000c101b14 */
[----:B---3--:R1:W-:Y:S04]  /*9c30*/  STG.E.64 desc[UR20][R14.64], R20 ;  /* 0x000000140e007986 */ /* 0x0083e8000c101b14 */
        /* <DEDUP_REMOVED lines=48> */
.L_x_1342:
        /* <DEDUP_REMOVED lines=12> */
.L_x_4905:


//--------------------- .text._Z35group_norm_nhwc_bwd_one_pass_kernelI11Fp32IOFp32WLi256ELi112ELi448EEv26Group_norm_nhwc_bwd_params --------------------------
	.section	.text._Z35group_norm_nhwc_bwd_one_pass_kernelI11Fp32IOFp32WLi256ELi112ELi448EEv26Group_norm_nhwc_bwd_params,"ax",@progbits
	.align	128
        .global         _Z35group_norm_nhwc_bwd_one_pass_kernelI11Fp32IOFp32WLi256ELi112ELi448EEv26Group_norm_nhwc_bwd_params
        .type           _Z35group_norm_nhwc_bwd_one_pass_kernelI11Fp32IOFp32WLi256ELi112ELi448EEv26Group_norm_nhwc_bwd_params,@function
        .size           _Z35group_norm_nhwc_bwd_one_pass_kernelI11Fp32IOFp32WLi256ELi112ELi448EEv26Group_norm_nhwc_bwd_params,(.L_x_4906 - _Z35group_norm_nhwc_bwd_one_pass_kernelI11Fp32IOFp32WLi256ELi112ELi448EEv26Group_norm_nhwc_bwd_params)
        .other          _Z35group_norm_nhwc_bwd_one_pass_kernelI11Fp32IOFp32WLi256ELi112ELi448EEv26Group_norm_nhwc_bwd_params,@"STO_CUDA_ENTRY STV_DEFAULT"
_Z35group_norm_nhwc_bwd_one_pass_kernelI11Fp32IOFp32WLi256ELi112ELi448EEv26Group_norm_nhwc_bwd_params:
.text._Z35group_norm_nhwc_bwd_one_pass_kernelI11Fp32IOFp32WLi256ELi112ELi448EEv26Group_norm_nhwc_bwd_params:
        /* <DEDUP_REMOVED lines=26> */
.L_x_1369:
[----:B01----:R-:W2:Y:S01]  /*01a0*/  LDL.LU R4, [R1+0x220] ;  /* 0x0002200001047983 */ /* 0x003ea20000300800 */
[----:B------:R-:W1:Y:S01]  /*01b0*/  LDCU UR14, c[0x0][0x410] ;  /* 0x00008200ff0e77ac */ /* 0x000e620008000800 */
[----:B------:R-:W-:Y:S02]  /*01c0*/  IABS R3, UR8 ;  /* 0x0000000800037c13 */ /* 0x000fe40008000000 */
[C---:B------:R-:W-:Y:S01]  /*01d0*/  IADD3 R5, PT, PT, R80.reuse, 0x8, RZ ;  /* 0x0000000850057810 */ /* 0x040fe20007ffe0ff */
[----:B------:R-:W-:Y:S01]  /*01e0*/  UMOV UR6, URZ ;  /* 0x000000ff00067c82 */ /* 0x000fe20008000000 */
[----:B------:R-:W-:Y:S01]  /*01f0*/  R2UR UR9, R3 ;  /* 0x00000000030972ca */ /* 0x000fe200000e0000 */
[----:B------:R-:W3:Y:S01]  /*0200*/  LDCU.128 UR16, c[0x0][0x400] ;  /* 0x00008000ff1077ac */ /* 0x000ee20008000c00 */
[----:B------:R-:W-:Y:S02]  /*0210*/  SHF.R.S32.HI R3, RZ, 0x1f, R80 ;  /* 0x0000001fff037819 */ /* 0x000fe40000011450 */
[----:B------:R-:W-:Y:S01]  /*0220*/  SHF.R.S32.HI R11, RZ, 0x1f, R5 ;  /* 0x0000001fff0b7819 */ /* 0x000fe20000011405 */
[----:B------:R-:W-:Y:S01]  /*0230*/  UISETP.GE.AND UP4, UPT, UR8, URZ, UPT ;  /* 0x000000ff0800728c */ /* 0x000fe2000bf86270 */
[----:B------:R-:W-:-:S02]  /*0240*/  IADD3 R7, PT, PT, R80, 0x10, RZ ;  /* 0x0000001050077810 */ /* 0x000fc40007ffe0ff */
[----:B------:R-:W-:Y:S02]  /*0250*/  LOP3.LUT R76, R76, 0xfeffffff, RZ, 0xc0, !PT ;  /* 0xfeffffff4c4c7812 */ /* 0x000fe400078ec0ff */
[----:B------:R-:W-:Y:S02]  /*0260*/  SHF.R.S32.HI R13, RZ, 0x1f, R7 ;  /* 0x0000001fff0d7819 */ /* 0x000fe40000011407 */
[----:B------:R-:W-:Y:S01]  /*0270*/  IADD3 R49, PT, PT, R80, 0xc8, RZ ;  /* 0x000000c850317810 */ /* 0x000fe20007ffe0ff */
[----:B-1----:R-:W-:Y:S02]  /*0280*/  ULOP3.LUT UR12, UR8, UR14, URZ, 0x3c, !UPT ;  /* 0x0000000e080c7292 */ /* 0x002fe4000f8e3cff */
[----:B0-----:R-:W-:Y:S01]  /*0290*/  MOV R0, UR14 ;  /* 0x0000000e00007c02 */ /* 0x001fe20008000f00 */
[----:B------:R-:W-:-:S03]  /*02a0*/  UISETP.NE.AND UP0, UPT, UR14, URZ, UPT ;  /* 0x000000ff0e00728c */ /* 0x000fc6000bf05270 */
[----:B------:R-:W-:Y:S02]  /*02b0*/  IABS R0, R0 ;  /* 0x0000000000007213 */ /* 0x000fe40000000000 */
[----:B---3--:R-:W-:Y:S02]  /*02c0*/  ISETP.GE.U32.AND P0, PT, R80, UR16, PT ;  /* 0x0000001050007c0c */ /* 0x008fe4000bf06070 */
[----:B------:R-:W-:Y:S02]  /*02d0*/  R2UR UR13, R0 ;  /* 0x00000000000d72ca */ /* 0x000fe400000e0000 */
[----:B------:R-:W-:Y:S02]  /*02e0*/  ISETP.GE.AND.EX P3, PT, R3, UR17, PT, P0 ;  /* 0x0000001103007c0c */ /* 0x000fe4000bf66300 */
[----:B------:R-:W-:Y:S02]  /*02f0*/  ISETP.GE.U32.AND P0, PT, R5, UR16, PT ;  /* 0x0000001005007c0c */ /* 0x000fe4000bf06070 */
[----:B------:R-:W-:-:S02]  /*0300*/  MOV R9, UR18 ;  /* 0x0000001200097c02 */ /* 0x000fc40008000f00 */
[----:B------:R-:W-:Y:S02]  /*0310*/  ISETP.GE.AND.EX P4, PT, R11, UR17, PT, P0 ;  /* 0x000000110b007c0c */ /* 0x000fe4000bf86300 */
        /* <DEDUP_REMOVED lines=55> */
[----:B------:R-:W-:Y:S02]  /*0690*/  @!P3 MOV R66, R68 ;  /* 0x000000440042b202 */ /* 0x000fe40000000f00 */
[----:B------:R-:W-:-:S02]  /*06a0*/  ISETP.GE.U32.AND P0, PT, R9, UR16, PT ;  /* 0x0000001009007c0c */ /* 0x000fc4000bf06070 */
[C---:B------:R-:W-:Y:S01]  /*06b0*/  IADD3 R11, PT, PT, R80.reuse, 0x20, RZ ;  /* 0x00000020500b7810 */ /* 0x040fe20007ffe0ff */
[----:B------:R-:W-:-:S05]  /*06c0*/  @!P3 IMAD.WIDE.U32 R2, R80, R14, R66 ;  /* 0x0000000e5002b225 */ /* 0x000fca00078e0042 */
[----:B------:R-:W-:Y:S02]  /*06d0*/  @!P3 IADD3 R3, PT, PT, R3, R15, RZ ;  /* 0x0000000f0303b210 */ /* 0x000fe40007ffe0ff */
[C---:B------:R-:W-:Y:S02]  /*06e0*/  @!P3 SHF.L.U32 R43, R2.reuse, 0x2, RZ ;  /* 0x00000002022bb819 */ /* 0x040fe400000006ff */
[----:B------:R-:W-:Y:S02]  /*06f0*/  @!P3 SHF.L.U64.HI R2, R2, 0x2, R3 ;  /* 0x000000020202b819 */ /* 0x000fe40000010203 */
[C---:B------:R-:W-:Y:S02]  /*0700*/  @!P3 IADD3 R42, P2, PT, R43.reuse, R16, RZ ;  /* 0x000000102b2ab210 */ /* 0x040fe40007f5e0ff */
[----:B----4-:R-:W-:Y:S02]  /*0710*/  @!P3 IADD3 R82, P1, PT, R43, R82, RZ ;  /* 0x000000522b52b210 */ /* 0x010fe40007f3e0ff */
        /* <DEDUP_REMOVED lines=8> */
[----:B------:R-:W2:Y:S01]  /*07a0*/  @!P2 LDC.64 R20, c[0x0][0x398] ;  /* 0x0000e600ff14ab82 */ /* 0x000ea20000000a00 */
[----:B------:R-:W-:Y:S01]  /*07b0*/  @!P2 MOV R2, R68 ;  /* 0x000000440002a202 */ /* 0x000fe20000000f00 */
[----:B------:R-:W-:Y:S01]  /*07c0*/  @!P2 IMAD R19, R5, R19, R0 ;  /* 0x000000130513a224 */ /* 0x000fe200078e0200 */
[----:B------:R-:W-:Y:S02]  /*07d0*/  @!P2 MOV R3, R67 ;  /* 0x000000430003a202 */ /* 0x000fe40000000f00 */
[----:B------:R-:W-:Y:S02]  /*07e0*/  ISETP.GE.AND.EX P4, PT, R17, UR17, PT, P0 ;  /* 0x0000001111007c0c */ /* 0x000fe4000bf86300 */
[----:B------:R-:W-:Y:S01]  /*07f0*/  @P5 LOP3.LUT R76, R76, 0x200000, RZ, 0xfc, !PT ;  /* 0x002000004c4c5812 */ /* 0x000fe200078efcff */
[----:B------:R-:W-:Y:S01]  /*0800*/  @!P2 IMAD.WIDE.U32 R2, R5, R18, R2 ;  /* 0x000000120502a225 */ /* 0x000fe200078e0002 */
[----:B------:R-:W3:Y:S01]  /*0810*/  @!P5 LDC.64 R26, c[0x0][0x3f8] ;  /* 0x0000fe00ff1adb82 */ /* 0x000ee20000000a00 */
[----:B------:R-:W-:-:S02]  /*0820*/  IADD3 R5, PT, PT, R80, 0x28, RZ ;  /* 0x0000002850057810 */ /* 0x000fc40007ffe0ff */
[----:B------:R-:W-:Y:S02]  /*0830*/  LOP3.LUT R76, R76, 0xffefffff, RZ, 0xc0, !PT ;  /* 0xffefffff4c4c7812 */ /* 0x000fe400078ec0ff */
[----:B------:R-:W-:Y:S01]  /*0840*/  @!P2 IADD3 R3, PT, PT, R3, R19, RZ ;  /* 0x000000130303a210 */ /* 0x000fe20007ffe0ff */
[----:B------:R-:W-:Y:S01]  /*0850*/  @!P6 IMAD R19, R7, R23, R4 ;  /* 0x000000170713e224 */ /* 0x000fe200078e0204 */
[C---:B------:R-:W-:Y:S01]  /*0860*/  @!P2 SHF.L.U32 R45, R2.reuse, 0x2, RZ ;  /* 0x00000002022da819 */ /* 0x040fe200000006ff */
[----:B------:R-:W4:Y:S01]  /*0870*/  @!P5 LDC.64 R54, c[0x0][0x3a0] ;  /* 0x0000e800ff36db82 */ /* 0x000f220000000a00 */
[----:B------:R-:W-:Y:S02]  /*0880*/  @!P2 SHF.L.U64.HI R0, R2, 0x2, R3 ;  /* 0x000000020200a819 */ /* 0x000fe40000010203 */
[----:B------:R-:W-:Y:S02]  /*0890*/  @!P6 MOV R2, R68 ;  /* 0x000000440002e202 */ /* 0x000fe40000000f00 */
[----:B------:R-:W-:-:S02]  /*08a0*/  @!P6 MOV R3, R67 ;  /* 0x000000430003e202 */ /* 0x000fc40000000f00 */
[----:B------:R-:W-:Y:S01]  /*08b0*/  @!P2 IADD3 R50, P0, PT, R45, R50, RZ ;  /* 0x000000322d32a210 */ /* 0x000fe20007f1e0ff */
[----:B------:R-:W0:Y:S01]  /*08c0*/  @!P4 LDC.64 R56, c[0x0][0x3a0] ;  /* 0x0000e800ff38cb82 */ /* 0x000e220000000a00 */
[----:B------:R-:W-:Y:S01]  /*08d0*/  ISETP.GE.U32.AND P1, PT, R5, UR16, PT ;  /* 0x0000001005007c0c */ /* 0x000fe2000bf26070 */
[----:B------:R-:W-:Y:S01]  /*08e0*/  @!P6 IMAD.WIDE.U32 R2, R7, R22, R2 ;  /* 0x000000160702e225 */ /* 0x000fe200078e0002 */
[----:B------:R-:W-:Y:S02]  /*08f0*/  @!P2 IADD3.X R51, PT, PT, R0, R51, RZ, P0, !PT ;  /* 0x000000330033a210 */ /* 0x000fe400007fe4ff */
[----:B--2---:R-:W-:Y:S02]  /*0900*/  @!P2 IADD3 R44, P0, PT, R45, R20, RZ ;  /* 0x000000142d2ca210 */ /* 0x004fe40007f1e0ff */
[----:B------:R-:W-:Y:S01]  /*0910*/  SHF.R.S32.HI R13, RZ, 0x1f, R5 ;  /* 0x0000001fff0d7819 */ /* 0x000fe20000011405 */
[----:B------:R-:W2:Y:S01]  /*0920*/  @!P4 LDC.64 R22, c[0x0][0x3f8] ;  /* 0x0000fe00ff16cb82 */ /* 0x000ea20000000a00 */
[----:B------:R-:W-:-:S02]  /*0930*/  @!P6 IADD3 R3, PT, PT, R3, R19, RZ ;  /* 0x000000130303e210 */ /* 0x000fc40007ffe0ff */
[----:B------:R-:W-:Y:S02]  /*0940*/  @!P2 IADD3.X R45, PT, PT, R0, R21, RZ, P0, !PT ;  /* 0x00000015002da210 */ /* 0x000fe400007fe4ff */
[----:B------:R-:W-:Y:S02]  /*0950*/  ISETP.GE.AND.EX P3, PT, R13, UR17, PT, P1 ;  /* 0x000000110d007c0c */ /* 0x000fe4000bf66310 */
[C---:B------:R-:W-:Y:S01]  /*0960*/  @!P6 SHF.L.U32 R47, R2.reuse, 0x2, RZ ;  /* 0x00000002022fe819 */ /* 0x040fe200000006ff */
[----:B------:R-:W0:Y:S01]  /*0970*/  @!P5 LDC.64 R18, c[0x0][0x398] ;  /* 0x0000e600ff12db82 */ /* 0x000e220000000a00 */
[----:B------:R-:W-:Y:S01]  /*0980*/  @!P6 SHF.L.U64.HI R0, R2, 0x2, R3 ;  /* 0x000000020200e819 */ /* 0x000fe20000010203 */
[----:B---3--:R-:W-:Y:S01]  /*0990*/  @!P5 IMAD R2, R15, R26, RZ ;  /* 0x0000001a0f02d224 */ /* 0x008fe200078e02ff */
[----:B------:R-:W-:Y:S02]  /*09a0*/  @!P5 MOV R3, R67 ;  /* 0x000000430003d202 */ /* 0x000fe40000000f00 */
[----:B------:R-:W-:Y:S01]  /*09b0*/  @!P6 IADD3 R52, P0, PT, R47, R52, RZ ;  /* 0x000000342f34e210 */ /* 0x000fe20007f1e0ff */
[----:B------:R-:W-:Y:S01]  /*09c0*/  @!P5 IMAD R7, R9, R27, R2 ;  /* 0x0000001b0907d224 */ /* 0x000fe200078e0202 */
[----:B------:R-:W-:-:S02]  /*09d0*/  @!P5 MOV R2, R68 ;  /* 0x000000440002d202 */ /* 0x000fc40000000f00 */
[----:B------:R-:W-:Y:S01]  /*09e0*/  @!P6 IADD3.X R53, PT, PT, R0, R53, RZ, P0, !PT ;  /* 0x000000350035e210 */ /* 0x000fe200007fe4ff */
[----:B------:R-:W3:Y:S01]  /*09f0*/  @!P3 LDC.64 R14, c[0x0][0x3f8] ;  /* 0x0000fe00ff0ebb82 */ /* 0x000ee20000000a00 */
[----:B-1----:R-:W-:Y:S01]  /*0a00*/  @!P6 IADD3 R46, P0, PT, R47, R24, RZ ;  /* 0x000000182f2ee210 */ /* 0x002fe20007f1e0ff */
[----:B------:R-:W-:Y:S01]  /*0a10*/  @!P5 IMAD.WIDE.U32 R2, R9, R26, R2 ;  /* 0x0000001a0902d225 */ /* 0x000fe200078e0002 */
[----:B------:R-:W-:Y:S02]  /*0a20*/  @P4 LOP3.LUT R76, R76, 0x100000, RZ, 0xfc, !PT ;  /* 0x001000004c4c4812 */ /* 0x000fe400078efcff */
[----:B------:R-:W-:Y:S01]  /*0a30*/  @!P6 IADD3.X R47, PT, PT, R0, R25, RZ, P0, !PT ;  /* 0x00000019002fe210 */ /* 0x000fe200007fe4ff */
[----:B--2---:R-:W-:Y:S01]  /*0a40*/  @!P4 IMAD R4, R17, R22, RZ ;  /* 0x000000161104c224 */ /* 0x004fe200078e02ff */
        /* <DEDUP_REMOVED lines=8> */
[----:B----4-:R-:W-:Y:S02]  /*0ad0*/  @!P5 IADD3 R54, P0, PT, R119, R54, RZ ;  /* 0x000000367736d210 */ /* 0x010fe40007f1e0ff */
[----:B------:R-:W-:Y:S01]  /*0ae0*/  LOP3.LUT R76, R76, 0xfff7ffff, RZ, 0xc0, !PT ;  /* 0xfff7ffff4c4c7812 */ /* 0x000fe200078ec0ff */
[----:B------:R-:W-:Y:S01]  /*0af0*/  @!P4 IMAD.WIDE.U32 R2, R11, R22, R2 ;  /* 0x000000160b02c225 */ /* 0x000fe200078e0002 */
[C---:B------:R-:W-:Y:S02]  /*0b00*/  @!P5 IADD3.X R55, PT, PT, R0.reuse, R55, RZ, P0, !PT ;  /* 0x000000370037d210 */ /* 0x040fe400007fe4ff */
[----:B0-----:R-:W-:Y:S01]  /*0b10*/  @!P5 IADD3 R118, P0, PT, R119, R18, RZ ;  /* 0x000000127776d210 */ /* 0x001fe20007f1e0ff */
[----:B------:R-:W0:Y:S01]  /*0b20*/  @!P3 LDC.64 R10, c[0x0][0x398] ;  /* 0x0000e600ff0abb82 */ /* 0x000e220000000a00 */
[----:B------:R-:W-:Y:S01]  /*0b30*/  @!P4 IADD3 R3, PT, PT, R3, R7, RZ ;  /* 0x000000070303c210 */ /* 0x000fe20007ffe0ff */
[----:B---3--:R-:W-:Y:S01]  /*0b40*/  @!P3 IMAD R4, R13, R14, RZ ;  /* 0x0000000e0d04b224 */ /* 0x008fe200078e02ff */
        /* <DEDUP_REMOVED lines=11> */
[----:B------:R-:W-:Y:S01]  /*0c00*/  @!P3 IADD3 R3, PT, PT, R3, R7, RZ ;  /* 0x000000070303b210 */ /* 0x000fe20007ffe0ff */
[----:B------:R-:W-:Y:S01]  /*0c10*/  STL.64 [R1+0x2e0], R56 ;  /* 0x0002e03801007387 */ /* 0x000fe20000100a00 */
[----:B------:R-:W-:Y:S02]  /*0c20*/  @!P3 SHF.L.U32 R115, R2, 0x2, RZ ;  /* 0x000000020273b819 */ /* 0x000fe400000006ff */
[----:B------:R-:W-:Y:S02]  /*0c30*/  @!P4 IADD3.X R117, PT, PT, R0, R9, RZ, P0, !PT ;  /* 0x000000090075c210 */ /* 0x000fe400007fe4ff */
[----:B------:R-:W-:Y:S02]  /*0c40*/  @!P3 SHF.L.U64.HI R2, R2, 0x2, R3 ;  /* 0x000000020202b819 */ /* 0x000fe40000010203 */
[----:B--2---:R-:W-:-:S02]  /*0c50*/  @!P3 IADD3 R58, P0, PT, R115, R58, RZ ;  /* 0x0000003a733ab210 */ /* 0x004fc40007f1e0ff */
[----:B------:R-:W-:Y:S02]  /*0c60*/  IADD3 R5, PT, PT, R80, 0x30, RZ ;  /* 0x0000003050057810 */ /* 0x000fe40007ffe0ff */
[C---:B------:R-:W-:Y:S02]  /*0c70*/  @!P3 IADD3.X R59, PT, PT, R2.reuse, R59, RZ, P0, !PT ;  /* 0x0000003b023bb210 */ /* 0x040fe400007fe4ff */
[----:B0-----:R-:W-:Y:S02]  /*0c80*/  @!P3 IADD3 R114, P0, PT, R115, R10, RZ ;  /* 0x0000000a7372b210 */ /* 0x001fe40007f1e0ff */
[----:B------:R-:W-:Y:S01]  /*0c90*/  SHF.R.S32.HI R3, RZ, 0x1f, R5 ;  /* 0x0000001fff037819 */ /* 0x000fe20000011405 */
[----:B------:R-:W-:Y:S01]  /*0ca0*/  STL.64 [R1+0x2d8], R58 ;  /* 0x0002d83a01007387 */ /* 0x000fe20000100a00 */
        /* <DEDUP_REMOVED lines=18> */
[----:B------:R-:W-:-:S05]  /*0dd0*/  @!P1 IADD3.X R61, PT, PT, R2, R61, RZ, P0, !PT ;  /* 0x0000003d023d9210 */ /* 0x000fca00007fe4ff */
[----:B------:R-:W-:Y:S01]  /*0de0*/  STL.64 [R1+0x2d0], R60 ;  /* 0x0002d03c01007387 */ /* 0x000fe20000100a00 */
        /* <DEDUP_REMOVED lines=87> */
[----:B------:R1:W-:Y:S01]  /*1360*/  STL.64 [R1+0x2b0], R72 ;  /* 0x0002b04801007387 */ /* 0x0003e20000100a00 */
        /* <DEDUP_REMOVED lines=10> */
[----:B------:R-:W2:Y:S01]  /*1410*/  @!P1 LDC.64 R38, c[0x0][0x3a0] ;  /* 0x0000e800ff269b82 */ /* 0x000ea20000000a00 */
        /* <DEDUP_REMOVED lines=8> */
[----:B--2---:R-:W-:-:S04]  /*14a0*/  @!P1 IADD3 R38, P0, PT, R103, R38, RZ ;  /* 0x0000002667269210 */ /* 0x004fc80007f1e0ff */
        /* <DEDUP_REMOVED lines=104> */
[C---:B--2---:R-:W-:Y:S02]  /*1b30*/  @!P1 IADD3 R2, P0, PT, R93.reuse, R8, RZ ;  /* 0x000000085d029210 */ /* 0x044fe40007f1e0ff */
        /* <DEDUP_REMOVED lines=125> */
[----:B--2---:R-:W-:Y:S02]  /*2310*/  @!P1 IADD3 R10, P0, PT, R29, R22, RZ ;  /* 0x000000161d0a9210 */ /* 0x004fe40007f1e0ff */
[----:B------:R-:W-:Y:S02]  /*2320*/  IADD3 R21, PT, PT, R80, 0xb8, RZ ;  /* 0x000000b850157810 */ /* 0x000fe40007ffe0ff */
[----:B------:R-:W-:-:S05]  /*2330*/  @!P1 IADD3.X R11, PT, PT, R0, R23, RZ, P0, !PT ;  /* 0x00000017000b9210 */ /* 0x000fca00007fe4ff */
[----:B------:R-:W-:Y:S01]  /*2340*/  STL.64 [R1+0x2a8], R10 ;  /* 0x0002a80a01007387 */ /* 0x000fe20000100a00 */
        /* <DEDUP_REMOVED lines=40> */
[----:B------:R-:W-:-:S05]  /*25d0*/  @!P1 IADD3.X R25, PT, PT, R18, R25, RZ, P0, !PT ;  /* 0x0000001912199210 */ /* 0x000fca00007fe4ff */
[----:B------:R2:W-:Y:S01]  /*25e0*/  STL.64 [R1+0x2a0], R24 ;  /* 0x0002a01801007387 */ /* 0x0005e20000100a00 */
[----:B0-----:R-:W-:-:S04]  /*25f0*/  @!P1 IADD3 R20, P0, PT, R21, R40, RZ ;  /* 0x0000002815149210 */ /* 0x001fc80007f1e0ff */
[----:B------:R-:W-:Y:S02]  /*2600*/  @!P1 IADD3.X R21, PT, PT, R18, R41, RZ, P0, !PT ;  /* 0x0000002912159210 */ /* 0x000fe400007fe4ff */
[----:B------:R-:W-:Y:S02]  /*2610*/  SHF.R.S32.HI R41, RZ, 0x1f, R49 ;  /* 0x0000001fff297819 */ /* 0x000fe40000011431 */
[----:B------:R-:W-:-:S04]  /*2620*/  ISETP.GE.U32.AND P0, PT, R49, UR16, PT ;  /* 0x0000001031007c0c */ /* 0x000fc8000bf06070 */
[----:B------:R-:W-:-:S13]  /*2630*/  ISETP.GE.AND.EX P0, PT, R41, UR17, PT, P0 ;  /* 0x0000001129007c0c */ /* 0x000fda000bf06300 */
[----:B------:R-:W0:Y:S01]  /*2640*/  @!P0 LDC.64 R84, c[0x0][0x3f8] ;  /* 0x0000fe00ff548b82 */ /* 0x000e220000000a00 */
[----:B------:R-:W-:Y:S02]  /*2650*/  @!P0 MOV R40, R68 ;  /* 0x0000004400288202 */ /* 0x000fe40000000f00 */
[----:B------:R-:W-:-:S05]  /*2660*/  @P0 LOP3.LUT R76, R76, 0x4000000, RZ, 0xfc, !PT ;  /* 0x040000004c4c0812 */ /* 0x000fca00078efcff */
[----:B------:R-:W3:Y:S01]  /*2670*/  @!P0 LDC.64 R18, c[0x0][0x3a0] ;  /* 0x0000e800ff128b82 */ /* 0x000ee20000000a00 */
        /* <DEDUP_REMOVED lines=20> */
[----:B------:R-:W-:-:S04]  /*27c0*/  @P1 LOP3.LUT R76, R76, 0x8000000, RZ, 0xfc, !PT ;  /* 0x080000004c4c1812 */ /* 0x000fc800078efcff */
[----:B------:R-:W-:Y:S01]  /*27d0*/  LOP3.LUT R76, R76, 0xefffffff, RZ, 0xc0, !PT ;  /* 0xefffffff4c4c7812 */ /* 0x000fe200078ec0ff */
[----:B------:R-:W3:Y:S01]  /*27e0*/  @!P1 LDC.64 R122, c[0x0][0x3a0] ;  /* 0x0000e800ff7a9b82 */ /* 0x000ee20000000a00 */
[----:B0-----:R-:W-:Y:S01]  /*27f0*/  @!P1 IMAD R0, R49, R40, RZ ;  /* 0x0000002831009224 */ /* 0x001fe200078e02ff */
[----:B------:R-:W-:-:S03]  /*2800*/  @!P1 MOV R49, R67 ;  /* 0x0000004300319202 */ /* 0x000fc60000000f00 */
[C---:B------:R-:W-:Y:S02]  /*2810*/  @!P1 IMAD R81, R77.reuse, R41, R0 ;  /* 0x000000294d519224 */ /* 0x040fe400078e0200 */
[----:B------:R-:W-:Y:S01]  /*2820*/  @!P1 IMAD.WIDE.U32 R40, R77, R40, R48 ;  /* 0x000000284d289225 */ /* 0x000fe200078e0030 */
[----:B------:R-:W-:Y:S01]  /*2830*/  IADD3 R77, PT, PT, R80, 0xd8, RZ ;  /* 0x000000d8504d7810 */ /* 0x000fe20007ffe0ff */
[----:B------:R-:W0:Y:S03]  /*2840*/  @!P1 LDC.64 R48, c[0x0][0x398] ;  /* 0x0000e600ff309b82 */ /* 0x000e260000000a00 */
[----:B------:R-:W-:Y:S02]  /*2850*/  @!P1 IADD3 R41, PT, PT, R41, R81, RZ ;  /* 0x0000005129299210 */ /* 0x000fe40007ffe0ff */
[C---:B------:R-:W-:Y:S02]  /*2860*/  @!P1 SHF.L.U32 R125, R40.reuse, 0x2, RZ ;  /* 0x00000002287d9819 */ /* 0x040fe400000006ff */
[----:B------:R-:W-:-:S02]  /*2870*/  @!P1 SHF.L.U64.HI R40, R40, 0x2, R41 ;  /* 0x0000000228289819 */ /* 0x000fc40000010229 */
[C---:B---3--:R-:W-:Y:S02]  /*2880*/  @!P1 IADD3 R122, P2, PT, R125.reuse, R122, RZ ;  /* 0x0000007a7d7a9210 */ /* 0x048fe40007f5e0ff */
[----:B------:R-:W-:Y:S02]  /*2890*/  SHF.R.S32.HI R81, RZ, 0x1f, R77 ;  /* 0x0000001fff517819 */ /* 0x000fe4000001144d */
        /* <DEDUP_REMOVED lines=13> */
[----:B------:R-:W-:-:S04]  /*2970*/  IADD3 R0, PT, PT, R80, 0xe0, RZ ;  /* 0x000000e050007810 */ /* 0x000fc80007ffe0ff */
[----:B------:R-:W-:Y:S02]  /*2980*/  @!P2 IADD3 R77, PT, PT, R85, R49, RZ ;  /* 0x00000031554da210 */ /* 0x000fe40007ffe0ff */
[C---:B------:R-:W-:Y:S02]  /*2990*/  @!P2 SHF.L.U32 R49, R84.reuse, 0x2, RZ ;  /* 0x000000025431a819 */ /* 0x040fe400000006ff */
[----:B------:R-:W-:Y:S02]  /*29a0*/  @!P2 SHF.L.U64.HI R84, R84, 0x2, R77 ;  /* 0x000000025454a819 */ /* 0x000fe4000001024d */
[----:B-1----:R-:W-:Y:S02]  /*29b0*/  @!P2 IADD3 R72, P3, PT, R49, R40, RZ ;  /* 0x000000283148a210 */ /* 0x002fe40007f7e0ff */
[----:B------:R-:W-:Y:S02]  /*29c0*/  SHF.R.S32.HI R77, RZ, 0x1f, R0 ;  /* 0x0000001fff4d7819 */ /* 0x000fe40000011400 */
[----:B------:R-:W-:-:S02]  /*29d0*/  @!P2 IADD3.X R73, PT, PT, R84, R41, RZ, P3, !PT ;  /* 0x000000295449a210 */ /* 0x000fc40001ffe4ff */
[----:B------:R-:W0:Y:S02]  /*29e0*/  @!P2 LDC.64 R40, c[0x0][0x398] ;  /* 0x0000e600ff28ab82 */ /* 0x000e240000000a00 */
[----:B0-----:R-:W-:-:S04]  /*29f0*/  @!P2 IADD3 R64, P3, PT, R49, R40, RZ ;  /* 0x000000283140a210 */ /* 0x001fc80007f7e0ff */
[----:B------:R-:W-:Y:S02]  /*2a00*/  @!P2 IADD3.X R65, PT, PT, R84, R41, RZ, P3, !PT ;  /* 0x000000295441a210 */ /* 0x000fe40001ffe4ff */
[----:B------:R-:W-:Y:S02]  /*2a10*/  ISETP.GE.U32.AND P3, PT, R0, UR16, PT ;  /* 0x0000001000007c0c */ /* 0x000fe4000bf66070 */
[----:B------:R-:W-:Y:S02]  /*2a20*/  LOP3.LUT P2, RZ, R76, 0x800000, RZ, 0xc0, !PT ;  /* 0x008000004cff7812 */ /* 0x000fe4000784c0ff */
[----:B------:R-:W-:-:S13]  /*2a30*/  ISETP.GE.AND.EX P3, PT, R77, UR17, PT, P3 ;  /* 0x000000114d007c0c */ /* 0x000fda000bf66330 */
[----:B------:R-:W0:Y:S01]  /*2a40*/  @!P3 LDC.64 R48, c[0x0][0x3f8] ;  /* 0x0000fe00ff30bb82 */ /* 0x000e220000000a00 */
[----:B------:R-:W-:Y:S02]  /*2a50*/  @!P3 MOV R84, R68 ;  /* 0x000000440054b202 */ /* 0x000fe40000000f00 */
[----:B------:R-:W-:-:S05]  /*2a60*/  @!P3 MOV R85, R67 ;  /* 0x000000430055b202 */ /* 0x000fca0000000f00 */
[----:B------:R-:W2:Y:S01]  /*2a70*/  @!P3 LDC.64 R40, c[0x0][0x3a0] ;  /* 0x0000e800ff28bb82 */ /* 0x000ea20000000a00 */
[-C--:B0-----:R-:W-:Y:S02]  /*2a80*/  @!P3 IMAD R77, R77, R48.reuse, RZ ;  /* 0x000000304d4db224 */ /* 0x081fe400078e02ff */
[----:B------:R-:W-:-:S04]  /*2a90*/  @!P3 IMAD.WIDE.U32 R84, R0, R48, R84 ;  /* 0x000000300054b225 */ /* 0x000fc800078e0054 */
[----:B------:R-:W-:Y:S01]  /*2aa0*/  @!P3 IMAD R49, R0, R49, R77 ;  /* 0x000000310031b224 */ /* 0x000fe200078e024d */
[----:B------:R-:W-:-:S04]  /*2ab0*/  @!P3 SHF.L.U32 R48, R84, 0x2, RZ ;  /* 0x000000025430b819 */ /* 0x000fc800000006ff */
[----:B------:R-:W-:Y:S02]  /*2ac0*/  @!P3 IADD3 R49, PT, PT, R85, R49, RZ ;  /* 0x000000315531b210 */ /* 0x000fe40007ffe0ff */
[----:B--2---:R-:W-:Y:S02]  /*2ad0*/  @!P3 IADD3 R24, P4, PT, R48, R40, RZ ;  /* 0x000000283018b210 */ /* 0x004fe40007f9e0ff */
        /* <DEDUP_REMOVED lines=39> */
[----:B------:R-:W-:-:S04]  /*2d50*/  @!P5 SHF.L.U64.HI R0, R84, 0x2, R0 ;  /* 0x000000025400d819 */ /* 0x000fc80000010200 */
[----:B------:R-:W-:Y:S02]  /*2d60*/  @!P5 IADD3.X R57, PT, PT, R0, R41, RZ, P6, !PT ;  /* 0x000000290039d210 */ /* 0x000fe400037fe4ff */
[----:B------:R-:W0:Y:S02]  /*2d70*/  @!P5 LDC.64 R40, c[0x0][0x398] ;  /* 0x0000e600ff28db82 */ /* 0x000e240000000a00 */
[----:B0-----:R-:W-:-:S04]  /*2d80*/  @!P5 IADD3 R58, P6, PT, R48, R40, RZ ;  /* 0x00000028303ad210 */ /* 0x001fc80007fde0ff */
        /* <DEDUP_REMOVED lines=15> */
[----:B------:R-:W-:Y:S02]  /*2e80*/  CS2R R48, SRZ ;  /* 0x0000000000307805 */ /* 0x000fe4000001ff00 */
[----:B------:R-:W-:Y:S02]  /*2e90*/  @!P6 IADD3.X R61, PT, PT, R87, R41, RZ, P1, !PT ;  /* 0x00000029573de210 */ /* 0x000fe40000ffe4ff */
[----:B------:R-:W-:-:S02]  /*2ea0*/  CS2R R40, SRZ ;  /* 0x0000000000287805 */ /* 0x000fc4000001ff00 */
[----:B------:R-:W-:Y:S01]  /*2eb0*/  LOP3.LUT P1, RZ, R76, 0x400000, RZ, 0xc0, !PT ;  /* 0x004000004cff7812 */ /* 0x000fe2000782c0ff */
[----:B------:R0:W2:Y:S04]  /*2ec0*/  @!P0 LDG.E.64 R48, desc[UR10][R42.64] ;  /* 0x0000000a2a308981 */ /* 0x0000a8000c1e1b00 */
[----:B------:R-:W3:Y:S01]  /*2ed0*/  @!P0 LDG.E.64 R40, desc[UR10][R82.64] ;  /* 0x0000000a52288981 */ /* 0x000ee2000c1e1b00 */
[----:B0-----:R-:W-:-:S06]  /*2ee0*/  CS2R R42, SRZ ;  /* 0x00000000002a7805 */ /* 0x001fcc000001ff00 */
[----:B------:R0:W4:Y:S01]  /*2ef0*/  @!P2 LDG.E.64 R42, desc[UR10][R50.64] ;  /* 0x0000000a322aa981 */ /* 0x000122000c1e1b00 */
[----:B------:R-:W-:Y:S02]  /*2f00*/  HFMA2 R0, -RZ, RZ, 0, 0 ;  /* 0x00000000ff007431 */ /* 0x000fe400000001ff */
[----:B------:R-:W-:Y:S01]  /*2f10*/  HFMA2 R81, -RZ, RZ, 0, 0 ;  /* 0x00000000ff517431 */ /* 0x000fe200000001ff */
[----:B0-----:R-:W-:Y:S02]  /*2f20*/  CS2R R50, SRZ ;  /* 0x0000000000327805 */ /* 0x001fe4000001ff00 */
[----:B------:R-:W-:-:S04]  /*2f30*/  CS2R R82, SRZ ;  /* 0x0000000000527805 */ /* 0x000fc8000001ff00 */
[----:B------:R0:W4:Y:S01]  /*2f40*/  @!P2 LDG.E.64 R50, desc[UR10][R44.64] ;  /* 0x0000000a2c32a981 */ /* 0x000122000c1e1b00 */
[----:B------:R-:W-:Y:S02]  /*2f50*/  MOV R86, RZ ;  /* 0x000000ff00567202 */ /* 0x000fe40000000f00 */
[----:B0-----:R-:W-:-:S06]  /*2f60*/  CS2R R44, SRZ ;  /* 0x00000000002c7805 */ /* 0x001fcc000001ff00 */
[----:B------:R0:W4:Y:S02]  /*2f70*/  @!P1 LDG.E.64 R44, desc[UR10][R52.64] ;  /* 0x0000000a342c9981 */ /* 0x000124000c1e1b00 */
[----:B0-----:R-:W-:-:S06]  /*2f80*/  CS2R R52, SRZ ;  /* 0x0000000000347805 */ /* 0x001fcc000001ff00 */
[----:B------:R0:W4:Y:S02]  /*2f90*/  @!P1 LDG.E.64 R52, desc[UR10][R46.64] ;  /* 0x0000000a2e349981 */ /* 0x000124000c1e1b00 */
[----:B0-----:R-:W-:Y:S02]  /*2fa0*/  CS2R R46, SRZ ;  /* 0x00000000002e7805 */ /* 0x001fe4000001ff00 */
[----:B--2---:R-:W-:Y:S02]  /*2fb0*/  @!P0 MOV R81, R48 ;  /* 0x0000003000518202 */ /* 0x004fe40000000f00 */
[----:B------:R-:W-:Y:S02]  /*2fc0*/  @!P0 MOV R82, R49 ;  /* 0x0000003100528202 */ /* 0x000fe40000000f00 */
[----:B---3--:R-:W-:Y:S02]  /*2fd0*/  @!P0 MOV R0, R40 ;  /* 0x0000002800008202 */ /* 0x008fe40000000f00 */
[----:B------:R-:W-:-:S02]  /*2fe0*/  @!P0 MOV R86, R41 ;  /* 0x0000002900568202 */ /* 0x000fc40000000f00 */
[----:B------:R-:W-:-:S13]  /*2ff0*/  LOP3.LUT P0, RZ, R76, 0x200000, RZ, 0xc0, !PT ;  /* 0x002000004cff7812 */ /* 0x000fda000780c0ff */
[----:B------:R0:W2:Y:S02]  /*3000*/  @!P0 LDG.E.64 R46, desc[UR10][R54.64] ;  /* 0x0000000a362e8981 */ /* 0x0000a4000c1e1b00 */
[----:B0-----:R-:W-:-:S06]  /*3010*/  CS2R R54, SRZ ;  /* 0x0000000000367805 */ /* 0x001fcc000001ff00 */
[----:B------:R0:W3:Y:S02]  /*3020*/  @!P0 LDG.E.64 R54, desc[UR10][R118.64] ;  /* 0x0000000a76368981 */ /* 0x0000e4000c1e1b00 */
[----:B0-----:R-:W-:Y:S02]  /*3030*/  MOV R118, R56 ;  /* 0x0000003800767202 */ /* 0x001fe40000000f00 */
[----:B------:R-:W-:Y:S02]  /*3040*/  MOV R119, R57 ;  /* 0x0000003900777202 */ /* 0x000fe40000000f00 */
[----:B------:R-:W2:Y:S04]  /*3050*/  LDL.LU.64 R56, [R1+0x2e0] ;  /* 0x0002e00001387983 */ /* 0x000ea80000300a00 */
[----:B------:R0:W-:Y:S02]  /*3060*/  STL [R1+0x25c], R0 ;  /* 0x00025c0001007387 */ /* 0x0001e40000100800 */
[----:B0-----:R-:W-:Y:S01]  /*3070*/  HFMA2 R0, -RZ, RZ, 0, 0 ;  /* 0x00000000ff007431 */ /* 0x001fe200000001ff */
[----:B----4-:R-:W-:-:S05]  /*3080*/  @!P2 MOV R0, R42 ;  /* 0x0000002a0000a202 */ /* 0x010fca0000000f00 */
[----:B------:R0:W-:Y:S01]  /*3090*/  STL [R1+0x264], R0 ;  /* 0x0002640001007387 */ /* 0x0001e20000100800 */
[----:B------:R-:W-:Y:S02]  /*30a0*/  CS2R R84, SRZ ;  /* 0x0000000000547805 */ /* 0x000fe4000001ff00 */
[----:B------:R-:W-:Y:S02]  /*30b0*/  @!P2 MOV R83, R50 ;  /* 0x000000320053a202 */ /* 0x000fe40000000f00 */
[----:B------:R-:W-:Y:S01]  /*30c0*/  @!P2 MOV R84, R51 ;  /* 0x000000330054a202 */ /* 0x000fe20000000f00 */
[----:B0-----:R-:W-:Y:S01]  /*30d0*/  HFMA2 R0, -RZ, RZ, 0, 0 ;  /* 0x00000000ff007431 */ /* 0x001fe200000001ff */
[----:B------:R-:W-:Y:S02]  /*30e0*/  @!P2 MOV R0, R43 ;  /* 0x0000002b0000a202 */ /* 0x000fe40000000f00 */
[----:B------:R-:W-:Y:S01]  /*30f0*/  LOP3.LUT P2, RZ, R76, 0x100000, RZ, 0xc0, !PT ;  /* 0x001000004cff7812 */ /* 0x000fe2000784c0ff */
[----:B------:R0:W-:Y:S02]  /*3100*/  STL.64 [R1+0x110], R48 ;  /* 0x0001103001007387 */ /* 0x0001e40000100a00 */
[----:B0-----:R-:W-:-:S10]  /*3110*/  CS2R R48, SRZ ;  /* 0x0000000000307805 */ /* 0x001fd4000001ff00 */
[----:B--2---:R0:W2:Y:S02]  /*3120*/  @!P2 LDG.E.64 R48, desc[UR10][R56.64] ;  /* 0x0000000a3830a981 */ /* 0x0040a4000c1e1b00 */
[----:B0-----:R-:W-:-:S06]  /*3130*/  CS2R R56, SRZ ;  /* 0x0000000000387805 */ /* 0x001fcc000001ff00 */
[----:B------:R0:W4:Y:S02]  /*3140*/  @!P2 LDG.E.64 R56, desc[UR10][R116.64] ;  /* 0x0000000a7438a981 */ /* 0x000124000c1e1b00 */
[----:B0-----:R-:W-:Y:S02]  /*3150*/  MOV R116, R58 ;  /* 0x0000003a00747202 */ /* 0x001fe40000000f00 */
[----:B------:R-:W-:Y:S02]  /*3160*/  MOV R117, R59 ;  /* 0x0000003b00757202 */ /* 0x000fe40000000f00 */
[----:B------:R-:W3:Y:S04]  /*3170*/  LDL.LU.64 R58, [R1+0x2d8] ;  /* 0x0002d800013a7983 */ /* 0x000ee80000300a00 */
[----:B------:R0:W-:Y:S02]  /*3180*/  STL [R1+0x26c], R0 ;  /* 0x00026c0001007387 */ /* 0x0001e40000100800 */
[----:B0-----:R-:W-:Y:S01]  /*3190*/  HFMA2 R0, -RZ, RZ, 0, 0 ;  /* 0x00000000ff007431 */ /* 0x001fe200000001ff */
[----:B------:R-:W-:-:S05]  /*31a0*/  @!P1 MOV R0, R44 ;  /* 0x0000002c00009202 */ /* 0x000fca0000000f00 */
[----:B------:R0:W-:Y:S01]  /*31b0*/  STL [R1+0x278], R0 ;  /* 0x0002780001007387 */ /* 0x0001e20000100800 */
[----:B------:R-:W-:-:S03]  /*31c0*/  @!P1 MOV R85, R52 ;  /* 0x0000003400559202 */ /* 0x000fc60000000f00 */
[----:B------:R1:W-:Y:S01]  /*31d0*/  STL [R1+0x260], R86 ;  /* 0x0002605601007387 */ /* 0x0003e20000100800 */
[----:B0-----:R-:W-:Y:S01]  /*31e0*/  HFMA2 R0, -RZ, RZ, 0, 0 ;  /* 0x00000000ff007431 */ /* 0x001fe200000001ff */
[----:B-1----:R-:W-:Y:S02]  /*31f0*/  MOV R86, RZ ;  /* 0x000000ff00567202 */ /* 0x002fe40000000f00 */
[----:B------:R-:W-:Y:S02]  /*3200*/  @!P1 MOV R0, R45 ;  /* 0x0000002d00009202 */ /* 0x000fe40000000f00 */
[----:B------:R-:W-:Y:S02]  /*3210*/  @!P1 MOV R86, R53 ;  /* 0x0000003500569202 */ /* 0x000fe40000000f00 */
[----:B------:R-:W-:Y:S01]  /*3220*/  LOP3.LUT P1, RZ, R76, 0x80000, RZ, 0xc0, !PT ;  /* 0x000800004cff7812 */ /* 0x000fe2000782c0ff */
[----:B------:R0:W-:Y:S02]  /*3230*/  STL.64 [R1+0x118], R50 ;  /* 0x0001183201007387 */ /* 0x0001e40000100a00 */
[----:B0-----:R-:W-:-:S10]  /*3240*/  CS2R R50, SRZ ;  /* 0x0000000000327805 */ /* 0x001fd4000001ff00 */
[----:B---3--:R0:W3:Y:S02]  /*3250*/  @!P1 LDG.E.64 R50, desc[UR10][R58.64] ;  /* 0x0000000a3a329981 */ /* 0x0080e4000c1e1b00 */
[----:B0-----:R-:W-:-:S06]  /*3260*/  CS2R R58, SRZ ;  /* 0x00000000003a7805 */ /* 0x001fcc000001ff00 */
[----:B------:R0:W3:Y:S02]  /*3270*/  @!P1 LDG.E.64 R58, desc[UR10][R114.64] ;  /* 0x0000000a723a9981 */ /* 0x0000e4000c1e1b00 */
[----:B0-----:R-:W-:Y:S02]  /*3280*/  MOV R114, R60 ;  /* 0x0000003c00727202 */ /* 0x001fe40000000f00 */
[----:B------:R-:W-:Y:S02]  /*3290*/  MOV R115, R61 ;  /* 0x0000003d00737202 */ /* 0x000fe40000000f00 */
[----:B------:R-:W2:Y:S04]  /*32a0*/  LDL.LU.64 R60, [R1+0x2d0] ;  /* 0x0002d000013c7983 */ /* 0x000ea80000300a00 */
[----:B------:R0:W-:Y:S02]  /*32b0*/  STL [R1+0x280], R0 ;  /* 0x0002800001007387 */ /* 0x0001e40000100800 */
[----:B0-----:R-:W-:Y:S01]  /*32c0*/  HFMA2 R0, -RZ, RZ, 0, 0 ;  /* 0x00000000ff007431 */ /* 0x001fe200000001ff */
[----:B------:R-:W-:Y:S01]  /*32d0*/  @!P0 MOV R0, R46 ;  /* 0x0000002e00008202 */ /* 0x000fe20000000f00 */
[----:B------:R-:W-:Y:S04]  /*32e0*/  STL.64 [R1+0x10], R40 ;  /* 0x0000102801007387 */ /* 0x000fe80000100a00 */
[----:B------:R0:W-:Y:S02]  /*32f0*/  STL [R1+0x284], R0 ;  /* 0x0002840001007387 */ /* 0x0001e40000100800 */
[----:B0-----:R-:W-:Y:S01]  /*3300*/  HFMA2 R0, -RZ, RZ, 0, 0 ;  /* 0x00000000ff007431 */ /* 0x001fe200000001ff */
[----:B------:R-:W-:-:S02]  /*3310*/  CS2R R40, SRZ ;  /* 0x0000000000287805 */ /* 0x000fc4000001ff00 */
[----:B------:R-:W-:Y:S02]  /*3320*/  @!P0 MOV R40, R54 ;  /* 0x0000003600288202 */ /* 0x000fe40000000f00 */
[----:B------:R-:W-:Y:S02]  /*3330*/  @!P0 MOV R41, R55 ;  /* 0x0000003700298202 */ /* 0x000fe40000000f00 */
[----:B------:R-:W-:Y:S02]  /*3340*/  @!P0 MOV R0, R47 ;  /* 0x0000002f00008202 */ /* 0x000fe40000000f00 */
[----:B------:R-:W-:Y:S01]  /*3350*/  LOP3.LUT P0, RZ, R76, 0x40000, RZ, 0xc0, !PT ;  /* 0x000400004cff7812 */ /* 0x000fe2000780c0ff */
[----:B------:R0:W-:Y:S02]  /*3360*/  STL.64 [R1+0x120], R52 ;  /* 0x0001203401007387 */ /* 0x0001e40000100a00 */
[----:B0-----:R-:W-:-:S10]  /*3370*/  CS2R R52, SRZ ;  /* 0x0000000000347805 */ /* 0x001fd4000001ff00 */
[----:B--2---:R0:W2:Y:S02]  /*3380*/  @!P0 LDG.E.64 R52, desc[UR10][R60.64] ;  /* 0x0000000a3c348981 */ /* 0x0040a4000c1e1b00 */
[----:B0-----:R-:W-:-:S06]  /*3390*/  CS2R R60, SRZ ;  /* 0x00000000003c7805 */ /* 0x001fcc000001ff00 */
[----:B------:R0:W2:Y:S02]  /*33a0*/  @!P0 LDG.E.64 R60, desc[UR10][R112.64] ;  /* 0x0000000a703c8981 */ /* 0x0000a4000c1e1b00 */
[----:B0-----:R-:W-:Y:S02]  /*33b0*/  MOV R112, R62 ;  /* 0x0000003e00707202 */ /* 0x001fe40000000f00 */
[----:B------:R-:W-:Y:S02]  /*33c0*/  MOV R113, R63 ;  /* 0x0000003f00717202 */ /* 0x000fe40000000f00 */
[----:B------:R-:W3:Y:S04]  /*33d0*/  LDL.LU.64 R62, [R1+0x2c8] ;  /* 0x0002c800013e7983 */ /* 0x000ee80000300a00 */
[----:B------:R0:W-:Y:S02]  /*33e0*/  STL [R1+0x28c], R0 ;  /* 0x00028c0001007387 */ /* 0x0001e40000100800 */
[----:B0-----:R-:W-:Y:S01]  /*33f0*/  HFMA2 R0, -RZ, RZ, 0, 0 ;  /* 0x00000000ff007431 */ /* 0x001fe200000001ff */
[----:B------:R-:W-:Y:S01]  /*3400*/  @!P2 MOV R0, R48 ;  /* 0x000000300000a202 */ /* 0x000fe20000000f00 */
[----:B------:R-:W-:Y:S04]  /*3410*/  STL.64 [R1+0x18], R42 ;  /* 0x0000182a01007387 */ /* 0x000fe80000100a00 */
[----:B------:R0:W-:Y:S02]  /*3420*/  STL [R1+0x288], R0 ;  /* 0x0002880001007387 */ /* 0x0001e40000100800 */
[----:B0-----:R-:W-:Y:S01]  /*3430*/  HFMA2 R0, -RZ, RZ, 0, 0 ;  /* 0x00000000ff007431 */ /* 0x001fe200000001ff */
[----:B------:R-:W-:-:S02]  /*3440*/  CS2R R42, SRZ ;  /* 0x00000000002a7805 */ /* 0x000fc4000001ff00 */
[----:B----4-:R-:W-:Y:S02]  /*3450*/  @!P2 MOV R42, R56 ;  /* 0x00000038002aa202 */ /* 0x010fe40000000f00 */
[----:B------:R-:W-:Y:S02]  /*3460*/  @!P2 MOV R43, R57 ;  /* 0x00000039002ba202 */ /* 0x000fe40000000f00 */
[----:B------:R-:W-:Y:S02]  /*3470*/  @!P2 MOV R0, R49 ;  /* 0x000000310000a202 */ /* 0x000fe40000000f00 */
[----:B------:R-:W-:Y:S01]  /*3480*/  LOP3.LUT P2, RZ, R76, 0x20000, RZ, 0xc0, !PT ;  /* 0x000200004cff7812 */ /* 0x000fe2000784c0ff */
[----:B------:R0:W-:Y:S02]  /*3490*/  STL.64 [R1+0x128], R54 ;  /* 0x0001283601007387 */ /* 0x0001e40000100a00 */
[----:B0-----:R-:W-:-:S10]  /*34a0*/  CS2R R54, SRZ ;  /* 0x0000000000367805 */ /* 0x001fd4000001ff00 */
[----:B---3--:R0:W3:Y:S02]  /*34b0*/  @!P2 LDG.E.64 R54, desc[UR10][R62.64] ;  /* 0x0000000a3e36a981 */ /* 0x0080e4000c1e1b00 */
[----:B0-----:R-:W-:-:S06]  /*34c0*/  CS2R R62, SRZ ;  /* 0x00000000003e7805 */ /* 0x001fcc000001ff00 */
[----:B------:R0:W4:Y:S02]  /*34d0*/  @!P2 LDG.E.64 R62, desc[UR10][R110.64] ;  /* 0x0000000a6e3ea981 */ /* 0x000124000c1e1b00 */
        /* <DEDUP_REMOVED lines=52> */
[----:B------:R0:W-:Y:S04]  /*3820*/  STL.64 [R1+0x140], R60 ;  /* 0x0001403c01007387 */ /* 0x0001e80000100a00 */
[----:B------:R1:W-:Y:S01]  /*3830*/  STL [R1+0x270], R0 ;  /* 0x0002700001007387 */ /* 0x0003e20000100800 */
[----:B0-----:R-:W-:Y:S01]  /*3840*/  CS2R R60, SRZ ;  /* 0x00000000003c7805 */ /* 0x001fe2000001ff00 */
[----:B-1----:R-:W-:Y:S01]  /*3850*/  HFMA2 R0, -RZ, RZ, 0, 0 ;  /* 0x00000000ff007431 */ /* 0x002fe200000001ff */
[----:B--2---:R-:W-:Y:S01]  /*3860*/  @!P1 MOV R0, R56 ;  /* 0x0000003800009202 */ /* 0x004fe20000000f00 */
        /* <DEDUP_REMOVED lines=10> */
[----:B------:R0:W2:Y:S02]  /*3910*/  @!P1 LDG.E.64 R62, desc[UR10][R38.64] ;  /* 0x0000000a263e9981 */ /* 0x0000a4000c1e1b00 */
[----:B0-----:R-:W-:-:S06]  /*3920*/  CS2R R38, SRZ ;  /* 0x0000000000267805 */ /* 0x001fcc000001ff00 */
[----:B------:R-:W4:Y:S04]  /*3930*/  @!P1 LDG.E.64 R38, desc[UR10][R102.64] ;  /* 0x0000000a66269981 */ /* 0x000f28000c1e1b00 */
[----:B---3--:R0:W3:Y:S02]  /*3940*/  @!P2 LDG.E.64 R60, desc[UR10][R72.64] ;  /* 0x0000000a483ca981 */ /* 0x0080e4000c1e1b00 */
[----:B0-----:R-:W-:-:S06]  /*3950*/  CS2R R72, SRZ ;  /* 0x0000000000487805 */ /* 0x001fcc000001ff00 */
[----:B------:R-:W2:Y:S04]  /*3960*/  @!P2 LDG.E.64 R72, desc[UR10][R104.64] ;  /* 0x0000000a6848a981 */ /* 0x000ea8000c1e1b00 */
[----:B------:R0:W-:Y:S02]  /*3970*/  STL [R1+0x258], R0 ;  /* 0x0002580001007387 */ /* 0x0001e40000100800 */
[----:B0-----:R-:W-:Y:S01]  /*3980*/  HFMA2 R0, -RZ, RZ, 0, 0 ;  /* 0x00000000ff007431 */ /* 0x001fe200000001ff */
[----:B------:R-:W-:-:S05]  /*3990*/  @!P0 MOV R0, R58 ;  /* 0x0000003a00008202 */ /* 0x000fca0000000f00 */
[----:B------:R0:W-:Y:S02]  /*39a0*/  STL [R1+0x24c], R0 ;  /* 0x00024c0001007387 */ /* 0x0001e40000100800 */
[----:B0-----:R-:W-:Y:S01]  /*39b0*/  HFMA2 R0, -RZ, RZ, 0, 0 ;  /* 0x00000000ff007431 */ /* 0x001fe200000001ff */
[----:B------:R-:W-:-:S05]  /*39c0*/  @!P0 MOV R0, R59 ;  /* 0x0000003b00008202 */ /* 0x000fca0000000f00 */
[----:B------:R0:W-:Y:S02]  /*39d0*/  STL [R1+0x250], R0 ;  /* 0x0002500001007387 */ /* 0x0001e40000100800 */
[----:B0-----:R-:W-:Y:S02]  /*39e0*/  HFMA2 R0, -RZ, RZ, 0, 0 ;  /* 0x00000000ff007431 */ /* 0x001fe400000001ff */
[----:B------:R0:W-:Y:S02]  /*39f0*/  STL.64 [R1+0x40], R52 ;  /* 0x0000403401007387 */ /* 0x0001e40000100a00 */
[----:B0-----:R-:W-:Y:S02]  /*3a00*/  CS2R R52, SRZ ;  /* 0x0000000000347805 */ /* 0x001fe4000001ff00 */
[----:B------:R-:W-:Y:S02]  /*3a10*/  @!P0 MOV R52, R70 ;  /* 0x0000004600348202 */ /* 0x000fe40000000f00 */
[----:B------:R-:W-:-:S02]  /*3a20*/  @!P0 MOV R53, R71 ;  /* 0x0000004700358202 */ /* 0x000fc40000000f00 */
[----:B------:R-:W-:Y:S01]  /*3a30*/  LOP3.LUT P0, RZ, R76, 0x1000, RZ, 0xc0, !PT ;  /* 0x000010004cff7812 */ /* 0x000fe2000780c0ff */
[----:B------:R0:W-:Y:S04]  /*3a40*/  STL.64 [R1+0x150], R64 ;  /* 0x0001504001007387 */ /* 0x0001e80000100a00 */
[----:B------:R1:W-:Y:S01]  /*3a50*/  STL.64 [R1+0x50], R56 ;  /* 0x0000503801007387 */ /* 0x0003e20000100a00 */
[----:B0-----:R-:W-:Y:S02]  /*3a60*/  CS2R R64, SRZ ;  /* 0x0000000000407805 */ /* 0x001fe4000001ff00 */
[----:B-1----:R-:W-:Y:S01]  /*3a70*/  CS2R R56, SRZ ;  /* 0x0000000000387805 */ /* 0x002fe2000001ff00 */
[----:B------:R0:W-:Y:S04]  /*3a80*/  STL.64 [R1+0x48], R54 ;  /* 0x0000483601007387 */ /* 0x0001e80000100a00 */
[----:B------:R1:W2:Y:S01]  /*3a90*/  @!P0 LDG.E.64 R64, desc[UR10][R36.64] ;  /* 0x0000000a24408981 */ /* 0x0002a2000c1e1b00 */
[----:B----4-:R-:W-:-:S02]  /*3aa0*/  @!P1 MOV R56, R38 ;  /* 0x0000002600389202 */ /* 0x010fc40000000f00 */
[----:B------:R-:W-:Y:S02]  /*3ab0*/  @!P1 MOV R57, R39 ;  /* 0x0000002700399202 */ /* 0x000fe40000000f00 */
[----:B0-----:R-:W-:Y:S02]  /*3ac0*/  CS2R R54, SRZ ;  /* 0x0000000000367805 */ /* 0x001fe4000001ff00 */
[----:B-1----:R-:W-:Y:S01]  /*3ad0*/  CS2R R36, SRZ ;  /* 0x0000000000247805 */ /* 0x002fe2000001ff00 */
[----:B------:R0:W-:Y:S05]  /*3ae0*/  STL.64 [R1+0x158], R70 ;  /* 0x0001584601007387 */ /* 0x0001ea0000100a00 */
[----:B------:R-:W4:Y:S01]  /*3af0*/  @!P0 LDG.E.64 R36, desc[UR10][R100.64] ;  /* 0x0000000a64248981 */ /* 0x000f22000c1e1b00 */
[----:B0-----:R-:W-:-:S02]  /*3b00*/  CS2R R70, SRZ ;  /* 0x0000000000467805 */ /* 0x001fc4000001ff00 */
[----:B---3--:R-:W-:-:S05]  /*3b10*/  @!P2 MOV R0, R60 ;  /* 0x0000003c0000a202 */ /* 0x008fca0000000f00 */
[----:B------:R0:W-:Y:S02]  /*3b20*/  STL [R1+0x244], R0 ;  /* 0x0002440001007387 */ /* 0x0001e40000100800 */
[----:B0-----:R-:W-:Y:S01]  /*3b30*/  HFMA2 R0, -RZ, RZ, 0, 0 ;  /* 0x00000000ff007431 */ /* 0x001fe200000001ff */
[----:B------:R-:W-:-:S05]  /*3b40*/  @!P2 MOV R0, R61 ;  /* 0x0000003d0000a202 */ /* 0x000fca0000000f00 */
[----:B------:R0:W-:Y:S02]  /*3b50*/  STL [R1+0x248], R0 ;  /* 0x0002480001007387 */ /* 0x0001e40000100800 */
[----:B0-----:R-:W-:Y:S01]  /*3b60*/  HFMA2 R0, -RZ, RZ, 0, 0 ;  /* 0x00000000ff007431 */ /* 0x001fe200000001ff */
[----:B--2---:R-:W-:-:S05]  /*3b70*/  @!P1 MOV R0, R62 ;  /* 0x0000003e00009202 */ /* 0x004fca0000000f00 */
[----:B------:R0:W-:Y:S02]  /*3b80*/  STL [R1+0x23c], R0 ;  /* 0x00023c0001007387 */ /* 0x0001e40000100800 */
[----:B0-----:R-:W-:Y:S01]  /*3b90*/  HFMA2 R0, -RZ, RZ, 0, 0 ;  /* 0x00000000ff007431 */ /* 0x001fe200000001ff */
[----:B------:R-:W-:Y:S02]  /*3ba0*/  @!P1 MOV R0, R63 ;  /* 0x0000003f00009202 */ /* 0x000fe40000000f00 */
[C---:B------:R-:W-:Y:S01]  /*3bb0*/  LOP3.LUT P1, RZ, R76.reuse, 0x400, RZ, 0xc0, !PT ;  /* 0x000004004cff7812 */ /* 0x040fe2000782c0ff */
[----:B------:R0:W-:Y:S01]  /*3bc0*/  STL.64 [R1+0x160], R72 ;  /* 0x0001604801007387 */ /* 0x0001e20000100a00 */
[----:B------:R-:W-:Y:S02]  /*3bd0*/  @!P2 MOV R54, R72 ;  /* 0x000000480036a202 */ /* 0x000fe40000000f00 */
[----:B------:R-:W-:Y:S02]  /*3be0*/  @!P2 MOV R55, R73 ;  /* 0x000000490037a202 */ /* 0x000fe40000000f00 */
[----:B------:R-:W-:-:S02]  /*3bf0*/  LOP3.LUT P2, RZ, R76, 0x800, RZ, 0xc0, !PT ;  /* 0x000008004cff7812 */ /* 0x000fc4000784c0ff */
[----:B0-----:R-:W-:-:S06]  /*3c00*/  CS2R R72, SRZ ;  /* 0x0000000000487805 */ /* 0x001fcc000001ff00 */
[----:B------:R0:W2:Y:S05]  /*3c10*/  @!P1 LDG.E.64 R72, desc[UR10][R30.64] ;  /* 0x0000000a1e489981 */ /* 0x0000aa000c1e1b00 */
[----:B------:R1:W3:Y:S01]  /*3c20*/  @!P2 LDG.E.64 R70, desc[UR10][R34.64] ;  /* 0x0000000a2246a981 */ /* 0x0002e2000c1e1b00 */
[----:B0-----:R-:W-:Y:S02]  /*3c30*/  CS2R R30, SRZ ;  /* 0x00000000001e7805 */ /* 0x001fe4000001ff00 */
[----:B-1----:R-:W-:-:S04]  /*3c40*/  CS2R R34, SRZ ;  /* 0x0000000000227805 */ /* 0x002fc8000001ff00 */
[----:B------:R-:W3:Y:S04]  /*3c50*/  @!P1 LDG.E.64 R30, desc[UR10][R96.64] ;  /* 0x0000000a601e9981 */ /* 0x000ee8000c1e1b00 */
[----:B------:R0:W3:Y:S01]  /*3c60*/  @!P2 LDG.E.64 R34, desc[UR10][R98.64] ;  /* 0x0000000a6222a981 */ /* 0x0000e2000c1e1b00 */
[----:B------:R-:W-:Y:S01]  /*3c70*/  MOV R105, R117 ;  /* 0x0000007500697202 */ /* 0x000fe20000000f00 */
[----:B------:R-:W-:Y:S02]  /*3c80*/  HFMA2 R117, -RZ, RZ, 0, 0 ;  /* 0x00000000ff757431 */ /* 0x000fe400000001ff */
[----:B------:R1:W-:Y:S04]  /*3c90*/  STL [R1+0x240], R0 ;  /* 0x0002400001007387 */ /* 0x0003e80000100800 */
[----:B------:R0:W-:Y:S01]  /*3ca0*/  STL.64 [R1+0x58], R58 ;  /* 0x0000583a01007387 */ /* 0x0001e20000100a00 */
[----:B-1----:R-:W-:Y:S01]  /*3cb0*/  HFMA2 R0, -RZ, RZ, 0, 0 ;  /* 0x00000000ff007431 */ /* 0x002fe200000001ff */
[----:B------:R-:W-:-:S02]  /*3cc0*/  @!P0 MOV R117, R64 ;  /* 0x0000004000758202 */ /* 0x000fc40000000f00 */
[----:B0-----:R-:W-:Y:S02]  /*3cd0*/  CS2R R58, SRZ ;  /* 0x00000000003a7805 */ /* 0x001fe4000001ff00 */
[----:B------:R-:W-:Y:S02]  /*3ce0*/  @!P0 MOV R0, R65 ;  /* 0x0000004100008202 */ /* 0x000fe40000000f00 */
[----:B------:R-:W-:Y:S02]  /*3cf0*/  MOV R104, R116 ;  /* 0x0000007400687202 */ /* 0x000fe40000000f00 */
[----:B----4-:R-:W-:Y:S02]  /*3d00*/  @!P0 MOV R58, R36 ;  /* 0x00000024003a8202 */ /* 0x010fe40000000f00 */
[----:B------:R-:W-:Y:S02]  /*3d10*/  @!P0 MOV R59, R37 ;  /* 0x00000025003b8202 */ /* 0x000fe40000000f00 */
[----:B------:R-:W-:Y:S01]  /*3d20*/  LOP3.LUT P0, RZ, R76, 0x200, RZ, 0xc0, !PT ;  /* 0x000002004cff7812 */ /* 0x000fe2000780c0ff */
[----:B------:R0:W-:Y:S01]  /*3d30*/  STL.64 [R1+0x168], R38 ;  /* 0x0001682601007387 */ /* 0x0001e20000100a00 */
[----:B------:R-:W-:-:S02]  /*3d40*/  MOV R102, R104 ;  /* 0x0000006800667202 */ /* 0x000fc40000000f00 */
[----:B------:R-:W-:Y:S01]  /*3d50*/  MOV R103, R105 ;  /* 0x0000006900677202 */ /* 0x000fe20000000f00 */
[----:B------:R1:W-:Y:S01]  /*3d60*/  STL.64 [R1+0x68], R62 ;  /* 0x0000683e01007387 */ /* 0x0003e20000100a00 */
[----:B------:R-:W-:Y:S02]  /*3d70*/  MOV R100, R110 ;  /* 0x0000006e00647202 */ /* 0x000fe40000000f00 */
[----:B------:R-:W-:Y:S02]  /*3d80*/  MOV R101, R111 ;  /* 0x0000006f00657202 */ /* 0x000fe40000000f00 */
[----:B------:R-:W-:Y:S02]  /*3d90*/  CS2R R110, SRZ ;  /* 0x00000000006e7805 */ /* 0x000fe4000001ff00 */
[----:B------:R-:W-:Y:S02]  /*3da0*/  MOV R104, R112 ;  /* 0x0000007000687202 */ /* 0x000fe40000000f00 */
[----:B------:R-:W-:-:S02]  /*3db0*/  MOV R105, R113 ;  /* 0x0000007100697202 */ /* 0x000fc40000000f00 */
[----:B0-----:R-:W-:Y:S02]  /*3dc0*/  CS2R R38, SRZ ;  /* 0x0000000000267805 */ /* 0x001fe4000001ff00 */
[----:B------:R-:W-:Y:S02]  /*3dd0*/  CS2R R112, SRZ ;  /* 0x0000000000707805 */ /* 0x000fe4000001ff00 */
[----:B-1----:R-:W-:Y:S02]  /*3de0*/  CS2R R62, SRZ ;  /* 0x00000000003e7805 */ /* 0x002fe4000001ff00 */
[----:B------:R-:W-:Y:S01]  /*3df0*/  MOV R98, R118 ;  /* 0x0000007600627202 */ /* 0x000fe20000000f00 */
[----:B------:R0:W-:Y:S01]  /*3e00*/  STL.64 [R1+0x60], R60 ;  /* 0x0000603c01007387 */ /* 0x0001e20000100a00 */
[----:B------:R-:W-:Y:S02]  /*3e10*/  MOV R99, R119 ;  /* 0x0000007700637202 */ /* 0x000fe40000000f00 */
[----:B------:R-:W-:Y:S01]  /*3e20*/  CS2R R118, SRZ ;  /* 0x0000000000767805 */ /* 0x000fe2000001ff00 */
[----:B------:R1:W4:Y:S01]  /*3e30*/  @!P0 LDG.E.64 R38, desc[UR10][R14.64] ;  /* 0x0000000a0e268981 */ /* 0x000322000c1e1b00 */
[----:B0-----:R-:W-:-:S02]  /*3e40*/  CS2R R60, SRZ ;  /* 0x00000000003c7805 */ /* 0x001fc4000001ff00 */
[----:B-1----:R-:W-:Y:S01]  /*3e50*/  CS2R R14, SRZ ;  /* 0x00000000000e7805 */ /* 0x002fe2000001ff00 */
[----:B------:R0:W-:Y:S05]  /*3e60*/  STL.64 [R1+0x170], R36 ;  /* 0x0001702401007387 */ /* 0x0001ea0000100a00 */
[----:B------:R-:W4:Y:S01]  /*3e70*/  @!P0 LDG.E.64 R14, desc[UR10][R94.64] ;  /* 0x0000000a5e0e8981 */ /* 0x000f22000c1e1b00 */
[----:B0-----:R-:W-:Y:S02]  /*3e80*/  CS2R R36, SRZ ;  /* 0x0000000000247805 */ /* 0x001fe4000001ff00 */
[----:B--2---:R-:W-:Y:S02]  /*3e90*/  @!P1 MOV R111, R72 ;  /* 0x00000048006f9202 */ /* 0x004fe40000000f00 */
[----:B------:R-:W-:-:S02]  /*3ea0*/  @!P1 MOV R112, R73 ;  /* 0x0000004900709202 */ /* 0x000fc40000000f00 */
[----:B---3--:R-:W-:Y:S02]  /*3eb0*/  @!P2 MOV R118, R70 ;  /* 0x000000460076a202 */ /* 0x008fe40000000f00 */
[----:B------:R-:W-:Y:S02]  /*3ec0*/  @!P2 MOV R119, R71 ;  /* 0x000000470077a202 */ /* 0x000fe40000000f00 */
[----:B------:R-:W-:Y:S02]  /*3ed0*/  @!P1 MOV R62, R30 ;  /* 0x0000001e003e9202 */ /* 0x000fe40000000f00 */
[----:B------:R-:W-:Y:S02]  /*3ee0*/  @!P1 MOV R63, R31 ;  /* 0x0000001f003f9202 */ /* 0x000fe40000000f00 */
[----:B------:R-:W-:Y:S01]  /*3ef0*/  LOP3.LUT P1, RZ, R76, 0x80, RZ, 0xc0, !PT ;  /* 0x000000804cff7812 */ /* 0x000fe2000782c0ff */
[----:B------:R0:W-:Y:S01]  /*3f00*/  STL.64 [R1+0x178], R34 ;  /* 0x0001782201007387 */ /* 0x0001e20000100a00 */
[----:B------:R-:W-:-:S02]  /*3f10*/  @!P2 MOV R60, R34 ;  /* 0x00000022003ca202 */ /* 0x000fc40000000f00 */
[----:B------:R-:W-:Y:S02]  /*3f20*/  @!P2 MOV R61, R35 ;  /* 0x00000023003da202 */ /* 0x000fe40000000f00 */
[----:B------:R-:W-:Y:S02]  /*3f30*/  LOP3.LUT P2, RZ, R76, 0x100, RZ, 0xc0, !PT ;  /* 0x000001004cff7812 */ /* 0x000fe4000784c0ff */
[----:B0-----:R-:W-:-:S06]  /*3f40*/  CS2R R34, SRZ ;  /* 0x0000000000227805 */ /* 0x001fcc000001ff00 */
[----:B------:R0:W2:Y:S05]  /*3f50*/  @!P1 LDG.E.64 R34, desc[UR10][R4.64] ;  /* 0x0000000a04229981 */ /* 0x0000aa000c1e1b00 */
[----:B------:R1:W3:Y:S01]  /*3f60*/  @!P2 LDG.E.64 R36, desc[UR10][R2.64] ;  /* 0x0000000a0224a981 */ /* 0x0002e2000c1e1b00 */
[----:B0-----:R-:W-:Y:S02]  /*3f70*/  CS2R R4, SRZ ;  /* 0x0000000000047805 */ /* 0x001fe4000001ff00 */
[----:B-1----:R-:W-:-:S04]  /*3f80*/  CS2R R2, SRZ ;  /* 0x0000000000027805 */ /* 0x002fc8000001ff00 */
[----:B------:R0:W3:Y:S04]  /*3f90*/  @!P1 LDG.E.64 R4, desc[UR10][R90.64] ;  /* 0x0000000a5a049981 */ /* 0x0000e8000c1e1b00 */
[----:B------:R-:W3:Y:S01]  /*3fa0*/  @!P2 LDG.E.64 R2, desc[UR10][R92.64] ;  /* 0x0000000a5c02a981 */ /* 0x000ee2000c1e1b00 */
[----:B------:R-:W-:Y:S02]  /*3fb0*/  MOV R96, R108 ;  /* 0x0000006c00607202 */ /* 0x000fe40000000f00 */
[----:B------:R-:W-:Y:S01]  /*3fc0*/  MOV R97, R109 ;  /* 0x0000006d00617202 */ /* 0x000fe20000000f00 */
[----:B------:R1:W-:Y:S01]  /*3fd0*/  STL.64 [R1+0x70], R64 ;  /* 0x0000704001007387 */ /* 0x0003e20000100a00 */
[----:B------:R-:W-:Y:S02]  /*3fe0*/  CS2R R108, SRZ ;  /* 0x00000000006c7805 */ /* 0x000fe4000001ff00 */
[----:B------:R-:W-:-:S02]  /*3ff0*/  MOV R94, R98 ;  /* 0x00000062005e7202 */ /* 0x000fc40000000f00 */
[----:B------:R-:W-:Y:S02]  /*4000*/  MOV R95, R99 ;  /* 0x00000063005f7202 */ /* 0x000fe40000000f00 */
[----:B-1----:R-:W-:Y:S02]  /*4010*/  CS2R R64, SRZ ;  /* 0x0000000000407805 */ /* 0x002fe4000001ff00 */
[----:B----4-:R-:W-:Y:S02]  /*4020*/  @!P0 MOV R109, R38 ;  /* 0x00000026006d8202 */ /* 0x010fe40000000f00 */
[----:B------:R-:W-:Y:S01]  /*4030*/  @!P0 MOV R110, R39 ;  /* 0x00000027006e8202 */ /* 0x000fe20000000f00 */
[----:B------:R1:W-:Y:S01]  /*4040*/  STL.64 [R1+0x180], R30 ;  /* 0x0001801e01007387 */ /* 0x0003e20000100a00 */
[----:B------:R-:W-:Y:S02]  /*4050*/  MOV R98, R100 ;  /* 0x0000006400627202 */ /* 0x000fe40000000f00 */
[----:B------:R-:W-:Y:S01]  /*4060*/  MOV R99, R101 ;  /* 0x0000006500637202 */ /* 0x000fe20000000f00 */
[----:B------:R4:W-:Y:S01]  /*4070*/  STL.64 [R1+0x80], R72 ;  /* 0x0000804801007387 */ /* 0x0009e20000100a00 */
[----:B0-----:R-:W-:-:S02]  /*4080*/  MOV R90, R96 ;  /* 0x00000060005a7202 */ /* 0x001fc40000000f00 */
[----:B------:R-:W-:Y:S02]  /*4090*/  @!P0 MOV R64, R14 ;  /* 0x0000000e00408202 */ /* 0x000fe40000000f00 */
[----:B------:R-:W-:Y:S02]  /*40a0*/  @!P0 MOV R65, R15 ;  /* 0x0000000f00418202 */ /* 0x000fe40000000f00 */
[----:B------:R-:W-:Y:S02]  /*40b0*/  LOP3.LUT P0, RZ, R76, 0x40, RZ, 0xc0, !PT ;  /* 0x000000404cff7812 */ /* 0x000fe4000780c0ff */
[----:B-1----:R-:W-:Y:S02]  /*40c0*/  CS2R R30, SRZ ;  /* 0x00000000001e7805 */ /* 0x002fe4000001ff00 */
[----:B------:R-:W-:Y:S02]  /*40d0*/  MOV R91, R97 ;  /* 0x00000061005b7202 */ /* 0x000fe40000000f00 */
[----:B----4-:R-:W-:-:S02]  /*40e0*/  CS2R R72, SRZ ;  /* 0x0000000000487805 */ /* 0x010fc4000001ff00 */
[----:B------:R-:W-:Y:S02]  /*40f0*/  MOV R100, R106 ;  /* 0x0000006a00647202 */ /* 0x000fe40000000f00 */
[----:B------:R-:W-:Y:S02]  /*4100*/  MOV R101, R107 ;  /* 0x0000006b00657202 */ /* 0x000fe40000000f00 */
[----:B------:R-:W-:Y:S02]  /*4110*/  CS2R R106, SRZ ;  /* 0x00000000006a7805 */ /* 0x000fe4000001ff00 */
[----:B------:R-:W-:Y:S02]  /*4120*/  MOV R96, R104 ;  /* 0x0000006800607202 */ /* 0x000fe40000000f00 */
[----:B------:R-:W-:Y:S02]  /*4130*/  MOV R97, R105 ;  /* 0x0000006900617202 */ /* 0x000fe40000000f00 */
[----:B------:R-:W-:Y:S01]  /*4140*/  CS2R R104, SRZ ;  /* 0x0000000000687805 */ /* 0x000fe2000001ff00 */
[----:B------:R0:W-:Y:S04]  /*4150*/  STL.64 [R1+0x78], R70 ;  /* 0x0000784601007387 */ /* 0x0001e80000100a00 */
        /* <DEDUP_REMOVED lines=23> */
[----:B------:R1:W3:Y:S01]  /*42d0*/  @!P2 LDG.E.64 R16, desc[UR10][R78.64] ;  /* 0x0000000a4e10a981 */ /* 0x0002e2000c1e1b00 */
[----:B------:R-:W-:Y:S02]  /*42e0*/  MOV R92, R102 ;  /* 0x00000066005c7202 */ /* 0x000fe40000000f00 */
[----:B------:R-:W-:Y:S01]  /*42f0*/  MOV R93, R103 ;  /* 0x00000067005d7202 */ /* 0x000fe20000000f00 */
[----:B------:R1:W-:Y:S01]  /*4300*/  STL.64 [R1+0x88], R38 ;  /* 0x0000882601007387 */ /* 0x0003e20000100a00 */
[----:B------:R-:W-:Y:S02]  /*4310*/  CS2R R102, SRZ ;  /* 0x0000000000667805 */ /* 0x000fe4000001ff00 */
[----:B0-----:R-:W-:-:S02]  /*4320*/  MOV R74, R92 ;  /* 0x0000005c004a7202 */ /* 0x001fc40000000f00 */
[----:B-1----:R-:W-:Y:S02]  /*4330*/  CS2R R38, SRZ ;  /* 0x0000000000267805 */ /* 0x002fe4000001ff00 */
[----:B----4-:R-:W-:Y:S02]  /*4340*/  @!P0 MOV R103, R30 ;  /* 0x0000001e00678202 */ /* 0x010fe40000000f00 */
[----:B------:R-:W-:Y:S01]  /*4350*/  @!P0 MOV R104, R31 ;  /* 0x0000001f00688202 */ /* 0x000fe20000000f00 */
[----:B------:R0:W-:Y:S01]  /*4360*/  STL.64 [R1+0x198], R4 ;  /* 0x0001980401007387 */ /* 0x0001e20000100a00 */
[----:B------:R-:W-:Y:S02]  /*4370*/  MOV R75, R93 ;  /* 0x0000005d004b7202 */ /* 0x000fe40000000f00 */
[----:B------:R-:W-:Y:S02]  /*4380*/  CS2R R92, SRZ ;  /* 0x00000000005c7805 */ /* 0x000fe4000001ff00 */
[----:B------:R-:W-:-:S02]  /*4390*/  @!P0 MOV R39, R8 ;  /* 0x0000000800278202 */ /* 0x000fc40000000f00 */
[----:B------:R-:W-:Y:S02]  /*43a0*/  @!P0 MOV R38, R9 ;  /* 0x0000000900268202 */ /* 0x000fe40000000f00 */
[----:B------:R-:W-:Y:S01]  /*43b0*/  LOP3.LUT P0, RZ, R76, 0x8, RZ, 0xc0, !PT ;  /* 0x000000084cff7812 */ /* 0x000fe2000780c0ff */
[----:B------:R1:W-:Y:S01]  /*43c0*/  STL.64 [R1+0x98], R34 ;  /* 0x0000982201007387 */ /* 0x0003e20000100a00 */
[----:B0-----:R-:W-:Y:S02]  /*43d0*/  CS2R R4, SRZ ;  /* 0x0000000000047805 */ /* 0x001fe4000001ff00 */
[----:B------:R-:W-:Y:S02]  /*43e0*/  MOV R78, R96 ;  /* 0x00000060004e7202 */ /* 0x000fe40000000f00 */
[----:B------:R-:W-:Y:S02]  /*43f0*/  MOV R79, R97 ;  /* 0x00000061004f7202 */ /* 0x000fe40000000f00 */
[----:B------:R-:W-:-:S02]  /*4400*/  MOV R88, R94 ;  /* 0x0000005e00587202 */ /* 0x000fc40000000f00 */
[----:B------:R-:W-:Y:S02]  /*4410*/  MOV R89, R95 ;  /* 0x0000005f00597202 */ /* 0x000fe40000000f00 */
[----:B------:R-:W-:Y:S02]  /*4420*/  CS2R R94, SRZ ;  /* 0x00000000005e7805 */ /* 0x000fe4000001ff00 */
[----:B------:R-:W-:Y:S02]  /*4430*/  MOV R96, R98 ;  /* 0x0000006200607202 */ /* 0x000fe40000000f00 */
[----:B-1----:R-:W-:Y:S02]  /*4440*/  CS2R R34, SRZ ;  /* 0x0000000000227805 */ /* 0x002fe4000001ff00 */
[----:B------:R-:W-:Y:S02]  /*4450*/  MOV R97, R99 ;  /* 0x0000006300617202 */ /* 0x000fe40000000f00 */
[----:B------:R-:W-:Y:S01]  /*4460*/  CS2R R98, SRZ ;  /* 0x0000000000627805 */ /* 0x000fe2000001ff00 */
[----:B------:R0:W-:Y:S04]  /*4470*/  STL.64 [R1+0x90], R36 ;  /* 0x0000902401007387 */ /* 0x0001e80000100a00 */
[----:B------:R1:W4:Y:S01]  /*4480*/  @!P0 LDG.E.64 R4, desc[UR10][R6.64] ;  /* 0x0000000a06048981 */ /* 0x000322000c1e1b00 */
[----:B0-----:R-:W-:-:S02]  /*4490*/  CS2R R36, SRZ ;  /* 0x0000000000247805 */ /* 0x001fc4000001ff00 */
[----:B-1----:R-:W-:-:S06]  /*44a0*/  CS2R R6, SRZ ;  /* 0x0000000000067805 */ /* 0x002fcc000001ff00 */
[----:B------:R-:W4:Y:S01]  /*44b0*/  @!P0 LDG.E.64 R6, desc[UR10][R32.64] ;  /* 0x0000000a20068981 */ /* 0x000f22000c1e1b00 */
[----:B--2---:R-:W-:Y:S02]  /*44c0*/  @!P1 MOV R92, R2 ;  /* 0x00000002005c9202 */ /* 0x004fe40000000f00 */
[----:B------:R-:W-:Y:S02]  /*44d0*/  @!P1 MOV R93, R3 ;  /* 0x00000003005d9202 */ /* 0x000fe40000000f00 */
[----:B---3--:R-:W-:Y:S01]  /*44e0*/  @!P2 MOV R94, R14 ;  /* 0x0000000e005ea202 */ /* 0x008fe20000000f00 */
[----:B------:R0:W-:Y:S01]  /*44f0*/  STL.64 [R1+0xa8], R14 ;  /* 0x0000a80e01007387 */ /* 0x0001e20000100a00 */
[----:B------:R-:W-:Y:S02]  /*4500*/  @!P2 MOV R99, R15 ;  /* 0x0000000f0063a202 */ /* 0x000fe40000000f00 */
[----:B------:R-:W-:Y:S02]  /*4510*/  @!P1 MOV R35, R12 ;  /* 0x0000000c00239202 */ /* 0x000fe40000000f00 */
[----:B------:R-:W-:-:S02]  /*4520*/  @!P1 MOV R34, R13 ;  /* 0x0000000d00229202 */ /* 0x000fc40000000f00 */
[----:B------:R-:W-:Y:S02]  /*4530*/  LOP3.LUT P1, RZ, R76, 0x2, RZ, 0xc0, !PT ;  /* 0x000000024cff7812 */ /* 0x000fe4000782c0ff */
[----:B0-----:R-:W-:Y:S02]  /*4540*/  MOV R14, R90 ;  /* 0x0000005a000e7202 */ /* 0x001fe40000000f00 */
[----:B------:R-:W-:Y:S01]  /*4550*/  MOV R15, R91 ;  /* 0x0000005b000f7202 */ /* 0x000fe20000000f00 */
[----:B------:R0:W-:Y:S01]  /*4560*/  STL.64 [R1+0x1a8], R16 ;  /* 0x0001a81001007387 */ /* 0x0001e20000100a00 */
[----:B------:R-:W-:Y:S02]  /*4570*/  @!P2 MOV R37, R16 ;  /* 0x000000100025a202 */ /* 0x000fe40000000f00 */
[----:B------:R-:W-:Y:S02]  /*4580*/  @!P2 MOV R36, R17 ;  /* 0x000000110024a202 */ /* 0x000fe40000000f00 */
[----:B0-----:R-:W-:-:S02]  /*4590*/  MOV R16, R14 ;  /* 0x0000000e00107202 */ /* 0x001fc40000000f00 */
[----:B------:R-:W-:Y:S02]  /*45a0*/  MOV R17, R15 ;  /* 0x0000000f00117202 */ /* 0x000fe40000000f00 */
[----:B------:R-:W-:-:S06]  /*45b0*/  CS2R R14, SRZ ;  /* 0x00000000000e7805 */ /* 0x000fcc000001ff00 */
[----:B------:R0:W2:Y:S02]  /*45c0*/  @!P1 LDG.E.64 R14, desc[UR10][R26.64] ;  /* 0x0000000a1a0e9981 */ /* 0x0000a4000c1e1b00 */
[----:B0-----:R-:W-:Y:S02]  /*45d0*/  MOV R26, R16 ;  /* 0x00000010001a7202 */ /* 0x001fe40000000f00 */
[----:B------:R-:W-:Y:S02]  /*45e0*/  MOV R27, R17 ;  /* 0x00000011001b7202 */ /* 0x000fe40000000f00 */
[----:B------:R-:W-:-:S06]  /*45f0*/  CS2R R16, SRZ ;  /* 0x0000000000107805 */ /* 0x000fcc000001ff00 */
[----:B------:R0:W3:Y:S02]  /*4600*/  @!P1 LDG.E.64 R16, desc[UR10][R22.64] ;  /* 0x0000000a16109981 */ /* 0x0000e4000c1e1b00 */
[----:B0-----:R-:W-:Y:S02]  /*4610*/  MOV R22, R24 ;  /* 0x0000001800167202 */ /* 0x001fe40000000f00 */
[----:B------:R-:W-:Y:S02]  /*4620*/  MOV R23, R25 ;  /* 0x0000001900177202 */ /* 0x000fe40000000f00 */
[----:B------:R-:W2:Y:S01]  /*4630*/  LDL.LU.64 R24, [R1+0x2a0] ;  /* 0x0002a00001187983 */ /* 0x000ea20000300a00 */
[----:B------:R-:W-:Y:S02]  /*4640*/  MOV R32, R10 ;  /* 0x0000000a00207202 */ /* 0x000fe40000000f00 */
[----:B------:R-:W-:Y:S02]  /*4650*/  MOV R33, R11 ;  /* 0x0000000b00217202 */ /* 0x000fe40000000f00 */
[----:B------:R-:W3:Y:S01]  /*4660*/  LDL.LU.64 R10, [R1+0x2a8] ;  /* 0x0002a800010a7983 */ /* 0x000ee20000300a00 */
[----:B------:R-:W-:Y:S01]  /*4670*/  MOV R116, R87 ;  /* 0x0000005700747202 */ /* 0x000fe20000000f00 */
[----:B------:R-:W-:-:S02]  /*4680*/  HFMA2 R87, -RZ, RZ, 0, 0 ;  /* 0x00000000ff577431 */ /* 0x000fc400000001ff */
[----:B------:R0:W-:Y:S04]  /*4690*/  STL.64 [R1+0xa0], R30 ;  /* 0x0000a01e01007387 */ /* 0x0001e80000100a00 */
[----:B------:R1:W-:Y:S01]  /*46a0*/  STL [R1+0x238], R0 ;  /* 0x0002380001007387 */ /* 0x0003e20000100800 */
[----:B----4-:R-:W-:Y:S02]  /*46b0*/  @!P0 MOV R87, R5 ;  /* 0x0000000500578202 */ /* 0x010fe40000000f00 */
[----:B0-----:R-:W-:Y:S02]  /*46c0*/  MOV R30, R32 ;  /* 0x00000020001e7202 */ /* 0x001fe40000000f00 */
[----:B------:R-:W-:Y:S02]  /*46d0*/  MOV R31, R33 ;  /* 0x00000021001f7202 */ /* 0x000fe40000000f00 */
[----:B------:R-:W-:-:S02]  /*46e0*/  CS2R R32, SRZ ;  /* 0x0000000000207805 */ /* 0x000fc4000001ff00 */
[----:B-1----:R-:W-:Y:S02]  /*46f0*/  MOV R0, RZ ;  /* 0x000000ff00007202 */ /* 0x002fe40000000f00 */
[----:B------:R-:W-:Y:S02]  /*4700*/  @!P0 MOV R33, R4 ;  /* 0x0000000400218202 */ /* 0x000fe40000000f00 */
[----:B------:R-:W-:Y:S02]  /*4710*/  @!P0 MOV R32, R6 ;  /* 0x0000000600208202 */ /* 0x000fe40000000f00 */
[----:B------:R-:W-:Y:S02]  /*4720*/  @!P0 MOV R0, R7 ;  /* 0x0000000700008202 */ /* 0x000fe40000000f00 */
[----:B------:R-:W-:Y:S01]  /*4730*/  LOP3.LUT P0, RZ, R76, 0x1, RZ, 0xc0, !PT ;  /* 0x000000014cff7812 */ /* 0x000fe2000780c0ff */
[----:B------:R0:W-:Y:S04]  /*4740*/  STL.64 [R1+0x1b0], R12 ;  /* 0x0001b00c01007387 */ /* 0x0001e80000100a00 */
[----:B------:R1:W-:Y:S01]  /*4750*/  STL.64 [R1+0xb0], R2 ;  /* 0x0000b00201007387 */ /* 0x0003e20000100a00 */
[----:B0-----:R-:W-:-:S02]  /*4760*/  CS2R R12, SRZ ;  /* 0x00000000000c7805 */ /* 0x001fc4000001ff00 */
[----:B-1----:R-:W-:Y:S02]  /*4770*/  MOV R2, R96 ;  /* 0x0000006000027202 */ /* 0x002fe40000000f00 */
[----:B------:R-:W-:Y:S02]  /*4780*/  MOV R3, R97 ;  /* 0x0000006100037202 */ /* 0x000fe40000000f00 */
[----:B------:R-:W-:Y:S01]  /*4790*/  LOP3.LUT P2, RZ, R76, 0x4, RZ, 0xc0, !PT ;  /* 0x000000044cff7812 */ /* 0x000fe2000784c0ff */
[----:B--2---:R0:W2:Y:S02]  /*47a0*/  @!P0 LDG.E.64 R12, desc[UR10][R24.64] ;  /* 0x0000000a180c8981 */ /* 0x0040a4000c1e1b00 */
[----:B0-----:R-:W-:Y:S02]  /*47b0*/  MOV R24, R2 ;  /* 0x0000000200187202 */ /* 0x001fe40000000f00 */
[----:B------:R-:W-:Y:S02]  /*47c0*/  MOV R25, R3 ;  /* 0x0000000300197202 */ /* 0x000fe40000000f00 */
[----:B------:R-:W-:-:S06]  /*47d0*/  CS2R R2, SRZ ;  /* 0x0000000000027805 */ /* 0x000fcc000001ff00 */
[----:B------:R-:W4:Y:S04]  /*47e0*/  @!P0 LDG.E.64 R2, desc[UR10][R20.64] ;  /* 0x0000000a14028981 */ /* 0x000f28000c1e1b00 */
[----:B------:R0:W-:Y:S02]  /*47f0*/  STL.64 [R1+0x1a0], R8 ;  /* 0x0001a00801007387 */ /* 0x0001e40000100a00 */
[----:B0-----:R-:W-:-:S06]  /*4800*/  CS2R R8, SRZ ;  /* 0x0000000000087805 */ /* 0x001fcc000001ff00 */
[----:B---3--:R0:W3:Y:S02]  /*4810*/  @!P2 LDG.E.64 R8, desc[UR10][R10.64] ;  /* 0x0000000a0a08a981 */ /* 0x0080e4000c1e1b00 */
[----:B0-----:R-:W-:-:S06]  /*4820*/  CS2R R10, SRZ ;  /* 0x00000000000a7805 */ /* 0x001fcc000001ff00 */
[----:B------:R-:W3:Y:S01]  /*4830*/  @!P2 LDG.E.64 R10, desc[UR10][R28.64] ;  /* 0x0000000a1c0aa981 */ /* 0x000ee2000c1e1b00 */
[----:B------:R-:W-:Y:S02]  /*4840*/  MOV R20, R100 ;  /* 0x0000006400147202 */ /* 0x000fe40000000f00 */
[----:B------:R-:W-:Y:S02]  /*4850*/  MOV R21, R101 ;  /* 0x0000006500157202 */ /* 0x000fe40000000f00 */
[----:B------:R-:W-:Y:S01]  /*4860*/  CS2R R100, SRZ ;  /* 0x0000000000647805 */ /* 0x000fe2000001ff00 */
[----:B------:R0:W-:Y:S04]  /*4870*/  STL.64 [R1+0xb8], R4 ;  /* 0x0000b80401007387 */ /* 0x0001e80000100a00 */
[----:B------:R1:W-:Y:S01]  /*4880*/  STL.64 [R1+0x1b8], R6 ;  /* 0x0001b80601007387 */ /* 0x0003e20000100a00 */
[----:B0-----:R-:W-:-:S02]  /*4890*/  CS2R R4, SRZ ;  /* 0x0000000000047805 */ /* 0x001fc4000001ff00 */
[----:B-1----:R-:W-:Y:S02]  /*48a0*/  CS2R R6, SRZ ;  /* 0x0000000000067805 */ /* 0x002fe4000001ff00 */
[----:B------:R-:W-:Y:S02]  /*48b0*/  CS2R R96, SRZ ;  /* 0x0000000000607805 */ /* 0x000fe4000001ff00 */
[----:B------:R-:W-:Y:S01]  /*48c0*/  @!P1 MOV R98, R17 ;  /* 0x0000001100629202 */ /* 0x000fe20000000f00 */
[----:B------:R0:W-:Y:S01]  /*48d0*/  STL.64 [R1+0x1c8], R16 ;  /* 0x0001c81001007387 */ /* 0x0001e20000100a00 */
[----:B------:R-:W-:Y:S02]  /*48e0*/  @!P1 MOV R97, R16 ;  /* 0x0000001000619202 */ /* 0x000fe40000000f00 */
[----:B0-----:R-:W-:-:S06]  /*48f0*/  CS2R R16, SRZ ;  /* 0x0000000000107805 */ /* 0x001fcc000001ff00 */
[----:B------:R0:W3:Y:S01]  /*4900*/  @!P3 LDG.E.64 R16, desc[UR10][R22.64] ;  /* 0x0000000a1610b981 */ /* 0x0000e2000c1e1b00 */
[----:B------:R-:W-:Y:S01]  /*4910*/  UIMAD.WIDE UR6, UR8, 0x8, UR6 ;  /* 0x00000008080678a5 */ /* 0x000fe2000f8e0206 */
[----:B0-----:R-:W-:-:S06]  /*4920*/  CS2R R22, SRZ ;  /* 0x0000000000167805 */ /* 0x001fcc000001ff00 */
[----:B------:R0:W3:Y:S02]  /*4930*/  @!P4 LDG.E.64 R22, desc[UR10][R26.64] ;  /* 0x0000000a1a16c981 */ /* 0x0000e4000c1e1b00 */
[----:B0-----:R-:W-:-:S06]  /*4940*/  CS2R R26, SRZ ;  /* 0x00000000001a7805 */ /* 0x001fcc000001ff00 */
[----:B------:R0:W3:Y:S02]  /*4950*/  @!P5 LDG.E.64 R26, desc[UR10][R74.64] ;  /* 0x0000000a4a1ad981 */ /* 0x0000e4000c1e1b00 */
[----:B0-----:R-:W-:Y:S02]  /*4960*/  MOV R74, UR6 ;  /* 0x00000006004a7c02 */ /* 0x001fe40008000f00 */
[----:B------:R-:W-:Y:S02]  /*4970*/  CS2R R90, SRZ ;  /* 0x00000000005a7805 */ /* 0x000fe4000001ff00 */
[----:B------:R-:W-:Y:S01]  /*4980*/  MOV R75, UR7 ;  /* 0x00000007004b7c02 */ /* 0x000fe20008000f00 */
[----:B------:R-:W-:Y:S01]  /*4990*/  STL.64 [R1+0xc8], R14 ;  /* 0x0000c80e01007387 */ /* 0x000fe20000100a00 */
[----:B--2---:R-:W-:-:S04]  /*49a0*/  @!P0 MOV R100, R12 ;  /* 0x0000000c00648202 */ /* 0x004fc80000000f00 */
[----:B------:R-:W2:Y:S01]  /*49b0*/  LDG.E.64 R74, desc[UR10][R74.64] ;  /* 0x0000000a4a4a7981 */ /* 0x000ea2000c1e1b00 */
[----:B------:R-:W-:Y:S01]  /*49c0*/  @!P0 MOV R113, R13 ;  /* 0x0000000d00718202 */ /* 0x000fe20000000f00 */
[----:B------:R-:W0:Y:S01]  /*49d0*/  LDCU.U8 UR6, c[0x0][0x414] ;  /* 0x00008280ff0677ac */ /* 0x000e220008000000 */
[----:B----4-:R-:W-:Y:S02]  /*49e0*/  @!P0 MOV R101, R2 ;  /* 0x0000000200658202 */ /* 0x010fe40000000f00 */
[----:B------:R-:W-:Y:S02]  /*49f0*/  @!P0 MOV R102, R3 ;  /* 0x0000000300668202 */ /* 0x000fe40000000f00 */
[----:B------:R-:W-:-:S13]  /*4a00*/  LOP3.LUT P0, RZ, R76, 0x4000000, RZ, 0xc0, !PT ;  /* 0x040000004cff7812 */ /* 0x000fda000780c0ff */
[----:B------:R1:W4:Y:S04]  /*4a10*/  @!P0 LDG.E.64 R4, desc[UR10][R18.64] ;  /* 0x0000000a12048981 */ /* 0x000328000c1e1b00 */
[----:B------:R-:W2:Y:S01]  /*4a20*/  @!P0 LDG.E.64 R6, desc[UR10][R120.64] ;  /* 0x0000000a78068981 */ /* 0x000ea2000c1e1b00 */
[----:B------:R-:W-:Y:S02]  /*4a30*/  MOV R28, R88 ;  /* 0x00000058001c7202 */ /* 0x000fe40000000f00 */
[----:B------:R-:W-:Y:S02]  /*4a40*/  MOV R29, R89 ;  /* 0x00000059001d7202 */ /* 0x000fe40000000f00 */
[----:B------:R-:W-:Y:S02]  /*4a50*/  CS2R R88, SRZ ;  /* 0x0000000000587805 */ /* 0x000fe4000001ff00 */
[----:B---3--:R-:W-:-:S02]  /*4a60*/  @!P2 MOV R88, R8 ;  /* 0x000000080058a202 */ /* 0x008fc40000000f00 */
[----:B------:R-:W-:Y:S01]  /*4a70*/  @!P2 MOV R89, R9 ;  /* 0x000000090059a202 */ /* 0x000fe20000000f00 */
[----:B------:R3:W-:Y:S01]  /*4a80*/  STL.64 [R1+0xd0], R12 ;  /* 0x0000d00c01007387 */ /* 0x0007e20000100a00 */
[----:B------:R-:W-:Y:S02]  /*4a90*/  @!P2 MOV R90, R10 ;  /* 0x0000000a005aa202 */ /* 0x000fe40000000f00 */
[----:B------:R-:W-:Y:S02]  /*4aa0*/  @!P2 MOV R91, R11 ;  /* 0x0000000b005ba202 */ /* 0x000fe40000000f00 */
[----:B-1----:R-:W-:Y:S02]  /*4ab0*/  CS2R R18, SRZ ;  /* 0x0000000000127805 */ /* 0x002fe4000001ff00 */
[----:B------:R-:W-:Y:S02]  /*4ac0*/  LOP3.LUT P2, RZ, R76, 0x10000000, RZ, 0xc0, !PT ;  /* 0x100000004cff7812 */ /* 0x000fe4000784c0ff */
[----:B---3--:R-:W-:-:S02]  /*4ad0*/  CS2R R12, SRZ ;  /* 0x00000000000c7805 */ /* 0x008fc4000001ff00 */
[----:B------:R-:W-:Y:S02]  /*4ae0*/  @!P1 MOV R95, R14 ;  /* 0x0000000e005f9202 */ /* 0x000fe40000000f00 */
[----:B------:R-:W-:Y:S01]  /*4af0*/  @!P1 MOV R96, R15 ;  /* 0x0000000f00609202 */ /* 0x000fe20000000f00 */
[----:B------:R-:W3:Y:S04]  /*4b00*/  @!P3 LDG.E.64 R18, desc[UR10][R30.64] ;  /* 0x0000000a1e12b981 */ /* 0x000ee8000c1e1b00 */
[----:B------:R1:W-:Y:S04]  /*4b10*/  STL [R1+0x29c], R113 ;  /* 0x00029c7101007387 */ /* 0x0003e80000100800 */
[----:B------:R0:W3:Y:S04]  /*4b20*/  @!P2 LDG.E.64 R12, desc[UR10][R20.64] ;  /* 0x0000000a140ca981 */ /* 0x0000e8000c1e1b00 */
[----:B------:R1:W-:Y:S04]  /*4b30*/  STL.64 [R1+0xc0], R8 ;  /* 0x0000c00801007387 */ /* 0x0003e80000100a00 */
[----:B------:R1:W-:Y:S01]  /*4b40*/  STL.64 [R1+0x1c0], R10 ;  /* 0x0001c00a01007387 */ /* 0x0003e20000100a00 */
[----:B0-----:R-:W-:-:S03]  /*4b50*/  CS2R R20, SRZ ;  /* 0x0000000000147805 */ /* 0x001fc6000001ff00 */
[----:B------:R-:W5:Y:S04]  /*4b60*/  LDL R121, [R1+0x238] ;  /* 0x0002380001797983 */ /* 0x000f680000100800 */
[----:B------:R0:W3:Y:S02]  /*4b70*/  @!P4 LDG.E.64 R20, desc[UR10][R78.64] ;  /* 0x0000000a4e14c981 */ /* 0x0000e4000c1e1b00 */
[----:B0-----:R-:W0:Y:S01]  /*4b80*/  S2R R78, SR_TID.X ;  /* 0x00000000004e7919 */ /* 0x001e220000002100 */
[----:B------:R-:W-:Y:S02]  /*4b90*/  LOP3.LUT P1, RZ, R76, 0x8000000, RZ, 0xc0, !PT ;  /* 0x080000004cff7812 */ /* 0x000fe4000782c0ff */
[----:B------:R-:W-:Y:S02]  /*4ba0*/  CS2R R14, SRZ ;  /* 0x00000000000e7805 */ /* 0x000fe4000001ff00 */
[----:B------:R-:W-:-:S02]  /*4bb0*/  MOV R31, R77 ;  /* 0x0000004d001f7202 */ /* 0x000fc40000000f00 */
[----:B------:R-:W2:Y:S02]  /*4bc0*/  @!P6 LDC.64 R76, c[0x0][0x398] ;  /* 0x0000e600ff4ceb82 */ /* 0x000ea40000000a00 */
[----:B------:R1:W3:Y:S01]  /*4bd0*/  @!P2 LDG.E.64 R14, desc[UR10][R24.64] ;  /* 0x0000000a180ea981 */ /* 0x0002e2000c1e1b00 */
[----:B------:R-:W-:Y:S02]  /*4be0*/  MOV R79, R116 ;  /* 0x00000074004f7202 */ /* 0x000fe40000000f00 */
[----:B-1----:R-:W-:Y:S01]  /*4bf0*/  CS2R R24, SRZ ;  /* 0x0000000000187805 */ /* 0x002fe2000001ff00 */
[----:B------:R-:W-:-:S05]  /*4c00*/  HFMA2 R116, -RZ, RZ, 0, 0 ;  /* 0x00000000ff747431 */ /* 0x000fca00000001ff */
[----:B------:R1:W3:Y:S01]  /*4c10*/  @!P5 LDG.E.64 R24, desc[UR10][R28.64] ;  /* 0x0000000a1c18d981 */ /* 0x0002e2000c1e1b00 */
[----:B------:R-:W-:Y:S01]  /*4c20*/  HFMA2 R113, -RZ, RZ, 0, 0 ;  /* 0x00000000ff717431 */ /* 0x000fe200000001ff */
[----:B-1----:R-:W-:Y:S02]  /*4c30*/  CS2R R28, SRZ ;  /* 0x00000000001c7805 */ /* 0x002fe4000001ff00 */
[----:B0-----:R-:W-:-:S04]  /*4c40*/  LOP3.LUT R30, R78, 0xffff, RZ, 0xc0, !PT ;  /* 0x0000ffff4e1e7812 */ /* 0x001fc800078ec0ff */
[----:B------:R0:W3:Y:S01]  /*4c50*/  @!P6 LDG.E.64 R28, desc[UR10][R114.64] ;  /* 0x0000000a721ce981 */ /* 0x0000e2000c1e1b00 */
[----:B------:R-:W-:Y:S01]  /*4c60*/  IMAD R30, R30, 0x493, RZ ;  /* 0x000004931e1e7824 */ /* 0x000fe200078e02ff */
[----:B0-----:R-:W-:-:S04]  /*4c70*/  CS2R R114, SRZ ;  /* 0x0000000000727805 */ /* 0x001fc8000001ff00 */
[----:B------:R-:W-:-:S04]  /*4c80*/  SHF.R.U32.HI R30, RZ, 0x10, R30 ;  /* 0x00000010ff1e7819 */ /* 0x000fc8000001161e */
[----:B------:R-:W-:Y:S02]  /*4c90*/  PRMT R30, R30, 0x9910, RZ ;  /* 0x000099101e1e7816 */ /* 0x000fe400000000ff */
[----:B------:R-:W-:-:S03]  /*4ca0*/  CS2R R8, SRZ ;  /* 0x0000000000087805 */ /* 0x000fc6000001ff00 */
[----:B------:R-:W-:-:S03]  /*4cb0*/  IMAD R30, R30, 0x38, RZ ;  /* 0x000000381e1e7824 */ /* 0x000fc600078e02ff */
[----:B------:R0:W3:Y:S02]  /*4cc0*/  @!P1 LDG.E.64 R8, desc[UR10][R122.64] ;  /* 0x0000000a7a089981 */ /* 0x0000e4000c1e1b00 */
[----:B------:R-:W-:-:S04]  /*4cd0*/  IADD3 R30, PT, PT, RZ, -R30, RZ ;  /* 0x8000001eff1e7210 */ /* 0x000fc80007ffe0ff */
[----:B------:R-:W-:-:S04]  /*4ce0*/  PRMT R30, R30, 0x7710, RZ ;  /* 0x000077101e1e7816 */ /* 0x000fc800000000ff */
[----:B------:R-:W-:-:S04]  /*4cf0*/  IADD3 R78, PT, PT, R30, R78, RZ ;  /* 0x0000004e1e4e7210 */ /* 0x000fc80007ffe0ff */
[----:B------:R-:W-:Y:S02]  /*4d00*/  SHF.L.U32 R78, R78, 0x1, RZ ;  /* 0x000000014e4e7819 */ /* 0x000fe400000006ff */
[----:B------:R-:W-:Y:S02]  /*4d10*/  MOV R120, UR13 ;  /* 0x0000000d00787c02 */ /* 0x000fe40008000f00 */
[----:B------:R-:W-:-:S06]  /*4d20*/  CS2R R10, SRZ ;  /* 0x00000000000a7805 */ /* 0x000fcc000001ff00 */
[----:B------:R-:W3:Y:S04]  /*4d30*/  @!P1 LDG.E.64 R10, desc[UR10][R124.64] ;  /* 0x0000000a7c0a9981 */ /* 0x000ee8000c1e1b00 */
[----:B------:R-:W5:Y:S04]  /*4d40*/  LDL R125, [R1+0x26c] ;  /* 0x00026c00017d7983 */ /* 0x000f680000100800 */
[----:B------:R-:W5:Y:S01]  /*4d50*/  LDL R124, [R1+0x278] ;  /* 0x00027800017c7983 */ /* 0x000f620000100800 */
[----:B----4-:R-:W-:Y:S02]  /*4d60*/  @!P0 MOV R116, R4 ;  /* 0x0000000400748202 */ /* 0x010fe40000000f00 */
[----:B------:R-:W-:-:S02]  /*4d70*/  @!P0 MOV R115, R5 ;  /* 0x0000000500738202 */ /* 0x000fc40000000f00 */
[----:B--2---:R-:W-:Y:S02]  /*4d80*/  @!P0 MOV R114, R6 ;  /* 0x0000000600728202 */ /* 0x004fe40000000f00 */
[----:B------:R-:W-:Y:S02]  /*4d90*/  @!P0 MOV R113, R7 ;  /* 0x0000000700718202 */ /* 0x000fe40000000f00 */
[----:B------:R-:W-:-:S04]  /*4da0*/  @!P6 IADD3 R76, P0, PT, R31, R76, RZ ;  /* 0x0000004c1f4ce210 */ /* 0x000fc80007f1e0ff */
[----:B------:R-:W-:Y:S02]  /*4db0*/  @!P6 IADD3.X R77, PT, PT, R79, R77, RZ, P0, !PT ;  /* 0x0000004d4f4de210 */ /* 0x000fe400007fe4ff */
[----:B------:R-:W-:-:S13]  /*4dc0*/  ISETP.NE.AND P0, PT, RZ, UR6, PT ;  /* 0x00000006ff007c0c */ /* 0x000fda000bf05270 */
[----:B0-----:R-:W0:Y:S01]  /*4dd0*/  @P0 LDC.64 R122, c[0x0][0x3b0] ;  /* 0x0000ec00ff7a0b82 */ /* 0x001e220000000a00 */
[----:B------:R-:W-:-:S05]  /*4de0*/  LOP3.LUT R79, R78, 0xffff, RZ, 0xc0, !PT ;  /* 0x0000ffff4e4f7812 */ /* 0x000fca00078ec0ff */
[----:B------:R-:W-:Y:S01]  /*4df0*/  IMAD R120, R120, 0x70, R79 ;  /* 0x0000007078787824 */ /* 0x000fe200078e024f */
[----:B------:R0:W-:Y:S01]  /*4e00*/  STL [R1+0x220], R79 ;  /* 0x0002204f01007387 */ /* 0x0001e20000100800 */
[----:B------:R-:W-:-:S06]  /*4e10*/  CS2R R30, SRZ ;  /* 0x00000000001e7805 */ /* 0x000fcc000001ff00 */
[----:B------:R1:W2:Y:S01]  /*4e20*/  @!P6 LDG.E.64 R30, desc[UR10][R76.64] ;  /* 0x0000000a4c1ee981 */ /* 0x0002a2000c1e1b00 */
[----:B0-----:R-:W-:Y:S02]  /*4e30*/  @P0 IMAD.WIDE R78, R120, 0x4, R122 ;  /* 0x00000004784e0825 */ /* 0x001fe400078e027a */
[----:B------:R-:W0:Y:S01]  /*4e40*/  LDC.64 R122, c[0x0][0x3a8] ;  /* 0x0000ea00ff7a7b82 */ /* 0x000e220000000a00 */
[----:B-1----:R-:W-:-:S06]  /*4e50*/  CS2R R76, SRZ ;  /* 0x00000000004c7805 */ /* 0x002fcc000001ff00 */
[----:B------:R0:W5:Y:S01]  /*4e60*/  @P0 LDG.E.64 R76, desc[UR10][R78.64] ;  /* 0x0000000a4e4c0981 */ /* 0x000162000c1e1b00 */
[----:B------:R-:W-:-:S03]  /*4e70*/  R2UR UR28, R74 ;  /* 0x000000004a1c72ca */ /* 0x000fc600000e0000 */
[----:B------:R1:W5:Y:S01]  /*4e80*/  LDL R74, [R1+0x264] ;  /* 0x00026400014a7983 */ /* 0x0003620000100800 */
[----:B0-----:R-:W-:-:S03]  /*4e90*/  IMAD.WIDE R78, R120, 0x4, R122 ;  /* 0x00000004784e7825 */ /* 0x001fc600078e027a */
[----:B------:R1:W5:Y:S04]  /*4ea0*/  LDL R120, [R1+0x23c] ;  /* 0x00023c0001787983 */ /* 0x0003680000100800 */
[----:B------:R1:W5:Y:S04]  /*4eb0*/  LDL R122, [R1+0x240] ;  /* 0x00024000017a7983 */ /* 0x0003680000100800 */
[----:B------:R1:W5:Y:S04]  /*4ec0*/  LDL R123, [R1+0x29c] ;  /* 0x00029c00017b7983 */ /* 0x0003680000100800 */
[----:B------:R-:W5:Y:S04]  /*4ed0*/  LDG.E.64 R78, desc[UR10][R78.64] ;  /* 0x0000000a4e4e7981 */ /* 0x000f68000c1e1b00 */
[----:B------:R0:W-:Y:S04]  /*4ee0*/  STL.64 [R1+0x1d8], R6 ;  /* 0x0001d80601007387 */ /* 0x0001e80000100a00 */
[----:B---3--:R3:W-:Y:S01]  /*4ef0*/  STL.64 [R1+0xe8], R12 ;  /* 0x0000e80c01007387 */ /* 0x0087e20000100a00 */
[----:B0-----:R-:W-:-:S02]  /*4f00*/  CS2R R6, SRZ ;  /* 0x0000000000067805 */ /* 0x001fc4000001ff00 */
[----:B------:R-:W-:Y:S02]  /*4f10*/  @!P2 MOV R7, R13 ;  /* 0x0000000d0007a202 */ /* 0x000fe40000000f00 */
[----:B---3--:R-:W-:-:S05]  /*4f20*/  MOV R13, UR28 ;  /* 0x0000001c000d7c02 */ /* 0x008fca0008000f00 */
[----:B------:R-:W-:-:S05]  /*4f30*/  FFMA.FTZ R75, -R13, UR28, R75 ;  /* 0x0000001c0d4b7c23 */ /* 0x000fca000801014b */
[----:B------:R-:W-:-:S13]  /*4f40*/  FSETP.GTU.FTZ.AND P0, PT, R75, RZ, PT ;  /* 0x000000ff4b00720b */ /* 0x000fda0003f1c000 */
[----:B------:R-:W-:-:S05]  /*4f50*/  VOTEU.ANY UP0, P0 ;  /* 0x0000000000ff7886 */ /* 0x000fca0000000100 */
[----:B------:R-:W0:Y:S01]  /*4f60*/  @UP0 LDCU UR5, c[0x0][0x3c0] ;  /* 0x00007800ff0507ac */ /* 0x000e220008000800 */
[----:B------:R-:W-:Y:S01]  /*4f70*/  PLOP3.LUT P0, PT, PT, PT, UP0, 0x80, 0x8 ;  /* 0x000000000008781c */ /* 0x000fe20003f0f008 */
[----:B------:R-:W-:Y:S01]  /*4f80*/  HFMA2 R13, -RZ, RZ, 0, 0 ;  /* 0x00000000ff0d7431 */ /* 0x000fe200000001ff */
[----:B------:R-:W-:Y:S01]  /*4f90*/  @!P2 MOV R6, R12 ;  /* 0x0000000c0006a202 */ /* 0x000fe20000000f00 */
[----:B------:R-:W-:Y:S01]  /*4fa0*/  HFMA2 R12, -RZ, RZ, 0, 0 ;  /* 0x00000000ff0c7431 */ /* 0x000fe200000001ff */
[----:B------:R3:W-:Y:S01]  /*4fb0*/  STL.64 [R1+0x1f0], R18 ;  /* 0x0001f01201007387 */ /* 0x0007e20000100a00 */
[----:B------:R-:W-:Y:S02]  /*4fc0*/  @!P3 MOV R13, R19 ;  /* 0x00000013000db202 */ /* 0x000fe40000000f00 */
[----:B------:R-:W-:Y:S01]  /*4fd0*/  @!P3 MOV R12, R18 ;  /* 0x00000012000cb202 */ /* 0x000fe20000000f00 */
[----:B------:R0:W-:Y:S01]  /*4fe0*/  STL.64 [R1+0x100], R24 ;  /* 0x0001001801007387 */ /* 0x0001e20000100a00 */
[----:B---3--:R-:W-:-:S02]  /*4ff0*/  CS2R R18, SRZ ;  /* 0x0000000000127805 */ /* 0x008fc4000001ff00 */
[----:B------:R-:W-:Y:S02]  /*5000*/  @!P5 MOV R18, R24 ;  /* 0x000000180012d202 */ /* 0x000fe40000000f00 */
[----:B0-----:R-:W-:-:S06]  /*5010*/  @P0 FADD.FTZ R24, R75, UR5 ;  /* 0x000000054b180e21 */ /* 0x001fcc0008010000 */
[----:B------:R-:W0:Y:S01]  /*5020*/  @P0 MUFU.RSQ R24, R24 ;  /* 0x0000001800180308 */ /* 0x000e220000001400 */
[----:B------:R-:W-:Y:S04]  /*5030*/  STL.64 [R1+0x200], R26 ;  /* 0x0002001a01007387 */ /* 0x000fe80000100a00 */
[----:B------:R-:W-:Y:S01]  /*5040*/  STL.64 [R1+0x108], R28 ;  /* 0x0001081c01007387 */ /* 0x000fe20000100a00 */
[----:B------:R-:W-:-:S03]  /*5050*/  UISETP.NE.AND UP1, UPT, UR6, URZ, UPT ;  /* 0x000000ff0600728c */ /* 0x000fc6000bf25270 */
[----:B------:R3:W-:Y:S04]  /*5060*/  STL.64 [R1+0x1d0], R2 ;  /* 0x0001d00201007387 */ /* 0x0007e80000100a00 */
[----:B------:R4:W-:Y:S01]  /*5070*/  STL.64 [R1+0xd8], R4 ;  /* 0x0000d80401007387 */ /* 0x0009e20000100a00 */
[----:B0-----:R-:W-:-:S03]  /*5080*/  @P0 R2UR UR5, R24 ;  /* 0x00000000180502ca */ /* 0x001fc600000e0000 */
[----:B------:R0:W-:Y:S01]  /*5090*/  STL.64 [R1+0xe0], R8 ;  /* 0x0000e00801007387 */ /* 0x0001e20000100a00 */
[----:B---3--:R-:W-:-:S03]  /*50a0*/  CS2R R2, SRZ ;  /* 0x0000000000027805 */ /* 0x008fc6000001ff00 */
[----:B------:R3:W-:Y:S01]  /*50b0*/  STL.64 [R1+0x1e0], R10 ;  /* 0x0001e00a01007387 */ /* 0x0007e20000100a00 */
[----:B------:R-:W-:Y:S02]  /*50c0*/  @!P1 MOV R2, R8 ;  /* 0x0000000800029202 */ /* 0x000fe40000000f00 */
[----:B----4-:R-:W-:Y:S02]  /*50d0*/  CS2R R4, SRZ ;  /* 0x0000000000047805 */ /* 0x010fe4000001ff00 */
[----:B------:R-:W-:Y:S02]  /*50e0*/  @!P1 MOV R3, R9 ;  /* 0x0000000900039202 */ /* 0x000fe40000000f00 */
[----:B------:R-:W-:Y:S02]  /*50f0*/  @!P1 MOV R4, R10 ;  /* 0x0000000a00049202 */ /* 0x000fe40000000f00 */
[----:B------:R-:W-:Y:S02]  /*5100*/  @!P1 MOV R5, R11 ;  /* 0x0000000b00059202 */ /* 0x000fe40000000f00 */
[----:B0-----:R-:W-:Y:S01]  /*5110*/  CS2R R8, SRZ ;  /* 0x0000000000087805 */ /* 0x001fe2000001ff00 */
[----:B------:R0:W-:Y:S01]  /*5120*/  STL.64 [R1+0x1e8], R14 ;  /* 0x0001e80e01007387 */ /* 0x0001e20000100a00 */
[----:B---3--:R-:W-:-:S02]  /*5130*/  CS2R R10, SRZ ;  /* 0x00000000000a7805 */ /* 0x008fc4000001ff00 */
[----:B------:R-:W-:Y:S01]  /*5140*/  @!P2 MOV R8, R14 ;  /* 0x0000000e0008a202 */ /* 0x000fe20000000f00 */
[----:B------:R3:W-:Y:S01]  /*5150*/  STL.64 [R1+0xf0], R16 ;  /* 0x0000f01001007387 */ /* 0x0007e20000100a00 */
[----:B------:R-:W-:Y:S02]  /*5160*/  @!P2 MOV R9, R15 ;  /* 0x0000000f0009a202 */ /* 0x000fe40000000f00 */
[----:B------:R-:W-:Y:S02]  /*5170*/  @!P3 MOV R10, R16 ;  /* 0x00000010000ab202 */ /* 0x000fe40000000f00 */
[----:B------:R-:W-:Y:S01]  /*5180*/  @!P3 MOV R11, R17 ;  /* 0x00000011000bb202 */ /* 0x000fe20000000f00 */
[----:B------:R4:W-:Y:S01]  /*5190*/  STL.64 [R1+0xf8], R20 ;  /* 0x0000f81401007387 */ /* 0x0009e20000100a00 */
[----:B0-----:R-:W-:Y:S02]  /*51a0*/  CS2R R14, SRZ ;  /* 0x00000000000e7805 */ /* 0x001fe4000001ff00 */
[----:B------:R-:W-:Y:S01]  /*51b0*/  @!P5 MOV R19, R25 ;  /* 0x000000190013d202 */ /* 0x000fe20000000f00 */
[----:B------:R0:W-:Y:S01]  /*51c0*/  STL.64 [R1+0x1f8], R22 ;  /* 0x0001f81601007387 */ /* 0x0001e20000100a00 */
[----:B---3--:R-:W-:-:S02]  /*51d0*/  CS2R R16, SRZ ;  /* 0x0000000000107805 */ /* 0x008fc4000001ff00 */
[----:B------:R-:W-:Y:S02]  /*51e0*/  @!P4 MOV R14, R20 ;  /* 0x00000014000ec202 */ /* 0x000fe40000000f00 */
[----:B------:R-:W-:Y:S02]  /*51f0*/  CS2R R24, SRZ ;  /* 0x0000000000187805 */ /* 0x000fe4000001ff00 */
[----:B------:R-:W-:Y:S02]  /*5200*/  @!P4 MOV R15, R21 ;  /* 0x00000015000fc202 */ /* 0x000fe40000000f00 */
[----:B------:R-:W-:Y:S02]  /*5210*/  @!P4 MOV R16, R22 ;  /* 0x000000160010c202 */ /* 0x000fe40000000f00 */
[----:B----4-:R-:W-:Y:S02]  /*5220*/  CS2R R20, SRZ ;  /* 0x0000000000147805 */ /* 0x010fe4000001ff00 */
[----:B------:R-:W-:-:S02]  /*5230*/  @!P4 MOV R17, R23 ;  /* 0x000000170011c202 */ /* 0x000fc40000000f00 */
[----:B0-----:R-:W-:Y:S02]  /*5240*/  CS2R R22, SRZ ;  /* 0x0000000000167805 */ /* 0x001fe4000001ff00 */
[----:B------:R-:W-:Y:S02]  /*5250*/  @!P5 MOV R20, R26 ;  /* 0x0000001a0014d202 */ /* 0x000fe40000000f00 */
[----:B------:R-:W-:Y:S02]  /*5260*/  @!P5 MOV R21, R27 ;  /* 0x0000001b0015d202 */ /* 0x000fe40000000f00 */
[----:B------:R-:W-:Y:S02]  /*5270*/  @!P6 MOV R22, R28 ;  /* 0x0000001c0016e202 */ /* 0x000fe40000000f00 */
[----:B------:R-:W-:Y:S01]  /*5280*/  @!P6 MOV R23, R29 ;  /* 0x0000001d0017e202 */ /* 0x000fe20000000f00 */
[----:B------:R-:W-:Y:S01]  /*5290*/  UMOV UR16, 0x3f800000 ;  /* 0x3f80000000107882 */ /* 0x000fe20000000000 */
[----:B------:R-:W-:Y:S01]  /*52a0*/  @UP0 UMOV UR16, UR5 ;  /* 0x0000000500100c82 */ /* 0x000fe20008000000 */
[----:B--2---:R1:W-:Y:S01]  /*52b0*/  STL.64 [R1+0x208], R30 ;  /* 0x0002081e01007387 */ /* 0x0043e20000100a00 */
[----:B------:R-:W-:-:S02]  /*52c0*/  @!P6 MOV R24, R30 ;  /* 0x0000001e0018e202 */ /* 0x000fc40000000f00 */
[----:B------:R-:W-:Y:S01]  /*52d0*/  @!P6 MOV R25, R31 ;  /* 0x0000001f0019e202 */ /* 0x000fe20000000f00 */
[----:B------:R-:W-:Y:S06]  /*52e0*/  BRA.U UP1, `(.L_x_1344) ;  /* 0x0000001d01507547 */ /* 0x000fec000b800000 */
[----:B------:R-:W2:Y:S04]  /*52f0*/  LDL.LU R26, [R1+0x25c] ;  /* 0x00025c00011a7983 */ /* 0x000ea80000300800 */
[----:B------:R-:W3:Y:S01]  /*5300*/  LDL.LU R75, [R1+0x260] ;  /* 0x00026000014b7983 */ /* 0x000ee20000300800 */
[----:B-1---5:R-:W-:Y:S01]  /*5310*/  FMUL.FTZ R30, R78, R81 ;  /* 0x000000514e1e7220 */ /* 0x022fe20000410000 */
[----:B------:R-:W-:Y:S02]  /*5320*/  FMUL.FTZ R28, R79, R82 ;  /* 0x000000524f1c7220 */ /* 0x000fe40000410000 */
[----:B------:R-:W4:Y:S01]  /*5330*/  LDL.LU R31, [R1+0x280] ;  /* 0x00028000011f7983 */ /* 0x000f220000300800 */
[----:B------:R-:W-:-:S04]  /*5340*/  FADD.FTZ R29, RZ, R30 ;  /* 0x0000001eff1d7221 */ /* 0x000fc80000010000 */
[----:B------:R-:W-:Y:S01]  /*5350*/  FADD.FTZ R29, R28, R29 ;  /* 0x0000001d1c1d7221 */ /* 0x000fe20000010000 */
[----:B--2---:R-:W-:Y:S01]  /*5360*/  FADD.FTZ R27, R26, -UR28 ;  /* 0x8000001c1a1b7e21 */ /* 0x004fe20008010000 */
[----:B---3--:R-:W-:-:S03]  /*5370*/  FADD.FTZ R26, R75, -UR28 ;  /* 0x8000001c4b1a7e21 */ /* 0x008fc60008010000 */
[----:B------:R-:W-:Y:S01]  /*5380*/  FMUL.FTZ R27, R27, UR16 ;  /* 0x000000101b1b7c20 */ /* 0x000fe20008410000 */
[----:B------:R-:W2:Y:S01]  /*5390*/  LDL.LU R75, [R1+0x28c] ;  /* 0x00028c00014b7983 */ /* 0x000ea20000300800 */
[----:B------:R-:W-:Y:S02]  /*53a0*/  FMUL.FTZ R26, R26, UR16 ;  /* 0x000000101a1a7c20 */ /* 0x000fe40008410000 */
[----:B------:R-:W-:-:S04]  /*53b0*/  FFMA.FTZ R30, R27, R30, RZ ;  /* 0x0000001e1b1e7223 */ /* 0x000fc800000100ff */
[----:B------:R-:W-:Y:S01]  /*53c0*/  FFMA.FTZ R30, R26, R28, R30 ;  /* 0x0000001c1a1e7223 */ /* 0x000fe2000001001e */
[----:B------:R-:W-:Y:S02]  /*53d0*/  FADD.FTZ R28, R74, -UR28 ;  /* 0x8000001c4a1c7e21 */ /* 0x000fe40008010000 */
[----:B------:R-:W3:Y:S01]  /*53e0*/  LDL.LU R74, [R1+0x284] ;  /* 0x00028400014a7983 */ /* 0x000ee20000300800 */
[----:B------:R-:W-:Y:S01]  /*53f0*/  FFMA.FTZ R27, R27, R81, RZ ;  /* 0x000000511b1b7223 */ /* 0x000fe200000100ff */
[----:B------:R-:W-:Y:S01]  /*5400*/  FADD.FTZ R81, RZ, R81 ;  /* 0x00000051ff517221 */ /* 0x000fe20000010000 */
[----:B------:R-:W-:-:S03]  /*5410*/  FMUL.FTZ R28, R28, UR16 ;  /* 0x000000101c1c7c20 */ /* 0x000fc60008410000 */
[----:B------:R-:W-:Y:S01]  /*5420*/  FADD.FTZ R81, R81, R83 ;  /* 0x0000005351517221 */ /* 0x000fe20000010000 */
[-C--:B------:R-:W-:Y:S01]  /*5430*/  FFMA.FTZ R27, R28, R83.reuse, R27 ;  /* 0x000000531c1b7223 */ /* 0x080fe2000001001b */
[----:B------:R-:W-:-:S04]  /*5440*/  FMUL.FTZ R83, R78, R83 ;  /* 0x000000534e537220 */ /* 0x000fc80000410000 */
[----:B------:R-:W-:Y:S01]  /*5450*/  FFMA.FTZ R30, R28, R83, R30 ;  /* 0x000000531c1e7223 */ /* 0x000fe2000001001e */
[----:B------:R-:W-:Y:S01]  /*5460*/  FADD.FTZ R28, R125, -UR28 ;  /* 0x8000001c7d1c7e21 */ /* 0x000fe20008010000 */
[----:B------:R-:W-:Y:S01]  /*5470*/  FFMA.FTZ R26, R26, R82, RZ ;  /* 0x000000521a1a7223 */ /* 0x000fe200000100ff */
[----:B------:R-:W-:Y:S01]  /*5480*/  FADD.FTZ R82, RZ, R82 ;  /* 0x00000052ff527221 */ /* 0x000fe20000010000 */
[----:B------:R-:W-:Y:S01]  /*5490*/  FADD.FTZ R29, R29, R83 ;  /* 0x000000531d1d7221 */ /* 0x000fe20000010000 */
[----:B------:R-:W-:Y:S01]  /*54a0*/  FMUL.FTZ R28, R28, UR16 ;  /* 0x000000101c1c7c20 */ /* 0x000fe20008410000 */
[----:B------:R-:W2:Y:S01]  /*54b0*/  LDL.LU R83, [R1+0x290] ;  /* 0x0002900001537983 */ /* 0x000ea20000300800 */
[----:B------:R-:W-:Y:S02]  /*54c0*/  FADD.FTZ R82, R82, R84 ;  /* 0x0000005452527221 */ /* 0x000fe40000010000 */
[CC--:B------:R-:W-:Y:S01]  /*54d0*/  FFMA.FTZ R26, R28.reuse, R84.reuse, R26 ;  /* 0x000000541c1a7223 */ /* 0x0c0fe2000001001a */
[----:B------:R-:W-:Y:S01]  /*54e0*/  FMUL.FTZ R84, R79, R84 ;  /* 0x000000544f547220 */ /* 0x000fe20000410000 */
[----:B------:R-:W-:Y:S01]  /*54f0*/  FADD.FTZ R81, R81, R85 ;  /* 0x0000005551517221 */ /* 0x000fe20000010000 */
[----:B------:R-:W2:Y:S02]  /*5500*/  LDL.LU R125, [R1+0x27c] ;  /* 0x00027c00017d7983 */ /* 0x000ea40000300800 */
[----:B------:R-:W-:Y:S01]  /*5510*/  FFMA.FTZ R30, R28, R84, R30 ;  /* 0x000000541c1e7223 */ /* 0x000fe2000001001e */
[----:B------:R-:W-:-:S02]  /*5520*/  FADD.FTZ R28, R124, -UR28 ;  /* 0x8000001c7c1c7e21 */ /* 0x000fc40008010000 */
[----:B------:R-:W2:Y:S02]  /*5530*/  LDL.LU R124, [R1+0x288] ;  /* 0x00028800017c7983 */ /* 0x000ea40000300800 */
[----:B------:R-:W-:-:S04]  /*5540*/  FMUL.FTZ R28, R28, UR16 ;  /* 0x000000101c1c7c20 */ /* 0x000fc80008410000 */
[-C--:B------:R-:W-:Y:S01]  /*5550*/  FFMA.FTZ R27, R28, R85.reuse, R27 ;  /* 0x000000551c1b7223 */ /* 0x080fe2000001001b */
[----:B------:R-:W-:-:S04]  /*5560*/  FMUL.FTZ R85, R78, R85 ;  /* 0x000000554e557220 */ /* 0x000fc80000410000 */
[----:B------:R-:W-:Y:S01]  /*5570*/  FFMA.FTZ R30, R28, R85, R30 ;  /* 0x000000551c1e7223 */ /* 0x000fe2000001001e */
[----:B---3--:R-:W-:Y:S02]  /*5580*/  FADD.FTZ R28, R74, -UR28 ;  /* 0x8000001c4a1c7e21 */ /* 0x008fe40008010000 */
[----:B------:R-:W3:Y:S01]  /*5590*/  LDL.LU R74, [R1+0x298] ;  /* 0x00029800014a7983 */ /* 0x000ee20000300800 */
[----:B----4-:R-:W-:-:S04]  /*55a0*/  FADD.FTZ R31, R31, -UR28 ;  /* 0x8000001c1f1f7e21 */ /* 0x010fc80008010000 */
[----:B------:R-:W-:Y:S01]  /*55b0*/  FMUL.FTZ R31, R31, UR16 ;  /* 0x000000101f1f7c20 */ /* 0x000fe20008410000 */
[----:B------:R-:W-:Y:S01]  /*55c0*/  FADD.FTZ R82, R82, R86 ;  /* 0x0000005652527221 */ /* 0x000fe20000010000 */
[----:B------:R-:W-:Y:S02]  /*55d0*/  FMUL.FTZ R28, R28, UR16 ;  /* 0x000000101c1c7c20 */ /* 0x000fe40008410000 */
[-C--:B------:R-:W-:Y:S01]  /*55e0*/  FFMA.FTZ R26, R31, R86.reuse, R26 ;  /* 0x000000561f1a7223 */ /* 0x080fe2000001001a */
[----:B------:R-:W-:Y:S01]  /*55f0*/  FMUL.FTZ R86, R79, R86 ;  /* 0x000000564f567220 */ /* 0x000fe20000410000 */
[----:B------:R-:W-:Y:S01]  /*5600*/  FADD.FTZ R29, R84, R29 ;  /* 0x0000001d541d7221 */ /* 0x000fe20000010000 */
[----:B------:R-:W-:Y:S01]  /*5610*/  FADD.FTZ R81, R81, R40 ;  /* 0x0000002851517221 */ /* 0x000fe20000010000 */
[----:B------:R-:W-:Y:S01]  /*5620*/  FFMA.FTZ R27, R28, R40, R27 ;  /* 0x000000281c1b7223 */ /* 0x000fe2000001001b */
[----:B------:R-:W-:Y:S01]  /*5630*/  FFMA.FTZ R30, R31, R86, R30 ;  /* 0x000000561f1e7223 */ /* 0x000fe2000001001e */
[----:B------:R-:W-:Y:S01]  /*5640*/  FMUL.FTZ R40, R78, R40 ;  /* 0x000000284e287220 */ /* 0x000fe20000410000 */
[----:B--2---:R-:W-:Y:S01]  /*5650*/  FADD.FTZ R31, R75, -UR28 ;  /* 0x8000001c4b1f7e21 */ /* 0x004fe20008010000 */
[----:B------:R-:W-:Y:S01]  /*5660*/  FADD.FTZ R29, R29, R85 ;  /* 0x000000551d1d7221 */ /* 0x000fe20000010000 */
[----:B------:R-:W2:Y:S01]  /*5670*/  LDL.LU R75, [R1+0x274] ;  /* 0x00027400014b7983 */ /* 0x000ea20000300800 */
[----:B------:R-:W-:Y:S01]  /*5680*/  FFMA.FTZ R30, R28, R40, R30 ;  /* 0x000000281c1e7223 */ /* 0x000fe2000001001e */
[----:B------:R-:W-:Y:S01]  /*5690*/  FMUL.FTZ R31, R31, UR16 ;  /* 0x000000101f1f7c20 */ /* 0x000fe20008410000 */
[----:B------:R-:W-:Y:S01]  /*56a0*/  FADD.FTZ R29, R86, R29 ;  /* 0x0000001d561d7221 */ /* 0x000fe20000010000 */
[----:B------:R-:W-:Y:S01]  /*56b0*/  FADD.FTZ R82, R82, R41 ;  /* 0x0000002952527221 */ /* 0x000fe20000010000 */
[----:B------:R-:W4:Y:S01]  /*56c0*/  LDL.LU R84, [R1+0x258] ;  /* 0x0002580001547983 */ /* 0x000f220000300800 */
[----:B------:R-:W-:-:S03]  /*56d0*/  FADD.FTZ R28, R124, -UR28 ;  /* 0x8000001c7c1c7e21 */ /* 0x000fc60008010000 */
[----:B------:R-:W4:Y:S01]  /*56e0*/  LDL.LU R124, [R1+0x294] ;  /* 0x00029400017c7983 */ /* 0x000f220000300800 */
[-C--:B------:R-:W-:Y:S01]  /*56f0*/  FFMA.FTZ R26, R31, R41.reuse, R26 ;  /* 0x000000291f1a7223 */ /* 0x080fe2000001001a */
[----:B------:R-:W-:Y:S01]  /*5700*/  FADD.FTZ R29, R29, R40 ;  /* 0x000000281d1d7221 */ /* 0x000fe20000010000 */
[----:B------:R-:W-:Y:S01]  /*5710*/  FMUL.FTZ R41, R79, R41 ;  /* 0x000000294f297220 */ /* 0x000fe20000410000 */
[----:B------:R-:W-:Y:S02]  /*5720*/  FADD.FTZ R40, R83, -UR28 ;  /* 0x8000001c53287e21 */ /* 0x000fe40008010000 */
[----:B------:R-:W4:Y:S01]  /*5730*/  LDL.LU R83, [R1+0x268] ;  /* 0x0002680001537983 */ /* 0x000f220000300800 */
[----:B------:R-:W-:Y:S01]  /*5740*/  FFMA.FTZ R30, R31, R41, R30 ;  /* 0x000000291f1e7223 */ /* 0x000fe2000001001e */
[----:B------:R-:W-:Y:S01]  /*5750*/  FADD.FTZ R29, R41, R29 ;  /* 0x0000001d291d7221 */ /* 0x000fe20000010000 */
[----:B------:R-:W-:Y:S01]  /*5760*/  FMUL.FTZ R31, R78, R42 ;  /* 0x0000002a4e1f7220 */ /* 0x000fe20000410000 */
[----:B------:R-:W-:Y:S01]  /*5770*/  FMUL.FTZ R28, R28, UR16 ;  /* 0x000000101c1c7c20 */ /* 0x000fe20008410000 */
[----:B------:R-:W-:-:S02]  /*5780*/  FADD.FTZ R41, R125, -UR28 ;  /* 0x8000001c7d297e21 */ /* 0x000fc40008010000 */
[----:B------:R-:W4:Y:S01]  /*5790*/  LDL.LU R125, [R1+0x270] ;  /* 0x00027000017d7983 */ /* 0x000f220000300800 */
[C---:B------:R-:W-:Y:S01]  /*57a0*/  FFMA.FTZ R30, R28.reuse, R31, R30 ;  /* 0x0000001f1c1e7223 */ /* 0x040fe2000001001e */
[----:B------:R-:W-:Y:S01]  /*57b0*/  FFMA.FTZ R27, R28, R42, R27 ;  /* 0x0000002a1c1b7223 */ /* 0x000fe2000001001b */
[----:B---3--:R-:W-:Y:S02]  /*57c0*/  FADD.FTZ R28, R74, -UR28 ;  /* 0x8000001c4a1c7e21 */ /* 0x008fe40008010000 */
[----:B------:R-:W3:Y:S01]  /*57d0*/  LDL.LU R74, [R1+0x254] ;  /* 0x00025400014a7983 */ /* 0x000ee20000300800 */
[----:B------:R-:W-:Y:S01]  /*57e0*/  FADD.FTZ R29, R29, R31 ;  /* 0x0000001f1d1d7221 */ /* 0x000fe20000010000 */
[----:B------:R-:W-:Y:S01]  /*57f0*/  FMUL.FTZ R31, R79, R43 ;  /* 0x0000002b4f1f7220 */ /* 0x000fe20000410000 */
[----:B------:R-:W-:Y:S01]  /*5800*/  FMUL.FTZ R40, R40, UR16 ;  /* 0x0000001028287c20 */ /* 0x000fe20008410000 */
[----:B------:R-:W-:Y:S02]  /*5810*/  FMUL.FTZ R41, R41, UR16 ;  /* 0x0000001029297c20 */ /* 0x000fe40008410000 */
[----:B------:R-:W-:Y:S01]  /*5820*/  FADD.FTZ R29, R31, R29 ;  /* 0x0000001d1f1d7221 */ /* 0x000fe20000010000 */
[----:B------:R-:W-:Y:S01]  /*5830*/  FFMA.FTZ R30, R40, R31, R30 ;  /* 0x0000001f281e7223 */ /* 0x000fe2000001001e */
[----:B------:R-:W-:Y:S01]  /*5840*/  FMUL.FTZ R31, R78, R44 ;  /* 0x0000002c4e1f7220 */ /* 0x000fe20000410000 */
[----:B------:R-:W-:Y:S01]  /*5850*/  FADD.FTZ R82, R82, R43 ;  /* 0x0000002b52527221 */ /* 0x000fe20000010000 */
[----:B------:R-:W-:Y:S01]  /*5860*/  FMUL.FTZ R28, R28, UR16 ;  /* 0x000000101c1c7c20 */ /* 0x000fe20008410000 */
[----:B------:R-:W-:Y:S01]  /*5870*/  FFMA.FTZ R43, R40, R43, R26 ;  /* 0x0000002b282b7223 */ /* 0x000fe2000001001a */
[----:B------:R-:W-:Y:S01]  /*5880*/  FADD.FTZ R29, R29, R31 ;  /* 0x0000001f1d1d7221 */ /* 0x000fe20000010000 */
[----:B------:R-:W-:Y:S01]  /*5890*/  FFMA.FTZ R30, R41, R31, R30 ;  /* 0x0000001f291e7223 */ /* 0x000fe2000001001e */
[----:B------:R-:W-:Y:S01]  /*58a0*/  FMUL.FTZ R31, R79, R45 ;  /* 0x0000002d4f1f7220 */ /* 0x000fe20000410000 */
[----:B--2---:R-:W-:Y:S01]  /*58b0*/  FADD.FTZ R26, R75, -UR28 ;  /* 0x8000001c4b1a7e21 */ /* 0x004fe20008010000 */
[----:B------:R-:W-:-:S02]  /*58c0*/  FADD.FTZ R81, R81, R42 ;  /* 0x0000002a51517221 */ /* 0x000fc40000010000 */
[----:B------:R-:W-:Y:S01]  /*58d0*/  FADD.FTZ R29, R31, R29 ;  /* 0x0000001d1f1d7221 */ /* 0x000fe20000010000 */
[----:B------:R-:W-:Y:S01]  /*58e0*/  FFMA.FTZ R30, R28, R31, R30 ;  /* 0x0000001f1c1e7223 */ /* 0x000fe2000001001e */
[----:B------:R-:W-:Y:S01]  /*58f0*/  FMUL.FTZ R31, R78, R46 ;  /* 0x0000002e4e1f7220 */ /* 0x000fe20000410000 */
[----:B------:R-:W-:Y:S01]  /*5900*/  FMUL.FTZ R75, R26, UR16 ;  /* 0x000000101a4b7c20 */ /* 0x000fe20008410000 */
[----:B------:R-:W-:Y:S01]  /*5910*/  FADD.FTZ R81, R81, R44 ;  /* 0x0000002c51517221 */ /* 0x000fe20000010000 */
[----:B------:R-:W-:Y:S01]  /*5920*/  FFMA.FTZ R44, R41, R44, R27 ;  /* 0x0000002c292c7223 */ /* 0x000fe2000001001b */
[----:B------:R-:W-:Y:S01]  /*5930*/  FADD.FTZ R29, R29, R31 ;  /* 0x0000001f1d1d7221 */ /* 0x000fe20000010000 */
[----:B----4-:R-:W-:Y:S02]  /*5940*/  FADD.FTZ R26, R124, -UR28 ;  /* 0x8000001c7c1a7e21 */ /* 0x010fe40008010000 */
[----:B------:R-:W2:Y:S01]  /*5950*/  LDL.LU R124, [R1+0x24c] ;  /* 0x00024c00017c7983 */ /* 0x000ea20000300800 */
[----:B------:R-:W-:Y:S01]  /*5960*/  FFMA.FTZ R30, R75, R31, R30 ;  /* 0x0000001f4b1e7223 */ /* 0x000fe2000001001e */
[----:B------:R-:W-:Y:S01]  /*5970*/  FMUL.FTZ R27, R79, R47 ;  /* 0x0000002f4f1b7220 */ /* 0x000fe20000410000 */
[----:B------:R-:W-:Y:S01]  /*5980*/  FMUL.FTZ R31, R26, UR16 ;  /* 0x000000101a1f7c20 */ /* 0x000fe20008410000 */
[----:B------:R-:W-:-:S02]  /*5990*/  FADD.FTZ R40, R83, -UR28 ;  /* 0x8000001c53287e21 */ /* 0x000fc40008010000 */
[----:B------:R-:W4:Y:S01]  /*59a0*/  LDL.LU R83, [R1+0x250] ;  /* 0x0002500001537983 */ /* 0x000f220000300800 */
[----:B------:R-:W-:Y:S01]  /*59b0*/  FADD.FTZ R29, R27, R29 ;  /* 0x0000001d1b1d7221 */ /* 0x000fe20000010000 */
[----:B------:R-:W-:Y:S01]  /*59c0*/  FFMA.FTZ R30, R31, R27, R30 ;  /* 0x0000001b1f1e7223 */ /* 0x000fe2000001001e */
[----:B------:R-:W-:Y:S01]  /*59d0*/  FMUL.FTZ R27, R40, UR16 ;  /* 0x00000010281b7c20 */ /* 0x000fe20008410000 */
[----:B------:R-:W-:Y:S01]  /*59e0*/  FMUL.FTZ R26, R78, R48 ;  /* 0x000000304e1a7220 */ /* 0x000fe20000410000 */
[----:B------:R-:W-:Y:S02]  /*59f0*/  FADD.FTZ R40, R125, -UR28 ;  /* 0x8000001c7d287e21 */ /* 0x000fe40008010000 */
[----:B------:R-:W4:Y:S01]  /*5a00*/  LDL.LU R125, [R1+0x244] ;  /* 0x00024400017d7983 */ /* 0x000f220000300800 */
[----:B------:R-:W-:Y:S01]  /*5a10*/  FFMA.FTZ R41, R27, R26, R30 ;  /* 0x0000001a1b297223 */ /* 0x000fe2000001001e */
[----:B---3--:R-:W-:Y:S02]  /*5a20*/  FADD.FTZ R30, R74, -UR28 ;  /* 0x8000001c4a1e7e21 */ /* 0x008fe40008010000 */
[----:B------:R-:W3:Y:S01]  /*5a30*/  LDL.LU R74, [R1+0x248] ;  /* 0x00024800014a7983 */ /* 0x000ee20000300800 */
[----:B------:R-:W-:Y:S01]  /*5a40*/  FFMA.FTZ R28, R28, R45, R43 ;  /* 0x0000002d1c1c7223 */ /* 0x000fe2000001002b */
[----:B------:R-:W-:Y:S01]  /*5a50*/  FADD.FTZ R42, R29, R26 ;  /* 0x0000001a1d2a7221 */ /* 0x000fe20000010000 */
[----:B------:R-:W-:Y:S01]  /*5a60*/  FMUL.FTZ R29, R79, R49 ;  /* 0x000000314f1d7220 */ /* 0x000fe20000410000 */
[----:B------:R-:W-:Y:S01]  /*5a70*/  FMUL.FTZ R26, R40, UR16 ;  /* 0x00000010281a7c20 */ /* 0x000fe20008410000 */
[----:B------:R-:W-:Y:S01]  /*5a80*/  FFMA.FTZ R44, R75, R46, R44 ;  /* 0x0000002e4b2c7223 */ /* 0x000fe2000001002c */
[----:B------:R-:W-:Y:S01]  /*5a90*/  FFMA.FTZ R31, R31, R47, R28 ;  /* 0x0000002f1f1f7223 */ /* 0x000fe2000001001c */
[----:B------:R-:W-:Y:S01]  /*5aa0*/  FADD.FTZ R42, R29, R42 ;  /* 0x0000002a1d2a7221 */ /* 0x000fe20000010000 */
[----:B------:R-:W-:Y:S01]  /*5ab0*/  FFMA.FTZ R28, R26, R29, R41 ;  /* 0x0000001d1a1c7223 */ /* 0x000fe20000010029 */
[----:B------:R-:W-:Y:S01]  /*5ac0*/  FMUL.FTZ R41, R78, R50 ;  /* 0x000000324e297220 */ /* 0x000fe20000410000 */
[----:B------:R-:W-:Y:S01]  /*5ad0*/  FMUL.FTZ R29, R30, UR16 ;  /* 0x000000101e1d7c20 */ /* 0x000fe20008410000 */
[----:B------:R-:W-:Y:S01]  /*5ae0*/  FFMA.FTZ R44, R27, R48, R44 ;  /* 0x000000301b2c7223 */ /* 0x000fe2000001002c */
[----:B------:R-:W-:Y:S01]  /*5af0*/  FADD.FTZ R27, R84, -UR28 ;  /* 0x8000001c541b7e21 */ /* 0x000fe20008010000 */
[----:B------:R-:W-:Y:S01]  /*5b00*/  FADD.FTZ R42, R42, R41 ;  /* 0x000000292a2a7221 */ /* 0x000fe20000010000 */
[----:B------:R-:W-:Y:S01]  /*5b10*/  FFMA.FTZ R43, R29, R41, R28 ;  /* 0x000000291d2b7223 */ /* 0x000fe2000001001c */
[----:B------:R-:W-:Y:S01]  /*5b20*/  FMUL.FTZ R41, R79, R51 ;  /* 0x000000334f297220 */ /* 0x000fe20000410000 */
[----:B------:R-:W-:Y:S01]  /*5b30*/  FMUL.FTZ R28, R27, UR16 ;  /* 0x000000101b1c7c20 */ /* 0x000fe20008410000 */
[----:B------:R-:W-:-:S02]  /*5b40*/  FFMA.FTZ R31, R26, R49, R31 ;  /* 0x000000311a1f7223 */ /* 0x000fc4000001001f */
[----:B------:R-:W-:Y:S01]  /*5b50*/  FADD.FTZ R42, R41, R42 ;  /* 0x0000002a292a7221 */ /* 0x000fe20000010000 */
[----:B------:R-:W-:Y:S01]  /*5b60*/  FFMA.FTZ R26, R28, R41, R43 ;  /* 0x000000291c1a7223 */ /* 0x000fe2000001002b */
[----:B------:R-:W-:Y:S01]  /*5b70*/  FMUL.FTZ R41, R78, R52 ;  /* 0x000000344e297220 */ /* 0x000fe20000410000 */
[----:B------:R-:W-:Y:S01]  /*5b80*/  FFMA.FTZ R44, R29, R50, R44 ;  /* 0x000000321d2c7223 */ /* 0x000fe2000001002c */
[----:B--2---:R-:W-:-:S04]  /*5b90*/  FADD.FTZ R27, R124, -UR28 ;  /* 0x8000001c7c1b7e21 */ /* 0x004fc80008010000 */
[----:B------:R-:W-:Y:S01]  /*5ba0*/  FMUL.FTZ R27, R27, UR16 ;  /* 0x000000101b1b7c20 */ /* 0x000fe20008410000 */
[----:B----4-:R-:W-:Y:S01]  /*5bb0*/  FADD.FTZ R29, R83, -UR28 ;  /* 0x8000001c531d7e21 */ /* 0x010fe20008010000 */
[----:B------:R-:W-:Y:S02]  /*5bc0*/  FADD.FTZ R42, R42, R41 ;  /* 0x000000292a2a7221 */ /* 0x000fe40000010000 */
[----:B------:R-:W-:Y:S01]  /*5bd0*/  FFMA.FTZ R43, R27, R41, R26 ;  /* 0x000000291b2b7223 */ /* 0x000fe2000001001a */
[----:B------:R-:W-:Y:S01]  /*5be0*/  FMUL.FTZ R41, R79, R53 ;  /* 0x000000354f297220 */ /* 0x000fe20000410000 */
[----:B------:R-:W-:Y:S01]  /*5bf0*/  FFMA.FTZ R31, R28, R51, R31 ;  /* 0x000000331c1f7223 */ /* 0x000fe2000001001f */
[----:B------:R-:W-:Y:S01]  /*5c00*/  FMUL.FTZ R26, R29, UR16 ;  /* 0x000000101d1a7c20 */ /* 0x000fe20008410000 */
[----:B------:R-:W-:Y:S01]  /*5c10*/  FADD.FTZ R28, R125, -UR28 ;  /* 0x8000001c7d1c7e21 */ /* 0x000fe20008010000 */
[----:B------:R-:W-:Y:S01]  /*5c20*/  FADD.FTZ R42, R41, R42 ;  /* 0x0000002a292a7221 */ /* 0x000fe20000010000 */
[----:B------:R-:W-:Y:S01]  /*5c30*/  FMUL.FTZ R29, R78, R54 ;  /* 0x000000364e1d7220 */ /* 0x000fe20000410000 */
[----:B------:R-:W-:Y:S01]  /*5c40*/  FFMA.FTZ R43, R26, R41, R43 ;  /* 0x000000291a2b7223 */ /* 0x000fe2000001002b */
[----:B------:R-:W-:-:S02]  /*5c50*/  FMUL.FTZ R30, R28, UR16 ;  /* 0x000000101c1e7c20 */ /* 0x000fc40008410000 */
[----:B------:R-:W-:Y:S01]  /*5c60*/  FADD.FTZ R41, R42, R29 ;  /* 0x0000001d2a297221 */ /* 0x000fe20000010000 */
[----:B------:R-:W-:Y:S01]  /*5c70*/  FMUL.FTZ R40, R79, R55 ;  /* 0x000000374f287220 */ /* 0x000fe20000410000 */
[----:B------:R-:W-:Y:S01]  /*5c80*/  FFMA.FTZ R42, R30, R29, R43 ;  /* 0x0000001d1e2a7223 */ /* 0x000fe2000001002b */
[----:B------:R-:W-:Y:S01]  /*5c90*/  FFMA.FTZ R26, R26, R53, R31 ;  /* 0x000000351a1a7223 */ /* 0x000fe2000001001f */
[----:B------:R-:W-:Y:S01]  /*5ca0*/  FFMA.FTZ R27, R27, R52, R44 ;  /* 0x000000341b1b7223 */ /* 0x000fe2000001002c */
[----:B------:R-:W-:Y:S01]  /*5cb0*/  FADD.FTZ R41, R40, R41 ;  /* 0x0000002928297221 */ /* 0x000fe20000010000 */
[----:B------:R-:W-:Y:S02]  /*5cc0*/  FADD.FTZ R117, R117, -UR28 ;  /* 0x8000001c75757e21 */ /* 0x000fe40008010000 */
[----:B------:R-:W-:Y:S01]  /*5cd0*/  FFMA.FTZ R27, R30, R54, R27 ;  /* 0x000000361e1b7223 */ /* 0x000fe2000001001b */
[----:B------:R-:W-:Y:S01]  /*5ce0*/  FMUL.FTZ R30, R79, R57 ;  /* 0x000000394f1e7220 */ /* 0x000fe20000410000 */
[----:B------:R-:W-:Y:S01]  /*5cf0*/  FMUL.FTZ R117, R117, UR16 ;  /* 0x0000001075757c20 */ /* 0x000fe20008410000 */
[----:B------:R-:W-:Y:S01]  /*5d00*/  FADD.FTZ R118, R118, -UR28 ;  /* 0x8000001c76767e21 */ /* 0x000fe20008010000 */
[----:B------:R-:W-:Y:S01]  /*5d10*/  FADD.FTZ R119, R119, -UR28 ;  /* 0x8000001c77777e21 */ /* 0x000fe20008010000 */
[----:B------:R-:W-:-:S03]  /*5d20*/  FADD.FTZ R111, R111, -UR28 ;  /* 0x8000001c6f6f7e21 */ /* 0x000fc60008010000 */
[----:B------:R-:W-:Y:S01]  /*5d30*/  FMUL.FTZ R119, R119, UR16 ;  /* 0x0000001077777c20 */ /* 0x000fe20008410000 */
[----:B------:R-:W-:Y:S01]  /*5d40*/  FMUL.FTZ R111, R111, UR16 ;  /* 0x000000106f6f7c20 */ /* 0x000fe20008410000 */
[----:B------:R-:W-:Y:S01]  /*5d50*/  FADD.FTZ R112, R112, -UR28 ;  /* 0x8000001c70707e21 */ /* 0x000fe20008010000 */
[----:B------:R-:W-:Y:S01]  /*5d60*/  FADD.FTZ R109, R109, -UR28 ;  /* 0x8000001c6d6d7e21 */ /* 0x000fe20008010000 */
[----:B------:R-:W-:-:S03]  /*5d70*/  FADD.FTZ R110, R110, -UR28 ;  /* 0x8000001c6e6e7e21 */ /* 0x000fc60008010000 */
[----:B------:R-:W-:Y:S01]  /*5d80*/  FMUL.FTZ R109, R109, UR16 ;  /* 0x000000106d6d7c20 */ /* 0x000fe20008410000 */
[----:B------:R-:W-:Y:S01]  /*5d90*/  FADD.FTZ R81, R81, R46 ;  /* 0x0000002e51517221 */ /* 0x000fe20000010000 */
[----:B------:R-:W-:-:S03]  /*5da0*/  FADD.FTZ R107, R107, -UR28 ;  /* 0x8000001c6b6b7e21 */ /* 0x000fc60008010000 */
[----:B------:R-:W-:Y:S01]  /*5db0*/  FADD.FTZ R81, R81, R48 ;  /* 0x0000003051517221 */ /* 0x000fe20000010000 */
[----:B------:R-:W-:Y:S01]  /*5dc0*/  FMUL.FTZ R107, R107, UR16 ;  /* 0x000000106b6b7c20 */ /* 0x000fe20008410000 */
[----:B------:R-:W-:Y:S01]  /*5dd0*/  FADD.FTZ R108, R108, -UR28 ;  /* 0x8000001c6c6c7e21 */ /* 0x000fe20008010000 */
[----:B------:R-:W-:Y:S01]  /*5de0*/  FADD.FTZ R82, R82, R45 ;  /* 0x0000002d52527221 */ /* 0x000fe20000010000 */
[----:B------:R-:W-:Y:S01]  /*5df0*/  FADD.FTZ R81, R81, R50 ;  /* 0x0000003251517221 */ /* 0x000fe20000010000 */
[----:B------:R-:W-:Y:S02]  /*5e00*/  FADD.FTZ R105, R105, -UR28 ;  /* 0x8000001c69697e21 */ /* 0x000fe40008010000 */
[----:B------:R-:W-:Y:S01]  /*5e10*/  FADD.FTZ R82, R82, R47 ;  /* 0x0000002f52527221 */ /* 0x000fe20000010000 */
[----:B------:R-:W-:Y:S01]  /*5e20*/  FADD.FTZ R81, R81, R52 ;  /* 0x0000003451517221 */ /* 0x000fe20000010000 */
[----:B------:R-:W-:Y:S01]  /*5e30*/  FMUL.FTZ R105, R105, UR16 ;  /* 0x0000001069697c20 */ /* 0x000fe20008410000 */
[----:B------:R-:W-:Y:S01]  /*5e40*/  FADD.FTZ R106, R106, -UR28 ;  /* 0x8000001c6a6a7e21 */ /* 0x000fe20008010000 */
[----:B------:R-:W-:Y:S01]  /*5e50*/  FADD.FTZ R82, R82, R49 ;  /* 0x0000003152527221 */ /* 0x000fe20000010000 */
[----:B------:R-:W-:Y:S01]  /*5e60*/  FADD.FTZ R81, R81, R54 ;  /* 0x0000003651517221 */ /* 0x000fe20000010000 */
[----:B------:R-:W-:-:S02]  /*5e70*/  FADD.FTZ R103, R103, -UR28 ;  /* 0x8000001c67677e21 */ /* 0x000fc40008010000 */
[----:B------:R-:W-:Y:S01]  /*5e80*/  FADD.FTZ R82, R82, R51 ;  /* 0x0000003352527221 */ /* 0x000fe20000010000 */
[----:B------:R-:W-:Y:S01]  /*5e90*/  FADD.FTZ R81, R81, R56 ;  /* 0x0000003851517221 */ /* 0x000fe20000010000 */
[----:B------:R-:W-:Y:S01]  /*5ea0*/  FMUL.FTZ R103, R103, UR16 ;  /* 0x0000001067677c20 */ /* 0x000fe20008410000 */
[----:B------:R-:W-:Y:S01]  /*5eb0*/  FADD.FTZ R104, R104, -UR28 ;  /* 0x8000001c68687e21 */ /* 0x000fe20008010000 */
[----:B------:R-:W-:Y:S01]  /*5ec0*/  FADD.FTZ R82, R82, R53 ;  /* 0x0000003552527221 */ /* 0x000fe20000010000 */
[----:B------:R-:W-:Y:S01]  /*5ed0*/  FADD.FTZ R81, R81, R58 ;  /* 0x0000003a51517221 */ /* 0x000fe20000010000 */
[----:B------:R-:W-:Y:S01]  /*5ee0*/  FADD.FTZ R94, R94, -UR28 ;  /* 0x8000001c5e5e7e21 */ /* 0x000fe20008010000 */
[----:B------:R-:W-:Y:S01]  /*5ef0*/  FMUL.FTZ R104, R104, UR16 ;  /* 0x0000001068687c20 */ /* 0x000fe20008410000 */
[----:B------:R-:W-:Y:S01]  /*5f00*/  FADD.FTZ R82, R82, R55 ;  /* 0x0000003752527221 */ /* 0x000fe20000010000 */
[----:B------:R-:W-:Y:S01]  /*5f10*/  FADD.FTZ R81, R81, R60 ;  /* 0x0000003c51517221 */ /* 0x000fe20000010000 */
[----:B------:R-:W-:-:S02]  /*5f20*/  FMUL.FTZ R94, R94, UR16 ;  /* 0x000000105e5e7c20 */ /* 0x000fc40008410000 */
[----:B------:R-:W-:Y:S01]  /*5f30*/  FADD.FTZ R82, R82, R57 ;  /* 0x0000003952527221 */ /* 0x000fe20000010000 */
[----:B------:R-:W-:Y:S01]  /*5f40*/  FADD.FTZ R81, R81, R62 ;  /* 0x0000003e51517221 */ /* 0x000fe20000010000 */
[----:B------:R-:W-:Y:S02]  /*5f50*/  FADD.FTZ R99, R99, -UR28 ;  /* 0x8000001c63637e21 */ /* 0x000fe40008010000 */
        /* <DEDUP_REMOVED lines=8> */
[----:B------:R-:W-:-:S03]  /*5fe0*/  FADD.FTZ R33, R33, -UR28 ;  /* 0x8000001c21217e21 */ /* 0x000fc60008010000 */
[----:B------:R-:W-:Y:S01]  /*5ff0*/  FADD.FTZ R82, R82, R65 ;  /* 0x0000004152527221 */ /* 0x000fe20000010000 */
[----:B------:R-:W-:-:S03]  /*6000*/  FADD.FTZ R87, R87, -UR28 ;  /* 0x8000001c57577e21 */ /* 0x000fc60008010000 */
[----:B------:R-:W-:Y:S01]  /*6010*/  FADD.FTZ R82, R82, R71 ;  /* 0x0000004752527221 */ /* 0x000fe20000010000 */
[----:B------:R-:W-:Y:S01]  /*6020*/  FADD.FTZ R88, R88, -UR28 ;  /* 0x8000001c58587e21 */ /* 0x000fe20008010000 */
[----:B------:R-:W-:-:S03]  /*6030*/  FADD.FTZ R89, R89, -UR28 ;  /* 0x8000001c59597e21 */ /* 0x000fc60008010000 */
[----:B------:R-:W-:Y:S01]  /*6040*/  FMUL.FTZ R88, R88, UR16 ;  /* 0x0000001058587c20 */ /* 0x000fe20008410000 */
[----:B------:R-:W-:Y:S01]  /*6050*/  FMUL.FTZ R89, R89, UR16 ;  /* 0x0000001059597c20 */ /* 0x000fe20008410000 */
[----:B------:R-:W-:Y:S01]  /*6060*/  FADD.FTZ R95, R95, -UR28 ;  /* 0x8000001c5f5f7e21 */ /* 0x000fe20008010000 */
[----:B------:R-:W-:-:S03]  /*6070*/  FADD.FTZ R96, R96, -UR28 ;  /* 0x8000001c60607e21 */ /* 0x000fc60008010000 */
[----:B------:R-:W-:Y:S01]  /*6080*/  FMUL.FTZ R95, R95, UR16 ;  /* 0x000000105f5f7c20 */ /* 0x000fe20008410000 */
[----:B------:R-:W-:Y:S01]  /*6090*/  FMUL.FTZ R96, R96, UR16 ;  /* 0x0000001060607c20 */ /* 0x000fe20008410000 */
[----:B------:R-:W-:-:S04]  /*60a0*/  FADD.FTZ R100, R100, -UR28 ;  /* 0x8000001c64647e21 */ /* 0x000fc80008010000 */
[----:B------:R-:W-:Y:S01]  /*60b0*/  FMUL.FTZ R100, R100, UR16 ;  /* 0x0000001064647c20 */ /* 0x000fe20008410000 */
[----:B------:R-:W-:Y:S01]  /*60c0*/  FADD.FTZ R116, R116, -UR28 ;  /* 0x8000001c74747e21 */ /* 0x000fe20008010000 */
[----:B------:R-:W-:-:S03]  /*60d0*/  FADD.FTZ R115, R115, -UR28 ;  /* 0x8000001c73737e21 */ /* 0x000fc60008010000 */
[----:B------:R-:W-:Y:S01]  /*60e0*/  FMUL.FTZ R116, R116, UR16 ;  /* 0x0000001074747c20 */ /* 0x000fe20008410000 */
[----:B------:R-:W-:Y:S01]  /*60f0*/  FMUL.FTZ R115, R115, UR16 ;  /* 0x0000001073737c20 */ /* 0x000fe20008410000 */
[----:B------:R-:W-:Y:S01]  /*6100*/  FADD.FTZ R2, R2, -UR28 ;  /* 0x8000001c02027e21 */ /* 0x000fe20008010000 */
[----:B------:R-:W-:Y:S01]  /*6110*/  FADD.FTZ R3, R3, -UR28 ;  /* 0x8000001c03037e21 */ /* 0x000fe20008010000 */
[----:B---3--:R-:W-:-:S04]  /*6120*/  FADD.FTZ R28, R74, -UR28 ;  /* 0x8000001c4a1c7e21 */ /* 0x008fc80008010000 */
[----:B------:R-:W-:Y:S01]  /*6130*/  FMUL.FTZ R29, R28, UR16 ;  /* 0x000000101c1d7c20 */ /* 0x000fe20008410000 */
[----:B------:R-:W-:-:S03]  /*6140*/  FADD.FTZ R28, R120, -UR28 ;  /* 0x8000001c781c7e21 */ /* 0x000fc60008010000 */
[----:B------:R-:W-:Y:S01]  /*6150*/  FFMA.FTZ R42, R29, R40, R42 ;  /* 0x000000281d2a7223 */ /* 0x000fe2000001002a */
[----:B------:R-:W-:Y:S01]  /*6160*/  FMUL.FTZ R40, R78, R56 ;  /* 0x000000384e287220 */ /* 0x000fe20000410000 */
[----:B------:R-:W-:Y:S01]  /*6170*/  FMUL.FTZ R31, R28, UR16 ;  /* 0x000000101c1f7c20 */ /* 0x000fe20008410000 */
[----:B------:R-:W-:Y:S02]  /*6180*/  FADD.FTZ R28, R122, -UR28 ;  /* 0x8000001c7a1c7e21 */ /* 0x000fe40008010000 */
[----:B------:R-:W-:Y:S01]  /*6190*/  FADD.FTZ R43, R41, R40 ;  /* 0x00000028292b7221 */ /* 0x000fe20000010000 */
[----:B------:R-:W-:Y:S01]  /*61a0*/  FFMA.FTZ R42, R31, R40, R42 ;  /* 0x000000281f2a7223 */ /* 0x000fe2000001002a */
[----:B------:R-:W-:Y:S02]  /*61b0*/  FMUL.FTZ R41, R28, UR16 ;  /* 0x000000101c297c20 */ /* 0x000fe40008410000 */
[----:B------:R-:W-:Y:S02]  /*61c0*/  FADD.FTZ R43, R30, R43 ;  /* 0x0000002b1e2b7221 */ /* 0x000fe40000010000 */
[----:B------:R-:W-:Y:S01]  /*61d0*/  FFMA.FTZ R42, R41, R30, R42 ;  /* 0x0000001e292a7223 */ /* 0x000fe2000001002a */
[----:B------:R-:W-:Y:S01]  /*61e0*/  FMUL.FTZ R30, R78, R58 ;  /* 0x0000003a4e1e7220 */ /* 0x000fe20000410000 */
[----:B------:R-:W-:Y:S01]  /*61f0*/  FADD.FTZ R28, R121, -UR28 ;  /* 0x8000001c791c7e21 */ /* 0x000fe20008010000 */
[----:B------:R-:W-:-:S02]  /*6200*/  FFMA.FTZ R26, R29, R55, R26 ;  /* 0x000000371d1a7223 */ /* 0x000fc4000001001a */
[----:B------:R-:W-:Y:S01]  /*6210*/  FADD.FTZ R43, R43, R30 ;  /* 0x0000001e2b2b7221 */ /* 0x000fe20000010000 */
[----:B------:R-:W-:Y:S01]  /*6220*/  FFMA.FTZ R42, R117, R30, R42 ;  /* 0x0000001e752a7223 */ /* 0x000fe2000001002a */
[----:B------:R-:W-:Y:S01]  /*6230*/  FMUL.FTZ R30, R79, R59 ;  /* 0x0000003b4f1e7220 */ /* 0x000fe20000410000 */
[----:B------:R-:W-:Y:S01]  /*6240*/  FMUL.FTZ R29, R28, UR16 ;  /* 0x000000101c1d7c20 */ /* 0x000fe20008410000 */
[----:B------:R-:W-:Y:S01]  /*6250*/  FFMA.FTZ R27, R31, R56, R27 ;  /* 0x000000381f1b7223 */ /* 0x000fe2000001001b */
[----:B------:R-:W-:Y:S01]  /*6260*/  FMUL.FTZ R28, R78, R60 ;  /* 0x0000003c4e1c7220 */ /* 0x000fe20000410000 */
[----:B------:R-:W-:Y:S01]  /*6270*/  FADD.FTZ R43, R30, R43 ;  /* 0x0000002b1e2b7221 */ /* 0x000fe20000010000 */
[----:B------:R-:W-:Y:S01]  /*6280*/  FFMA.FTZ R42, R29, R30, R42 ;  /* 0x0000001e1d2a7223 */ /* 0x000fe2000001002a */
[----:B------:R-:W-:Y:S02]  /*6290*/  FMUL.FTZ R31, R118, UR16 ;  /* 0x00000010761f7c20 */ /* 0x000fe40008410000 */
[----:B------:R-:W-:-:S02]  /*62a0*/  FADD.FTZ R43, R43, R28 ;  /* 0x0000001c2b2b7221 */ /* 0x000fc40000010000 */
[----:B------:R-:W-:Y:S01]  /*62b0*/  FFMA.FTZ R42, R31, R28, R42 ;  /* 0x0000001c1f2a7223 */ /* 0x000fe2000001002a */
[----:B------:R-:W-:Y:S01]  /*62c0*/  FMUL.FTZ R28, R79, R61 ;  /* 0x0000003d4f1c7220 */ /* 0x000fe20000410000 */
[----:B------:R-:W-:-:S03]  /*62d0*/  FFMA.FTZ R26, R41, R57, R26 ;  /* 0x00000039291a7223 */ /* 0x000fc6000001001a */
[----:B------:R-:W-:Y:S01]  /*62e0*/  FADD.FTZ R43, R28, R43 ;  /* 0x0000002b1c2b7221 */ /* 0x000fe20000010000 */
[----:B------:R-:W-:Y:S01]  /*62f0*/  FFMA.FTZ R42, R119, R28, R42 ;  /* 0x0000001c772a7223 */ /* 0x000fe2000001002a */
[----:B------:R-:W-:Y:S01]  /*6300*/  FMUL.FTZ R28, R78, R62 ;  /* 0x0000003e4e1c7220 */ /* 0x000fe20000410000 */
[----:B------:R-:W-:Y:S01]  /*6310*/  FFMA.FTZ R26, R29, R59, R26 ;  /* 0x0000003b1d1a7223 */ /* 0x000fe2000001001a */
[----:B------:R-:W-:Y:S02]  /*6320*/  FMUL.FTZ R29, R112, UR16 ;  /* 0x00000010701d7c20 */ /* 0x000fe40008410000 */
[----:B------:R-:W-:Y:S01]  /*6330*/  FADD.FTZ R43, R43, R28 ;  /* 0x0000001c2b2b7221 */ /* 0x000fe20000010000 */
        /* <DEDUP_REMOVED lines=19> */
[----:B------:R-:W-:-:S04]  /*6470*/  FMUL.FTZ R28, R79, R71 ;  /* 0x000000474f1c7220 */ /* 0x000fc80000410000 */
        /* <DEDUP_REMOVED lines=8> */
[----:B------:R-:W-:-:S03]  /*6500*/  FMUL.FTZ R30, R78, R39 ;  /* 0x000000274e1e7220 */ /* 0x000fc60000410000 */
[----:B------:R-:W-:Y:S01]  /*6510*/  FADD.FTZ R43, R28, R43 ;  /* 0x0000002b1c2b7221 */ /* 0x000fe20000010000 */
[----:B------:R-:W-:Y:S01]  /*6520*/  FFMA.FTZ R42, R31, R28, R42 ;  /* 0x0000001c1f2a7223 */ /* 0x000fe2000001002a */
[----:B------:R-:W-:Y:S01]  /*6530*/  FFMA.FTZ R26, R29, R71, R26 ;  /* 0x000000471d1a7223 */ /* 0x000fe2000001001a */
[----:B------:R-:W-:Y:S01]  /*6540*/  FMUL.FTZ R29, R79, R38 ;  /* 0x000000264f1d7220 */ /* 0x000fe20000410000 */
[----:B------:R-:W-:Y:S01]  /*6550*/  FADD.FTZ R40, R43, R30 ;  /* 0x0000001e2b287221 */ /* 0x000fe20000010000 */
[----:B------:R-:W-:Y:S01]  /*6560*/  FFMA.FTZ R41, R103, R30, R42 ;  /* 0x0000001e67297223 */ /* 0x000fe2000001002a */
[----:B------:R-:W-:Y:S02]  /*6570*/  FFMA.FTZ R27, R111, R62, R27 ;  /* 0x0000003e6f1b7223 */ /* 0x000fe4000001001b */
[----:B------:R-:W-:Y:S01]  /*6580*/  FADD.FTZ R40, R29, R40 ;  /* 0x000000281d287221 */ /* 0x000fe20000010000 */
[----:B------:R-:W-:Y:S01]  /*6590*/  FFMA.FTZ R41, R104, R29, R41 ;  /* 0x0000001d68297223 */ /* 0x000fe20000010029 */
[----:B------:R-:W-:Y:S01]  /*65a0*/  FMUL.FTZ R29, R78, R37 ;  /* 0x000000254e1d7220 */ /* 0x000fe20000410000 */
[----:B------:R-:W-:Y:S01]  /*65b0*/  FFMA.FTZ R27, R109, R64, R27 ;  /* 0x000000406d1b7223 */ /* 0x000fe2000001001b */
[----:B------:R-:W-:Y:S01]  /*65c0*/  FFMA.FTZ R31, R31, R73, R26 ;  /* 0x000000491f1f7223 */ /* 0x000fe2000001001a */
[----:B------:R-:W-:Y:S01]  /*65d0*/  FMUL.FTZ R26, R99, UR16 ;  /* 0x00000010631a7c20 */ /* 0x000fe20008410000 */
[----:B------:R-:W-:Y:S01]  /*65e0*/  FADD.FTZ R40, R40, R29 ;  /* 0x0000001d28287221 */ /* 0x000fe20000010000 */
[----:B------:R-:W-:Y:S01]  /*65f0*/  FFMA.FTZ R41, R94, R29, R41 ;  /* 0x0000001d5e297223 */ /* 0x000fe20000010029 */
[----:B------:R-:W-:Y:S01]  /*6600*/  FMUL.FTZ R29, R79, R36 ;  /* 0x000000244f1d7220 */ /* 0x000fe20000410000 */
[----:B------:R-:W-:Y:S01]  /*6610*/  FFMA.FTZ R27, R107, R70, R27 ;  /* 0x000000466b1b7223 */ /* 0x000fe2000001001b */
[----:B------:R-:W-:-:S02]  /*6620*/  FADD.FTZ R28, R81, R72 ;  /* 0x00000048511c7221 */ /* 0x000fc40000010000 */
[----:B------:R-:W-:Y:S01]  /*6630*/  FADD.FTZ R40, R29, R40 ;  /* 0x000000281d287221 */ /* 0x000fe20000010000 */
        /* <DEDUP_REMOVED lines=9> */
[----:B------:R-:W-:Y:S01]  /*66d0*/  FMUL.FTZ R30, R93, UR16 ;  /* 0x000000105d1e7c20 */ /* 0x000fe20008410000 */
        /* <DEDUP_REMOVED lines=25> */
[----:B------:R-:W-:-:S03]  /*6870*/  FADD.FTZ R27, R27, R34 ;  /* 0x000000221b1b7221 */ /* 0x000fc60000010000 */
[----:B------:R-:W-:Y:S01]  /*6880*/  FADD.FTZ R37, R30, R37 ;  /* 0x000000251e257221 */ /* 0x000fe20000010000 */
[----:B------:R-:W-:Y:S01]  /*6890*/  FFMA.FTZ R32, R89, R30, R32 ;  /* 0x0000001e59207223 */ /* 0x000fe20000010020 */
[----:B------:R-:W-:Y:S01]  /*68a0*/  FMUL.FTZ R30, R78, R97 ;  /* 0x000000614e1e7220 */ /* 0x000fe20000410000 */
[----:B------:R-:W-:Y:S01]  /*68b0*/  FADD.FTZ R26, R27, R0 ;  /* 0x000000001b1a7221 */ /* 0x000fe20000010000 */
[----:B------:R-:W-:Y:S01]  /*68c0*/  FFMA.FTZ R0, R28, R0, R31 ;  /* 0x000000001c007223 */ /* 0x000fe2000001001f */
[----:B------:R-:W-:Y:S01]  /*68d0*/  FADD.FTZ R28, R29, R90 ;  /* 0x0000005a1d1c7221 */ /* 0x000fe20000010000 */
[----:B------:R-:W-:Y:S01]  /*68e0*/  FADD.FTZ R34, R37, R30 ;  /* 0x0000001e25227221 */ /* 0x000fe20000010000 */
[----:B------:R-:W-:Y:S01]  /*68f0*/  FFMA.FTZ R31, R95, R30, R32 ;  /* 0x0000001e5f1f7223 */ /* 0x000fe20000010020 */
[----:B------:R-:W-:Y:S01]  /*6900*/  FMUL.FTZ R29, R79, R98 ;  /* 0x000000624f1d7220 */ /* 0x000fe20000410000 */
[----:B------:R-:W-:Y:S01]  /*6910*/  FFMA.FTZ R89, R89, R91, R0 ;  /* 0x0000005b59597223 */ /* 0x000fe20000010000 */
[----:B------:R-:W-:-:S02]  /*6920*/  FADD.FTZ R0, R123, -UR28 ;  /* 0x8000001c7b007e21 */ /* 0x000fc40008010000 */
[----:B------:R-:W-:Y:S01]  /*6930*/  FADD.FTZ R34, R29, R34 ;  /* 0x000000221d227221 */ /* 0x000fe20000010000 */
[----:B------:R-:W-:Y:S01]  /*6940*/  FFMA.FTZ R31, R96, R29, R31 ;  /* 0x0000001d601f7223 */ /* 0x000fe2000001001f */
[----:B------:R-:W-:Y:S01]  /*6950*/  FMUL.FTZ R29, R78, R101 ;  /* 0x000000654e1d7220 */ /* 0x000fe20000410000 */
[----:B------:R-:W-:-:S03]  /*6960*/  FMUL.FTZ R0, R0, UR16 ;  /* 0x0000001000007c20 */ /* 0x000fc60008410000 */
[----:B------:R-:W-:Y:S01]  /*6970*/  FADD.FTZ R34, R34, R29 ;  /* 0x0000001d22227221 */ /* 0x000fe20000010000 */
[----:B------:R-:W-:Y:S01]  /*6980*/  FFMA.FTZ R31, R100, R29, R31 ;  /* 0x0000001d641f7223 */ /* 0x000fe2000001001f */
[----:B------:R-:W-:Y:S01]  /*6990*/  FMUL.FTZ R29, R79, R102 ;  /* 0x000000664f1d7220 */ /* 0x000fe20000410000 */
[----:B------:R-:W-:Y:S01]  /*69a0*/  FADD.FTZ R28, R28, R97 ;  /* 0x000000611c1c7221 */ /* 0x000fe20000010000 */
[----:B------:R-:W-:Y:S01]  /*69b0*/  FADD.FTZ R27, R26, R91 ;  /* 0x0000005b1a1b7221 */ /* 0x000fe20000010000 */
[----:B------:R-:W-:Y:S01]  /*69c0*/  FMUL.FTZ R33, R78, R114 ;  /* 0x000000724e217220 */ /* 0x000fe20000410000 */
[----:B------:R-:W-:Y:S01]  /*69d0*/  FADD.FTZ R34, R29, R34 ;  /* 0x000000221d227221 */ /* 0x000fe20000010000 */
[----:B------:R-:W-:Y:S01]  /*69e0*/  FFMA.FTZ R31, R0, R29, R31 ;  /* 0x0000001d001f7223 */ /* 0x000fe2000001001f */
[----:B------:R-:W-:Y:S01]  /*69f0*/  FFMA.FTZ R88, R88, R90, R35 ;  /* 0x0000005a58587223 */ /* 0x000fe20000010023 */
[----:B------:R-:W-:Y:S01]  /*6a00*/  FADD.FTZ R29, R28, R101 ;  /* 0x000000651c1d7221 */ /* 0x000fe20000010000 */
[----:B------:R-:W-:Y:S01]  /*6a10*/  FADD.FTZ R27, R27, R98 ;  /* 0x000000621b1b7221 */ /* 0x000fe20000010000 */
[----:B------:R-:W-:Y:S01]  /*6a20*/  FADD.FTZ R35, R34, R33 ;  /* 0x0000002122237221 */ /* 0x000fe20000010000 */
[----:B------:R-:W-:Y:S01]  /*6a30*/  FFMA.FTZ R30, R116, R33, R31 ;  /* 0x00000021741e7223 */ /* 0x000fe2000001001f */
[----:B------:R-:W-:Y:S01]  /*6a40*/  FMUL.FTZ R28, R79, R113 ;  /* 0x000000714f1c7220 */ /* 0x000fe20000410000 */
[----:B------:R-:W-:Y:S01]  /*6a50*/  FADD.FTZ R26, R27, R102 ;  /* 0x000000661b1a7221 */ /* 0x000fe20000010000 */
[----:B------:R-:W-:-:S02]  /*6a60*/  FMUL.FTZ R27, R2, UR16 ;  /* 0x00000010021b7c20 */ /* 0x000fc40008410000 */
[----:B------:R-:W-:Y:S01]  /*6a70*/  FADD.FTZ R35, R28, R35 ;  /* 0x000000231c237221 */ /* 0x000fe20000010000 */
[----:B------:R-:W-:Y:S01]  /*6a80*/  FFMA.FTZ R30, R115, R28, R30 ;  /* 0x0000001c731e7223 */ /* 0x000fe2000001001e */
[----:B------:R-:W-:Y:S01]  /*6a90*/  FMUL.FTZ R28, R78, R4 ;  /* 0x000000044e1c7220 */ /* 0x000fe20000410000 */
[----:B------:R-:W-:Y:S01]  /*6aa0*/  FMUL.FTZ R2, R79, R5 ;  /* 0x000000054f027220 */ /* 0x000fe20000410000 */
[----:B------:R-:W-:Y:S01]  /*6ab0*/  FMUL.FTZ R3, R3, UR16 ;  /* 0x0000001003037c20 */ /* 0x000fe20008410000 */
[----:B------:R-:W-:Y:S01]  /*6ac0*/  FADD.FTZ R6, R6, -UR28 ;  /* 0x8000001c06067e21 */ /* 0x000fe20008010000 */
[----:B------:R-:W-:Y:S01]  /*6ad0*/  FADD.FTZ R35, R35, R28 ;  /* 0x0000001c23237221 */ /* 0x000fe20000010000 */
[----:B------:R-:W-:Y:S01]  /*6ae0*/  FFMA.FTZ R30, R27, R28, R30 ;  /* 0x0000001c1b1e7223 */ /* 0x000fe2000001001e */
[----:B------:R-:W-:Y:S01]  /*6af0*/  FFMA.FTZ R89, R96, R98, R89 ;  /* 0x0000006260597223 */ /* 0x000fe20000010059 */
[----:B------:R-:W-:Y:S01]  /*6b00*/  FMUL.FTZ R31, R6, UR16 ;  /* 0x00000010061f7c20 */ /* 0x000fe20008410000 */
[----:B------:R-:W-:Y:S01]  /*6b10*/  FADD.FTZ R35, R2, R35 ;  /* 0x0000002302237221 */ /* 0x000fe20000010000 */
[----:B------:R-:W-:Y:S01]  /*6b20*/  FFMA.FTZ R30, R3, R2, R30 ;  /* 0x00000002031e7223 */ /* 0x000fe2000001001e */
[----:B------:R-:W-:Y:S01]  /*6b30*/  FMUL.FTZ R2, R78, R8 ;  /* 0x000000084e027220 */ /* 0x000fe20000410000 */
[----:B------:R-:W-:Y:S01]  /*6b40*/  FFMA.FTZ R0, R0, R102, R89 ;  /* 0x0000006600007223 */ /* 0x000fe20000010059 */
[----:B------:R-:W-:-:S02]  /*6b50*/  FADD.FTZ R7, R7, -UR28 ;  /* 0x8000001c07077e21 */ /* 0x000fc40008010000 */
[----:B------:R-:W-:Y:S01]  /*6b60*/  FADD.FTZ R35, R35, R2 ;  /* 0x0000000223237221 */ /* 0x000fe20000010000 */
[----:B------:R-:W-:Y:S01]  /*6b70*/  FFMA.FTZ R30, R31, R2, R30 ;  /* 0x000000021f1e7223 */ /* 0x000fe2000001001e */
[----:B------:R-:W-:Y:S01]  /*6b80*/  FFMA.FTZ R0, R115, R113, R0 ;  /* 0x0000007173007223 */ /* 0x000fe20000010000 */
        /* <DEDUP_REMOVED lines=9> */
[----:B------:R-:W-:Y:S01]  /*6c20*/  FADD.FTZ R11, R11, -UR28 ;  /* 0x8000001c0b0b7e21 */ /* 0x000fe20008010000 */
[----:B------:R-:W-:Y:S01]  /*6c30*/  FFMA.FTZ R101, R100, R101, R88 ;  /* 0x0000006564657223 */ /* 0x000fe20000010058 */
[----:B------:R-:W-:Y:S01]  /*6c40*/  FADD.FTZ R35, R35, R2 ;  /* 0x0000000223237221 */ /* 0x000fe20000010000 */
[----:B------:R-:W-:Y:S01]  /*6c50*/  FFMA.FTZ R30, R3, R2, R30 ;  /* 0x00000002031e7223 */ /* 0x000fe2000001001e */
[----:B------:R-:W-:Y:S01]  /*6c60*/  FADD.FTZ R26, R26, R113 ;  /* 0x000000711a1a7221 */ /* 0x000fe20000010000 */
[----:B------:R-:W-:Y:S01]  /*6c70*/  FMUL.FTZ R2, R79, R13 ;  /* 0x0000000d4f027220 */ /* 0x000fe20000410000 */
[----:B------:R-:W-:Y:S01]  /*6c80*/  FMUL.FTZ R11, R11, UR16 ;  /* 0x000000100b0b7c20 */ /* 0x000fe20008410000 */
[----:B------:R-:W-:Y:S01]  /*6c90*/  FADD.FTZ R14, R14, -UR28 ;  /* 0x8000001c0e0e7e21 */ /* 0x000fe20008010000 */
[----:B------:R-:W-:Y:S01]  /*6ca0*/  FFMA.FTZ R101, R116, R114, R101 ;  /* 0x0000007274657223 */ /* 0x000fe20000010065 */
[----:B------:R-:W-:Y:S01]  /*6cb0*/  FADD.FTZ R26, R26, R5 ;  /* 0x000000051a1a7221 */ /* 0x000fe20000010000 */
        /* <DEDUP_REMOVED lines=8> */
[----:B------:R-:W-:Y:S01]  /*6d40*/  FFMA.FTZ R101, R31, R8, R101 ;  /* 0x000000081f657223 */ /* 0x000fe20000010065 */
[----:B------:R-:W-:Y:S01]  /*6d50*/  FMUL.FTZ R2, R79, R17 ;  /* 0x000000114f027220 */ /* 0x000fe20000410000 */
[----:B------:R-:W-:Y:S01]  /*6d60*/  FMUL.FTZ R15, R15, UR16 ;  /* 0x000000100f0f7c20 */ /* 0x000fe20008410000 */
[----:B------:R-:W-:Y:S01]  /*6d70*/  FADD.FTZ R29, R29, R114 ;  /* 0x000000721d1d7221 */ /* 0x000fe20000010000 */
        /* <DEDUP_REMOVED lines=8> */
[----:B------:R-:W-:Y:S01]  /*6e00*/  FADD.FTZ R29, R29, R8 ;  /* 0x000000081d1d7221 */ /* 0x000fe20000010000 */
[----:B------:R-:W-:Y:S01]  /*6e10*/  FADD.FTZ R26, R26, R9 ;  /* 0x000000091a1a7221 */ /* 0x000fe20000010000 */
[----:B------:R-:W-:Y:S01]  /*6e20*/  FFMA.FTZ R0, R7, R9, R0 ;  /* 0x0000000907007223 */ /* 0x000fe20000010000 */
[----:B------:R-:W-:Y:S01]  /*6e30*/  FADD.FTZ R35, R35, R2 ;  /* 0x0000000223237221 */ /* 0x000fe20000010000 */
[----:B------:R-:W-:Y:S01]  /*6e40*/  FFMA.FTZ R30, R3, R2, R30 ;  /* 0x00000002031e7223 */ /* 0x000fe2000001001e */
[----:B------:R-:W-:Y:S01]  /*6e50*/  FMUL.FTZ R2, R79, R21 ;  /* 0x000000154f027220 */ /* 0x000fe20000410000 */
[----:B------:R-:W-:Y:S01]  /*6e60*/  FMUL.FTZ R19, R19, UR16 ;  /* 0x0000001013137c20 */ /* 0x000fe20008410000 */
[----:B------:R-:W-:Y:S01]  /*6e70*/  FADD.FTZ R22, R22, -UR28 ;  /* 0x8000001c16167e21 */ /* 0x000fe20008010000 */
[----:B------:R-:W-:Y:S01]  /*6e80*/  FADD.FTZ R29, R29, R12 ;  /* 0x0000000c1d1d7221 */ /* 0x000fe20000010000 */
        /* <DEDUP_REMOVED lines=10> */
[----:B------:R-:W-:Y:S01]  /*6f30*/  FADD.FTZ R23, R23, -UR28 ;  /* 0x8000001c17177e21 */ /* 0x000fe20008010000 */
[----:B------:R-:W-:Y:S01]  /*6f40*/  FADD.FTZ R35, R35, R2 ;  /* 0x0000000223237221 */ /* 0x000fe20000010000 */
[----:B------:R-:W-:Y:S01]  /*6f50*/  FFMA.FTZ R30, R5, R2, R30 ;  /* 0x00000002051e7223 */ /* 0x000fe2000001001e */
[----:B------:R-:W-:Y:S01]  /*6f60*/  FFMA.FTZ R101, R3, R20, R101 ;  /* 0x0000001403657223 */ /* 0x000fe20000010065 */
[----:B------:R-:W-:Y:S01]  /*6f70*/  FMUL.FTZ R2, R79, R25 ;  /* 0x000000194f027220 */ /* 0x000fe20000410000 */
[----:B------:R-:W-:Y:S01]  /*6f80*/  FADD.FTZ R29, R29, R20 ;  /* 0x000000141d1d7221 */ /* 0x000fe20000010000 */
[----:B------:R-:W-:Y:S01]  /*6f90*/  FMUL.FTZ R23, R23, UR16 ;  /* 0x0000001017177c20 */ /* 0x000fe20008410000 */
[----:B------:R-:W-:Y:S01]  /*6fa0*/  FADD.FTZ R26, R26, R21 ;  /* 0x000000151a1a7221 */ /* 0x000fe20000010000 */
[----:B------:R-:W-:Y:S01]  /*6fb0*/  FFMA.FTZ R0, R19, R21, R0 ;  /* 0x0000001513007223 */ /* 0x000fe20000010000 */
[----:B------:R-:W-:Y:S01]  /*6fc0*/  FADD.FTZ R35, R2, R35 ;  /* 0x0000002302237221 */ /* 0x000fe20000010000 */
[----:B------:R-:W-:Y:S01]  /*6fd0*/  FFMA.FTZ R4, R5, R24, R101 ;  /* 0x0000001805047223 */ /* 0x000fe20000010065 */
[----:B------:R-:W-:Y:S01]  /*6fe0*/  FFMA.FTZ R2, R23, R2, R30 ;  /* 0x0000000217027223 */ /* 0x000fe2000001001e */
[----:B------:R-:W-:Y:S01]  /*6ff0*/  FADD.FTZ R6, R29, R24 ;  /* 0x000000181d067221 */ /* 0x000fe20000010000 */
[----:B------:R-:W-:Y:S01]  /*7000*/  FADD.FTZ R7, R26, R25 ;  /* 0x000000191a077221 */ /* 0x000fe20000010000 */
[----:B------:R-:W-:Y:S01]  /*7010*/  FFMA.FTZ R5, R23, R25, R0 ;  /* 0x0000001917057223 */ /* 0x000fe20000010000 */
[----:B------:R-:W-:Y:S06]  /*7020*/  BRA `(.L_x_1345) ;  /* 0x0000004000d47947 */ /* 0x000fec0003800000 */
.L_x_1344:
[----:B------:R-:W2:Y:S04]  /*7030*/  LDL.LU R26, [R1+0x25c] ;  /* 0x00025c00011a7983 */ /* 0x000ea80000300800 */
[----:B------:R-:W3:Y:S01]  /*7040*/  LDL.LU R29, [R1+0x260] ;  /* 0x00026000011d7983 */ /* 0x000ee20000300800 */
[----:B-----5:R-:W-:-:S03]  /*7050*/  FADD.FTZ R74, R74, -UR28 ;  /* 0x8000001c4a4a7e21 */ /* 0x020fc60008010000 */
[----:B------:R0:W-:Y:S01]  /*7060*/  STL [R1+0x2a8], R68 ;  /* 0x0002a84401007387 */ /* 0x0001e20000100800 */
[----:B------:R-:W-:-:S03]  /*7070*/  FMUL.FTZ R74, R74, UR16 ;  /* 0x000000104a4a7c20 */ /* 0x000fc60008410000 */
[----:B------:R4:W-:Y:S04]  /*7080*/  STL [R1+0x2b0], R80 ;  /* 0x0002b05001007387 */ /* 0x0009e80000100800 */
[----:B------:R1:W-:Y:S04]  /*7090*/  STL [R1+0x2ac], R69 ;  /* 0x0002ac4501007387 */ /* 0x0003e80000100800 */
[----:B0-----:R-:W3:Y:S04]  /*70a0*/  LDL.LU R68, [R1+0x280] ;  /* 0x0002800001447983 */ /* 0x001ee80000300800 */
[----:B----4-:R-:W4:Y:S04]  /*70b0*/  LDL.LU R80, [R1+0x284] ;  /* 0x0002840001507983 */ /* 0x010f280000300800 */
[----:B-1----:R-:W4:Y:S04]  /*70c0*/  LDL.LU R69, [R1+0x28c] ;  /* 0x00028c0001457983 */ /* 0x002f280000300800 */
[----:B------:R0:W-:Y:S04]  /*70d0*/  STL [R1+0x2a4], R67 ;  /* 0x0002a44301007387 */ /* 0x0001e80000100800 */
[----:B------:R1:W-:Y:S04]  /*70e0*/  STL [R1+0x2a0], R66 ;  /* 0x0002a04201007387 */ /* 0x0003e80000100800 */
[----:B0-----:R-:W4:Y:S04]  /*70f0*/  LDL.LU R67, [R1+0x274] ;  /* 0x0002740001437983 */ /* 0x001f280000300800 */
[----:B-1----:R-:W4:Y:S01]  /*7100*/  LDL.LU R66, [R1+0x294] ;  /* 0x0002940001427983 */ /* 0x002f220000300800 */
[----:B--2---:R-:W-:-:S04]  /*7110*/  FADD.FTZ R26, R26, -UR28 ;  /* 0x8000001c1a1a7e21 */ /* 0x004fc80008010000 */
[----:B------:R-:W-:Y:S01]  /*7120*/  FMUL.FTZ R26, R26, UR16 ;  /* 0x000000101a1a7c20 */ /* 0x000fe20008410000 */
[----:B---3--:R-:W-:-:S03]  /*7130*/  FADD.FTZ R29, R29, -UR28 ;  /* 0x8000001c1d1d7e21 */ /* 0x008fc60008010000 */
[----:B------:R-:W-:-:S04]  /*7140*/  FFMA.FTZ R27, R78, R26, R76 ;  /* 0x0000001a4e1b7223 */ /* 0x000fc8000001004c */
[----:B------:R-:W-:-:S06]  /*7150*/  FMUL.FTZ R28, R27, -1.4426950216293334961 ;  /* 0xbfb8aa3b1b1c7820 */ /* 0x000fcc0000410000 */
[----:B------:R-:W0:Y:S02]  /*7160*/  MUFU.EX2 R28, R28 ;  /* 0x0000001c001c7308 */ /* 0x000e240000000800 */
[----:B0-----:R-:W-:-:S06]  /*7170*/  FADD.FTZ R28, R28, 1 ;  /* 0x3f8000001c1c7421 */ /* 0x001fcc0000010000 */
[----:B------:R-:W0:Y:S02]  /*7180*/  MUFU.RCP R28, R28 ;  /* 0x0000001c001c7308 */ /* 0x000e240000001000 */
[C---:B0-----:R-:W-:Y:S01]  /*7190*/  FMUL.FTZ R81, R28.reuse, R81 ;  /* 0x000000511c517220 */ /* 0x041fe20000410000 */
[----:B------:R-:W-:-:S04]  /*71a0*/  FADD.FTZ R28, -R28, 1 ;  /* 0x3f8000001c1c7421 */ /* 0x000fc80000010100 */
[----:B------:R-:W-:Y:S01]  /*71b0*/  FFMA.FTZ R28, R27, R28, 1 ;  /* 0x3f8000001b1c7423 */ /* 0x000fe2000001001c */
[----:B------:R-:W-:-:S03]  /*71c0*/  FMUL.FTZ R27, R29, UR16 ;  /* 0x000000101d1b7c20 */ /* 0x000fc60008410000 */
[----:B------:R-:W-:Y:S01]  /*71d0*/  FMUL.FTZ R28, R81, R28 ;  /* 0x0000001c511c7220 */ /* 0x000fe20000410000 */
[----:B------:R-:W-:-:S03]  /*71e0*/  FFMA.FTZ R29, R79, R27, R77 ;  /* 0x0000001b4f1d7223 */ /* 0x000fc6000001004d */
[----:B------:R-:W-:Y:S01]  /*71f0*/  FMUL.FTZ R31, R78, R28 ;  /* 0x0000001c4e1f7220 */ /* 0x000fe20000410000 */
[----:B------:R-:W-:-:S06]  /*7200*/  FMUL.FTZ R30, R29, -1.4426950216293334961 ;  /* 0xbfb8aa3b1d1e7820 */ /* 0x000fcc0000410000 */
[----:B------:R-:W0:Y:S02]  /*7210*/  MUFU.EX2 R30, R30 ;  /* 0x0000001e001e7308 */ /* 0x000e240000000800 */
[----:B0-----:R-:W-:-:S06]  /*7220*/  FADD.FTZ R30, R30, 1 ;  /* 0x3f8000001e1e7421 */ /* 0x001fcc0000010000 */
[----:B------:R-:W0:Y:S02]  /*7230*/  MUFU.RCP R30, R30 ;  /* 0x0000001e001e7308 */ /* 0x000e240000001000 */
[C---:B0-----:R-:W-:Y:S01]  /*7240*/  FMUL.FTZ R82, R30.reuse, R82 ;  /* 0x000000521e527220 */ /* 0x041fe20000410000 */
[----:B------:R-:W-:-:S04]  /*7250*/  FADD.FTZ R30, -R30, 1 ;  /* 0x3f8000001e1e7421 */ /* 0x000fc80000010100 */
[----:B------:R-:W-:Y:S01]  /*7260*/  FFMA.FTZ R29, R29, R30, 1 ;  /* 0x3f8000001d1d7423 */ /* 0x000fe2000001001e */
[C---:B------:R-:W-:Y:S01]  /*7270*/  FFMA.FTZ R30, R26.reuse, R31, RZ ;  /* 0x0000001f1a1e7223 */ /* 0x040fe200000100ff */
[----:B------:R-:W-:Y:S01]  /*7280*/  FADD.FTZ R31, RZ, R31 ;  /* 0x0000001fff1f7221 */ /* 0x000fe20000010000 */
[----:B------:R-:W-:Y:S01]  /*7290*/  FFMA.FTZ R26, R26, R28, RZ ;  /* 0x0000001c1a1a7223 */ /* 0x000fe200000100ff */
[----:B------:R-:W-:Y:S01]  /*72a0*/  FMUL.FTZ R29, R82, R29 ;  /* 0x0000001d521d7220 */ /* 0x000fe20000410000 */
[----:B------:R-:W-:Y:S01]  /*72b0*/  FADD.FTZ R28, RZ, R28 ;  /* 0x0000001cff1c7221 */ /* 0x000fe20000010000 */
[----:B------:R-:W2:Y:S02]  /*72c0*/  LDL.LU R82, [R1+0x270] ;  /* 0x0002700001527983 */ /* 0x000ea40000300800 */
        /* <DEDUP_REMOVED lines=11> */
[----:B------:R-:W-:-:S03]  /*7380*/  FADD.FTZ R75, R125, -UR28 ;  /* 0x8000001c7d4b7e21 */ /* 0x000fc60008010000 */
[----:B------:R-:W-:Y:S01]  /*7390*/  FMUL.FTZ R81, R83, R81 ;  /* 0x0000005153517220 */ /* 0x000fe20000410000 */
[----:B------:R-:W-:Y:S01]  /*73a0*/  FMUL.FTZ R75, R75, UR16 ;  /* 0x000000104b4b7c20 */ /* 0x000fe20008410000 */
[----:B------:R-:W-:Y:S01]  /*73b0*/  FFMA.FTZ R27, R27, R29, RZ ;  /* 0x0000001d1b1b7223 */ /* 0x000fe200000100ff */
[----:B------:R-:W3:Y:S01]  /*73c0*/  LDL.LU R83, [R1+0x254] ;  /* 0x0002540001537983 */ /* 0x000ee20000300800 */
[----:B------:R-:W-:Y:S01]  /*73d0*/  FFMA.FTZ R26, R74, R81, R26 ;  /* 0x000000514a1a7223 */ /* 0x000fe2000001001a */
[----:B------:R-:W-:-:S04]  /*73e0*/  FADD.FTZ R28, R28, R81 ;  /* 0x000000511c1c7221 */ /* 0x000fc80000010000 */
[----:B------:R0:W-:Y:S04]  /*73f0*/  STL [R1+0x230], R26 ;  /* 0x0002301a01007387 */ /* 0x0001e80000100800 */
[----:B------:R1:W-:Y:S01]  /*7400*/  STL [R1+0x234], R28 ;  /* 0x0002341c01007387 */ /* 0x0003e20000100800 */
[----:B0-----:R-:W-:-:S04]  /*7410*/  FFMA.FTZ R26, R79, R75, R77 ;  /* 0x0000004b4f1a7223 */ /* 0x001fc8000001004d */
[----:B-1----:R-:W-:-:S06]  /*7420*/  FMUL.FTZ R28, R26, -1.4426950216293334961 ;  /* 0xbfb8aa3b1a1c7820 */ /* 0x002fcc0000410000 */
[----:B------:R-:W0:Y:S02]  /*7430*/  MUFU.EX2 R28, R28 ;  /* 0x0000001c001c7308 */ /* 0x000e240000000800 */
[----:B0-----:R-:W-:-:S06]  /*7440*/  FADD.FTZ R28, R28, 1 ;  /* 0x3f8000001c1c7421 */ /* 0x001fcc0000010000 */
[----:B------:R-:W0:Y:S02]  /*7450*/  MUFU.RCP R28, R28 ;  /* 0x0000001c001c7308 */ /* 0x000e240000001000 */
[C---:B0-----:R-:W-:Y:S01]  /*7460*/  FMUL.FTZ R84, R28.reuse, R84 ;  /* 0x000000541c547220 */ /* 0x041fe20000410000 */
[----:B------:R-:W-:-:S04]  /*7470*/  FADD.FTZ R28, -R28, 1 ;  /* 0x3f8000001c1c7421 */ /* 0x000fc80000010100 */
[----:B------:R-:W-:Y:S01]  /*7480*/  FFMA.FTZ R28, R26, R28, 1 ;  /* 0x3f8000001a1c7423 */ /* 0x000fe2000001001c */
[----:B------:R-:W-:Y:S01]  /*7490*/  FADD.FTZ R26, RZ, R29 ;  /* 0x0000001dff1a7221 */ /* 0x000fe20000010000 */
[----:B------:R-:W-:-:S04]  /*74a0*/  FADD.FTZ R29, R124, -UR28 ;  /* 0x8000001c7c1d7e21 */ /* 0x000fc80008010000 */
[----:B------:R-:W-:Y:S01]  /*74b0*/  FMUL.FTZ R124, R29, UR16 ;  /* 0x000000101d7c7c20 */ /* 0x000fe20008410000 */
[----:B------:R-:W-:Y:S02]  /*74c0*/  FADD.FTZ R29, R68, -UR28 ;  /* 0x8000001c441d7e21 */ /* 0x000fe40008010000 */
[----:B------:R-:W2:Y:S01]  /*74d0*/  LDL.LU R68, [R1+0x288] ;  /* 0x0002880001447983 */ /* 0x000ea20000300800 */
[----:B------:R-:W-:Y:S01]  /*74e0*/  FMUL.FTZ R81, R78, R81 ;  /* 0x000000514e517220 */ /* 0x000fe20000410000 */
[----:B------:R-:W-:Y:S02]  /*74f0*/  FMUL.FTZ R28, R84, R28 ;  /* 0x0000001c541c7220 */ /* 0x000fe40000410000 */
[----:B------:R-:W3:Y:S01]  /*7500*/  LDL.LU R84, [R1+0x258] ;  /* 0x0002580001547983 */ /* 0x000ee20000300800 */
[----:B------:R-:W-:Y:S01]  /*7510*/  FADD.FTZ R125, R31, R81 ;  /* 0x000000511f7d7221 */ /* 0x000fe20000010000 */
[----:B------:R-:W-:Y:S01]  /*7520*/  FADD.FTZ R31, R26, R28 ;  /* 0x0000001c1a1f7221 */ /* 0x000fe20000010000 */
[----:B------:R-:W-:Y:S01]  /*7530*/  FFMA.FTZ R30, R74, R81, R30 ;  /* 0x000000514a1e7223 */ /* 0x000fe2000001001e */
[-C--:B------:R-:W-:Y:S01]  /*7540*/  FFMA.FTZ R27, R75, R28.reuse, R27 ;  /* 0x0000001c4b1b7223 */ /* 0x080fe2000001001b */
[----:B------:R-:W-:Y:S01]  /*7550*/  FMUL.FTZ R26, R79, R28 ;  /* 0x0000001c4f1a7220 */ /* 0x000fe20000410000 */
[----:B------:R-:W3:Y:S03]  /*7560*/  LDL.LU R74, [R1+0x268] ;  /* 0x00026800014a7983 */ /* 0x000ee60000300800 */
[----:B------:R-:W-:Y:S01]  /*7570*/  FFMA.FTZ R28, R75, R26, R30 ;  /* 0x0000001a4b1c7223 */ /* 0x000fe2000001001e */
[----:B------:R0:W-:Y:S04]  /*7580*/  STL [R1+0x228], R27 ;  /* 0x0002281b01007387 */ /* 0x0001e80000100800 */
[----:B------:R1:W-:Y:S01]  /*7590*/  STL [R1+0x224], R28 ;  /* 0x0002241c01007387 */ /* 0x0003e20000100800 */
[----:B0-----:R-:W-:-:S04]  /*75a0*/  FFMA.FTZ R27, R78, R124, R76 ;  /* 0x0000007c4e1b7223 */ /* 0x001fc8000001004c */
[----:B-1----:R-:W-:-:S06]  /*75b0*/  FMUL.FTZ R28, R27, -1.4426950216293334961 ;  /* 0xbfb8aa3b1b1c7820 */ /* 0x002fcc0000410000 */
[----:B------:R-:W0:Y:S02]  /*75c0*/  MUFU.EX2 R28, R28 ;  /* 0x0000001c001c7308 */ /* 0x000e240000000800 */
[----:B0-----:R-:W-:-:S06]  /*75d0*/  FADD.FTZ R28, R28, 1 ;  /* 0x3f8000001c1c7421 */ /* 0x001fcc0000010000 */
[----:B------:R-:W0:Y:S01]  /*75e0*/  MUFU.RCP R28, R28 ;  /* 0x0000001c001c7308 */ /* 0x000e220000001000 */
[----:B------:R-:W-:-:S05]  /*75f0*/  FMUL.FTZ R30, R29, UR16 ;  /* 0x000000101d1e7c20 */ /* 0x000fca0008410000 */
[----:B------:R4:W-:Y:S01]  /*7600*/  STL [R1+0x21c], R30 ;  /* 0x00021c1e01007387 */ /* 0x0009e20000100800 */
[C---:B0-----:R-:W-:Y:S01]  /*7610*/  FMUL.FTZ R85, R28.reuse, R85 ;  /* 0x000000551c557220 */ /* 0x041fe20000410000 */
[----:B------:R-:W-:-:S04]  /*7620*/  FADD.FTZ R28, -R28, 1 ;  /* 0x3f8000001c1c7421 */ /* 0x000fc80000010100 */
[----:B------:R-:W-:Y:S01]  /*7630*/  FFMA.FTZ R27, R27, R28, 1 ;  /* 0x3f8000001b1b7423 */ /* 0x000fe2000001001c */
[----:B------:R-:W-:Y:S01]  /*7640*/  FFMA.FTZ R28, R79, R30, R77 ;  /* 0x0000001e4f1c7223 */ /* 0x000fe2000001004d */
[----:B----4-:R-:W-:Y:S02]  /*7650*/  FADD.FTZ R30, R80, -UR28 ;  /* 0x8000001c501e7e21 */ /* 0x010fe40008010000 */
[----:B------:R-:W4:Y:S01]  /*7660*/  LDL.LU R80, [R1+0x290] ;  /* 0x0002900001507983 */ /* 0x000f220000300800 */
[----:B------:R-:W-:-:S06]  /*7670*/  FMUL.FTZ R29, R28, -1.4426950216293334961 ;  /* 0xbfb8aa3b1c1d7820 */ /* 0x000fcc0000410000 */
[----:B------:R-:W0:Y:S02]  /*7680*/  MUFU.EX2 R29, R29 ;  /* 0x0000001d001d7308 */ /* 0x000e240000000800 */
[----:B0-----:R-:W-:-:S06]  /*7690*/  FADD.FTZ R29, R29, 1 ;  /* 0x3f8000001d1d7421 */ /* 0x001fcc0000010000 */
[----:B------:R-:W0:Y:S01]  /*76a0*/  MUFU.RCP R29, R29 ;  /* 0x0000001d001d7308 */ /* 0x000e220000001000 */
[----:B------:R1:W-:Y:S02]  /*76b0*/  STL [R1+0x22c], R31 ;  /* 0x00022c1f01007387 */ /* 0x0003e40000100800 */
[----:B-1----:R-:W-:Y:S01]  /*76c0*/  FMUL.FTZ R31, R30, UR16 ;  /* 0x000000101e1f7c20 */ /* 0x002fe20008410000 */
[C---:B0-----:R-:W-:Y:S01]  /*76d0*/  FMUL.FTZ R86, R29.reuse, R86 ;  /* 0x000000561d567220 */ /* 0x041fe20000410000 */
[----:B------:R-:W-:-:S04]  /*76e0*/  FADD.FTZ R29, -R29, 1 ;  /* 0x3f8000001d1d7421 */ /* 0x000fc80000010100 */
[----:B------:R-:W-:Y:S01]  /*76f0*/  FFMA.FTZ R28, R28, R29, 1 ;  /* 0x3f8000001c1c7423 */ /* 0x000fe2000001001d */
[----:B------:R-:W-:Y:S01]  /*7700*/  FFMA.FTZ R29, R78, R31, R76 ;  /* 0x0000001f4e1d7223 */ /* 0x000fe2000001004c */
[----:B------:R0:W-:Y:S03]  /*7710*/  STL [R1+0x218], R31 ;  /* 0x0002181f01007387 */ /* 0x0001e60000100800 */
[----:B------:R-:W-:Y:S01]  /*7720*/  FMUL.FTZ R30, R29, -1.4426950216293334961 ;  /* 0xbfb8aa3b1d1e7820 */ /* 0x000fe20000410000 */
[----:B0-----:R-:W-:Y:S02]  /*7730*/  FADD.FTZ R31, R69, -UR28 ;  /* 0x8000001c451f7e21 */ /* 0x001fe40008010000 */
[----:B------:R-:W3:Y:S03]  /*7740*/  LDL.LU R69, [R1+0x27c] ;  /* 0x00027c0001457983 */ /* 0x000ee60000300800 */
[----:B------:R-:W0:Y:S02]  /*7750*/  MUFU.EX2 R30, R30 ;  /* 0x0000001e001e7308 */ /* 0x000e240000000800 */
[----:B0-----:R-:W-:-:S06]  /*7760*/  FADD.FTZ R30, R30, 1 ;  /* 0x3f8000001e1e7421 */ /* 0x001fcc0000010000 */
[----:B------:R-:W0:Y:S02]  /*7770*/  MUFU.RCP R30, R30 ;  /* 0x0000001e001e7308 */ /* 0x000e240000001000 */
[C---:B0-----:R-:W-:Y:S01]  /*7780*/  FMUL.FTZ R40, R30.reuse, R40 ;  /* 0x000000281e287220 */ /* 0x041fe20000410000 */
[----:B------:R-:W-:-:S04]  /*7790*/  FADD.FTZ R30, -R30, 1 ;  /* 0x3f8000001e1e7421 */ /* 0x000fc80000010100 */
[----:B------:R-:W-:-:S04]  /*77a0*/  FFMA.FTZ R29, R29, R30, 1 ;  /* 0x3f8000001d1d7423 */ /* 0x000fc8000001001e */
[----:B------:R-:W-:Y:S01]  /*77b0*/  FMUL.FTZ R29, R40, R29 ;  /* 0x0000001d281d7220 */ /* 0x000fe20000410000 */
[----:B------:R-:W-:-:S05]  /*77c0*/  FMUL.FTZ R28, R86, R28 ;  /* 0x0000001c561c7220 */ /* 0x000fca0000410000 */
[----:B------:R0:W-:Y:S02]  /*77d0*/  STL [R1+0x2bc], R28 ;  /* 0x0002bc1c01007387 */ /* 0x0001e40000100800 */
[----:B0-----:R-:W-:Y:S01]  /*77e0*/  FMUL.FTZ R28, R31, UR16 ;  /* 0x000000101f1c7c20 */ /* 0x001fe20008410000 */
[----:B--2---:R-:W-:Y:S02]  /*77f0*/  FADD.FTZ R40, R68, -UR28 ;  /* 0x8000001c44287e21 */ /* 0x004fe40008010000 */
[----:B------:R-:W2:Y:S01]  /*7800*/  LDL.LU R68, [R1+0x298] ;  /* 0x0002980001447983 */ /* 0x000ea20000300800 */
[----:B------:R-:W-:-:S04]  /*7810*/  FFMA.FTZ R30, R79, R28, R77 ;  /* 0x0000001c4f1e7223 */ /* 0x000fc8000001004d */
        /* <DEDUP_REMOVED lines=15> */
[----:B----4-:R-:W-:-:S04]  /*7910*/  FADD.FTZ R41, R80, -UR28 ;  /* 0x8000001c50297e21 */ /* 0x010fc80008010000 */
[----:B------:R-:W-:Y:S01]  /*7920*/  FMUL.FTZ R80, R41, UR16 ;  /* 0x0000001029507c20 */ /* 0x000fe20008410000 */
        /* <DEDUP_REMOVED lines=9> */
[----:B---3--:R-:W-:-:S04]  /*79c0*/  FADD.FTZ R42, R69, -UR28 ;  /* 0x8000001c452a7e21 */ /* 0x008fc80008010000 */
        /* <DEDUP_REMOVED lines=10> */
[C---:B0-----:R-:W-:Y:S01]  /*7a70*/  FMUL.FTZ R44, R42.reuse, R44 ;  /* 0x0000002c2a2c7220 */ /* 0x041fe20000410000 */
[----:B------:R-:W-:-:S04]  /*7a80*/  FADD.FTZ R42, -R42, 1 ;  /* 0x3f8000002a2a7421 */ /* 0x000fc80000010100 */
[----:B------:R-:W-:-:S04]  /*7a90*/  FFMA.FTZ R41, R41, R42, 1 ;  /* 0x3f80000029297423 */ /* 0x000fc8000001002a */
[----:B------:R-:W-:Y:S01]  /*7aa0*/  FMUL.FTZ R41, R44, R41 ;  /* 0x000000292c297220 */ /* 0x000fe20000410000 */
[----:B------:R-:W-:-:S04]  /*7ab0*/  FADD.FTZ R44, R67, -UR28 ;  /* 0x8000001c432c7e21 */ /* 0x000fc80008010000 */
[----:B------:R-:W-:Y:S01]  /*7ac0*/  FMUL.FTZ R67, R44, UR16 ;  /* 0x000000102c437c20 */ /* 0x000fe20008410000 */
[----:B--2---:R-:W-:-:S04]  /*7ad0*/  FADD.FTZ R43, R68, -UR28 ;  /* 0x8000001c442b7e21 */ /* 0x004fc80008010000 */
[----:B------:R-:W-:-:S04]  /*7ae0*/  FMUL.FTZ R68, R43, UR16 ;  /* 0x000000102b447c20 */ /* 0x000fc80008410000 */
        /* <DEDUP_REMOVED lines=14> */
[----:B------:R-:W-:-:S04]  /*7bd0*/  FADD.FTZ R45, R66, -UR28 ;  /* 0x8000001c422d7e21 */ /* 0x000fc80008010000 */
        /* <DEDUP_REMOVED lines=10> */
[----:B------:R-:W-:Y:S01]  /*7c80*/  FADD.FTZ R46, R74, -UR28 ;  /* 0x8000001c4a2e7e21 */ /* 0x000fe20008010000 */
[C---:B0-----:R-:W-:Y:S01]  /*7c90*/  FMUL.FTZ R47, R45.reuse, R47 ;  /* 0x0000002f2d2f7220 */ /* 0x041fe20000410000 */
        /* <DEDUP_REMOVED lines=8> */
[----:B------:R-:W0:Y:S01]  /*7d20*/  MUFU.RCP R47, R47 ;  /* 0x0000002f002f7308 */ /* 0x000e220000001000 */
[----:B------:R-:W-:Y:S02]  /*7d30*/  FADD.FTZ R74, R82, -UR28 ;  /* 0x8000001c524a7e21 */ /* 0x000fe40008010000 */
[----:B------:R-:W2:Y:S01]  /*7d40*/  LDL.LU R82, [R1+0x24c] ;  /* 0x00024c0001527983 */ /* 0x000ea20000300800 */
[C---:B0-----:R-:W-:Y:S01]  /*7d50*/  FMUL.FTZ R48, R47.reuse, R48 ;  /* 0x000000302f307220 */ /* 0x041fe20000410000 */
        /* <DEDUP_REMOVED lines=10> */
[----:B------:R-:W-:Y:S02]  /*7e00*/  FADD.FTZ R49, R83, -UR28 ;  /* 0x8000001c53317e21 */ /* 0x000fe40008010000 */
[----:B------:R-:W3:Y:S01]  /*7e10*/  LDL.LU R83, [R1+0x250] ;  /* 0x0002500001537983 */ /* 0x000ee20000300800 */
[----:B------:R-:W-:-:S03]  /*7e20*/  FADD.FTZ R81, R84, -UR28 ;  /* 0x8000001c54517e21 */ /* 0x000fc60008010000 */
[----:B------:R-:W4:Y:S01]  /*7e30*/  LDL.LU R84, [R1+0x244] ;  /* 0x0002440001547983 */ /* 0x000f220000300800 */
[----:B------:R-:W-:-:S03]  /*7e40*/  FMUL.FTZ R27, R85, R27 ;  /* 0x0000001b551b7220 */ /* 0x000fc60000410000 */
[----:B------:R-:W4:Y:S01]  /*7e50*/  LDL.LU R85, [R1+0x248] ;  /* 0x0002480001557983 */ /* 0x000f220000300800 */
        /* <DEDUP_REMOVED lines=19> */
[C---:B0-----:R-:W-:Y:S01]  /*7f90*/  FMUL.FTZ R51, R81.reuse, R51 ;  /* 0x0000003351337220 */ /* 0x041fe20000410000 */
[----:B------:R-:W-:-:S04]  /*7fa0*/  FADD.FTZ R81, -R81, 1 ;  /* 0x3f80000051517421 */ /* 0x000fc80000010100 */
[----:B------:R-:W-:-:S04]  /*7fb0*/  FFMA.FTZ R81, R75, R81, 1 ;  /* 0x3f8000004b517423 */ /* 0x000fc80000010051 */
[----:B------:R-:W-:Y:S01]  /*7fc0*/  FMUL.FTZ R51, R51, R81 ;  /* 0x0000005133337220 */ /* 0x000fe20000410000 */
        /* <DEDUP_REMOVED lines=11> */
[----:B---3--:R-:W-:-:S04]  /*8080*/  FADD.FTZ R83, R83, -UR28 ;  /* 0x8000001c53537e21 */ /* 0x008fc80008010000 */
[----:B------:R-:W-:-:S04]  /*8090*/  FMUL.FTZ R81, R83, UR16 ;  /* 0x0000001053517c20 */ /* 0x000fc80008410000 */
[----:B------:R-:W-:-:S04]  /*80a0*/  FFMA.FTZ R82, R79, R81, R77 ;  /* 0x000000514f527223 */ /* 0x000fc8000001004d */
[----:B------:R-:W-:-:S06]  /*80b0*/  FMUL.FTZ R83, R82, -1.4426950216293334961 ;  /* 0xbfb8aa3b52537820 */ /* 0x000fcc0000410000 */
[----:B------:R-:W0:Y:S02]  /*80c0*/  MUFU.EX2 R83, R83 ;  /* 0x0000005300537308 */ /* 0x000e240000000800 */
[----:B0-----:R-:W-:-:S06]  /*80d0*/  FADD.FTZ R83, R83, 1 ;  /* 0x3f80000053537421 */ /* 0x001fcc0000010000 */
[----:B------:R-:W0:Y:S01]  /*80e0*/  MUFU.RCP R83, R83 ;  /* 0x0000005300537308 */ /* 0x000e220000001000 */
[----:B----4-:R-:W-:Y:S01]  /*80f0*/  FADD.FTZ R84, R84, -UR28 ;  /* 0x8000001c54547e21 */ /* 0x010fe20008010000 */
        /* <DEDUP_REMOVED lines=10> */
[----:B------:R-:W-:Y:S01]  /*81a0*/  FADD.FTZ R85, R85, -UR28 ;  /* 0x8000001c55557e21 */ /* 0x000fe20008010000 */
        /* <DEDUP_REMOVED lines=54> */
[----:B------:R-:W-:-:S04]  /*8510*/  FADD.FTZ R118, R118, -UR28 ;  /* 0x8000001c76767e21 */ /* 0x000fc80008010000 */
[----:B------:R-:W-:Y:S01]  /*8520*/  FMUL.FTZ R118, R118, UR16 ;  /* 0x0000001076767c20 */ /* 0x000fe20008410000 */
[C---:B0-----:R-:W-:Y:S01]  /*8530*/  FMUL.FTZ R59, R121.reuse, R59 ;  /* 0x0000003b793b7220 */ /* 0x041fe20000410000 */
        /* <DEDUP_REMOVED lines=174> */
[----:B------:R-:W-:Y:S01]  /*9020*/  FADD.FTZ R34, R33, -UR28 ;  /* 0x8000001c21227e21 */ /* 0x000fe20008010000 */
[----:B------:R-:W-:-:S03]  /*9030*/  FADD.FTZ R121, -R121, 1 ;  /* 0x3f80000079797421 */ /* 0x000fc60000010100 */
[----:B------:R-:W-:Y:S01]  /*9040*/  FMUL.FTZ R34, R34, UR16 ;  /* 0x0000001022227c20 */ /* 0x000fe20008410000 */
[----:B------:R-:W-:-:S03]  /*9050*/  FFMA.FTZ R33, R120, R121, 1 ;  /* 0x3f80000078217423 */ /* 0x000fc60000010079 */
        /* <DEDUP_REMOVED lines=50> */
[C---:B0-----:R-:W-:Y:S01]  /*9380*/  FMUL.FTZ R122, R121.reuse, R97 ;  /* 0x00000061797a7220 */ /* 0x041fe20000410000 */
        /* <DEDUP_REMOVED lines=185> */
[----:B------:R1:W-:Y:S04]  /*9f20*/  STL [R1+0x210], R28 ;  /* 0x0002101c01007387 */ /* 0x0003e80000100800 */
[----:B-1----:R-:W2:Y:S01]  /*9f30*/  LDL.LU R28, [R1+0x224] ;  /* 0x00022400011c7983 */ /* 0x002ea20000300800 */
[C---:B0-----:R-:W-:Y:S01]  /*9f40*/  FMUL.FTZ R25, R122.reuse, R25 ;  /* 0x000000197a197220 */ /* 0x041fe20000410000 */
[----:B------:R-:W-:-:S04]  /*9f50*/  FADD.FTZ R122, -R122, 1 ;  /* 0x3f8000007a7a7421 */ /* 0x000fc80000010100 */
[----:B------:R-:W-:Y:S02]  /*9f60*/  FFMA.FTZ R122, R121, R122, 1 ;  /* 0x3f800000797a7423 */ /* 0x000fe4000001007a */
[----:B------:R-:W3:Y:S02]  /*9f70*/  LDL.LU R121, [R1+0x230] ;  /* 0x0002300001797983 */ /* 0x000ee40000300800 */
[----:B------:R-:W-:Y:S02]  /*9f80*/  FMUL.FTZ R25, R25, R122 ;  /* 0x0000007a19197220 */ /* 0x000fe40000410000 */
[----:B------:R-:W4:Y:S01]  /*9f90*/  LDL.LU R122, [R1+0x234] ;  /* 0x00023400017a7983 */ /* 0x000f220000300800 */
[----:B------:R-:W-:Y:S01]  /*9fa0*/  FMUL.FTZ R23, R123, R23 ;  /* 0x000000177b177220 */ /* 0x000fe20000410000 */
[----:B------:R-:W-:Y:S02]  /*9fb0*/  FADD.FTZ R125, R26, R125 ;  /* 0x0000007d1a7d7221 */ /* 0x000fe40000010000 */
[----:B------:R0:W-:Y:S04]  /*9fc0*/  STL [R1+0x2b8], R29 ;  /* 0x0002b81d01007387 */ /* 0x0001e80000100800 */
[----:B------:R-:W2:Y:S04]  /*9fd0*/  LDL.LU R123, [R1+0x228] ;  /* 0x00022800017b7983 */ /* 0x000ea80000300800 */
[----:B------:R-:W2:Y:S04]  /*9fe0*/  LDL.LU R26, [R1+0x22c] ;  /* 0x00022c00011a7983 */ /* 0x000ea80000300800 */
[----:B0-----:R-:W2:Y:S01]  /*9ff0*/  LDL.LU R29, [R1+0x21c] ;  /* 0x00021c00011d7983 */ /* 0x001ea20000300800 */
[-C--:B---3--:R-:W-:Y:S01]  /*a000*/  FFMA.FTZ R121, R124, R27.reuse, R121 ;  /* 0x0000001b7c797223 */ /* 0x088fe20000010079 */
[----:B----4-:R-:W-:Y:S01]  /*a010*/  FADD.FTZ R122, R122, R27 ;  /* 0x0000001b7a7a7221 */ /* 0x010fe20000010000 */
[----:B------:R-:W-:-:S04]  /*a020*/  FMUL.FTZ R27, R78, R27 ;  /* 0x0000001b4e1b7220 */ /* 0x000fc80000410000 */
[----:B--2---:R-:W-:Y:S02]  /*a030*/  FFMA.FTZ R124, R124, R27, R28 ;  /* 0x0000001b7c7c7223 */ /* 0x004fe4000001001c */
[----:B------:R-:W2:Y:S04]  /*a040*/  LDL.LU R28, [R1+0x2bc] ;  /* 0x0002bc00011c7983 */ /* 0x000ea80000300800 */
[----:B------:R0:W-:Y:S04]  /*a050*/  STL [R1+0x2b4], R30 ;  /* 0x0002b41e01007387 */ /* 0x0001e80000100800 */
[----:B0-----:R-:W3:Y:S01]  /*a060*/  LDL.LU R30, [R1+0x218] ;  /* 0x00021800011e7983 */ /* 0x001ee20000300800 */
[----:B--2---:R-:W-:Y:S01]  /*a070*/  FADD.FTZ R26, R26, R28 ;  /* 0x0000001c1a1a7221 */ /* 0x004fe20000010000 */
[-C--:B------:R-:W-:Y:S01]  /*a080*/  FFMA.FTZ R123, R29, R28.reuse, R123 ;  /* 0x0000001c1d7b7223 */ /* 0x080fe2000001007b */
[----:B------:R-:W-:-:S04]  /*a090*/  FMUL.FTZ R28, R79, R28 ;  /* 0x0000001c4f1c7220 */ /* 0x000fc80000410000 */
[----:B------:R-:W-:Y:S02]  /*a0a0*/  FFMA.FTZ R124, R29, R28, R124 ;  /* 0x0000001c1d7c7223 */ /* 0x000fe4000001007c */
[----:B------:R-:W2:Y:S01]  /*a0b0*/  LDL.LU R29, [R1+0x2b8] ;  /* 0x0002b800011d7983 */ /* 0x000ea20000300800 */
[----:B------:R-:W-:-:S03]  /*a0c0*/  FADD.FTZ R125, R125, R27 ;  /* 0x0000001b7d7d7221 */ /* 0x000fc60000010000 */
[----:B------:R-:W4:Y:S01]  /*a0d0*/  LDL.LU R27, [R1+0x214] ;  /* 0x00021400011b7983 */ /* 0x000f220000300800 */
[----:B------:R-:W-:-:S03]  /*a0e0*/  FADD.FTZ R125, R28, R125 ;  /* 0x0000007d1c7d7221 */ /* 0x000fc60000010000 */
[----:B------:R-:W4:Y:S01]  /*a0f0*/  LDL.LU R28, [R1+0x210] ;  /* 0x00021000011c7983 */ /* 0x000f220000300800 */
[----:B--2---:R-:W-:Y:S01]  /*a100*/  FADD.FTZ R122, R122, R29 ;  /* 0x0000001d7a7a7221 */ /* 0x004fe20000010000 */
[-C--:B---3--:R-:W-:Y:S01]  /*a110*/  FFMA.FTZ R121, R30, R29.reuse, R121 ;  /* 0x0000001d1e797223 */ /* 0x088fe20000010079 */
[----:B------:R-:W-:-:S04]  /*a120*/  FMUL.FTZ R29, R78, R29 ;  /* 0x0000001d4e1d7220 */ /* 0x000fc80000410000 */
[----:B------:R-:W-:Y:S02]  /*a130*/  FFMA.FTZ R124, R30, R29, R124 ;  /* 0x0000001d1e7c7223 */ /* 0x000fe4000001007c */
[----:B------:R-:W2:Y:S01]  /*a140*/  LDL.LU R30, [R1+0x2b4] ;  /* 0x0002b400011e7983 */ /* 0x000ea20000300800 */
[----:B------:R-:W-:Y:S01]  /*a150*/  FADD.FTZ R125, R125, R29 ;  /* 0x0000001d7d7d7221 */ /* 0x000fe20000010000 */
[----:B----4-:R-:W-:Y:S01]  /*a160*/  FFMA.FTZ R121, R28, R31, R121 ;  /* 0x0000001f1c797223 */ /* 0x010fe20000010079 */
[----:B------:R-:W-:Y:S01]  /*a170*/  FMUL.FTZ R29, R79, R42 ;  /* 0x0000002a4f1d7220 */ /* 0x000fe20000410000 */
[----:B------:R-:W-:-:S04]  /*a180*/  FADD.FTZ R122, R122, R31 ;  /* 0x0000001f7a7a7221 */ /* 0x000fc80000010000 */
[----:B------:R-:W-:Y:S01]  /*a190*/  FADD.FTZ R122, R122, R41 ;  /* 0x000000297a7a7221 */ /* 0x000fe20000010000 */
[----:B--2---:R-:W-:Y:S01]  /*a1a0*/  FADD.FTZ R26, R26, R30 ;  /* 0x0000001e1a1a7221 */ /* 0x004fe20000010000 */
[-C--:B------:R-:W-:Y:S01]  /*a1b0*/  FFMA.FTZ R123, R27, R30.reuse, R123 ;  /* 0x0000001e1b7b7223 */ /* 0x080fe2000001007b */
[----:B------:R-:W-:-:S04]  /*a1c0*/  FMUL.FTZ R30, R79, R30 ;  /* 0x0000001e4f1e7220 */ /* 0x000fc80000410000 */
[----:B------:R-:W-:Y:S01]  /*a1d0*/  FFMA.FTZ R124, R27, R30, R124 ;  /* 0x0000001e1b7c7223 */ /* 0x000fe2000001007c */
[----:B------:R-:W-:Y:S01]  /*a1e0*/  FMUL.FTZ R27, R78, R31 ;  /* 0x0000001f4e1b7220 */ /* 0x000fe20000410000 */
[----:B------:R-:W-:-:S03]  /*a1f0*/  FADD.FTZ R125, R30, R125 ;  /* 0x0000007d1e7d7221 */ /* 0x000fc60000010000 */
[----:B------:R-:W-:Y:S01]  /*a200*/  FFMA.FTZ R124, R28, R27, R124 ;  /* 0x0000001b1c7c7223 */ /* 0x000fe2000001007c */
[----:B------:R-:W-:Y:S01]  /*a210*/  FMUL.FTZ R28, R79, R40 ;  /* 0x000000284f1c7220 */ /* 0x000fe20000410000 */
[----:B------:R-:W-:Y:S01]  /*a220*/  FADD.FTZ R125, R125, R27 ;  /* 0x0000001b7d7d7221 */ /* 0x000fe20000010000 */
[----:B------:R-:W-:Y:S02]  /*a230*/  FMUL.FTZ R27, R78, R41 ;  /* 0x000000294e1b7220 */ /* 0x000fe40000410000 */
[----:B------:R-:W-:Y:S01]  /*a240*/  FFMA.FTZ R124, R80, R28, R124 ;  /* 0x0000001c507c7223 */ /* 0x000fe2000001007c */
[----:B------:R-:W-:-:S03]  /*a250*/  FADD.FTZ R28, R28, R125 ;  /* 0x0000007d1c1c7221 */ /* 0x000fc60000010000 */
[----:B------:R-:W-:Y:S01]  /*a260*/  FFMA.FTZ R124, R69, R27, R124 ;  /* 0x0000001b457c7223 */ /* 0x000fe2000001007c */
        /* <DEDUP_REMOVED lines=20> */
[-C--:B------:R-:W-:Y:S01]  /*a3b0*/  FMUL.FTZ R29, R78, R46.reuse ;  /* 0x0000002e4e1d7220 */ /* 0x080fe20000410000 */
[----:B------:R-:W-:Y:S01]  /*a3c0*/  FADD.FTZ R27, R26, R27 ;  /* 0x0000001b1a1b7221 */ /* 0x000fe20000010000 */
[----:B------:R-:W-:Y:S01]  /*a3d0*/  FFMA.FTZ R30, R45, R46, R30 ;  /* 0x0000002e2d1e7223 */ /* 0x000fe2000001001e */
[-C--:B------:R-:W-:Y:S01]  /*a3e0*/  FMUL.FTZ R26, R79, R48.reuse ;  /* 0x000000304f1a7220 */ /* 0x080fe20000410000 */
        /* <DEDUP_REMOVED lines=9> */
[C---:B------:R-:W-:Y:S01]  /*a480*/  FFMA.FTZ R28, R49.reuse, R41, R28 ;  /* 0x00000029311c7223 */ /* 0x040fe2000001001c */
[----:B------:R-:W-:Y:S01]  /*a490*/  FFMA.FTZ R30, R49, R50, R30 ;  /* 0x00000032311e7223 */ /* 0x000fe2000001001e */
[----:B------:R-:W-:Y:S01]  /*a4a0*/  FADD.FTZ R40, R29, R41 ;  /* 0x000000291d287221 */ /* 0x000fe20000010000 */
[-C--:B------:R-:W-:Y:S01]  /*a4b0*/  FMUL.FTZ R29, R78, R52.reuse ;  /* 0x000000344e1d7220 */ /* 0x080fe20000410000 */
[C---:B------:R-:W-:Y:S01]  /*a4c0*/  FFMA.FTZ R28, R74.reuse, R31, R28 ;  /* 0x0000001f4a1c7223 */ /* 0x040fe2000001001c */
[----:B------:R-:W-:Y:S01]  /*a4d0*/  FFMA.FTZ R26, R74, R51, R27 ;  /* 0x000000334a1a7223 */ /* 0x000fe2000001001b */
[----:B------:R-:W-:Y:S01]  /*a4e0*/  FFMA.FTZ R27, R75, R52, R30 ;  /* 0x000000344b1b7223 */ /* 0x000fe2000001001e */
[----:B------:R-:W-:Y:S01]  /*a4f0*/  FADD.FTZ R40, R31, R40 ;  /* 0x000000281f287221 */ /* 0x000fe20000010000 */
[----:B------:R-:W-:Y:S01]  /*a500*/  FFMA.FTZ R75, R75, R29, R28 ;  /* 0x0000001d4b4b7223 */ /* 0x000fe2000001001c */
[----:B------:R-:W-:Y:S01]  /*a510*/  FMUL.FTZ R28, R79, R53 ;  /* 0x000000354f1c7220 */ /* 0x000fe20000410000 */
[----:B------:R-:W-:Y:S01]  /*a520*/  FMUL.FTZ R30, R78, R54 ;  /* 0x000000364e1e7220 */ /* 0x000fe20000410000 */
[----:B------:R-:W-:-:S02]  /*a530*/  FADD.FTZ R29, R40, R29 ;  /* 0x0000001d281d7221 */ /* 0x000fc40000010000 */
[----:B------:R-:W-:Y:S02]  /*a540*/  FFMA.FTZ R75, R81, R28, R75 ;  /* 0x0000001c514b7223 */ /* 0x000fe4000001004b */
[----:B------:R-:W-:Y:S01]  /*a550*/  FADD.FTZ R29, R28, R29 ;  /* 0x0000001d1c1d7221 */ /* 0x000fe20000010000 */
[----:B------:R-:W-:Y:S01]  /*a560*/  FMUL.FTZ R28, R79, R55 ;  /* 0x000000374f1c7220 */ /* 0x000fe20000410000 */
[----:B------:R-:W-:Y:S02]  /*a570*/  FFMA.FTZ R75, R82, R30, R75 ;  /* 0x0000001e524b7223 */ /* 0x000fe4000001004b */
[----:B------:R-:W-:Y:S01]  /*a580*/  FADD.FTZ R29, R29, R30 ;  /* 0x0000001e1d1d7221 */ /* 0x000fe20000010000 */
[----:B------:R-:W-:Y:S01]  /*a590*/  FMUL.FTZ R30, R78, R56 ;  /* 0x000000384e1e7220 */ /* 0x000fe20000410000 */
[----:B------:R-:W-:Y:S02]  /*a5a0*/  FFMA.FTZ R75, R83, R28, R75 ;  /* 0x0000001c534b7223 */ /* 0x000fe4000001004b */
[----:B------:R-:W-:Y:S01]  /*a5b0*/  FADD.FTZ R29, R28, R29 ;  /* 0x0000001d1c1d7221 */ /* 0x000fe20000010000 */
[----:B------:R-:W-:Y:S01]  /*a5c0*/  FMUL.FTZ R28, R79, R57 ;  /* 0x000000394f1c7220 */ /* 0x000fe20000410000 */
[----:B------:R-:W-:Y:S01]  /*a5d0*/  FFMA.FTZ R75, R84, R30, R75 ;  /* 0x0000001e544b7223 */ /* 0x000fe2000001004b */
[----:B------:R-:W-:Y:S01]  /*a5e0*/  FFMA.FTZ R26, R81, R53, R26 ;  /* 0x00000035511a7223 */ /* 0x000fe2000001001a */
[----:B------:R-:W-:Y:S01]  /*a5f0*/  FADD.FTZ R29, R29, R30 ;  /* 0x0000001e1d1d7221 */ /* 0x000fe20000010000 */
[----:B------:R-:W-:Y:S01]  /*a600*/  FMUL.FTZ R30, R78, R58 ;  /* 0x0000003a4e1e7220 */ /* 0x000fe20000410000 */
[----:B------:R-:W-:Y:S01]  /*a610*/  FFMA.FTZ R75, R85, R28, R75 ;  /* 0x0000001c554b7223 */ /* 0x000fe2000001004b */
[----:B------:R-:W-:Y:S01]  /*a620*/  FFMA.FTZ R27, R82, R54, R27 ;  /* 0x00000036521b7223 */ /* 0x000fe2000001001b */
[----:B------:R-:W-:Y:S01]  /*a630*/  FFMA.FTZ R26, R83, R55, R26 ;  /* 0x00000037531a7223 */ /* 0x000fe2000001001a */
[----:B------:R-:W-:Y:S01]  /*a640*/  FADD.FTZ R29, R28, R29 ;  /* 0x0000001d1c1d7221 */ /* 0x000fe20000010000 */
[----:B------:R-:W-:Y:S01]  /*a650*/  FFMA.FTZ R75, R86, R30, R75 ;  /* 0x0000001e564b7223 */ /* 0x000fe2000001004b */
[----:B------:R-:W-:Y:S01]  /*a660*/  FMUL.FTZ R28, R79, R59 ;  /* 0x0000003b4f1c7220 */ /* 0x000fe20000410000 */
[----:B------:R-:W-:Y:S01]  /*a670*/  FFMA.FTZ R27, R84, R56, R27 ;  /* 0x00000038541b7223 */ /* 0x000fe2000001001b */
[----:B------:R-:W-:Y:S01]  /*a680*/  FFMA.FTZ R26, R85, R57, R26 ;  /* 0x00000039551a7223 */ /* 0x000fe2000001001a */
[----:B------:R-:W-:Y:S01]  /*a690*/  FADD.FTZ R29, R29, R30 ;  /* 0x0000001e1d1d7221 */ /* 0x000fe20000010000 */
[C---:B------:R-:W-:Y:S01]  /*a6a0*/  FFMA.FTZ R75, R117.reuse, R28, R75 ;  /* 0x0000001c754b7223 */ /* 0x040fe2000001004b */
[----:B------:R-:W-:Y:S01]  /*a6b0*/  FMUL.FTZ R30, R78, R60 ;  /* 0x0000003c4e1e7220 */ /* 0x000fe20000410000 */
[----:B------:R-:W-:Y:S01]  /*a6c0*/  FFMA.FTZ R27, R86, R58, R27 ;  /* 0x0000003a561b7223 */ /* 0x000fe2000001001b */
[----:B------:R-:W-:Y:S01]  /*a6d0*/  FFMA.FTZ R26, R117, R59, R26 ;  /* 0x0000003b751a7223 */ /* 0x000fe2000001001a */
[----:B------:R-:W-:Y:S01]  /*a6e0*/  FADD.FTZ R29, R28, R29 ;  /* 0x0000001d1c1d7221 */ /* 0x000fe20000010000 */
[C---:B------:R-:W-:Y:S01]  /*a6f0*/  FFMA.FTZ R75, R118.reuse, R30, R75 ;  /* 0x0000001e764b7223 */ /* 0x040fe2000001004b */
[-C--:B------:R-:W-:Y:S01]  /*a700*/  FMUL.FTZ R40, R79, R61.reuse ;  /* 0x0000003d4f287220 */ /* 0x080fe20000410000 */
        /* <DEDUP_REMOVED lines=53> */
[----:B------:R-:W-:Y:S01]  /*aa60*/  FFMA.FTZ R29, R103, R39, R28 ;  /* 0x00000027671d7223 */ /* 0x000fe2000001001c */
[----:B------:R-:W-:Y:S01]  /*aa70*/  FADD.FTZ R43, R43, R60 ;  /* 0x0000003c2b2b7221 */ /* 0x000fe20000010000 */
[----:B------:R-:W-:Y:S01]  /*aa80*/  FADD.FTZ R48, R48, R71 ;  /* 0x0000004730307221 */ /* 0x000fe20000010000 */
[----:B------:R-:W-:Y:S01]  /*aa90*/  FFMA.FTZ R28, R103, R41, R26 ;  /* 0x00000029671c7223 */ /* 0x000fe2000001001a */
[-C--:B------:R-:W-:Y:S01]  /*aaa0*/  FMUL.FTZ R31, R79, R38.reuse ;  /* 0x000000264f1f7220 */ /* 0x080fe20000410000 */
        /* <DEDUP_REMOVED lines=29> */
[----:B------:R-:W-:Y:S01]  /*ac80*/  FMUL.FTZ R30, R79, R0 ;  /* 0x000000004f1e7220 */ /* 0x000fe20000410000 */
[----:B------:R-:W-:Y:S01]  /*ac90*/  FFMA.FTZ R26, R93, R33, R26 ;  /* 0x000000215d1a7223 */ /* 0x000fe2000001001a */
[----:B------:R-:W-:Y:S01]  /*aca0*/  FADD.FTZ R36, R73, R36 ;  /* 0x0000002449247221 */ /* 0x000fe20000010000 */
[----:B------:R-:W-:Y:S01]  /*acb0*/  FFMA.FTZ R29, R34, R32, R29 ;  /* 0x00000020221d7223 */ /* 0x000fe2000001001d */
        /* <DEDUP_REMOVED lines=10> */
[----:B------:R-:W-:Y:S01]  /*ad60*/  FADD.FTZ R30, R31, R28 ;  /* 0x0000001c1f1e7221 */ /* 0x000fe20000010000 */
[-C--:B------:R-:W-:Y:S01]  /*ad70*/  FMUL.FTZ R31, R78, R96.reuse ;  /* 0x000000604e1f7220 */ /* 0x080fe20000410000 */
[C---:B------:R-:W-:Y:S01]  /*ad80*/  FFMA.FTZ R88, R90.reuse, R29, R88 ;  /* 0x0000001d5a587223 */ /* 0x040fe20000010058 */
        /* <DEDUP_REMOVED lines=23> */
[----:B------:R-:W-:Y:S01]  /*af00*/  FMUL.FTZ R32, R79, R2 ;  /* 0x000000024f207220 */ /* 0x000fe20000410000 */
        /* <DEDUP_REMOVED lines=14> */
[----:B------:R-:W-:Y:S01]  /*aff0*/  FADD.FTZ R26, R31, R33 ;  /* 0x000000211f1a7221 */ /* 0x000fe20000010000 */
[----:B------:R-:W-:Y:S01]  /*b000*/  FFMA.FTZ R3, R4, R35, R0 ;  /* 0x0000002304037223 */ /* 0x000fe20000010000 */
[----:B------:R-:W-:Y:S01]  /*b010*/  FADD.FTZ R91, R91, R102 ;  /* 0x000000665b5b7221 */ /* 0x000fe20000010000 */
[-C--:B------:R-:W-:Y:S01]  /*b020*/  FMUL.FTZ R0, R78, R7.reuse ;  /* 0x000000074e007220 */ /* 0x080fe20000410000 */
[----:B------:R-:W-:Y:S01]  /*b030*/  FADD.FTZ R26, R35, R26 ;  /* 0x0000001a231a7221 */ /* 0x000fe20000010000 */
[C---:B------:R-:W-:Y:S01]  /*b040*/  FFMA.FTZ R29, R6.reuse, R7, R29 ;  /* 0x00000007061d7223 */ /* 0x040fe2000001001d */
[----:B------:R-:W-:Y:S01]  /*b050*/  FADD.FTZ R2, R91, R2 ;  /* 0x000000025b027221 */ /* 0x000fe20000010000 */
[----:B------:R-:W-:Y:S01]  /*b060*/  FFMA.FTZ R6, R6, R0, R3 ;  /* 0x0000000006067223 */ /* 0x000fe20000010003 */
[----:B------:R-:W-:Y:S01]  /*b070*/  FMUL.FTZ R3, R79, R9 ;  /* 0x000000094f037220 */ /* 0x000fe20000410000 */
[----:B------:R-:W-:Y:S01]  /*b080*/  FADD.FTZ R26, R26, R0 ;  /* 0x000000001a1a7221 */ /* 0x000fe20000010000 */
[----:B------:R-:W-:Y:S01]  /*b090*/  FFMA.FTZ R27, R4, R5, R27 ;  /* 0x00000005041b7223 */ /* 0x000fe2000001001b */
[----:B------:R-:W-:Y:S01]  /*b0a0*/  FADD.FTZ R2, R2, R5 ;  /* 0x0000000502027221 */ /* 0x000fe20000010000 */
[----:B------:R-:W-:Y:S01]  /*b0b0*/  FFMA.FTZ R5, R8, R3, R6 ;  /* 0x0000000308057223 */ /* 0x000fe20000010006 */
[-C--:B------:R-:W-:Y:S01]  /*b0c0*/  FMUL.FTZ R0, R78, R11.reuse ;  /* 0x0000000b4e007220 */ /* 0x080fe20000410000 */
[----:B------:R-:W-:Y:S01]  /*b0d0*/  FADD.FTZ R26, R3, R26 ;  /* 0x0000001a031a7221 */ /* 0x000fe20000010000 */
[C---:B------:R-:W-:Y:S01]  /*b0e0*/  FFMA.FTZ R29, R10.reuse, R11, R29 ;  /* 0x0000000b0a1d7223 */ /* 0x040fe2000001001d */
[----:B------:R-:W-:Y:S01]  /*b0f0*/  FMUL.FTZ R3, R79, R13 ;  /* 0x0000000d4f037220 */ /* 0x000fe20000410000 */
[----:B------:R-:W-:Y:S01]  /*b100*/  FFMA.FTZ R10, R10, R0, R5 ;  /* 0x000000000a0a7223 */ /* 0x000fe20000010005 */
[----:B------:R-:W-:Y:S01]  /*b110*/  FADD.FTZ R26, R26, R0 ;  /* 0x000000001a1a7221 */ /* 0x000fe20000010000 */
[----:B------:R-:W-:-:S02]  /*b120*/  FMUL.FTZ R4, R78, R15 ;  /* 0x0000000f4e047220 */ /* 0x000fc40000410000 */
[----:B------:R-:W-:Y:S01]  /*b130*/  FFMA.FTZ R5, R12, R3, R10 ;  /* 0x000000030c057223 */ /* 0x000fe2000001000a */
[----:B------:R-:W-:Y:S01]  /*b140*/  FADD.FTZ R26, R3, R26 ;  /* 0x0000001a031a7221 */ /* 0x000fe20000010000 */
[C---:B------:R-:W-:Y:S01]  /*b150*/  FFMA.FTZ R0, R14.reuse, R15, R29 ;  /* 0x0000000f0e007223 */ /* 0x040fe2000001001d */
[----:B------:R-:W-:Y:S01]  /*b160*/  FMUL.FTZ R3, R79, R17 ;  /* 0x000000114f037220 */ /* 0x000fe20000410000 */
[----:B------:R-:W-:Y:S01]  /*b170*/  FFMA.FTZ R14, R14, R4, R5 ;  /* 0x000000040e0e7223 */ /* 0x000fe20000010005 */
[----:B------:R-:W-:Y:S01]  /*b180*/  FADD.FTZ R26, R26, R4 ;  /* 0x000000041a1a7221 */ /* 0x000fe20000010000 */
[----:B------:R-:W-:Y:S01]  /*b190*/  FADD.FTZ R114, R114, R7 ;  /* 0x0000000772727221 */ /* 0x000fe20000010000 */
[----:B------:R-:W-:Y:S01]  /*b1a0*/  FMUL.FTZ R7, R78, R19 ;  /* 0x000000134e077220 */ /* 0x000fe20000410000 */
[----:B------:R-:W-:Y:S01]  /*b1b0*/  FFMA.FTZ R5, R16, R3, R14 ;  /* 0x0000000310057223 */ /* 0x000fe2000001000e */
        /* <DEDUP_REMOVED lines=27> */
[----:B0-----:R-:W-:-:S07]  /*b370*/  FADD.FTZ R7, R0, R25 ;  /* 0x0000001900077221 */ /* 0x001fce0000010000 */
.L_x_1345:
        /* <DEDUP_REMOVED lines=48> */
.L_x_1347:
[----:B------:R-:W-:Y:S05]  /*b680*/  BSYNC.RECONVERGENT B0 ;  /* 0x0000000000007941 */ /* 0x000fea0003800200 */
.L_x_1346:
        /* <DEDUP_REMOVED lines=37> */
.L_x_1349:
[----:B------:R-:W-:Y:S05]  /*b8e0*/  BSYNC.RECONVERGENT B0 ;  /* 0x0000000000007941 */ /* 0x000fea0003800200 */
.L_x_1348:
        /* <DEDUP_REMOVED lines=11> */
[----:B0-----:R-:W-:Y:S01]  /*b9a0*/  FADD.FTZ R4, R5, R29 ;  /* 0x0000001d05047221 */ /* 0x001fe20000010000 */
        /* <DEDUP_REMOVED lines=19> */
[----:B---3--:R-:W-:Y:S01]  /*bae0*/  FADD.FTZ R0, R4, R9 ;  /* 0x0000000904007221 */ /* 0x008fe20000010000 */
[----:B------:R-:W-:Y:S01]  /*baf0*/  FADD.FTZ R7, R5, R10 ;  /* 0x0000000a05077221 */ /* 0x000fe20000010000 */
[----:B------:R-:W-:Y:S01]  /*bb00*/  FADD.FTZ R8, R6, R11 ;  /* 0x0000000b06087221 */ /* 0x000fe20000010000 */
[----:B------:R-:W-:Y:S01]  /*bb10*/  FADD.FTZ R4, R3, R24 ;  /* 0x0000001803047221 */ /* 0x000fe20000010000 */
[----:B------:R-:W-:Y:S01]  /*bb20*/  FADD.FTZ R5, R0, R25 ;  /* 0x0000001900057221 */ /* 0x000fe20000010000 */
[----:B------:R-:W-:Y:S01]  /*bb30*/  FADD.FTZ R6, R7, R26 ;  /* 0x0000001a07067221 */ /* 0x000fe20000010000 */
[----:B------:R-:W-:-:S07]  /*bb40*/  FADD.FTZ R7, R8, R27 ;  /* 0x0000001b08077221 */ /* 0x000fce0000010000 */
.L_x_1351:
[----:B------:R-:W-:Y:S05]  /*bb50*/  BSYNC.RECONVERGENT B0 ;  /* 0x0000000000007941 */ /* 0x000fea0003800200 */
.L_x_1350:
        /* <DEDUP_REMOVED lines=30> */
.L_x_1353:
[----:B------:R-:W-:Y:S05]  /*bd40*/  BSYNC.RECONVERGENT B0 ;  /* 0x0000000000007941 */ /* 0x000fea0003800200 */
.L_x_1352:
        /* <DEDUP_REMOVED lines=11> */
[----:B0-----:R-:W-:Y:S01]  /*be00*/  IMAD.WIDE R4, R3, 0x4, R4 ;  /* 0x0000000403047825 */ /* 0x001fe200078e0204 */
[----:B----4-:R-:W-:Y:S06]  /*be10*/  @P0 BRA `(.L_x_1356) ;  /* 0x0000000000680947 */ /* 0x010fec0003800000 */
[----:B------:R-:W0:Y:S01]  /*be20*/  LDC.64 R6, c[0x0][0x3c8] ;  /* 0x0000f200ff067b82 */ /* 0x000e220000000a00 */
[----:B------:R-:W-:Y:S02]  /*be30*/  UIADD3 UR7, UPT, UPT, UR6, UR14, URZ ;  /* 0x0000000e06077290 */ /* 0x000fe4000fffe0ff */
[----:B------:R-:W-:Y:S02]  /*be40*/  UIMAD UR13, UR29, UR9, UR14 ;  /* 0x000000091d0d72a4 */ /* 0x000fe4000f8e020e */
[----:B------:R-:W-:Y:S02]  /*be50*/  ULOP3.LUT UP0, UR5, UR4, 0x2, URZ, 0xc0, !UPT ;  /* 0x0000000204057892 */ /* 0x000fe4000f80c0ff */
[----:B-1----:R-:W-:Y:S02]  /*be60*/  MOV R9, UR7 ;  /* 0x0000000700097c02 */ /* 0x002fe40008000f00 */
        /* <DEDUP_REMOVED lines=16> */
.L_x_1357:
[----:B------:R-:W2:Y:S04]  /*bf70*/  LDG.E.STRONG.GPU R0, desc[UR10][R8.64] ;  /* 0x0000000a08007981 */ /* 0x000ea8000c1ef900 */
[----:B--2---:R-:W-:Y:S04]  /*bf80*/  CCTL.IVALL ;  /* 0x00000000ff00798f */ /* 0x004fe80002000000 */
[----:B------:R0:W-:Y:S01]  /*bf90*/  STL [R1], R0 ;  /* 0x0000000001007387 */ /* 0x0001e20000100800 */
[----:B------:R-:W-:-:S13]  /*bfa0*/  ISETP.NE.AND P0, PT, R0, UR5, PT ;  /* 0x0000000500007c0c */ /* 0x000fda000bf05270 */
[----:B0-----:R-:W-:Y:S05]  /*bfb0*/  @P0 BRA `(.L_x_1357) ;  /* 0xfffffffc00ec0947 */ /* 0x001fea000383ffff */
.L_x_1356:
[----:B------:R-:W-:Y:S05]  /*bfc0*/  BSYNC.RECONVERGENT B0 ;  /* 0x0000000000007941 */ /* 0x000fea0003800200 */
.L_x_1355:
        /* <DEDUP_REMOVED lines=15> */
.L_x_1359:
[----:B------:R-:W-:Y:S02]  /*c0c0*/  ISETP.NE.AND P1, PT, RZ, UR23, PT ;  /* 0x00000017ff007c0c */ /* 0x000fe4000bf25270 */
[----:B------:R-:W-:Y:S02]  /*c0d0*/  MOV R7, UR6 ;  /* 0x0000000600077c02 */ /* 0x000fe40008000f00 */
[----:B------:R-:W-:-:S13]  /*c0e0*/  ISETP.NE.OR P1, PT, R2, RZ, !P1 ;  /* 0x000000ff0200720c */ /* 0x000fda0004f25670 */
[----:B------:R-:W-:-:S06]  /*c0f0*/  @!P1 IMAD.WIDE.U32 R6, R7, 0x8, R4 ;  /* 0x0000000807069825 */ /* 0x000fcc00078e0004 */
[----:B------:R-:W2:Y:S01]  /*c100*/  @!P1 LDG.E.64 R6, desc[UR10][R6.64] ;  /* 0x0000000a06069981 */ /* 0x000ea2000c1e1b00 */
        /* <DEDUP_REMOVED lines=72> */
.L_x_1358:
        /* <DEDUP_REMOVED lines=52> */
.L_x_1360:
[----:B------:R-:W-:Y:S05]  /*c8d0*/  BRA.U !UP0, `(.L_x_1354) ;  /* 0x00000001089c7547 */ /* 0x000fea000b800000 */
[----:B------:R-:W0:Y:S01]  /*c8e0*/  S2R R3, SR_CTAID.X ;  /* 0x0000000000037919 */ /* 0x000e220000002500 */
[----:B------:R-:W-:Y:S02]  /*c8f0*/  UISETP.NE.AND UP0, UPT, UR18, 0x1, UPT ;  /* 0x000000011200788c */ /* 0x000fe4000bf05270 */
[----:B------:R-:W-:-:S07]  /*c900*/  ULOP3.LUT UR6, UR12, 0x1, URZ, 0xc0, !UPT ;  /* 0x000000010c067892 */ /* 0x000fce000f8ec0ff */
[----:B------:R-:W-:Y:S05]  /*c910*/  BRA.U !UP0, `(.L_x_1361) ;  /* 0x0000000108587547 */ /* 0x000fea000b800000 */
[----:B------:R-:W2:Y:S01]  /*c920*/  S2R R0, SR_CTAID.X ;  /* 0x0000000000007919 */ /* 0x000ea20000002500 */
[----:B------:R-:W4:Y:S01]  /*c930*/  S2R R6, SR_CTAID.Y ;  /* 0x0000000000067919 */ /* 0x000f220000002600 */
[----:B--2---:R-:W-:Y:S02]  /*c940*/  ISETP.NE.AND P0, PT, R0, UR5, PT ;  /* 0x0000000500007c0c */ /* 0x004fe4000bf05270 */
[----:B------:R-:W-:Y:S02]  /*c950*/  MOV R0, UR5 ;  /* 0x0000000500007c02 */ /* 0x000fe40008000f00 */
[----:B------:R-:W-:Y:S02]  /*c960*/  ISETP.NE.OR P1, PT, R2, RZ, !P0 ;  /* 0x000000ff0200720c */ /* 0x000fe40004725670 */
[----:B------:R-:W-:-:S04]  /*c970*/  IADD3 R7, PT, PT, R0, 0x1, RZ ;  /* 0x0000000100077810 */ /* 0x000fc80007ffe0ff */
[----:B------:R-:W-:-:S04]  /*c980*/  ISETP.NE.AND P0, PT, R7, UR29, PT ;  /* 0x0000001d07007c0c */ /* 0x000fc8000bf05270 */
[----:B------:R-:W-:-:S03]  /*c990*/  ISETP.NE.OR P0, PT, R2, RZ, !P0 ;  /* 0x000000ff0200720c */ /* 0x000fc60004705670 */
[----:B------:R-:W-:-:S05]  /*c9a0*/  VOTEU.ALL UP0, P1 ;  /* 0x0000000000ff7886 */ /* 0x000fca0000800000 */
[----:B------:R-:W-:-:S05]  /*c9b0*/  @!UP0 UIMAD UR5, UR5, UR9, UR14 ;  /* 0x00000009050582a4 */ /* 0x000fca000f8e020e */
[----:B----4-:R-:W-:Y:S01]  /*c9c0*/  @!P0 IMAD R7, R7, UR9, R6 ;  /* 0x0000000907078c24 */ /* 0x010fe2000f8e0206 */
[----:B-1----:R-:W-:-:S03]  /*c9d0*/  MOV R9, UR5 ;  /* 0x0000000500097c02 */ /* 0x002fc60008000f00 */
[----:B------:R-:W-:-:S04]  /*c9e0*/  @!P0 IMAD.WIDE.U32 R6, R7, 0x8, R4 ;  /* 0x0000000807068825 */ /* 0x000fc800078e0004 */
[----:B------:R-:W-:Y:S02]  /*c9f0*/  @!P1 IMAD.WIDE.U32 R8, R9, 0x8, R4 ;  /* 0x0000000809089825 */ /* 0x000fe400078e0004 */
        /* <DEDUP_REMOVED lines=8> */
.L_x_1361:
        /* <DEDUP_REMOVED lines=12> */
.L_x_1362:
[----:B------:R-:W-:Y:S05]  /*cb40*/  BSYNC.RECONVERGENT B0 ;  /* 0x0000000000007941 */ /* 0x000fea0003800200 */
.L_x_1354:
        /* <DEDUP_REMOVED lines=16> */
[----:B0---4-:R-:W-:-:S07]  /*cc50*/  FMUL.FTZ R13, R3, UR5 ;  /* 0x00000005030d7c20 */ /* 0x011fce0008410000 */
.L_x_1368:
[----:B------:R-:W-:-:S05]  /*cc60*/  LEA R14, R15, UR15, 0x3 ;  /* 0x0000000f0f0e7c11 */ /* 0x000fca000f8e18ff */
[----:B0--3--:R-:W2:Y:S04]  /*cc70*/  LDL.128 R8, [R14+0x10] ;  /* 0x000010000e087983 */ /* 0x009ea80000100c00 */
[----:B-1----:R0:W3:Y:S01]  /*cc80*/  LDL.128 R4, [R14+0x110] ;  /* 0x000110000e047983 */ /* 0x0020e20000100c00 */
[----:B-----5:R-:W-:Y:S01]  /*cc90*/  LEA R21, R15, R80, 0x3 ;  /* 0x000000500f157211 */ /* 0x020fe200078e18ff */
[----:B------:R-:W-:Y:S03]  /*cca0*/  BSSY.RECONVERGENT B0, `(.L_x_1363) ;  /* 0x0000035000007945 */ /* 0x000fe60003800200 */
[C---:B------:R-:W-:Y:S02]  /*ccb0*/  ISETP.GE.U32.AND P0, PT, R21.reuse, UR18, PT ;  /* 0x0000001215007c0c */ /* 0x040fe4000bf06070 */
[----:B------:R-:W-:-:S04]  /*ccc0*/  IADD3 R23, PT, PT, R21, 0x8, RZ ;  /* 0x0000000815177810 */ /* 0x000fc80007ffe0ff */
[----:B------:R-:W-:Y:S01]  /*ccd0*/  ISETP.GE.U32.AND P1, PT, R23, UR18, PT ;  /* 0x0000001217007c0c */ /* 0x000fe2000bf26070 */
[----:B--2---:R-:W-:Y:S01]  /*cce0*/  FADD.FTZ R8, R8, -UR28 ;  /* 0x8000001c08087e21 */ /* 0x004fe20008010000 */
[----:B------:R-:W-:Y:S01]  /*ccf0*/  FADD.FTZ R9, R9, -UR28 ;  /* 0x8000001c09097e21 */ /* 0x000fe20008010000 */
[----:B------:R-:W-:Y:S01]  /*cd00*/  FADD.FTZ R10, R10, -UR28 ;  /* 0x8000001c0a0a7e21 */ /* 0x000fe20008010000 */
[----:B------:R-:W-:Y:S01]  /*cd10*/  FADD.FTZ R11, R11, -UR28 ;  /* 0x8000001c0b0b7e21 */ /* 0x000fe20008010000 */
[----:B------:R-:W-:Y:S01]  /*cd20*/  FMUL.FTZ R19, R8, UR16 ;  /* 0x0000001008137c20 */ /* 0x000fe20008410000 */
[----:B------:R-:W-:Y:S01]  /*cd30*/  FMUL.FTZ R18, R9, UR16 ;  /* 0x0000001009127c20 */ /* 0x000fe20008410000 */
[----:B------:R-:W-:Y:S02]  /*cd40*/  FMUL.FTZ R10, R10, UR16 ;  /* 0x000000100a0a7c20 */ /* 0x000fe40008410000 */
[----:B------:R-:W-:Y:S01]  /*cd50*/  @P2 FFMA.FTZ R2, R78, R19, R76 ;  /* 0x000000134e022223 */ /* 0x000fe2000001004c */
[----:B------:R-:W-:-:S03]  /*cd60*/  @P2 FFMA.FTZ R3, R79, R18, R77 ;  /* 0x000000124f032223 */ /* 0x000fc6000001004d */
[----:B------:R-:W-:Y:S01]  /*cd70*/  @P2 FMUL.FTZ R8, R2, -1.4426950216293334961 ;  /* 0xbfb8aa3b02082820 */ /* 0x000fe20000410000 */
[----:B------:R-:W-:-:S05]  /*cd80*/  @P2 FMUL.FTZ R12, R3, -1.4426950216293334961 ;  /* 0xbfb8aa3b030c2820 */ /* 0x000fca0000410000 */
[----:B------:R-:W1:Y:S08]  /*cd90*/  @P2 MUFU.EX2 R8, R8 ;  /* 0x0000000800082308 */ /* 0x000e700000000800 */
[----:B------:R-:W0:Y:S01]  /*cda0*/  @P2 MUFU.EX2 R12, R12 ;  /* 0x0000000c000c2308 */ /* 0x000e220000000800 */
[----:B-1----:R-:W-:-:S07]  /*cdb0*/  @P2 FADD.FTZ R9, R8, 1 ;  /* 0x3f80000008092421 */ /* 0x002fce0000010000 */
[----:B------:R-:W1:Y:S01]  /*cdc0*/  @P2 MUFU.RCP R9, R9 ;  /* 0x0000000900092308 */ /* 0x000e620000001000 */
[----:B0-----:R-:W-:Y:S01]  /*cdd0*/  @P2 FADD.FTZ R14, R12, 1 ;  /* 0x3f8000000c0e2421 */ /* 0x001fe20000010000 */
[----:B------:R-:W-:-:S06]  /*cde0*/  FMUL.FTZ R12, R11, UR16 ;  /* 0x000000100b0c7c20 */ /* 0x000fcc0008410000 */
[----:B------:R-:W0:Y:S01]  /*cdf0*/  @P2 MUFU.RCP R14, R14 ;  /* 0x0000000e000e2308 */ /* 0x000e220000001000 */
[----:B-1----:R-:W-:Y:S01]  /*ce00*/  @P2 FADD.FTZ R17, -R9, 1 ;  /* 0x3f80000009112421 */ /* 0x002fe20000010100 */
[----:B---3--:R-:W-:-:S03]  /*ce10*/  @P2 FMUL.FTZ R16, R4, R9 ;  /* 0x0000000904102220 */ /* 0x008fc60000410000 */
[----:B------:R-:W-:-:S04]  /*ce20*/  @P2 FFMA.FTZ R17, R2, R17, 1 ;  /* 0x3f80000002112423 */ /* 0x000fc80000010011 */
[----:B------:R-:W-:Y:S01]  /*ce30*/  @P2 FMUL.FTZ R4, R16, R17 ;  /* 0x0000001110042220 */ /* 0x000fe20000410000 */
[----:B------:R-:W-:Y:S01]  /*ce40*/  FFMA.FTZ R17, R0, R19, R13 ;  /* 0x0000001300117223 */ /* 0x000fe2000001000d */
[----:B0-----:R-:W-:Y:S01]  /*ce50*/  @P2 FADD.FTZ R2, -R14, 1 ;  /* 0x3f8000000e022421 */ /* 0x001fe20000010100 */
[----:B------:R-:W-:Y:S01]  /*ce60*/  @P2 FMUL.FTZ R14, R5, R14 ;  /* 0x0000000e050e2220 */ /* 0x000fe20000410000 */
[----:B------:R-:W-:Y:S01]  /*ce70*/  SHF.R.S32.HI R16, RZ, 0x1f, R23 ;  /* 0x0000001fff107819 */ /* 0x000fe20000011417 */
[----:B------:R-:W-:Y:S01]  /*ce80*/  FFMA.FTZ R17, R78, R4, -R17 ;  /* 0x000000044e117223 */ /* 0x000fe20000010811 */
[----:B------:R-:W-:Y:S01]  /*ce90*/  SHF.R.S32.HI R4, RZ, 0x1f, R21 ;  /* 0x0000001fff047819 */ /* 0x000fe20000011415 */
[----:B------:R-:W-:Y:S01]  /*cea0*/  @P2 FFMA.FTZ R3, R3, R2, 1 ;  /* 0x3f80000003032423 */ /* 0x000fe20000010002 */
[--C-:B------:R-:W-:Y:S01]  /*ceb0*/  FFMA.FTZ R2, R0, R18, R13.reuse ;  /* 0x0000001200027223 */ /* 0x100fe2000001000d */
[----:B------:R-:W-:Y:S01]  /*cec0*/  ISETP.GE.AND.EX P1, PT, R16, UR19, PT, P1 ;  /* 0x0000001310007c0c */ /* 0x000fe2000bf26310 */
[--C-:B------:R-:W-:Y:S01]  /*ced0*/  FFMA.FTZ R19, R0, R10, R13.reuse ;  /* 0x0000000a00137223 */ /* 0x100fe2000001000d */
[----:B------:R-:W-:Y:S01]  /*cee0*/  ISETP.GE.AND.EX P0, PT, R4, UR19, PT, P0 ;  /* 0x0000001304007c0c */ /* 0x000fe2000bf06300 */
[----:B------:R-:W-:Y:S01]  /*cef0*/  @P2 FMUL.FTZ R5, R14, R3 ;  /* 0x000000030e052220 */ /* 0x000fe20000410000 */
[----:B------:R-:W-:Y:S01]  /*cf00*/  ISETP.NE.AND P2, PT, RZ, UR12, PT ;  /* 0x0000000cff007c0c */ /* 0x000fe2000bf45270 */
[----:B------:R-:W-:-:S02]  /*cf10*/  FFMA.FTZ R14, R0, R12, R13 ;  /* 0x0000000c000e7223 */ /* 0x000fc4000001000d */
[----:B------:R-:W-:-:S08]  /*cf20*/  FFMA.FTZ R9, R79, R5, -R2 ;  /* 0x000000054f097223 */ /* 0x000fd00000010802 */
        /* <DEDUP_REMOVED lines=10> */
[----:B------:R-:W-:-:S05]  /*cfd0*/  LEA.HI.X R5, R2, UR7, R3, 0x2, P0 ;  /* 0x0000000702057c11 */ /* 0x000fca00080f1403 */
[----:B------:R0:W-:Y:S04]  /*cfe0*/  STG.E.64 desc[UR10][R4.64], R8 ;  /* 0x0000000804007986 */ /* 0x0001e8000c101b0a */
.L_x_1364:
[----:B------:R-:W-:Y:S05]  /*cff0*/  BSYNC.RECONVERGENT B0 ;  /* 0x0000000000007941 */ /* 0x000fea0003800200 */
.L_x_1363:
[----:B------:R-:W-:Y:S05]  /*d000*/  @!P2 BRA `(.L_x_1365) ;  /* 0x000000000048a947 */ /* 0x000fea0003800000 */
        /* <DEDUP_REMOVED lines=18> */
.L_x_1365:
[----:B------:R-:W-:Y:S01]  /*d130*/  BSSY.RECONVERGENT B0, `(.L_x_1366) ;  /* 0x000000f000007945 */ /* 0x000fe20003800200 */
[----:B------:R-:W-:Y:S01]  /*d140*/  FFMA.FTZ R19, R78, R6, -R19 ;  /* 0x000000064e137223 */ /* 0x000fe20000010813 */
[----:B------:R-:W-:Y:S02]  /*d150*/  FFMA.FTZ R7, R79, R7, -R14 ;  /* 0x000000074f077223 */ /* 0x000fe4000001080e */
[----:B------:R-:W-:Y:S05]  /*d160*/  @P1 BRA `(.L_x_1367) ;  /* 0x00000000002c1947 */ /* 0x000fea0003800000 */
[----:B------:R-:W-:Y:S01]  /*d170*/  MOV R2, R68 ;  /* 0x0000004400027202 */ /* 0x000fe20000000f00 */
[----:B0-----:R-:W-:Y:S01]  /*d180*/  IMAD R4, R16, UR20, RZ ;  /* 0x0000001410047c24 */ /* 0x001fe2000f8e02ff */
        /* <DEDUP_REMOVED lines=9> */
.L_x_1367:
[----:B------:R-:W-:Y:S05]  /*d220*/  BSYNC.RECONVERGENT B0 ;  /* 0x0000000000007941 */ /* 0x000fea0003800200 */
.L_x_1366:
        /* <DEDUP_REMOVED lines=10> */
.L_x_1343:
[----:B0-----:R-:W0:Y:S01]  /*d2d0*/  S2R R9, SR_TID.X ;  /* 0x0000000000097919 */ /* 0x001e220000002100 */
[----:B-1----:R-:W1:Y:S01]  /*d2e0*/  LDC R4, c[0x0][0x370] ;  /* 0x0000dc00ff047b82 */ /* 0x002e620000000800 */
        /* <DEDUP_REMOVED lines=14> */
.L_x_1371:
[----:B------:R-:W-:Y:S05]  /*d3d0*/  BSYNC.RECONVERGENT B0 ;  /* 0x0000000000007941 */ /* 0x000fea0003800200 */
.L_x_1370:
        /* <DEDUP_REMOVED lines=11> */
.L_x_1373:
[----:B------:R-:W2:Y:S04]  /*d490*/  LDG.E.STRONG.GPU R5, desc[UR10][R2.64] ;  /* 0x0000000a02057981 */ /* 0x000ea8000c1ef900 */
[----:B--2---:R-:W-:Y:S01]  /*d4a0*/  CCTL.IVALL ;  /* 0x00000000ff00798f */ /* 0x004fe20002000000 */
[----:B------:R-:W-:Y:S05]  /*d4b0*/  YIELD ;  /* 0x0000000000007946 */ /* 0x000fea0003800000 */
[----:B------:R-:W-:-:S13]  /*d4c0*/  ISETP.NE.AND P0, PT, R5, R0, PT ;  /* 0x000000000500720c */ /* 0x000fda0003f05270 */
[----:B------:R-:W-:Y:S05]  /*d4d0*/  @P0 BRA `(.L_x_1373) ;  /* 0xfffffffc00ec0947 */ /* 0x000fea000383ffff */
.L_x_1372:
        /* <DEDUP_REMOVED lines=76> */
.L_x_1376:
        /* <DEDUP_REMOVED lines=29> */
.L_x_1375:
[----:B------:R-:W-:Y:S05]  /*db70*/  BSYNC.RECONVERGENT B0 ;  /* 0x0000000000007941 */ /* 0x000fea0003800200 */
.L_x_1374:
        /* <DEDUP_REMOVED lines=10> */
.L_x_1377:
        /* <DEDUP_REMOVED lines=82> */
.L_x_1378:
        /* <DEDUP_REMOVED lines=12> */
.L_x_4906:


//--------------------- .text._Z35group_norm_nhwc_bwd_one_pass_kernelI11Fp32IOFp32WLi512ELi112ELi448EEv26Group_norm_nhwc_bwd_params --------------------------
	.section	.text._Z35group_norm_nhwc_bwd_one_pass_kernelI11Fp32IOFp32WLi512ELi112ELi448EEv26Group_norm_nhwc_bwd_params,"ax",@progbits
	.align	128
        .global         _Z35group_norm_nhwc_bwd_one_pass_kernelI11Fp32IOFp32WLi512ELi112ELi448EEv26Group_norm_nhwc_bwd_params
        .type           _Z35group_norm_nhwc_bwd_one_pass_kernelI11Fp32IOFp32WLi512ELi112ELi448EEv26Group_norm_nhwc_bwd_params,@function
        .size           _Z35group_norm_nhwc_bwd_one_pass_kernelI11Fp32IOFp32WLi512ELi112ELi448EEv26Group_norm_nhwc_bwd_params,(.L_x_4907 - _Z35group_norm_nhwc_bwd_one_pass_kernelI11Fp32IOFp32WLi512ELi112ELi448EEv26Group_norm_nhwc_bwd_params)
        .other          _Z35group_norm_nhwc_bwd_one_pass_kernelI11Fp32IOFp32WLi512ELi112ELi448EEv26Group_norm_nhwc_bwd_params,@"STO_CUDA_ENTRY STV_DEFAULT"
_Z35group_norm_nhwc_bwd_one_pass_kernelI11Fp32IOFp32WLi512ELi112ELi448EEv26Group_norm_nhwc_bwd_params:
.text._Z35group_norm_nhwc_bwd_one_pass_kernelI11Fp32IOFp32WLi512ELi112ELi448EEv26Group_norm_nhwc_bwd_params:
        /* <DEDUP_REMOVED lines=28> */
.L_x_1405:
        /* <DEDUP_REMOVED lines=42> */
[----:B------:R-:W-:-:S03]  /*0460*/  SHF.R.S32.HI R9, RZ, 0x1f, R5 ;  /* 0x0000001fff097819 */ /* 0x000fc60000011405 */
[----:B------:R-:W-:Y:S02]  /*0470*/  MOV R0, UR5 ;  /* 0x0000000500007c02 */ /* 0x000fe40008000f00 */
[----:B------:R-:W-:Y:S02]  /*0480*/  ISETP.GE.AND.EX P4, PT, R9, UR17, PT, P1 ;  /* 0x0000001109007c0c */ /* 0x000fe4000bf86310 */
[----:B------:R-:W-:Y:S02]  /*0490*/  MOV R3, UR18 ;  /* 0x0000001200037c02 */ /* 0x000fe40008000f00 */
[----:B------:R-:W-:-:S04]  /*04a0*/  IADD3 R31, PT, PT, R64, 0x10, RZ ;  /* 0x00000010401f7810 */ /* 0x000fc80007ffe0ff */
[----:B------:R-:W-:Y:S02]  /*04b0*/  ISETP.GE.U32.AND P1, PT, R31, UR16, PT ;  /* 0x000000101f007c0c */ /* 0x000fe4000bf26070 */
[----:B------:R-:W-:-:S03]  /*04c0*/  SHF.R.S32.HI R23, RZ, 0x1f, R31 ;  /* 0x0000001fff177819 */ /* 0x000fc6000001141f */
[----:B------:R-:W0:Y:S01]  /*04d0*/  @!P4 LDC.64 R28, c[0x0][0x3f8] ;  /* 0x0000fe00ff1ccb82 */ /* 0x000e220000000a00 */
[----:B------:R-:W-:Y:S02]  /*04e0*/  ISETP.GE.AND.EX P3, PT, R23, UR17, PT, P1 ;  /* 0x0000001117007c0c */ /* 0x000fe4000bf66310 */
[----:B------:R-:W-:Y:S02]  /*04f0*/  LOP3.LUT R18, R18, 0xfeffffff, RZ, 0xc0, !PT ;  /* 0xfeffffff12127812 */ /* 0x000fe400078ec0ff */
[----:B------:R-:W-:Y:S02]  /*0500*/  IADD3 R26, PT, PT, R64, 0x18, RZ ;  /* 0x00000018401a7810 */ /* 0x000fe40007ffe0ff */
[----:B------:R-:W-:Y:S01]  /*0510*/  @P4 LOP3.LUT R18, R18, 0x1000000, RZ, 0xfc, !PT ;  /* 0x0100000012124812 */ /* 0x000fe200078efcff */
[----:B------:R-:W1:Y:S01]  /*0520*/  @!P4 LDC.64 R14, c[0x0][0x3a0] ;  /* 0x0000e800ff0ecb82 */ /* 0x000e620000000a00 */
[----:B------:R-:W-:Y:S02]  /*0530*/  ISETP.GE.U32.AND P1, PT, R26, UR16, PT ;  /* 0x000000101a007c0c */ /* 0x000fe4000bf26070 */
[----:B------:R-:W-:-:S02]  /*0540*/  LOP3.LUT R18, R18, 0xff7fffff, RZ, 0xc0, !PT ;  /* 0xff7fffff12127812 */ /* 0x000fc400078ec0ff */
[----:B------:R-:W-:Y:S02]  /*0550*/  SHF.R.S32.HI R21, RZ, 0x1f, R26 ;  /* 0x0000001fff157819 */ /* 0x000fe4000001141a */
[----:B------:R-:W-:Y:S02]  /*0560*/  @P3 LOP3.LUT R18, R18, 0x800000, RZ, 0xfc, !PT ;  /* 0x0080000012123812 */ /* 0x000fe400078efcff */
[----:B------:R-:W-:Y:S02]  /*0570*/  ISETP.GE.AND.EX P6, PT, R21, UR17, PT, P1 ;  /* 0x0000001115007c0c */ /* 0x000fe4000bfc6310 */
[----:B------:R-:W-:-:S04]  /*0580*/  IADD3 R22, PT, PT, R64, 0x20, RZ ;  /* 0x0000002040167810 */ /* 0x000fc80007ffe0ff */
[----:B------:R-:W-:Y:S02]  /*0590*/  ISETP.GE.U32.AND P1, PT, R22, UR16, PT ;  /* 0x0000001016007c0c */ /* 0x000fe4000bf26070 */
[----:B------:R-:W-:-:S04]  /*05a0*/  SHF.R.S32.HI R27, RZ, 0x1f, R22 ;  /* 0x0000001fff1b7819 */ /* 0x000fc80000011416 */
[----:B------:R-:W-:Y:S01]  /*05b0*/  ISETP.GE.AND.EX P5, PT, R27, UR17, PT, P1 ;  /* 0x000000111b007c0c */ /* 0x000fe2000bfa6310 */
[----:B------:R-:W4:Y:S08]  /*05c0*/  @!P6 LDC.64 R24, c[0x0][0x3f8] ;  /* 0x0000fe00ff18eb82 */ /* 0x000f300000000a00 */
[----:B------:R-:W4:Y:S08]  /*05d0*/  @!P6 LDC.64 R52, c[0x0][0x398] ;  /* 0x0000e600ff34eb82 */ /* 0x000f300000000a00 */
[----:B------:R-:W4:Y:S08]  /*05e0*/  @!P5 LDC.64 R54, c[0x0][0x3a0] ;  /* 0x0000e800ff36db82 */ /* 0x000f300000000a00 */
[----:B------:R-:W4:Y:S01]  /*05f0*/  @!P5 LDC.64 R56, c[0x0][0x398] ;  /* 0x0000e600ff38db82 */ /* 0x000f220000000a00 */
[----:B--2---:R-:W-:-:S02]  /*0600*/  ISETP.GE.AND.EX P0, PT, R4, UR17, PT, P0 ;  /* 0x0000001104007c0c */ /* 0x004fc4000bf06300 */
[----:B---3--:R-:W-:-:S11]  /*0610*/  IADD3 R48, P2, PT, R8, UR5, RZ ;  /* 0x0000000508307c10 */ /* 0x008fd6000ff5e0ff */
[----:B------:R-:W2:Y:S01]  /*0620*/  @!P0 LDC.64 R6, c[0x0][0x3f8] ;  /* 0x0000fe00ff068b82 */ /* 0x000ea20000000a00 */
[----:B------:R-:W-:Y:S01]  /*0630*/  USHF.R.S32.HI UR5, URZ, 0x1f, UR7 ;  /* 0x0000001fff057899 */ /* 0x000fe20008011407 */
[----:B------:R-:W-:-:S03]  /*0640*/  LEA.HI.X.SX32 R49, R0, RZ, 0x1, P2 ;  /* 0x000000ff00317211 */ /* 0x000fc600010f0eff */
[----:B------:R-:W-:-:S03]  /*0650*/  UIMAD UR5, UR5, UR18, URZ ;  /* 0x00000012050572a4 */ /* 0x000fc6000f8e02ff */
[----:B------:R-:W3:Y:S01]  /*0660*/  @!P0 LDC.64 R16, c[0x0][0x398] ;  /* 0x0000e600ff108b82 */ /* 0x000ee20000000a00 */
[----:B------:R-:W-:Y:S02]  /*0670*/  UIMAD UR5, UR7, UR19, UR5 ;  /* 0x00000013070572a4 */ /* 0x000fe4000f8e0205 */
[----:B------:R-:W-:Y:S01]  /*0680*/  IMAD.WIDE.U32 R48, R3, UR7, R48 ;  /* 0x0000000703307c25 */ /* 0x000fe2000f8e0030 */
[----:B------:R-:W-:Y:S02]  /*0690*/  @!P0 SHF.R.S32.HI R4, RZ, 0x1f, R64 ;  /* 0x0000001fff048819 */ /* 0x000fe40000011440 */
[C---:B------:R-:W-:Y:S02]  /*06a0*/  IADD3 R35, PT, PT, R64.reuse, 0x48, RZ ;  /* 0x0000004840237810 */ /* 0x040fe40007ffe0ff */
[----:B------:R-:W-:Y:S01]  /*06b0*/  IADD3 R43, PT, PT, R64, 0x58, RZ ;  /* 0x00000058402b7810 */ /* 0x000fe20007ffe0ff */
[----:B------:R-:W0:Y:S01]  /*06c0*/  @!P0 LDC.64 R10, c[0x0][0x3a0] ;  /* 0x0000e800ff0a8b82 */ /* 0x000e220000000a00 */
[----:B------:R-:W-:-:S02]  /*06d0*/  IADD3 R47, PT, PT, R49, UR5, RZ ;  /* 0x00000005312f7c10 */ /* 0x000fc4000fffe0ff */
[C---:B------:R-:W-:Y:S02]  /*06e0*/  IADD3 R51, PT, PT, R64.reuse, 0x60, RZ ;  /* 0x0000006040337810 */ /* 0x040fe40007ffe0ff */
[----:B------:R-:W-:Y:S02]  /*06f0*/  IADD3 R65, PT, PT, R64, 0x68, RZ ;  /* 0x0000006840417810 */ /* 0x000fe40007ffe0ff */
[----:B------:R-:W-:Y:S01]  /*0700*/  LOP3.LUT R19, R19, 0x7fffffff, RZ, 0xc0, !PT ;  /* 0x7fffffff13137812 */ /* 0x000fe200078ec0ff */
[----:B--2---:R-:W-:Y:S01]  /*0710*/  @!P0 IMAD R0, R4, R6, RZ ;  /* 0x0000000604008224 */ /* 0x004fe200078e02ff */
[----:B------:R-:W-:Y:S01]  /*0720*/  @!P0 MOV R46, R48 ;  /* 0x00000030002e8202 */ /* 0x000fe20000000f00 */
[----:B------:R-:W-:Y:S01]  /*0730*/  STL [R1+0x958], R64 ;  /* 0x0009584001007387 */ /* 0x000fe20000100800 */
[----:B------:R-:W2:Y:S01]  /*0740*/  LDCU.64 UR6, c[0x0][0x3b8] ;  /* 0x00007700ff0677ac */ /* 0x000ea20008000a00 */
[C---:B------:R-:W-:Y:S02]  /*0750*/  @!P0 IMAD R7, R64.reuse, R7, R0 ;  /* 0x0000000740078224 */ /* 0x040fe400078e0200 */
[----:B------:R-:W-:-:S05]  /*0760*/  @!P0 IMAD.WIDE.U32 R2, R64, R6, R46 ;  /* 0x0000000640028225 */ /* 0x000fca00078e002e */
[----:B------:R-:W-:Y:S02]  /*0770*/  @!P0 IADD3 R3, PT, PT, R3, R7, RZ ;  /* 0x0000000703038210 */ /* 0x000fe40007ffe0ff */
[----:B------:R-:W1:Y:S01]  /*0780*/  @!P3 LDC.64 R6, c[0x0][0x3f8] ;  /* 0x0000fe00ff06bb82 */ /* 0x000e620000000a00 */
[C---:B------:R-:W-:Y:S02]  /*0790*/  @!P0 SHF.L.U32 R13, R2.reuse, 0x2, RZ ;  /* 0x00000002020d8819 */ /* 0x040fe400000006ff */
[----:B------:R-:W-:Y:S02]  /*07a0*/  @!P0 SHF.L.U64.HI R2, R2, 0x2, R3 ;  /* 0x0000000202028819 */ /* 0x000fe40000010203 */
[C---:B---3--:R-:W-:Y:S02]  /*07b0*/  @!P0 IADD3 R12, P3, PT, R13.reuse, R16, RZ ;  /* 0x000000100d0c8210 */ /* 0x048fe40007f7e0ff */
[----:B0-----:R-:W-:Y:S02]  /*07c0*/  @!P0 IADD3 R10, P2, PT, R13, R10, RZ ;  /* 0x0000000a0d0a8210 */ /* 0x001fe40007f5e0ff */
[----:B------:R-:W-:-:S02]  /*07d0*/  @!P0 IADD3.X R13, PT, PT, R2, R17, RZ, P3, !PT ;  /* 0x00000011020d8210 */ /* 0x000fc40001ffe4ff */
[C---:B------:R-:W-:Y:S01]  /*07e0*/  LOP3.LUT P3, RZ, R18.reuse, 0x800000, RZ, 0xc0, !PT ;  /* 0x0080000012ff7812 */ /* 0x040fe2000786c0ff */
[----:B------:R-:W-:Y:S01]  /*07f0*/  @!P4 IMAD R0, R9, R28, RZ ;  /* 0x0000001c0900c224 */ /* 0x000fe200078e02ff */
[----:B------:R-:W-:Y:S01]  /*0800*/  LOP3.LUT R18, R18, 0xffbfffff, RZ, 0xc0, !PT ;  /* 0xffbfffff12127812 */ /* 0x000fe200078ec0ff */
[----:B------:R-:W0:Y:S01]  /*0810*/  @!P4 LDC.64 R16, c[0x0][0x398] ;  /* 0x0000e600ff10cb82 */ /* 0x000e220000000a00 */
[----:B------:R-:W-:Y:S02]  /*0820*/  @!P4 MOV R8, R48 ;  /* 0x000000300008c202 */ /* 0x000fe40000000f00 */
[----:B------:R-:W-:Y:S01]  /*0830*/  @!P4 MOV R9, R47 ;  /* 0x0000002f0009c202 */ /* 0x000fe20000000f00 */
[C---:B------:R-:W-:Y:S01]  /*0840*/  @!P4 IMAD R29, R5.reuse, R29, R0 ;  /* 0x0000001d051dc224 */ /* 0x040fe200078e0200 */
[----:B------:R-:W-:Y:S01]  /*0850*/  @P6 LOP3.LUT R18, R18, 0x400000, RZ, 0xfc, !PT ;  /* 0x0040000012126812 */ /* 0x000fe200078efcff */
[----:B------:R-:W-:Y:S01]  /*0860*/  @!P4 IMAD.WIDE.U32 R8, R5, R28, R8 ;  /* 0x0000001c0508c225 */ /* 0x000fe200078e0008 */
[----:B------:R-:W-:-:S02]  /*0870*/  IADD3 R0, PT, PT, R64, 0x28, RZ ;  /* 0x0000002840007810 */ /* 0x000fc40007ffe0ff */
[----:B------:R-:W-:Y:S01]  /*0880*/  LOP3.LUT R18, R18, 0xffdfffff, RZ, 0xc0, !PT ;  /* 0xffdfffff12127812 */ /* 0x000fe200078ec0ff */
[----:B-1----:R-:W-:Y:S01]  /*0890*/  @!P3 IMAD R28, R23, R6, RZ ;  /* 0x00000006171cb224 */ /* 0x002fe200078e02ff */
[----:B------:R-:W-:Y:S02]  /*08a0*/  @!P0 IADD3.X R11, PT, PT, R2, R11, RZ, P2, !PT ;  /* 0x0000000b020b8210 */ /* 0x000fe400017fe4ff */
[----:B------:R-:W-:Y:S01]  /*08b0*/  @!P4 IADD3 R9, PT, PT, R9, R29, RZ ;  /* 0x0000001d0909c210 */ /* 0x000fe20007ffe0ff */
[----:B------:R-:W1:Y:S01]  /*08c0*/  @!P3 LDC.64 R2, c[0x0][0x3a0] ;  /* 0x0000e800ff02bb82 */ /* 0x000e620000000a00 */
[----:B------:R-:W-:Y:S02]  /*08d0*/  @!P4 SHF.L.U32 R33, R8, 0x2, RZ ;  /* 0x000000020821c819 */ /* 0x000fe400000006ff */
[----:B------:R-:W-:Y:S02]  /*08e0*/  ISETP.GE.U32.AND P2, PT, R0, UR16, PT ;  /* 0x0000001000007c0c */ /* 0x000fe4000bf46070 */
[----:B------:R-:W-:-:S02]  /*08f0*/  SHF.R.S32.HI R23, RZ, 0x1f, R0 ;  /* 0x0000001fff177819 */ /* 0x000fc40000011400 */
[----:B------:R-:W-:Y:S01]  /*0900*/  @P5 LOP3.LUT R18, R18, 0x200000, RZ, 0xfc, !PT ;  /* 0x0020000012125812 */ /* 0x000fe200078efcff */
[----:B------:R3:W-:Y:S01]  /*0910*/  @!P0 STL [R1+0x940], R4 ;  /* 0x0009400401008387 */ /* 0x0007e20000100800 */
[----:B------:R-:W-:Y:S02]  /*0920*/  @!P4 SHF.L.U64.HI R20, R8, 0x2, R9 ;  /* 0x000000020814c819 */ /* 0x000fe40000010209 */
[----:B------:R-:W-:Y:S01]  /*0930*/  @!P4 IADD3 R14, P1, PT, R33, R14, RZ ;  /* 0x0000000e210ec210 */ /* 0x000fe20007f3e0ff */
[----:B------:R-:W-:Y:S01]  /*0940*/  @!P3 IMAD R7, R31, R7, R28 ;  /* 0x000000071f07b224 */ /* 0x000fe200078e021c */
[----:B------:R-:W-:Y:S01]  /*0950*/  ISETP.GE.AND.EX P4, PT, R23, UR17, PT, P2 ;  /* 0x0000001117007c0c */ /* 0x000fe2000bf86320 */
[----:B------:R-:W2:Y:S01]  /*0960*/  @!P5 LDC.64 R8, c[0x0][0x3f8] ;  /* 0x0000fe00ff08db82 */ /* 0x000ea20000000a00 */
[----:B------:R-:W-:Y:S02]  /*0970*/  LOP3.LUT P2, RZ, R18, 0x1000000, RZ, 0xc0, !PT ;  /* 0x0100000012ff7812 */ /* 0x000fe4000784c0ff */
[----:B------:R-:W-:-:S05]  /*0980*/  @!P3 MOV R28, R48 ;  /* 0x00000030001cb202 */ /* 0x000fca0000000f00 */
[----:B---3--:R-:W3:Y:S01]  /*0990*/  @!P3 LDC.64 R4, c[0x0][0x398] ;  /* 0x0000e600ff04bb82 */ /* 0x008ee20000000a00 */
[----:B------:R-:W-:-:S03]  /*09a0*/  @!P3 MOV R29, R47 ;  /* 0x0000002f001db202 */ /* 0x000fc60000000f00 */
[----:B------:R-:W-:Y:S02]  /*09b0*/  @!P3 IMAD.WIDE.U32 R28, R31, R6, R28 ;  /* 0x000000061f1cb225 */ /* 0x000fe400078e001c */
[----:B------:R-:W-:Y:S02]  /*09c0*/  @!P2 IADD3.X R15, PT, PT, R20, R15, RZ, P1, !PT ;  /* 0x0000000f140fa210 */ /* 0x000fe40000ffe4ff */
[----:B------:R-:W2:Y:S01]  /*09d0*/  @!P4 LDC.64 R58, c[0x0][0x3a0] ;  /* 0x0000e800ff3acb82 */ /* 0x000ea20000000a00 */
[----:B0-----:R-:W-:Y:S02]  /*09e0*/  @!P2 IADD3 R16, P1, PT, R33, R16, RZ ;  /* 0x000000102110a210 */ /* 0x001fe40007f3e0ff */
[----:B------:R-:W-:Y:S02]  /*09f0*/  @!P3 IADD3 R31, PT, PT, R29, R7, RZ ;  /* 0x000000071d1fb210 */ /* 0x000fe40007ffe0ff */
[----:B------:R-:W-:Y:S02]  /*0a00*/  @!P3 SHF.L.U32 R29, R28, 0x2, RZ ;  /* 0x000000021c1db819 */ /* 0x000fe400000006ff */
[----:B------:R-:W-:Y:S01]  /*0a10*/  @!P2 IADD3.X R17, PT, PT, R20, R17, RZ, P1, !PT ;  /* 0x000000111411a210 */ /* 0x000fe20000ffe4ff */
[----:B------:R-:W0:Y:S01]  /*0a20*/  @!P6 LDC.64 R6, c[0x0][0x3a0] ;  /* 0x0000e800ff06eb82 */ /* 0x000e220000000a00 */
[----:B------:R-:W-:Y:S01]  /*0a30*/  @!P3 SHF.L.U64.HI R30, R28, 0x2, R31 ;  /* 0x000000021c1eb819 */ /* 0x000fe2000001021f */
[----:B----4-:R-:W-:Y:S01]  /*0a40*/  @!P6 IMAD R28, R21, R24, RZ ;  /* 0x00000018151ce224 */ /* 0x010fe200078e02ff */
[----:B-1----:R-:W-:-:S03]  /*0a50*/  @!P3 IADD3 R2, P1, PT, R29, R2, RZ ;  /* 0x000000021d02b210 */ /* 0x002fc60007f3e0ff */
[----:B------:R-:W-:Y:S01]  /*0a60*/  @!P6 IMAD R31, R26, R25, R28 ;  /* 0x000000191a1fe224 */ /* 0x000fe200078e021c */
[----:B------:R-:W-:Y:S01]  /*0a70*/  @!P3 IADD3.X R3, PT, PT, R30, R3, RZ, P1, !PT ;  /* 0x000000031e03b210 */ /* 0x000fe20000ffe4ff */
[----:B------:R-:W1:Y:S01]  /*0a80*/  @!P4 LDC.64 R20, c[0x0][0x3f8] ;  /* 0x0000fe00ff14cb82 */ /* 0x000e620000000a00 */
[----:B---3--:R-:W-:Y:S02]  /*0a90*/  @!P3 IADD3 R4, P1, PT, R29, R4, RZ ;  /* 0x000000041d04b210 */ /* 0x008fe40007f3e0ff */
[----:B------:R-:W-:Y:S02]  /*0aa0*/  @!P6 MOV R28, R48 ;  /* 0x00000030001ce202 */ /* 0x000fe40000000f00 */
[----:B------:R-:W-:-:S03]  /*0ab0*/  @!P6 MOV R29, R47 ;  /* 0x0000002f001de202 */ /* 0x000fc60000000f00 */
[----:B------:R-:W3:Y:S01]  /*0ac0*/  @!P4 LDC.64 R60, c[0x0][0x398] ;  /* 0x0000e600ff3ccb82 */ /* 0x000ee20000000a00 */
[----:B------:R-:W-:-:S05]  /*0ad0*/  @!P6 IMAD.WIDE.U32 R24, R26, R24, R28 ;  /* 0x000000181a18e225 */ /* 0x000fca00078e001c */
[----:B------:R-:W-:Y:S01]  /*0ae0*/  @!P6 IADD3 R25, PT, PT, R25, R31, RZ ;  /* 0x0000001f1919e210 */ /* 0x000fe20007ffe0ff */
[----:B--2---:R-:W-:Y:S01]  /*0af0*/  @!P5 IMAD R28, R27, R8, RZ ;  /* 0x000000081b1cd224 */ /* 0x004fe200078e02ff */
[C---:B------:R-:W-:Y:S02]  /*0b00*/  @!P6 SHF.L.U32 R27, R24.reuse, 0x2, RZ ;  /* 0x00000002181be819 */ /* 0x040fe400000006ff */
[----:B------:R-:W-:Y:S02]  /*0b10*/  @!P6 SHF.L.U64.HI R26, R24, 0x2, R25 ;  /* 0x00000002181ae819 */ /* 0x000fe40000010219 */
[----:B------:R-:W-:Y:S02]  /*0b20*/  @!P5 MOV R24, R48 ;  /* 0x000000300018d202 */ /* 0x000fe40000000f00 */
[----:B------:R-:W-:Y:S01]  /*0b30*/  @!P5 MOV R25, R47 ;  /* 0x0000002f0019d202 */ /* 0x000fe20000000f00 */
[----:B------:R-:W-:Y:S01]  /*0b40*/  @!P5 IMAD R29, R22, R9, R28 ;  /* 0x00000009161dd224 */ /* 0x000fe200078e021c */
[----:B------:R-:W-:Y:S01]  /*0b50*/  @!P3 IADD3.X R5, PT, PT, R30, R5, RZ, P1, !PT ;  /* 0x000000051e05b210 */ /* 0x000fe20000ffe4ff */
[----:B------:R-:W-:Y:S01]  /*0b60*/  @!P5 IMAD.WIDE.U32 R8, R22, R8, R24 ;  /* 0x000000081608d225 */ /* 0x000fe200078e0018 */
[----:B0-----:R-:W-:-:S04]  /*0b70*/  @!P6 IADD3 R6, P1, PT, R27, R6, RZ ;  /* 0x000000061b06e210 */ /* 0x001fc80007f3e0ff */
[----:B------:R-:W-:Y:S01]  /*0b80*/  @!P5 IADD3 R9, PT, PT, R9, R29, RZ ;  /* 0x0000001d0909d210 */ /* 0x000fe20007ffe0ff */
[----:B-1----:R-:W-:Y:S01]  /*0b90*/  @!P4 IMAD R24, R23, R20, RZ ;  /* 0x000000141718c224 */ /* 0x002fe200078e02ff */
[----:B------:R-:W-:Y:S02]  /*0ba0*/  @!P6 IADD3.X R7, PT, PT, R26, R7, RZ, P1, !PT ;  /* 0x000000071a07e210 */ /* 0x000fe40000ffe4ff */
[----:B------:R-:W-:Y:S02]  /*0bb0*/  @!P6 IADD3 R52, P1, PT, R27, R52, RZ ;  /* 0x000000341b34e210 */ /* 0x000fe40007f3e0ff */
        /* <DEDUP_REMOVED lines=14> */
[C---:B------:R-:W-:Y:S02]  /*0ca0*/  @!P4 IADD3 R58, P1, PT, R9.reuse, R58, RZ ;  /* 0x0000003a093ac210 */ /* 0x040fe40007f3e0ff */
[----:B------:R-:W-:Y:S02]  /*0cb0*/  IADD3 R21, PT, PT, R64, 0x30, RZ ;  /* 0x0000003040157810 */ /* 0x000fe40007ffe0ff */
[C---:B------:R-:W-:Y:S02]  /*0cc0*/  @!P4 IADD3.X R59, PT, PT, R20.reuse, R59, RZ, P1, !PT ;  /* 0x0000003b143bc210 */ /* 0x040fe40000ffe4ff */
[----:B---3--:R-:W-:Y:S02]  /*0cd0*/  @!P4 IADD3 R60, P1, PT, R9, R60, RZ ;  /* 0x0000003c093cc210 */ /* 0x008fe40007f3e0ff */
[----:B------:R-:W-:Y:S02]  /*0ce0*/  SHF.R.S32.HI R9, RZ, 0x1f, R21 ;  /* 0x0000001fff097819 */ /* 0x000fe40000011415 */
[----:B------:R-:W-:-:S02]  /*0cf0*/  @!P4 IADD3.X R61, PT, PT, R20, R61, RZ, P1, !PT ;  /* 0x0000003d143dc210 */ /* 0x000fc40000ffe4ff */
[----:B------:R-:W-:-:S04]  /*0d00*/  ISETP.GE.U32.AND P1, PT, R21, UR16, PT ;  /* 0x0000001015007c0c */ /* 0x000fc8000bf26070 */
[----:B------:R-:W-:-:S13]  /*0d10*/  ISETP.GE.AND.EX P2, PT, R9, UR17, PT, P1 ;  /* 0x0000001109007c0c */ /* 0x000fda000bf46310 */
[----:B------:R-:W0:Y:S08]  /*0d20*/  @!P2 LDC.64 R22, c[0x0][0x3f8] ;  /* 0x0000fe00ff16ab82 */ /* 0x000e300000000a00 */
[----:B------:R-:W1:Y:S01]  /*0d30*/  @!P2 LDC.64 R24, c[0x0][0x3a0] ;  /* 0x0000e800ff18ab82 */ /* 0x000e620000000a00 */
[----:B------:R-:W-:Y:S01]  /*0d40*/  @!P2 MOV R8, R48 ;  /* 0x000000300008a202 */ /* 0x000fe20000000f00 */
        /* <DEDUP_REMOVED lines=10> */
[----:B------:R-:W-:-:S04]  /*0df0*/  LOP3.LUT R18, R18, 0xffefffff, RZ, 0xc0, !PT ;  /* 0xffefffff12127812 */ /* 0x000fc800078ec0ff */
[----:B------:R-:W-:-:S04]  /*0e00*/  @P4 LOP3.LUT R18, R18, 0x100000, RZ, 0xfc, !PT ;  /* 0x0010000012124812 */ /* 0x000fc800078efcff */
        /* <DEDUP_REMOVED lines=42> */
[----:B------:R-:W-:Y:S02]  /*10b0*/  LOP3.LUT R18, R18, 0xfffdffff, RZ, 0xc0, !PT ;  /* 0xfffdffff12127812 */ /* 0x000fe400078ec0ff */
[----:B------:R-:W-:Y:S02]  /*10c0*/  SHF.R.S32.HI R9, RZ, 0x1f, R35 ;  /* 0x0000001fff097819 */ /* 0x000fe40000011423 */
[----:B------:R-:W-:Y:S02]  /*10d0*/  @P2 LOP3.LUT R18, R18, 0x20000, RZ, 0xfc, !PT ;  /* 0x0002000012122812 */ /* 0x000fe400078efcff */
        /* <DEDUP_REMOVED lines=15> */
[C---:B-1----:R-:W-:Y:S02]  /*11d0*/  @!P2 IADD3 R32, P1, PT, R69.reuse, R32, RZ ;  /* 0x000000204520a210 */ /* 0x042fe40007f3e0ff */
        /* <DEDUP_REMOVED lines=85> */
[----:B0-----:R-:W-:-:S04]  /*1730*/  @!P2 IADD3 R10, P1, PT, R62, R8, RZ ;  /* 0x000000083e0aa210 */ /* 0x001fc80007f3e0ff */
[----:B------:R-:W-:Y:S02]  /*1740*/  @!P2 IADD3.X R11, PT, PT, R0, R9, RZ, P1, !PT ;  /* 0x00000009000ba210 */ /* 0x000fe40000ffe4ff */
[----:B------:R-:W-:-:S04]  /*1750*/  IADD3 R0, PT, PT, R64, 0x70, RZ ;  /* 0x0000007040007810 */ /* 0x000fc80007ffe0ff */
[----:B------:R-:W-:Y:S02]  /*1760*/  SHF.R.S32.HI R65, RZ, 0x1f, R0 ;  /* 0x0000001fff417819 */ /* 0x000fe40000011400 */
[----:B------:R-:W-:Y:S01]  /*1770*/  ISETP.GE.U32.AND P1, PT, R0, UR16, PT ;  /* 0x0000001000007c0c */ /* 0x000fe2000bf26070 */
[----:B------:R-:W-:Y:S03]  /*1780*/  @!P2 STL.64 [R1+0x5a8], R10 ;  /* 0x0005a80a0100a387 */ /* 0x000fe60000100a00 */
        /* <DEDUP_REMOVED lines=564> */
[----:B0-----:R-:W-:Y:S01]  /*3ad0*/  @!P2 IADD3 R2, P1, PT, R0, R62, RZ ;  /* 0x0000003e0002a210 */ /* 0x001fe20007f3e0ff */
[----:B------:R1:W-:Y:S03]  /*3ae0*/  STL.64 [R1+0x9d0], R44 ;  /* 0x0009d02c01007387 */ /* 0x0003e60000100a00 */
[----:B------:R-:W-:Y:S02]  /*3af0*/  @!P2 IADD3.X R3, PT, PT, R66, R63, RZ, P1, !PT ;  /* 0x0000003f4203a210 */ /* 0x000fe40000ffe4ff */
[----:B------:R-:W-:-:S03]  /*3b00*/  LOP3.LUT R19, R19, 0xfff7ffff, RZ, 0xc0, !PT ;  /* 0xfff7ffff13137812 */ /* 0x000fc600078ec0ff */
[----:B------:R-:W-:Y:S01]  /*3b10*/  @!P2 STL.64 [R1+0x6e8], R2 ;  /* 0x0006e8020100a387 */ /* 0x000fe20000100a00 */
        /* <DEDUP_REMOVED lines=18> */
[----:B------:R1:W-:Y:S04]  /*3c40*/  STL [R1+0xa0c], R32 ;  /* 0x000a0c2001007387 */ /* 0x0003e80000100800 */
[----:B------:R2:W-:Y:S01]  /*3c50*/  STL [R1+0xa08], R33 ;  /* 0x000a082101007387 */ /* 0x0005e20000100800 */
[----:B-1----:R-:W-:-:S04]  /*3c60*/  @!P2 IADD3 R32, P1, PT, R0, R62, RZ ;  /* 0x0000003e0020a210 */ /* 0x002fc80007f3e0ff */
[----:B--2---:R-:W-:Y:S02]  /*3c70*/  @!P2 IADD3.X R33, PT, PT, R66, R63, RZ, P1, !PT ;  /* 0x0000003f4221a210 */ /* 0x004fe40000ffe4ff */
        /* <DEDUP_REMOVED lines=301> */
[----:B-1----:R-:W-:-:S03]  /*4f50*/  @!P2 IADD3 R42, P1, PT, R0, R62, RZ ;  /* 0x0000003e002aa210 */ /* 0x002fc60007f3e0ff */
[----:B------:R0:W-:Y:S01]  /*4f60*/  STL.64 [R1+0xa68], R14 ;  /* 0x000a680e01007387 */ /* 0x0001e20000100a00 */
[----:B--2---:R-:W-:Y:S02]  /*4f70*/  @!P2 IADD3.X R43, PT, PT, R66, R63, RZ, P1, !PT ;  /* 0x0000003f422ba210 */ /* 0x004fe40000ffe4ff */
        /* <DEDUP_REMOVED lines=19> */
[----:B-1----:R-:W-:-:S04]  /*50b0*/  @!P2 IADD3 R10, P1, PT, R0, R62, RZ ;  /* 0x0000003e000aa210 */ /* 0x002fc80007f3e0ff */
[----:B------:R-:W-:-:S05]  /*50c0*/  @!P2 IADD3.X R11, PT, PT, R66, R63, RZ, P1, !PT ;  /* 0x0000003f420ba210 */ /* 0x000fca0000ffe4ff */
[----:B------:R0:W-:Y:S01]  /*50d0*/  @!P2 STL.64 [R1+0x570], R10 ;  /* 0x0005700a0100a387 */ /* 0x0001e20000100a00 */
        /* <DEDUP_REMOVED lines=67> */
[----:B------:R0:W-:Y:S01]  /*5510*/  STL [R1+0xa1c], R28 ;  /* 0x000a1c1c01007387 */ /* 0x0001e20000100800 */
[----:B-1----:R-:W-:-:S04]  /*5520*/  @!P2 IADD3 R68, P1, PT, R0, R62, RZ ;  /* 0x0000003e0044a210 */ /* 0x002fc80007f3e0ff */
[----:B------:R-:W-:Y:S01]  /*5530*/  @!P2 IADD3.X R69, PT, PT, R66, R63, RZ, P1, !PT ;  /* 0x0000003f4245a210 */ /* 0x000fe20000ffe4ff */
[----:B------:R1:W-:Y:S01]  /*5540*/  STL [R1+0xa18], R29 ;  /* 0x000a181d01007387 */ /* 0x0003e20000100800 */
[----:B------:R-:W-:Y:S02]  /*5550*/  LOP3.LUT R19, R19, 0xfffffffd, RZ, 0xc0, !PT ;  /* 0xfffffffd13137812 */ /* 0x000fe400078ec0ff */
[----:B0-----:R-:W-:Y:S02]  /*5560*/  @!P2 IADD3 R28, P1, PT, R0, R8, RZ ;  /* 0x00000008001ca210 */ /* 0x001fe40007f3e0ff */
[----:B------:R-:W-:Y:S02]  /*5570*/  IADD3 R0, PT, PT, R64, 0x1c8, RZ ;  /* 0x000001c840007810 */ /* 0x000fe40007ffe0ff */
[----:B-1----:R-:W-:Y:S02]  /*5580*/  @!P2 IADD3.X R29, PT, PT, R66, R9, RZ, P1, !PT ;  /* 0x00000009421da210 */ /* 0x002fe40000ffe4ff */
        /* <DEDUP_REMOVED lines=29> */
[----:B------:R-:W-:-:S02]  /*5760*/  @!P1 MOV R67, R47 ;  /* 0x0000002f00439202 */ /* 0x000fc40000000f00 */
[----:B------:R-:W-:Y:S01]  /*5770*/  LOP3.LUT R19, R19, 0xfffffffe, RZ, 0xc0, !PT ;  /* 0xfffffffe13137812 */ /* 0x000fe200078ec0ff */
[-C--:B0-----:R-:W-:Y:S02]  /*5780*/  @!P1 IMAD R65, R65, R8.reuse, RZ ;  /* 0x0000000841419224 */ /* 0x081fe400078e02ff */
[----:B------:R-:W-:-:S04]  /*5790*/  @!P1 IMAD.WIDE.U32 R66, R0, R8, R66 ;  /* 0x0000000800429225 */ /* 0x000fc800078e0042 */
[----:B------:R-:W-:Y:S01]  /*57a0*/  @!P1 IMAD R9, R0, R9, R65 ;  /* 0x0000000900099224 */ /* 0x000fe200078e0241 */
[----:B------:R-:W-:-:S04]  /*57b0*/  @!P1 SHF.L.U32 R0, R66, 0x2, RZ ;  /* 0x0000000242009819 */ /* 0x000fc800000006ff */
[----:B------:R-:W-:Y:S02]  /*57c0*/  @!P1 IADD3 R9, PT, PT, R67, R9, RZ ;  /* 0x0000000943099210 */ /* 0x000fe40007ffe0ff */
[----:B------:R-:W-:Y:S02]  /*57d0*/  @P2 LOP3.LUT R19, R19, 0x1, RZ, 0xfc, !PT ;  /* 0x0000000113132812 */ /* 0x000fe400078efcff */
[----:B------:R-:W-:Y:S02]  /*57e0*/  @!P1 SHF.L.U64.HI R66, R66, 0x2, R9 ;  /* 0x0000000242429819 */ /* 0x000fe40000010209 */
[----:B-1----:R-:W-:-:S04]  /*57f0*/  @!P1 IADD3 R8, P2, PT, R0, R62, RZ ;  /* 0x0000003e00089210 */ /* 0x002fc80007f5e0ff */
        /* <DEDUP_REMOVED lines=8> */
[----:B------:R-:W-:Y:S01]  /*5880*/  ISETP.GE.AND.EX P2, PT, R65, UR17, PT, P2 ;  /* 0x0000001141007c0c */ /* 0x000fe2000bf46320 */
[----:B------:R0:W-:-:S12]  /*5890*/  @!P1 STL.64 [R1+0x4e8], R62 ;  /* 0x0004e83e01009387 */ /* 0x0001d80000100a00 */
        /* <DEDUP_REMOVED lines=42> */
[----:B0-----:R-:W0:Y:S08]  /*5b40*/  @!P4 LDC.64 R62, c[0x0][0x3f8] ;  /* 0x0000fe00ff3ecb82 */ /* 0x001e300000000a00 */
[----:B------:R-:W1:Y:S01]  /*5b50*/  @!P4 LDC.64 R8, c[0x0][0x3a0] ;  /* 0x0000e800ff08cb82 */ /* 0x000e620000000a00 */
[----:B------:R-:W-:Y:S02]  /*5b60*/  @!P4 MOV R66, R48 ;  /* 0x000000300042c202 */ /* 0x000fe40000000f00 */
[----:B------:R-:W-:Y:S01]  /*5b70*/  @!P4 MOV R67, R47 ;  /* 0x0000002f0043c202 */ /* 0x000fe20000000f00 */
[----:B0-----:R-:W-:-:S02]  /*5b80*/  @!P4 IMAD R65, R65, R62, RZ ;  /* 0x0000003e4141c224 */ /* 0x001fc400078e02ff */
[----:B------:R-:W-:-:S04]  /*5b90*/  @!P4 IMAD.WIDE.U32 R66, R0, R62, R66 ;  /* 0x0000003e0042c225 */ /* 0x000fc800078e0042 */
[----:B------:R-:W-:Y:S01]  /*5ba0*/  @!P4 IMAD R63, R0, R63, R65 ;  /* 0x0000003f003fc224 */ /* 0x000fe200078e0241 */
[----:B------:R-:W-:-:S04]  /*5bb0*/  @!P4 SHF.L.U32 R62, R66, 0x2, RZ ;  /* 0x00000002423ec819 */ /* 0x000fc800000006ff */
[----:B------:R-:W-:-:S04]  /*5bc0*/  @!P4 IADD3 R0, PT, PT, R67, R63, RZ ;  /* 0x0000003f4300c210 */ /* 0x000fc80007ffe0ff */
        /* <DEDUP_REMOVED lines=11> */
[----:B0-----:R-:W0:Y:S01]  /*5c80*/  @!P5 LDC.64 R62, c[0x0][0x3f8] ;  /* 0x0000fe00ff3edb82 */ /* 0x001e220000000a00 */
[----:B------:R1:W-:Y:S07]  /*5c90*/  @!P4 STL.64 [R1+0x4a0], R66 ;  /* 0x0004a0420100c387 */ /* 0x0003ee0000100a00 */
[----:B------:R-:W2:Y:S01]  /*5ca0*/  @!P5 LDC.64 R8, c[0x0][0x3a0] ;  /* 0x0000e800ff08db82 */ /* 0x000ea20000000a00 */
[----:B-1----:R-:W-:Y:S02]  /*5cb0*/  @!P5 MOV R66, R48 ;  /* 0x000000300042d202 */ /* 0x002fe40000000f00 */
[----:B------:R-:W-:Y:S01]  /*5cc0*/  @!P5 MOV R67, R47 ;  /* 0x0000002f0043d202 */ /* 0x000fe20000000f00 */
[----:B0-----:R-:W-:-:S02]  /*5cd0*/  @!P5 IMAD R65, R65, R62, RZ ;  /* 0x0000003e4141d224 */ /* 0x001fc400078e02ff */
[----:B------:R-:W-:-:S04]  /*5ce0*/  @!P5 IMAD.WIDE.U32 R66, R0, R62, R66 ;  /* 0x0000003e0042d225 */ /* 0x000fc800078e0042 */
[----:B------:R-:W-:Y:S01]  /*5cf0*/  @!P5 IMAD R63, R0, R63, R65 ;  /* 0x0000003f003fd224 */ /* 0x000fe200078e0241 */
[----:B------:R-:W-:-:S04]  /*5d00*/  @!P5 SHF.L.U32 R62, R66, 0x2, RZ ;  /* 0x00000002423ed819 */ /* 0x000fc800000006ff */
[----:B------:R-:W-:-:S04]  /*5d10*/  @!P5 IADD3 R0, PT, PT, R67, R63, RZ ;  /* 0x0000003f4300d210 */ /* 0x000fc80007ffe0ff */
[----:B------:R-:W-:Y:S02]  /*5d20*/  @!P5 SHF.L.U64.HI R0, R66, 0x2, R0 ;  /* 0x000000024200d819 */ /* 0x000fe40000010200 */
[----:B------:R-:W-:Y:S02]  /*5d30*/  MOV R66, R2 ;  /* 0x0000000200427202 */ /* 0x000fe40000000f00 */
[----:B--2---:R-:W-:Y:S02]  /*5d40*/  @!P5 IADD3 R2, P6, PT, R62, R8, RZ ;  /* 0x000000083e02d210 */ /* 0x004fe40007fde0ff */
[----:B------:R-:W-:Y:S02]  /*5d50*/  MOV R67, R3 ;  /* 0x0000000300437202 */ /* 0x000fe40000000f00 */
        /* <DEDUP_REMOVED lines=10> */
[----:B------:R-:W-:Y:S02]  /*5e00*/  MOV R64, R66 ;  /* 0x0000004200407202 */ /* 0x000fe40000000f00 */
[----:B------:R-:W-:Y:S01]  /*5e10*/  @!P6 MOV R66, R48 ;  /* 0x000000300042e202 */ /* 0x000fe20000000f00 */
[----:B------:R1:W-:Y:S04]  /*5e20*/  STL.64 [R1+0x948], R46 ;  /* 0x0009482e01007387 */ /* 0x0003e80000100a00 */
[----:B------:R2:W-:Y:S01]  /*5e30*/  STL.64 [R1+0x950], R48 ;  /* 0x0009503001007387 */ /* 0x0005e20000100a00 */
[----:B------:R-:W3:Y:S01]  /*5e40*/  @!P6 LDC.64 R8, c[0x0][0x3a0] ;  /* 0x0000e800ff08eb82 */ /* 0x000ee20000000a00 */
[----:B0-----:R-:W-:-:S04]  /*5e50*/  @!P6 IMAD R65, R65, R62, RZ ;  /* 0x0000003e4141e224 */ /* 0x001fc800078e02ff */
[----:B------:R-:W-:Y:S01]  /*5e60*/  @!P6 IMAD R63, R0, R63, R65 ;  /* 0x0000003f003fe224 */ /* 0x000fe200078e0241 */
[----:B------:R-:W-:Y:S02]  /*5e70*/  MOV R65, R67 ;  /* 0x0000004300417202 */ /* 0x000fe40000000f00 */
[----:B------:R-:W-:-:S03]  /*5e80*/  @!P6 MOV R67, R47 ;  /* 0x0000002f0043e202 */ /* 0x000fc60000000f00 */
[----:B------:R-:W-:-:S05]  /*5e90*/  @!P6 IMAD.WIDE.U32 R66, R0, R62, R66 ;  /* 0x0000003e0042e225 */ /* 0x000fca00078e0042 */
[----:B------:R-:W-:Y:S02]  /*5ea0*/  @!P6 IADD3 R63, PT, PT, R67, R63, RZ ;  /* 0x0000003f433fe210 */ /* 0x000fe40007ffe0ff */
[C---:B-1----:R-:W-:Y:S02]  /*5eb0*/  @!P6 SHF.L.U32 R46, R66.reuse, 0x2, RZ ;  /* 0x00000002422ee819 */ /* 0x042fe400000006ff */
[----:B------:R-:W-:Y:S02]  /*5ec0*/  @!P6 SHF.L.U64.HI R47, R66, 0x2, R63 ;  /* 0x00000002422fe819 */ /* 0x000fe4000001023f */
[----:B------:R-:W-:Y:S02]  /*5ed0*/  MOV R66, R10 ;  /* 0x0000000a00427202 */ /* 0x000fe40000000f00 */
[----:B------:R-:W-:Y:S02]  /*5ee0*/  MOV R67, R11 ;  /* 0x0000000b00437202 */ /* 0x000fe40000000f00 */
[----:B------:R-:W4:Y:S01]  /*5ef0*/  LDL.LU.64 R10, [R1+0xa78] ;  /* 0x000a7800010a7983 */ /* 0x000f220000300a00 */
[----:B--2---:R-:W-:-:S02]  /*5f00*/  MOV R48, R12 ;  /* 0x0000000c00307202 */ /* 0x004fc40000000f00 */
[----:B------:R-:W-:Y:S02]  /*5f10*/  MOV R49, R13 ;  /* 0x0000000d00317202 */ /* 0x000fe40000000f00 */
[----:B------:R-:W2:Y:S01]  /*5f20*/  LDL.LU.64 R12, [R1+0xa80] ;  /* 0x000a8000010c7983 */ /* 0x000ea20000300a00 */
[----:B------:R-:W-:Y:S02]  /*5f30*/  LOP3.LUT R18, R18, 0xfbffffff, RZ, 0xc0, !PT ;  /* 0xfbffffff12127812 */ /* 0x000fe400078ec0ff */
[----:B------:R-:W-:Y:S02]  /*5f40*/  MOV R62, R48 ;  /* 0x00000030003e7202 */ /* 0x000fe40000000f00 */
[----:B------:R-:W-:Y:S02]  /*5f50*/  @P1 LOP3.LUT R18, R18, 0x4000000, RZ, 0xfc, !PT ;  /* 0x0400000012121812 */ /* 0x000fe400078efcff */
[----:B---3--:R-:W-:Y:S02]  /*5f60*/  @!P6 IADD3 R48, P1, PT, R46, R8, RZ ;  /* 0x000000082e30e210 */ /* 0x008fe40007f3e0ff */
[----:B------:R-:W-:-:S02]  /*5f70*/  MOV R63, R49 ;  /* 0x00000031003f7202 */ /* 0x000fc40000000f00 */
[----:B------:R-:W-:Y:S02]  /*5f80*/  @!P6 IADD3.X R49, PT, PT, R47, R9, RZ, P1, !PT ;  /* 0x000000092f31e210 */ /* 0x000fe40000ffe4ff */
[----:B------:R-:W-:Y:S01]  /*5f90*/  CS2R R8, SRZ ;  /* 0x0000000000087805 */ /* 0x000fe2000001ff00 */
[----:B------:R0:W-:Y:S04]  /*5fa0*/  STL [R1+0x95c], R46 ;  /* 0x00095c2e01007387 */ /* 0x0001e80000100800 */
[----:B------:R1:W-:Y:S01]  /*5fb0*/  STL [R1+0x960], R47 ;  /* 0x0009602f01007387 */ /* 0x0003e20000100800 */
[----:B0-----:R-:W-:Y:S02]  /*5fc0*/  MOV R46, R14 ;  /* 0x0000000e002e7202 */ /* 0x001fe40000000f00 */
[----:B-1----:R-:W-:-:S02]  /*5fd0*/  MOV R47, R15 ;  /* 0x0000000f002f7202 */ /* 0x002fc40000000f00 */
[----:B------:R-:W3:Y:S04]  /*5fe0*/  LDL.LU.64 R14, [R1+0xa68] ;  /* 0x000a6800010e7983 */ /* 0x000ee80000300a00 */
[----:B------:R0:W-:Y:S02]  /*5ff0*/  STL.64 [R1+0x968], R48 ;  /* 0x0009683001007387 */ /* 0x0001e40000100a00 */
[----:B0-----:R-:W-:Y:S02]  /*6000*/  MOV R48, R16 ;  /* 0x0000001000307202 */ /* 0x001fe40000000f00 */
[----:B------:R-:W-:Y:S02]  /*6010*/  MOV R49, R17 ;  /* 0x0000001100317202 */ /* 0x000fe40000000f00 */
[----:B------:R-:W3:Y:S04]  /*6020*/  LDL.LU.64 R16, [R1+0xa70] ;  /* 0x000a700001107983 */ /* 0x000ee80000300a00 */
[----:B----4-:R0:W4:Y:S02]  /*6030*/  @!P0 LDG.E.64 R8, desc[UR10][R10.64] ;  /* 0x0000000a0a088981 */ /* 0x010124000c1e1b00 */
[----:B0-----:R-:W-:-:S06]  /*6040*/  CS2R R10, SRZ ;  /* 0x00000000000a7805 */ /* 0x001fcc000001ff00 */
[----:B--2---:R0:W2:Y:S01]  /*6050*/  @!P0 LDG.E.64 R10, desc[UR10][R12.64] ;  /* 0x0000000a0c0a8981 */ /* 0x0040a2000c1e1b00 */
[----:B------:R-:W-:-:S04]  /*6060*/  LOP3.LUT R18, R18, 0xf7ffffff, RZ, 0xc0, !PT ;  /* 0xf7ffffff12127812 */ /* 0x000fc800078ec0ff */
[----:B------:R-:W-:-:S04]  /*6070*/  @P2 LOP3.LUT R18, R18, 0x8000000, RZ, 0xfc, !PT ;  /* 0x0800000012122812 */ /* 0x000fc800078efcff */
[----:B------:R-:W-:Y:S02]  /*6080*/  LOP3.LUT P2, RZ, R18, 0x1000000, RZ, 0xc0, !PT ;  /* 0x0100000012ff7812 */ /* 0x000fe4000784c0ff */
[----:B0-----:R-:W-:Y:S01]  /*6090*/  CS2R R12, SRZ ;  /* 0x00000000000c7805 */ /* 0x001fe2000001ff00 */
[----:B------:R0:W-:Y:S04]  /*60a0*/  @!P5 STL.64 [R1+0x488], R2 ;  /* 0x000488020100d387 */ /* 0x0001e80000100a00 */
[----:B0-----:R-:W3:Y:S01]  /*60b0*/  LDL.LU.64 R2, [R1+0xa88] ;  /* 0x000a880001027983 */ /* 0x001ee20000300a00 */
[----:B----4-:R-:W-:-:S05]  /*60c0*/  @!P0 MOV R13, R9 ;  /* 0x00000009000d8202 */ /* 0x010fca0000000f00 */
[----:B------:R-:W-:Y:S01]  /*60d0*/  STL [R1+0x568], R13 ;  /* 0x0005680d01007387 */ /* 0x000fe20000100800 */
[----:B--2---:R-:W-:-:S05]  /*60e0*/  @!P0 MOV R12, R10 ;  /* 0x0000000a000c8202 */ /* 0x004fca0000000f00 */
[----:B------:R0:W-:Y:S02]  /*60f0*/  STL [R1+0x46c], R12 ;  /* 0x00046c0c01007387 */ /* 0x0001e40000100800 */
[----:B0-----:R-:W-:-:S06]  /*6100*/  CS2R R12, SRZ ;  /* 0x00000000000c7805 */ /* 0x001fcc000001ff00 */
[----:B---3--:R0:W2:Y:S02]  /*6110*/  @!P2 LDG.E.64 R12, desc[UR10][R14.64] ;  /* 0x0000000a0e0ca981 */ /* 0x0080a4000c1e1b00 */
[----:B0-----:R-:W-:-:S06]  /*6120*/  CS2R R14, SRZ ;  /* 0x00000000000e7805 */ /* 0x001fcc000001ff00 */
[----:B------:R0:W3:Y:S01]  /*6130*/  @!P2 LDG.E.64 R14, desc[UR10][R16.64] ;  /* 0x0000000a100ea981 */ /* 0x0000e2000c1e1b00 */
[----:B------:R-:W-:Y:S02]  /*6140*/  LOP3.LUT P1, RZ, R18, 0x800000, RZ, 0xc0, !PT ;  /* 0x0080000012ff7812 */ /* 0x000fe4000782c0ff */
[----:B0-----:R-:W-:Y:S02]  /*6150*/  CS2R R16, SRZ ;  /* 0x0000000000107805 */ /* 0x001fe4000001ff00 */
[----:B--2---:R-:W-:-:S05]  /*6160*/  @!P2 MOV R17, R13 ;  /* 0x0000000d0011a202 */ /* 0x004fca0000000f00 */
[----:B------:R-:W-:Y:S01]  /*6170*/  STL [R1+0x5c8], R17 ;  /* 0x0005c81101007387 */ /* 0x000fe20000100800 */
[----:B---3--:R-:W-:-:S05]  /*6180*/  @!P2 MOV R16, R14 ;  /* 0x0000000e0010a202 */ /* 0x008fca0000000f00 */
[----:B------:R0:W-:Y:S02]  /*6190*/  STL [R1+0x474], R16 ;  /* 0x0004741001007387 */ /* 0x0001e40000100800 */
[----:B0-----:R-:W-:-:S06]  /*61a0*/  CS2R R16, SRZ ;  /* 0x0000000000107805 */ /* 0x001fcc000001ff00 */
[----:B------:R0:W2:Y:S02]  /*61b0*/  @!P1 LDG.E.64 R16, desc[UR10][R2.64] ;  /* 0x0000000a02109981 */ /* 0x0000a4000c1e1b00 */
[----:B0-----:R-:W-:-:S06]  /*61c0*/  CS2R R2, SRZ ;  /* 0x0000000000027805 */ /* 0x001fcc000001ff00 */
[----:B------:R0:W3:Y:S01]  /*61d0*/  @!P1 LDG.E.64 R2, desc[UR10][R4.64] ;  /* 0x0000000a04029981 */ /* 0x0000e2000c1e1b00 */
[----:B------:R-:W-:Y:S01]  /*61e0*/  HFMA2 R0, -RZ, RZ, 0, 0 ;  /* 0x00000000ff007431 */ /* 0x000fe200000001ff */
[----:B------:R-:W-:-:S05]  /*61f0*/  @!P0 MOV R0, R8 ;  /* 0x0000000800008202 */ /* 0x000fca0000000f00 */
[----:B------:R1:W-:Y:S01]  /*6200*/  STL [R1+0x558], R0 ;  /* 0x0005580001007387 */ /* 0x0003e20000100800 */
[----:B0-----:R-:W-:Y:S01]  /*6210*/  CS2R R4, SRZ ;  /* 0x0000000000047805 */ /* 0x001fe2000001ff00 */
[----:B-1----:R-:W-:Y:S01]  /*6220*/  HFMA2 R0, -RZ, RZ, 0, 0 ;  /* 0x00000000ff007431 */ /* 0x002fe200000001ff */
[----:B------:R-:W-:Y:S02]  /*6230*/  @!P0 MOV R0, R11 ;  /* 0x0000000b00008202 */ /* 0x000fe40000000f00 */
[----:B------:R-:W-:Y:S02]  /*6240*/  LOP3.LUT P0, RZ, R18, 0x400000, RZ, 0xc0, !PT ;  /* 0x0040000012ff7812 */ /* 0x000fe4000780c0ff */
[----:B--2---:R-:W-:-:S05]  /*6250*/  @!P1 MOV R5, R17 ;  /* 0x0000001100059202 */ /* 0x004fca0000000f00 */
[----:B------:R-:W-:Y:S01]  /*6260*/  STL [R1+0x610], R5 ;  /* 0x0006100501007387 */ /* 0x000fe20000100800 */
[----:B---3--:R-:W-:-:S05]  /*6270*/  @!P1 MOV R4, R2 ;  /* 0x0000000200049202 */ /* 0x008fca0000000f00 */
[----:B------:R0:W-:Y:S02]  /*6280*/  STL [R1+0x480], R4 ;  /* 0x0004800401007387 */ /* 0x0001e40000100800 */
[----:B0-----:R-:W-:-:S06]  /*6290*/  CS2R R4, SRZ ;  /* 0x0000000000047805 */ /* 0x001fcc000001ff00 */
[----:B------:R0:W2:Y:S02]  /*62a0*/  @!P0 LDG.E.64 R4, desc[UR10][R6.64] ;  /* 0x0000000a06048981 */ /* 0x0000a4000c1e1b00 */
[----:B0-----:R-:W-:-:S06]  /*62b0*/  CS2R R6, SRZ ;  /* 0x0000000000067805 */ /* 0x001fcc000001ff00 */
[----:B------:R0:W3:Y:S04]  /*62c0*/  @!P0 LDG.E.64 R6, desc[UR10][R52.64] ;  /* 0x0000000a34068981 */ /* 0x0000e8000c1e1b00 */
[----:B------:R1:W-:Y:S02]  /*62d0*/  STL.64 [R1+0x10], R8 ;  /* 0x0000100801007387 */ /* 0x0003e40000100a00 */
[----:B-1----:R-:W-:Y:S02]  /*62e0*/  MOV R8, R54 ;  /* 0x0000003600087202 */ /* 0x002fe40000000f00 */
[----:B------:R-:W-:Y:S02]  /*62f0*/  MOV R9, R55 ;  /* 0x0000003700097202 */ /* 0x000fe40000000f00 */
[----:B------:R-:W-:-:S02]  /*6300*/  CS2R R54, SRZ ;  /* 0x0000000000367805 */ /* 0x000fc4000001ff00 */
[----:B0-----:R-:W-:Y:S02]  /*6310*/  MOV R52, R56 ;  /* 0x0000003800347202 */ /* 0x001fe40000000f00 */
[----:B------:R-:W-:Y:S02]  /*6320*/  MOV R53, R57 ;  /* 0x0000003900357202 */ /* 0x000fe40000000f00 */
[----:B------:R-:W4:Y:S01]  /*6330*/  LDL.LU.64 R56, [R1+0xa60] ;  /* 0x000a600001387983 */ /* 0x000f220000300a00 */
[----:B--2---:R-:W-:-:S05]  /*6340*/  @!P0 MOV R54, R5 ;  /* 0x0000000500368202 */ /* 0x004fca0000000f00 */
[----:B------:R0:W-:Y:S04]  /*6350*/  STL [R1+0x650], R54 ;  /* 0x0006503601007387 */ /* 0x0001e80000100800 */
[----:B0-----:R-:W2:Y:S01]  /*6360*/  LDL.LU R54, [R1+0xa5c] ;  /* 0x000a5c0001367983 */ /* 0x001ea20000300800 */
[----:B---3--:R-:W-:-:S05]  /*6370*/  @!P0 MOV R55, R6 ;  /* 0x0000000600378202 */ /* 0x008fca0000000f00 */
[----:B------:R0:W-:Y:S04]  /*6380*/  STL [R1+0x498], R55 ;  /* 0x0004983701007387 */ /* 0x0001e80000100800 */
[----:B0-----:R-:W2:Y:S04]  /*6390*/  LDL.LU R55, [R1+0xa58] ;  /* 0x000a580001377983 */ /* 0x001ea80000300800 */
[----:B------:R0:W-:Y:S02]  /*63a0*/  STL [R1+0x468], R0 ;  /* 0x0004680001007387 */ /* 0x0001e40000100800 */
[----:B0-----:R-:W-:Y:S01]  /*63b0*/  HFMA2 R0, -RZ, RZ, 0, 0 ;  /* 0x00000000ff007431 */ /* 0x001fe200000001ff */
[----:B------:R-:W-:-:S05]  /*63c0*/  @!P2 MOV R0, R12 ;  /* 0x0000000c0000a202 */ /* 0x000fca0000000f00 */
[----:B------:R0:W-:Y:S02]  /*63d0*/  STL [R1+0x590], R0 ;  /* 0x0005900001007387 */ /* 0x0001e40000100800 */
[----:B0-----:R-:W-:Y:S01]  /*63e0*/  HFMA2 R0, -RZ, RZ, 0, 0 ;  /* 0x00000000ff007431 */ /* 0x001fe200000001ff */
[----:B------:R-:W-:Y:S02]  /*63f0*/  @!P2 MOV R0, R15 ;  /* 0x0000000f0000a202 */ /* 0x000fe40000000f00 */
[----:B------:R-:W-:Y:S01]  /*6400*/  LOP3.LUT P2, RZ, R18, 0x200000, RZ, 0xc0, !PT ;  /* 0x0020000012ff7812 */ /* 0x000fe2000784c0ff */
[----:B------:R0:W-:Y:S02]  /*6410*/  STL.64 [R1+0x210], R10 ;  /* 0x0002100a01007387 */ /* 0x0001e40000100a00 */
[----:B0-----:R-:W-:Y:S02]  /*6420*/  MOV R10, R8 ;  /* 0x00000008000a7202 */ /* 0x001fe40000000f00 */
[----:B------:R-:W-:-:S02]  /*6430*/  MOV R11, R9 ;  /* 0x00000009000b7202 */ /* 0x000fc40000000f00 */
[----:B------:R-:W-:-:S06]  /*6440*/  CS2R R8, SRZ ;  /* 0x0000000000087805 */ /* 0x000fcc000001ff00 */
[----:B--2---:R0:W2:Y:S02]  /*6450*/  @!P2 LDG.E.64 R8, desc[UR10][R54.64] ;  /* 0x0000000a3608a981 */ /* 0x0040a4000c1e1b00 */
[----:B0-----:R-:W-:Y:S02]  /*6460*/  MOV R54, R10 ;  /* 0x0000000a00367202 */ /* 0x001fe40000000f00 */
[----:B------:R-:W-:Y:S02]  /*6470*/  MOV R55, R11 ;  /* 0x0000000b00377202 */ /* 0x000fe40000000f00 */
[----:B------:R-:W-:-:S06]  /*6480*/  CS2R R10, SRZ ;  /* 0x00000000000a7805 */ /* 0x000fcc000001ff00 */
[----:B----4-:R0:W3:Y:S04]  /*6490*/  @!P2 LDG.E.64 R10, desc[UR10][R56.64] ;  /* 0x0000000a380aa981 */ /* 0x0100e8000c1e1b00 */
[----:B------:R1:W-:Y:S01]  /*64a0*/  STL.64 [R1+0x18], R12 ;  /* 0x0000180c01007387 */ /* 0x0003e20000100a00 */
[----:B0-----:R-:W-:Y:S02]  /*64b0*/  MOV R56, R60 ;  /* 0x0000003c00387202 */ /* 0x001fe40000000f00 */
[----:B------:R-:W-:Y:S02]  /*64c0*/  MOV R57, R61 ;  /* 0x0000003d00397202 */ /* 0x000fe40000000f00 */
[----:B------:R-:W4:Y:S01]  /*64d0*/  LDL.LU.64 R60, [R1+0xa50] ;  /* 0x000a5000013c7983 */ /* 0x000f220000300a00 */
[----:B-1----:R-:W-:-:S02]  /*64e0*/  MOV R12, R56 ;  /* 0x00000038000c7202 */ /* 0x002fc40000000f00 */
[----:B------:R-:W-:Y:S02]  /*64f0*/  MOV R13, R57 ;  /* 0x00000039000d7202 */ /* 0x000fe40000000f00 */
[----:B------:R-:W-:Y:S02]  /*6500*/  MOV R56, R66 ;  /* 0x0000004200387202 */ /* 0x000fe40000000f00 */
[----:B------:R-:W-:Y:S02]  /*6510*/  MOV R57, R67 ;  /* 0x0000004300397202 */ /* 0x000fe40000000f00 */
[----:B------:R-:W-:Y:S02]  /*6520*/  MOV R66, R58 ;  /* 0x0000003a00427202 */ /* 0x000fe40000000f00 */
[----:B------:R-:W-:Y:S02]  /*6530*/  MOV R67, R59 ;  /* 0x0000003b00437202 */ /* 0x000fe40000000f00 */
[----:B------:R-:W-:-:S02]  /*6540*/  CS2R R58, SRZ ;  /* 0x00000000003a7805 */ /* 0x000fc4000001ff00 */
        /* <DEDUP_REMOVED lines=43> */
[----:B0-----:R-:W-:-:S10]  /*6800*/  CS2R R2, SRZ ;  /* 0x0000000000027805 */ /* 0x001fd4000001ff00 */
        /* <DEDUP_REMOVED lines=102> */
[----:B------:R-:W-:-:S02]  /*6e70*/  MOV R26, R34 ;  /* 0x00000022001a7202 */ /* 0x000fc40000000f00 */
[----:B------:R-:W-:Y:S02]  /*6e80*/  MOV R27, R35 ;  /* 0x00000023001b7202 */ /* 0x000fe40000000f00 */
[----:B------:R-:W-:Y:S02]  /*6e90*/  CS2R R34, SRZ ;  /* 0x0000000000227805 */ /* 0x000fe4000001ff00 */
        /* <DEDUP_REMOVED lines=21> */
[----:B----4-:R-:W3:Y:S04]  /*6ff0*/  @!P2 LDG.E.64 R16, desc[UR10][R36.64] ;  /* 0x0000000a2410a981 */ /* 0x010ee8000c1e1b00 */
[----:B------:R0:W-:Y:S02]  /*7000*/  STL [R1+0x508], R0 ;  /* 0x0005080001007387 */ /* 0x0001e40000100800 */
[----:B0-----:R-:W-:Y:S01]  /*7010*/  HFMA2 R0, -RZ, RZ, 0, 0 ;  /* 0x00000000ff007431 */ /* 0x001fe200000001ff */
[----:B------:R-:W-:-:S05]  /*7020*/  @!P1 MOV R0, R8 ;  /* 0x0000000800009202 */ /* 0x000fca0000000f00 */
[----:B------:R0:W-:Y:S02]  /*7030*/  STL [R1+0x728], R0 ;  /* 0x0007280001007387 */ /* 0x0001e40000100800 */
[----:B0-----:R-:W-:Y:S01]  /*7040*/  HFMA2 R0, -RZ, RZ, 0, 0 ;  /* 0x00000000ff007431 */ /* 0x001fe200000001ff */
[----:B------:R-:W-:-:S05]  /*7050*/  @!P1 MOV R0, R11 ;  /* 0x0000000b00009202 */ /* 0x000fca0000000f00 */
[----:B------:R0:W-:Y:S02]  /*7060*/  STL [R1+0x528], R0 ;  /* 0x0005280001007387 */ /* 0x0001e40000100800 */
[----:B0-----:R-:W-:Y:S01]  /*7070*/  HFMA2 R0, -RZ, RZ, 0, 0 ;  /* 0x00000000ff007431 */ /* 0x001fe200000001ff */
[----:B------:R-:W-:Y:S01]  /*7080*/  @!P0 MOV R0, R12 ;  /* 0x0000000c00008202 */ /* 0x000fe20000000f00 */
[----:B------:R-:W-:Y:S04]  /*7090*/  STL.64 [R1+0x48], R4 ;  /* 0x0000480401007387 */ /* 0x000fe80000100a00 */
[----:B------:R0:W-:Y:S02]  /*70a0*/  STL [R1+0x754], R0 ;  /* 0x0007540001007387 */ /* 0x0001e40000100800 */
[----:B0-----:R-:W-:Y:S01]  /*70b0*/  HFMA2 R0, -RZ, RZ, 0, 0 ;  /* 0x00000000ff007431 */ /* 0x001fe200000001ff */
[----:B------:R-:W-:-:S02]  /*70c0*/  MOV R4, R38 ;  /* 0x0000002600047202 */ /* 0x000fc40000000f00 */
[----:B------:R-:W-:Y:S02]  /*70d0*/  MOV R5, R39 ;  /* 0x0000002700057202 */ /* 0x000fe40000000f00 */
[----:B------:R-:W-:Y:S02]  /*70e0*/  CS2R R38, SRZ ;  /* 0x0000000000267805 */ /* 0x000fe4000001ff00 */
[----:B------:R-:W-:-:S05]  /*70f0*/  @!P0 MOV R0, R15 ;  /* 0x0000000f00008202 */ /* 0x000fca0000000f00 */
[----:B------:R0:W-:Y:S02]  /*7100*/  STL [R1+0x540], R0 ;  /* 0x0005400001007387 */ /* 0x0001e40000100800 */
[----:B0-----:R-:W-:Y:S01]  /*7110*/  HFMA2 R0, -RZ, RZ, 0, 0 ;  /* 0x00000000ff007431 */ /* 0x001fe200000001ff */
[----:B--2---:R-:W-:-:S05]  /*7120*/  @!P2 MOV R38, R3 ;  /* 0x000000030026a202 */ /* 0x004fca0000000f00 */
[----:B------:R0:W-:Y:S01]  /*7130*/  STL [R1+0x774], R38 ;  /* 0x0007742601007387 */ /* 0x0001e20000100800 */
[----:B------:R-:W-:-:S03]  /*7140*/  @!P2 MOV R0, R2 ;  /* 0x000000020000a202 */ /* 0x000fc60000000f00 */
[----:B------:R1:W-:Y:S04]  /*7150*/  STL.64 [R1+0x9b8], R2 ;  /* 0x0009b80201007387 */ /* 0x0003e80000100a00 */
[----:B0-----:R-:W2:Y:S01]  /*7160*/  LDL.LU R38, [R1+0x9e8] ;  /* 0x0009e80001267983 */ /* 0x001ea20000300800 */
[----:B---3--:R-:W-:-:S05]  /*7170*/  @!P2 MOV R39, R16 ;  /* 0x000000100027a202 */ /* 0x008fca0000000f00 */
[----:B------:R0:W-:Y:S01]  /*7180*/  STL [R1+0x52c], R39 ;  /* 0x00052c2701007387 */ /* 0x0001e20000100800 */
[----:B-1----:R-:W-:Y:S02]  /*7190*/  MOV R2, R40 ;  /* 0x0000002800027202 */ /* 0x002fe40000000f00 */
[----:B------:R-:W-:Y:S02]  /*71a0*/  MOV R3, R41 ;  /* 0x0000002900037202 */ /* 0x000fe40000000f00 */
[----:B------:R-:W3:Y:S04]  /*71b0*/  LDL.LU.64 R40, [R1+0x9e0] ;  /* 0x0009e00001287983 */ /* 0x000ee80000300a00 */
[----:B0-----:R-:W2:Y:S01]  /*71c0*/  LDL.LU R39, [R1+0x9d8] ;  /* 0x0009d80001277983 */ /* 0x001ea20000300800 */
[----:B------:R-:W-:-:S03]  /*71d0*/  LOP3.LUT P1, RZ, R18, 0x4000, RZ, 0xc0, !PT ;  /* 0x0000400012ff7812 */ /* 0x000fc6000782c0ff */
[----:B------:R0:W-:Y:S02]  /*71e0*/  STL.64 [R1+0x248], R6 ;  /* 0x0002480601007387 */ /* 0x0001e40000100a00 */
[----:B0-----:R-:W-:Y:S02]  /*71f0*/  MOV R6, R4 ;  /* 0x0000000400067202 */ /* 0x001fe40000000f00 */
[----:B------:R-:W-:Y:S02]  /*7200*/  MOV R7, R5 ;  /* 0x0000000500077202 */ /* 0x000fe40000000f00 */
[----:B------:R-:W-:Y:S02]  /*7210*/  CS2R R4, SRZ ;  /* 0x0000000000047805 */ /* 0x000fe4000001ff00 */
[----:B------:R-:W-:Y:S02]  /*7220*/  MOV R36, R44 ;  /* 0x0000002c00247202 */ /* 0x000fe40000000f00 */
[----:B------:R-:W-:-:S02]  /*7230*/  MOV R37, R45 ;  /* 0x0000002d00257202 */ /* 0x000fc40000000f00 */
[----:B------:R-:W4:Y:S04]  /*7240*/  LDL.LU.64 R44, [R1+0x9f0] ;  /* 0x0009f000012c7983 */ /* 0x000f280000300a00 */
[----:B--2---:R0:W2:Y:S02]  /*7250*/  @!P1 LDG.E.64 R4, desc[UR10][R38.64] ;  /* 0x0000000a26049981 */ /* 0x0040a4000c1e1b00 */
[----:B0-----:R-:W-:Y:S02]  /*7260*/  MOV R38, R6 ;  /* 0x0000000600267202 */ /* 0x001fe40000000f00 */
[----:B------:R-:W-:Y:S02]  /*7270*/  MOV R39, R7 ;  /* 0x0000000700277202 */ /* 0x000fe40000000f00 */
[----:B------:R-:W-:-:S06]  /*7280*/  CS2R R6, SRZ ;  /* 0x0000000000067805 */ /* 0x000fcc000001ff00 */
[----:B---3--:R4:W3:Y:S04]  /*7290*/  @!P1 LDG.E.64 R6, desc[UR10][R40.64] ;  /* 0x0000000a28069981 */ /* 0x0088e8000c1e1b00 */
[----:B------:R0:W-:Y:S02]  /*72a0*/  STL.64 [R1+0x50], R8 ;  /* 0x0000500801007387 */ /* 0x0001e40000100a00 */
[----:B0-----:R-:W-:Y:S02]  /*72b0*/  MOV R8, R42 ;  /* 0x0000002a00087202 */ /* 0x001fe40000000f00 */
[----:B------:R-:W-:Y:S02]  /*72c0*/  MOV R9, R43 ;  /* 0x0000002b00097202 */ /* 0x000fe40000000f00 */
[----:B------:R-:W-:-:S02]  /*72d0*/  CS2R R42, SRZ ;  /* 0x00000000002a7805 */ /* 0x000fc4000001ff00 */
[----:B----4-:R-:W-:Y:S02]  /*72e0*/  MOV R40, R44 ;  /* 0x0000002c00287202 */ /* 0x010fe40000000f00 */
[----:B------:R-:W-:Y:S02]  /*72f0*/  MOV R41, R45 ;  /* 0x0000002d00297202 */ /* 0x000fe40000000f00 */
[----:B------:R-:W4:Y:S01]  /*7300*/  LDL.LU.64 R44, [R1+0x9d0] ;  /* 0x0009d000012c7983 */ /* 0x000f220000300a00 */
[----:B--2---:R-:W-:-:S05]  /*7310*/  @!P1 MOV R42, R5 ;  /* 0x00000005002a9202 */ /* 0x004fca0000000f00 */
[----:B------:R0:W-:Y:S04]  /*7320*/  STL [R1+0x79c], R42 ;  /* 0x00079c2a01007387 */ /* 0x0001e80000100800 */
[----:B0-----:R-:W2:Y:S01]  /*7330*/  LDL.LU R42, [R1+0x9cc] ;  /* 0x0009cc00012a7983 */ /* 0x001ea20000300800 */
[----:B---3--:R-:W-:-:S05]  /*7340*/  @!P1 MOV R43, R6 ;  /* 0x00000006002b9202 */ /* 0x008fca0000000f00 */
[----:B------:R0:W-:Y:S04]  /*7350*/  STL [R1+0x544], R43 ;  /* 0x0005442b01007387 */ /* 0x0001e80000100800 */
[----:B0-----:R-:W2:Y:S01]  /*7360*/  LDL.LU R43, [R1+0x9c8] ;  /* 0x0009c800012b7983 */ /* 0x001ea20000300800 */
[----:B------:R-:W-:-:S03]  /*7370*/  LOP3.LUT P0, RZ, R18, 0x2000, RZ, 0xc0, !PT ;  /* 0x0000200012ff7812 */ /* 0x000fc6000780c0ff */
[----:B------:R0:W-:Y:S02]  /*7380*/  STL.64 [R1+0x250], R10 ;  /* 0x0002500a01007387 */ /* 0x0001e40000100a00 */
[----:B0-----:R-:W-:Y:S02]  /*7390*/  MOV R10, R8 ;  /* 0x00000008000a7202 */ /* 0x001fe40000000f00 */
[----:B------:R-:W-:Y:S02]  /*73a0*/  MOV R11, R9 ;  /* 0x00000009000b7202 */ /* 0x000fe40000000f00 */
        /* <DEDUP_REMOVED lines=20> */
[----:B------:R-:W-:Y:S01]  /*74f0*/  STL [R1+0x7c4], R3 ;  /* 0x0007c40301007387 */ /* 0x000fe20000100800 */
[----:B---3--:R-:W-:-:S05]  /*7500*/  @!P0 MOV R2, R10 ;  /* 0x0000000a00028202 */ /* 0x008fca0000000f00 */
[----:B------:R0:W-:Y:S04]  /*7510*/  STL [R1+0x56c], R2 ;  /* 0x00056c0201007387 */ /* 0x0001e80000100800 */
[----:B0-----:R-:W2:Y:S04]  /*7520*/  LDL.LU.64 R2, [R1+0x5a8] ;  /* 0x0005a80001027983 */ /* 0x001ea80000300a00 */
[----:B------:R0:W-:Y:S02]  /*7530*/  STL [R1+0x770], R0 ;  /* 0x0007700001007387 */ /* 0x0001e40000100800 */
[----:B0-----:R-:W-:Y:S01]  /*7540*/  HFMA2 R0, -RZ, RZ, 0, 0 ;  /* 0x00000000ff007431 */ /* 0x001fe200000001ff */
[----:B------:R-:W-:-:S02]  /*7550*/  @!P2 MOV R0, R17 ;  /* 0x000000110000a202 */ /* 0x000fc40000000f00 */
[----:B------:R-:W-:Y:S01]  /*7560*/  LOP3.LUT P2, RZ, R18, 0x1000, RZ, 0xc0, !PT ;  /* 0x0000100012ff7812 */ /* 0x000fe2000784c0ff */
[----:B------:R0:W-:Y:S02]  /*7570*/  STL.64 [R1+0x258], R14 ;  /* 0x0002580e01007387 */ /* 0x0001e40000100a00 */
[----:B0-----:R-:W-:Y:S02]  /*7580*/  MOV R14, R12 ;  /* 0x0000000c000e7202 */ /* 0x001fe40000000f00 */
[----:B------:R-:W-:Y:S02]  /*7590*/  MOV R15, R13 ;  /* 0x0000000d000f7202 */ /* 0x000fe40000000f00 */
[----:B------:R-:W-:-:S06]  /*75a0*/  CS2R R12, SRZ ;  /* 0x00000000000c7805 */ /* 0x000fcc000001ff00 */
[----:B----4-:R0:W3:Y:S02]  /*75b0*/  @!P2 LDG.E.64 R12, desc[UR10][R50.64] ;  /* 0x0000000a320ca981 */ /* 0x0100e4000c1e1b00 */
[----:B0-----:R-:W-:Y:S02]  /*75c0*/  MOV R50, R14 ;  /* 0x0000000e00327202 */ /* 0x001fe40000000f00 */
[----:B------:R-:W-:Y:S02]  /*75d0*/  MOV R51, R15 ;  /* 0x0000000f00337202 */ /* 0x000fe40000000f00 */
[----:B------:R-:W-:-:S06]  /*75e0*/  CS2R R14, SRZ ;  /* 0x00000000000e7805 */ /* 0x000fcc000001ff00 */
[----:B--2---:R0:W2:Y:S04]  /*75f0*/  @!P2 LDG.E.64 R14, desc[UR10][R2.64] ;  /* 0x0000000a020ea981 */ /* 0x0040a8000c1e1b00 */
[----:B------:R-:W4:Y:S04]  /*7600*/  LDL.LU.64 R2, [R1+0x9b8] ;  /* 0x0009b80001027983 */ /* 0x000f280000300a00 */
[----:B------:R1:W-:Y:S02]  /*7610*/  STL [R1+0x55c], R0 ;  /* 0x00055c0001007387 */ /* 0x0003e40000100800 */
[----:B-1----:R-:W-:Y:S01]  /*7620*/  HFMA2 R0, -RZ, RZ, 0, 0 ;  /* 0x00000000ff007431 */ /* 0x002fe200000001ff */
[----:B------:R-:W-:-:S05]  /*7630*/  @!P1 MOV R0, R4 ;  /* 0x0000000400009202 */ /* 0x000fca0000000f00 */
[----:B------:R1:W-:Y:S02]  /*7640*/  STL [R1+0x798], R0 ;  /* 0x0007980001007387 */ /* 0x0003e40000100800 */
[----:B-1----:R-:W-:Y:S01]  /*7650*/  HFMA2 R0, -RZ, RZ, 0, 0 ;  /* 0x00000000ff007431 */ /* 0x002fe200000001ff */
[----:B------:R-:W-:-:S05]  /*7660*/  @!P1 MOV R0, R7 ;  /* 0x0000000700009202 */ /* 0x000fca0000000f00 */
[----:B------:R1:W-:Y:S02]  /*7670*/  STL [R1+0x578], R0 ;  /* 0x0005780001007387 */ /* 0x0003e40000100800 */
[----:B-1----:R-:W-:Y:S01]  /*7680*/  HFMA2 R0, -RZ, RZ, 0, 0 ;  /* 0x00000000ff007431 */ /* 0x002fe200000001ff */
[----:B------:R-:W-:-:S05]  /*7690*/  @!P0 MOV R0, R8 ;  /* 0x0000000800008202 */ /* 0x000fca0000000f00 */
[----:B------:R1:W-:Y:S02]  /*76a0*/  STL [R1+0x7c0], R0 ;  /* 0x0007c00001007387 */ /* 0x0003e40000100800 */
[----:B-1----:R-:W-:Y:S02]  /*76b0*/  HFMA2 R0, -RZ, RZ, 0, 0 ;  /* 0x00000000ff007431 */ /* 0x002fe400000001ff */
[----:B------:R1:W-:Y:S01]  /*76c0*/  STL.64 [R1+0x260], R16 ;  /* 0x0002601001007387 */ /* 0x0003e20000100a00 */
[----:B------:R-:W-:-:S05]  /*76d0*/  @!P0 MOV R0, R11 ;  /* 0x0000000b00008202 */ /* 0x000fca0000000f00 */
[----:B------:R0:W-:Y:S04]  /*76e0*/  STL [R1+0x57c], R0 ;  /* 0x00057c0001007387 */ /* 0x0001e80000100800 */
[----:B-1----:R-:W2:Y:S01]  /*76f0*/  LDL.LU.64 R16, [R1+0x848] ;  /* 0x0008480001107983 */ /* 0x002ea20000300a00 */
[----:B0-----:R-:W-:-:S03]  /*7700*/  HFMA2 R0, -RZ, RZ, 0, 0 ;  /* 0x00000000ff007431 */ /* 0x001fc600000001ff */
[----:B---3--:R-:W-:Y:S01]  /*7710*/  STL.64 [R1+0x9b0], R12 ;  /* 0x0009b00c01007387 */ /* 0x008fe20000100a00 */
[----:B------:R-:W-:-:S03]  /*7720*/  @!P2 MOV R0, R12 ;  /* 0x0000000c0000a202 */ /* 0x000fc60000000f00 */
[----:B----4-:R0:W-:Y:S02]  /*7730*/  STL.64 [R1+0x60], R2 ;  /* 0x0000600201007387 */ /* 0x0101e40000100a00 */
[----:B0-----:R-:W-:Y:S02]  /*7740*/  CS2R R2, SRZ ;  /* 0x0000000000027805 */ /* 0x001fe4000001ff00 */
[----:B------:R-:W-:Y:S02]  /*7750*/  @!P2 MOV R3, R13 ;  /* 0x0000000d0003a202 */ /* 0x000fe40000000f00 */
[----:B------:R-:W3:Y:S01]  /*7760*/  LDL.LU.64 R12, [R1+0x818] ;  /* 0x00081800010c7983 */ /* 0x000ee20000300a00 */
[----:B------:R-:W-:Y:S02]  /*7770*/  LOP3.LUT P1, RZ, R18, 0x800, RZ, 0xc0, !PT ;  /* 0x0000080012ff7812 */ /* 0x000fe4000782c0ff */
[----:B--2---:R-:W-:Y:S01]  /*7780*/  @!P2 MOV R2, R14 ;  /* 0x0000000e0002a202 */ /* 0x004fe20000000f00 */
[----:B------:R-:W-:Y:S04]  /*7790*/  STL [R1+0x7f4], R3 ;  /* 0x0007f40301007387 */ /* 0x000fe80000100800 */
[----:B------:R0:W-:Y:S02]  /*77a0*/  STL [R1+0x594], R2 ;  /* 0x0005940201007387 */ /* 0x0001e40000100800 */
[----:B0-----:R-:W-:-:S02]  /*77b0*/  CS2R R2, SRZ ;  /* 0x0000000000027805 */ /* 0x001fc4000001ff00 */
[----:B------:R0:W-:Y:S04]  /*77c0*/  STL.64 [R1+0x268], R6 ;  /* 0x0002680601007387 */ /* 0x0001e80000100a00 */
[----:B0-----:R-:W2:Y:S04]  /*77d0*/  LDL.LU.64 R6, [R1+0x840] ;  /* 0x0008400001067983 */ /* 0x001ea80000300a00 */
[----:B------:R0:W4:Y:S02]  /*77e0*/  @!P1 LDG.E.64 R2, desc[UR10][R16.64] ;  /* 0x0000000a10029981 */ /* 0x000124000c1e1b00 */
[----:B0-----:R-:W-:-:S06]  /*77f0*/  CS2R R16, SRZ ;  /* 0x0000000000107805 */ /* 0x001fcc000001ff00 */
[----:B---3--:R-:W3:Y:S04]  /*7800*/  @!P1 LDG.E.64 R16, desc[UR10][R12.64] ;  /* 0x0000000a0c109981 */ /* 0x008ee8000c1e1b00 */
[----:B------:R-:W2:Y:S01]  /*7810*/  LDL.LU.64 R12, [R1+0x5f8] ;  /* 0x0005f800010c7983 */ /* 0x000ea20000300a00 */
[----:B------:R-:W-:-:S03]  /*7820*/  LOP3.LUT P0, RZ, R18, 0x400, RZ, 0xc0, !PT ;  /* 0x0000040012ff7812 */ /* 0x000fc6000780c0ff */
[----:B------:R0:W-:Y:S02]  /*7830*/  STL.64 [R1+0x68], R4 ;  /* 0x0000680401007387 */ /* 0x0001e40000100a00 */
[----:B0-----:R-:W-:Y:S02]  /*7840*/  CS2R R4, SRZ ;  /* 0x0000000000047805 */ /* 0x001fe4000001ff00 */
[----:B------:R0:W-:Y:S04]  /*7850*/  STL.64 [R1+0x270], R10 ;  /* 0x0002700a01007387 */ /* 0x0001e80000100a00 */
[----:B0-----:R-:W2:Y:S01]  /*7860*/  LDL.LU.64 R10, [R1+0x838] ;  /* 0x00083800010a7983 */ /* 0x001ea20000300a00 */
[----:B----4-:R-:W-:-:S05]  /*7870*/  @!P1 MOV R5, R3 ;  /* 0x0000000300059202 */ /* 0x010fca0000000f00 */
[----:B------:R-:W-:Y:S01]  /*7880*/  STL [R1+0x81c], R5 ;  /* 0x00081c0501007387 */ /* 0x000fe20000100800 */
[----:B---3--:R-:W-:-:S05]  /*7890*/  @!P1 MOV R4, R16 ;  /* 0x0000001000049202 */ /* 0x008fca0000000f00 */
[----:B------:R0:W-:Y:S02]  /*78a0*/  STL [R1+0x5ac], R4 ;  /* 0x0005ac0401007387 */ /* 0x0001e40000100800 */
[----:B0-----:R-:W-:-:S06]  /*78b0*/  CS2R R4, SRZ ;  /* 0x0000000000047805 */ /* 0x001fcc000001ff00 */
[----:B--2---:R0:W2:Y:S02]  /*78c0*/  @!P0 LDG.E.64 R4, desc[UR10][R6.64] ;  /* 0x0000000a06048981 */ /* 0x0040a4000c1e1b00 */
[----:B0-----:R-:W-:-:S06]  /*78d0*/  CS2R R6, SRZ ;  /* 0x0000000000067805 */ /* 0x001fcc000001ff00 */
[----:B------:R-:W3:Y:S04]  /*78e0*/  @!P0 LDG.E.64 R6, desc[UR10][R12.64] ;  /* 0x0000000a0c068981 */ /* 0x000ee8000c1e1b00 */
[----:B------:R-:W4:Y:S04]  /*78f0*/  LDL.LU.64 R12, [R1+0x830] ;  /* 0x00083000010c7983 */ /* 0x000f280000300a00 */
[----:B------:R0:W-:Y:S04]  /*7900*/  STL [R1+0x7f0], R0 ;  /* 0x0007f00001007387 */ /* 0x0001e80000100800 */
[----:B------:R1:W-:Y:S01]  /*7910*/  STL.64 [R1+0x70], R8 ;  /* 0x0000700801007387 */ /* 0x0003e20000100a00 */
[----:B0-----:R-:W-:Y:S01]  /*7920*/  HFMA2 R0, -RZ, RZ, 0, 0 ;  /* 0x00000000ff007431 */ /* 0x001fe200000001ff */
[----:B------:R-:W-:-:S02]  /*7930*/  @!P2 MOV R0, R15 ;  /* 0x0000000f0000a202 */ /* 0x000fc40000000f00 */
[----:B-1----:R-:W-:Y:S02]  /*7940*/  CS2R R8, SRZ ;  /* 0x0000000000087805 */ /* 0x002fe4000001ff00 */
        /* <DEDUP_REMOVED lines=8> */
[----:B----4-:R0:W3:Y:S04]  /*79d0*/  @!P2 LDG.E.64 R10, desc[UR10][R12.64] ;  /* 0x0000000a0c0aa981 */ /* 0x0100e8000c1e1b00 */
        /* <DEDUP_REMOVED lines=15> */
[----:B-1----:R-:W3:Y:S01]  /*7ad0*/  LDL.LU.64 R14, [R1+0x828] ;  /* 0x00082800010e7983 */ /* 0x002ee20000300a00 */
[----:B0-----:R-:W-:Y:S01]  /*7ae0*/  HFMA2 R0, -RZ, RZ, 0, 0 ;  /* 0x00000000ff007431 */ /* 0x001fe200000001ff */
[----:B--2---:R-:W-:Y:S02]  /*7af0*/  @!P2 MOV R0, R8 ;  /* 0x000000080000a202 */ /* 0x004fe40000000f00 */
[----:B------:R-:W-:Y:S04]  /*7b00*/  STL.64 [R1+0x9a8], R8 ;  /* 0x0009a80801007387 */ /* 0x000fe80000100a00 */
[----:B----4-:R0:W-:Y:S02]  /*7b10*/  STL.64 [R1+0x78], R12 ;  /* 0x0000780c01007387 */ /* 0x0101e40000100a00 */
[----:B0-----:R-:W-:-:S02]  /*7b20*/  CS2R R12, SRZ ;  /* 0x00000000000c7805 */ /* 0x001fc4000001ff00 */
[----:B------:R-:W-:Y:S02]  /*7b30*/  @!P2 MOV R13, R9 ;  /* 0x00000009000da202 */ /* 0x000fe40000000f00 */
[----:B------:R-:W2:Y:S01]  /*7b40*/  LDL.LU.64 R8, [R1+0x640] ;  /* 0x0006400001087983 */ /* 0x000ea20000300a00 */
[----:B------:R-:W-:Y:S02]  /*7b50*/  LOP3.LUT P1, RZ, R18, 0x100, RZ, 0xc0, !PT ;  /* 0x0000010012ff7812 */ /* 0x000fe4000782c0ff */
[----:B---3--:R-:W-:Y:S01]  /*7b60*/  @!P2 MOV R12, R10 ;  /* 0x0000000a000ca202 */ /* 0x008fe20000000f00 */
[----:B------:R-:W-:Y:S04]  /*7b70*/  STL [R1+0x834], R13 ;  /* 0x0008340d01007387 */ /* 0x000fe80000100800 */
[----:B------:R0:W-:Y:S02]  /*7b80*/  STL [R1+0x5fc], R12 ;  /* 0x0005fc0c01007387 */ /* 0x0001e40000100800 */
[----:B0-----:R-:W-:-:S02]  /*7b90*/  CS2R R12, SRZ ;  /* 0x00000000000c7805 */ /* 0x001fc4000001ff00 */
[----:B------:R0:W-:Y:S04]  /*7ba0*/  STL.64 [R1+0x280], R16 ;  /* 0x0002801001007387 */ /* 0x0001e80000100a00 */
[----:B0-----:R-:W3:Y:S04]  /*7bb0*/  LDL.LU.64 R16, [R1+0x820] ;  /* 0x0008200001107983 */ /* 0x001ee80000300a00 */
[----:B------:R0:W4:Y:S02]  /*7bc0*/  @!P1 LDG.E.64 R12, desc[UR10][R14.64] ;  /* 0x0000000a0e0c9981 */ /* 0x000124000c1e1b00 */
[----:B0-----:R-:W-:-:S06]  /*7bd0*/  CS2R R14, SRZ ;  /* 0x00000000000e7805 */ /* 0x001fcc000001ff00 */
[----:B--2---:R-:W2:Y:S04]  /*7be0*/  @!P1 LDG.E.64 R14, desc[UR10][R8.64] ;  /* 0x0000000a080e9981 */ /* 0x004ea8000c1e1b00 */
[----:B------:R-:W3:Y:S01]  /*7bf0*/  LDL.LU.64 R8, [R1+0x660] ;  /* 0x0006600001087983 */ /* 0x000ee20000300a00 */
[----:B------:R-:W-:-:S03]  /*7c00*/  LOP3.LUT P0, RZ, R18, 0x80, RZ, 0xc0, !PT ;  /* 0x0000008012ff7812 */ /* 0x000fc6000780c0ff */
[----:B------:R0:W-:Y:S02]  /*7c10*/  STL.64 [R1+0x80], R2 ;  /* 0x0000800201007387 */ /* 0x0001e40000100a00 */
[----:B0-----:R-:W-:Y:S02]  /*7c20*/  CS2R R2, SRZ ;  /* 0x0000000000027805 */ /* 0x001fe4000001ff00 */
[----:B------:R0:W-:Y:S04]  /*7c30*/  STL.64 [R1+0x288], R6 ;  /* 0x0002880601007387 */ /* 0x0001e80000100a00 */
        /* <DEDUP_REMOVED lines=23> */
[----:B----4-:R-:W3:Y:S04]  /*7db0*/  @!P2 LDG.E.64 R6, desc[UR10][R8.64] ;  /* 0x0000000a0806a981 */ /* 0x010ee8000c1e1b00 */
[----:B------:R-:W4:Y:S04]  /*7dc0*/  LDL.LU.64 R8, [R1+0x9a8] ;  /* 0x0009a80001087983 */ /* 0x000f280000300a00 */
        /* <DEDUP_REMOVED lines=14> */
[----:B------:R-:W-:Y:S01]  /*7eb0*/  STL.64 [R1+0x290], R10 ;  /* 0x0002900a01007387 */ /* 0x000fe20000100a00 */
[----:B--2---:R-:W-:-:S05]  /*7ec0*/  @!P2 MOV R0, R4 ;  /* 0x000000040000a202 */ /* 0x004fca0000000f00 */
[----:B------:R0:W-:Y:S02]  /*7ed0*/  STL [R1+0x808], R0 ;  /* 0x0008080001007387 */ /* 0x0001e40000100800 */
[----:B0-----:R-:W-:Y:S02]  /*7ee0*/  HFMA2 R0, -RZ, RZ, 0, 0 ;  /* 0x00000000ff007431 */ /* 0x001fe400000001ff */
[----:B------:R-:W-:Y:S01]  /*7ef0*/  STL.64 [R1+0x9a0], R4 ;  /* 0x0009a00401007387 */ /* 0x000fe20000100a00 */
[----:B---3--:R-:W-:-:S03]  /*7f00*/  @!P2 MOV R0, R7 ;  /* 0x000000070000a202 */ /* 0x008fc60000000f00 */
[----:B----4-:R0:W-:Y:S04]  /*7f10*/  STL.64 [R1+0x90], R8 ;  /* 0x0000900801007387 */ /* 0x0101e80000100a00 */
[----:B------:R-:W-:Y:S01]  /*7f20*/  STL [R1+0x688], R0 ;  /* 0x0006880001007387 */ /* 0x000fe20000100800 */
[----:B0-----:R-:W-:Y:S02]  /*7f30*/  CS2R R8, SRZ ;  /* 0x0000000000087805 */ /* 0x001fe4000001ff00 */
[----:B------:R-:W-:Y:S02]  /*7f40*/  @!P2 MOV R9, R5 ;  /* 0x000000050009a202 */ /* 0x000fe40000000f00 */
[----:B------:R-:W-:-:S03]  /*7f50*/  @!P2 MOV R8, R6 ;  /* 0x000000060008a202 */ /* 0x000fc60000000f00 */
[----:B------:R-:W-:Y:S04]  /*7f60*/  STL [R1+0x80c], R9 ;  /* 0x00080c0901007387 */ /* 0x000fe80000100800 */
[----:B------:R0:W-:Y:S04]  /*7f70*/  STL [R1+0x664], R8 ;  /* 0x0006640801007387 */ /* 0x0001e80000100800 */
[----:B------:R-:W2:Y:S04]  /*7f80*/  LDL.LU.64 R4, [R1+0x6a8] ;  /* 0x0006a80001047983 */ /* 0x000ea80000300a00 */
[----:B------:R-:W3:Y:S01]  /*7f90*/  LDL.LU.64 R10, [R1+0x800] ;  /* 0x00080000010a7983 */ /* 0x000ee20000300a00 */
[----:B------:R-:W-:-:S02]  /*7fa0*/  LOP3.LUT P1, RZ, R18, 0x20, RZ, 0xc0, !PT ;  /* 0x0000002012ff7812 */ /* 0x000fc4000782c0ff */
[----:B0-----:R-:W-:-:S11]  /*7fb0*/  CS2R R8, SRZ ;  /* 0x0000000000087805 */ /* 0x001fd6000001ff00 */
[----:B---3--:R0:W3:Y:S02]  /*7fc0*/  @!P1 LDG.E.64 R8, desc[UR10][R10.64] ;  /* 0x0000000a0a089981 */ /* 0x0080e4000c1e1b00 */
[----:B0-----:R-:W-:-:S06]  /*7fd0*/  CS2R R10, SRZ ;  /* 0x00000000000a7805 */ /* 0x001fcc000001ff00 */
[----:B--2---:R0:W2:Y:S04]  /*7fe0*/  @!P1 LDG.E.64 R10, desc[UR10][R4.64] ;  /* 0x0000000a040a9981 */ /* 0x0040a8000c1e1b00 */
[----:B------:R1:W-:Y:S01]  /*7ff0*/  STL.64 [R1+0x298], R14 ;  /* 0x0002980e01007387 */ /* 0x0003e20000100a00 */
[----:B0-----:R-:W-:-:S03]  /*8000*/  CS2R R4, SRZ ;  /* 0x0000000000047805 */ /* 0x001fc6000001ff00 */
[----:B-1----:R-:W4:Y:S01]  /*8010*/  LDL.LU.64 R14, [R1+0x7f8] ;  /* 0x0007f800010e7983 */ /* 0x002f220000300a00 */
[----:B---3--:R-:W-:-:S05]  /*8020*/  @!P1 MOV R5, R9 ;  /* 0x0000000900059202 */ /* 0x008fca0000000f00 */
[----:B------:R-:W-:Y:S01]  /*8030*/  STL [R1+0x804], R5 ;  /* 0x0008040501007387 */ /* 0x000fe20000100800 */
[----:B--2---:R-:W-:-:S05]  /*8040*/  @!P1 MOV R4, R10 ;  /* 0x0000000a00049202 */ /* 0x004fca0000000f00 */
[----:B------:R0:W-:Y:S04]  /*8050*/  STL [R1+0x690], R4 ;  /* 0x0006900401007387 */ /* 0x0001e80000100800 */
[----:B0-----:R-:W2:Y:S01]  /*8060*/  LDL.LU.64 R4, [R1+0x7e8] ;  /* 0x0007e80001047983 */ /* 0x001ea20000300a00 */
[----:B------:R-:W-:-:S03]  /*8070*/  LOP3.LUT P0, RZ, R18, 0x10, RZ, 0xc0, !PT ;  /* 0x0000001012ff7812 */ /* 0x000fc6000780c0ff */
[----:B------:R0:W-:Y:S02]  /*8080*/  STL.64 [R1+0x98], R12 ;  /* 0x0000980c01007387 */ /* 0x0001e40000100a00 */
[----:B0-----:R-:W-:-:S08]  /*8090*/  CS2R R12, SRZ ;  /* 0x00000000000c7805 */ /* 0x001fd0000001ff00 */
[----:B----4-:R0:W3:Y:S02]  /*80a0*/  @!P0 LDG.E.64 R12, desc[UR10][R14.64] ;  /* 0x0000000a0e0c8981 */ /* 0x0100e4000c1e1b00 */
[----:B0-----:R-:W-:-:S06]  /*80b0*/  CS2R R14, SRZ ;  /* 0x00000000000e7805 */ /* 0x001fcc000001ff00 */
[----:B--2---:R-:W2:Y:S04]  /*80c0*/  @!P0 LDG.E.64 R14, desc[UR10][R4.64] ;  /* 0x0000000a040e8981 */ /* 0x004ea8000c1e1b00 */
[----:B------:R0:W-:Y:S04]  /*80d0*/  STL.64 [R1+0xa0], R2 ;  /* 0x0000a00201007387 */ /* 0x0001e80000100a00 */
[----:B------:R-:W4:Y:S01]  /*80e0*/  LDL.LU.64 R4, [R1+0x7d8] ;  /* 0x0007d80001047983 */ /* 0x000f220000300a00 */
[----:B0-----:R-:W-:Y:S02]  /*80f0*/  CS2R R2, SRZ ;  /* 0x0000000000027805 */ /* 0x001fe4000001ff00 */
[----:B---3--:R-:W-:-:S05]  /*8100*/  @!P0 MOV R3, R13 ;  /* 0x0000000d00038202 */ /* 0x008fca0000000f00 */
[----:B------:R-:W-:Y:S01]  /*8110*/  STL [R1+0x7ec], R3 ;  /* 0x0007ec0301007387 */ /* 0x000fe20000100800 */
[----:B--2---:R-:W-:-:S05]  /*8120*/  @!P0 MOV R2, R14 ;  /* 0x0000000e00028202 */ /* 0x004fca0000000f00 */
[----:B------:R0:W-:Y:S04]  /*8130*/  STL [R1+0x6ac], R2 ;  /* 0x0006ac0201007387 */ /* 0x0001e80000100800 */
[----:B0-----:R-:W2:Y:S01]  /*8140*/  LDL.LU.64 R2, [R1+0x7e0] ;  /* 0x0007e00001027983 */ /* 0x001ea20000300a00 */
[----:B------:R-:W-:-:S03]  /*8150*/  LOP3.LUT P2, RZ, R18, 0x8, RZ, 0xc0, !PT ;  /* 0x0000000812ff7812 */ /* 0x000fc6000784c0ff */
[----:B------:R0:W-:Y:S02]  /*8160*/  STL.64 [R1+0x2a0], R16 ;  /* 0x0002a01001007387 */ /* 0x0001e40000100a00 */
[----:B0-----:R-:W-:Y:S01]  /*8170*/  CS2R R16, SRZ ;  /* 0x0000000000107805 */ /* 0x001fe2000001ff00 */
[----:B------:R-:W-:Y:S01]  /*8180*/  HFMA2 R0, -RZ, RZ, 0, 0 ;  /* 0x00000000ff007431 */ /* 0x000fe200000001ff */
[----:B------:R-:W-:-:S06]  /*8190*/  @!P1 MOV R0, R8 ;  /* 0x0000000800009202 */ /* 0x000fcc0000000f00 */
[----:B--2---:R0:W2:Y:S02]  /*81a0*/  @!P2 LDG.E.64 R16, desc[UR10][R2.64] ;  /* 0x0000000a0210a981 */ /* 0x0040a4000c1e1b00 */
[----:B0-----:R-:W-:Y:S02]  /*81b0*/  MOV R2, R50 ;  /* 0x0000003200027202 */ /* 0x001fe40000000f00 */
[----:B------:R-:W-:Y:S02]  /*81c0*/  MOV R3, R51 ;  /* 0x0000003300037202 */ /* 0x000fe40000000f00 */
[----:B------:R-:W-:Y:S02]  /*81d0*/  MOV R50, R44 ;  /* 0x0000002c00327202 */ /* 0x000fe40000000f00 */
[----:B------:R-:W-:Y:S02]  /*81e0*/  MOV R51, R45 ;  /* 0x0000002d00337202 */ /* 0x000fe40000000f00 */
[----:B------:R-:W-:-:S02]  /*81f0*/  MOV R44, R42 ;  /* 0x0000002a002c7202 */ /* 0x000fc40000000f00 */
[----:B------:R-:W-:Y:S02]  /*8200*/  MOV R45, R43 ;  /* 0x0000002b002d7202 */ /* 0x000fe40000000f00 */
[----:B------:R-:W-:Y:S02]  /*8210*/  MOV R42, R40 ;  /* 0x00000028002a7202 */ /* 0x000fe40000000f00 */
        /* <DEDUP_REMOVED lines=9> */
[----:B------:R-:W-:-:S06]  /*82b0*/  CS2R R20, SRZ ;  /* 0x0000000000147805 */ /* 0x000fcc000001ff00 */
        /* <DEDUP_REMOVED lines=13> */
[----:B------:R1:W-:Y:S04]  /*8390*/  STL.64 [R1+0x2a8], R6 ;  /* 0x0002a80601007387 */ /* 0x0003e80000100a00 */
[----:B-1----:R-:W3:Y:S01]  /*83a0*/  LDL.LU.64 R6, [R1+0x710] ;  /* 0x0007100001067983 */ /* 0x002ee20000300a00 */
[----:B--2---:R-:W-:-:S03]  /*83b0*/  @!P2 MOV R0, R16 ;  /* 0x000000100000a202 */ /* 0x004fc60000000f00 */
[----:B------:R-:W-:Y:S04]  /*83c0*/  STL.64 [R1+0x998], R16 ;  /* 0x0009981001007387 */ /* 0x000fe80000100a00 */
[----:B----4-:R0:W-:Y:S02]  /*83d0*/  STL.64 [R1+0xa8], R4 ;  /* 0x0000a80401007387 */ /* 0x0101e40000100a00 */
[----:B0-----:R-:W-:Y:S02]  /*83e0*/  CS2R R4, SRZ ;  /* 0x0000000000047805 */ /* 0x001fe4000001ff00 */
[----:B------:R-:W-:Y:S02]  /*83f0*/  @!P2 MOV R5, R17 ;  /* 0x000000110005a202 */ /* 0x000fe40000000f00 */
[----:B------:R-:W2:Y:S01]  /*8400*/  LDL.LU.64 R16, [R1+0x7d0] ;  /* 0x0007d00001107983 */ /* 0x000ea20000300a00 */
[----:B---3--:R-:W-:-:S03]  /*8410*/  @!P2 MOV R4, R20 ;  /* 0x000000140004a202 */ /* 0x008fc60000000f00 */
[----:B------:R0:W-:Y:S01]  /*8420*/  STL [R1+0x7dc], R5 ;  /* 0x0007dc0501007387 */ /* 0x0001e20000100800 */
[----:B------:R-:W-:-:S03]  /*8430*/  LOP3.LUT P1, RZ, R18, 0x4, RZ, 0xc0, !PT ;  /* 0x0000000412ff7812 */ /* 0x000fc6000782c0ff */
[----:B------:R1:W-:Y:S01]  /*8440*/  STL [R1+0x6e4], R4 ;  /* 0x0006e40401007387 */ /* 0x0003e20000100800 */
[----:B0-----:R-:W-:Y:S02]  /*8450*/  MOV R5, R3 ;  /* 0x0000000300057202 */ /* 0x001fe40000000f00 */
[----:B------:R-:W-:Y:S02]  /*8460*/  MOV R3, R51 ;  /* 0x0000003300037202 */ /* 0x000fe40000000f00 */
[----:B-1----:R-:W-:Y:S02]  /*8470*/  MOV R4, R2 ;  /* 0x0000000200047202 */ /* 0x002fe40000000f00 */
        /* <DEDUP_REMOVED lines=15> */
[----:B------:R-:W-:Y:S01]  /*8570*/  CS2R R22, SRZ ;  /* 0x0000000000167805 */ /* 0x000fe2000001ff00 */
[----:B------:R0:W-:Y:S04]  /*8580*/  STL.64 [R1+0xb0], R8 ;  /* 0x0000b00801007387 */ /* 0x0001e80000100a00 */
[----:B0-----:R-:W3:Y:S04]  /*8590*/  LDL.LU.64 R8, [R1+0x7c8] ;  /* 0x0007c80001087983 */ /* 0x001ee80000300a00 */
[----:B------:R0:W-:Y:S04]  /*85a0*/  STL.64 [R1+0x2b0], R10 ;  /* 0x0002b00a01007387 */ /* 0x0001e80000100a00 */
[----:B0-----:R-:W4:Y:S04]  /*85b0*/  LDL.LU.64 R10, [R1+0x7b8] ;  /* 0x0007b800010a7983 */ /* 0x001f280000300a00 */
[----:B--2---:R0:W2:Y:S02]  /*85c0*/  @!P1 LDG.E.64 R22, desc[UR10][R16.64] ;  /* 0x0000000a10169981 */ /* 0x0040a4000c1e1b00 */
[----:B0-----:R-:W-:-:S02]  /*85d0*/  MOV R16, R4 ;  /* 0x0000000400107202 */ /* 0x001fc40000000f00 */
        /* <DEDUP_REMOVED lines=13> */
[----:B------:R-:W-:-:S06]  /*86b0*/  CS2R R24, SRZ ;  /* 0x0000000000187805 */ /* 0x000fcc000001ff00 */
[----:B------:R0:W3:Y:S01]  /*86c0*/  @!P1 LDG.E.64 R24, desc[UR10][R6.64] ;  /* 0x0000000a06189981 */ /* 0x0000e2000c1e1b00 */
[----:B------:R-:W-:Y:S02]  /*86d0*/  LOP3.LUT P0, RZ, R18, 0x2, RZ, 0xc0, !PT ;  /* 0x0000000212ff7812 */ /* 0x000fe4000780c0ff */
[----:B0-----:R-:W-:Y:S01]  /*86e0*/  CS2R R6, SRZ ;  /* 0x0000000000067805 */ /* 0x001fe2000001ff00 */
[----:B------:R0:W-:Y:S04]  /*86f0*/  STL.64 [R1+0x2b8], R14 ;  /* 0x0002b80e01007387 */ /* 0x0001e80000100a00 */
[----:B------:R-:W-:Y:S04]  /*8700*/  STL.64 [R1+0xb8], R12 ;  /* 0x0000b80c01007387 */ /* 0x000fe80000100a00 */
[----:B0-----:R-:W4:Y:S01]  /*8710*/  LDL.LU.64 R14, [R1+0x7b0] ;  /* 0x0007b000010e7983 */ /* 0x001f220000300a00 */
[----:B--2---:R-:W-:-:S05]  /*8720*/  @!P1 MOV R7, R23 ;  /* 0x0000001700079202 */ /* 0x004fca0000000f00 */
[----:B------:R0:W-:Y:S02]  /*8730*/  STL [R1+0x7d4], R7 ;  /* 0x0007d40701007387 */ /* 0x0001e40000100800 */
[----:B0-----:R-:W-:Y:S02]  /*8740*/  MOV R7, R17 ;  /* 0x0000001100077202 */ /* 0x001fe40000000f00 */
[----:B------:R-:W-:Y:S02]  /*8750*/  MOV R17, R5 ;  /* 0x0000000500117202 */ /* 0x000fe40000000f00 */
[----:B------:R-:W-:Y:S02]  /*8760*/  MOV R5, R3 ;  /* 0x0000000300057202 */ /* 0x000fe40000000f00 */
[----:B------:R-:W-:Y:S02]  /*8770*/  MOV R3, R39 ;  /* 0x0000002700037202 */ /* 0x000fe40000000f00 */
[----:B------:R-:W-:-:S02]  /*8780*/  MOV R39, R33 ;  /* 0x0000002100277202 */ /* 0x000fc40000000f00 */
[----:B------:R-:W-:Y:S02]  /*8790*/  MOV R33, R27 ;  /* 0x0000001b00217202 */ /* 0x000fe40000000f00 */
[----:B---3--:R-:W-:-:S05]  /*87a0*/  @!P1 MOV R6, R24 ;  /* 0x0000001800069202 */ /* 0x008fca0000000f00 */
[----:B------:R0:W-:Y:S02]  /*87b0*/  STL [R1+0x700], R6 ;  /* 0x0007000601007387 */ /* 0x0001e40000100800 */
[----:B0-----:R-:W-:Y:S02]  /*87c0*/  MOV R6, R16 ;  /* 0x0000001000067202 */ /* 0x001fe40000000f00 */
[----:B------:R-:W-:Y:S02]  /*87d0*/  MOV R16, R4 ;  /* 0x0000000400107202 */ /* 0x000fe40000000f00 */
[----:B------:R-:W-:Y:S02]  /*87e0*/  MOV R4, R2 ;  /* 0x0000000200047202 */ /* 0x000fe40000000f00 */
[----:B------:R-:W-:Y:S02]  /*87f0*/  MOV R2, R38 ;  /* 0x0000002600027202 */ /* 0x000fe40000000f00 */
[----:B------:R-:W-:-:S02]  /*8800*/  MOV R38, R32 ;  /* 0x0000002000267202 */ /* 0x000fc40000000f00 */
[----:B------:R-:W-:Y:S02]  /*8810*/  MOV R32, R26 ;  /* 0x0000001a00207202 */ /* 0x000fe40000000f00 */
[----:B------:R-:W-:-:S06]  /*8820*/  CS2R R26, SRZ ;  /* 0x00000000001a7805 */ /* 0x000fcc000001ff00 */
[----:B------:R0:W2:Y:S02]  /*8830*/  @!P0 LDG.E.64 R26, desc[UR10][R8.64] ;  /* 0x0000000a081a8981 */ /* 0x0000a4000c1e1b00 */
        /* <DEDUP_REMOVED lines=8> */
[----:B------:R-:W-:-:S06]  /*88c0*/  CS2R R2, SRZ ;  /* 0x0000000000027805 */ /* 0x000fcc000001ff00 */
[----:B----4-:R0:W3:Y:S01]  /*88d0*/  @!P0 LDG.E.64 R2, desc[UR10][R10.64] ;  /* 0x0000000a0a028981 */ /* 0x0100e2000c1e1b00 */
[----:B------:R-:W-:Y:S02]  /*88e0*/  MOV R12, R8 ;  /* 0x00000008000c7202 */ /* 0x000fe40000000f00 */
[----:B------:R-:W-:Y:S02]  /*88f0*/  MOV R13, R9 ;  /* 0x00000009000d7202 */ /* 0x000fe40000000f00 */
[----:B------:R-:W-:Y:S02]  /*8900*/  MOV R8, R16 ;  /* 0x0000001000087202 */ /* 0x000fe40000000f00 */
[----:B------:R-:W-:Y:S02]  /*8910*/  MOV R9, R17 ;  /* 0x0000001100097202 */ /* 0x000fe40000000f00 */
[----:B------:R-:W4:Y:S04]  /*8920*/  LDL.LU.64 R16, [R1+0x7a8] ;  /* 0x0007a80001107983 */ /* 0x000f280000300a00 */
[----:B------:R1:W-:Y:S01]  /*8930*/  STL [R1+0x7d8], R0 ;  /* 0x0007d80001007387 */ /* 0x0003e20000100800 */
[----:B0-----:R-:W-:Y:S01]  /*8940*/  CS2R R10, SRZ ;  /* 0x00000000000a7805 */ /* 0x001fe2000001ff00 */
[----:B-1----:R-:W-:Y:S01]  /*8950*/  HFMA2 R0, -RZ, RZ, 0, 0 ;  /* 0x00000000ff007431 */ /* 0x002fe200000001ff */
[----:B------:R-:W-:-:S02]  /*8960*/  @!P2 MOV R0, R21 ;  /* 0x000000150000a202 */ /* 0x000fc40000000f00 */
[----:B------:R-:W-:Y:S02]  /*8970*/  LOP3.LUT P2, RZ, R18, 0x1, RZ, 0xc0, !PT ;  /* 0x0000000112ff7812 */ /* 0x000fe4000784c0ff */
[----:B--2---:R-:W-:-:S05]  /*8980*/  @!P0 MOV R11, R27 ;  /* 0x0000001b000b8202 */ /* 0x004fca0000000f00 */
[----:B------:R0:W-:Y:S02]  /*8990*/  STL [R1+0x7bc], R11 ;  /* 0x0007bc0b01007387 */ /* 0x0001e40000100800 */
[----:B0-----:R-:W-:Y:S02]  /*89a0*/  MOV R11, R7 ;  /* 0x00000007000b7202 */ /* 0x001fe40000000f00 */
[----:B---3--:R-:W-:-:S05]  /*89b0*/  @!P0 MOV R10, R2 ;  /* 0x00000002000a8202 */ /* 0x008fca0000000f00 */
[----:B------:R0:W-:Y:S02]  /*89c0*/  STL [R1+0x714], R10 ;  /* 0x0007140a01007387 */ /* 0x0001e40000100800 */
[----:B0-----:R-:W-:Y:S02]  /*89d0*/  MOV R10, R6 ;  /* 0x00000006000a7202 */ /* 0x001fe40000000f00 */
        /* <DEDUP_REMOVED lines=35> */
[----:B---3--:R-:W-:-:S02]  /*8c10*/  @!P2 MOV R16, R4 ;  /* 0x000000040010a202 */ /* 0x008fc40000000f00 */
[----:B------:R-:W-:Y:S01]  /*8c20*/  LOP3.LUT P1, RZ, R19, 0x80000000, RZ, 0xc0, !PT ;  /* 0x8000000013ff7812 */ /* 0x000fe2000782c0ff */
[----:B------:R0:W-:Y:S04]  /*8c30*/  STL [R1+0x7ac], R17 ;  /* 0x0007ac1101007387 */ /* 0x0001e80000100800 */
[----:B------:R1:W-:Y:S01]  /*8c40*/  STL [R1+0x72c], R16 ;  /* 0x00072c1001007387 */ /* 0x0003e20000100800 */
[----:B0-----:R-:W-:Y:S02]  /*8c50*/  MOV R17, R15 ;  /* 0x0000000f00117202 */ /* 0x001fe40000000f00 */
[----:B------:R-:W-:Y:S02]  /*8c60*/  MOV R15, R13 ;  /* 0x0000000d000f7202 */ /* 0x000fe40000000f00 */
[----:B-1----:R-:W-:-:S02]  /*8c70*/  MOV R16, R14 ;  /* 0x0000000e00107202 */ /* 0x002fc40000000f00 */
[----:B------:R-:W-:Y:S02]  /*8c80*/  MOV R14, R12 ;  /* 0x0000000c000e7202 */ /* 0x000fe40000000f00 */
[----:B------:R-:W-:Y:S02]  /*8c90*/  MOV R12, R10 ;  /* 0x0000000a000c7202 */ /* 0x000fe40000000f00 */
[----:B------:R-:W-:Y:S02]  /*8ca0*/  MOV R13, R11 ;  /* 0x0000000b000d7202 */ /* 0x000fe40000000f00 */
        /* <DEDUP_REMOVED lines=26> */
[----:B---3--:R-:W-:-:S05]  /*8e50*/  @!P1 MOV R20, R8 ;  /* 0x0000000800149202 */ /* 0x008fca0000000f00 */
[----:B------:R0:W-:Y:S02]  /*8e60*/  STL [R1+0x750], R20 ;  /* 0x0007501401007387 */ /* 0x0001e40000100800 */
[----:B0-----:R-:W-:Y:S02]  /*8e70*/  MOV R20, R6 ;  /* 0x0000000600147202 */ /* 0x001fe40000000f00 */
[----:B------:R-:W-:Y:S02]  /*8e80*/  MOV R6, R16 ;  /* 0x0000001000067202 */ /* 0x000fe40000000f00 */
        /* <DEDUP_REMOVED lines=182> */
[----:B0-----:R-:W-:-:S06]  /*99f0*/  CS2R R14, SRZ ;  /* 0x00000000000e7805 */ /* 0x001fcc000001ff00 */
[----:B------:R0:W3:Y:S02]  /*9a00*/  @!P1 LDG.E.64 R14, desc[UR10][R12.64] ;  /* 0x0000000a0c0e9981 */ /* 0x0000e4000c1e1b00 */
        /* <DEDUP_REMOVED lines=14> */
[----:B0-----:R-:W-:Y:S02]  /*9af0*/  CS2R R2, SRZ ;  /* 0x0000000000027805 */ /* 0x001fe4000001ff00 */
[----:B------:R0:W-:Y:S04]  /*9b00*/  STL.64 [R1+0x318], R4 ;  /* 0x0003180401007387 */ /* 0x0001e80000100a00 */
[----:B0-----:R-:W4:Y:S04]  /*9b10*/  LDL.LU.64 R4, [R1+0x6f8] ;  /* 0x0006f80001047983 */ /* 0x001f280000300a00 */
[----:B--2---:R-:W2:Y:S04]  /*9b20*/  @!P0 LDG.E.64 R2, desc[UR10][R10.64] ;  /* 0x0000000a0a028981 */ /* 0x004ea8000c1e1b00 */
[----:B------:R-:W4:Y:S04]  /*9b30*/  LDL.LU.64 R10, [R1+0x410] ;  /* 0x00041000010a7983 */ /* 0x000f280000300a00 */
[----:B------:R0:W-:Y:S04]  /*9b40*/  STL [R1+0x730], R0 ;  /* 0x0007300001007387 */ /* 0x0001e80000100800 */
[----:B------:R1:W-:Y:S01]  /*9b50*/  STL.64 [R1+0x118], R6 ;  /* 0x0001180601007387 */ /* 0x0003e20000100a00 */
[----:B0-----:R-:W-:Y:S01]  /*9b60*/  HFMA2 R0, -RZ, RZ, 0, 0 ;  /* 0x00000000ff007431 */ /* 0x001fe200000001ff */
[----:B------:R-:W-:-:S02]  /*9b70*/  @!P2 MOV R0, R9 ;  /* 0x000000090000a202 */ /* 0x000fc40000000f00 */
[----:B-1----:R-:W-:Y:S02]  /*9b80*/  CS2R R6, SRZ ;  /* 0x0000000000067805 */ /* 0x002fe4000001ff00 */
[----:B------:R-:W-:Y:S02]  /*9b90*/  LOP3.LUT P2, RZ, R19, 0x100000, RZ, 0xc0, !PT ;  /* 0x0010000013ff7812 */ /* 0x000fe4000784c0ff */
[----:B---3--:R-:W-:-:S05]  /*9ba0*/  @!P0 MOV R7, R17 ;  /* 0x0000001100078202 */ /* 0x008fca0000000f00 */
[----:B------:R-:W-:Y:S04]  /*9bb0*/  STL [R1+0x70c], R7 ;  /* 0x00070c0701007387 */ /* 0x000fe80000100800 */
[----:B------:R0:W-:Y:S04]  /*9bc0*/  STL.64 [R1+0x320], R8 ;  /* 0x0003200801007387 */ /* 0x0001e80000100a00 */
[----:B0-----:R-:W3:Y:S01]  /*9bd0*/  LDL.LU.64 R8, [R1+0x6e8] ;  /* 0x0006e80001087983 */ /* 0x001ee20000300a00 */
[----:B--2---:R-:W-:-:S05]  /*9be0*/  @!P0 MOV R6, R2 ;  /* 0x0000000200068202 */ /* 0x004fca0000000f00 */
[----:B------:R0:W-:Y:S02]  /*9bf0*/  STL [R1+0x41c], R6 ;  /* 0x00041c0601007387 */ /* 0x0001e40000100800 */
[----:B0-----:R-:W-:-:S06]  /*9c00*/  CS2R R6, SRZ ;  /* 0x0000000000067805 */ /* 0x001fcc000001ff00 */
[----:B----4-:R0:W2:Y:S02]  /*9c10*/  @!P2 LDG.E.64 R6, desc[UR10][R4.64] ;  /* 0x0000000a0406a981 */ /* 0x0100a4000c1e1b00 */
[----:B0-----:R-:W-:-:S06]  /*9c20*/  CS2R R4, SRZ ;  /* 0x0000000000047805 */ /* 0x001fcc000001ff00 */
[----:B------:R0:W4:Y:S04]  /*9c30*/  @!P2 LDG.E.64 R4, desc[UR10][R10.64] ;  /* 0x0000000a0a04a981 */ /* 0x000128000c1e1b00 */
[----:B------:R-:W3:Y:S04]  /*9c40*/  LDL.LU.64 R10, [R1+0x978] ;  /* 0x00097800010a7983 */ /* 0x000ee80000300a00 */
[----:B------:R1:W-:Y:S02]  /*9c50*/  STL [R1+0x428], R0 ;  /* 0x0004280001007387 */ /* 0x0003e40000100800 */
[----:B-1----:R-:W-:Y:S01]  /*9c60*/  HFMA2 R0, -RZ, RZ, 0, 0 ;  /* 0x00000000ff007431 */ /* 0x002fe200000001ff */
[----:B------:R-:W-:-:S05]  /*9c70*/  @!P1 MOV R0, R14 ;  /* 0x0000000e00009202 */ /* 0x000fca0000000f00 */
[----:B------:R1:W-:Y:S02]  /*9c80*/  STL [R1+0x718], R0 ;  /* 0x0007180001007387 */ /* 0x0003e40000100800 */
[----:B-1----:R-:W-:Y:S01]  /*9c90*/  HFMA2 R0, -RZ, RZ, 0, 0 ;  /* 0x00000000ff007431 */ /* 0x002fe200000001ff */
[----:B------:R-:W-:Y:S02]  /*9ca0*/  @!P1 MOV R0, R13 ;  /* 0x0000000d00009202 */ /* 0x000fe40000000f00 */
[----:B------:R-:W-:Y:S01]  /*9cb0*/  LOP3.LUT P1, RZ, R19, 0x80000, RZ, 0xc0, !PT ;  /* 0x0008000013ff7812 */ /* 0x000fe2000782c0ff */
[----:B---3--:R0:W-:Y:S02]  /*9cc0*/  STL.64 [R1+0x120], R10 ;  /* 0x0001200a01007387 */ /* 0x0081e40000100a00 */
[----:B0-----:R-:W-:Y:S02]  /*9cd0*/  CS2R R10, SRZ ;  /* 0x00000000000a7805 */ /* 0x001fe4000001ff00 */
[----:B--2---:R-:W-:-:S02]  /*9ce0*/  @!P2 MOV R11, R7 ;  /* 0x00000007000ba202 */ /* 0x004fc40000000f00 */
[----:B----4-:R-:W-:-:S03]  /*9cf0*/  @!P2 MOV R10, R4 ;  /* 0x00000004000aa202 */ /* 0x010fc60000000f00 */
[----:B------:R-:W-:Y:S04]  /*9d00*/  STL [R1+0x6fc], R11 ;  /* 0x0006fc0b01007387 */ /* 0x000fe80000100800 */
[----:B------:R0:W-:Y:S02]  /*9d10*/  STL [R1+0x414], R10 ;  /* 0x0004140a01007387 */ /* 0x0001e40000100800 */
[----:B0-----:R-:W-:-:S06]  /*9d20*/  CS2R R10, SRZ ;  /* 0x00000000000a7805 */ /* 0x001fcc000001ff00 */
[----:B------:R0:W2:Y:S02]  /*9d30*/  @!P1 LDG.E.64 R10, desc[UR10][R8.64] ;  /* 0x0000000a080a9981 */ /* 0x0000a4000c1e1b00 */
[----:B0-----:R-:W-:-:S06]  /*9d40*/  CS2R R8, SRZ ;  /* 0x0000000000087805 */ /* 0x001fcc000001ff00 */
[----:B------:R-:W3:Y:S04]  /*9d50*/  @!P1 LDG.E.64 R8, desc[UR10][R26.64] ;  /* 0x0000000a1a089981 */ /* 0x000ee8000c1e1b00 */
[----:B------:R0:W-:Y:S04]  /*9d60*/  STL [R1+0x420], R0 ;  /* 0x0004200001007387 */ /* 0x0001e80000100800 */
[----:B------:R-:W-:Y:S04]  /*9d70*/  STL.64 [R1+0x128], R14 ;  /* 0x0001280e01007387 */ /* 0x000fe80000100a00 */
[----:B------:R-:W-:Y:S01]  /*9d80*/  STL.64 [R1+0x130], R16 ;  /* 0x0001301001007387 */ /* 0x000fe20000100a00 */
[----:B0-----:R-:W-:-:S03]  /*9d90*/  HFMA2 R0, -RZ, RZ, 0, 0 ;  /* 0x00000000ff007431 */ /* 0x001fc600000001ff */
[----:B------:R-:W4:Y:S01]  /*9da0*/  LDL.LU.64 R26, [R1+0x6b8] ;  /* 0x0006b800011a7983 */ /* 0x000f220000300a00 */
[----:B------:R-:W-:-:S05]  /*9db0*/  @!P0 MOV R0, R16 ;  /* 0x0000001000008202 */ /* 0x000fca0000000f00 */
[----:B------:R0:W-:Y:S02]  /*9dc0*/  STL [R1+0x708], R0 ;  /* 0x0007080001007387 */ /* 0x0001e40000100800 */
[----:B0-----:R-:W-:Y:S01]  /*9dd0*/  HFMA2 R0, -RZ, RZ, 0, 0 ;  /* 0x00000000ff007431 */ /* 0x001fe200000001ff */
[----:B------:R-:W-:-:S05]  /*9de0*/  @!P0 MOV R0, R3 ;  /* 0x0000000300008202 */ /* 0x000fca0000000f00 */
[----:B------:R0:W-:Y:S02]  /*9df0*/  STL [R1+0x418], R0 ;  /* 0x0004180001007387 */ /* 0x0001e40000100800 */
[----:B0-----:R-:W-:Y:S01]  /*9e00*/  HFMA2 R0, -RZ, RZ, 0, 0 ;  /* 0x00000000ff007431 */ /* 0x001fe200000001ff */
[----:B------:R-:W-:Y:S02]  /*9e10*/  MOV R14, R68 ;  /* 0x00000044000e7202 */ /* 0x000fe40000000f00 */
[----:B------:R-:W-:Y:S02]  /*9e20*/  @!P2 MOV R0, R6 ;  /* 0x000000060000a202 */ /* 0x000fe40000000f00 */
[----:B------:R-:W-:Y:S02]  /*9e30*/  MOV R15, R69 ;  /* 0x00000045000f7202 */ /* 0x000fe40000000f00 */
[----:B------:R-:W-:Y:S01]  /*9e40*/  CS2R R68, SRZ ;  /* 0x0000000000447805 */ /* 0x000fe2000001ff00 */
[----:B------:R0:W-:Y:S01]  /*9e50*/  STL [R1+0x6f8], R0 ;  /* 0x0006f80001007387 */ /* 0x0001e20000100800 */
[----:B------:R-:W-:Y:S01]  /*9e60*/  LOP3.LUT P0, RZ, R19, 0x40000, RZ, 0xc0, !PT ;  /* 0x0004000013ff7812 */ /* 0x000fe2000780c0ff */
[----:B0-----:R-:W-:Y:S01]  /*9e70*/  HFMA2 R0, -RZ, RZ, 0, 0 ;  /* 0x00000000ff007431 */ /* 0x001fe200000001ff */
[----:B------:R-:W-:-:S02]  /*9e80*/  @!P2 MOV R0, R5 ;  /* 0x000000050000a202 */ /* 0x000fc40000000f00 */
[----:B------:R-:W-:Y:S02]  /*9e90*/  LOP3.LUT P2, RZ, R19, 0x20000, RZ, 0xc0, !PT ;  /* 0x0002000013ff7812 */ /* 0x000fe4000784c0ff */
[----:B------:R-:W-:Y:S02]  /*9ea0*/  CS2R R16, SRZ ;  /* 0x0000000000107805 */ /* 0x000fe4000001ff00 */
[----:B---3--:R-:W-:Y:S02]  /*9eb0*/  @!P1 MOV R69, R8 ;  /* 0x0000000800459202 */ /* 0x008fe40000000f00 */
[----:B------:R-:W-:-:S05]  /*9ec0*/  @!P1 MOV R68, R9 ;  /* 0x0000000900449202 */ /* 0x000fca0000000f00 */
[----:B------:R0:W-:Y:S02]  /*9ed0*/  STL.64 [R1+0x970], R68 ;  /* 0x0009704401007387 */ /* 0x0001e40000100a00 */
[----:B0-----:R-:W-:Y:S02]  /*9ee0*/  MOV R68, R14 ;  /* 0x0000000e00447202 */ /* 0x001fe40000000f00 */
[----:B------:R-:W-:Y:S02]  /*9ef0*/  MOV R69, R15 ;  /* 0x0000000f00457202 */ /* 0x000fe40000000f00 */
[----:B------:R-:W-:-:S06]  /*9f00*/  CS2R R14, SRZ ;  /* 0x00000000000e7805 */ /* 0x000fcc000001ff00 */
[----:B------:R0:W3:Y:S02]  /*9f10*/  @!P0 LDG.E.64 R14, desc[UR10][R68.64] ;  /* 0x0000000a440e8981 */ /* 0x0000e4000c1e1b00 */
[----:B0-----:R-:W-:Y:S02]  /*9f20*/  MOV R68, R24 ;  /* 0x0000001800447202 */ /* 0x001fe40000000f00 */
[----:B------:R-:W-:-:S05]  /*9f30*/  MOV R69, R25 ;  /* 0x0000001900457202 */ /* 0x000fca0000000f00 */
[----:B------:R0:W3:Y:S04]  /*9f40*/  @!P2 LDG.E.64 R16, desc[UR10][R68.64] ;  /* 0x0000000a4410a981 */ /* 0x0000e8000c1e1b00 */
[----:B------:R1:W-:Y:S02]  /*9f50*/  STL [R1+0x410], R0 ;  /* 0x0004100001007387 */ /* 0x0003e40000100800 */
[----:B-1----:R-:W-:Y:S01]  /*9f60*/  HFMA2 R0, -RZ, RZ, 0, 0 ;  /* 0x00000000ff007431 */ /* 0x002fe200000001ff */
[----:B--2---:R-:W-:Y:S01]  /*9f70*/  @!P1 MOV R0, R10 ;  /* 0x0000000a00009202 */ /* 0x004fe20000000f00 */
[----:B------:R1:W-:Y:S04]  /*9f80*/  STL.64 [R1+0x138], R6 ;  /* 0x0001380601007387 */ /* 0x0003e80000100a00 */
[----:B------:R2:W-:Y:S01]  /*9f90*/  STL [R1+0x6d0], R0 ;  /* 0x0006d00001007387 */ /* 0x0005e20000100800 */
[----:B-1----:R-:W-:-:S02]  /*9fa0*/  HFMA2 R6, -RZ, RZ, 0, 0 ;  /* 0x00000000ff067431 */ /* 0x002fc400000001ff */
[----:B--2---:R-:W-:Y:S01]  /*9fb0*/  HFMA2 R0, -RZ, RZ, 0, 0 ;  /* 0x00000000ff007431 */ /* 0x004fe200000001ff */
[----:B------:R1:W-:Y:S01]  /*9fc0*/  STL.64 [R1+0x328], R12 ;  /* 0x0003280c01007387 */ /* 0x0003e20000100a00 */
[----:B------:R-:W-:Y:S02]  /*9fd0*/  @!P1 MOV R0, R11 ;  /* 0x0000000b00009202 */ /* 0x000fe40000000f00 */
[----:B------:R-:W-:Y:S02]  /*9fe0*/  LOP3.LUT P1, RZ, R19, 0x10000, RZ, 0xc0, !PT ;  /* 0x0001000013ff7812 */ /* 0x000fe4000782c0ff */
[----:B0-----:R-:W-:Y:S02]  /*9ff0*/  MOV R68, R64 ;  /* 0x0000004000447202 */ /* 0x001fe40000000f00 */
[----:B-1----:R-:W-:Y:S02]  /*a000*/  CS2R R12, SRZ ;  /* 0x00000000000c7805 */ /* 0x002fe4000001ff00 */
[----:B------:R-:W-:-:S04]  /*a010*/  MOV R69, R65 ;  /* 0x0000004100457202 */ /* 0x000fc80000000f00 */
[----:B----4-:R-:W2:Y:S04]  /*a020*/  @!P0 LDG.E.64 R12, desc[UR10][R26.64] ;  /* 0x0000000a1a0c8981 */ /* 0x010ea8000c1e1b00 */
[----:B------:R-:W4:Y:S01]  /*a030*/  LDL.LU.64 R26, [R1+0x6a0] ;  /* 0x0006a000011a7983 */ /* 0x000f220000300a00 */
[----:B---3--:R-:W-:-:S05]  /*a040*/  @!P2 MOV R6, R17 ;  /* 0x000000110006a202 */ /* 0x008fca0000000f00 */
[----:B------:R0:W-:Y:S02]  /*a050*/  STL [R1+0x6ec], R6 ;  /* 0x0006ec0601007387 */ /* 0x0001e40000100800 */
[----:B0-----:R-:W-:-:S06]  /*a060*/  CS2R R6, SRZ ;  /* 0x0000000000067805 */ /* 0x001fcc000001ff00 */
[----:B------:R0:W3:Y:S04]  /*a070*/  @!P1 LDG.E.64 R6, desc[UR10][R68.64] ;  /* 0x0000000a44069981 */ /* 0x0000e8000c1e1b00 */
[----:B------:R1:W-:Y:S02]  /*a080*/  STL [R1+0x6d4], R0 ;  /* 0x0006d40001007387 */ /* 0x0003e40000100800 */
[----:B-1----:R-:W-:Y:S01]  /*a090*/  HFMA2 R0, -RZ, RZ, 0, 0 ;  /* 0x00000000ff007431 */ /* 0x002fe200000001ff */
[----:B------:R-:W-:Y:S01]  /*a0a0*/  @!P0 MOV R0, R14 ;  /* 0x0000000e00008202 */ /* 0x000fe20000000f00 */
[----:B------:R1:W-:Y:S01]  /*a0b0*/  STL.64 [R1+0x140], R10 ;  /* 0x0001400a01007387 */ /* 0x0003e20000100a00 */
[----:B------:R-:W-:Y:S02]  /*a0c0*/  MOV R24, R22 ;  /* 0x0000001600187202 */ /* 0x000fe40000000f00 */
[----:B------:R-:W-:Y:S01]  /*a0d0*/  MOV R25, R23 ;  /* 0x0000001700197202 */ /* 0x000fe20000000f00 */
[----:B------:R0:W-:Y:S01]  /*a0e0*/  STL [R1+0x6bc], R0 ;  /* 0x0006bc0001007387 */ /* 0x0001e20000100800 */
[----:B------:R-:W-:-:S02]  /*a0f0*/  MOV R22, R20 ;  /* 0x0000001400167202 */ /* 0x000fc40000000f00 */
[----:B------:R-:W-:Y:S02]  /*a100*/  MOV R23, R21 ;  /* 0x0000001500177202 */ /* 0x000fe40000000f00 */
[----:B------:R-:W-:Y:S02]  /*a110*/  MOV R20, R44 ;  /* 0x0000002c00147202 */ /* 0x000fe40000000f00 */
[----:B------:R-:W-:Y:S01]  /*a120*/  MOV R21, R45 ;  /* 0x0000002d00157202 */ /* 0x000fe20000000f00 */
[----:B-1----:R-:W-:Y:S02]  /*a130*/  HFMA2 R10, -RZ, RZ, 0, 0 ;  /* 0x00000000ff0a7431 */ /* 0x002fe400000001ff */
[----:B0-----:R-:W-:Y:S01]  /*a140*/  HFMA2 R0, -RZ, RZ, 0, 0 ;  /* 0x00000000ff007431 */ /* 0x001fe200000001ff */
[----:B------:R-:W-:Y:S02]  /*a150*/  MOV R44, R66 ;  /* 0x00000042002c7202 */ /* 0x000fe40000000f00 */
[----:B------:R-:W-:-:S02]  /*a160*/  MOV R45, R67 ;  /* 0x00000043002d7202 */ /* 0x000fc40000000f00 */
[----:B------:R-:W-:Y:S02]  /*a170*/  CS2R R66, SRZ ;  /* 0x0000000000427805 */ /* 0x000fe4000001ff00 */
[----:B------:R-:W-:Y:S02]  /*a180*/  @!P0 MOV R0, R15 ;  /* 0x0000000f00008202 */ /* 0x000fe40000000f00 */
[----:B--2---:R-:W-:Y:S02]  /*a190*/  @!P0 MOV R67, R12 ;  /* 0x0000000c00438202 */ /* 0x004fe40000000f00 */
[----:B------:R-:W-:Y:S02]  /*a1a0*/  @!P0 MOV R66, R13 ;  /* 0x0000000d00428202 */ /* 0x000fe40000000f00 */
[----:B------:R-:W-:Y:S01]  /*a1b0*/  LOP3.LUT P0, RZ, R19, 0x8000, RZ, 0xc0, !PT ;  /* 0x0000800013ff7812 */ /* 0x000fe2000780c0ff */
[----:B------:R0:W-:Y:S01]  /*a1c0*/  STL.64 [R1+0x330], R2 ;  /* 0x0003300201007387 */ /* 0x0001e20000100a00 */
[----:B------:R-:W-:-:S02]  /*a1d0*/  MOV R68, R24 ;  /* 0x0000001800447202 */ /* 0x000fc40000000f00 */
[----:B------:R-:W-:Y:S02]  /*a1e0*/  MOV R69, R25 ;  /* 0x0000001900457202 */ /* 0x000fe40000000f00 */
[----:B0-----:R-:W-:-:S06]  /*a1f0*/  CS2R R2, SRZ ;  /* 0x0000000000027805 */ /* 0x001fcc000001ff00 */
[----:B----4-:R-:W2:Y:S04]  /*a200*/  @!P2 LDG.E.64 R2, desc[UR10][R26.64] ;  /* 0x0000000a1a02a981 */ /* 0x010ea8000c1e1b00 */
[----:B------:R-:W4:Y:S01]  /*a210*/  LDL.LU.64 R26, [R1+0x680] ;  /* 0x00068000011a7983 */ /* 0x000f220000300a00 */
[----:B---3--:R-:W-:-:S05]  /*a220*/  @!P1 MOV R10, R7 ;  /* 0x00000007000a9202 */ /* 0x008fca0000000f00 */
[----:B------:R0:W-:Y:S02]  /*a230*/  STL [R1+0x7a4], R10 ;  /* 0x0007a40a01007387 */ /* 0x0001e40000100800 */
[----:B0-----:R-:W-:-:S06]  /*a240*/  CS2R R10, SRZ ;  /* 0x00000000000a7805 */ /* 0x001fcc000001ff00 */
[----:B------:R0:W3:Y:S04]  /*a250*/  @!P0 LDG.E.64 R10, desc[UR10][R68.64] ;  /* 0x0000000a440a8981 */ /* 0x0000e8000c1e1b00 */
[----:B------:R1:W-:Y:S02]  /*a260*/  STL [R1+0x6c8], R0 ;  /* 0x0006c80001007387 */ /* 0x0003e40000100800 */
[----:B-1----:R-:W-:Y:S02]  /*a270*/  HFMA2 R0, -RZ, RZ, 0, 0 ;  /* 0x00000000ff007431 */ /* 0x002fe400000001ff */
[----:B------:R1:W-:Y:S01]  /*a280*/  STL.64 [R1+0x148], R14 ;  /* 0x0001480e01007387 */ /* 0x0003e20000100a00 */
[----:B------:R-:W-:Y:S02]  /*a290*/  @!P2 MOV R0, R16 ;  /* 0x000000100000a202 */ /* 0x000fe40000000f00 */
[----:B------:R-:W-:Y:S01]  /*a2a0*/  CS2R R64, SRZ ;  /* 0x0000000000407805 */ /* 0x000fe2000001ff00 */
[----:B------:R0:W-:Y:S01]  /*a2b0*/  STL.64 [R1+0x338], R4 ;  /* 0x0003380401007387 */ /* 0x0001e20000100a00 */
[----:B-1----:R-:W-:-:S03]  /*a2c0*/  HFMA2 R14, -RZ, RZ, 0, 0 ;  /* 0x00000000ff0e7431 */ /* 0x002fc600000001ff */
[----:B------:R1:W-:Y:S01]  /*a2d0*/  STL [R1+0x6e8], R0 ;  /* 0x0006e80001007387 */ /* 0x0003e20000100800 */
[----:B0-----:R-:W-:Y:S02]  /*a2e0*/  CS2R R4, SRZ ;  /* 0x0000000000047805 */ /* 0x001fe4000001ff00 */
[----:B-1----:R-:W-:Y:S02]  /*a2f0*/  MOV R0, RZ ;  /* 0x000000ff00007202 */ /* 0x002fe40000000f00 */
[----:B--2---:R-:W-:Y:S02]  /*a300*/  @!P2 MOV R65, R2 ;  /* 0x000000020041a202 */ /* 0x004fe40000000f00 */
[----:B------:R-:W-:Y:S02]  /*a310*/  @!P2 MOV R0, R3 ;  /* 0x000000030000a202 */ /* 0x000fe40000000f00 */
[----:B------:R-:W-:Y:S02]  /*a320*/  LOP3.LUT P2, RZ, R19, 0x4000, RZ, 0xc0, !PT ;  /* 0x0000400013ff7812 */ /* 0x000fe4000784c0ff */
[----:B------:R-:W-:-:S02]  /*a330*/  MOV R68, R50 ;  /* 0x0000003200447202 */ /* 0x000fc40000000f00 */
[----:B------:R-:W-:Y:S01]  /*a340*/  MOV R69, R51 ;  /* 0x0000003300457202 */ /* 0x000fe20000000f00 */
[----:B----4-:R0:W2:Y:S02]  /*a350*/  @!P1 LDG.E.64 R4, desc[UR10][R26.64] ;  /* 0x0000000a1a049981 */ /* 0x0100a4000c1e1b00 */
[----:B0-----:R-:W-:Y:S01]  /*a360*/  HFMA2 R26, -RZ, RZ, 0, 0 ;  /* 0x00000000ff1a7431 */ /* 0x001fe200000001ff */
[----:B------:R-:W-:Y:S02]  /*a370*/  @!P1 MOV R26, R6 ;  /* 0x00000006001a9202 */ /* 0x000fe40000000f00 */
[----:B------:R-:W-:-:S03]  /*a380*/  MOV R27, R21 ;  /* 0x00000015001b7202 */ /* 0x000fc60000000f00 */
[----:B------:R0:W-:Y:S02]  /*a390*/  STL [R1+0x7a0], R26 ;  /* 0x0007a01a01007387 */ /* 0x0001e40000100800 */
[----:B0-----:R-:W-:Y:S02]  /*a3a0*/  MOV R26, R20 ;  /* 0x00000014001a7202 */ /* 0x001fe40000000f00 */
[----:B------:R-:W4:Y:S01]  /*a3b0*/  LDL.LU.64 R20, [R1+0x670] ;  /* 0x0006700001147983 */ /* 0x000f220000300a00 */
[----:B---3--:R-:W-:-:S05]  /*a3c0*/  @!P0 MOV R14, R11 ;  /* 0x0000000b000e8202 */ /* 0x008fca0000000f00 */
[----:B------:R0:W-:Y:S02]  /*a3d0*/  STL [R1+0x7b4], R14 ;  /* 0x0007b40e01007387 */ /* 0x0001e40000100800 */
[----:B0-----:R-:W-:-:S06]  /*a3e0*/  CS2R R14, SRZ ;  /* 0x00000000000e7805 */ /* 0x001fcc000001ff00 */
[----:B------:R0:W3:Y:S01]  /*a3f0*/  @!P2 LDG.E.64 R14, desc[UR10][R68.64] ;  /* 0x0000000a440ea981 */ /* 0x0000e2000c1e1b00 */
[----:B------:R-:W-:Y:S02]  /*a400*/  MOV R24, R22 ;  /* 0x0000001600187202 */ /* 0x000fe40000000f00 */
[----:B------:R-:W-:Y:S01]  /*a410*/  MOV R25, R23 ;  /* 0x0000001700197202 */ /* 0x000fe20000000f00 */
[----:B------:R1:W-:Y:S01]  /*a420*/  STL.64 [R1+0x150], R16 ;  /* 0x0001501001007387 */ /* 0x0003e20000100a00 */
[----:B------:R-:W-:Y:S02]  /*a430*/  MOV R22, R32 ;  /* 0x0000002000167202 */ /* 0x000fe40000000f00 */
[----:B------:R-:W-:Y:S02]  /*a440*/  MOV R23, R33 ;  /* 0x0000002100177202 */ /* 0x000fe40000000f00 */
[----:B------:R-:W-:Y:S01]  /*a450*/  CS2R R32, SRZ ;  /* 0x0000000000207805 */ /* 0x000fe2000001ff00 */
[----:B------:R0:W-:Y:S01]  /*a460*/  STL.64 [R1+0x340], R8 ;  /* 0x0003400801007387 */ /* 0x0001e20000100a00 */
[----:B-1----:R-:W-:Y:S01]  /*a470*/  HFMA2 R16, -RZ, RZ, 0, 0 ;  /* 0x00000000ff107431 */ /* 0x002fe200000001ff */
[----:B------:R-:W-:-:S02]  /*a480*/  MOV R50, R34 ;  /* 0x0000002200327202 */ /* 0x000fc40000000f00 */
[----:B------:R-:W-:Y:S02]  /*a490*/  MOV R51, R35 ;  /* 0x0000002300337202 */ /* 0x000fe40000000f00 */
[----:B0-----:R-:W-:Y:S02]  /*a4a0*/  CS2R R8, SRZ ;  /* 0x0000000000087805 */ /* 0x001fe4000001ff00 */
[----:B------:R-:W-:Y:S02]  /*a4b0*/  MOV R68, R50 ;  /* 0x0000003200447202 */ /* 0x000fe40000000f00 */
[----:B------:R-:W-:Y:S02]  /*a4c0*/  MOV R69, R51 ;  /* 0x0000003300457202 */ /* 0x000fe40000000f00 */
[----:B--2---:R-:W-:Y:S02]  /*a4d0*/  @!P1 MOV R32, R4 ;  /* 0x0000000400209202 */ /* 0x004fe40000000f00 */
[----:B------:R-:W-:-:S02]  /*a4e0*/  @!P1 MOV R33, R5 ;  /* 0x0000000500219202 */ /* 0x000fc40000000f00 */
[----:B------:R-:W-:Y:S01]  /*a4f0*/  LOP3.LUT P1, RZ, R19, 0x2000, RZ, 0xc0, !PT ;  /* 0x0000200013ff7812 */ /* 0x000fe2000782c0ff */
[----:B----4-:R0:W2:Y:S02]  /*a500*/  @!P0 LDG.E.64 R8, desc[UR10][R20.64] ;  /* 0x0000000a14088981 */ /* 0x0100a4000c1e1b00 */
[----:B0-----:R-:W-:Y:S01]  /*a510*/  HFMA2 R20, -RZ, RZ, 0, 0 ;  /* 0x00000000ff147431 */ /* 0x001fe200000001ff */
[----:B------:R-:W-:-:S05]  /*a520*/  @!P0 MOV R20, R10 ;  /* 0x0000000a00148202 */ /* 0x000fca0000000f00 */
[----:B------:R0:W-:Y:S04]  /*a530*/  STL [R1+0x7b0], R20 ;  /* 0x0007b01401007387 */ /* 0x0001e80000100800 */
[----:B0-----:R-:W4:Y:S01]  /*a540*/  LDL.LU.64 R20, [R1+0x658] ;  /* 0x0006580001147983 */ /* 0x001f220000300a00 */
[----:B---3--:R-:W-:-:S05]  /*a550*/  @!P2 MOV R16, R15 ;  /* 0x0000000f0010a202 */ /* 0x008fca0000000f00 */
[----:B------:R0:W-:Y:S02]  /*a560*/  STL [R1+0x7cc], R16 ;  /* 0x0007cc1001007387 */ /* 0x0001e40000100800 */
[----:B0-----:R-:W-:-:S06]  /*a570*/  CS2R R16, SRZ ;  /* 0x0000000000107805 */ /* 0x001fcc000001ff00 */
[----:B------:R0:W3:Y:S01]  /*a580*/  @!P1 LDG.E.64 R16, desc[UR10][R68.64] ;  /* 0x0000000a44109981 */ /* 0x0000e2000c1e1b00 */
[----:B------:R-:W-:-:S03]  /*a590*/  CS2R R34, SRZ ;  /* 0x0000000000227805 */ /* 0x000fc6000001ff00 */
[----:B------:R1:W-:Y:S01]  /*a5a0*/  STL.64 [R1+0x158], R6 ;  /* 0x0001580601007387 */ /* 0x0003e20000100a00 */
[----:B------:R-:W-:-:S03]  /*a5b0*/  MOV R50, R36 ;  /* 0x0000002400327202 */ /* 0x000fc60000000f00 */
[----:B------:R0:W-:Y:S01]  /*a5c0*/  STL.64 [R1+0x348], R12 ;  /* 0x0003480c01007387 */ /* 0x0001e20000100a00 */
[----:B-1----:R-:W-:Y:S01]  /*a5d0*/  HFMA2 R6, -RZ, RZ, 0, 0 ;  /* 0x00000000ff067431 */ /* 0x002fe200000001ff */
[----:B------:R-:W-:Y:S02]  /*a5e0*/  MOV R51, R37 ;  /* 0x0000002500337202 */ /* 0x000fe40000000f00 */
[----:B0-----:R-:W-:Y:S02]  /*a5f0*/  CS2R R12, SRZ ;  /* 0x00000000000c7805 */ /* 0x001fe4000001ff00 */
[----:B------:R-:W-:Y:S02]  /*a600*/  MOV R68, R50 ;  /* 0x0000003200447202 */ /* 0x000fe40000000f00 */
[----:B------:R-:W-:Y:S02]  /*a610*/  MOV R69, R51 ;  /* 0x0000003300457202 */ /* 0x000fe40000000f00 */
[----:B--2---:R-:W-:-:S02]  /*a620*/  @!P0 MOV R34, R8 ;  /* 0x0000000800228202 */ /* 0x004fc40000000f00 */
[----:B------:R-:W-:Y:S02]  /*a630*/  @!P0 MOV R35, R9 ;  /* 0x0000000900238202 */ /* 0x000fe40000000f00 */
        /* <DEDUP_REMOVED lines=12> */
[----:B------:R-:W-:Y:S02]  /*a700*/  MOV R50, R44 ;  /* 0x0000002c00327202 */ /* 0x000fe40000000f00 */
[----:B------:R-:W-:Y:S01]  /*a710*/  MOV R51, R45 ;  /* 0x0000002d00337202 */ /* 0x000fe20000000f00 */
[----:B------:R0:W-:Y:S01]  /*a720*/  STL.64 [R1+0x350], R2 ;  /* 0x0003500201007387 */ /* 0x0001e20000100a00 */
[----:B-1----:R-:W-:Y:S01]  /*a730*/  HFMA2 R10, -RZ, RZ, 0, 0 ;  /* 0x00000000ff0a7431 */ /* 0x002fe200000001ff */
[----:B0-----:R-:W-:Y:S02]  /*a740*/  CS2R R2, SRZ ;  /* 0x0000000000027805 */ /* 0x001fe4000001ff00 */
[----:B------:R-:W-:Y:S02]  /*a750*/  MOV R68, R50 ;  /* 0x0000003200447202 */ /* 0x000fe40000000f00 */
[----:B------:R-:W-:-:S02]  /*a760*/  MOV R69, R51 ;  /* 0x0000003300457202 */ /* 0x000fc40000000f00 */
[----:B--2---:R-:W-:Y:S02]  /*a770*/  @!P2 MOV R36, R12 ;  /* 0x0000000c0024a202 */ /* 0x004fe40000000f00 */
        /* <DEDUP_REMOVED lines=16> */
[----:B------:R-:W-:Y:S02]  /*a880*/  MOV R40, R38 ;  /* 0x0000002600287202 */ /* 0x000fe40000000f00 */
[----:B------:R-:W-:-:S02]  /*a890*/  MOV R41, R39 ;  /* 0x0000002700297202 */ /* 0x000fc40000000f00 */
[----:B------:R-:W-:Y:S01]  /*a8a0*/  CS2R R38, SRZ ;  /* 0x0000000000267805 */ /* 0x000fe2000001ff00 */
[----:B-1----:R-:W-:Y:S01]  /*a8b0*/  HFMA2 R14, -RZ, RZ, 0, 0 ;  /* 0x00000000ff0e7431 */ /* 0x002fe200000001ff */
[----:B------:R1:W-:Y:S01]  /*a8c0*/  STL.64 [R1+0x358], R4 ;  /* 0x0003580401007387 */ /* 0x0003e20000100a00 */
[----:B------:R-:W-:Y:S02]  /*a8d0*/  MOV R50, R42 ;  /* 0x0000002a00327202 */ /* 0x000fe40000000f00 */
[----:B------:R-:W-:Y:S02]  /*a8e0*/  MOV R51, R43 ;  /* 0x0000002b00337202 */ /* 0x000fe40000000f00 */
[----:B0-----:R-:W-:Y:S02]  /*a8f0*/  MOV R68, R50 ;  /* 0x0000003200447202 */ /* 0x001fe40000000f00 */
[----:B------:R-:W-:Y:S02]  /*a900*/  MOV R69, R51 ;  /* 0x0000003300457202 */ /* 0x000fe40000000f00 */
[----:B------:R-:W3:Y:S01]  /*a910*/  LDL.LU.64 R50, [R1+0x5f0] ;  /* 0x0005f00001327983 */ /* 0x000ee20000300a00 */
[----:B-1----:R-:W-:-:S02]  /*a920*/  CS2R R4, SRZ ;  /* 0x0000000000047805 */ /* 0x002fc4000001ff00 */
[----:B--2---:R-:W-:Y:S02]  /*a930*/  @!P1 MOV R38, R2 ;  /* 0x0000000200269202 */ /* 0x004fe40000000f00 */
[----:B------:R-:W-:Y:S02]  /*a940*/  @!P1 MOV R39, R3 ;  /* 0x0000000300279202 */ /* 0x000fe40000000f00 */
[----:B------:R-:W-:Y:S01]  /*a950*/  LOP3.LUT P1, RZ, R19, 0x400, RZ, 0xc0, !PT ;  /* 0x0000040013ff7812 */ /* 0x000fe2000782c0ff */
[----:B----4-:R0:W2:Y:S02]  /*a960*/  @!P0 LDG.E.64 R4, desc[UR10][R20.64] ;  /* 0x0000000a14048981 */ /* 0x0100a4000c1e1b00 */
[----:B0-----:R-:W-:Y:S02]  /*a970*/  MOV R20, R44 ;  /* 0x0000002c00147202 */ /* 0x001fe40000000f00 */
[----:B------:R-:W-:Y:S02]  /*a980*/  MOV R21, R45 ;  /* 0x0000002d00157202 */ /* 0x000fe40000000f00 */
[----:B------:R-:W4:Y:S01]  /*a990*/  LDL.LU.64 R44, [R1+0x608] ;  /* 0x00060800012c7983 */ /* 0x000f220000300a00 */
[----:B---3--:R-:W-:-:S05]  /*a9a0*/  @!P2 MOV R14, R11 ;  /* 0x0000000b000ea202 */ /* 0x008fca0000000f00 */
[----:B------:R0:W-:Y:S02]  /*a9b0*/  STL [R1+0x814], R14 ;  /* 0x0008140e01007387 */ /* 0x0001e40000100800 */
[----:B0-----:R-:W-:-:S06]  /*a9c0*/  CS2R R14, SRZ ;  /* 0x00000000000e7805 */ /* 0x001fcc000001ff00 */
[----:B------:R0:W3:Y:S02]  /*a9d0*/  @!P1 LDG.E.64 R14, desc[UR10][R68.64] ;  /* 0x0000000a440e9981 */ /* 0x0000e4000c1e1b00 */
[----:B0-----:R-:W-:Y:S02]  /*a9e0*/  MOV R68, R20 ;  /* 0x0000001400447202 */ /* 0x001fe40000000f00 */
[----:B------:R-:W-:Y:S02]  /*a9f0*/  MOV R69, R21 ;  /* 0x0000001500457202 */ /* 0x000fe40000000f00 */
[----:B------:R-:W3:Y:S01]  /*aa00*/  LDL.LU.64 R20, [R1+0x5d8] ;  /* 0x0005d80001147983 */ /* 0x000ee20000300a00 */
[----:B------:R-:W-:Y:S01]  /*aa10*/  MOV R42, R40 ;  /* 0x00000028002a7202 */ /* 0x000fe20000000f00 */
[----:B------:R-:W-:Y:S02]  /*aa20*/  HFMA2 R40, -RZ, RZ, 0, 0 ;  /* 0x00000000ff287431 */ /* 0x000fe400000001ff */
[----:B------:R0:W-:Y:S01]  /*aa30*/  STL.64 [R1+0x170], R16 ;  /* 0x0001701001007387 */ /* 0x0001e20000100a00 */
[----:B------:R-:W-:-:S02]  /*aa40*/  @!P0 MOV R40, R6 ;  /* 0x0000000600288202 */ /* 0x000fc40000000f00 */
[----:B------:R-:W-:-:S03]  /*aa50*/  MOV R43, R41 ;  /* 0x00000029002b7202 */ /* 0x000fc60000000f00 */
[----:B------:R1:W-:Y:S01]  /*aa60*/  STL [R1+0x7f8], R40 ;  /* 0x0007f82801007387 */ /* 0x0003e20000100800 */
[----:B0-----:R-:W-:Y:S01]  /*aa70*/  HFMA2 R16, -RZ, RZ, 0, 0 ;  /* 0x00000000ff107431 */ /* 0x001fe200000001ff */
[----:B-1----:R-:W-:Y:S02]  /*aa80*/  CS2R R40, SRZ ;  /* 0x0000000000287805 */ /* 0x002fe4000001ff00 */
[----:B------:R0:W-:Y:S04]  /*aa90*/  STL.64 [R1+0x370], R2 ;  /* 0x0003700201007387 */ /* 0x0001e80000100a00 */
[----:B------:R1:W-:Y:S01]  /*aaa0*/  STL.64 [R1+0x360], R8 ;  /* 0x0003600801007387 */ /* 0x0003e20000100a00 */
[----:B0-----:R-:W-:-:S03]  /*aab0*/  CS2R R2, SRZ ;  /* 0x0000000000027805 */ /* 0x001fc6000001ff00 */
[----:B------:R0:W-:Y:S01]  /*aac0*/  STL.64 [R1+0x368], R12 ;  /* 0x0003680c01007387 */ /* 0x0001e20000100a00 */
[----:B--2---:R-:W-:Y:S02]  /*aad0*/  @!P0 MOV R40, R4 ;  /* 0x0000000400288202 */ /* 0x004fe40000000f00 */
[----:B------:R-:W-:Y:S02]  /*aae0*/  @!P0 MOV R41, R5 ;  /* 0x0000000500298202 */ /* 0x000fe40000000f00 */
[----:B------:R-:W-:Y:S02]  /*aaf0*/  LOP3.LUT P0, RZ, R19, 0x200, RZ, 0xc0, !PT ;  /* 0x0000020013ff7812 */ /* 0x000fe4000780c0ff */
[----:B-1----:R-:W-:Y:S02]  /*ab00*/  CS2R R8, SRZ ;  /* 0x0000000000087805 */ /* 0x002fe4000001ff00 */
[----:B0-----:R-:W-:-:S06]  /*ab10*/  CS2R R12, SRZ ;  /* 0x00000000000c7805 */ /* 0x001fcc000001ff00 */
[----:B------:R-:W2:Y:S04]  /*ab20*/  @!P1 LDG.E.64 R12, desc[UR10][R50.64] ;  /* 0x0000000a320c9981 */ /* 0x000ea8000c1e1b00 */
[----:B----4-:R0:W4:Y:S04]  /*ab30*/  @!P2 LDG.E.64 R8, desc[UR10][R44.64] ;  /* 0x0000000a2c08a981 */ /* 0x010128000c1e1b00 */
[----:B------:R1:W-:Y:S04]  /*ab40*/  STL.64 [R1+0x378], R4 ;  /* 0x0003780401007387 */ /* 0x0003e80000100a00 */
[----:B-1----:R-:W4:Y:S01]  /*ab50*/  LDL.LU.64 R4, [R1+0x5d0] ;  /* 0x0005d00001047983 */ /* 0x002f220000300a00 */
[----:B---3--:R-:W-:-:S05]  /*ab60*/  @!P1 MOV R16, R15 ;  /* 0x0000000f00109202 */ /* 0x008fca0000000f00 */
[----:B------:R1:W-:Y:S04]  /*ab70*/  STL [R1+0x83c], R16 ;  /* 0x00083c1001007387 */ /* 0x0003e80000100800 */
[----:B------:R3:W4:Y:S01]  /*ab80*/  @!P0 LDG.E.64 R2, desc[UR10][R20.64] ;  /* 0x0000000a14028981 */ /* 0x000722000c1e1b00 */
[----:B-1----:R-:W-:-:S06]  /*ab90*/  CS2R R16, SRZ ;  /* 0x0000000000107805 */ /* 0x002fcc000001ff00 */
[----:B------:R-:W4:Y:S04]  /*aba0*/  @!P0 LDG.E.64 R16, desc[UR10][R68.64] ;  /* 0x0000000a44108981 */ /* 0x000f28000c1e1b00 */
[----:B------:R-:W4:Y:S01]  /*abb0*/  LDL.LU.64 R68, [R1+0x5c0] ;  /* 0x0005c00001447983 */ /* 0x000f220000300a00 */
[----:B0-----:R-:W-:-:S04]  /*abc0*/  MOV R44, R42 ;  /* 0x0000002a002c7202 */ /* 0x001fc80000000f00 */
[----:B------:R-:W-:-:S04]  /*abd0*/  MOV R50, R44 ;  /* 0x0000002c00327202 */ /* 0x000fc80000000f00 */
[----:B---3--:R-:W-:Y:S01]  /*abe0*/  MOV R20, R50 ;  /* 0x0000003200147202 */ /* 0x008fe20000000f00 */
[----:B------:R-:W-:Y:S01]  /*abf0*/  HFMA2 R50, -RZ, RZ, 0, 0 ;  /* 0x00000000ff327431 */ /* 0x000fe200000001ff */
[----:B------:R-:W-:Y:S01]  /*ac00*/  MOV R45, R43 ;  /* 0x0000002b002d7202 */ /* 0x000fe20000000f00 */
[----:B------:R-:W-:Y:S01]  /*ac10*/  HFMA2 R42, -RZ, RZ, 0, 0 ;  /* 0x00000000ff2a7431 */ /* 0x000fe200000001ff */
[----:B------:R0:W-:Y:S02]  /*ac20*/  STL.64 [R1+0x178], R6 ;  /* 0x0001780601007387 */ /* 0x0001e40000100a00 */
[----:B------:R-:W-:Y:S01]  /*ac30*/  MOV R51, R45 ;  /* 0x0000002d00337202 */ /* 0x000fe20000000f00 */
[----:B------:R-:W-:-:S03]  /*ac40*/  HFMA2 R44, -RZ, RZ, 0, 0 ;  /* 0x00000000ff2c7431 */ /* 0x000fc600000001ff */
[----:B------:R-:W-:Y:S02]  /*ac50*/  MOV R21, R51 ;  /* 0x0000003300157202 */ /* 0x000fe40000000f00 */
[----:B------:R-:W-:Y:S01]  /*ac60*/  MOV R51, R59 ;  /* 0x0000003b00337202 */ /* 0x000fe20000000f00 */
[----:B0-----:R-:W-:Y:S01]  /*ac70*/  HFMA2 R6, -RZ, RZ, 0, 0 ;  /* 0x00000000ff067431 */ /* 0x001fe200000001ff */
[----:B------:R-:W-:Y:S02]  /*ac80*/  @!P2 MOV R42, R10 ;  /* 0x0000000a002aa202 */ /* 0x000fe40000000f00 */
[----:B------:R-:W-:Y:S02]  /*ac90*/  MOV R59, R57 ;  /* 0x00000039003b7202 */ /* 0x000fe40000000f00 */
[----:B------:R-:W-:Y:S01]  /*aca0*/  @!P1 MOV R44, R14 ;  /* 0x0000000e002c9202 */ /* 0x000fe20000000f00 */
[----:B------:R0:W-:Y:S04]  /*acb0*/  STL [R1+0x810], R42 ;  /* 0x0008102a01007387 */ /* 0x0001e80000100800 */
[----:B------:R1:W-:Y:S01]  /*acc0*/  STL [R1+0x838], R44 ;  /* 0x0008382c01007387 */ /* 0x0003e20000100800 */
[----:B0-----:R-:W-:-:S03]  /*acd0*/  CS2R R42, SRZ ;  /* 0x00000000002a7805 */ /* 0x001fc6000001ff00 */
[----:B------:R0:W-:Y:S01]  /*ace0*/  STL.64 [R1+0x188], R14 ;  /* 0x0001880e01007387 */ /* 0x0001e20000100a00 */
[----:B-1----:R-:W-:Y:S02]  /*acf0*/  CS2R R44, SRZ ;  /* 0x00000000002c7805 */ /* 0x002fe4000001ff00 */
[----:B0-----:R-:W-:Y:S02]  /*ad00*/  MOV R14, R60 ;  /* 0x0000003c000e7202 */ /* 0x001fe40000000f00 */
[----:B--2---:R-:W-:Y:S01]  /*ad10*/  @!P1 MOV R44, R12 ;  /* 0x0000000c002c9202 */ /* 0x004fe20000000f00 */
[----:B------:R0:W-:Y:S01]  /*ad20*/  STL.64 [R1+0x388], R12 ;  /* 0x0003880c01007387 */ /* 0x0001e20000100a00 */
[----:B------:R-:W-:Y:S02]  /*ad30*/  @!P1 MOV R45, R13 ;  /* 0x0000000d002d9202 */ /* 0x000fe40000000f00 */
[----:B----4-:R-:W-:Y:S02]  /*ad40*/  @!P2 MOV R42, R8 ;  /* 0x00000008002aa202 */ /* 0x010fe40000000f00 */
[----:B------:R-:W-:-:S02]  /*ad50*/  @!P2 MOV R43, R9 ;  /* 0x00000009002ba202 */ /* 0x000fc40000000f00 */
[----:B------:R-:W-:Y:S02]  /*ad60*/  LOP3.LUT P2, RZ, R19, 0x100, RZ, 0xc0, !PT ;  /* 0x0000010013ff7812 */ /* 0x000fe4000784c0ff */
[----:B------:R-:W-:Y:S02]  /*ad70*/  MOV R15, R61 ;  /* 0x0000003d000f7202 */ /* 0x000fe40000000f00 */
[----:B0-----:R-:W-:Y:S02]  /*ad80*/  CS2R R12, SRZ ;  /* 0x00000000000c7805 */ /* 0x001fe4000001ff00 */
[----:B------:R-:W-:-:S05]  /*ad90*/  @!P0 MOV R50, R16 ;  /* 0x0000001000328202 */ /* 0x000fca0000000f00 */
[----:B------:R0:W-:Y:S01]  /*ada0*/  STL [R1+0x848], R50 ;  /* 0x0008483201007387 */ /* 0x0001e20000100800 */
[----:B------:R-:W-:Y:S02]  /*adb0*/  @!P0 MOV R6, R17 ;  /* 0x0000001100068202 */ /* 0x000fe40000000f00 */
[----:B0-----:R-:W-:Y:S02]  /*adc0*/  MOV R50, R58 ;  /* 0x0000003a00327202 */ /* 0x001fe40000000f00 */
[----:B------:R-:W-:Y:S02]  /*add0*/  MOV R58, R56 ;  /* 0x00000038003a7202 */ /* 0x000fe40000000f00 */
[----:B------:R-:W-:Y:S02]  /*ade0*/  CS2R R56, SRZ ;  /* 0x0000000000387805 */ /* 0x000fe4000001ff00 */
[----:B------:R-:W-:Y:S02]  /*adf0*/  @!P0 MOV R56, R2 ;  /* 0x0000000200388202 */ /* 0x000fe40000000f00 */
[----:B------:R-:W-:-:S02]  /*ae00*/  @!P0 MOV R57, R3 ;  /* 0x0000000300398202 */ /* 0x000fc40000000f00 */
[----:B------:R-:W-:Y:S01]  /*ae10*/  LOP3.LUT P0, RZ, R19, 0x40, RZ, 0xc0, !PT ;  /* 0x0000004013ff7812 */ /* 0x000fe2000780c0ff */
[----:B------:R0:W-:Y:S02]  /*ae20*/  STL [R1+0x850], R6 ;  /* 0x0008500601007387 */ /* 0x0001e40000100800 */
[----:B0-----:R-:W-:-:S10]  /*ae30*/  CS2R R6, SRZ ;  /* 0x0000000000067805 */ /* 0x001fd4000001ff00 */
[----:B------:R0:W2:Y:S04]  /*ae40*/  @!P0 LDG.E.64 R12, desc[UR10][R14.64] ;  /* 0x0000000a0e0c8981 */ /* 0x0000a8000c1e1b00 */
[----:B------:R1:W3:Y:S01]  /*ae50*/  @!P2 LDG.E.64 R6, desc[UR10][R4.64] ;  /* 0x0000000a0406a981 */ /* 0x0002e2000c1e1b00 */
[----:B0-----:R-:W-:-:S06]  /*ae60*/  CS2R R14, SRZ ;  /* 0x00000000000e7805 */ /* 0x001fcc000001ff00 */
[----:B------:R0:W4:Y:S01]  /*ae70*/  @!P0 LDG.E.64 R14, desc[UR10][R26.64] ;  /* 0x0000000a1a0e8981 */ /* 0x000122000c1e1b00 */
[----:B-1----:R-:W-:-:S06]  /*ae80*/  CS2R R4, SRZ ;  /* 0x0000000000047805 */ /* 0x002fcc000001ff00 */
[----:B------:R-:W4:Y:S01]  /*ae90*/  @!P2 LDG.E.64 R4, desc[UR10][R68.64] ;  /* 0x0000000a4404a981 */ /* 0x000f22000c1e1b00 */
[----:B------:R-:W-:-:S03]  /*aea0*/  LOP3.LUT P1, RZ, R19, 0x80, RZ, 0xc0, !PT ;  /* 0x0000008013ff7812 */ /* 0x000fc6000782c0ff */
[----:B------:R1:W-:Y:S04]  /*aeb0*/  STL.64 [R1+0x380], R8 ;  /* 0x0003800801007387 */ /* 0x0003e80000100a00 */
[----:B------:R1:W-:Y:S01]  /*aec0*/  STL.64 [R1+0x180], R10 ;  /* 0x0001800a01007387 */ /* 0x0003e20000100a00 */
[----:B0-----:R-:W-:Y:S01]  /*aed0*/  HFMA2 R27, -RZ, RZ, 0, 0 ;  /* 0x00000000ff1b7431 */ /* 0x001fe200000001ff */
[----:B------:R-:W-:Y:S02]  /*aee0*/  MOV R26, RZ ;  /* 0x000000ff001a7202 */ /* 0x000fe40000000f00 */
[----:B------:R0:W-:Y:S01]  /*aef0*/  STL.64 [R1+0x390], R2 ;  /* 0x0003900201007387 */ /* 0x0001e20000100a00 */
[----:B-1----:R-:W-:-:S03]  /*af00*/  CS2R R8, SRZ ;  /* 0x0000000000087805 */ /* 0x002fc6000001ff00 */
[----:B------:R1:W-:Y:S01]  /*af10*/  STL.64 [R1+0x190], R16 ;  /* 0x0001901001007387 */ /* 0x0003e20000100a00 */
[----:B------:R-:W-:Y:S01]  /*af20*/  MOV R10, R20 ;  /* 0x00000014000a7202 */ /* 0x000fe20000000f00 */
[----:B------:R-:W-:Y:S01]  /*af30*/  HFMA2 R60, -RZ, RZ, 0, 0 ;  /* 0x00000000ff3c7431 */ /* 0x000fe200000001ff */
[----:B------:R-:W-:Y:S01]  /*af40*/  MOV R11, R21 ;  /* 0x00000015000b7202 */ /* 0x000fe20000000f00 */
[----:B------:R-:W-:Y:S01]  /*af50*/  UIMAD.WIDE UR6, UR8, 0x8, UR6 ;  /* 0x00000008080678a5 */ /* 0x000fe2000f8e0206 */
[----:B------:R-:W5:Y:S04]  /*af60*/  LDL.LU.64 R68, [R1+0x970] ;  /* 0x0009700001447983 */ /* 0x000f680000300a00 */
[----:B------:R0:W4:Y:S02]  /*af70*/  @!P1 LDG.E.64 R8, desc[UR10][R10.64] ;  /* 0x0000000a0a089981 */ /* 0x000124000c1e1b00 */
[----:B0-----:R-:W-:-:S06]  /*af80*/  CS2R R10, SRZ ;  /* 0x00000000000a7805 */ /* 0x001fcc000001ff00 */
[----:B------:R-:W4:Y:S01]  /*af90*/  @!P1 LDG.E.64 R10, desc[UR10][R48.64] ;  /* 0x0000000a300a9981 */ /* 0x000f22000c1e1b00 */
[----:B------:R-:W-:Y:S01]  /*afa0*/  HFMA2 R20, -RZ, RZ, 0, 0 ;  /* 0x00000000ff147431 */ /* 0x000fe200000001ff */
[----:B------:R-:W-:Y:S02]  /*afb0*/  MOV R21, R51 ;  /* 0x0000003300157202 */ /* 0x000fe40000000f00 */
[----:B------:R-:W-:Y:S02]  /*afc0*/  MOV R51, R59 ;  /* 0x0000003b00337202 */ /* 0x000fe40000000f00 */
[----:B------:R-:W-:Y:S02]  /*afd0*/  CS2R R2, SRZ ;  /* 0x0000000000027805 */ /* 0x000fe4000001ff00 */
[----:B-1----:R-:W-:Y:S02]  /*afe0*/  MOV R16, R24 ;  /* 0x0000001800107202 */ /* 0x002fe40000000f00 */
[----:B------:R-:W-:Y:S01]  /*aff0*/  MOV R17, R25 ;  /* 0x0000001900117202 */ /* 0x000fe20000000f00 */
[----:B------:R-:W4:Y:S01]  /*b000*/  LDL.LU.64 R48, [R1+0x968] ;  /* 0x0009680001307983 */ /* 0x000f220000300a00 */
[----:B--2---:R-:W-:-:S02]  /*b010*/  @!P0 MOV R27, R13 ;  /* 0x0000000d001b8202 */ /* 0x004fc40000000f00 */
[----:B---3--:R-:W-:Y:S01]  /*b020*/  @!P2 MOV R20, R6 ;  /* 0x000000060014a202 */ /* 0x008fe20000000f00 */
[----:B------:R0:W-:Y:S01]  /*b030*/  STL.64 [R1+0x198], R6 ;  /* 0x0001980601007387 */ /* 0x0001e20000100a00 */
[----:B------:R-:W-:-:S03]  /*b040*/  @!P2 MOV R64, R7 ;  /* 0x000000070040a202 */ /* 0x000fc60000000f00 */
[----:B------:R-:W-:Y:S01]  /*b050*/  STL [R1+0x884], R27 ;  /* 0x0008841b01007387 */ /* 0x000fe20000100800 */
[----:B----4-:R-:W-:-:S03]  /*b060*/  @!P0 MOV R26, R15 ;  /* 0x0000000f001a8202 */ /* 0x010fc60000000f00 */
[----:B0-----:R-:W2:Y:S04]  /*b070*/  LDL.LU.64 R6, [R1+0x570] ;  /* 0x0005700001067983 */ /* 0x001ea80000300a00 */
[----:B------:R0:W-:Y:S04]  /*b080*/  STL [R1+0x598], R26 ;  /* 0x0005981a01007387 */ /* 0x0001e80000100800 */
[----:B0-----:R-:W3:Y:S04]  /*b090*/  LDL.LU.64 R26, [R1+0x560] ;  /* 0x00056000011a7983 */ /* 0x001ee80000300a00 */
[----:B------:R0:W-:Y:S02]  /*b0a0*/  STL [R1+0x854], R20 ;  /* 0x0008541401007387 */ /* 0x0001e40000100800 */
[----:B0-----:R-:W-:-:S02]  /*b0b0*/  MOV R20, R50 ;  /* 0x0000003200147202 */ /* 0x001fc40000000f00 */
[----:B------:R-:W-:Y:S02]  /*b0c0*/  MOV R50, R58 ;  /* 0x0000003a00327202 */ /* 0x000fe40000000f00 */
[----:B------:R-:W-:Y:S02]  /*b0d0*/  CS2R R58, SRZ ;  /* 0x00000000003a7805 */ /* 0x000fe4000001ff00 */
[----:B------:R-:W-:Y:S02]  /*b0e0*/  @!P2 MOV R58, R4 ;  /* 0x00000004003aa202 */ /* 0x000fe40000000f00 */
[----:B------:R-:W-:Y:S02]  /*b0f0*/  @!P2 MOV R59, R5 ;  /* 0x00000005003ba202 */ /* 0x000fe40000000f00 */
[----:B------:R-:W-:-:S13]  /*b100*/  LOP3.LUT P2, RZ, R19, 0x20, RZ, 0xc0, !PT ;  /* 0x0000002013ff7812 */ /* 0x000fda000784c0ff */
[----:B------:R0:W4:Y:S02]  /*b110*/  @!P2 LDG.E.64 R2, desc[UR10][R16.64] ;  /* 0x0000000a1002a981 */ /* 0x000124000c1e1b00 */
[----:B0-----:R-:W-:-:S06]  /*b120*/  CS2R R16, SRZ ;  /* 0x0000000000107805 */ /* 0x001fcc000001ff00 */
[----:B------:R0:W4:Y:S01]  /*b130*/  @!P2 LDG.E.64 R16, desc[UR10][R46.64] ;  /* 0x0000000a2e10a981 */ /* 0x000122000c1e1b00 */
[----:B------:R-:W-:-:S03]  /*b140*/  @!P1 MOV R60, R8 ;  /* 0x00000008003c9202 */ /* 0x000fc60000000f00 */
[----:B------:R1:W-:Y:S04]  /*b150*/  STL [R1+0x860], R64 ;  /* 0x0008604001007387 */ /* 0x0003e80000100800 */
[----:B------:R0:W-:Y:S04]  /*b160*/  STL [R1+0x864], R60 ;  /* 0x0008643c01007387 */ /* 0x0001e80000100800 */
[----:B------:R0:W-:Y:S01]  /*b170*/  STL.64 [R1+0x398], R4 ;  /* 0x0003980401007387 */ /* 0x0001e20000100a00 */
[----:B-1----:R-:W-:Y:S02]  /*b180*/  HFMA2 R64, -RZ, RZ, 0, 0 ;  /* 0x00000000ff407431 */ /* 0x002fe400000001ff */
[----:B------:R-:W-:Y:S01]  /*b190*/  HFMA2 R24, -RZ, RZ, 0, 0 ;  /* 0x00000000ff187431 */ /* 0x000fe200000001ff */
[----:B------:R-:W-:-:S02]  /*b1a0*/  MOV R25, R23 ;  /* 0x0000001700197202 */ /* 0x000fc40000000f00 */
[----:B0-----:R-:W-:Y:S01]  /*b1b0*/  CS2R R60, SRZ ;  /* 0x00000000003c7805 */ /* 0x001fe2000001ff00 */
[----:B------:R-:W-:Y:S01]  /*b1c0*/  STL.64 [R1+0x3a0], R10 ;  /* 0x0003a00a01007387 */ /* 0x000fe20000100a00 */
[----:B------:R-:W-:Y:S02]  /*b1d0*/  @!P1 MOV R64, R9 ;  /* 0x0000000900409202 */ /* 0x000fe40000000f00 */
[----:B------:R-:W-:Y:S01]  /*b1e0*/  @!P1 MOV R60, R10 ;  /* 0x0000000a003c9202 */ /* 0x000fe20000000f00 */
[----:B------:R-:W-:Y:S01]  /*b1f0*/  STL.64 [R1+0x3a8], R14 ;  /* 0x0003a80e01007387 */ /* 0x000fe20000100a00 */
[----:B------:R-:W-:Y:S02]  /*b200*/  @!P1 MOV R61, R11 ;  /* 0x0000000b003d9202 */ /* 0x000fe40000000f00 */
[----:B------:R-:W-:Y:S02]  /*b210*/  LOP3.LUT P1, RZ, R19, 0x10, RZ, 0xc0, !PT ;  /* 0x0000001013ff7812 */ /* 0x000fe4000782c0ff */
[----:B------:R-:W-:-:S02]  /*b220*/  CS2R R4, SRZ ;  /* 0x0000000000047805 */ /* 0x000fc4000001ff00 */
[----:B------:R-:W-:Y:S01]  /*b230*/  @!P0 MOV R24, R12 ;  /* 0x0000000c00188202 */ /* 0x000fe20000000f00 */
[----:B------:R-:W-:Y:S01]  /*b240*/  STL.64 [R1+0x1a0], R8 ;  /* 0x0001a00801007387 */ /* 0x000fe20000100a00 */
[----:B------:R-:W-:-:S03]  /*b250*/  MOV R23, R63 ;  /* 0x0000003f00177202 */ /* 0x000fc60000000f00 */
[----:B------:R0:W-:Y:S04]  /*b260*/  STL [R1+0x874], R24 ;  /* 0x0008741801007387 */ /* 0x0001e80000100800 */
[----:B------:R-:W-:Y:S04]  /*b270*/  STL.64 [R1+0x1a8], R12 ;  /* 0x0001a80c01007387 */ /* 0x000fe80000100a00 */
[----:B------:R-:W4:Y:S01]  /*b280*/  LDL.LU R47, [R1+0x960] ;  /* 0x00096000012f7983 */ /* 0x000f220000300800 */
[----:B0-----:R-:W-:Y:S02]  /*b290*/  MOV R24, R22 ;  /* 0x0000001600187202 */ /* 0x001fe40000000f00 */
[----:B------:R-:W-:-:S02]  /*b2a0*/  MOV R22, R62 ;  /* 0x0000003e00167202 */ /* 0x000fc40000000f00 */
[----:B------:R-:W-:Y:S02]  /*b2b0*/  CS2R R62, SRZ ;  /* 0x00000000003e7805 */ /* 0x000fe4000001ff00 */
[----:B------:R-:W-:Y:S02]  /*b2c0*/  @!P0 MOV R62, R14 ;  /* 0x0000000e003e8202 */ /* 0x000fe40000000f00 */
[----:B------:R-:W-:Y:S02]  /*b2d0*/  LOP3.LUT P0, RZ, R19, 0x8, RZ, 0xc0, !PT ;  /* 0x0000000813ff7812 */ /* 0x000fe4000780c0ff */
[----:B------:R-:W-:Y:S01]  /*b2e0*/  CS2R R10, SRZ ;  /* 0x00000000000a7805 */ /* 0x000fe2000001ff00 */
[----:B------:R-:W-:-:S10]  /*b2f0*/  HFMA2 R46, -RZ, RZ, 0, 0 ;  /* 0x00000000ff2e7431 */ /* 0x000fd400000001ff */
[----:B------:R-:W4:Y:S04]  /*b300*/  @!P0 LDG.E.64 R10, desc[UR10][R22.64] ;  /* 0x0000000a160a8981 */ /* 0x000f28000c1e1b00 */
[----:B------:R0:W-:Y:S01]  /*b310*/  STL [R1+0x870], R64 ;  /* 0x0008704001007387 */ /* 0x0001e20000100800 */
[----:B------:R-:W-:Y:S02]  /*b320*/  CS2R R14, SRZ ;  /* 0x00000000000e7805 */ /* 0x000fe4000001ff00 */
[----:B0-----:R-:W-:Y:S01]  /*b330*/  MOV R64, RZ ;  /* 0x000000ff00407202 */ /* 0x001fe20000000f00 */
[----:B--2---:R0:W2:Y:S02]  /*b340*/  @!P1 LDG.E.64 R4, desc[UR10][R6.64] ;  /* 0x0000000a06049981 */ /* 0x0040a4000c1e1b00 */
[----:B0-----:R-:W-:-:S06]  /*b350*/  CS2R R6, SRZ ;  /* 0x0000000000067805 */ /* 0x001fcc000001ff00 */
[----:B---3--:R0:W3:Y:S01]  /*b360*/  @!P1 LDG.E.64 R6, desc[UR10][R26.64] ;  /* 0x0000000a1a069981 */ /* 0x0080e2000c1e1b00 */
[----:B----4-:R-:W-:-:S05]  /*b370*/  @!P2 MOV R46, R2 ;  /* 0x00000002002ea202 */ /* 0x010fca0000000f00 */
[----:B------:R1:W-:Y:S02]  /*b380*/  STL [R1+0x88c], R46 ;  /* 0x00088c2e01007387 */ /* 0x0003e40000100800 */
[----:B-1----:R-:W-:Y:S01]  /*b390*/  HFMA2 R46, -RZ, RZ, 0, 0 ;  /* 0x00000000ff2e7431 */ /* 0x002fe200000001ff */
[----:B------:R-:W-:Y:S02]  /*b3a0*/  @!P2 MOV R63, R16 ;  /* 0x00000010003fa202 */ /* 0x000fe40000000f00 */
[----:B------:R-:W-:Y:S02]  /*b3b0*/  @!P2 MOV R64, R17 ;  /* 0x000000110040a202 */ /* 0x000fe40000000f00 */
[----:B------:R-:W-:Y:S02]  /*b3c0*/  @!P2 MOV R46, R3 ;  /* 0x00000003002ea202 */ /* 0x000fe40000000f00 */
[----:B------:R-:W-:-:S13]  /*b3d0*/  LOP3.LUT P2, RZ, R19, 0x4, RZ, 0xc0, !PT ;  /* 0x0000000413ff7812 */ /* 0x000fda000784c0ff */
[----:B------:R-:W4:Y:S01]  /*b3e0*/  @!P2 LDG.E.64 R14, desc[UR10][R50.64] ;  /* 0x0000000a320ea981 */ /* 0x000f22000c1e1b00 */
[----:B------:R-:W-:Y:S02]  /*b3f0*/  CS2R R8, SRZ ;  /* 0x0000000000087805 */ /* 0x000fe4000001ff00 */
[----:B------:R-:W-:Y:S01]  /*b400*/  CS2R R12, SRZ ;  /* 0x00000000000c7805 */ /* 0x000fe2000001ff00 */
[----:B0-----:R-:W-:Y:S01]  /*b410*/  HFMA2 R26, -RZ, RZ, 0, 0 ;  /* 0x00000000ff1a7431 */ /* 0x001fe200000001ff */
[----:B------:R-:W-:Y:S04]  /*b420*/  STL.64 [R1+0x3b0], R16 ;  /* 0x0003b01001007387 */ /* 0x000fe80000100a00 */
[----:B------:R-:W-:Y:S01]  /*b430*/  STL.64 [R1+0x1b0], R2 ;  /* 0x0001b00201007387 */ /* 0x000fe20000100a00 */
[----:B------:R-:W-:-:S03]  /*b440*/  HFMA2 R22, -RZ, RZ, 0, 0 ;  /* 0x00000000ff167431 */ /* 0x000fc600000001ff */
[----:B------:R-:W4:Y:S01]  /*b450*/  LDL.LU.64 R50, [R1+0x4c0] ;  /* 0x0004c00001327983 */ /* 0x000f220000300a00 */
[----:B------:R-:W-:Y:S02]  /*b460*/  @!P0 MOV R13, R10 ;  /* 0x0000000a000d8202 */ /* 0x000fe40000000f00 */
[----:B------:R-:W-:-:S03]  /*b470*/  @!P0 MOV R12, R11 ;  /* 0x0000000b000c8202 */ /* 0x000fc60000000f00 */
[----:B------:R-:W-:Y:S04]  /*b480*/  STL [R1+0x548], R13 ;  /* 0x0005480d01007387 */ /* 0x000fe80000100800 */
[----:B------:R0:W-:Y:S02]  /*b490*/  STL [R1+0x54c], R12 ;  /* 0x00054c0c01007387 */ /* 0x0001e40000100800 */
[----:B0-----:R-:W-:-:S06]  /*b4a0*/  CS2R R12, SRZ ;  /* 0x00000000000c7805 */ /* 0x001fcc000001ff00 */
[----:B------:R-:W4:Y:S01]  /*b4b0*/  @!P2 LDG.E.64 R12, desc[UR10][R20.64] ;  /* 0x0000000a140ca981 */ /* 0x000f22000c1e1b00 */
[----:B------:R-:W-:Y:S02]  /*b4c0*/  CS2R R16, SRZ ;  /* 0x0000000000107805 */ /* 0x000fe4000001ff00 */
[----:B------:R-:W-:Y:S01]  /*b4d0*/  CS2R R2, SRZ ;  /* 0x0000000000027805 */ /* 0x000fe2000001ff00 */
[----:B------:R-:W4:Y:S01]  /*b4e0*/  LDL.LU.64 R20, [R1+0x4c8] ;  /* 0x0004c80001147983 */ /* 0x000f220000300a00 */
[----:B---3--:R-:W-:Y:S02]  /*b4f0*/  @!P1 MOV R9, R6 ;  /* 0x0000000600099202 */ /* 0x008fe40000000f00 */
[----:B------:R-:W-:-:S03]  /*b500*/  @!P1 MOV R8, R7 ;  /* 0x0000000700089202 */ /* 0x000fc60000000f00 */
[----:B------:R-:W-:Y:S04]  /*b510*/  STL [R1+0x560], R9 ;  /* 0x0005600901007387 */ /* 0x000fe80000100800 */
[----:B------:R0:W-:Y:S02]  /*b520*/  STL [R1+0x564], R8 ;  /* 0x0005640801007387 */ /* 0x0001e40000100800 */
[----:B0-----:R-:W-:-:S06]  /*b530*/  CS2R R8, SRZ ;  /* 0x0000000000087805 */ /* 0x001fcc000001ff00 */
[----:B------:R-:W3:Y:S01]  /*b540*/  @!P0 LDG.E.64 R8, desc[UR10][R24.64] ;  /* 0x0000000a18088981 */ /* 0x000ee2000c1e1b00 */
[----:B--2---:R-:W-:-:S05]  /*b550*/  @!P1 MOV R26, R4 ;  /* 0x00000004001a9202 */ /* 0x004fca0000000f00 */
[----:B------:R0:W-:Y:S04]  /*b560*/  STL [R1+0x89c], R26 ;  /* 0x00089c1a01007387 */ /* 0x0001e80000100800 */
[----:B------:R1:W-:Y:S04]  /*b570*/  STL.64 [R1+0x1b8], R4 ;  /* 0x0001b80401007387 */ /* 0x0003e80000100a00 */
[----:B------:R-:W2:Y:S01]  /*b580*/  LDL.LU.64 R24, [R1+0x4e0] ;  /* 0x0004e00001187983 */ /* 0x000ea20000300a00 */
[----:B0-----:R-:W-:Y:S01]  /*b590*/  HFMA2 R26, -RZ, RZ, 0, 0 ;  /* 0x00000000ff1a7431 */ /* 0x001fe200000001ff */
[----:B------:R-:W-:-:S02]  /*b5a0*/  @!P1 MOV R26, R5 ;  /* 0x00000005001a9202 */ /* 0x000fc40000000f00 */
[----:B------:R-:W-:-:S13]  /*b5b0*/  LOP3.LUT P1, RZ, R19, 0x2, RZ, 0xc0, !PT ;  /* 0x0000000213ff7812 */ /* 0x000fda000782c0ff */
[----:B------:R-:W2:Y:S01]  /*b5c0*/  @!P1 LDG.E.64 R16, desc[UR10][R30.64] ;  /* 0x0000000a1e109981 */ /* 0x000ea2000c1e1b00 */
[----:B----4-:R-:W-:Y:S02]  /*b5d0*/  @!P2 MOV R3, R14 ;  /* 0x0000000e0003a202 */ /* 0x010fe40000000f00 */
[----:B------:R-:W-:Y:S02]  /*b5e0*/  @!P2 MOV R2, R15 ;  /* 0x0000000f0002a202 */ /* 0x000fe40000000f00 */
[----:B-1----:R-:W-:Y:S01]  /*b5f0*/  CS2R R4, SRZ ;  /* 0x0000000000047805 */ /* 0x002fe2000001ff00 */
[----:B------:R0:W-:Y:S04]  /*b600*/  STL [R1+0x8a8], R26 ;  /* 0x0008a81a01007387 */ /* 0x0001e80000100800 */
[----:B------:R-:W-:Y:S04]  /*b610*/  STL [R1+0x530], R3 ;  /* 0x0005300301007387 */ /* 0x000fe80000100800 */
[----:B------:R1:W-:Y:S04]  /*b620*/  STL [R1+0x534], R2 ;  /* 0x0005340201007387 */ /* 0x0003e80000100800 */
[----:B0-----:R-:W4:Y:S04]  /*b630*/  LDL.LU.64 R26, [R1+0x4e8] ;  /* 0x0004e800011a7983 */ /* 0x001f280000300a00 */
[----:B------:R-:W4:Y:S01]  /*b640*/  LDL.LU.64 R30, [R1+0x4a0] ;  /* 0x0004a000011e7983 */ /* 0x000f220000300a00 */
[----:B-1----:R-:W-:-:S06]  /*b650*/  CS2R R2, SRZ ;  /* 0x0000000000027805 */ /* 0x002fcc000001ff00 */
[----:B------:R-:W2:Y:S04]  /*b660*/  @!P1 LDG.E.64 R2, desc[UR10][R28.64] ;  /* 0x0000000a1c029981 */ /* 0x000ea8000c1e1b00 */
[----:B------:R0:W-:Y:S04]  /*b670*/  STL.64 [R1+0x3b8], R6 ;  /* 0x0003b80601007387 */ /* 0x0001e80000100a00 */
[----:B------:R-:W4:Y:S01]  /*b680*/  LDL.LU.64 R28, [R1+0x488] ;  /* 0x00048800011c7983 */ /* 0x000f220000300a00 */
[----:B0-----:R-:W-:Y:S02]  /*b690*/  CS2R R6, SRZ ;  /* 0x0000000000067805 */ /* 0x001fe4000001ff00 */
[----:B---3--:R-:W-:-:S05]  /*b6a0*/  @!P0 MOV R22, R8 ;  /* 0x0000000800168202 */ /* 0x008fca0000000f00 */
[----:B------:R0:W-:Y:S02]  /*b6b0*/  STL [R1+0x8ac], R22 ;  /* 0x0008ac1601007387 */ /* 0x0001e40000100800 */
[----:B0-----:R-:W-:Y:S01]  /*b6c0*/  HFMA2 R22, -RZ, RZ, 0, 0 ;  /* 0x00000000ff167431 */ /* 0x001fe200000001ff */
[----:B------:R-:W-:Y:S02]  /*b6d0*/  @!P0 MOV R22, R9 ;  /* 0x0000000900168202 */ /* 0x000fe40000000f00 */
[----:B------:R-:W-:Y:S01]  /*b6e0*/  LOP3.LUT P0, RZ, R19, 0x1, RZ, 0xc0, !PT ;  /* 0x0000000113ff7812 */ /* 0x000fe2000780c0ff */
[----:B------:R-:W-:Y:S01]  /*b6f0*/  HFMA2 R19, -RZ, RZ, 0, 0 ;  /* 0x00000000ff137431 */ /* 0x000fe200000001ff */
[----:B------:R-:W-:-:S05]  /*b700*/  @!P2 MOV R19, R12 ;  /* 0x0000000c0013a202 */ /* 0x000fca0000000f00 */
[----:B------:R0:W-:Y:S01]  /*b710*/  STL [R1+0x8c8], R19 ;  /* 0x0008c81301007387 */ /* 0x0001e20000100800 */
[----:B--2---:R-:W-:Y:S01]  /*b720*/  @!P1 MOV R5, R2 ;  /* 0x0000000200059202 */ /* 0x004fe20000000f00 */
[----:B0-----:R-:W-:Y:S01]  /*b730*/  HFMA2 R19, -RZ, RZ, 0, 0 ;  /* 0x00000000ff137431 */ /* 0x001fe200000001ff */
[----:B------:R-:W-:Y:S01]  /*b740*/  @!P1 MOV R4, R3 ;  /* 0x0000000300049202 */ /* 0x000fe20000000f00 */
[----:B------:R0:W-:Y:S01]  /*b750*/  STL [R1+0x8bc], R22 ;  /* 0x0008bc1601007387 */ /* 0x0001e20000100800 */
[----:B------:R-:W-:-:S03]  /*b760*/  @!P2 MOV R19, R13 ;  /* 0x0000000d0013a202 */ /* 0x000fc60000000f00 */
[----:B------:R-:W2:Y:S04]  /*b770*/  @!P0 LDG.E.64 R6, desc[UR10][R52.64] ;  /* 0x0000000a34068981 */ /* 0x000ea8000c1e1b00 */
[----:B------:R1:W-:Y:S01]  /*b780*/  STL [R1+0x8d8], R19 ;  /* 0x0008d81301007387 */ /* 0x0003e20000100800 */
[----:B------:R-:W-:-:S03]  /*b790*/  LOP3.LUT P2, RZ, R18, 0x8000000, RZ, 0xc0, !PT ;  /* 0x0800000012ff7812 */ /* 0x000fc6000784c0ff */
[----:B0-----:R-:W3:Y:S04]  /*b7a0*/  LDL.LU.64 R22, [R1+0x4d0] ;  /* 0x0004d00001167983 */ /* 0x001ee80000300a00 */
[----:B------:R-:W-:Y:S01]  /*b7b0*/  STL [R1+0x51c], R5 ;  /* 0x00051c0501007387 */ /* 0x000fe20000100800 */
[----:B-1----:R-:W-:-:S03]  /*b7c0*/  HFMA2 R19, -RZ, RZ, 0, 0 ;  /* 0x00000000ff137431 */ /* 0x002fc600000001ff */
[----:B------:R-:W-:Y:S01]  /*b7d0*/  STL [R1+0x550], R4 ;  /* 0x0005500401007387 */ /* 0x000fe20000100800 */
[----:B------:R-:W-:-:S03]  /*b7e0*/  @!P1 MOV R19, R16 ;  /* 0x0000001000139202 */ /* 0x000fc60000000f00 */
[----:B------:R-:W2:Y:S04]  /*b7f0*/  LDL.LU.64 R52, [R1+0x4a8] ;  /* 0x0004a80001347983 */ /* 0x000ea80000300a00 */
[----:B------:R0:W-:Y:S02]  /*b800*/  STL [R1+0x8e0], R19 ;  /* 0x0008e01301007387 */ /* 0x0001e40000100800 */
[----:B0-----:R-:W-:Y:S01]  /*b810*/  HFMA2 R19, -RZ, RZ, 0, 0 ;  /* 0x00000000ff137431 */ /* 0x001fe200000001ff */
[----:B------:R-:W-:Y:S02]  /*b820*/  @!P1 MOV R19, R17 ;  /* 0x0000001100139202 */ /* 0x000fe40000000f00 */
[----:B------:R-:W-:-:S03]  /*b830*/  LOP3.LUT P1, RZ, R18, 0x4000000, RZ, 0xc0, !PT ;  /* 0x0400000012ff7812 */ /* 0x000fc6000782c0ff */
[----:B------:R0:W-:Y:S04]  /*b840*/  STL [R1+0x8f4], R19 ;  /* 0x0008f41301007387 */ /* 0x0001e80000100800 */
[----:B0-----:R-:W3:Y:S01]  /*b850*/  LDL.LU.64 R18, [R1+0x4f8] ;  /* 0x0004f80001127983 */ /* 0x001ee20000300a00 */
[----:B------:R-:W-:-:S06]  /*b860*/  CS2R R4, SRZ ;  /* 0x0000000000047805 */ /* 0x000fcc000001ff00 */
[----:B------:R-:W2:Y:S04]  /*b870*/  @!P0 LDG.E.64 R4, desc[UR10][R54.64] ;  /* 0x0000000a36048981 */ /* 0x000ea8000c1e1b00 */
[----:B------:R-:W2:Y:S04]  /*b880*/  LDL.LU.64 R54, [R1+0x490] ;  /* 0x0004900001367983 */ /* 0x000ea80000300a00 */
[----:B------:R0:W-:Y:S04]  /*b890*/  STL [R1+0x898], R46 ;  /* 0x0008982e01007387 */ /* 0x0001e80000100800 */
[----:B0-----:R-:W2:Y:S04]  /*b8a0*/  LDL.LU R46, [R1+0x95c] ;  /* 0x00095c00012e7983 */ /* 0x001ea80000300800 */
[----:B------:R0:W-:Y:S02]  /*b8b0*/  STL.64 [R1+0x1c0], R8 ;  /* 0x0001c00801007387 */ /* 0x0001e40000100a00 */
[----:B0-----:R-:W-:-:S02]  /*b8c0*/  CS2R R8, SRZ ;  /* 0x0000000000087805 */ /* 0x001fc4000001ff00 */
[----:B------:R0:W-:Y:S02]  /*b8d0*/  STL.64 [R1+0x3c0], R10 ;  /* 0x0003c00a01007387 */ /* 0x0001e40000100a00 */
[----:B0-----:R-:W-:-:S06]  /*b8e0*/  CS2R R10, SRZ ;  /* 0x00000000000a7805 */ /* 0x001fcc000001ff00 */
[----:B----4-:R0:W4:Y:S04]  /*b8f0*/  @!P1 LDG.E.64 R10, desc[UR10][R26.64] ;  /* 0x0000000a1a0a9981 */ /* 0x010128000c1e1b00 */
[----:B------:R1:W-:Y:S02]  /*b900*/  STL.64 [R1+0x1c8], R12 ;  /* 0x0001c80c01007387 */ /* 0x0003e40000100a00 */
[----:B-1----:R-:W-:-:S06]  /*b910*/  CS2R R12, SRZ ;  /* 0x00000000000c7805 */ /* 0x002fcc000001ff00 */
[----:B------:R-:W4:Y:S04]  /*b920*/  @!P2 LDG.E.64 R12, desc[UR10][R24.64] ;  /* 0x0000000a180ca981 */ /* 0x000f28000c1e1b00 */
[----:B------:R1:W-:Y:S02]  /*b930*/  STL.64 [R1+0x3c8], R14 ;  /* 0x0003c80e01007387 */ /* 0x0003e40000100a00 */
[----:B-1----:R-:W-:Y:S02]  /*b940*/  CS2R R14, SRZ ;  /* 0x00000000000e7805 */ /* 0x002fe4000001ff00 */
[----:B------:R1:W-:Y:S01]  /*b950*/  STL.64 [R1+0x1d0], R16 ;  /* 0x0001d01001007387 */ /* 0x0003e20000100a00 */
[----:B0-----:R-:W-:Y:S02]  /*b960*/  CS2R R26, SRZ ;  /* 0x00000000001a7805 */ /* 0x001fe4000001ff00 */
[----:B-1----:R-:W-:-:S06]  /*b970*/  CS2R R16, SRZ ;  /* 0x0000000000107805 */ /* 0x002fcc000001ff00 */
[----:B------:R0:W4:Y:S02]  /*b980*/  @!P3 LDG.E.64 R16, desc[UR10][R20.64] ;  /* 0x0000000a1410b981 */ /* 0x000124000c1e1b00 */
[----:B0-----:R-:W-:-:S06]  /*b990*/  CS2R R20, SRZ ;  /* 0x0000000000147805 */ /* 0x001fcc000001ff00 */
[----:B------:R-:W4:Y:S04]  /*b9a0*/  @!P4 LDG.E.64 R20, desc[UR10][R30.64] ;  /* 0x0000000a1e14c981 */ /* 0x000f28000c1e1b00 */
[----:B---3--:R0:W3:Y:S04]  /*b9b0*/  @!P1 LDG.E.64 R8, desc[UR10][R18.64] ;  /* 0x0000000a12089981 */ /* 0x0080e8000c1e1b00 */
[----:B------:R-:W3:Y:S01]  /*b9c0*/  @!P2 LDG.E.64 R14, desc[UR10][R22.64] ;  /* 0x0000000a160ea981 */ /* 0x000ee2000c1e1b00 */
[----:B0-----:R-:W-:-:S03]  /*b9d0*/  HFMA2 R18, -RZ, RZ, 0, 0 ;  /* 0x00000000ff127431 */ /* 0x001fc600000001ff */
[----:B--2---:R0:W2:Y:S01]  /*b9e0*/  @!P5 LDG.E.64 R26, desc[UR10][R54.64] ;  /* 0x0000000a361ad981 */ /* 0x0040a2000c1e1b00 */
[----:B------:R-:W-:-:S06]  /*b9f0*/  MOV R19, RZ ;  /* 0x000000ff00137202 */ /* 0x000fcc0000000f00 */
[----:B------:R1:W2:Y:S01]  /*ba00*/  @!P3 LDG.E.64 R18, desc[UR10][R50.64] ;  /* 0x0000000a3212b981 */ /* 0x0002a2000c1e1b00 */
[----:B0-----:R-:W-:Y:S02]  /*ba10*/  MOV R54, UR6 ;  /* 0x0000000600367c02 */ /* 0x001fe40008000f00 */
[----:B------:R-:W-:Y:S02]  /*ba20*/  CS2R R22, SRZ ;  /* 0x0000000000167805 */ /* 0x000fe4000001ff00 */
[----:B------:R-:W-:Y:S02]  /*ba30*/  MOV R55, UR7 ;  /* 0x0000000700377c02 */ /* 0x000fe40008000f00 */
[----:B------:R-:W-:Y:S01]  /*ba40*/  CS2R R24, SRZ ;  /* 0x0000000000187805 */ /* 0x000fe2000001ff00 */
[----:B------:R-:W-:Y:S01]  /*ba50*/  HFMA2 R31, -RZ, RZ, 0, 0 ;  /* 0x00000000ff1f7431 */ /* 0x000fe200000001ff */
[----:B------:R-:W0:Y:S01]  /*ba60*/  LDCU.U8 UR6, c[0x0][0x414] ;  /* 0x00008280ff0677ac */ /* 0x000e220008000000 */
[----:B------:R0:W2:Y:S01]  /*ba70*/  @!P4 LDG.E.64 R22, desc[UR10][R52.64] ;  /* 0x0000000a3416c981 */ /* 0x0000a2000c1e1b00 */
[----:B-1----:R-:W1:Y:S03]  /*ba80*/  @!P6 LDC.64 R50, c[0x0][0x398] ;  /* 0x0000e600ff32eb82 */ /* 0x002e660000000a00 */
[----:B------:R-:W2:Y:S04]  /*ba90*/  LDG.E.64 R54, desc[UR10][R54.64] ;  /* 0x0000000a36367981 */ /* 0x000ea8000c1e1b00 */
[----:B------:R0:W2:Y:S02]  /*baa0*/  @!P5 LDG.E.64 R24, desc[UR10][R28.64] ;  /* 0x0000000a1c18d981 */ /* 0x0000a4000c1e1b00 */
[----:B0-----:R-:W0:Y:S01]  /*bab0*/  S2R R52, SR_TID.X ;  /* 0x0000000000347919 */ /* 0x001e220000002100 */
[----:B------:R-:W-:-:S02]  /*bac0*/  CS2R R28, SRZ ;  /* 0x00000000001c7805 */ /* 0x000fc4000001ff00 */
[----:B------:R-:W-:-:S04]  /*bad0*/  @!P0 MOV R31, R4 ;  /* 0x00000004001f8202 */ /* 0x000fc80000000f00 */
[----:B------:R-:W2:Y:S01]  /*bae0*/  @!P6 LDG.E.64 R28, desc[UR10][R48.64] ;  /* 0x0000000a301ce981 */ /* 0x000ea2000c1e1b00 */
[----:B0-----:R-:W-:Y:S02]  /*baf0*/  LOP3.LUT R30, R52, 0xffff, RZ, 0xc0, !PT ;  /* 0x0000ffff341e7812 */ /* 0x001fe400078ec0ff */
[----:B------:R-:W-:Y:S01]  /*bb00*/  CS2R R52, SRZ ;  /* 0x0000000000347805 */ /* 0x000fe2000001ff00 */
[----:B------:R-:W-:Y:S01]  /*bb10*/  STL [R1+0x4ac], R31 ;  /* 0x0004ac1f01007387 */ /* 0x000fe20000100800 */
[----:B------:R-:W-:-:S03]  /*bb20*/  @!P0 MOV R52, R5 ;  /* 0x0000000500348202 */ /* 0x000fc60000000f00 */
[----:B------:R-:W-:Y:S04]  /*bb30*/  STL.64 [R1+0x3d0], R2 ;  /* 0x0003d00201007387 */ /* 0x000fe80000100a00 */
[----:B------:R0:W-:Y:S01]  /*bb40*/  STL [R1+0x8cc], R52 ;  /* 0x0008cc3401007387 */ /* 0x0001e20000100800 */
[----:B------:R-:W-:-:S03]  /*bb50*/  IMAD R30, R30, 0x493, RZ ;  /* 0x000004931e1e7824 */ /* 0x000fc600078e02ff */
[----:B------:R1:W-:Y:S04]  /*bb60*/  STL [R1+0x580], R64 ;  /* 0x0005804001007387 */ /* 0x0003e80000100800 */
[----:B------:R-:W5:Y:S01]  /*bb70*/  LDL.LU.64 R48, [R1+0x950] ;  /* 0x0009500001307983 */ /* 0x000f620000300a00 */
[----:B0-----:R-:W0:Y:S01]  /*bb80*/  S2R R52, SR_TID.X ;  /* 0x0000000000347919 */ /* 0x001e220000002100 */
[----:B------:R-:W-:Y:S01]  /*bb90*/  SHF.R.U32.HI R30, RZ, 0x10, R30 ;  /* 0x00000010ff1e7819 */ /* 0x000fe2000001161e */
[----:B------:R-:W-:Y:S01]  /*bba0*/  HFMA2 R31, -RZ, RZ, 0, 0 ;  /* 0x00000000ff1f7431 */ /* 0x000fe200000001ff */
[----:B------:R-:W-:Y:S02]  /*bbb0*/  @!P0 MOV R53, R6 ;  /* 0x0000000600358202 */ /* 0x000fe40000000f00 */
[----:B------:R-:W-:-:S02]  /*bbc0*/  CS2R R2, SRZ ;  /* 0x0000000000027805 */ /* 0x000fc4000001ff00 */
[----:B------:R-:W-:Y:S01]  /*bbd0*/  PRMT R30, R30, 0x9910, RZ ;  /* 0x000099101e1e7816 */ /* 0x000fe200000000ff */
[----:B-1----:R-:W5:Y:S04]  /*bbe0*/  LDL.LU R64, [R1+0x958] ;  /* 0x0009580001407983 */ /* 0x002f680000300800 */
[----:B------:R-:W-:-:S05]  /*bbf0*/  IMAD R30, R30, 0x38, RZ ;  /* 0x000000381e1e7824 */ /* 0x000fca00078e02ff */
[----:B------:R-:W-:-:S04]  /*bc00*/  IADD3 R30, PT, PT, RZ, -R30, RZ ;  /* 0x8000001eff1e7210 */ /* 0x000fc80007ffe0ff */
[----:B------:R-:W-:Y:S02]  /*bc10*/  PRMT R30, R30, 0x7710, RZ ;  /* 0x000077101e1e7816 */ /* 0x000fe400000000ff */
[----:B------:R-:W-:Y:S02]  /*bc20*/  @!P0 MOV R31, R7 ;  /* 0x00000007001f8202 */ /* 0x000fe40000000f00 */
[----:B------:R-:W-:-:S03]  /*bc30*/  @!P6 IADD3 R50, P0, PT, R46, R50, RZ ;  /* 0x000000322e32e210 */ /* 0x000fc60007f1e0ff */
[----:B------:R1:W-:Y:S01]  /*bc40*/  STL [R1+0x4a4], R31 ;  /* 0x0004a41f01007387 */ /* 0x0003e20000100800 */
[----:B------:R-:W-:Y:S02]  /*bc50*/  @!P6 IADD3.X R51, PT, PT, R47, R51, RZ, P0, !PT ;  /* 0x000000332f33e210 */ /* 0x000fe400007fe4ff */
[----:B0-----:R-:W-:Y:S01]  /*bc60*/  IADD3 R52, PT, PT, R30, R52, RZ ;  /* 0x000000341e347210 */ /* 0x001fe20007ffe0ff */
[----:B------:R-:W-:Y:S01]  /*bc70*/  HFMA2 R30, -RZ, RZ, 0, 0 ;  /* 0x00000000ff1e7431 */ /* 0x000fe200000001ff */
[----:B------:R-:W-:Y:S02]  /*bc80*/  ISETP.NE.AND P0, PT, RZ, UR6, PT ;  /* 0x00000006ff007c0c */ /* 0x000fe4000bf05270 */
[----:B-1----:R-:W-:-:S06]  /*bc90*/  MOV R31, RZ ;  /* 0x000000ff001f7202 */ /* 0x002fcc0000000f00 */
[----:B------:R0:W2:Y:S05]  /*bca0*/  @!P6 LDG.E.64 R30, desc[UR10][R50.64] ;  /* 0x0000000a321ee981 */ /* 0x0000aa000c1e1b00 */
[----:B------:R-:W1:Y:S01]  /*bcb0*/  @P0 LDC.64 R46, c[0x0][0x3b0] ;  /* 0x0000ec00ff2e0b82 */ /* 0x000e620000000a00 */
[----:B------:R4:W-:Y:S01]  /*bcc0*/  STL [R1+0x490], R53 ;  /* 0x0004903501007387 */ /* 0x0009e20000100800 */
[----:B0-----:R-:W-:Y:S02]  /*bcd0*/  SHF.L.U32 R50, R52, 0x1, RZ ;  /* 0x0000000134327819 */ /* 0x001fe400000006ff */
[----:B------:R-:W-:Y:S02]  /*bce0*/  MOV R52, UR13 ;  /* 0x0000000d00347c02 */ /* 0x000fe40008000f00 */
[----:B----4-:R-:W-:-:S02]  /*bcf0*/  LOP3.LUT R53, R50, 0xffff, RZ, 0xc0, !PT ;  /* 0x0000ffff32357812 */ /* 0x010fc400078ec0ff */
[----:B------:R-:W-:-:S03]  /*bd00*/  CS2R R50, SRZ ;  /* 0x0000000000327805 */ /* 0x000fc6000001ff00 */
[----:B------:R-:W-:-:S04]  /*bd10*/  IMAD R52, R52, 0x70, R53 ;  /* 0x0000007034347824 */ /* 0x000fc800078e0235 */
[----:B-1----:R-:W-:-:S05]  /*bd20*/  @P0 IMAD.WIDE R46, R52, 0x4, R46 ;  /* 0x00000004342e0825 */ /* 0x002fca00078e022e */
[----:B------:R0:W5:Y:S02]  /*bd30*/  @P0 LDG.E.64 R50, desc[UR10][R46.64] ;  /* 0x0000000a2e320981 */ /* 0x000164000c1e1b00 */
[----:B0-----:R-:W0:Y:S02]  /*bd40*/  LDC.64 R46, c[0x0][0x3a8] ;  /* 0x0000ea00ff2e7b82 */ /* 0x001e240000000a00 */
[----:B------:R0:W-:Y:S02]  /*bd50*/  STL [R1+0x93c], R53 ;  /* 0x00093c3501007387 */ /* 0x0001e40000100800 */
[----:B0-----:R-:W-:Y:S02]  /*bd60*/  IMAD.WIDE R52, R52, 0x4, R46 ;  /* 0x0000000434347825 */ /* 0x001fe400078e022e */
[----:B------:R0:W5:Y:S04]  /*bd70*/  LDL.LU.64 R46, [R1+0x948] ;  /* 0x00094800012e7983 */ /* 0x0001680000300a00 */
[----:B------:R-:W-:Y:S04]  /*bd80*/  STL.64 [R1+0x1e8], R12 ;  /* 0x0001e80c01007387 */ /* 0x000fe80000100a00 */
[----:B------:R-:W-:Y:S04]  /*bd90*/  STL.64 [R1+0x1f0], R16 ;  /* 0x0001f01001007387 */ /* 0x000fe80000100a00 */
[----:B------:R-:W-:Y:S04]  /*bda0*/  STL.64 [R1+0x1f8], R20 ;  /* 0x0001f81401007387 */ /* 0x000fe80000100a00 */
[----:B------:R-:W5:Y:S01]  /*bdb0*/  LDG.E.64 R52, desc[UR10][R52.64] ;  /* 0x0000000a34347981 */ /* 0x000f62000c1e1b00 */
[----:B---3--:R-:W-:-:S02]  /*bdc0*/  @!P1 MOV R3, R8 ;  /* 0x0000000800039202 */ /* 0x008fc40000000f00 */
[----:B------:R-:W-:-:S03]  /*bdd0*/  @!P1 MOV R2, R9 ;  /* 0x0000000900029202 */ /* 0x000fc60000000f00 */
[----:B------:R-:W-:Y:S04]  /*bde0*/  STL [R1+0x4a8], R3 ;  /* 0x0004a80301007387 */ /* 0x000fe80000100800 */
        /* <DEDUP_REMOVED lines=8> */
[----:B------:R-:W-:Y:S02]  /*be70*/  @!P2 MOV R2, R12 ;  /* 0x0000000c0002a202 */ /* 0x000fe40000000f00 */
[----:B--2---:R-:W-:Y:S01]  /*be80*/  R2UR UR28, R54 ;  /* 0x00000000361c72ca */ /* 0x004fe200000e0000 */
[----:B------:R-:W-:Y:S04]  /*be90*/  STL.64 [R1+0x3e8], R14 ;  /* 0x0003e80e01007387 */ /* 0x000fe80000100a00 */
[----:B------:R1:W-:Y:S04]  /*bea0*/  STL [R1+0x8d4], R2 ;  /* 0x0008d40201007387 */ /* 0x0003e80000100800 */
[----:B------:R-:W-:Y:S04]  /*beb0*/  STL.64 [R1+0x3f0], R18 ;  /* 0x0003f01201007387 */ /* 0x000fe80000100a00 */
[----:B------:R-:W-:Y:S01]  /*bec0*/  STL.64 [R1+0x3f8], R22 ;  /* 0x0003f81601007387 */ /* 0x000fe20000100a00 */
[----:B-1----:R-:W-:-:S03]  /*bed0*/  HFMA2 R2, -RZ, RZ, 0, 0 ;  /* 0x00000000ff027431 */ /* 0x002fc600000001ff */
[----:B------:R-:W-:Y:S01]  /*bee0*/  STL.64 [R1+0x200], R24 ;  /* 0x0002001801007387 */ /* 0x000fe20000100a00 */
[----:B------:R-:W-:-:S03]  /*bef0*/  @!P2 MOV R2, R13 ;  /* 0x0000000d0002a202 */ /* 0x000fc60000000f00 */
[----:B------:R-:W-:Y:S04]  /*bf00*/  STL.64 [R1+0x400], R26 ;  /* 0x0004001a01007387 */ /* 0x000fe80000100a00 */
[----:B------:R1:W-:Y:S04]  /*bf10*/  STL [R1+0x8e8], R2 ;  /* 0x0008e80201007387 */ /* 0x0003e80000100800 */
[----:B------:R-:W-:Y:S04]  /*bf20*/  STL.64 [R1+0x208], R28 ;  /* 0x0002081c01007387 */ /* 0x000fe80000100a00 */
[----:B------:R0:W5:Y:S01]  /*bf30*/  LDL R12, [R1+0x7c8] ;  /* 0x0007c800010c7983 */ /* 0x0001620000100800 */
[----:B-1----:R-:W-:-:S03]  /*bf40*/  HFMA2 R2, -RZ, RZ, 0, 0 ;  /* 0x00000000ff027431 */ /* 0x002fc600000001ff */
[----:B------:R0:W5:Y:S01]  /*bf50*/  LDL R54, [R1+0x580] ;  /* 0x0005800001367983 */ /* 0x0001620000100800 */
[----:B------:R-:W-:-:S03]  /*bf60*/  @!P2 MOV R2, R14 ;  /* 0x0000000e0002a202 */ /* 0x000fc60000000f00 */
[----:B------:R0:W5:Y:S04]  /*bf70*/  LDL R14, [R1+0x7e0] ;  /* 0x0007e000010e7983 */ /* 0x0001680000100800 */
[----:B------:R1:W-:Y:S02]  /*bf80*/  STL [R1+0x4a0], R2 ;  /* 0x0004a00201007387 */ /* 0x0003e40000100800 */
[----:B-1----:R-:W-:Y:S01]  /*bf90*/  HFMA2 R2, -RZ, RZ, 0, 0 ;  /* 0x00000000ff027431 */ /* 0x002fe200000001ff */
[----:B------:R-:W-:Y:S02]  /*bfa0*/  @!P2 MOV R2, R15 ;  /* 0x0000000f0002a202 */ /* 0x000fe40000000f00 */
[----:B------:R0:W5:Y:S04]  /*bfb0*/  LDL R15, [R1+0x7e4] ;  /* 0x0007e400010f7983 */ /* 0x0001680000100800 */
[----:B------:R1:W-:Y:S02]  /*bfc0*/  STL [R1+0x524], R2 ;  /* 0x0005240201007387 */ /* 0x0003e40000100800 */
[----:B-1----:R-:W-:Y:S01]  /*bfd0*/  HFMA2 R2, -RZ, RZ, 0, 0 ;  /* 0x00000000ff027431 */ /* 0x002fe200000001ff */
[----:B------:R-:W-:Y:S01]  /*bfe0*/  @!P3 MOV R2, R16 ;  /* 0x000000100002b202 */ /* 0x000fe20000000f00 */
[----:B------:R-:W-:Y:S04]  /*bff0*/  STL.64 [R1+0x408], R30 ;  /* 0x0004081e01007387 */ /* 0x000fe80000100a00 */
[----:B------:R1:W-:Y:S04]  /*c000*/  STL [R1+0x8f0], R2 ;  /* 0x0008f00201007387 */ /* 0x0003e80000100800 */
[----:B------:R0:W5:Y:S01]  /*c010*/  LDL R16, [R1+0x7f8] ;  /* 0x0007f80001107983 */ /* 0x0001620000100800 */
[----:B-1----:R-:W-:Y:S01]  /*c020*/  HFMA2 R2, -RZ, RZ, 0, 0 ;  /* 0x00000000ff027431 */ /* 0x002fe200000001ff */
[----:B------:R-:W-:-:S02]  /*c030*/  @!P3 MOV R2, R17 ;  /* 0x000000110002b202 */ /* 0x000fc40000000f00 */
[----:B------:R0:W5:Y:S04]  /*c040*/  LDL R17, [R1+0x7fc] ;  /* 0x0007fc0001117983 */ /* 0x0001680000100800 */
[----:B------:R1:W-:Y:S02]  /*c050*/  STL [R1+0x900], R2 ;  /* 0x0009000201007387 */ /* 0x0003e40000100800 */
[----:B-1----:R-:W-:Y:S02]  /*c060*/  CS2R R2, SRZ ;  /* 0x0000000000027805 */ /* 0x002fe4000001ff00 */
[----:B------:R-:W-:Y:S02]  /*c070*/  @!P3 MOV R2, R18 ;  /* 0x000000120002b202 */ /* 0x000fe40000000f00 */
[----:B------:R-:W-:Y:S01]  /*c080*/  @!P3 MOV R3, R19 ;  /* 0x000000130003b202 */ /* 0x000fe20000000f00 */
[----:B------:R0:W5:Y:S04]  /*c090*/  LDL R18, [R1+0x810] ;  /* 0x0008100001127983 */ /* 0x0001680000100800 */
[----:B------:R1:W-:Y:S04]  /*c0a0*/  STL [R1+0x538], R2 ;  /* 0x0005380201007387 */ /* 0x0003e80000100800 */
[----:B------:R0:W5:Y:S01]  /*c0b0*/  LDL R19, [R1+0x814] ;  /* 0x0008140001137983 */ /* 0x0001620000100800 */
[----:B-1----:R-:W-:-:S05]  /*c0c0*/  MOV R2, UR28 ;  /* 0x0000001c00027c02 */ /* 0x002fca0008000f00 */
[----:B------:R-:W-:Y:S01]  /*c0d0*/  FFMA.FTZ R55, -R2, UR28, R55 ;  /* 0x0000001c02377c23 */ /* 0x000fe20008010137 */
[----:B------:R-:W-:Y:S01]  /*c0e0*/  HFMA2 R2, -RZ, RZ, 0, 0 ;  /* 0x00000000ff027431 */ /* 0x000fe200000001ff */
[----:B------:R-:W-:-:S03]  /*c0f0*/  @!P4 MOV R2, R20 ;  /* 0x000000140002c202 */ /* 0x000fc60000000f00 */
[----:B------:R-:W-:Y:S01]  /*c100*/  FSETP.GTU.FTZ.AND P0, PT, R55, RZ, PT ;  /* 0x000000ff3700720b */ /* 0x000fe20003f1c000 */
[----:B------:R0:W5:Y:S04]  /*c110*/  LDL R20, [R1+0x838] ;  /* 0x0008380001147983 */ /* 0x0001680000100800 */
[----:B------:R1:W-:Y:S02]  /*c120*/  STL [R1+0x908], R2 ;  /* 0x0009080201007387 */ /* 0x0003e40000100800 */
[----:B-1----:R-:W-:Y:S01]  /*c130*/  HFMA2 R2, -RZ, RZ, 0, 0 ;  /* 0x00000000ff027431 */ /* 0x002fe200000001ff */
[----:B------:R-:W-:-:S05]  /*c140*/  @!P4 MOV R2, R21 ;  /* 0x000000150002c202 */ /* 0x000fca0000000f00 */
[----:B------:R-:W-:Y:S01]  /*c150*/  VOTEU.ANY UP0, P0 ;  /* 0x0000000000ff7886 */ /* 0x000fe20000000100 */
[----:B------:R0:W5:Y:S04]  /*c160*/  LDL R21, [R1+0x83c] ;  /* 0x00083c0001157983 */ /* 0x0001680000100800 */
[----:B------:R1:W-:Y:S01]  /*c170*/  STL [R1+0x914], R2 ;  /* 0x0009140201007387 */ /* 0x0003e20000100800 */
[----:B------:R-:W2:Y:S01]  /*c180*/  @UP0 LDCU UR5, c[0x0][0x3c0] ;  /* 0x00007800ff0507ac */ /* 0x000ea20008000800 */
[----:B-1----:R-:W-:Y:S01]  /*c190*/  HFMA2 R2, -RZ, RZ, 0, 0 ;  /* 0x00000000ff027431 */ /* 0x002fe200000001ff */
[----:B------:R-:W-:Y:S02]  /*c1a0*/  @!P4 MOV R2, R22 ;  /* 0x000000160002c202 */ /* 0x000fe40000000f00 */
[----:B------:R-:W-:Y:S01]  /*c1b0*/  PLOP3.LUT P0, PT, PT, PT, UP0, 0x80, 0x8 ;  /* 0x000000000008781c */ /* 0x000fe20003f0f008 */
[----:B------:R0:W5:Y:S04]  /*c1c0*/  LDL R22, [R1+0x848] ;  /* 0x0008480001167983 */ /* 0x0001680000100800 */
[----:B------:R1:W-:Y:S02]  /*c1d0*/  STL [R1+0x570], R2 ;  /* 0x0005700201007387 */ /* 0x0003e40000100800 */
[----:B-1----:R-:W-:Y:S01]  /*c1e0*/  HFMA2 R2, -RZ, RZ, 0, 0 ;  /* 0x00000000ff027431 */ /* 0x002fe200000001ff */
[----:B------:R-:W-:-:S05]  /*c1f0*/  @!P4 MOV R2, R23 ;  /* 0x000000170002c202 */ /* 0x000fca0000000f00 */
[----:B--2---:R-:W-:Y:S01]  /*c200*/  @P0 FADD.FTZ R55, R55, UR5 ;  /* 0x0000000537370e21 */ /* 0x004fe20008010000 */
[----:B------:R0:W5:Y:S04]  /*c210*/  LDL R23, [R1+0x850] ;  /* 0x0008500001177983 */ /* 0x0001680000100800 */
[----:B------:R1:W-:Y:S02]  /*c220*/  STL [R1+0x574], R2 ;  /* 0x0005740201007387 */ /* 0x0003e40000100800 */
[----:B-1----:R-:W-:Y:S01]  /*c230*/  HFMA2 R2, -RZ, RZ, 0, 0 ;  /* 0x00000000ff027431 */ /* 0x002fe200000001ff */
[----:B------:R-:W-:Y:S01]  /*c240*/  @!P5 MOV R2, R24 ;  /* 0x000000180002d202 */ /* 0x000fe20000000f00 */
[----:B------:R-:W1:Y:S01]  /*c250*/  @P0 MUFU.RSQ R55, R55 ;  /* 0x0000003700370308 */ /* 0x000e620000001400 */
[----:B------:R0:W5:Y:S04]  /*c260*/  LDL R24, [R1+0x854] ;  /* 0x0008540001187983 */ /* 0x0001680000100800 */
[----:B------:R2:W-:Y:S02]  /*c270*/  STL [R1+0x918], R2 ;  /* 0x0009180201007387 */ /* 0x0005e40000100800 */
[----:B--2---:R-:W-:Y:S01]  /*c280*/  HFMA2 R2, -RZ, RZ, 0, 0 ;  /* 0x00000000ff027431 */ /* 0x004fe200000001ff */
[----:B------:R-:W-:-:S02]  /*c290*/  @!P5 MOV R2, R25 ;  /* 0x000000190002d202 */ /* 0x000fc40000000f00 */
[----:B-1----:R-:W-:Y:S01]  /*c2a0*/  @P0 R2UR UR5, R55 ;  /* 0x00000000370502ca */ /* 0x002fe200000e0000 */
[----:B------:R0:W5:Y:S04]  /*c2b0*/  LDL R25, [R1+0x860] ;  /* 0x0008600001197983 */ /* 0x0001680000100800 */
[----:B------:R1:W-:Y:S04]  /*c2c0*/  STL [R1+0x91c], R2 ;  /* 0x00091c0201007387 */ /* 0x0003e80000100800 */
[----:B------:R0:W5:Y:S01]  /*c2d0*/  LDL R55, [R1+0x490] ;  /* 0x0004900001377983 */ /* 0x0001620000100800 */
[----:B-1----:R-:W-:Y:S01]  /*c2e0*/  HFMA2 R2, -RZ, RZ, 0, 0 ;  /* 0x00000000ff027431 */ /* 0x002fe200000001ff */
[----:B------:R-:W-:-:S02]  /*c2f0*/  @!P5 MOV R2, R26 ;  /* 0x0000001a0002d202 */ /* 0x000fc40000000f00 */
[----:B------:R0:W5:Y:S04]  /*c300*/  LDL R26, [R1+0x864] ;  /* 0x00086400011a7983 */ /* 0x0001680000100800 */
[----:B------:R1:W-:Y:S02]  /*c310*/  STL [R1+0x584], R2 ;  /* 0x0005840201007387 */ /* 0x0003e40000100800 */
[----:B-1----:R-:W-:Y:S01]  /*c320*/  HFMA2 R2, -RZ, RZ, 0, 0 ;  /* 0x00000000ff027431 */ /* 0x002fe200000001ff */
[----:B------:R-:W-:Y:S02]  /*c330*/  @!P5 MOV R2, R27 ;  /* 0x0000001b0002d202 */ /* 0x000fe40000000f00 */
[----:B------:R0:W5:Y:S04]  /*c340*/  LDL R27, [R1+0x870] ;  /* 0x00087000011b7983 */ /* 0x0001680000100800 */
[----:B------:R1:W-:Y:S02]  /*c350*/  STL [R1+0x59c], R2 ;  /* 0x00059c0201007387 */ /* 0x0003e40000100800 */
        /* <DEDUP_REMOVED lines=15> */
[----:B------:R0:W-:Y:S04]  /*c450*/  STL.64 [R1+0x1d8], R4 ;  /* 0x0001d80401007387 */ /* 0x0001e80000100a00 */
[----:B------:R0:W-:Y:S04]  /*c460*/  STL.64 [R1+0x3d8], R6 ;  /* 0x0003d80601007387 */ /* 0x0001e80000100a00 */
[----:B------:R0:W-:Y:S04]  /*c470*/  STL.64 [R1+0x1e0], R8 ;  /* 0x0001e00801007387 */ /* 0x0001e80000100a00 */
[----:B------:R0:W-:Y:S04]  /*c480*/  STL.64 [R1+0x3e0], R10 ;  /* 0x0003e00a01007387 */ /* 0x0001e80000100a00 */
[----:B------:R0:W-:Y:S04]  /*c490*/  STL [R1+0x554], R3 ;  /* 0x0005540301007387 */ /* 0x0001e80000100800 */
[----:B------:R0:W-:Y:S01]  /*c4a0*/  STL [R1+0x5b8], R2 ;  /* 0x0005b80201007387 */ /* 0x0001e20000100800 */
[----:B------:R-:W-:Y:S01]  /*c4b0*/  UISETP.NE.AND UP1, UPT, UR6, URZ, UPT ;  /* 0x000000ff0600728c */ /* 0x000fe2000bf25270 */
[----:B------:R-:W-:Y:S01]  /*c4c0*/  UMOV UR16, 0x3f800000 ;  /* 0x3f80000000107882 */ /* 0x000fe20000000000 */
[----:B------:R-:W-:-:S07]  /*c4d0*/  @UP0 UMOV UR16, UR5 ;  /* 0x0000000500100c82 */ /* 0x000fce0008000000 */
        /* <DEDUP_REMOVED lines=9> */
[----:B-----5:R0:W-:Y:S04]  /*c570*/  STL [R1+0x95c], R64 ;  /* 0x00095c4001007387 */ /* 0x0201e80000100800 */
[----:B------:R-:W4:Y:S04]  /*c580*/  LDL.LU R8, [R1+0x474] ;  /* 0x0004740001087983 */ /* 0x000f280000300800 */
[----:B------:R-:W4:Y:S04]  /*c590*/  LDL.LU R10, [R1+0x484] ;  /* 0x00048400010a7983 */ /* 0x000f280000300800 */
[----:B0-----:R-:W4:Y:S04]  /*c5a0*/  LDL.LU R64, [R1+0x590] ;  /* 0x0005900001407983 */ /* 0x001f280000300800 */
[----:B------:R-:W4:Y:S04]  /*c5b0*/  LDL.LU R11, [R1+0x498] ;  /* 0x00049800010b7983 */ /* 0x000f280000300800 */
[----:B------:R-:W-:Y:S04]  /*c5c0*/  STL [R1+0x958], R51 ;  /* 0x0009583301007387 */ /* 0x000fe80000100800 */
[----:B------:R-:W-:Y:S04]  /*c5d0*/  STL [R1+0x960], R55 ;  /* 0x0009603701007387 */ /* 0x000fe80000100800 */
[----:B------:R-:W-:Y:S04]  /*c5e0*/  STL [R1+0x964], R54 ;  /* 0x0009643601007387 */ /* 0x000fe80000100800 */
[----:B------:R0:W-:Y:S04]  /*c5f0*/  STL [R1+0x968], R63 ;  /* 0x0009683f01007387 */ /* 0x0001e80000100800 */
[----:B0-----:R-:W4:Y:S04]  /*c600*/  LDL.LU R63, [R1+0x62c] ;  /* 0x00062c00013f7983 */ /* 0x001f280000300800 */
[----:B------:R0:W-:Y:S01]  /*c610*/  STL [R1+0x954], R50 ;  /* 0x0009543201007387 */ /* 0x0001e20000100800 */
[----:B--2---:R-:W-:Y:S01]  /*c620*/  FADD.FTZ R3, R3, -UR28 ;  /* 0x8000001c03037e21 */ /* 0x004fe20008010000 */
[----:B---3--:R-:W-:-:S03]  /*c630*/  MOV R51, R4 ;  /* 0x0000000400337202 */ /* 0x008fc60000000f00 */
[----:B------:R-:W-:Y:S01]  /*c640*/  FMUL.FTZ R3, R3, UR16 ;  /* 0x0000001003037c20 */ /* 0x000fe20008410000 */
[----:B----4-:R-:W-:Y:S01]  /*c650*/  MOV R55, R2 ;  /* 0x0000000200377202 */ /* 0x010fe20000000f00 */
[----:B------:R-:W-:Y:S01]  /*c660*/  FMUL.FTZ R4, R52, R7 ;  /* 0x0000000734047220 */ /* 0x000fe20000410000 */
[----:B------:R-:W-:Y:S01]  /*c670*/  FADD.FTZ R2, R13, -UR28 ;  /* 0x8000001c0d027e21 */ /* 0x000fe20008010000 */
[----:B------:R-:W-:Y:S02]  /*c680*/  MOV R54, R5 ;  /* 0x0000000500367202 */ /* 0x000fe40000000f00 */
[----:B------:R-:W-:Y:S01]  /*c690*/  FADD.FTZ R5, RZ, R4 ;  /* 0x00000004ff057221 */ /* 0x000fe20000010000 */
[----:B------:R-:W-:Y:S01]  /*c6a0*/  FMUL.FTZ R2, R2, UR16 ;  /* 0x0000001002027c20 */ /* 0x000fe20008410000 */
[----:B------:R-:W-:Y:S01]  /*c6b0*/  FFMA.FTZ R4, R3, R4, RZ ;  /* 0x0000000403047223 */ /* 0x000fe200000100ff */
[----:B------:R-:W-:Y:S01]  /*c6c0*/  MOV R13, R6 ;  /* 0x00000006000d7202 */ /* 0x000fe20000000f00 */
[----:B------:R-:W-:-:S04]  /*c6d0*/  FMUL.FTZ R6, R53, R9 ;  /* 0x0000000935067220 */ /* 0x000fc80000410000 */
[----:B------:R-:W-:Y:S01]  /*c6e0*/  FFMA.FTZ R4, R2, R6, R4 ;  /* 0x0000000602047223 */ /* 0x000fe20000010004 */
[----:B------:R-:W-:Y:S01]  /*c6f0*/  FADD.FTZ R5, R6, R5 ;  /* 0x0000000506057221 */ /* 0x000fe20000010000 */
[----:B------:R-:W-:Y:S01]  /*c700*/  FFMA.FTZ R3, R3, R7, RZ ;  /* 0x0000000703037223 */ /* 0x000fe200000100ff */
[----:B------:R-:W-:Y:S01]  /*c710*/  FADD.FTZ R7, RZ, R7 ;  /* 0x00000007ff077221 */ /* 0x000fe20000010000 */
[----:B------:R-:W-:-:S03]  /*c720*/  FADD.FTZ R6, R64, -UR28 ;  /* 0x8000001c40067e21 */ /* 0x000fc60008010000 */
[----:B------:R-:W-:Y:S01]  /*c730*/  FADD.FTZ R7, R7, R8 ;  /* 0x0000000807077221 */ /* 0x000fe20000010000 */
[----:B------:R-:W2:Y:S01]  /*c740*/  LDL.LU R64, [R1+0x49c] ;  /* 0x00049c0001407983 */ /* 0x000ea20000300800 */
[----:B------:R-:W-:-:S04]  /*c750*/  FMUL.FTZ R6, R6, UR16 ;  /* 0x0000001006067c20 */ /* 0x000fc80008410000 */
[-C--:B------:R-:W-:Y:S01]  /*c760*/  FFMA.FTZ R3, R6, R8.reuse, R3 ;  /* 0x0000000806037223 */ /* 0x080fe20000010003 */
[----:B------:R-:W-:-:S04]  /*c770*/  FMUL.FTZ R8, R52, R8 ;  /* 0x0000000834087220 */ /* 0x000fc80000410000 */
[----:B------:R-:W-:Y:S01]  /*c780*/  FFMA.FTZ R4, R6, R8, R4 ;  /* 0x0000000806047223 */ /* 0x000fe20000010004 */
[----:B------:R-:W-:Y:S01]  /*c790*/  FADD.FTZ R6, R55, -UR28 ;  /* 0x8000001c37067e21 */ /* 0x000fe20008010000 */
[----:B------:R-:W-:Y:S01]  /*c7a0*/  FFMA.FTZ R2, R2, R9, RZ ;  /* 0x0000000902027223 */ /* 0x000fe200000100ff */
[----:B------:R-:W-:Y:S01]  /*c7b0*/  FADD.FTZ R9, RZ, R9 ;  /* 0x00000009ff097221 */ /* 0x000fe20000010000 */
[----:B------:R-:W3:Y:S01]  /*c7c0*/  LDL.LU R55, [R1+0x650] ;  /* 0x0006500001377983 */ /* 0x000ee20000300800 */
[----:B------:R-:W-:Y:S02]  /*c7d0*/  FMUL.FTZ R6, R6, UR16 ;  /* 0x0000001006067c20 */ /* 0x000fe40008410000 */
[----:B------:R-:W-:Y:S02]  /*c7e0*/  FADD.FTZ R9, R9, R10 ;  /* 0x0000000a09097221 */ /* 0x000fe40000010000 */
[CC--:B------:R-:W-:Y:S01]  /*c7f0*/  FFMA.FTZ R2, R6.reuse, R10.reuse, R2 ;  /* 0x0000000a06027223 */ /* 0x0c0fe20000010002 */
[----:B------:R-:W-:Y:S01]  /*c800*/  FMUL.FTZ R10, R53, R10 ;  /* 0x0000000a350a7220 */ /* 0x000fe20000410000 */
[----:B0-----:R-:W-:Y:S01]  /*c810*/  MOV R50, R11 ;  /* 0x0000000b00327202 */ /* 0x001fe20000000f00 */
[----:B------:R-:W-:Y:S01]  /*c820*/  FADD.FTZ R5, R5, R8 ;  /* 0x0000000805057221 */ /* 0x000fe20000010000 */
[----:B------:R-:W4:Y:S01]  /*c830*/  LDL.LU R11, [R1+0x4b8] ;  /* 0x0004b800010b7983 */ /* 0x000f220000300800 */
[----:B------:R-:W-:Y:S01]  /*c840*/  FFMA.FTZ R4, R6, R10, R4 ;  /* 0x0000000a06047223 */ /* 0x000fe20000010004 */
[----:B------:R-:W-:-:S02]  /*c850*/  FADD.FTZ R6, R54, -UR28 ;  /* 0x8000001c36067e21 */ /* 0x000fc40008010000 */
[----:B------:R-:W4:Y:S02]  /*c860*/  LDL.LU R54, [R1+0x654] ;  /* 0x0006540001367983 */ /* 0x000f240000300800 */
[----:B------:R-:W-:Y:S01]  /*c870*/  FMUL.FTZ R8, R6, UR16 ;  /* 0x0000001006087c20 */ /* 0x000fe20008410000 */
[----:B------:R-:W-:-:S03]  /*c880*/  FMUL.FTZ R6, R52, R51 ;  /* 0x0000003334067220 */ /* 0x000fc60000410000 */
[C---:B------:R-:W-:Y:S01]  /*c890*/  FFMA.FTZ R3, R8.reuse, R51, R3 ;  /* 0x0000003308037223 */ /* 0x040fe20000010003 */
[----:B------:R-:W-:Y:S01]  /*c8a0*/  FFMA.FTZ R4, R8, R6, R4 ;  /* 0x0000000608047223 */ /* 0x000fe20000010004 */
[----:B------:R-:W-:Y:S02]  /*c8b0*/  FADD.FTZ R8, R13, -UR28 ;  /* 0x8000001c0d087e21 */ /* 0x000fe40008010000 */
[----:B------:R-:W4:Y:S01]  /*c8c0*/  LDL.LU R13, [R1+0x4b0] ;  /* 0x0004b000010d7983 */ /* 0x000f220000300800 */
[----:B------:R-:W-:Y:S01]  /*c8d0*/  FADD.FTZ R5, R10, R5 ;  /* 0x000000050a057221 */ /* 0x000fe20000010000 */
[----:B------:R-:W-:-:S03]  /*c8e0*/  FMUL.FTZ R8, R8, UR16 ;  /* 0x0000001008087c20 */ /* 0x000fc60008410000 */
[----:B------:R-:W-:Y:S01]  /*c8f0*/  FADD.FTZ R5, R5, R6 ;  /* 0x0000000605057221 */ /* 0x000fe20000010000 */
[----:B------:R-:W-:Y:S01]  /*c900*/  FADD.FTZ R10, R63, -UR28 ;  /* 0x8000001c3f0a7e21 */ /* 0x000fe20008010000 */
[----:B------:R-:W-:Y:S01]  /*c910*/  FADD.FTZ R7, R7, R51 ;  /* 0x0000003307077221 */ /* 0x000fe20000010000 */
[----:B------:R-:W4:Y:S02]  /*c920*/  LDL.LU R63, [R1+0x694] ;  /* 0x00069400013f7983 */ /* 0x000f240000300800 */
[----:B------:R-:W-:Y:S02]  /*c930*/  FMUL.FTZ R10, R10, UR16 ;  /* 0x000000100a0a7c20 */ /* 0x000fe40008410000 */
[----:B------:R-:W4:Y:S02]  /*c940*/  LDL.LU R51, [R1+0x4b4] ;  /* 0x0004b40001337983 */ /* 0x000f240000300800 */
[----:B------:R-:W-:Y:S01]  /*c950*/  FFMA.FTZ R3, R10, R50, R3 ;  /* 0x000000320a037223 */ /* 0x000fe20000010003 */
[----:B------:R-:W-:Y:S01]  /*c960*/  FADD.FTZ R7, R7, R50 ;  /* 0x0000003207077221 */ /* 0x000fe20000010000 */
[----:B------:R0:W-:Y:S04]  /*c970*/  STL [R1+0x948], R47 ;  /* 0x0009482f01007387 */ /* 0x0001e80000100800 */
[----:B0-----:R-:W4:Y:S01]  /*c980*/  LDL.LU R47, [R1+0x4d8] ;  /* 0x0004d800012f7983 */ /* 0x001f220000300800 */
[-C--:B--2---:R-:W-:Y:S01]  /*c990*/  FMUL.FTZ R6, R53, R64.reuse ;  /* 0x0000004035067220 */ /* 0x084fe20000410000 */
[----:B------:R-:W-:Y:S01]  /*c9a0*/  FADD.FTZ R9, R9, R64 ;  /* 0x0000004009097221 */ /* 0x000fe20000010000 */
[----:B------:R-:W-:-:S02]  /*c9b0*/  FFMA.FTZ R2, R8, R64, R2 ;  /* 0x0000004008027223 */ /* 0x000fc40000010002 */
[----:B------:R-:W2:Y:S01]  /*c9c0*/  LDL.LU R64, [R1+0x68c] ;  /* 0x00068c0001407983 */ /* 0x000ea20000300800 */
[----:B------:R-:W-:Y:S01]  /*c9d0*/  FFMA.FTZ R4, R8, R6, R4 ;  /* 0x0000000608047223 */ /* 0x000fe20000010004 */
[----:B------:R-:W-:Y:S01]  /*c9e0*/  FADD.FTZ R5, R6, R5 ;  /* 0x0000000506057221 */ /* 0x000fe20000010000 */
[----:B------:R-:W-:Y:S01]  /*c9f0*/  FMUL.FTZ R8, R52, R50 ;  /* 0x0000003234087220 */ /* 0x000fe20000410000 */
[----:B------:R0:W-:Y:S01]  /*ca00*/  STL [R1+0x950], R49 ;  /* 0x0009503101007387 */ /* 0x0001e20000100800 */
[----:B---3--:R-:W-:Y:S02]  /*ca10*/  FADD.FTZ R6, R55, -UR28 ;  /* 0x8000001c37067e21 */ /* 0x008fe40008010000 */
[----:B------:R-:W-:Y:S01]  /*ca20*/  FFMA.FTZ R4, R10, R8, R4 ;  /* 0x000000080a047223 */ /* 0x000fe20000010004 */
[----:B------:R-:W-:Y:S01]  /*ca30*/  FADD.FTZ R5, R5, R8 ;  /* 0x0000000805057221 */ /* 0x000fe20000010000 */
[----:B------:R-:W3:Y:S01]  /*ca40*/  LDL.LU R55, [R1+0x470] ;  /* 0x0004700001377983 */ /* 0x000ee20000300800 */
[----:B------:R-:W-:-:S03]  /*ca50*/  FMUL.FTZ R6, R6, UR16 ;  /* 0x0000001006067c20 */ /* 0x000fc60008410000 */
[----:B0-----:R-:W3:Y:S01]  /*ca60*/  LDL.LU R49, [R1+0x4bc] ;  /* 0x0004bc0001317983 */ /* 0x001ee20000300800 */
[----:B----4-:R-:W-:Y:S01]  /*ca70*/  FADD.FTZ R9, R9, R11 ;  /* 0x0000000b09097221 */ /* 0x010fe20000010000 */
[-C--:B------:R-:W-:Y:S01]  /*ca80*/  FFMA.FTZ R2, R6, R11.reuse, R2 ;  /* 0x0000000b06027223 */ /* 0x080fe20000010002 */
[----:B------:R-:W-:Y:S01]  /*ca90*/  FMUL.FTZ R8, R53, R11 ;  /* 0x0000000b35087220 */ /* 0x000fe20000410000 */
[----:B------:R-:W4:Y:S01]  /*caa0*/  LDL.LU R50, [R1+0x508] ;  /* 0x0005080001327983 */ /* 0x000f220000300800 */
[----:B------:R-:W-:-:S03]  /*cab0*/  FADD.FTZ R10, R54, -UR28 ;  /* 0x8000001c360a7e21 */ /* 0x000fc60008010000 */
[----:B------:R-:W4:Y:S01]  /*cac0*/  LDL.LU R11, [R1+0x6c0] ;  /* 0x0006c000010b7983 */ /* 0x000f220000300800 */
[----:B------:R-:W-:Y:S01]  /*cad0*/  FMUL.FTZ R10, R10, UR16 ;  /* 0x000000100a0a7c20 */ /* 0x000fe20008410000 */
[----:B------:R-:W-:Y:S01]  /*cae0*/  FFMA.FTZ R4, R6, R8, R4 ;  /* 0x0000000806047223 */ /* 0x000fe20000010004 */
[----:B------:R-:W-:Y:S02]  /*caf0*/  FADD.FTZ R7, R7, R13 ;  /* 0x0000000d07077221 */ /* 0x000fe40000010000 */
[-C--:B------:R-:W-:Y:S01]  /*cb00*/  FFMA.FTZ R3, R10, R13.reuse, R3 ;  /* 0x0000000d0a037223 */ /* 0x080fe20000010003 */
[----:B------:R-:W-:Y:S01]  /*cb10*/  FMUL.FTZ R6, R52, R13 ;  /* 0x0000000d34067220 */ /* 0x000fe20000410000 */
[----:B------:R-:W-:Y:S01]  /*cb20*/  FADD.FTZ R5, R8, R5 ;  /* 0x0000000508057221 */ /* 0x000fe20000010000 */
[----:B------:R-:W4:Y:S02]  /*cb30*/  LDL.LU R13, [R1+0x6f0] ;  /* 0x0006f000010d7983 */ /* 0x000f240000300800 */
[----:B------:R-:W-:-:S02]  /*cb40*/  FFMA.FTZ R4, R10, R6, R4 ;  /* 0x000000060a047223 */ /* 0x000fc40000010004 */
[----:B------:R-:W4:Y:S01]  /*cb50*/  LDL.LU R54, [R1+0x6d8] ;  /* 0x0006d80001367983 */ /* 0x000f220000300800 */
[----:B------:R-:W-:Y:S01]  /*cb60*/  FADD.FTZ R5, R5, R6 ;  /* 0x0000000605057221 */ /* 0x000fe20000010000 */
[----:B------:R-:W-:Y:S01]  /*cb70*/  FADD.FTZ R10, R63, -UR28 ;  /* 0x8000001c3f0a7e21 */ /* 0x000fe20008010000 */
[----:B------:R-:W-:Y:S01]  /*cb80*/  FMUL.FTZ R6, R53, R51 ;  /* 0x0000003335067220 */ /* 0x000fe20000410000 */
[----:B------:R-:W4:Y:S02]  /*cb90*/  LDL.LU R63, [R1+0x704] ;  /* 0x00070400013f7983 */ /* 0x000f240000300800 */
[----:B------:R-:W-:Y:S01]  /*cba0*/  FMUL.FTZ R10, R10, UR16 ;  /* 0x000000100a0a7c20 */ /* 0x000fe20008410000 */
[----:B------:R-:W-:Y:S01]  /*cbb0*/  FADD.FTZ R5, R6, R5 ;  /* 0x0000000506057221 */ /* 0x000fe20000010000 */
[----:B------:R-:W-:Y:S01]  /*cbc0*/  FADD.FTZ R9, R9, R51 ;  /* 0x0000003309097221 */ /* 0x000fe20000010000 */
[----:B--2---:R-:W-:Y:S02]  /*cbd0*/  FADD.FTZ R8, R64, -UR28 ;  /* 0x8000001c40087e21 */ /* 0x004fe40008010000 */
[----:B------:R-:W2:Y:S02]  /*cbe0*/  LDL.LU R64, [R1+0x4f0] ;  /* 0x0004f00001407983 */ /* 0x000ea40000300800 */
[----:B------:R-:W-:-:S04]  /*cbf0*/  FMUL.FTZ R8, R8, UR16 ;  /* 0x0000001008087c20 */ /* 0x000fc80008410000 */
[C---:B------:R-:W-:Y:S01]  /*cc00*/  FFMA.FTZ R2, R8.reuse, R51, R2 ;  /* 0x0000003308027223 */ /* 0x040fe20000010002 */
[----:B------:R-:W-:Y:S01]  /*cc10*/  FFMA.FTZ R4, R8, R6, R4 ;  /* 0x0000000608047223 */ /* 0x000fe20000010004 */
[----:B------:R-:W2:Y:S01]  /*cc20*/  LDL.LU R51, [R1+0x4dc] ;  /* 0x0004dc0001337983 */ /* 0x000ea20000300800 */
[----:B---3--:R-:W-:-:S04]  /*cc30*/  FMUL.FTZ R8, R52, R55 ;  /* 0x0000003734087220 */ /* 0x008fc80000410000 */
[----:B------:R-:W-:Y:S01]  /*cc40*/  FADD.FTZ R6, R5, R8 ;  /* 0x0000000805067221 */ /* 0x000fe20000010000 */
[----:B------:R-:W-:Y:S01]  /*cc50*/  FFMA.FTZ R4, R10, R8, R4 ;  /* 0x000000080a047223 */ /* 0x000fe20000010004 */
[----:B------:R-:W-:Y:S01]  /*cc60*/  FMUL.FTZ R5, R53, R47 ;  /* 0x0000002f35057220 */ /* 0x000fe20000410000 */
[----:B----4-:R-:W-:-:S04]  /*cc70*/  FADD.FTZ R11, R11, -UR28 ;  /* 0x8000001c0b0b7e21 */ /* 0x010fc80008010000 */
[----:B------:R-:W-:Y:S01]  /*cc80*/  FMUL.FTZ R11, R11, UR16 ;  /* 0x000000100b0b7c20 */ /* 0x000fe20008410000 */
[----:B------:R-:W-:-:S03]  /*cc90*/  FADD.FTZ R6, R5, R6 ;  /* 0x0000000605067221 */ /* 0x000fc60000010000 */
[----:B------:R-:W-:Y:S01]  /*cca0*/  FFMA.FTZ R4, R11, R5, R4 ;  /* 0x000000050b047223 */ /* 0x000fe20000010004 */
[----:B------:R-:W-:Y:S02]  /*ccb0*/  FADD.FTZ R5, R13, -UR28 ;  /* 0x8000001c0d057e21 */ /* 0x000fe40008010000 */
[----:B------:R-:W3:Y:S01]  /*ccc0*/  LDL.LU R13, [R1+0x744] ;  /* 0x00074400010d7983 */ /* 0x000ee20000300800 */
[----:B------:R-:W-:Y:S01]  /*ccd0*/  FADD.FTZ R7, R7, R55 ;  /* 0x0000003707077221 */ /* 0x000fe20000010000 */
[----:B------:R-:W-:Y:S02]  /*cce0*/  FFMA.FTZ R3, R10, R55, R3 ;  /* 0x000000370a037223 */ /* 0x000fe40000010003 */
[----:B------:R-:W4:Y:S01]  /*ccf0*/  LDL.LU R55, [R1+0x720] ;  /* 0x0007200001377983 */ /* 0x000f220000300800 */
[----:B------:R-:W-:-:S03]  /*cd00*/  FADD.FTZ R8, R54, -UR28 ;  /* 0x8000001c36087e21 */ /* 0x000fc60008010000 */
[----:B------:R-:W4:Y:S01]  /*cd10*/  LDL.LU R54, [R1+0x728] ;  /* 0x0007280001367983 */ /* 0x000f220000300800 */
[----:B------:R-:W-:Y:S01]  /*cd20*/  FMUL.FTZ R10, R52, R49 ;  /* 0x00000031340a7220 */ /* 0x000fe20000410000 */
[----:B------:R-:W-:Y:S02]  /*cd30*/  FMUL.FTZ R8, R8, UR16 ;  /* 0x0000001008087c20 */ /* 0x000fe40008410000 */
[----:B------:R0:W-:Y:S01]  /*cd40*/  STL [R1+0x94c], R48 ;  /* 0x00094c3001007387 */ /* 0x0001e20000100800 */
[----:B------:R-:W-:Y:S01]  /*cd50*/  FADD.FTZ R6, R6, R10 ;  /* 0x0000000a06067221 */ /* 0x000fe20000010000 */
[----:B------:R-:W-:Y:S01]  /*cd60*/  FFMA.FTZ R4, R8, R10, R4 ;  /* 0x0000000a08047223 */ /* 0x000fe20000010004 */
[----:B------:R-:W-:Y:S01]  /*cd70*/  FMUL.FTZ R5, R5, UR16 ;  /* 0x0000001005057c20 */ /* 0x000fe20008410000 */
[----:B------:R1:W-:Y:S01]  /*cd80*/  STL [R1+0x944], R46 ;  /* 0x0009442e01007387 */ /* 0x0003e20000100800 */
[----:B------:R-:W-:-:S03]  /*cd90*/  FFMA.FTZ R2, R11, R47, R2 ;  /* 0x0000002f0b027223 */ /* 0x000fc60000010002 */
[----:B0-----:R-:W4:Y:S01]  /*cda0*/  LDL.LU R48, [R1+0x4f4] ;  /* 0x0004f40001307983 */ /* 0x001f220000300800 */
[----:B------:R-:W-:-:S03]  /*cdb0*/  FADD.FTZ R11, R63, -UR28 ;  /* 0x8000001c3f0b7e21 */ /* 0x000fc60008010000 */
[----:B-1----:R-:W4:Y:S01]  /*cdc0*/  LDL.LU R46, [R1+0x528] ;  /* 0x00052800012e7983 */ /* 0x002f220000300800 */
[----:B------:R-:W-:-:S03]  /*cdd0*/  FMUL.FTZ R11, R11, UR16 ;  /* 0x000000100b0b7c20 */ /* 0x000fc60008410000 */
[----:B------:R-:W4:Y:S01]  /*cde0*/  LDL.LU R63, [R1+0x754] ;  /* 0x00075400013f7983 */ /* 0x000f220000300800 */
[----:B------:R-:W-:Y:S01]  /*cdf0*/  FADD.FTZ R7, R7, R49 ;  /* 0x0000003107077221 */ /* 0x000fe20000010000 */
[----:B------:R-:W-:Y:S02]  /*ce00*/  FFMA.FTZ R3, R8, R49, R3 ;  /* 0x0000003108037223 */ /* 0x000fe40000010003 */
[----:B------:R-:W4:Y:S01]  /*ce10*/  LDL.LU R49, [R1+0x50c] ;  /* 0x00050c0001317983 */ /* 0x000f220000300800 */
[----:B--2---:R-:W-:-:S04]  /*ce20*/  FMUL.FTZ R10, R53, R64 ;  /* 0x00000040350a7220 */ /* 0x004fc80000410000 */
[----:B------:R-:W-:Y:S01]  /*ce30*/  FADD.FTZ R6, R10, R6 ;  /* 0x000000060a067221 */ /* 0x000fe20000010000 */
[----:B------:R-:W-:Y:S01]  /*ce40*/  FFMA.FTZ R4, R5, R10, R4 ;  /* 0x0000000a05047223 */ /* 0x000fe20000010004 */
[-C--:B------:R-:W-:Y:S01]  /*ce50*/  FMUL.FTZ R10, R52, R51.reuse ;  /* 0x00000033340a7220 */ /* 0x080fe20000410000 */
[----:B------:R-:W-:-:S03]  /*ce60*/  FFMA.FTZ R3, R11, R51, R3 ;  /* 0x000000330b037223 */ /* 0x000fc60000010003 */
[----:B------:R-:W-:Y:S01]  /*ce70*/  FFMA.FTZ R4, R11, R10, R4 ;  /* 0x0000000a0b047223 */ /* 0x000fe20000010004 */
[----:B---3--:R-:W-:Y:S02]  /*ce80*/  FADD.FTZ R11, R13, -UR28 ;  /* 0x8000001c0d0b7e21 */ /* 0x008fe40008010000 */
[----:B------:R-:W2:Y:S01]  /*ce90*/  LDL.LU R13, [R1+0x774] ;  /* 0x00077400010d7983 */ /* 0x000ea20000300800 */
[----:B----4-:R-:W-:-:S03]  /*cea0*/  FADD.FTZ R8, R55, -UR28 ;  /* 0x8000001c37087e21 */ /* 0x010fc60008010000 */
[----:B------:R-:W3:Y:S01]  /*ceb0*/  LDL.LU R55, [R1+0x764] ;  /* 0x0007640001377983 */ /* 0x000ee20000300800 */
[----:B------:R-:W-:Y:S01]  /*cec0*/  FADD.FTZ R6, R6, R10 ;  /* 0x0000000a06067221 */ /* 0x000fe20000010000 */
[----:B------:R-:W-:Y:S01]  /*ced0*/  FADD.FTZ R9, R9, R47 ;  /* 0x0000002f09097221 */ /* 0x000fe20000010000 */
[----:B------:R-:W-:Y:S01]  /*cee0*/  FMUL.FTZ R10, R53, R50 ;  /* 0x00000032350a7220 */ /* 0x000fe20000410000 */
[----:B------:R-:W-:Y:S01]  /*cef0*/  FMUL.FTZ R8, R8, UR16 ;  /* 0x0000001008087c20 */ /* 0x000fe20008410000 */
[----:B------:R-:W-:Y:S01]  /*cf00*/  FFMA.FTZ R2, R5, R64, R2 ;  /* 0x0000004005027223 */ /* 0x000fe20000010002 */
[----:B------:R-:W4:Y:S01]  /*cf10*/  LDL.LU R47, [R1+0x540] ;  /* 0x00054000012f7983 */ /* 0x000f220000300800 */
[----:B------:R-:W-:Y:S01]  /*cf20*/  FADD.FTZ R5, R54, -UR28 ;  /* 0x8000001c36057e21 */ /* 0x000fe20008010000 */
[----:B------:R-:W-:Y:S02]  /*cf30*/  FADD.FTZ R6, R10, R6 ;  /* 0x000000060a067221 */ /* 0x000fe40000010000 */
[----:B------:R-:W4:Y:S01]  /*cf40*/  LDL.LU R54, [R1+0x770] ;  /* 0x0007700001367983 */ /* 0x000f220000300800 */
[----:B------:R-:W-:Y:S01]  /*cf50*/  FFMA.FTZ R4, R8, R10, R4 ;  /* 0x0000000a08047223 */ /* 0x000fe20000010004 */
[----:B------:R-:W-:Y:S01]  /*cf60*/  FADD.FTZ R9, R9, R64 ;  /* 0x0000004009097221 */ /* 0x000fe20000010000 */
[----:B------:R-:W-:Y:S01]  /*cf70*/  FMUL.FTZ R5, R5, UR16 ;  /* 0x0000001005057c20 */ /* 0x000fe20008410000 */
[----:B------:R-:W4:Y:S01]  /*cf80*/  LDL.LU R64, [R1+0x52c] ;  /* 0x00052c0001407983 */ /* 0x000f220000300800 */
[----:B------:R-:W-:Y:S01]  /*cf90*/  FMUL.FTZ R10, R52, R48 ;  /* 0x00000030340a7220 */ /* 0x000fe20000410000 */
[----:B------:R-:W-:Y:S01]  /*cfa0*/  FADD.FTZ R7, R7, R51 ;  /* 0x0000003307077221 */ /* 0x000fe20000010000 */
[----:B------:R-:W-:Y:S01]  /*cfb0*/  FMUL.FTZ R11, R11, UR16 ;  /* 0x000000100b0b7c20 */ /* 0x000fe20008410000 */
[----:B------:R-:W-:Y:S01]  /*cfc0*/  FFMA.FTZ R2, R8, R50, R2 ;  /* 0x0000003208027223 */ /* 0x000fe20000010002 */
[----:B------:R-:W-:Y:S01]  /*cfd0*/  FADD.FTZ R6, R6, R10 ;  /* 0x0000000a06067221 */ /* 0x000fe20000010000 */
[----:B------:R-:W-:Y:S01]  /*cfe0*/  FFMA.FTZ R4, R5, R10, R4 ;  /* 0x0000000a05047223 */ /* 0x000fe20000010004 */
[----:B------:R-:W-:Y:S01]  /*cff0*/  FMUL.FTZ R10, R53, R46 ;  /* 0x0000002e350a7220 */ /* 0x000fe20000410000 */
[----:B------:R-:W4:Y:S01]  /*d000*/  LDL.LU R51, [R1+0x55c] ;  /* 0x00055c0001337983 */ /* 0x000f220000300800 */
[----:B------:R-:W-:-:S03]  /*d010*/  FADD.FTZ R8, R63, -UR28 ;  /* 0x8000001c3f087e21 */ /* 0x000fc60008010000 */
[----:B------:R-:W4:Y:S01]  /*d020*/  LDL.LU R63, [R1+0x798] ;  /* 0x00079800013f7983 */ /* 0x000f220000300800 */
[----:B------:R-:W-:Y:S01]  /*d030*/  FADD.FTZ R6, R10, R6 ;  /* 0x000000060a067221 */ /* 0x000fe20000010000 */
[----:B------:R-:W-:Y:S01]  /*d040*/  FFMA.FTZ R4, R11, R10, R4 ;  /* 0x0000000a0b047223 */ /* 0x000fe20000010004 */
[----:B------:R-:W-:Y:S01]  /*d050*/  FADD.FTZ R9, R9, R50 ;  /* 0x0000003209097221 */ /* 0x000fe20000010000 */
[-C--:B------:R-:W-:Y:S01]  /*d060*/  FMUL.FTZ R10, R52, R49.reuse ;  /* 0x00000031340a7220 */ /* 0x080fe20000410000 */
[----:B------:R-:W-:Y:S01]  /*d070*/  FMUL.FTZ R8, R8, UR16 ;  /* 0x0000001008087c20 */ /* 0x000fe20008410000 */
[----:B------:R-:W-:Y:S01]  /*d080*/  FFMA.FTZ R3, R5, R48, R3 ;  /* 0x0000003005037223 */ /* 0x000fe20000010003 */
[----:B------:R-:W4:Y:S02]  /*d090*/  LDL.LU R50, [R1+0x544] ;  /* 0x0005440001327983 */ /* 0x000f240000300800 */
[C---:B------:R-:W-:Y:S01]  /*d0a0*/  FFMA.FTZ R4, R8.reuse, R10, R4 ;  /* 0x0000000a08047223 */ /* 0x040fe20000010004 */
[----:B------:R-:W-:Y:S01]  /*d0b0*/  FFMA.FTZ R3, R8, R49, R3 ;  /* 0x0000003108037223 */ /* 0x000fe20000010003 */
[----:B--2---:R-:W-:-:S02]  /*d0c0*/  FADD.FTZ R8, R13, -UR28 ;  /* 0x8000001c0d087e21 */ /* 0x004fc40008010000 */
[----:B------:R-:W2:Y:S01]  /*d0d0*/  LDL.LU R13, [R1+0x7c4] ;  /* 0x0007c400010d7983 */ /* 0x000ea20000300800 */
[----:B---3--:R-:W-:-:S03]  /*d0e0*/  FADD.FTZ R5, R55, -UR28 ;  /* 0x8000001c37057e21 */ /* 0x008fc60008010000 */
[----:B------:R-:W3:Y:S01]  /*d0f0*/  LDL.LU R55, [R1+0x79c] ;  /* 0x00079c0001377983 */ /* 0x000ee20000300800 */
[----:B------:R-:W-:Y:S01]  /*d100*/  FADD.FTZ R6, R6, R10 ;  /* 0x0000000a06067221 */ /* 0x000fe20000010000 */
[----:B------:R-:W-:Y:S01]  /*d110*/  FADD.FTZ R7, R7, R48 ;  /* 0x0000003007077221 */ /* 0x000fe20000010000 */
[----:B------:R-:W-:Y:S01]  /*d120*/  FMUL.FTZ R5, R5, UR16 ;  /* 0x0000001005057c20 */ /* 0x000fe20008410000 */
[----:B----4-:R-:W-:Y:S01]  /*d130*/  FMUL.FTZ R10, R53, R47 ;  /* 0x0000002f350a7220 */ /* 0x010fe20000410000 */
[----:B------:R-:W-:Y:S01]  /*d140*/  FFMA.FTZ R2, R11, R46, R2 ;  /* 0x0000002e0b027223 */ /* 0x000fe20000010002 */
[----:B------:R-:W4:Y:S01]  /*d150*/  LDL.LU R48, [R1+0x578] ;  /* 0x0005780001307983 */ /* 0x000f220000300800 */
[----:B------:R-:W-:-:S03]  /*d160*/  FADD.FTZ R11, R54, -UR28 ;  /* 0x8000001c360b7e21 */ /* 0x000fc60008010000 */
[----:B------:R-:W4:Y:S01]  /*d170*/  LDL.LU R54, [R1+0x7c0] ;  /* 0x0007c00001367983 */ /* 0x000f220000300800 */
[----:B------:R-:W-:Y:S01]  /*d180*/  FADD.FTZ R6, R10, R6 ;  /* 0x000000060a067221 */ /* 0x000fe20000010000 */
[----:B------:R-:W-:Y:S01]  /*d190*/  FFMA.FTZ R4, R5, R10, R4 ;  /* 0x0000000a05047223 */ /* 0x000fe20000010004 */
[----:B------:R-:W-:Y:S01]  /*d1a0*/  FMUL.FTZ R10, R52, R64 ;  /* 0x00000040340a7220 */ /* 0x000fe20000410000 */
[----:B------:R-:W-:Y:S01]  /*d1b0*/  FMUL.FTZ R11, R11, UR16 ;  /* 0x000000100b0b7c20 */ /* 0x000fe20008410000 */
[----:B------:R-:W-:Y:S02]  /*d1c0*/  FADD.FTZ R7, R7, R49 ;  /* 0x0000003107077221 */ /* 0x000fe40000010000 */
[----:B------:R-:W4:Y:S01]  /*d1d0*/  LDL.LU R49, [R1+0x56c] ;  /* 0x00056c0001317983 */ /* 0x000f220000300800 */
[----:B------:R-:W-:Y:S01]  /*d1e0*/  FADD.FTZ R6, R6, R10 ;  /* 0x0000000a06067221 */ /* 0x000fe20000010000 */
[----:B------:R-:W-:Y:S01]  /*d1f0*/  FFMA.FTZ R4, R11, R10, R4 ;  /* 0x0000000a0b047223 */ /* 0x000fe20000010004 */
[----:B------:R-:W-:Y:S01]  /*d200*/  FADD.FTZ R9, R9, R46 ;  /* 0x0000002e09097221 */ /* 0x000fe20000010000 */
[----:B------:R-:W-:Y:S01]  /*d210*/  FMUL.FTZ R10, R53, R51 ;  /* 0x00000033350a7220 */ /* 0x000fe20000410000 */
[----:B------:R-:W-:Y:S01]  /*d220*/  FMUL.FTZ R8, R8, UR16 ;  /* 0x0000001008087c20 */ /* 0x000fe20008410000 */
[----:B------:R-:W-:Y:S01]  /*d230*/  FFMA.FTZ R2, R5, R47, R2 ;  /* 0x0000002f05027223 */ /* 0x000fe20000010002 */
[----:B------:R-:W4:Y:S01]  /*d240*/  LDL.LU R46, [R1+0x57c] ;  /* 0x00057c00012e7983 */ /* 0x000f220000300800 */
[----:B------:R-:W-:Y:S01]  /*d250*/  FADD.FTZ R5, R63, -UR28 ;  /* 0x8000001c3f057e21 */ /* 0x000fe20008010000 */
[----:B------:R-:W-:-:S02]  /*d260*/  FADD.FTZ R6, R10, R6 ;  /* 0x000000060a067221 */ /* 0x000fc40000010000 */
[----:B------:R-:W4:Y:S01]  /*d270*/  LDL.LU R63, [R1+0x7f0] ;  /* 0x0007f000013f7983 */ /* 0x000f220000300800 */
[----:B------:R-:W-:Y:S01]  /*d280*/  FFMA.FTZ R4, R8, R10, R4 ;  /* 0x0000000a08047223 */ /* 0x000fe20000010004 */
[----:B------:R-:W-:Y:S01]  /*d290*/  FMUL.FTZ R5, R5, UR16 ;  /* 0x0000001005057c20 */ /* 0x000fe20008410000 */
[----:B------:R-:W-:Y:S01]  /*d2a0*/  FADD.FTZ R7, R7, R64 ;  /* 0x0000004007077221 */ /* 0x000fe20000010000 */
[----:B------:R-:W-:Y:S01]  /*d2b0*/  FMUL.FTZ R10, R52, R50 ;  /* 0x00000032340a7220 */ /* 0x000fe20000410000 */
[----:B------:R-:W-:Y:S02]  /*d2c0*/  FFMA.FTZ R3, R11, R64, R3 ;  /* 0x000000400b037223 */ /* 0x000fe40000010003 */
[----:B------:R-:W4:Y:S01]  /*d2d0*/  LDL.LU R64, [R1+0x594] ;  /* 0x0005940001407983 */ /* 0x000f220000300800 */
        /* <DEDUP_REMOVED lines=16> */
[----:B------:R-:W-:Y:S01]  /*d3e0*/  FADD.FTZ R9, R9, R51 ;  /* 0x0000003309097221 */ /* 0x000fe20000010000 */
[----:B------:R-:W-:Y:S01]  /*d3f0*/  FMUL.FTZ R8, R8, UR16 ;  /* 0x0000001008087c20 */ /* 0x000fe20008410000 */
[----:B------:R-:W-:Y:S01]  /*d400*/  FMUL.FTZ R10, R52, R49 ;  /* 0x00000031340a7220 */ /* 0x000fe20000410000 */
[----:B------:R-:W4:Y:S01]  /*d410*/  LDL.LU R51, [R1+0x5ac] ;  /* 0x0005ac0001337983 */ /* 0x000f220000300800 */
[----:B------:R-:W-:Y:S01]  /*d420*/  FADD.FTZ R7, R7, R50 ;  /* 0x0000003207077221 */ /* 0x000fe20000010000 */
[----:B------:R-:W-:Y:S01]  /*d430*/  FMUL.FTZ R5, R5, UR16 ;  /* 0x0000001005057c20 */ /* 0x000fe20008410000 */
[----:B------:R-:W-:Y:S01]  /*d440*/  FADD.FTZ R6, R6, R10 ;  /* 0x0000000a06067221 */ /* 0x000fe20000010000 */
[----:B------:R-:W-:Y:S01]  /*d450*/  FFMA.FTZ R4, R8, R10, R4 ;  /* 0x0000000a08047223 */ /* 0x000fe20000010004 */
        /* <DEDUP_REMOVED lines=28> */
[----:B------:R-:W-:Y:S01]  /*d620*/  FMUL.FTZ R5, R5, UR16 ;  /* 0x0000001005057c20 */ /* 0x000fe20008410000 */
[----:B------:R-:W-:Y:S01]  /*d630*/  FMUL.FTZ R10, R52, R51 ;  /* 0x00000033340a7220 */ /* 0x000fe20000410000 */
        /* <DEDUP_REMOVED lines=9> */
[----:B------:R-:W-:-:S03]  /*d6d0*/  FADD.FTZ R8, R63, -UR28 ;  /* 0x8000001c3f087e21 */ /* 0x000fc60008010000 */
[----:B------:R-:W4:Y:S01]  /*d6e0*/  LDL.LU R63, [R1+0x828] ;  /* 0x00082800013f7983 */ /* 0x000f220000300800 */
[----:B------:R-:W-:Y:S01]  /*d6f0*/  FADD.FTZ R6, R10, R6 ;  /* 0x000000060a067221 */ /* 0x000fe20000010000 */
        /* <DEDUP_REMOVED lines=39> */
[----:B------:R-:W-:Y:S01]  /*d970*/  FFMA.FTZ R3, R11, R64, R3 ;  /* 0x000000400b037223 */ /* 0x000fe20000010003 */
[-C--:B------:R-:W-:Y:S01]  /*d980*/  FMUL.FTZ R10, R52, R51.reuse ;  /* 0x00000033340a7220 */ /* 0x080fe20000410000 */
[----:B------:R-:W4:Y:S01]  /*d990*/  LDL.LU R49, [R1+0x664] ;  /* 0x0006640001317983 */ /* 0x000f220000300800 */
[----:B------:R-:W-:Y:S01]  /*d9a0*/  FADD.FTZ R7, R7, R64 ;  /* 0x0000004007077221 */ /* 0x000fe20000010000 */
[C---:B------:R-:W-:Y:S01]  /*d9b0*/  FFMA.FTZ R3, R5.reuse, R51, R3 ;  /* 0x0000003305037223 */ /* 0x040fe20000010003 */
[----:B------:R-:W-:Y:S01]  /*d9c0*/  FFMA.FTZ R4, R5, R10, R4 ;  /* 0x0000000a05047223 */ /* 0x000fe20000010004 */
[----:B------:R-:W4:Y:S01]  /*d9d0*/  LDL.LU R64, [R1+0x80c] ;  /* 0x00080c0001407983 */ /* 0x000f220000300800 */
[----:B--2---:R-:W-:-:S03]  /*d9e0*/  FADD.FTZ R5, R13, -UR28 ;  /* 0x8000001c0d057e21 */ /* 0x004fc60008010000 */
[----:B------:R-:W2:Y:S01]  /*d9f0*/  LDL.LU R13, [R1+0x804] ;  /* 0x00080400010d7983 */ /* 0x000ea20000300800 */
[----:B---3--:R-:W-:Y:S01]  /*da00*/  FADD.FTZ R11, R55, -UR28 ;  /* 0x8000001c370b7e21 */ /* 0x008fe20008010000 */
[----:B------:R-:W-:Y:S01]  /*da10*/  FADD.FTZ R6, R6, R10 ;  /* 0x0000000a06067221 */ /* 0x000fe20000010000 */
[----:B------:R-:W-:Y:S01]  /*da20*/  FFMA.FTZ R2, R8, R46, R2 ;  /* 0x0000002e08027223 */ /* 0x000fe20000010002 */
[----:B------:R-:W3:Y:S01]  /*da30*/  LDL.LU R55, [R1+0x688] ;  /* 0x0006880001377983 */ /* 0x000ee20000300800 */
[----:B------:R-:W-:Y:S01]  /*da40*/  FMUL.FTZ R11, R11, UR16 ;  /* 0x000000100b0b7c20 */ /* 0x000fe20008410000 */
[----:B----4-:R-:W-:Y:S01]  /*da50*/  FMUL.FTZ R10, R53, R47 ;  /* 0x0000002f350a7220 */ /* 0x010fe20000410000 */
[----:B------:R-:W-:Y:S02]  /*da60*/  FADD.FTZ R8, R54, -UR28 ;  /* 0x8000001c36087e21 */ /* 0x000fe40008010000 */
[----:B------:R-:W4:Y:S01]  /*da70*/  LDL.LU R54, [R1+0x800] ;  /* 0x0008000001367983 */ /* 0x000f220000300800 */
[----:B------:R-:W-:Y:S01]  /*da80*/  FADD.FTZ R6, R10, R6 ;  /* 0x000000060a067221 */ /* 0x000fe20000010000 */
[----:B------:R-:W-:Y:S01]  /*da90*/  FFMA.FTZ R4, R11, R10, R4 ;  /* 0x0000000a0b047223 */ /* 0x000fe20000010004 */
[----:B------:R-:W-:Y:S01]  /*daa0*/  FMUL.FTZ R8, R8, UR16 ;  /* 0x0000001008087c20 */ /* 0x000fe20008410000 */
[----:B------:R-:W-:Y:S01]  /*dab0*/  FMUL.FTZ R10, R52, R50 ;  /* 0x00000032340a7220 */ /* 0x000fe20000410000 */
[----:B------:R-:W-:-:S02]  /*dac0*/  FADD.FTZ R7, R7, R51 ;  /* 0x0000003307077221 */ /* 0x000fc40000010000 */
        /* <DEDUP_REMOVED lines=14> */
[-C--:B------:R-:W-:Y:S01]  /*dbb0*/  FMUL.FTZ R10, R52, R49.reuse ;  /* 0x00000031340a7220 */ /* 0x080fe20000410000 */
[----:B------:R-:W-:Y:S02]  /*dbc0*/  FFMA.FTZ R3, R8, R50, R3 ;  /* 0x0000003208037223 */ /* 0x000fe40000010003 */
[----:B------:R-:W4:Y:S01]  /*dbd0*/  LDL.LU R50, [R1+0x6ac] ;  /* 0x0006ac0001327983 */ /* 0x000f220000300800 */
[C---:B------:R-:W-:Y:S01]  /*dbe0*/  FFMA.FTZ R4, R11.reuse, R10, R4 ;  /* 0x0000000a0b047223 */ /* 0x040fe20000010004 */
[----:B------:R-:W-:Y:S01]  /*dbf0*/  FFMA.FTZ R3, R11, R49, R3 ;  /* 0x000000310b037223 */ /* 0x000fe20000010003 */
[----:B------:R-:W-:-:S02]  /*dc00*/  FADD.FTZ R8, R64, -UR28 ;  /* 0x8000001c40087e21 */ /* 0x000fc40008010000 */
[----:B------:R-:W4:Y:S01]  /*dc10*/  LDL.LU R64, [R1+0x7ec] ;  /* 0x0007ec0001407983 */ /* 0x000f220000300800 */
[----:B--2---:R-:W-:-:S03]  /*dc20*/  FADD.FTZ R11, R13, -UR28 ;  /* 0x8000001c0d0b7e21 */ /* 0x004fc60008010000 */
[----:B------:R-:W2:Y:S01]  /*dc30*/  LDL.LU R13, [R1+0x7dc] ;  /* 0x0007dc00010d7983 */ /* 0x000ea20000300800 */
[----:B------:R-:W-:Y:S01]  /*dc40*/  FADD.FTZ R6, R6, R10 ;  /* 0x0000000a06067221 */ /* 0x000fe20000010000 */
[----:B------:R-:W-:Y:S01]  /*dc50*/  FADD.FTZ R9, R9, R47 ;  /* 0x0000002f09097221 */ /* 0x000fe20000010000 */
[----:B---3--:R-:W-:Y:S01]  /*dc60*/  FMUL.FTZ R10, R53, R55 ;  /* 0x00000037350a7220 */ /* 0x008fe20000410000 */
[----:B------:R-:W-:Y:S01]  /*dc70*/  FMUL.FTZ R8, R8, UR16 ;  /* 0x0000001008087c20 */ /* 0x000fe20008410000 */
[----:B------:R-:W-:Y:S01]  /*dc80*/  FFMA.FTZ R2, R5, R48, R2 ;  /* 0x0000003005027223 */ /* 0x000fe20000010002 */
[----:B------:R-:W3:Y:S01]  /*dc90*/  LDL.LU R47, [R1+0x6c4] ;  /* 0x0006c400012f7983 */ /* 0x000ee20000300800 */
[----:B------:R-:W-:Y:S01]  /*dca0*/  FADD.FTZ R6, R10, R6 ;  /* 0x000000060a067221 */ /* 0x000fe20000010000 */
[----:B------:R-:W-:Y:S01]  /*dcb0*/  FFMA.FTZ R4, R8, R10, R4 ;  /* 0x0000000a08047223 */ /* 0x000fe20000010004 */
[----:B----4-:R-:W-:Y:S02]  /*dcc0*/  FADD.FTZ R5, R54, -UR28 ;  /* 0x8000001c36057e21 */ /* 0x010fe40008010000 */
[----:B------:R-:W4:Y:S01]  /*dcd0*/  LDL.LU R54, [R1+0x7d8] ;  /* 0x0007d80001367983 */ /* 0x000f220000300800 */
[----:B------:R-:W-:Y:S01]  /*dce0*/  FADD.FTZ R9, R9, R48 ;  /* 0x0000003009097221 */ /* 0x000fe20000010000 */
[----:B------:R-:W-:-:S02]  /*dcf0*/  FMUL.FTZ R5, R5, UR16 ;  /* 0x0000001005057c20 */ /* 0x000fc40008410000 */
[----:B------:R-:W4:Y:S01]  /*dd00*/  LDL.LU R48, [R1+0x6e4] ;  /* 0x0006e40001307983 */ /* 0x000f220000300800 */
[----:B------:R-:W-:Y:S01]  /*dd10*/  FMUL.FTZ R10, R52, R51 ;  /* 0x00000033340a7220 */ /* 0x000fe20000410000 */
[----:B------:R-:W-:Y:S01]  /*dd20*/  FADD.FTZ R7, R7, R49 ;  /* 0x0000003107077221 */ /* 0x000fe20000010000 */
[----:B------:R-:W-:Y:S01]  /*dd30*/  FMUL.FTZ R11, R11, UR16 ;  /* 0x000000100b0b7c20 */ /* 0x000fe20008410000 */
[----:B------:R-:W-:Y:S01]  /*dd40*/  FFMA.FTZ R2, R8, R55, R2 ;  /* 0x0000003708027223 */ /* 0x000fe20000010002 */
[----:B------:R-:W-:Y:S01]  /*dd50*/  FADD.FTZ R6, R6, R10 ;  /* 0x0000000a06067221 */ /* 0x000fe20000010000 */
[----:B------:R-:W-:Y:S01]  /*dd60*/  FFMA.FTZ R4, R5, R10, R4 ;  /* 0x0000000a05047223 */ /* 0x000fe20000010004 */
[----:B------:R-:W4:Y:S01]  /*dd70*/  LDL.LU R49, [R1+0x6f4] ;  /* 0x0006f40001317983 */ /* 0x000f220000300800 */
[----:B------:R-:W-:Y:S01]  /*dd80*/  FMUL.FTZ R10, R53, R46 ;  /* 0x0000002e350a7220 */ /* 0x000fe20000410000 */
[----:B------:R-:W-:Y:S02]  /*dd90*/  FADD.FTZ R9, R9, R55 ;  /* 0x0000003709097221 */ /* 0x000fe40000010000 */
[----:B------:R-:W4:Y:S01]  /*dda0*/  LDL.LU R55, [R1+0x7d0] ;  /* 0x0007d00001377983 */ /* 0x000f220000300800 */
[----:B------:R-:W-:Y:S01]  /*ddb0*/  FADD.FTZ R8, R63, -UR28 ;  /* 0x8000001c3f087e21 */ /* 0x000fe20008010000 */
[----:B------:R-:W-:Y:S01]  /*ddc0*/  FADD.FTZ R6, R10, R6 ;  /* 0x000000060a067221 */ /* 0x000fe20000010000 */
[----:B------:R-:W-:Y:S01]  /*ddd0*/  FFMA.FTZ R4, R11, R10, R4 ;  /* 0x0000000a0b047223 */ /* 0x000fe20000010004 */
[----:B------:R-:W-:Y:S01]  /*dde0*/  FFMA.FTZ R3, R5, R51, R3 ;  /* 0x0000003305037223 */ /* 0x000fe20000010003 */
[----:B------:R-:W-:Y:S01]  /*ddf0*/  FMUL.FTZ R8, R8, UR16 ;  /* 0x0000001008087c20 */ /* 0x000fe20008410000 */
[----:B------:R-:W4:Y:S01]  /*de00*/  LDL.LU R63, [R1+0x700] ;  /* 0x00070000013f7983 */ /* 0x000f220000300800 */
[----:B------:R-:W-:-:S02]  /*de10*/  FMUL.FTZ R10, R52, R50 ;  /* 0x00000032340a7220 */ /* 0x000fc40000410000 */
[C---:B------:R-:W-:Y:S02]  /*de20*/  FFMA.FTZ R3, R8.reuse, R50, R3 ;  /* 0x0000003208037223 */ /* 0x040fe40000010003 */
[----:B------:R-:W-:Y:S01]  /*de30*/  FFMA.FTZ R4, R8, R10, R4 ;  /* 0x0000000a08047223 */ /* 0x000fe20000010004 */
[----:B------:R-:W-:Y:S02]  /*de40*/  FADD.FTZ R5, R64, -UR28 ;  /* 0x8000001c40057e21 */ /* 0x000fe40008010000 */
[----:B------:R-:W4:Y:S01]  /*de50*/  LDL.LU R64, [R1+0x7d4] ;  /* 0x0007d40001407983 */ /* 0x000f220000300800 */
[----:B--2---:R-:W-:-:S03]  /*de60*/  FADD.FTZ R8, R13, -UR28 ;  /* 0x8000001c0d087e21 */ /* 0x004fc60008010000 */
[----:B------:R-:W2:Y:S01]  /*de70*/  LDL.LU R13, [R1+0x7bc] ;  /* 0x0007bc00010d7983 */ /* 0x000ea20000300800 */
[----:B------:R-:W-:Y:S01]  /*de80*/  FADD.FTZ R6, R6, R10 ;  /* 0x0000000a06067221 */ /* 0x000fe20000010000 */
[----:B------:R-:W-:Y:S01]  /*de90*/  FADD.FTZ R7, R7, R51 ;  /* 0x0000003307077221 */ /* 0x000fe20000010000 */
[----:B------:R-:W-:Y:S01]  /*dea0*/  FMUL.FTZ R5, R5, UR16 ;  /* 0x0000001005057c20 */ /* 0x000fe20008410000 */
[----:B---3--:R-:W-:Y:S01]  /*deb0*/  FMUL.FTZ R10, R53, R47 ;  /* 0x0000002f350a7220 */ /* 0x008fe20000410000 */
[----:B------:R-:W-:Y:S01]  /*dec0*/  FFMA.FTZ R2, R11, R46, R2 ;  /* 0x0000002e0b027223 */ /* 0x000fe20000010002 */
[----:B------:R-:W3:Y:S01]  /*ded0*/  LDL.LU R51, [R1+0x710] ;  /* 0x0007100001337983 */ /* 0x000ee20000300800 */
[----:B------:R-:W-:Y:S01]  /*dee0*/  FADD.FTZ R7, R7, R50 ;  /* 0x0000003207077221 */ /* 0x000fe20000010000 */
[----:B------:R-:W-:Y:S01]  /*def0*/  FADD.FTZ R6, R10, R6 ;  /* 0x000000060a067221 */ /* 0x000fe20000010000 */
[----:B------:R-:W-:Y:S01]  /*df00*/  FFMA.FTZ R4, R5, R10, R4 ;  /* 0x0000000a05047223 */ /* 0x000fe20000010004 */
[----:B------:R-:W3:Y:S01]  /*df10*/  LDL.LU R50, [R1+0x714] ;  /* 0x0007140001327983 */ /* 0x000ee20000300800 */
[----:B----4-:R-:W-:-:S03]  /*df20*/  FADD.FTZ R11, R54, -UR28 ;  /* 0x8000001c360b7e21 */ /* 0x010fc60008010000 */
[----:B------:R-:W4:Y:S01]  /*df30*/  LDL.LU R54, [R1+0x7b8] ;  /* 0x0007b80001367983 */ /* 0x000f220000300800 */
[----:B------:R-:W-:Y:S01]  /*df40*/  FMUL.FTZ R10, R52, R48 ;  /* 0x00000030340a7220 */ /* 0x000fe20000410000 */
[----:B------:R-:W-:Y:S01]  /*df50*/  FMUL.FTZ R11, R11, UR16 ;  /* 0x000000100b0b7c20 */ /* 0x000fe20008410000 */
        /* <DEDUP_REMOVED lines=31> */
[----:B----4-:R-:W-:Y:S01]  /*e150*/  FADD.FTZ R8, R54, -UR28 ;  /* 0x8000001c36087e21 */ /* 0x010fe20008010000 */
[----:B------:R-:W4:Y:S01]  /*e160*/  LDL.LU R49, [R1+0x750] ;  /* 0x0007500001317983 */ /* 0x000f220000300800 */
[----:B------:R-:W-:-:S03]  /*e170*/  FMUL.FTZ R10, R52, R50 ;  /* 0x00000032340a7220 */ /* 0x000fc60000410000 */
[----:B------:R-:W4:Y:S01]  /*e180*/  LDL.LU R54, [R1+0x790] ;  /* 0x0007900001367983 */ /* 0x000f220000300800 */
[----:B------:R-:W-:Y:S01]  /*e190*/  FMUL.FTZ R8, R8, UR16 ;  /* 0x0000001008087c20 */ /* 0x000fe20008410000 */
[----:B------:R-:W-:Y:S01]  /*e1a0*/  FADD.FTZ R6, R6, R10 ;  /* 0x0000000a06067221 */ /* 0x000fe20000010000 */
[----:B------:R-:W-:Y:S01]  /*e1b0*/  FADD.FTZ R7, R7, R63 ;  /* 0x0000003f07077221 */ /* 0x000fe20000010000 */
[----:B------:R-:W-:Y:S01]  /*e1c0*/  FMUL.FTZ R5, R5, UR16 ;  /* 0x0000001005057c20 */ /* 0x000fe20008410000 */
[----:B------:R-:W-:Y:S01]  /*e1d0*/  FFMA.FTZ R4, R8, R10, R4 ;  /* 0x0000000a08047223 */ /* 0x000fe20000010004 */
[----:B------:R-:W-:Y:S01]  /*e1e0*/  FMUL.FTZ R10, R53, R46 ;  /* 0x0000002e350a7220 */ /* 0x000fe20000410000 */
[----:B------:R-:W-:Y:S01]  /*e1f0*/  FFMA.FTZ R2, R11, R51, R2 ;  /* 0x000000330b027223 */ /* 0x000fe20000010002 */
[----:B------:R-:W4:Y:S01]  /*e200*/  LDL.LU R63, [R1+0x760] ;  /* 0x00076000013f7983 */ /* 0x000f220000300800 */
[----:B------:R-:W-:Y:S01]  /*e210*/  FADD.FTZ R9, R9, R51 ;  /* 0x0000003309097221 */ /* 0x000fe20000010000 */
[----:B------:R-:W-:-:S02]  /*e220*/  FADD.FTZ R11, R55, -UR28 ;  /* 0x8000001c370b7e21 */ /* 0x000fc40008010000 */
[----:B------:R-:W4:Y:S01]  /*e230*/  LDL.LU R51, [R1+0x788] ;  /* 0x0007880001337983 */ /* 0x000f220000300800 */
[----:B------:R-:W-:Y:S01]  /*e240*/  FADD.FTZ R6, R10, R6 ;  /* 0x000000060a067221 */ /* 0x000fe20000010000 */
[----:B------:R-:W-:Y:S01]  /*e250*/  FFMA.FTZ R4, R5, R10, R4 ;  /* 0x0000000a05047223 */ /* 0x000fe20000010004 */
[----:B------:R-:W-:Y:S01]  /*e260*/  FMUL.FTZ R11, R11, UR16 ;  /* 0x000000100b0b7c20 */ /* 0x000fe20008410000 */
[----:B------:R-:W-:Y:S01]  /*e270*/  FFMA.FTZ R3, R8, R50, R3 ;  /* 0x0000003208037223 */ /* 0x000fe20000010003 */
[-C--:B------:R-:W-:Y:S01]  /*e280*/  FMUL.FTZ R10, R52, R47.reuse ;  /* 0x0000002f340a7220 */ /* 0x080fe20000410000 */
[----:B------:R-:W4:Y:S02]  /*e290*/  LDL.LU R55, [R1+0x464] ;  /* 0x0004640001377983 */ /* 0x000f240000300800 */
[C---:B------:R-:W-:Y:S01]  /*e2a0*/  FFMA.FTZ R3, R11.reuse, R47, R3 ;  /* 0x0000002f0b037223 */ /* 0x040fe20000010003 */
[----:B------:R-:W-:Y:S01]  /*e2b0*/  FFMA.FTZ R4, R11, R10, R4 ;  /* 0x0000000a0b047223 */ /* 0x000fe20000010004 */
[----:B------:R-:W-:-:S02]  /*e2c0*/  FADD.FTZ R8, R64, -UR28 ;  /* 0x8000001c40087e21 */ /* 0x000fc40008010000 */
[----:B------:R-:W4:Y:S01]  /*e2d0*/  LDL.LU R64, [R1+0x78c] ;  /* 0x00078c0001407983 */ /* 0x000f220000300800 */
[----:B------:R-:W-:-:S03]  /*e2e0*/  FADD.FTZ R7, R7, R50 ;  /* 0x0000003207077221 */ /* 0x000fc60000010000 */
[----:B------:R-:W4:Y:S01]  /*e2f0*/  LDL.LU R50, [R1+0x460] ;  /* 0x0004600001327983 */ /* 0x000f220000300800 */
[----:B--2---:R-:W-:-:S03]  /*e300*/  FADD.FTZ R11, R13, -UR28 ;  /* 0x8000001c0d0b7e21 */ /* 0x004fc60008010000 */
[----:B------:R-:W2:Y:S01]  /*e310*/  LDL.LU R13, [R1+0x784] ;  /* 0x00078400010d7983 */ /* 0x000ea20000300800 */
[----:B------:R-:W-:Y:S01]  /*e320*/  FADD.FTZ R6, R6, R10 ;  /* 0x0000000a06067221 */ /* 0x000fe20000010000 */
[----:B------:R-:W-:Y:S01]  /*e330*/  FMUL.FTZ R8, R8, UR16 ;  /* 0x0000001008087c20 */ /* 0x000fe20008410000 */
[----:B------:R-:W-:Y:S01]  /*e340*/  FFMA.FTZ R2, R5, R46, R2 ;  /* 0x0000002e05027223 */ /* 0x000fe20000010002 */
[----:B---3--:R-:W-:Y:S01]  /*e350*/  FMUL.FTZ R10, R53, R48 ;  /* 0x00000030350a7220 */ /* 0x008fe20000410000 */
[----:B------:R-:W-:Y:S02]  /*e360*/  FADD.FTZ R7, R7, R47 ;  /* 0x0000002f07077221 */ /* 0x000fe40000010000 */
[----:B------:R-:W3:Y:S01]  /*e370*/  LDL.LU R47, [R1+0x45c] ;  /* 0x00045c00012f7983 */ /* 0x000ee20000300800 */
[----:B------:R-:W-:Y:S01]  /*e380*/  FADD.FTZ R6, R10, R6 ;  /* 0x000000060a067221 */ /* 0x000fe20000010000 */
[----:B------:R-:W-:Y:S01]  /*e390*/  FFMA.FTZ R4, R8, R10, R4 ;  /* 0x0000000a08047223 */ /* 0x000fe20000010004 */
[----:B----4-:R-:W-:Y:S01]  /*e3a0*/  FMUL.FTZ R10, R52, R49 ;  /* 0x00000031340a7220 */ /* 0x010fe20000410000 */
[----:B------:R-:W-:-:S02]  /*e3b0*/  FADD.FTZ R5, R54, -UR28 ;  /* 0x8000001c36057e21 */ /* 0x000fc40008010000 */
[----:B------:R-:W4:Y:S02]  /*e3c0*/  LDL.LU R54, [R1+0x780] ;  /* 0x0007800001367983 */ /* 0x000f240000300800 */
        /* <DEDUP_REMOVED lines=8> */
[----:B------:R-:W-:Y:S01]  /*e450*/  FADD.FTZ R8, R51, -UR28 ;  /* 0x8000001c33087e21 */ /* 0x000fe20008010000 */
[----:B------:R-:W-:Y:S01]  /*e460*/  FADD.FTZ R7, R7, R49 ;  /* 0x0000003107077221 */ /* 0x000fe20000010000 */
[----:B------:R-:W-:Y:S01]  /*e470*/  FFMA.FTZ R3, R5, R49, R3 ;  /* 0x0000003105037223 */ /* 0x000fe20000010003 */
[----:B------:R-:W4:Y:S01]  /*e480*/  LDL.LU R51, [R1+0x778] ;  /* 0x0007780001337983 */ /* 0x000f220000300800 */
[----:B------:R-:W-:Y:S01]  /*e490*/  FADD.FTZ R6, R10, R6 ;  /* 0x000000060a067221 */ /* 0x000fe20000010000 */
[----:B------:R-:W-:-:S02]  /*e4a0*/  FFMA.FTZ R4, R11, R10, R4 ;  /* 0x0000000a0b047223 */ /* 0x000fc40000010004 */
[----:B------:R-:W4:Y:S01]  /*e4b0*/  LDL.LU R49, [R1+0x77c] ;  /* 0x00077c0001317983 */ /* 0x000f220000300800 */
[----:B------:R-:W-:Y:S01]  /*e4c0*/  FADD.FTZ R9, R9, R48 ;  /* 0x0000003009097221 */ /* 0x000fe20000010000 */
[-C--:B------:R-:W-:Y:S01]  /*e4d0*/  FMUL.FTZ R10, R52, R55.reuse ;  /* 0x00000037340a7220 */ /* 0x080fe20000410000 */
[----:B------:R-:W-:Y:S01]  /*e4e0*/  FMUL.FTZ R8, R8, UR16 ;  /* 0x0000001008087c20 */ /* 0x000fe20008410000 */
[----:B------:R-:W4:Y:S03]  /*e4f0*/  LDL.LU R48, [R1+0x454] ;  /* 0x0004540001307983 */ /* 0x000f260000300800 */
[C---:B------:R-:W-:Y:S01]  /*e500*/  FFMA.FTZ R4, R8.reuse, R10, R4 ;  /* 0x0000000a08047223 */ /* 0x040fe20000010004 */
[----:B------:R-:W-:Y:S01]  /*e510*/  FFMA.FTZ R3, R8, R55, R3 ;  /* 0x0000003708037223 */ /* 0x000fe20000010003 */
[----:B------:R-:W-:Y:S02]  /*e520*/  FADD.FTZ R5, R64, -UR28 ;  /* 0x8000001c40057e21 */ /* 0x000fe40008010000 */
[----:B------:R-:W4:Y:S01]  /*e530*/  LDL.LU R64, [R1+0x768] ;  /* 0x0007680001407983 */ /* 0x000f220000300800 */
[----:B------:R-:W-:Y:S01]  /*e540*/  FADD.FTZ R9, R9, R63 ;  /* 0x0000003f09097221 */ /* 0x000fe20000010000 */
[----:B------:R-:W-:Y:S01]  /*e550*/  FFMA.FTZ R2, R11, R63, R2 ;  /* 0x0000003f0b027223 */ /* 0x000fe20000010002 */
[----:B------:R-:W-:Y:S01]  /*e560*/  FMUL.FTZ R5, R5, UR16 ;  /* 0x0000001005057c20 */ /* 0x000fe20008410000 */
[----:B------:R-:W4:Y:S01]  /*e570*/  LDL.LU R63, [R1+0x450] ;  /* 0x00045000013f7983 */ /* 0x000f220000300800 */
[----:B------:R-:W-:Y:S01]  /*e580*/  FADD.FTZ R6, R6, R10 ;  /* 0x0000000a06067221 */ /* 0x000fe20000010000 */
[-C--:B------:R-:W-:Y:S01]  /*e590*/  FMUL.FTZ R10, R53, R50.reuse ;  /* 0x00000032350a7220 */ /* 0x080fe20000410000 */
[----:B------:R-:W-:Y:S01]  /*e5a0*/  FADD.FTZ R9, R9, R50 ;  /* 0x0000003209097221 */ /* 0x000fe20000010000 */
[----:B------:R-:W-:-:S02]  /*e5b0*/  FFMA.FTZ R2, R5, R50, R2 ;  /* 0x0000003205027223 */ /* 0x000fc40000010002 */
[----:B------:R-:W4:Y:S01]  /*e5c0*/  LDL.LU R50, [R1+0x758] ;  /* 0x0007580001327983 */ /* 0x000f220000300800 */
[----:B--2---:R-:W-:-:S03]  /*e5d0*/  FADD.FTZ R8, R13, -UR28 ;  /* 0x8000001c0d087e21 */ /* 0x004fc60008010000 */
[----:B------:R-:W2:Y:S01]  /*e5e0*/  LDL.LU R13, [R1+0x76c] ;  /* 0x00076c00010d7983 */ /* 0x000ea20000300800 */
[----:B------:R-:W-:Y:S01]  /*e5f0*/  FADD.FTZ R6, R10, R6 ;  /* 0x000000060a067221 */ /* 0x000fe20000010000 */
[----:B------:R-:W-:Y:S01]  /*e600*/  FFMA.FTZ R4, R5, R10, R4 ;  /* 0x0000000a05047223 */ /* 0x000fe20000010004 */
[----:B---3--:R-:W-:Y:S01]  /*e610*/  FMUL.FTZ R10, R52, R47 ;  /* 0x0000002f340a7220 */ /* 0x008fe20000410000 */
[----:B------:R-:W-:Y:S01]  /*e620*/  FADD.FTZ R7, R7, R55 ;  /* 0x0000003707077221 */ /* 0x000fe20000010000 */
[----:B----4-:R-:W-:Y:S02]  /*e630*/  FADD.FTZ R11, R54, -UR28 ;  /* 0x8000001c360b7e21 */ /* 0x010fe40008010000 */
[----:B------:R-:W-:Y:S01]  /*e640*/  FADD.FTZ R6, R6, R10 ;  /* 0x0000000a06067221 */ /* 0x000fe20000010000 */
[----:B------:R-:W3:Y:S01]  /*e650*/  LDL.LU R54, [R1+0x44c] ;  /* 0x00044c0001367983 */ /* 0x000ee20000300800 */
[----:B------:R-:W-:Y:S01]  /*e660*/  FMUL.FTZ R11, R11, UR16 ;  /* 0x000000100b0b7c20 */ /* 0x000fe20008410000 */
[----:B------:R-:W-:-:S02]  /*e670*/  FMUL.FTZ R8, R8, UR16 ;  /* 0x0000001008087c20 */ /* 0x000fc40008410000 */
[----:B------:R-:W4:Y:S01]  /*e680*/  LDL.LU R55, [R1+0x448] ;  /* 0x0004480001377983 */ /* 0x000f220000300800 */
[----:B------:R-:W-:Y:S01]  /*e690*/  FFMA.FTZ R4, R11, R10, R4 ;  /* 0x0000000a0b047223 */ /* 0x000fe20000010004 */
[----:B------:R-:W-:Y:S01]  /*e6a0*/  FMUL.FTZ R10, R53, R46 ;  /* 0x0000002e350a7220 */ /* 0x000fe20000410000 */
[----:B------:R-:W-:Y:S01]  /*e6b0*/  FFMA.FTZ R3, R11, R47, R3 ;  /* 0x0000002f0b037223 */ /* 0x000fe20000010003 */
[----:B------:R-:W-:Y:S02]  /*e6c0*/  FADD.FTZ R5, R51, -UR28 ;  /* 0x8000001c33057e21 */ /* 0x000fe40008010000 */
[----:B------:R-:W-:Y:S01]  /*e6d0*/  FADD.FTZ R6, R10, R6 ;  /* 0x000000060a067221 */ /* 0x000fe20000010000 */
[----:B------:R-:W-:Y:S01]  /*e6e0*/  FFMA.FTZ R4, R8, R10, R4 ;  /* 0x0000000a08047223 */ /* 0x000fe20000010004 */
[----:B------:R-:W4:Y:S01]  /*e6f0*/  LDL.LU R51, [R1+0x444] ;  /* 0x0004440001337983 */ /* 0x000f220000300800 */
[----:B------:R-:W-:-:S03]  /*e700*/  FADD.FTZ R11, R49, -UR28 ;  /* 0x8000001c310b7e21 */ /* 0x000fc60008010000 */
[----:B------:R-:W4:Y:S01]  /*e710*/  LDL.LU R49, [R1+0x75c] ;  /* 0x00075c0001317983 */ /* 0x000f220000300800 */
[----:B------:R-:W-:Y:S01]  /*e720*/  FMUL.FTZ R10, R52, R48 ;  /* 0x00000030340a7220 */ /* 0x000fe20000410000 */
[----:B------:R-:W-:Y:S01]  /*e730*/  FMUL.FTZ R5, R5, UR16 ;  /* 0x0000001005057c20 */ /* 0x000fe20008410000 */
[----:B------:R-:W-:-:S03]  /*e740*/  FFMA.FTZ R2, R8, R46, R2 ;  /* 0x0000002e08027223 */ /* 0x000fc60000010002 */
[C---:B------:R-:W-:Y:S01]  /*e750*/  FFMA.FTZ R4, R5.reuse, R10, R4 ;  /* 0x0000000a05047223 */ /* 0x040fe20000010004 */
[----:B------:R-:W-:Y:S01]  /*e760*/  FFMA.FTZ R3, R5, R48, R3 ;  /* 0x0000003005037223 */ /* 0x000fe20000010003 */
[----:B------:R-:W-:Y:S02]  /*e770*/  FADD.FTZ R8, R64, -UR28 ;  /* 0x8000001c40087e21 */ /* 0x000fe40008010000 */
[----:B------:R-:W4:Y:S01]  /*e780*/  LDL.LU R64, [R1+0x748] ;  /* 0x0007480001407983 */ /* 0x000f220000300800 */
[----:B------:R-:W-:Y:S01]  /*e790*/  FADD.FTZ R6, R6, R10 ;  /* 0x0000000a06067221 */ /* 0x000fe20000010000 */
[----:B------:R-:W-:Y:S01]  /*e7a0*/  FADD.FTZ R7, R7, R47 ;  /* 0x0000002f07077221 */ /* 0x000fe20000010000 */
[-C--:B------:R-:W-:Y:S01]  /*e7b0*/  FMUL.FTZ R10, R53, R63.reuse ;  /* 0x0000003f350a7220 */ /* 0x080fe20000410000 */
[----:B------:R-:W-:Y:S01]  /*e7c0*/  FMUL.FTZ R11, R11, UR16 ;  /* 0x000000100b0b7c20 */ /* 0x000fe20008410000 */
[----:B------:R-:W4:Y:S03]  /*e7d0*/  LDL.LU R47, [R1+0x440] ;  /* 0x00044000012f7983 */ /* 0x000f260000300800 */
[C---:B------:R-:W-:Y:S01]  /*e7e0*/  FFMA.FTZ R4, R11.reuse, R10, R4 ;  /* 0x0000000a0b047223 */ /* 0x040fe20000010004 */
[----:B------:R-:W-:Y:S01]  /*e7f0*/  FFMA.FTZ R2, R11, R63, R2 ;  /* 0x0000003f0b027223 */ /* 0x000fe20000010002 */
[----:B------:R-:W-:-:S02]  /*e800*/  FADD.FTZ R11, R50, -UR28 ;  /* 0x8000001c320b7e21 */ /* 0x000fc40008010000 */
[----:B------:R-:W4:Y:S01]  /*e810*/  LDL.LU R50, [R1+0x738] ;  /* 0x0007380001327983 */ /* 0x000f220000300800 */
[----:B--2---:R-:W-:-:S03]  /*e820*/  FADD.FTZ R5, R13, -UR28 ;  /* 0x8000001c0d057e21 */ /* 0x004fc60008010000 */
[----:B------:R-:W2:Y:S01]  /*e830*/  LDL.LU R13, [R1+0x74c] ;  /* 0x00074c00010d7983 */ /* 0x000ea20000300800 */
[----:B------:R-:W-:-:S03]  /*e840*/  FADD.FTZ R9, R9, R46 ;  /* 0x0000002e09097221 */ /* 0x000fc60000010000 */
[----:B------:R-:W2:Y:S01]  /*e850*/  LDL.LU R46, [R1+0x43c] ;  /* 0x00043c00012e7983 */ /* 0x000ea20000300800 */
[----:B------:R-:W-:Y:S01]  /*e860*/  FADD.FTZ R6, R10, R6 ;  /* 0x000000060a067221 */ /* 0x000fe20000010000 */
[----:B------:R-:W-:Y:S01]  /*e870*/  FMUL.FTZ R8, R8, UR16 ;  /* 0x0000001008087c20 */ /* 0x000fe20008410000 */
[----:B------:R-:W-:Y:S01]  /*e880*/  FADD.FTZ R9, R9, R63 ;  /* 0x0000003f09097221 */ /* 0x000fe20000010000 */
[----:B------:R-:W-:Y:S01]  /*e890*/  FADD.FTZ R7, R7, R48 ;  /* 0x0000003007077221 */ /* 0x000fe20000010000 */
[----:B------:R-:W2:Y:S01]  /*e8a0*/  LDL.LU R63, [R1+0x438] ;  /* 0x00043800013f7983 */ /* 0x000ea20000300800 */
[----:B------:R-:W-:Y:S01]  /*e8b0*/  FMUL.FTZ R5, R5, UR16 ;  /* 0x0000001005057c20 */ /* 0x000fe20008410000 */
[----:B------:R-:W-:Y:S02]  /*e8c0*/  FMUL.FTZ R11, R11, UR16 ;  /* 0x000000100b0b7c20 */ /* 0x000fe40008410000 */
[----:B------:R-:W2:Y:S01]  /*e8d0*/  LDL.LU R48, [R1+0x730] ;  /* 0x0007300001307983 */ /* 0x000ea20000300800 */
[-C--:B---3--:R-:W-:Y:S01]  /*e8e0*/  FMUL.FTZ R10, R52, R54.reuse ;  /* 0x00000036340a7220 */ /* 0x088fe20000410000 */
[----:B------:R-:W-:Y:S01]  /*e8f0*/  FADD.FTZ R7, R7, R54 ;  /* 0x0000003607077221 */ /* 0x000fe20000010000 */
[----:B------:R-:W-:-:S02]  /*e900*/  FFMA.FTZ R3, R8, R54, R3 ;  /* 0x0000003608037223 */ /* 0x000fc40000010003 */
[----:B------:R-:W-:Y:S01]  /*e910*/  FADD.FTZ R6, R6, R10 ;  /* 0x0000000a06067221 */ /* 0x000fe20000010000 */
[----:B------:R-:W-:Y:S01]  /*e920*/  FFMA.FTZ R4, R8, R10, R4 ;  /* 0x0000000a08047223 */ /* 0x000fe20000010004 */
[-C--:B----4-:R-:W-:Y:S01]  /*e930*/  FMUL.FTZ R10, R53, R55.reuse ;  /* 0x00000037350a7220 */ /* 0x090fe20000410000 */
[----:B------:R-:W3:Y:S01]  /*e940*/  LDL.LU R54, [R1+0x434] ;  /* 0x0004340001367983 */ /* 0x000ee20000300800 */
[----:B------:R-:W-:Y:S01]  /*e950*/  FADD.FTZ R9, R9, R55 ;  /* 0x0000003709097221 */ /* 0x000fe20000010000 */
[C---:B------:R-:W-:Y:S01]  /*e960*/  FFMA.FTZ R2, R5.reuse, R55, R2 ;  /* 0x0000003705027223 */ /* 0x040fe20000010002 */
[----:B------:R-:W-:Y:S01]  /*e970*/  FADD.FTZ R6, R10, R6 ;  /* 0x000000060a067221 */ /* 0x000fe20000010000 */
[----:B------:R-:W-:Y:S01]  /*e980*/  FFMA.FTZ R4, R5, R10, R4 ;  /* 0x0000000a05047223 */ /* 0x000fe20000010004 */
[----:B------:R-:W4:Y:S01]  /*e990*/  LDL.LU R55, [R1+0x430] ;  /* 0x0004300001377983 */ /* 0x000f220000300800 */
[----:B------:R-:W-:Y:S01]  /*e9a0*/  FMUL.FTZ R10, R52, R51 ;  /* 0x00000033340a7220 */ /* 0x000fe20000410000 */
[----:B------:R-:W-:-:S02]  /*e9b0*/  FADD.FTZ R8, R49, -UR28 ;  /* 0x8000001c31087e21 */ /* 0x000fc40008010000 */
[----:B------:R-:W4:Y:S01]  /*e9c0*/  LDL.LU R49, [R1+0x73c] ;  /* 0x00073c0001317983 */ /* 0x000f220000300800 */
[C---:B------:R-:W-:Y:S01]  /*e9d0*/  FFMA.FTZ R4, R11.reuse, R10, R4 ;  /* 0x0000000a0b047223 */ /* 0x040fe20000010004 */
[----:B------:R-:W-:Y:S01]  /*e9e0*/  FFMA.FTZ R3, R11, R51, R3 ;  /* 0x000000330b037223 */ /* 0x000fe20000010003 */
[----:B------:R-:W-:Y:S02]  /*e9f0*/  FADD.FTZ R7, R7, R51 ;  /* 0x0000003307077221 */ /* 0x000fe40000010000 */
[----:B------:R-:W4:Y:S01]  /*ea00*/  LDL.LU R51, [R1+0x428] ;  /* 0x0004280001337983 */ /* 0x000f220000300800 */
[----:B------:R-:W-:-:S03]  /*ea10*/  FADD.FTZ R5, R64, -UR28 ;  /* 0x8000001c40057e21 */ /* 0x000fc60008010000 */
[----:B------:R-:W4:Y:S01]  /*ea20*/  LDL.LU R64, [R1+0x42c] ;  /* 0x00042c0001407983 */ /* 0x000f220000300800 */
[----:B------:R-:W-:Y:S01]  /*ea30*/  FMUL.FTZ R8, R8, UR16 ;  /* 0x0000001008087c20 */ /* 0x000fe20008410000 */
[----:B------:R-:W-:Y:S01]  /*ea40*/  FADD.FTZ R6, R6, R10 ;  /* 0x0000000a06067221 */ /* 0x000fe20000010000 */
[-C--:B------:R-:W-:Y:S01]  /*ea50*/  FMUL.FTZ R10, R53, R47.reuse ;  /* 0x0000002f350a7220 */ /* 0x080fe20000410000 */
[----:B------:R-:W-:Y:S01]  /*ea60*/  FADD.FTZ R9, R9, R47 ;  /* 0x0000002f09097221 */ /* 0x000fe20000010000 */
[C---:B------:R-:W-:Y:S02]  /*ea70*/  FFMA.FTZ R2, R8.reuse, R47, R2 ;  /* 0x0000002f08027223 */ /* 0x040fe40000010002 */
[----:B------:R-:W4:Y:S01]  /*ea80*/  LDL.LU R47, [R1+0x718] ;  /* 0x00071800012f7983 */ /* 0x000f220000300800 */
[----:B------:R-:W-:Y:S01]  /*ea90*/  FFMA.FTZ R4, R8, R10, R4 ;  /* 0x0000000a08047223 */ /* 0x000fe20000010004 */
[----:B------:R-:W-:Y:S02]  /*eaa0*/  FADD.FTZ R8, R50, -UR28 ;  /* 0x8000001c32087e21 */ /* 0x000fe40008010000 */
[----:B------:R-:W4:Y:S01]  /*eab0*/  LDL.LU R50, [R1+0x424] ;  /* 0x0004240001327983 */ /* 0x000f220000300800 */
[----:B--2---:R-:W-:-:S03]  /*eac0*/  FADD.FTZ R11, R13, -UR28 ;  /* 0x8000001c0d0b7e21 */ /* 0x004fc60008010000 */
[----:B------:R-:W2:Y:S01]  /*ead0*/  LDL.LU R13, [R1+0x734] ;  /* 0x00073400010d7983 */ /* 0x000ea20000300800 */
[----:B------:R-:W-:Y:S01]  /*eae0*/  FADD.FTZ R6, R10, R6 ;  /* 0x000000060a067221 */ /* 0x000fe20000010000 */
[----:B------:R-:W-:Y:S01]  /*eaf0*/  FMUL.FTZ R10, R52, R46 ;  /* 0x0000002e340a7220 */ /* 0x000fe20000410000 */
[----:B------:R-:W-:Y:S01]  /*eb00*/  FMUL.FTZ R5, R5, UR16 ;  /* 0x0000001005057c20 */ /* 0x000fe20008410000 */
[----:B------:R-:W-:Y:S02]  /*eb10*/  FMUL.FTZ R11, R11, UR16 ;  /* 0x000000100b0b7c20 */ /* 0x000fe40008410000 */
[----:B------:R-:W-:Y:S01]  /*eb20*/  FADD.FTZ R6, R6, R10 ;  /* 0x0000000a06067221 */ /* 0x000fe20000010000 */
[----:B------:R-:W-:Y:S01]  /*eb30*/  FFMA.FTZ R4, R5, R10, R4 ;  /* 0x0000000a05047223 */ /* 0x000fe20000010004 */
[----:B------:R-:W-:Y:S01]  /*eb40*/  FMUL.FTZ R10, R53, R63 ;  /* 0x0000003f350a7220 */ /* 0x000fe20000410000 */
[----:B------:R-:W-:Y:S01]  /*eb50*/  FMUL.FTZ R8, R8, UR16 ;  /* 0x0000001008087c20 */ /* 0x000fe20008410000 */
[----:B------:R-:W-:-:S02]  /*eb60*/  FFMA.FTZ R3, R5, R46, R3 ;  /* 0x0000002e05037223 */ /* 0x000fc40000010003 */
[----:B------:R-:W-:Y:S01]  /*eb70*/  FADD.FTZ R6, R10, R6 ;  /* 0x000000060a067221 */ /* 0x000fe20000010000 */
[C---:B------:R-:W-:Y:S01]  /*eb80*/  FFMA.FTZ R4, R11.reuse, R10, R4 ;  /* 0x0000000a0b047223 */ /* 0x040fe20000010004 */
[----:B------:R-:W-:Y:S01]  /*eb90*/  FFMA.FTZ R2, R11, R63, R2 ;  /* 0x0000003f0b027223 */ /* 0x000fe20000010002 */
[-C--:B---3--:R-:W-:Y:S01]  /*eba0*/  FMUL.FTZ R10, R52, R54.reuse ;  /* 0x00000036340a7220 */ /* 0x088fe20000410000 */
[----:B------:R-:W-:Y:S01]  /*ebb0*/  FADD.FTZ R11, R48, -UR28 ;  /* 0x8000001c300b7e21 */ /* 0x000fe20008010000 */
[----:B------:R-:W-:Y:S01]  /*ebc0*/  FFMA.FTZ R3, R8, R54, R3 ;  /* 0x0000003608037223 */ /* 0x000fe20000010003 */
[----:B------:R-:W-:Y:S01]  /*ebd0*/  FADD.FTZ R7, R7, R46 ;  /* 0x0000002e07077221 */ /* 0x000fe20000010000 */
[----:B------:R-:W-:Y:S01]  /*ebe0*/  FADD.FTZ R6, R6, R10 ;  /* 0x0000000a06067221 */ /* 0x000fe20000010000 */
[----:B------:R-:W-:Y:S01]  /*ebf0*/  FFMA.FTZ R4, R8, R10, R4 ;  /* 0x0000000a08047223 */ /* 0x000fe20000010004 */
[----:B----4-:R-:W-:Y:S01]  /*ec00*/  FMUL.FTZ R10, R53, R55 ;  /* 0x00000037350a7220 */ /* 0x010fe20000410000 */
[----:B------:R-:W-:-:S03]  /*ec10*/  FADD.FTZ R5, R49, -UR28 ;  /* 0x8000001c31057e21 */ /* 0x000fc60008010000 */
[----:B------:R-:W-:Y:S01]  /*ec20*/  FADD.FTZ R6, R10, R6 ;  /* 0x000000060a067221 */ /* 0x000fe20000010000 */
[----:B------:R-:W-:Y:S01]  /*ec30*/  FMUL.FTZ R11, R11, UR16 ;  /* 0x000000100b0b7c20 */ /* 0x000fe20008410000 */
[----:B------:R-:W3:Y:S01]  /*ec40*/  LDL.LU R46, [R1+0x71c] ;  /* 0x00071c00012e7983 */ /* 0x000ee20000300800 */
[----:B------:R-:W-:-:S03]  /*ec50*/  FMUL.FTZ R5, R5, UR16 ;  /* 0x0000001005057c20 */ /* 0x000fc60008410000 */
[----:B------:R-:W4:Y:S01]  /*ec60*/  LDL.LU R49, [R1+0x420] ;  /* 0x0004200001317983 */ /* 0x000f220000300800 */
[C---:B------:R-:W-:Y:S01]  /*ec70*/  FFMA.FTZ R4, R5.reuse, R10, R4 ;  /* 0x0000000a05047223 */ /* 0x040fe20000010004 */
[----:B------:R-:W-:Y:S01]  /*ec80*/  FMUL.FTZ R10, R52, R64 ;  /* 0x00000040340a7220 */ /* 0x000fe20000410000 */
[----:B------:R-:W-:Y:S01]  /*ec90*/  FFMA.FTZ R2, R5, R55, R2 ;  /* 0x0000003705027223 */ /* 0x000fe20000010002 */
[----:B------:R-:W4:Y:S02]  /*eca0*/  LDL.LU R48, [R1+0x41c] ;  /* 0x00041c0001307983 */ /* 0x000f240000300800 */
[----:B------:R-:W-:Y:S01]  /*ecb0*/  FADD.FTZ R6, R6, R10 ;  /* 0x0000000a06067221 */ /* 0x000fe20000010000 */
[----:B------:R-:W-:Y:S01]  /*ecc0*/  FFMA.FTZ R4, R11, R10, R4 ;  /* 0x0000000a0b047223 */ /* 0x000fe20000010004 */
[----:B------:R-:W-:Y:S01]  /*ecd0*/  FMUL.FTZ R10, R53, R51 ;  /* 0x00000033350a7220 */ /* 0x000fe20000410000 */
[----:B------:R-:W-:Y:S01]  /*ece0*/  FADD.FTZ R5, R47, -UR28 ;  /* 0x8000001c2f057e21 */ /* 0x000fe20008010000 */
[----:B------:R-:W-:Y:S01]  /*ecf0*/  FFMA.FTZ R3, R11, R64, R3 ;  /* 0x000000400b037223 */ /* 0x000fe20000010003 */
[----:B------:R-:W4:Y:S01]  /*ed00*/  LDL.LU R47, [R1+0x414] ;  /* 0x00041400012f7983 */ /* 0x000f220000300800 */
[----:B------:R-:W-:Y:S01]  /*ed10*/  FADD.FTZ R6, R10, R6 ;  /* 0x000000060a067221 */ /* 0x000fe20000010000 */
[----:B------:R-:W-:-:S04]  /*ed20*/  FMUL.FTZ R5, R5, UR16 ;  /* 0x0000001005057c20 */ /* 0x000fc80008410000 */
[----:B------:R-:W-:Y:S01]  /*ed30*/  FFMA.FTZ R3, R5, R50, R3 ;  /* 0x0000003205037223 */ /* 0x000fe20000010003 */
[----:B--2---:R-:W-:Y:S02]  /*ed40*/  FADD.FTZ R8, R13, -UR28 ;  /* 0x8000001c0d087e21 */ /* 0x004fe40008010000 */
[----:B------:R-:W2:Y:S02]  /*ed50*/  LDL.LU R13, [R1+0x418] ;  /* 0x00041800010d7983 */ /* 0x000ea40000300800 */
[----:B------:R-:W-:-:S04]  /*ed60*/  FMUL.FTZ R8, R8, UR16 ;  /* 0x0000001008087c20 */ /* 0x000fc80008410000 */
[C---:B------:R-:W-:Y:S01]  /*ed70*/  FFMA.FTZ R4, R8.reuse, R10, R4 ;  /* 0x0000000a08047223 */ /* 0x040fe20000010004 */
[----:B------:R-:W-:Y:S02]  /*ed80*/  FFMA.FTZ R2, R8, R51, R2 ;  /* 0x0000003308027223 */ /* 0x000fe40000010002 */
[----:B------:R-:W2:Y:S01]  /*ed90*/  LDL.LU R8, [R1+0x708] ;  /* 0x0007080001087983 */ /* 0x000ea20000300800 */
[----:B------:R-:W-:-:S04]  /*eda0*/  FMUL.FTZ R10, R52, R50 ;  /* 0x00000032340a7220 */ /* 0x000fc80000410000 */
[----:B------:R-:W-:Y:S02]  /*edb0*/  FFMA.FTZ R4, R5, R10, R4 ;  /* 0x0000000a05047223 */ /* 0x000fe40000010004 */
[----:B------:R-:W2:Y:S01]  /*edc0*/  LDL.LU R5, [R1+0x70c] ;  /* 0x00070c0001057983 */ /* 0x000ea20000300800 */
[----:B------:R-:W-:Y:S01]  /*edd0*/  FADD.FTZ R6, R6, R10 ;  /* 0x0000000a06067221 */ /* 0x000fe20000010000 */
[----:B---3--:R-:W-:Y:S02]  /*ede0*/  FADD.FTZ R11, R46, -UR28 ;  /* 0x8000001c2e0b7e21 */ /* 0x008fe40008010000 */
[----:B------:R-:W3:Y:S01]  /*edf0*/  LDL.LU R46, [R1+0x410] ;  /* 0x00041000012e7983 */ /* 0x000ee20000300800 */
[----:B----4-:R-:W-:Y:S01]  /*ee00*/  FMUL.FTZ R10, R53, R49 ;  /* 0x00000031350a7220 */ /* 0x010fe20000410000 */
[----:B------:R-:W-:-:S03]  /*ee10*/  FMUL.FTZ R11, R11, UR16 ;  /* 0x000000100b0b7c20 */ /* 0x000fc60008410000 */
[----:B------:R-:W-:Y:S01]  /*ee20*/  FADD.FTZ R6, R10, R6 ;  /* 0x000000060a067221 */ /* 0x000fe20000010000 */
[C---:B------:R-:W-:Y:S01]  /*ee30*/  FFMA.FTZ R4, R11.reuse, R10, R4 ;  /* 0x0000000a0b047223 */ /* 0x040fe20000010004 */
[----:B------:R-:W-:Y:S01]  /*ee40*/  FMUL.FTZ R10, R52, R48 ;  /* 0x00000030340a7220 */ /* 0x000fe20000410000 */
[----:B------:R-:W-:Y:S02]  /*ee50*/  FFMA.FTZ R2, R11, R49, R2 ;  /* 0x000000310b027223 */ /* 0x000fe40000010002 */
[----:B------:R-:W4:Y:S01]  /*ee60*/  LDL.LU R11, [R1+0x6f8] ;  /* 0x0006f800010b7983 */ /* 0x000f220000300800 */
[----:B------:R-:W-:Y:S01]  /*ee70*/  FADD.FTZ R6, R6, R10 ;  /* 0x0000000a06067221 */ /* 0x000fe20000010000 */
[----:B--2---:R-:W-:-:S04]  /*ee80*/  FADD.FTZ R8, R8, -UR28 ;  /* 0x8000001c08087e21 */ /* 0x004fc80008010000 */
[----:B------:R-:W-:-:S04]  /*ee90*/  FMUL.FTZ R8, R8, UR16 ;  /* 0x0000001008087c20 */ /* 0x000fc80008410000 */
[C---:B------:R-:W-:Y:S01]  /*eea0*/  FFMA.FTZ R4, R8.reuse, R10, R4 ;  /* 0x0000000a08047223 */ /* 0x040fe20000010004 */
[----:B------:R-:W-:Y:S02]  /*eeb0*/  FFMA.FTZ R3, R8, R48, R3 ;  /* 0x0000003008037223 */ /* 0x000fe40000010003 */
[----:B------:R-:W2:Y:S01]  /*eec0*/  LDL.LU R8, [R1+0x6fc] ;  /* 0x0006fc0001087983 */ /* 0x000ea20000300800 */
[----:B------:R-:W-:Y:S01]  /*eed0*/  FADD.FTZ R5, R5, -UR28 ;  /* 0x8000001c05057e21 */ /* 0x000fe20008010000 */
[----:B------:R-:W-:-:S03]  /*eee0*/  FMUL.FTZ R10, R53, R13 ;  /* 0x0000000d350a7220 */ /* 0x000fc60000410000 */
[----:B------:R-:W-:-:S04]  /*eef0*/  FMUL.FTZ R5, R5, UR16 ;  /* 0x0000001005057c20 */ /* 0x000fc80008410000 */
[C---:B------:R-:W-:Y:S01]  /*ef00*/  FFMA.FTZ R4, R5.reuse, R10, R4 ;  /* 0x0000000a05047223 */ /* 0x040fe20000010004 */
[----:B------:R-:W-:Y:S02]  /*ef10*/  FFMA.FTZ R2, R5, R13, R2 ;  /* 0x0000000d05027223 */ /* 0x000fe40000010002 */
[----:B------:R-:W2:Y:S01]  /*ef20*/  LDL.LU R5, [R1+0x6d0] ;  /* 0x0006d00001057983 */ /* 0x000ea20000300800 */
[----:B------:R-:W-:Y:S01]  /*ef30*/  FADD.FTZ R6, R10, R6 ;  /* 0x000000060a067221 */ /* 0x000fe20000010000 */
[----:B------:R-:W-:-:S04]  /*ef40*/  FMUL.FTZ R10, R52, R47 ;  /* 0x0000002f340a7220 */ /* 0x000fc80000410000 */
[----:B------:R-:W-:Y:S01]  /*ef50*/  FADD.FTZ R6, R6, R10 ;  /* 0x0000000a06067221 */ /* 0x000fe20000010000 */
[----:B----4-:R-:W-:-:S04]  /*ef60*/  FADD.FTZ R11, R11, -UR28 ;  /* 0x8000001c0b0b7e21 */ /* 0x010fc80008010000 */
[----:B------:R-:W-:-:S04]  /*ef70*/  FMUL.FTZ R11, R11, UR16 ;  /* 0x000000100b0b7c20 */ /* 0x000fc80008410000 */
[----:B------:R-:W-:Y:S01]  /*ef80*/  FFMA.FTZ R4, R11, R10, R4 ;  /* 0x0000000a0b047223 */ /* 0x000fe20000010004 */
[----:B---3--:R-:W-:Y:S01]  /*ef90*/  FMUL.FTZ R10, R53, R46 ;  /* 0x0000002e350a7220 */ /* 0x008fe20000410000 */
[----:B------:R-:W-:Y:S02]  /*efa0*/  FFMA.FTZ R3, R11, R47, R3 ;  /* 0x0000002f0b037223 */ /* 0x000fe40000010003 */
[----:B------:R-:W3:Y:S01]  /*efb0*/  LDL.LU R11, [R1+0x6d4] ;  /* 0x0006d400010b7983 */ /* 0x000ee20000300800 */
[----:B------:R-:W-:Y:S01]  /*efc0*/  FADD.FTZ R9, R9, R63 ;  /* 0x0000003f09097221 */ /* 0x000fe20000010000 */
[----:B------:R-:W-:Y:S01]  /*efd0*/  FADD.FTZ R7, R7, R54 ;  /* 0x0000003607077221 */ /* 0x000fe20000010000 */
[----:B------:R-:W-:Y:S01]  /*efe0*/  FADD.FTZ R6, R10, R6 ;  /* 0x000000060a067221 */ /* 0x000fe20000010000 */
[----:B------:R-:W4:Y:S01]  /*eff0*/  LDL.LU R63, [R1+0x968] ;  /* 0x00096800013f7983 */ /* 0x000f220000300800 */
[----:B------:R-:W-:Y:S01]  /*f000*/  FADD.FTZ R9, R9, R55 ;  /* 0x0000003709097221 */ /* 0x000fe20000010000 */
[----:B------:R-:W-:-:S02]  /*f010*/  FADD.FTZ R7, R7, R64 ;  /* 0x0000004007077221 */ /* 0x000fc40000010000 */
[----:B------:R-:W4:Y:S01]  /*f020*/  LDL.LU R54, [R1+0x964] ;  /* 0x0009640001367983 */ /* 0x000f220000300800 */
[----:B------:R-:W-:Y:S01]  /*f030*/  FADD.FTZ R9, R9, R51 ;  /* 0x0000003309097221 */ /* 0x000fe20000010000 */
[----:B------:R-:W-:Y:S02]  /*f040*/  FADD.FTZ R7, R7, R50 ;  /* 0x0000003207077221 */ /* 0x000fe40000010000 */
[----:B------:R-:W4:Y:S01]  /*f050*/  LDL.LU R55, [R1+0x960] ;  /* 0x0009600001377983 */ /* 0x000f220000300800 */
[----:B------:R-:W-:Y:S01]  /*f060*/  FADD.FTZ R9, R9, R49 ;  /* 0x0000003109097221 */ /* 0x000fe20000010000 */
[----:B------:R-:W-:Y:S02]  /*f070*/  FADD.FTZ R7, R7, R48 ;  /* 0x0000003007077221 */ /* 0x000fe40000010000 */
[----:B------:R0:W5:Y:S01]  /*f080*/  LDL.LU R64, [R1+0x95c] ;  /* 0x00095c0001407983 */ /* 0x0001620000300800 */
[----:B------:R-:W-:-:S03]  /*f090*/  FADD.FTZ R9, R9, R13 ;  /* 0x0000000d09097221 */ /* 0x000fc60000010000 */
[----:B------:R-:W4:Y:S01]  /*f0a0*/  LDL.LU R13, [R1+0x6e8] ;  /* 0x0006e800010d7983 */ /* 0x000f220000300800 */
[----:B------:R-:W-:Y:S01]  /*f0b0*/  FADD.FTZ R7, R7, R47 ;  /* 0x0000002f07077221 */ /* 0x000fe20000010000 */
[----:B--2---:R-:W-:Y:S01]  /*f0c0*/  FADD.FTZ R8, R8, -UR28 ;  /* 0x8000001c08087e21 */ /* 0x004fe20008010000 */
[----:B------:R-:W-:-:S03]  /*f0d0*/  FADD.FTZ R5, R5, -UR28 ;  /* 0x8000001c05057e21 */ /* 0x000fc60008010000 */
[----:B------:R-:W-:Y:S01]  /*f0e0*/  FMUL.FTZ R8, R8, UR16 ;  /* 0x0000001008087c20 */ /* 0x000fe20008410000 */
[----:B---3--:R-:W-:-:S03]  /*f0f0*/  FADD.FTZ R11, R11, -UR28 ;  /* 0x8000001c0b0b7e21 */ /* 0x008fc60008010000 */
[C---:B------:R-:W-:Y:S01]  /*f100*/  FFMA.FTZ R4, R8.reuse, R10, R4 ;  /* 0x0000000a08047223 */ /* 0x040fe20000010004 */
[----:B------:R-:W-:Y:S01]  /*f110*/  FFMA.FTZ R2, R8, R46, R2 ;  /* 0x0000002e08027223 */ /* 0x000fe20000010002 */
[----:B------:R-:W-:Y:S01]  /*f120*/  FADD.FTZ R9, R9, R46 ;  /* 0x0000002e09097221 */ /* 0x000fe20000010000 */
[----:B------:R-:W2:Y:S01]  /*f130*/  LDL.LU R8, [R1+0x6bc] ;  /* 0x0006bc0001087983 */ /* 0x000ea20000300800 */
[----:B------:R-:W-:Y:S01]  /*f140*/  FMUL.FTZ R5, R5, UR16 ;  /* 0x0000001005057c20 */ /* 0x000fe20008410000 */
[-C--:B------:R-:W-:Y:S01]  /*f150*/  FMUL.FTZ R10, R52, R69.reuse ;  /* 0x00000045340a7220 */ /* 0x080fe20000410000 */
[----:B------:R-:W-:Y:S01]  /*f160*/  FADD.FTZ R7, R7, R69 ;  /* 0x0000004507077221 */ /* 0x000fe20000010000 */
[----:B------:R-:W-:Y:S01]  /*f170*/  FMUL.FTZ R11, R11, UR16 ;  /* 0x000000100b0b7c20 */ /* 0x000fe20008410000 */
[C---:B------:R-:W-:Y:S01]  /*f180*/  FFMA.FTZ R3, R5.reuse, R69, R3 ;  /* 0x0000004505037223 */ /* 0x040fe20000010003 */
[----:B------:R0:W5:Y:S04]  /*f190*/  LDL.LU R51, [R1+0x958] ;  /* 0x0009580001337983 */ /* 0x0001680000300800 */
[----:B------:R-:W3:Y:S01]  /*f1a0*/  LDL.LU R69, [R1+0x6c8] ;  /* 0x0006c80001457983 */ /* 0x000ee20000300800 */
[----:B------:R-:W-:Y:S01]  /*f1b0*/  FADD.FTZ R6, R6, R10 ;  /* 0x0000000a06067221 */ /* 0x000fe20000010000 */
[----:B------:R-:W-:Y:S01]  /*f1c0*/  FFMA.FTZ R4, R5, R10, R4 ;  /* 0x0000000a05047223 */ /* 0x000fe20000010004 */
[----:B------:R-:W-:Y:S01]  /*f1d0*/  FMUL.FTZ R10, R53, R68 ;  /* 0x00000044350a7220 */ /* 0x000fe20000410000 */
[----:B------:R0:W5:Y:S03]  /*f1e0*/  LDL.LU R50, [R1+0x954] ;  /* 0x0009540001327983 */ /* 0x0001660000300800 */
[----:B------:R-:W-:Y:S01]  /*f1f0*/  FADD.FTZ R6, R10, R6 ;  /* 0x000000060a067221 */ /* 0x000fe20000010000 */
[----:B------:R-:W-:Y:S01]  /*f200*/  FFMA.FTZ R4, R11, R10, R4 ;  /* 0x0000000a0b047223 */ /* 0x000fe20000010004 */
[----:B------:R-:W-:Y:S01]  /*f210*/  FMUL.FTZ R10, R52, R67 ;  /* 0x00000043340a7220 */ /* 0x000fe20000410000 */
[----:B------:R-:W-:Y:S01]  /*f220*/  FADD.FTZ R7, R7, R67 ;  /* 0x0000004307077221 */ /* 0x000fe20000010000 */
[----:B------:R-:W-:Y:S01]  /*f230*/  FFMA.FTZ R2, R11, R68, R2 ;  /* 0x000000440b027223 */ /* 0x000fe20000010002 */
[----:B----4-:R-:W-:Y:S01]  /*f240*/  FADD.FTZ R11, R13, -UR28 ;  /* 0x8000001c0d0b7e21 */ /* 0x010fe20008010000 */
[----:B------:R0:W5:Y:S04]  /*f250*/  LDL.LU R49, [R1+0x950] ;  /* 0x0009500001317983 */ /* 0x0001680000300800 */
[----:B------:R-:W4:Y:S01]  /*f260*/  LDL.LU R13, [R1+0x7b4] ;  /* 0x0007b400010d7983 */ /* 0x000f220000300800 */
[----:B------:R-:W-:-:S03]  /*f270*/  FADD.FTZ R9, R9, R68 ;  /* 0x0000004409097221 */ /* 0x000fc60000010000 */
[----:B------:R-:W4:Y:S04]  /*f280*/  LDL.LU R68, [R1+0x7a4] ;  /* 0x0007a40001447983 */ /* 0x000f280000300800 */
[----:B------:R0:W5:Y:S04]  /*f290*/  LDL.LU R48, [R1+0x94c] ;  /* 0x00094c0001307983 */ /* 0x0001680000300800 */
[----:B------:R0:W5:Y:S04]  /*f2a0*/  LDL.LU R47, [R1+0x948] ;  /* 0x00094800012f7983 */ /* 0x0001680000300800 */
[----:B------:R0:W5:Y:S01]  /*f2b0*/  LDL.LU R46, [R1+0x944] ;  /* 0x00094400012e7983 */ /* 0x0001620000300800 */
[----:B--2---:R-:W-:-:S04]  /*f2c0*/  FADD.FTZ R8, R8, -UR28 ;  /* 0x8000001c08087e21 */ /* 0x004fc80008010000 */
[----:B------:R-:W-:-:S04]  /*f2d0*/  FMUL.FTZ R8, R8, UR16 ;  /* 0x0000001008087c20 */ /* 0x000fc80008410000 */
[C---:B------:R-:W-:Y:S01]  /*f2e0*/  FFMA.FTZ R4, R8.reuse, R10, R4 ;  /* 0x0000000a08047223 */ /* 0x040fe20000010004 */
[----:B------:R-:W-:Y:S02]  /*f2f0*/  FFMA.FTZ R3, R8, R67, R3 ;  /* 0x0000004308037223 */ /* 0x000fe40000010003 */
[----:B------:R-:W2:Y:S04]  /*f300*/  LDL.LU R8, [R1+0x6ec] ;  /* 0x0006ec0001087983 */ /* 0x000ea80000300800 */
[----:B------:R-:W2:Y:S01]  /*f310*/  LDL.LU R67, [R1+0x7a0] ;  /* 0x0007a00001437983 */ /* 0x000ea20000300800 */
[----:B---3--:R-:W-:-:S03]  /*f320*/  FADD.FTZ R5, R69, -UR28 ;  /* 0x8000001c45057e21 */ /* 0x008fc60008010000 */
[----:B------:R-:W3:Y:S01]  /*f330*/  LDL.LU R69, [R1+0x7b0] ;  /* 0x0007b00001457983 */ /* 0x000ee20000300800 */
[----:B------:R-:W-:Y:S01]  /*f340*/  FADD.FTZ R6, R6, R10 ;  /* 0x0000000a06067221 */ /* 0x000fe20000010000 */
[----:B------:R-:W-:Y:S01]  /*f350*/  FMUL.FTZ R10, R53, R66 ;  /* 0x00000042350a7220 */ /* 0x000fe20000410000 */
[----:B------:R-:W-:Y:S01]  /*f360*/  FMUL.FTZ R5, R5, UR16 ;  /* 0x0000001005057c20 */ /* 0x000fe20008410000 */
[----:B------:R-:W-:Y:S02]  /*f370*/  FMUL.FTZ R11, R11, UR16 ;  /* 0x000000100b0b7c20 */ /* 0x000fe40008410000 */
[----:B------:R-:W-:Y:S01]  /*f380*/  FADD.FTZ R6, R10, R6 ;  /* 0x000000060a067221 */ /* 0x000fe20000010000 */
[C---:B------:R-:W-:Y:S01]  /*f390*/  FFMA.FTZ R4, R5.reuse, R10, R4 ;  /* 0x0000000a05047223 */ /* 0x040fe20000010004 */
[----:B------:R-:W-:Y:S01]  /*f3a0*/  FMUL.FTZ R10, R52, R65 ;  /* 0x00000041340a7220 */ /* 0x000fe20000410000 */
[----:B------:R-:W-:-:S03]  /*f3b0*/  FFMA.FTZ R2, R5, R66, R2 ;  /* 0x0000004205027223 */ /* 0x000fc60000010002 */
[----:B------:R-:W-:Y:S01]  /*f3c0*/  FADD.FTZ R6, R6, R10 ;  /* 0x0000000a06067221 */ /* 0x000fe20000010000 */
[----:B------:R-:W-:Y:S01]  /*f3d0*/  FFMA.FTZ R4, R11, R10, R4 ;  /* 0x0000000a0b047223 */ /* 0x000fe20000010004 */
[----:B------:R-:W-:Y:S01]  /*f3e0*/  FMUL.FTZ R10, R53, R0 ;  /* 0x00000000350a7220 */ /* 0x000fe20000410000 */
[----:B------:R-:W-:Y:S01]  /*f3f0*/  FADD.FTZ R7, R7, R65 ;  /* 0x0000004107077221 */ /* 0x000fe20000010000 */
[----:B------:R-:W-:Y:S02]  /*f400*/  FFMA.FTZ R3, R11, R65, R3 ;  /* 0x000000410b037223 */ /* 0x000fe40000010003 */
[----:B------:R-:W-:Y:S01]  /*f410*/  FADD.FTZ R6, R10, R6 ;  /* 0x000000060a067221 */ /* 0x000fe20000010000 */
[----:B------:R-:W3:Y:S01]  /*f420*/  LDL.LU R65, [R1+0x598] ;  /* 0x0005980001417983 */ /* 0x000ee20000300800 */
[----:B------:R-:W-:Y:S01]  /*f430*/  FADD.FTZ R9, R9, R66 ;  /* 0x0000004209097221 */ /* 0x000fe20000010000 */
[----:B----4-:R-:W-:Y:S02]  /*f440*/  FADD.FTZ R11, R68, -UR28 ;  /* 0x8000001c440b7e21 */ /* 0x010fe40008010000 */
[----:B------:R-:W4:Y:S01]  /*f450*/  LDL.LU R68, [R1+0x89c] ;  /* 0x00089c0001447983 */ /* 0x000f220000300800 */
[----:B------:R-:W-:Y:S01]  /*f460*/  FADD.FTZ R9, R9, R0 ;  /* 0x0000000009097221 */ /* 0x000fe20000010000 */
[----:B------:R-:W-:Y:S01]  /*f470*/  FMUL.FTZ R11, R11, UR16 ;  /* 0x000000100b0b7c20 */ /* 0x000fe20008410000 */
[----:B--2---:R-:W-:Y:S01]  /*f480*/  FADD.FTZ R8, R8, -UR28 ;  /* 0x8000001c08087e21 */ /* 0x004fe20008010000 */
[----:B------:R-:W-:-:S03]  /*f490*/  FADD.FTZ R5, R67, -UR28 ;  /* 0x8000001c43057e21 */ /* 0x000fc60008010000 */
[----:B------:R-:W-:Y:S01]  /*f4a0*/  FMUL.FTZ R8, R8, UR16 ;  /* 0x0000001008087c20 */ /* 0x000fe20008410000 */
[----:B------:R-:W-:Y:S01]  /*f4b0*/  FADD.FTZ R9, R9, R33 ;  /* 0x0000002109097221 */ /* 0x000fe20000010000 */
[----:B------:R-:W-:Y:S01]  /*f4c0*/  FADD.FTZ R7, R7, R32 ;  /* 0x0000002007077221 */ /* 0x000fe20000010000 */
[----:B------:R-:W-:Y:S01]  /*f4d0*/  FMUL.FTZ R5, R5, UR16 ;  /* 0x0000001005057c20 */ /* 0x000fe20008410000 */
[----:B------:R-:W-:Y:S01]  /*f4e0*/  FFMA.FTZ R4, R8, R10, R4 ;  /* 0x0000000a08047223 */ /* 0x000fe20000010004 */
[-C--:B------:R-:W-:Y:S01]  /*f4f0*/  FMUL.FTZ R10, R52, R32.reuse ;  /* 0x00000020340a7220 */ /* 0x080fe20000410000 */
[----:B------:R-:W2:Y:S01]  /*f500*/  LDL.LU R67, [R1+0x8bc] ;  /* 0x0008bc0001437983 */ /* 0x000ea20000300800 */
[C---:B------:R-:W-:Y:S02]  /*f510*/  FFMA.FTZ R3, R5.reuse, R32, R3 ;  /* 0x0000002005037223 */ /* 0x040fe40000010003 */
[----:B------:R-:W-:Y:S01]  /*f520*/  FFMA.FTZ R4, R5, R10, R4 ;  /* 0x0000000a05047223 */ /* 0x000fe20000010004 */
[----:B------:R-:W-:Y:S01]  /*f530*/  FADD.FTZ R5, R13, -UR28 ;  /* 0x8000001c0d057e21 */ /* 0x000fe20008010000 */
[----:B------:R-:W-:Y:S01]  /*f540*/  FFMA.FTZ R2, R8, R0, R2 ;  /* 0x0000000008027223 */ /* 0x000fe20000010002 */
[----:B------:R-:W4:Y:S01]  /*f550*/  LDL.LU R13, [R1+0x898] ;  /* 0x00089800010d7983 */ /* 0x000f220000300800 */
[----:B---3--:R-:W-:-:S03]  /*f560*/  FADD.FTZ R0, R69, -UR28 ;  /* 0x8000001c45007e21 */ /* 0x008fc60008010000 */
[----:B------:R-:W3:Y:S01]  /*f570*/  LDL.LU R69, [R1+0x8a8] ;  /* 0x0008a80001457983 */ /* 0x000ee20000300800 */
[----:B------:R-:W-:Y:S01]  /*f580*/  FADD.FTZ R6, R6, R10 ;  /* 0x0000000a06067221 */ /* 0x000fe20000010000 */
[----:B------:R-:W-:Y:S01]  /*f590*/  FMUL.FTZ R10, R53, R33 ;  /* 0x00000021350a7220 */ /* 0x000fe20000410000 */
[----:B------:R-:W-:Y:S01]  /*f5a0*/  FMUL.FTZ R8, R52, R34 ;  /* 0x0000002234087220 */ /* 0x000fe20000410000 */
[----:B------:R-:W-:Y:S01]  /*f5b0*/  FMUL.FTZ R0, R0, UR16 ;  /* 0x0000001000007c20 */ /* 0x000fe20008410000 */
[----:B------:R-:W-:Y:S01]  /*f5c0*/  FADD.FTZ R9, R9, R35 ;  /* 0x0000002309097221 */ /* 0x000fe20000010000 */
[----:B------:R-:W-:Y:S01]  /*f5d0*/  FADD.FTZ R6, R10, R6 ;  /* 0x000000060a067221 */ /* 0x000fe20000010000 */
[----:B------:R-:W-:Y:S01]  /*f5e0*/  FFMA.FTZ R4, R11, R10, R4 ;  /* 0x0000000a0b047223 */ /* 0x000fe20000010004 */
[----:B------:R-:W-:Y:S01]  /*f5f0*/  FMUL.FTZ R5, R5, UR16 ;  /* 0x0000001005057c20 */ /* 0x000fe20008410000 */
[----:B------:R-:W2:Y:S01]  /*f600*/  LDL.LU R66, [R1+0x8ac] ;  /* 0x0008ac0001427983 */ /* 0x000ea20000300800 */
[----:B------:R-:W-:Y:S01]  /*f610*/  FADD.FTZ R6, R6, R8 ;  /* 0x0000000806067221 */ /* 0x000fe20000010000 */
[----:B------:R-:W-:Y:S01]  /*f620*/  FFMA.FTZ R4, R0, R8, R4 ;  /* 0x0000000800047223 */ /* 0x000fe20000010004 */
[----:B------:R-:W-:Y:S01]  /*f630*/  FMUL.FTZ R8, R53, R35 ;  /* 0x0000002335087220 */ /* 0x000fe20000410000 */
        /* <DEDUP_REMOVED lines=109> */
[----:B------:R-:W2:Y:S01]  /*fd10*/  LDL.LU R30, [R1+0x560] ;  /* 0x00056000011e7983 */ /* 0x000ea20000300800 */
[----:B------:R-:W-:Y:S01]  /*fd20*/  FFMA.FTZ R2, R10, R61, R2 ;  /* 0x0000003d0a027223 */ /* 0x000fe20000010002 */
[----:B------:R-:W-:Y:S01]  /*fd30*/  FADD.FTZ R10, R31, -UR28 ;  /* 0x8000001c1f0a7e21 */ /* 0x000fe20008010000 */
[----:B------:R-:W-:Y:S01]  /*fd40*/  FADD.FTZ R6, R8, R6 ;  /* 0x0000000608067221 */ /* 0x000fe20000010000 */
[----:B------:R-:W-:Y:S01]  /*fd50*/  FFMA.FTZ R4, R5, R8, R4 ;  /* 0x0000000805047223 */ /* 0x000fe20000010004 */
[----:B------:R-:W-:Y:S01]  /*fd60*/  FFMA.FTZ R3, R0, R62, R3 ;  /* 0x0000003e00037223 */ /* 0x000fe20000010003 */
[----:B------:R-:W-:Y:S01]  /*fd70*/  FMUL.FTZ R8, R52, R63 ;  /* 0x0000003f34087220 */ /* 0x000fe20000410000 */
[----:B------:R-:W2:Y:S01]  /*fd80*/  LDL.LU R35, [R1+0x564] ;  /* 0x0005640001237983 */ /* 0x000ea20000300800 */
[----:B------:R-:W-:Y:S01]  /*fd90*/  FMUL.FTZ R10, R10, UR16 ;  /* 0x000000100a0a7c20 */ /* 0x000fe20008410000 */
[----:B------:R-:W-:Y:S01]  /*fda0*/  FMUL.FTZ R11, R53, R54 ;  /* 0x00000036350b7220 */ /* 0x000fe20000410000 */
[----:B------:R-:W-:Y:S01]  /*fdb0*/  FADD.FTZ R6, R6, R8 ;  /* 0x0000000806067221 */ /* 0x000fe20000010000 */
[----:B------:R-:W2:Y:S01]  /*fdc0*/  LDL.LU R34, [R1+0x548] ;  /* 0x0005480001227983 */ /* 0x000ea20000300800 */
[----:B------:R-:W-:-:S02]  /*fdd0*/  FFMA.FTZ R4, R10, R8, R4 ;  /* 0x000000080a047223 */ /* 0x000fc40000010004 */
[----:B------:R-:W-:Y:S01]  /*fde0*/  FADD.FTZ R6, R11, R6 ;  /* 0x000000060b067221 */ /* 0x000fe20000010000 */
[----:B------:R-:W-:Y:S01]  /*fdf0*/  FADD.FTZ R9, R9, R37 ;  /* 0x0000002509097221 */ /* 0x000fe20000010000 */
[----:B------:R-:W2:Y:S04]  /*fe00*/  LDL.LU R12, [R1+0x54c] ;  /* 0x00054c00010c7983 */ /* 0x000ea80000300800 */
[----:B------:R-:W2:Y:S04]  /*fe10*/  LDL.LU R33, [R1+0x530] ;  /* 0x0005300001217983 */ /* 0x000ea80000300800 */
[----:B------:R-:W2:Y:S01]  /*fe20*/  LDL.LU R32, [R1+0x534] ;  /* 0x0005340001207983 */ /* 0x000ea20000300800 */
[----:B----4-:R-:W-:-:S04]  /*fe30*/  FADD.FTZ R0, R13, -UR28 ;  /* 0x8000001c0d007e21 */ /* 0x010fc80008010000 */
[----:B------:R-:W-:Y:S01]  /*fe40*/  FMUL.FTZ R13, R0, UR16 ;  /* 0x00000010000d7c20 */ /* 0x000fe20008410000 */
[----:B------:R-:W-:Y:S02]  /*fe50*/  FADD.FTZ R0, R68, -UR28 ;  /* 0x8000001c44007e21 */ /* 0x000fe40008010000 */
[----:B------:R-:W4:Y:S01]  /*fe60*/  LDL.LU R68, [R1+0x8c8] ;  /* 0x0008c80001447983 */ /* 0x000f220000300800 */
[----:B------:R-:W-:Y:S01]  /*fe70*/  FFMA.FTZ R11, R13, R11, R4 ;  /* 0x0000000b0d0b7223 */ /* 0x000fe20000010004 */
[----:B---3--:R-:W-:Y:S02]  /*fe80*/  FADD.FTZ R4, R69, -UR28 ;  /* 0x8000001c45047e21 */ /* 0x008fe40008010000 */
[----:B------:R-:W3:Y:S01]  /*fe90*/  LDL.LU R69, [R1+0x8d8] ;  /* 0x0008d80001457983 */ /* 0x000ee20000300800 */
[----:B------:R-:W-:-:S04]  /*fea0*/  FADD.FTZ R9, R9, R39 ;  /* 0x0000002709097221 */ /* 0x000fc80000010000 */
[----:B------:R-:W-:-:S04]  /*feb0*/  FADD.FTZ R9, R9, R41 ;  /* 0x0000002909097221 */ /* 0x000fc80000010000 */
[----:B------:R-:W-:-:S04]  /*fec0*/  FADD.FTZ R9, R9, R43 ;  /* 0x0000002b09097221 */ /* 0x000fc80000010000 */
[----:B------:R-:W-:-:S04]  /*fed0*/  FADD.FTZ R9, R9, R45 ;  /* 0x0000002d09097221 */ /* 0x000fc80000010000 */
[----:B------:R-:W-:-:S04]  /*fee0*/  FADD.FTZ R9, R9, R57 ;  /* 0x0000003909097221 */ /* 0x000fc80000010000 */
[----:B------:R-:W-:Y:S01]  /*fef0*/  FADD.FTZ R9, R9, R59 ;  /* 0x0000003b09097221 */ /* 0x000fe20000010000 */
[----:B------:R-:W-:-:S03]  /*ff00*/  FFMA.FTZ R2, R5, R65, R2 ;  /* 0x0000004105027223 */ /* 0x000fc60000010002 */
[----:B------:R-:W-:Y:S01]  /*ff10*/  FADD.FTZ R9, R9, R61 ;  /* 0x0000003d09097221 */ /* 0x000fe20000010000 */
[----:B------:R-:W-:Y:S01]  /*ff20*/  FMUL.FTZ R0, R0, UR16 ;  /* 0x0000001000007c20 */ /* 0x000fe20008410000 */
[----:B------:R-:W-:Y:S02]  /*ff30*/  FFMA.FTZ R3, R10, R63, R3 ;  /* 0x0000003f0a037223 */ /* 0x000fe40000010003 */
[----:B------:R-:W-:Y:S02]  /*ff40*/  FADD.FTZ R9, R9, R65 ;  /* 0x0000004109097221 */ /* 0x000fe40000010000 */
[----:B------:R-:W3:Y:S01]  /*ff50*/  LDL.LU R65, [R1+0x8e0] ;  /* 0x0008e00001417983 */ /* 0x000ee20000300800 */
[----:B------:R-:W-:Y:S01]  /*ff60*/  FMUL.FTZ R4, R4, UR16 ;  /* 0x0000001004047c20 */ /* 0x000fe20008410000 */
[----:B------:R-:W-:Y:S01]  /*ff70*/  FFMA.FTZ R13, R13, R54, R2 ;  /* 0x000000360d0d7223 */ /* 0x000fe20000010002 */
[----:B--2---:R-:W-:Y:S01]  /*ff80*/  FADD.FTZ R2, R66, -UR28 ;  /* 0x8000001c42027e21 */ /* 0x004fe20008010000 */
[----:B------:R-:W-:Y:S01]  /*ff90*/  FADD.FTZ R7, R7, R36 ;  /* 0x0000002407077221 */ /* 0x000fe20000010000 */
[----:B------:R-:W2:Y:S02]  /*ffa0*/  LDL.LU R66, [R1+0x51c] ;  /* 0x00051c0001427983 */ /* 0x000ea40000300800 */
[----:B------:R-:W-:Y:S01]  /*ffb0*/  FMUL.FTZ R2, R2, UR16 ;  /* 0x0000001002027c20 */ /* 0x000fe20008410000 */
[-C--:B------:R-:W-:Y:S01]  /*ffc0*/  FMUL.FTZ R5, R52, R30.reuse ;  /* 0x0000001e34057220 */ /* 0x080fe20000410000 */
[----:B------:R-:W-:-:S03]  /*ffd0*/  FFMA.FTZ R3, R0, R30, R3 ;  /* 0x0000001e00037223 */ /* 0x000fc60000010003 */
[----:B------:R-:W-:Y:S01]  /*ffe0*/  FADD.FTZ R6, R6, R5 ;  /* 0x0000000506067221 */ /* 0x000fe20000010000 */
[----:B------:R-:W-:Y:S01]  /*fff0*/  FFMA.FTZ R11, R0, R5, R11 ;  /* 0x00000005000b7223 */ /* 0x000fe2000001000b */
[----:B------:R-:W-:Y:S01]  /*10000*/  FADD.FTZ R0, R67, -UR28 ;  /* 0x8000001c43007e21 */ /* 0x000fe20008010000 */
[-C--:B------:R-:W-:Y:S01]  /*10010*/  FMUL.FTZ R5, R53, R35.reuse ;  /* 0x0000002335057220 */ /* 0x080fe20000410000 */
[----:B------:R-:W2:Y:S01]  /*10020*/  LDL.LU R67, [R1+0x8f4] ;  /* 0x0008f40001437983 */ /* 0x000ea20000300800 */
[C---:B------:R-:W-:Y:S02]  /*10030*/  FFMA.FTZ R13, R4.reuse, R35, R13 ;  /* 0x00000023040d7223 */ /* 0x040fe4000001000d */
[----:B------:R-:W-:Y:S01]  /*10040*/  FADD.FTZ R6, R5, R6 ;  /* 0x0000000605067221 */ /* 0x000fe20000010000 */
[----:B------:R-:W-:Y:S01]  /*10050*/  FFMA.FTZ R11, R4, R5, R11 ;  /* 0x00000005040b7223 */ /* 0x000fe2000001000b */
[-C--:B------:R-:W-:Y:S01]  /*10060*/  FMUL.FTZ R5, R52, R34.reuse ;  /* 0x0000002234057220 */ /* 0x080fe20000410000 */
[----:B------:R-:W-:-:S03]  /*10070*/  FFMA.FTZ R3, R2, R34, R3 ;  /* 0x0000002202037223 */ /* 0x000fc60000010003 */
[----:B------:R-:W-:Y:S01]  /*10080*/  FFMA.FTZ R11, R2, R5, R11 ;  /* 0x00000005020b7223 */ /* 0x000fe2000001000b */
[----:B----4-:R-:W-:Y:S02]  /*10090*/  FADD.FTZ R4, R68, -UR28 ;  /* 0x8000001c44047e21 */ /* 0x010fe40008010000 */
[----:B------:R-:W4:Y:S01]  /*100a0*/  LDL.LU R68, [R1+0x4ac] ;  /* 0x0004ac0001447983 */ /* 0x000f220000300800 */
[----:B---3--:R-:W-:-:S03]  /*100b0*/  FADD.FTZ R2, R69, -UR28 ;  /* 0x8000001c45027e21 */ /* 0x008fc60008010000 */
[----:B------:R-:W3:Y:S01]  /*100c0*/  LDL.LU R69, [R1+0x8cc] ;  /* 0x0008cc0001457983 */ /* 0x000ee20000300800 */
        /* <DEDUP_REMOVED lines=10> */
[-C--:B------:R-:W-:Y:S01]  /*10170*/  FMUL.FTZ R5, R53, R12.reuse ;  /* 0x0000000c35057220 */ /* 0x080fe20000410000 */
[----:B------:R-:W-:Y:S02]  /*10180*/  FMUL.FTZ R0, R0, UR16 ;  /* 0x0000001000007c20 */ /* 0x000fe40008410000 */
[----:B------:R-:W-:Y:S02]  /*10190*/  FADD.FTZ R7, R7, R30 ;  /* 0x0000001e07077221 */ /* 0x000fe40000010000 */
[----:B------:R-:W3:Y:S01]  /*101a0*/  LDL.LU R30, [R1+0x550] ;  /* 0x00055000011e7983 */ /* 0x000ee20000300800 */
[----:B------:R-:W-:Y:S01]  /*101b0*/  FADD.FTZ R6, R5, R6 ;  /* 0x0000000605067221 */ /* 0x000fe20000010000 */
[C---:B------:R-:W-:Y:S01]  /*101c0*/  FFMA.FTZ R11, R0.reuse, R5, R11 ;  /* 0x00000005000b7223 */ /* 0x040fe2000001000b */
[----:B------:R-:W-:Y:S01]  /*101d0*/  FFMA.FTZ R13, R0, R12, R13 ;  /* 0x0000000c000d7223 */ /* 0x000fe2000001000d */
[----:B------:R-:W-:Y:S01]  /*101e0*/  FMUL.FTZ R5, R52, R33 ;  /* 0x0000002134057220 */ /* 0x000fe20000410000 */
[----:B------:R-:W-:Y:S01]  /*101f0*/  FMUL.FTZ R4, R4, UR16 ;  /* 0x0000001004047c20 */ /* 0x000fe20008410000 */
[----:B------:R-:W-:-:S02]  /*10200*/  FADD.FTZ R0, R65, -UR28 ;  /* 0x8000001c41007e21 */ /* 0x000fc40008010000 */
[----:B------:R-:W3:Y:S01]  /*10210*/  LDL.LU R65, [R1+0x4a8] ;  /* 0x0004a80001417983 */ /* 0x000ee20000300800 */
[----:B------:R-:W-:Y:S01]  /*10220*/  FADD.FTZ R6, R6, R5 ;  /* 0x0000000506067221 */ /* 0x000fe20000010000 */
[----:B------:R-:W-:Y:S01]  /*10230*/  FFMA.FTZ R11, R4, R5, R11 ;  /* 0x00000005040b7223 */ /* 0x000fe2000001000b */
[----:B------:R-:W-:Y:S01]  /*10240*/  FMUL.FTZ R8, R0, UR16 ;  /* 0x0000001000087c20 */ /* 0x000fe20008410000 */
[----:B------:R-:W-:Y:S01]  /*10250*/  FADD.FTZ R7, R7, R34 ;  /* 0x0000002207077221 */ /* 0x000fe20000010000 */
[-C--:B------:R-:W-:Y:S01]  /*10260*/  FMUL.FTZ R5, R53, R32.reuse ;  /* 0x0000002035057220 */ /* 0x080fe20000410000 */
[----:B------:R-:W-:Y:S01]  /*10270*/  FMUL.FTZ R2, R2, UR16 ;  /* 0x0000001002027c20 */ /* 0x000fe20008410000 */
[----:B------:R-:W3:Y:S03]  /*10280*/  LDL.LU R34, [R1+0x4a4] ;  /* 0x0004a40001227983 */ /* 0x000ee60000300800 */
[C---:B------:R-:W-:Y:S01]  /*10290*/  FFMA.FTZ R11, R2.reuse, R5, R11 ;  /* 0x00000005020b7223 */ /* 0x040fe2000001000b */
[----:B------:R-:W-:Y:S01]  /*102a0*/  FFMA.FTZ R13, R2, R32, R13 ;  /* 0x00000020020d7223 */ /* 0x000fe2000001000d */
[----:B------:R-:W-:Y:S01]  /*102b0*/  FFMA.FTZ R3, R4, R33, R3 ;  /* 0x0000002104037223 */ /* 0x000fe20000010003 */
[----:B--2---:R-:W-:-:S02]  /*102c0*/  FADD.FTZ R0, R67, -UR28 ;  /* 0x8000001c43007e21 */ /* 0x004fc40008010000 */
[----:B------:R-:W2:Y:S01]  /*102d0*/  LDL.LU R67, [R1+0x8c0] ;  /* 0x0008c00001437983 */ /* 0x000ea20000300800 */
[----:B----4-:R-:W-:-:S03]  /*102e0*/  FADD.FTZ R2, R68, -UR28 ;  /* 0x8000001c44027e21 */ /* 0x010fc60008010000 */
[----:B------:R-:W4:Y:S01]  /*102f0*/  LDL.LU R68, [R1+0x8d4] ;  /* 0x0008d40001447983 */ /* 0x000f220000300800 */
[----:B------:R-:W-:Y:S01]  /*10300*/  FMUL.FTZ R4, R2, UR16 ;  /* 0x0000001002047c20 */ /* 0x000fe20008410000 */
[----:B---3--:R-:W-:Y:S02]  /*10310*/  FADD.FTZ R2, R69, -UR28 ;  /* 0x8000001c45027e21 */ /* 0x008fe40008010000 */
[----:B------:R-:W3:Y:S01]  /*10320*/  LDL.LU R69, [R1+0x8e8] ;  /* 0x0008e80001457983 */ /* 0x000ee20000300800 */
[----:B------:R-:W-:Y:S01]  /*10330*/  FADD.FTZ R9, R9, R54 ;  /* 0x0000003609097221 */ /* 0x000fe20000010000 */
[----:B------:R-:W-:-:S03]  /*10340*/  FADD.FTZ R6, R5, R6 ;  /* 0x0000000605067221 */ /* 0x000fc60000010000 */
[----:B------:R-:W-:Y:S01]  /*10350*/  FADD.FTZ R9, R9, R35 ;  /* 0x0000002309097221 */ /* 0x000fe20000010000 */
[----:B------:R-:W-:-:S03]  /*10360*/  FMUL.FTZ R5, R52, R66 ;  /* 0x0000004234057220 */ /* 0x000fc60000410000 */
[----:B------:R-:W-:Y:S02]  /*10370*/  FADD.FTZ R9, R9, R12 ;  /* 0x0000000c09097221 */ /* 0x000fe40000010000 */
[----:B------:R-:W3:Y:S01]  /*10380*/  LDL.LU R12, [R1+0x48c] ;  /* 0x00048c00010c7983 */ /* 0x000ee20000300800 */
[----:B------:R-:W-:Y:S01]  /*10390*/  FADD.FTZ R6, R6, R5 ;  /* 0x0000000506067221 */ /* 0x000fe20000010000 */
[----:B------:R-:W-:Y:S01]  /*103a0*/  FFMA.FTZ R11, R8, R5, R11 ;  /* 0x00000005080b7223 */ /* 0x000fe2000001000b */
[----:B------:R-:W-:Y:S01]  /*103b0*/  FADD.FTZ R7, R7, R33 ;  /* 0x0000002107077221 */ /* 0x000fe20000010000 */
[----:B------:R-:W-:Y:S01]  /*103c0*/  FMUL.FTZ R0, R0, UR16 ;  /* 0x0000001000007c20 */ /* 0x000fe20008410000 */
[----:B------:R-:W3:Y:S01]  /*103d0*/  LDL.LU R33, [R1+0x494] ;  /* 0x0004940001217983 */ /* 0x000ee20000300800 */
[----:B------:R-:W-:Y:S01]  /*103e0*/  FADD.FTZ R9, R9, R32 ;  /* 0x0000002009097221 */ /* 0x000fe20000010000 */
[----:B------:R-:W-:Y:S01]  /*103f0*/  FADD.FTZ R7, R7, R66 ;  /* 0x0000004207077221 */ /* 0x000fe20000010000 */
[----:B------:R-:W-:Y:S01]  /*10400*/  FFMA.FTZ R3, R8, R66, R3 ;  /* 0x0000004208037223 */ /* 0x000fe20000010003 */
[----:B------:R-:W3:Y:S04]  /*10410*/  LDL.LU R32, [R1+0x4a0] ;  /* 0x0004a00001207983 */ /* 0x000ee80000300800 */
[----:B------:R-:W3:Y:S01]  /*10420*/  LDL.LU R66, [R1+0x524] ;  /* 0x0005240001427983 */ /* 0x000ee20000300800 */
[----:B------:R-:W-:Y:S01]  /*10430*/  FMUL.FTZ R2, R2, UR16 ;  /* 0x0000001002027c20 */ /* 0x000fe20008410000 */
[-C--:B------:R-:W-:Y:S01]  /*10440*/  FMUL.FTZ R5, R53, R30.reuse ;  /* 0x0000001e35057220 */ /* 0x080fe20000410000 */
[----:B------:R-:W-:Y:S01]  /*10450*/  FFMA.FTZ R13, R0, R30, R13 ;  /* 0x0000001e000d7223 */ /* 0x000fe2000001000d */
[----:B------:R-:W-:Y:S01]  /*10460*/  FFMA.FTZ R3, R4, R55, R3 ;  /* 0x0000003704037223 */ /* 0x000fe20000010003 */
[----:B------:R-:W3:Y:S01]  /*10470*/  LDL.LU R14, [R1+0x538] ;  /* 0x00053800010e7983 */ /* 0x000ee20000300800 */
[----:B------:R-:W-:Y:S01]  /*10480*/  FADD.FTZ R6, R5, R6 ;  /* 0x0000000605067221 */ /* 0x000fe20000010000 */
[----:B------:R-:W-:Y:S01]  /*10490*/  FFMA.FTZ R11, R0, R5, R11 ;  /* 0x00000005000b7223 */ /* 0x000fe2000001000b */
[----:B------:R-:W-:Y:S01]  /*104a0*/  FMUL.FTZ R5, R52, R55 ;  /* 0x0000003734057220 */ /* 0x000fe20000410000 */
[----:B------:R-:W-:Y:S01]  /*104b0*/  FADD.FTZ R9, R9, R30 ;  /* 0x0000001e09097221 */ /* 0x000fe20000010000 */
[----:B------:R-:W-:Y:S01]  /*104c0*/  FADD.FTZ R0, R65, -UR28 ;  /* 0x8000001c41007e21 */ /* 0x000fe20008010000 */
[----:B------:R-:W3:Y:S01]  /*104d0*/  LDL.LU R35, [R1+0x554] ;  /* 0x0005540001237983 */ /* 0x000ee20000300800 */
[----:B------:R-:W-:-:S03]  /*104e0*/  FADD.FTZ R6, R6, R5 ;  /* 0x0000000506067221 */ /* 0x000fc60000010000 */
[----:B------:R-:W3:Y:S01]  /*104f0*/  LDL.LU R65, [R1+0x8f0] ;  /* 0x0008f00001417983 */ /* 0x000ee20000300800 */
[----:B------:R-:W-:Y:S01]  /*10500*/  FFMA.FTZ R11, R4, R5, R11 ;  /* 0x00000005040b7223 */ /* 0x000fe2000001000b */
[----:B------:R-:W-:Y:S01]  /*10510*/  FMUL.FTZ R8, R0, UR16 ;  /* 0x0000001000087c20 */ /* 0x000fe20008410000 */
[-C--:B------:R-:W-:Y:S01]  /*10520*/  FMUL.FTZ R5, R53, R34.reuse ;  /* 0x0000002235057220 */ /* 0x080fe20000410000 */
[C---:B------:R-:W-:Y:S01]  /*10530*/  FFMA.FTZ R13, R2.reuse, R34, R13 ;  /* 0x00000022020d7223 */ /* 0x040fe2000001000d */
[----:B------:R-:W-:Y:S01]  /*10540*/  FADD.FTZ R7, R7, R55 ;  /* 0x0000003707077221 */ /* 0x000fe20000010000 */
[----:B------:R-:W3:Y:S01]  /*10550*/  LDL.LU R30, [R1+0x918] ;  /* 0x00091800011e7983 */ /* 0x000ee20000300800 */
[----:B------:R-:W-:Y:S01]  /*10560*/  FFMA.FTZ R11, R2, R5, R11 ;  /* 0x00000005020b7223 */ /* 0x000fe2000001000b */
[----:B--2---:R-:W-:Y:S02]  /*10570*/  FADD.FTZ R0, R67, -UR28 ;  /* 0x8000001c43007e21 */ /* 0x004fe40008010000 */
[----:B------:R-:W2:Y:S01]  /*10580*/  LDL.LU R67, [R1+0x900] ;  /* 0x0009000001437983 */ /* 0x000ea20000300800 */
[----:B----4-:R-:W-:-:S03]  /*10590*/  FADD.FTZ R2, R68, -UR28 ;  /* 0x8000001c44027e21 */ /* 0x010fc60008010000 */
[----:B------:R-:W4:Y:S01]  /*105a0*/  LDL.LU R68, [R1+0x908] ;  /* 0x0009080001447983 */ /* 0x000f220000300800 */
[----:B------:R-:W-:Y:S01]  /*105b0*/  FMUL.FTZ R4, R2, UR16 ;  /* 0x0000001002047c20 */ /* 0x000fe20008410000 */
[----:B---3--:R-:W-:Y:S02]  /*105c0*/  FADD.FTZ R2, R69, -UR28 ;  /* 0x8000001c45027e21 */ /* 0x008fe40008010000 */
[----:B------:R-:W3:Y:S01]  /*105d0*/  LDL.LU R69, [R1+0x914] ;  /* 0x0009140001457983 */ /* 0x000ee20000300800 */
[----:B------:R-:W-:Y:S01]  /*105e0*/  FADD.FTZ R6, R5, R6 ;  /* 0x0000000605067221 */ /* 0x000fe20000010000 */
[----:B------:R-:W-:Y:S01]  /*105f0*/  FADD.FTZ R9, R9, R34 ;  /* 0x0000002209097221 */ /* 0x000fe20000010000 */
[----:B------:R-:W-:Y:S01]  /*10600*/  FMUL.FTZ R0, R0, UR16 ;  /* 0x0000001000007c20 */ /* 0x000fe20008410000 */
[----:B------:R-:W3:Y:S01]  /*10610*/  LDL.LU R34, [R1+0x570] ;  /* 0x0005700001227983 */ /* 0x000ee20000300800 */
[----:B------:R-:W-:-:S04]  /*10620*/  FMUL.FTZ R5, R52, R12 ;  /* 0x0000000c34057220 */ /* 0x000fc80000410000 */
[----:B------:R-:W-:Y:S01]  /*10630*/  FADD.FTZ R6, R6, R5 ;  /* 0x0000000506067221 */ /* 0x000fe20000010000 */
[----:B------:R-:W-:Y:S01]  /*10640*/  FFMA.FTZ R11, R8, R5, R11 ;  /* 0x00000005080b7223 */ /* 0x000fe2000001000b */
[-C--:B------:R-:W-:Y:S01]  /*10650*/  FMUL.FTZ R5, R53, R33.reuse ;  /* 0x0000002135057220 */ /* 0x080fe20000410000 */
[----:B------:R-:W-:Y:S01]  /*10660*/  FADD.FTZ R9, R9, R33 ;  /* 0x0000002109097221 */ /* 0x000fe20000010000 */
[C---:B------:R-:W-:Y:S02]  /*10670*/  FFMA.FTZ R13, R0.reuse, R33, R13 ;  /* 0x00000021000d7223 */ /* 0x040fe4000001000d */
[----:B------:R-:W3:Y:S01]  /*10680*/  LDL.LU R33, [R1+0x574] ;  /* 0x0005740001217983 */ /* 0x000ee20000300800 */
[----:B------:R-:W-:Y:S01]  /*10690*/  FADD.FTZ R6, R5, R6 ;  /* 0x0000000605067221 */ /* 0x000fe20000010000 */
[----:B------:R-:W-:Y:S01]  /*106a0*/  FFMA.FTZ R11, R0, R5, R11 ;  /* 0x00000005000b7223 */ /* 0x000fe2000001000b */
[----:B------:R-:W-:Y:S01]  /*106b0*/  FMUL.FTZ R5, R52, R32 ;  /* 0x0000002034057220 */ /* 0x000fe20000410000 */
[----:B------:R-:W-:Y:S01]  /*106c0*/  FADD.FTZ R7, R7, R12 ;  /* 0x0000000c07077221 */ /* 0x000fe20000010000 */
[----:B------:R-:W-:-:S02]  /*106d0*/  FFMA.FTZ R3, R8, R12, R3 ;  /* 0x0000000c08037223 */ /* 0x000fc40000010003 */
[----:B------:R-:W3:Y:S01]  /*106e0*/  LDL.LU R12, [R1+0x91c] ;  /* 0x00091c00010c7983 */ /* 0x000ee20000300800 */
[----:B------:R-:W-:Y:S01]  /*106f0*/  FADD.FTZ R6, R6, R5 ;  /* 0x0000000506067221 */ /* 0x000fe20000010000 */
[----:B------:R-:W-:Y:S01]  /*10700*/  FFMA.FTZ R11, R4, R5, R11 ;  /* 0x00000005040b7223 */ /* 0x000fe2000001000b */
[----:B------:R-:W-:Y:S01]  /*10710*/  FMUL.FTZ R5, R53, R66 ;  /* 0x0000004235057220 */ /* 0x000fe20000410000 */
[----:B------:R-:W-:Y:S01]  /*10720*/  FMUL.FTZ R2, R2, UR16 ;  /* 0x0000001002027c20 */ /* 0x000fe20008410000 */
[----:B------:R-:W-:Y:S01]  /*10730*/  FADD.FTZ R7, R7, R32 ;  /* 0x0000002007077221 */ /* 0x000fe20000010000 */
[----:B------:R-:W-:Y:S02]  /*10740*/  FFMA.FTZ R3, R4, R32, R3 ;  /* 0x0000002004037223 */ /* 0x000fe40000010003 */
[----:B------:R-:W3:Y:S01]  /*10750*/  LDL.LU R32, [R1+0x920] ;  /* 0x0009200001207983 */ /* 0x000ee20000300800 */
[C---:B------:R-:W-:Y:S01]  /*10760*/  FFMA.FTZ R11, R2.reuse, R5, R11 ;  /* 0x00000005020b7223 */ /* 0x040fe2000001000b */
[----:B------:R-:W-:Y:S01]  /*10770*/  FFMA.FTZ R13, R2, R66, R13 ;  /* 0x00000042020d7223 */ /* 0x000fe2000001000d */
[----:B------:R-:W-:-:S02]  /*10780*/  FADD.FTZ R0, R65, -UR28 ;  /* 0x8000001c41007e21 */ /* 0x000fc40008010000 */
[----:B------:R-:W3:Y:S02]  /*10790*/  LDL.LU R65, [R1+0x584] ;  /* 0x0005840001417983 */ /* 0x000ee40000300800 */
[----:B------:R-:W-:Y:S01]  /*107a0*/  FMUL.FTZ R8, R0, UR16 ;  /* 0x0000001000087c20 */ /* 0x000fe20008410000 */
[----:B------:R-:W-:Y:S02]  /*107b0*/  FADD.FTZ R9, R9, R66 ;  /* 0x0000004209097221 */ /* 0x000fe40000010000 */
[----:B------:R-:W3:Y:S01]  /*107c0*/  LDL.LU R66, [R1+0x928] ;  /* 0x0009280001427983 */ /* 0x000ee20000300800 */
[----:B--2---:R-:W-:-:S03]  /*107d0*/  FADD.FTZ R0, R67, -UR28 ;  /* 0x8000001c43007e21 */ /* 0x004fc60008010000 */
[----:B------:R-:W2:Y:S01]  /*107e0*/  LDL.LU R67, [R1+0x59c] ;  /* 0x00059c0001437983 */ /* 0x000ea20000300800 */
[----:B----4-:R-:W-:-:S03]  /*107f0*/  FADD.FTZ R2, R68, -UR28 ;  /* 0x8000001c44027e21 */ /* 0x010fc60008010000 */
[----:B------:R-:W4:Y:S01]  /*10800*/  LDL.LU R68, [R1+0x5a4] ;  /* 0x0005a40001447983 */ /* 0x000f220000300800 */
[----:B------:R-:W-:Y:S01]  /*10810*/  FMUL.FTZ R4, R2, UR16 ;  /* 0x0000001002047c20 */ /* 0x000fe20008410000 */
[----:B---3--:R-:W-:Y:S02]  /*10820*/  FADD.FTZ R2, R69, -UR28 ;  /* 0x8000001c45027e21 */ /* 0x008fe40008010000 */
[----:B------:R-:W3:Y:S01]  /*10830*/  LDL.LU R69, [R1+0x5b8] ;  /* 0x0005b80001457983 */ /* 0x000ee20000300800 */
[----:B------:R-:W-:Y:S01]  /*10840*/  FADD.FTZ R6, R5, R6 ;  /* 0x0000000605067221 */ /* 0x000fe20000010000 */
[----:B------:R-:W-:Y:S01]  /*10850*/  FMUL.FTZ R5, R52, R14 ;  /* 0x0000000e34057220 */ /* 0x000fe20000410000 */
[----:B------:R-:W-:-:S03]  /*10860*/  FMUL.FTZ R0, R0, UR16 ;  /* 0x0000001000007c20 */ /* 0x000fc60008410000 */
[----:B------:R-:W-:Y:S01]  /*10870*/  FADD.FTZ R6, R6, R5 ;  /* 0x0000000506067221 */ /* 0x000fe20000010000 */
[----:B------:R-:W-:Y:S01]  /*10880*/  FFMA.FTZ R11, R8, R5, R11 ;  /* 0x00000005080b7223 */ /* 0x000fe2000001000b */
[----:B------:R-:W-:-:S04]  /*10890*/  FMUL.FTZ R5, R53, R35 ;  /* 0x0000002335057220 */ /* 0x000fc80000410000 */
[----:B------:R-:W-:Y:S01]  /*108a0*/  FADD.FTZ R6, R5, R6 ;  /* 0x0000000605067221 */ /* 0x000fe20000010000 */
[----:B------:R-:W-:Y:S01]  /*108b0*/  FFMA.FTZ R11, R0, R5, R11 ;  /* 0x00000005000b7223 */ /* 0x000fe2000001000b */
[----:B------:R-:W-:Y:S01]  /*108c0*/  FMUL.FTZ R5, R52, R34 ;  /* 0x0000002234057220 */ /* 0x000fe20000410000 */
[----:B------:R-:W-:Y:S01]  /*108d0*/  FMUL.FTZ R2, R2, UR16 ;  /* 0x0000001002027c20 */ /* 0x000fe20008410000 */
[----:B------:R-:W-:Y:S02]  /*108e0*/  FFMA.FTZ R13, R0, R35, R13 ;  /* 0x00000023000d7223 */ /* 0x000fe4000001000d */
[----:B------:R-:W-:Y:S01]  /*108f0*/  FADD.FTZ R6, R6, R5 ;  /* 0x0000000506067221 */ /* 0x000fe20000010000 */
[----:B------:R-:W-:Y:S01]  /*10900*/  FFMA.FTZ R11, R4, R5, R11 ;  /* 0x00000005040b7223 */ /* 0x000fe2000001000b */
[----:B------:R-:W-:Y:S01]  /*10910*/  FMUL.FTZ R5, R53, R33 ;  /* 0x0000002135057220 */ /* 0x000fe20000410000 */
[----:B------:R-:W-:Y:S01]  /*10920*/  FADD.FTZ R0, R30, -UR28 ;  /* 0x8000001c1e007e21 */ /* 0x000fe20008010000 */
[----:B------:R-:W-:-:S02]  /*10930*/  FFMA.FTZ R3, R8, R14, R3 ;  /* 0x0000000e08037223 */ /* 0x000fc40000010003 */
[----:B------:R-:W-:Y:S01]  /*10940*/  FADD.FTZ R6, R5, R6 ;  /* 0x0000000605067221 */ /* 0x000fe20000010000 */
[----:B------:R-:W-:Y:S01]  /*10950*/  FFMA.FTZ R11, R2, R5, R11 ;  /* 0x00000005020b7223 */ /* 0x000fe2000001000b */
[----:B------:R-:W-:Y:S01]  /*10960*/  FMUL.FTZ R8, R0, UR16 ;  /* 0x0000001000087c20 */ /* 0x000fe20008410000 */
[----:B------:R-:W-:Y:S01]  /*10970*/  FADD.FTZ R0, R12, -UR28 ;  /* 0x8000001c0c007e21 */ /* 0x000fe20008010000 */
[----:B------:R-:W-:-:S03]  /*10980*/  FFMA.FTZ R13, R2, R33, R13 ;  /* 0x00000021020d7223 */ /* 0x000fc6000001000d */
[----:B------:R-:W-:Y:S01]  /*10990*/  FMUL.FTZ R0, R0, UR16 ;  /* 0x0000001000007c20 */ /* 0x000fe20008410000 */
[----:B------:R-:W-:Y:S01]  /*109a0*/  FADD.FTZ R2, R32, -UR28 ;  /* 0x8000001c20027e21 */ /* 0x000fe20008010000 */
[----:B------:R-:W-:Y:S01]  /*109b0*/  FADD.FTZ R7, R7, R14 ;  /* 0x0000000e07077221 */ /* 0x000fe20000010000 */
[----:B------:R-:W-:Y:S01]  /*109c0*/  FADD.FTZ R9, R9, R35 ;  /* 0x0000002309097221 */ /* 0x000fe20000010000 */
[----:B------:R-:W-:Y:S01]  /*109d0*/  FFMA.FTZ R3, R4, R34, R3 ;  /* 0x0000002204037223 */ /* 0x000fe20000010003 */
[----:B------:R-:W-:Y:S01]  /*109e0*/  FMUL.FTZ R4, R2, UR16 ;  /* 0x0000001002047c20 */ /* 0x000fe20008410000 */
[----:B------:R-:W-:-:S04]  /*109f0*/  FMUL.FTZ R5, R52, R65 ;  /* 0x0000004134057220 */ /* 0x000fc80000410000 */
[----:B------:R-:W-:Y:S01]  /*10a00*/  FADD.FTZ R6, R6, R5 ;  /* 0x0000000506067221 */ /* 0x000fe20000010000 */
[----:B------:R-:W-:Y:S01]  /*10a10*/  FFMA.FTZ R11, R8, R5, R11 ;  /* 0x00000005080b7223 */ /* 0x000fe2000001000b */
[----:B------:R-:W-:Y:S01]  /*10a20*/  FADD.FTZ R7, R7, R34 ;  /* 0x0000002207077221 */ /* 0x000fe20000010000 */
[----:B------:R-:W-:Y:S01]  /*10a30*/  FADD.FTZ R2, R66, -UR28 ;  /* 0x8000001c42027e21 */ /* 0x000fe20008010000 */
[----:B------:R-:W-:Y:S01]  /*10a40*/  FADD.FTZ R9, R9, R33 ;  /* 0x0000002109097221 */ /* 0x000fe20000010000 */
[----:B------:R-:W-:Y:S01]  /*10a50*/  FFMA.FTZ R3, R8, R65, R3 ;  /* 0x0000004108037223 */ /* 0x000fe20000010003 */
[----:B------:R-:W-:Y:S01]  /*10a60*/  FADD.FTZ R7, R7, R65 ;  /* 0x0000004107077221 */ /* 0x000fe20000010000 */
[----:B------:R-:W-:Y:S01]  /*10a70*/  FMUL.FTZ R2, R2, UR16 ;  /* 0x0000001002027c20 */ /* 0x000fe20008410000 */
[----:B--2---:R-:W-:-:S04]  /*10a80*/  FMUL.FTZ R5, R53, R67 ;  /* 0x0000004335057220 */ /* 0x004fc80000410000 */
[----:B------:R-:W-:Y:S01]  /*10a90*/  FADD.FTZ R6, R5, R6 ;  /* 0x0000000605067221 */ /* 0x000fe20000010000 */
[C---:B------:R-:W-:Y:S01]  /*10aa0*/  FFMA.FTZ R11, R0.reuse, R5, R11 ;  /* 0x00000005000b7223 */ /* 0x040fe2000001000b */
[----:B------:R-:W-:Y:S01]  /*10ab0*/  FADD.FTZ R9, R9, R67 ;  /* 0x0000004309097221 */ /* 0x000fe20000010000 */
[----:B------:R-:W-:Y:S01]  /*10ac0*/  FFMA.FTZ R13, R0, R67, R13 ;  /* 0x00000043000d7223 */ /* 0x000fe2000001000d */
[----:B----4-:R-:W-:-:S04]  /*10ad0*/  FMUL.FTZ R5, R52, R68 ;  /* 0x0000004434057220 */ /* 0x010fc80000410000 */
[----:B------:R-:W-:Y:S01]  /*10ae0*/  FADD.FTZ R6, R6, R5 ;  /* 0x0000000506067221 */ /* 0x000fe20000010000 */
[C---:B------:R-:W-:Y:S01]  /*10af0*/  FFMA.FTZ R11, R4.reuse, R5, R11 ;  /* 0x00000005040b7223 */ /* 0x040fe2000001000b */
[----:B---3--:R-:W-:Y:S01]  /*10b00*/  FMUL.FTZ R5, R53, R69 ;  /* 0x0000004535057220 */ /* 0x008fe20000410000 */
[----:B------:R-:W-:-:S03]  /*10b10*/  FFMA.FTZ R4, R4, R68, R3 ;  /* 0x0000004404047223 */ /* 0x000fc60000010003 */
[----:B------:R-:W-:Y:S01]  /*10b20*/  FADD.FTZ R0, R5, R6 ;  /* 0x0000000605007221 */ /* 0x000fe20000010000 */
[C---:B------:R-:W-:Y:S01]  /*10b30*/  FFMA.FTZ R11, R2.reuse, R5, R11 ;  /* 0x00000005020b7223 */ /* 0x040fe2000001000b */
[----:B------:R-:W-:Y:S01]  /*10b40*/  FADD.FTZ R6, R7, R68 ;  /* 0x0000004407067221 */ /* 0x000fe20000010000 */
[----:B------:R-:W-:Y:S01]  /*10b50*/  FADD.FTZ R7, R9, R69 ;  /* 0x0000004509077221 */ /* 0x000fe20000010000 */
[----:B------:R-:W-:Y:S01]  /*10b60*/  FFMA.FTZ R5, R2, R69, R13 ;  /* 0x0000004502057223 */ /* 0x000fe2000001000d */
[----:B0-----:R-:W-:Y:S06]  /*10b70*/  BRA `(.L_x_1381) ;  /* 0x000000a800047947 */ /* 0x001fec0003800000 */
.L_x_1380:
[----:B------:R-:W2:Y:S04]  /*10b80*/  LDL.LU R2, [R1+0x558] ;  /* 0x0005580001027983 */ /* 0x000ea80000300800 */
[----:B------:R-:W3:Y:S04]  /*10b90*/  LDL.LU R8, [R1+0x568] ;  /* 0x0005680001087983 */ /* 0x000ee80000300800 */
[----:B------:R-:W4:Y:S04]  /*10ba0*/  LDL.LU R10, [R1+0x46c] ;  /* 0x00046c00010a7983 */ /* 0x000f280000300800 */
[----:B------:R-:W4:Y:S04]  /*10bb0*/  LDL.LU R9, [R1+0x468] ;  /* 0x0004680001097983 */ /* 0x000f280000300800 */
[----:B------:R-:W4:Y:S04]  /*10bc0*/  LDL.LU R11, [R1+0x590] ;  /* 0x00059000010b7983 */ /* 0x000f280000300800 */
[----:B-----5:R0:W-:Y:S04]  /*10bd0*/  STL [R1+0x950], R49 ;  /* 0x0009503101007387 */ /* 0x0201e80000100800 */
[----:B------:R1:W-:Y:S04]  /*10be0*/  STL [R1+0x954], R64 ;  /* 0x0009544001007387 */ /* 0x0003e80000100800 */
[----:B------:R-:W-:Y:S04]  /*10bf0*/  STL [R1+0x94c], R48 ;  /* 0x00094c3001007387 */ /* 0x000fe80000100800 */
[----:B0-----:R-:W4:Y:S04]  /*10c00*/  LDL.LU R49, [R1+0x480] ;  /* 0x0004800001317983 */ /* 0x001f280000300800 */
[----:B-1----:R-:W4:Y:S04]  /*10c10*/  LDL.LU R64, [R1+0x49c] ;  /* 0x00049c0001407983 */ /* 0x002f280000300800 */
[----:B------:R-:W-:Y:S04]  /*10c20*/  STL [R1+0x948], R47 ;  /* 0x0009482f01007387 */ /* 0x000fe80000100800 */
[----:B------:R-:W-:Y:S01]  /*10c30*/  STL [R1+0x944], R46 ;  /* 0x0009442e01007387 */ /* 0x000fe20000100800 */
[----:B--2---:R-:W-:-:S04]  /*10c40*/  FADD.FTZ R2, R2, -UR28 ;  /* 0x8000001c02027e21 */ /* 0x004fc80008010000 */
[----:B------:R-:W-:-:S04]  /*10c50*/  FMUL.FTZ R2, R2, UR16 ;  /* 0x0000001002027c20 */ /* 0x000fc80008410000 */
[----:B------:R-:W-:-:S04]  /*10c60*/  FFMA.FTZ R4, R52, R2, R50 ;  /* 0x0000000234047223 */ /* 0x000fc80000010032 */
[----:B------:R-:W-:-:S06]  /*10c70*/  FMUL.FTZ R3, R4, -1.4426950216293334961 ;  /* 0xbfb8aa3b04037820 */ /* 0x000fcc0000410000 */
[----:B------:R-:W0:Y:S02]  /*10c80*/  MUFU.EX2 R3, R3 ;  /* 0x0000000300037308 */ /* 0x000e240000000800 */
[----:B0-----:R-:W-:-:S06]  /*10c90*/  FADD.FTZ R3, R3, 1 ;  /* 0x3f80000003037421 */ /* 0x001fcc0000010000 */
[----:B------:R3:W4:Y:S02]  /*10ca0*/  MUFU.RCP R5, R3 ;  /* 0x0000000300057308 */ /* 0x0007240000001000 */
[----:B---3--:R-:W-:Y:S02]  /*10cb0*/  FADD.FTZ R3, R8, -UR28 ;  /* 0x8000001c08037e21 */ /* 0x008fe40008010000 */
[----:B------:R-:W2:Y:S01]  /*10cc0*/  LDL.LU R8, [R1+0x474] ;  /* 0x0004740001087983 */ /* 0x000ea20000300800 */
[----:B----4-:R-:W-:-:S03]  /*10cd0*/  FMUL.FTZ R6, R5, R10 ;  /* 0x0000000a05067220 */ /* 0x010fc60000410000 */
[----:B------:R-:W3:Y:S01]  /*10ce0*/  LDL.LU R10, [R1+0x5c8] ;  /* 0x0005c800010a7983 */ /* 0x000ee20000300800 */
[----:B------:R-:W-:Y:S01]  /*10cf0*/  FMUL.FTZ R13, R3, UR16 ;  /* 0x00000010030d7c20 */ /* 0x000fe20008410000 */
[----:B------:R-:W-:-:S03]  /*10d00*/  FADD.FTZ R5, -R5, 1 ;  /* 0x3f80000005057421 */ /* 0x000fc60000010100 */
[----:B------:R-:W-:Y:S01]  /*10d10*/  FFMA.FTZ R3, R53, R13, R51 ;  /* 0x0000000d35037223 */ /* 0x000fe20000010033 */
[----:B------:R-:W-:Y:S01]  /*10d20*/  FFMA.FTZ R4, R4, R5, 1 ;  /* 0x3f80000004047423 */ /* 0x000fe20000010005 */
[----:B------:R-:W-:Y:S02]  /*10d30*/  STL [R1+0x924], R13 ;  /* 0x0009240d01007387 */ /* 0x000fe40000100800 */
[----:B------:R-:W-:Y:S01]  /*10d40*/  FMUL.FTZ R5, R3, -1.4426950216293334961 ;  /* 0xbfb8aa3b03057820 */ /* 0x000fe20000410000 */
[----:B------:R-:W-:-:S04]  /*10d50*/  FMUL.FTZ R4, R6, R4 ;  /* 0x0000000406047220 */ /* 0x000fc80000410000 */
[----:B------:R-:W-:Y:S01]  /*10d60*/  FMUL.FTZ R6, R52, R4 ;  /* 0x0000000434067220 */ /* 0x000fe20000410000 */
[----:B------:R-:W0:Y:S02]  /*10d70*/  MUFU.EX2 R5, R5 ;  /* 0x0000000500057308 */ /* 0x000e240000000800 */
[----:B0-----:R-:W-:-:S06]  /*10d80*/  FADD.FTZ R5, R5, 1 ;  /* 0x3f80000005057421 */ /* 0x001fcc0000010000 */
[----:B------:R-:W0:Y:S02]  /*10d90*/  MUFU.RCP R5, R5 ;  /* 0x0000000500057308 */ /* 0x000e240000001000 */
[C---:B0-----:R-:W-:Y:S01]  /*10da0*/  FMUL.FTZ R7, R5.reuse, R9 ;  /* 0x0000000905077220 */ /* 0x041fe20000410000 */
[----:B------:R-:W-:-:S04]  /*10db0*/  FADD.FTZ R5, -R5, 1 ;  /* 0x3f80000005057421 */ /* 0x000fc80000010100 */
[----:B------:R-:W-:Y:S01]  /*10dc0*/  FFMA.FTZ R5, R3, R5, 1 ;  /* 0x3f80000003057423 */ /* 0x000fe20000010005 */
[----:B------:R-:W-:Y:S01]  /*10dd0*/  FFMA.FTZ R3, R2, R6, RZ ;  /* 0x0000000602037223 */ /* 0x000fe200000100ff */
[----:B------:R-:W-:Y:S02]  /*10de0*/  FADD.FTZ R6, RZ, R6 ;  /* 0x00000006ff067221 */ /* 0x000fe40000010000 */
[----:B------:R-:W-:Y:S01]  /*10df0*/  FMUL.FTZ R9, R7, R5 ;  /* 0x0000000507097220 */ /* 0x000fe20000410000 */
[----:B------:R-:W-:Y:S02]  /*10e00*/  FADD.FTZ R5, R11, -UR28 ;  /* 0x8000001c0b057e21 */ /* 0x000fe40008010000 */
[----:B------:R-:W4:Y:S01]  /*10e10*/  LDL.LU R11, [R1+0x484] ;  /* 0x00048400010b7983 */ /* 0x000f220000300800 */
[----:B------:R-:W-:-:S03]  /*10e20*/  FMUL.FTZ R7, R53, R9 ;  /* 0x0000000935077220 */ /* 0x000fc60000410000 */
[----:B------:R0:W-:Y:S04]  /*10e30*/  STL [R1+0x648], R9 ;  /* 0x0006480901007387 */ /* 0x0001e80000100800 */
[----:B0-----:R-:W4:Y:S01]  /*10e40*/  LDL.LU R9, [R1+0x5e4] ;  /* 0x0005e40001097983 */ /* 0x001f220000300800 */
[----:B------:R-:W-:Y:S01]  /*10e50*/  FMUL.FTZ R5, R5, UR16 ;  /* 0x0000001005057c20 */ /* 0x000fe20008410000 */
[----:B------:R-:W-:Y:S01]  /*10e60*/  FFMA.FTZ R3, R13, R7, R3 ;  /* 0x000000070d037223 */ /* 0x000fe20000010003 */
[----:B------:R-:W-:Y:S02]  /*10e70*/  FADD.FTZ R13, R7, R6 ;  /* 0x00000006070d7221 */ /* 0x000fe40000010000 */
[----:B------:R-:W-:-:S04]  /*10e80*/  FFMA.FTZ R6, R52, R5, R50 ;  /* 0x0000000534067223 */ /* 0x000fc80000010032 */
[----:B------:R-:W-:-:S06]  /*10e90*/  FMUL.FTZ R7, R6, -1.4426950216293334961 ;  /* 0xbfb8aa3b06077820 */ /* 0x000fcc0000410000 */
[----:B------:R-:W0:Y:S02]  /*10ea0*/  MUFU.EX2 R7, R7 ;  /* 0x0000000700077308 */ /* 0x000e240000000800 */
[----:B0-----:R-:W-:-:S06]  /*10eb0*/  FADD.FTZ R7, R7, 1 ;  /* 0x3f80000007077421 */ /* 0x001fcc0000010000 */
[----:B------:R-:W2:Y:S01]  /*10ec0*/  MUFU.RCP R7, R7 ;  /* 0x0000000700077308 */ /* 0x000ea20000001000 */
[----:B------:R0:W-:Y:S04]  /*10ed0*/  STL [R1+0x938], R13 ;  /* 0x0009380d01007387 */ /* 0x0001e80000100800 */
[----:B0-----:R-:W4:Y:S01]  /*10ee0*/  LDL.LU R13, [R1+0x610] ;  /* 0x00061000010d7983 */ /* 0x001f220000300800 */
[----:B------:R-:W-:Y:S01]  /*10ef0*/  FFMA.FTZ R2, R2, R4, RZ ;  /* 0x0000000402027223 */ /* 0x000fe200000100ff */
[----:B------:R-:W-:Y:S01]  /*10f00*/  FADD.FTZ R4, RZ, R4 ;  /* 0x00000004ff047221 */ /* 0x000fe20000010000 */
[C---:B--2---:R-:W-:Y:S01]  /*10f10*/  FMUL.FTZ R8, R7.reuse, R8 ;  /* 0x0000000807087220 */ /* 0x044fe20000410000 */
[----:B------:R-:W-:-:S04]  /*10f20*/  FADD.FTZ R7, -R7, 1 ;  /* 0x3f80000007077421 */ /* 0x000fc80000010100 */
[----:B------:R-:W-:Y:S01]  /*10f30*/  FFMA.FTZ R7, R6, R7, 1 ;  /* 0x3f80000006077423 */ /* 0x000fe20000010007 */
[----:B---3--:R-:W-:Y:S02]  /*10f40*/  FADD.FTZ R6, R10, -UR28 ;  /* 0x8000001c0a067e21 */ /* 0x008fe40008010000 */
[----:B------:R-:W2:Y:S01]  /*10f50*/  LDL.LU R10, [R1+0x62c] ;  /* 0x00062c00010a7983 */ /* 0x000ea20000300800 */
[----:B------:R-:W-:-:S04]  /*10f60*/  FMUL.FTZ R7, R8, R7 ;  /* 0x0000000708077220 */ /* 0x000fc80000410000 */
[----:B------:R-:W-:Y:S01]  /*10f70*/  FADD.FTZ R4, R4, R7 ;  /* 0x0000000704047221 */ /* 0x000fe20000010000 */
[-C--:B------:R-:W-:Y:S01]  /*10f80*/  FFMA.FTZ R2, R5, R7.reuse, R2 ;  /* 0x0000000705027223 */ /* 0x080fe20000010002 */
[----:B------:R-:W-:-:S03]  /*10f90*/  FMUL.FTZ R8, R52, R7 ;  /* 0x0000000734087220 */ /* 0x000fc60000410000 */
[----:B------:R0:W-:Y:S01]  /*10fa0*/  STL [R1+0x934], R4 ;  /* 0x0009340401007387 */ /* 0x0001e20000100800 */
[----:B------:R-:W-:-:S03]  /*10fb0*/  FFMA.FTZ R3, R5, R8, R3 ;  /* 0x0000000805037223 */ /* 0x000fc60000010003 */
[----:B------:R1:W-:Y:S01]  /*10fc0*/  STL [R1+0x930], R2 ;  /* 0x0009300201007387 */ /* 0x0003e20000100800 */
[----:B0-----:R-:W-:-:S03]  /*10fd0*/  FMUL.FTZ R4, R6, UR16 ;  /* 0x0000001006047c20 */ /* 0x001fc60008410000 */
[----:B------:R0:W-:Y:S01]  /*10fe0*/  STL [R1+0x92c], R3 ;  /* 0x00092c0301007387 */ /* 0x0001e20000100800 */
[----:B-1----:R-:W-:-:S04]  /*10ff0*/  FFMA.FTZ R2, R53, R4, R51 ;  /* 0x0000000435027223 */ /* 0x002fc80000010033 */
[----:B0-----:R-:W-:-:S06]  /*11000*/  FMUL.FTZ R3, R2, -1.4426950216293334961 ;  /* 0xbfb8aa3b02037820 */ /* 0x001fcc0000410000 */
[----:B------:R-:W0:Y:S02]  /*11010*/  MUFU.EX2 R3, R3 ;  /* 0x0000000300037308 */ /* 0x000e240000000800 */
[----:B0-----:R-:W-:-:S06]  /*11020*/  FADD.FTZ R3, R3, 1 ;  /* 0x3f80000003037421 */ /* 0x001fcc0000010000 */
[----:B------:R-:W4:Y:S01]  /*11030*/  MUFU.RCP R3, R3 ;  /* 0x0000000300037308 */ /* 0x000f220000001000 */
[----:B------:R4:W-:Y:S02]  /*11040*/  STL [R1+0x910], R4 ;  /* 0x0009100401007387 */ /* 0x0009e40000100800 */
[----:B----4-:R-:W-:Y:S02]  /*11050*/  FMUL.FTZ R4, R3, R11 ;  /* 0x0000000b03047220 */ /* 0x010fe40000410000 */
[----:B------:R-:W3:Y:S01]  /*11060*/  LDL.LU R11, [R1+0x498] ;  /* 0x00049800010b7983 */ /* 0x000ee20000300800 */
[----:B------:R-:W-:-:S03]  /*11070*/  FADD.FTZ R5, R9, -UR28 ;  /* 0x8000001c09057e21 */ /* 0x000fc60008010000 */
[----:B------:R-:W4:Y:S01]  /*11080*/  LDL.LU R9, [R1+0x650] ;  /* 0x0006500001097983 */ /* 0x000f220000300800 */
[----:B------:R-:W-:Y:S01]  /*11090*/  FADD.FTZ R3, -R3, 1 ;  /* 0x3f80000003037421 */ /* 0x000fe20000010100 */
[----:B------:R-:W-:-:S03]  /*110a0*/  FMUL.FTZ R6, R5, UR16 ;  /* 0x0000001005067c20 */ /* 0x000fc60008410000 */
[----:B------:R-:W-:Y:S01]  /*110b0*/  FFMA.FTZ R3, R2, R3, 1 ;  /* 0x3f80000002037423 */ /* 0x000fe20000010003 */
[----:B------:R-:W-:Y:S01]  /*110c0*/  FFMA.FTZ R2, R52, R6, R50 ;  /* 0x0000000634027223 */ /* 0x000fe20000010032 */
[----:B------:R-:W-:Y:S02]  /*110d0*/  STL [R1+0x90c], R6 ;  /* 0x00090c0601007387 */ /* 0x000fe40000100800 */
[----:B------:R-:W-:-:S05]  /*110e0*/  FMUL.FTZ R3, R4, R3 ;  /* 0x0000000304037220 */ /* 0x000fca0000410000 */
[----:B------:R0:W-:Y:S02]  /*110f0*/  STL [R1+0x630], R3 ;  /* 0x0006300301007387 */ /* 0x0001e40000100800 */
[----:B0-----:R-:W-:Y:S01]  /*11100*/  FMUL.FTZ R3, R2, -1.4426950216293334961 ;  /* 0xbfb8aa3b02037820 */ /* 0x001fe20000410000 */
[----:B------:R-:W-:Y:S02]  /*11110*/  FADD.FTZ R5, R13, -UR28 ;  /* 0x8000001c0d057e21 */ /* 0x000fe40008010000 */
[----:B------:R-:W3:Y:S02]  /*11120*/  LDL.LU R13, [R1+0x654] ;  /* 0x00065400010d7983 */ /* 0x000ee40000300800 */
[----:B------:R-:W-:Y:S01]  /*11130*/  FMUL.FTZ R6, R5, UR16 ;  /* 0x0000001005067c20 */ /* 0x000fe20008410000 */
[----:B------:R-:W0:Y:S02]  /*11140*/  MUFU.EX2 R3, R3 ;  /* 0x0000000300037308 */ /* 0x000e240000000800 */
[----:B0-----:R-:W-:-:S06]  /*11150*/  FADD.FTZ R3, R3, 1 ;  /* 0x3f80000003037421 */ /* 0x001fcc0000010000 */
[----:B------:R-:W0:Y:S02]  /*11160*/  MUFU.RCP R3, R3 ;  /* 0x0000000300037308 */ /* 0x000e240000001000 */
[C---:B0-----:R-:W-:Y:S01]  /*11170*/  FMUL.FTZ R4, R3.reuse, R49 ;  /* 0x0000003103047220 */ /* 0x041fe20000410000 */
[----:B------:R-:W-:Y:S01]  /*11180*/  FADD.FTZ R3, -R3, 1 ;  /* 0x3f80000003037421 */ /* 0x000fe20000010100 */
[----:B------:R-:W3:Y:S03]  /*11190*/  LDL.LU R49, [R1+0x4b8] ;  /* 0x0004b80001317983 */ /* 0x000ee60000300800 */
[----:B------:R-:W-:Y:S01]  /*111a0*/  FFMA.FTZ R3, R2, R3, 1 ;  /* 0x3f80000002037423 */ /* 0x000fe20000010003 */
[----:B------:R-:W-:-:S03]  /*111b0*/  FFMA.FTZ R2, R53, R6, R51 ;  /* 0x0000000635027223 */ /* 0x000fc60000010033 */
[----:B------:R-:W-:-:S05]  /*111c0*/  FMUL.FTZ R3, R4, R3 ;  /* 0x0000000304037220 */ /* 0x000fca0000410000 */
[----:B------:R0:W-:Y:S02]  /*111d0*/  STL [R1+0x624], R3 ;  /* 0x0006240301007387 */ /* 0x0001e40000100800 */
[----:B0-----:R-:W-:-:S06]  /*111e0*/  FMUL.FTZ R3, R2, -1.4426950216293334961 ;  /* 0xbfb8aa3b02037820 */ /* 0x001fcc0000410000 */
[----:B------:R-:W0:Y:S01]  /*111f0*/  MUFU.EX2 R3, R3 ;  /* 0x0000000300037308 */ /* 0x000e220000000800 */
[----:B--2---:R-:W-:Y:S02]  /*11200*/  FADD.FTZ R5, R10, -UR28 ;  /* 0x8000001c0a057e21 */ /* 0x004fe40008010000 */
[----:B------:R-:W2:Y:S01]  /*11210*/  LDL.LU R10, [R1+0x68c] ;  /* 0x00068c00010a7983 */ /* 0x000ea20000300800 */
[----:B0-----:R-:W-:-:S06]  /*11220*/  FADD.FTZ R3, R3, 1 ;  /* 0x3f80000003037421 */ /* 0x001fcc0000010000 */
[----:B------:R-:W0:Y:S01]  /*11230*/  MUFU.RCP R3, R3 ;  /* 0x0000000300037308 */ /* 0x000e220000001000 */
[----:B------:R1:W-:Y:S01]  /*11240*/  STL [R1+0x904], R6 ;  /* 0x0009040601007387 */ /* 0x0003e20000100800 */
[C---:B0-----:R-:W-:Y:S01]  /*11250*/  FMUL.FTZ R4, R3.reuse, R64 ;  /* 0x0000004003047220 */ /* 0x041fe20000410000 */
[----:B------:R-:W-:Y:S02]  /*11260*/  FADD.FTZ R3, -R3, 1 ;  /* 0x3f80000003037421 */ /* 0x000fe40000010100 */
[----:B------:R-:W2:Y:S01]  /*11270*/  LDL.LU R64, [R1+0x4b0] ;  /* 0x0004b00001407983 */ /* 0x000ea20000300800 */
[----:B-1----:R-:W-:Y:S01]  /*11280*/  FMUL.FTZ R6, R5, UR16 ;  /* 0x0000001005067c20 */ /* 0x002fe20008410000 */
[----:B------:R-:W-:-:S03]  /*11290*/  FFMA.FTZ R3, R2, R3, 1 ;  /* 0x3f80000002037423 */ /* 0x000fc60000010003 */
[----:B------:R-:W-:Y:S01]  /*112a0*/  FFMA.FTZ R2, R52, R6, R50 ;  /* 0x0000000634027223 */ /* 0x000fe20000010032 */
[----:B------:R-:W-:-:S05]  /*112b0*/  FMUL.FTZ R3, R4, R3 ;  /* 0x0000000304037220 */ /* 0x000fca0000410000 */
[----:B------:R0:W-:Y:S02]  /*112c0*/  STL [R1+0x61c], R3 ;  /* 0x00061c0301007387 */ /* 0x0001e40000100800 */
[----:B0-----:R-:W-:-:S06]  /*112d0*/  FMUL.FTZ R3, R2, -1.4426950216293334961 ;  /* 0xbfb8aa3b02037820 */ /* 0x001fcc0000410000 */
[----:B------:R-:W0:Y:S02]  /*112e0*/  MUFU.EX2 R3, R3 ;  /* 0x0000000300037308 */ /* 0x000e240000000800 */
[----:B0-----:R-:W-:-:S06]  /*112f0*/  FADD.FTZ R3, R3, 1 ;  /* 0x3f80000003037421 */ /* 0x001fcc0000010000 */
[----:B------:R-:W3:Y:S01]  /*11300*/  MUFU.RCP R3, R3 ;  /* 0x0000000300037308 */ /* 0x000ee20000001000 */
[----:B----4-:R-:W-:Y:S02]  /*11310*/  FADD.FTZ R5, R9, -UR28 ;  /* 0x8000001c09057e21 */ /* 0x010fe40008010000 */
[----:B------:R-:W4:Y:S01]  /*11320*/  LDL.LU R9, [R1+0x694] ;  /* 0x0006940001097983 */ /* 0x000f220000300800 */
[----:B---3--:R-:W-:-:S03]  /*11330*/  FMUL.FTZ R4, R3, R11 ;  /* 0x0000000b03047220 */ /* 0x008fc60000410000 */
[----:B------:R-:W3:Y:S01]  /*11340*/  LDL.LU R11, [R1+0x4b4] ;  /* 0x0004b400010b7983 */ /* 0x000ee20000300800 */
[----:B------:R-:W-:-:S03]  /*11350*/  FADD.FTZ R3, -R3, 1 ;  /* 0x3f80000003037421 */ /* 0x000fc60000010100 */
[----:B------:R0:W-:Y:S01]  /*11360*/  STL [R1+0x8fc], R6 ;  /* 0x0008fc0601007387 */ /* 0x0001e20000100800 */
[----:B------:R-:W-:Y:S01]  /*11370*/  FFMA.FTZ R3, R2, R3, 1 ;  /* 0x3f80000002037423 */ /* 0x000fe20000010003 */
[----:B0-----:R-:W-:-:S03]  /*11380*/  FMUL.FTZ R6, R5, UR16 ;  /* 0x0000001005067c20 */ /* 0x001fc60008410000 */
[----:B------:R-:W-:Y:S01]  /*11390*/  FMUL.FTZ R3, R4, R3 ;  /* 0x0000000304037220 */ /* 0x000fe20000410000 */
[----:B------:R-:W-:Y:S01]  /*113a0*/  FFMA.FTZ R2, R53, R6, R51 ;  /* 0x0000000635027223 */ /* 0x000fe20000010033 */
[----:B------:R0:W-:Y:S01]  /*113b0*/  STL [R1+0x8f8], R6 ;  /* 0x0008f80601007387 */ /* 0x0001e20000100800 */
[----:B------:R-:W-:-:S03]  /*113c0*/  FADD.FTZ R5, R13, -UR28 ;  /* 0x8000001c0d057e21 */ /* 0x000fc60008010000 */
[----:B------:R-:W3:Y:S01]  /*113d0*/  LDL.LU R13, [R1+0x6c0] ;  /* 0x0006c000010d7983 */ /* 0x000ee20000300800 */
[----:B0-----:R-:W-:-:S03]  /*113e0*/  FMUL.FTZ R6, R5, UR16 ;  /* 0x0000001005067c20 */ /* 0x001fc60008410000 */
[----:B------:R0:W-:Y:S02]  /*113f0*/  STL [R1+0x618], R3 ;  /* 0x0006180301007387 */ /* 0x0001e40000100800 */
[----:B0-----:R-:W-:-:S06]  /*11400*/  FMUL.FTZ R3, R2, -1.4426950216293334961 ;  /* 0xbfb8aa3b02037820 */ /* 0x001fcc0000410000 */
        /* <DEDUP_REMOVED lines=725> */
[----:B--2---:R-:W-:Y:S01]  /*14160*/  FADD.FTZ R5, R10, -UR28 ;  /* 0x8000001c0a057e21 */ /* 0x004fe20008010000 */
[----:B------:R-:W-:Y:S04]  /*14170*/  STL [R1+0x6a0], R6 ;  /* 0x0006a00601007387 */ /* 0x000fe80000100800 */
[----:B------:R-:W2:Y:S01]  /*14180*/  LDL.LU R10, [R1+0x768] ;  /* 0x00076800010a7983 */ /* 0x000ea20000300800 */
[----:B------:R-:W-:Y:S01]  /*14190*/  FFMA.FTZ R3, R2, R3, 1 ;  /* 0x3f80000002037423 */ /* 0x000fe20000010003 */
[----:B------:R-:W-:-:S02]  /*141a0*/  FFMA.FTZ R2, R52, R6, R50 ;  /* 0x0000000634027223 */ /* 0x000fc40000010032 */
[----:B------:R-:W2:Y:S01]  /*141b0*/  LDL.LU R49, [R1+0x454] ;  /* 0x0004540001317983 */ /* 0x000ea20000300800 */
[----:B------:R-:W-:-:S05]  /*141c0*/  FMUL.FTZ R3, R4, R3 ;  /* 0x0000000304037220 */ /* 0x000fca0000410000 */
[----:B------:R0:W-:Y:S02]  /*141d0*/  STL [R1+0x460], R3 ;  /* 0x0004600301007387 */ /* 0x0001e40000100800 */
[----:B0-----:R-:W-:-:S06]  /*141e0*/  FMUL.FTZ R3, R2, -1.4426950216293334961 ;  /* 0xbfb8aa3b02037820 */ /* 0x001fcc0000410000 */
[----:B------:R-:W0:Y:S02]  /*141f0*/  MUFU.EX2 R3, R3 ;  /* 0x0000000300037308 */ /* 0x000e240000000800 */
[----:B0-----:R-:W-:-:S06]  /*14200*/  FADD.FTZ R3, R3, 1 ;  /* 0x3f80000003037421 */ /* 0x001fcc0000010000 */
[----:B------:R-:W0:Y:S01]  /*14210*/  MUFU.RCP R3, R3 ;  /* 0x0000000300037308 */ /* 0x000e220000001000 */
[----:B------:R-:W-:Y:S01]  /*14220*/  FMUL.FTZ R6, R5, UR16 ;  /* 0x0000001005067c20 */ /* 0x000fe20008410000 */
[C---:B0-----:R-:W-:Y:S01]  /*14230*/  FMUL.FTZ R4, R3.reuse, R64 ;  /* 0x0000004003047220 */ /* 0x041fe20000410000 */
[----:B------:R-:W-:-:S03]  /*14240*/  FADD.FTZ R3, -R3, 1 ;  /* 0x3f80000003037421 */ /* 0x000fc60000010100 */
[----:B------:R-:W-:Y:S01]  /*14250*/  STL [R1+0x69c], R6 ;  /* 0x00069c0601007387 */ /* 0x000fe20000100800 */
[----:B------:R-:W-:Y:S01]  /*14260*/  FFMA.FTZ R3, R2, R3, 1 ;  /* 0x3f80000002037423 */ /* 0x000fe20000010003 */
[----:B------:R-:W-:Y:S02]  /*14270*/  FFMA.FTZ R2, R53, R6, R51 ;  /* 0x0000000635027223 */ /* 0x000fe40000010033 */
[----:B------:R-:W-:Y:S01]  /*14280*/  STL [R1+0x880], R8 ;  /* 0x0008800801007387 */ /* 0x000fe20000100800 */
[----:B------:R-:W-:-:S03]  /*14290*/  FMUL.FTZ R3, R4, R3 ;  /* 0x0000000304037220 */ /* 0x000fc60000410000 */
[----:B------:R-:W2:Y:S04]  /*142a0*/  LDL.LU R64, [R1+0x450] ;  /* 0x0004500001407983 */ /* 0x000ea80000300800 */
[----:B------:R0:W-:Y:S02]  /*142b0*/  STL [R1+0x45c], R3 ;  /* 0x00045c0301007387 */ /* 0x0001e40000100800 */
[----:B0-----:R-:W-:-:S06]  /*142c0*/  FMUL.FTZ R3, R2, -1.4426950216293334961 ;  /* 0xbfb8aa3b02037820 */ /* 0x001fcc0000410000 */
[----:B------:R-:W0:Y:S02]  /*142d0*/  MUFU.EX2 R3, R3 ;  /* 0x0000000300037308 */ /* 0x000e240000000800 */
[----:B0-----:R-:W-:-:S06]  /*142e0*/  FADD.FTZ R3, R3, 1 ;  /* 0x3f80000003037421 */ /* 0x001fcc0000010000 */
[----:B------:R-:W3:Y:S01]  /*142f0*/  MUFU.RCP R3, R3 ;  /* 0x0000000300037308 */ /* 0x000ee20000001000 */
[----:B----4-:R-:W-:-:S04]  /*14300*/  FADD.FTZ R5, R9, -UR28 ;  /* 0x8000001c09057e21 */ /* 0x010fc80008010000 */
[----:B------:R-:W-:Y:S01]  /*14310*/  FMUL.FTZ R6, R5, UR16 ;  /* 0x0000001005067c20 */ /* 0x000fe20008410000 */
[C---:B---3--:R-:W-:Y:S01]  /*14320*/  FMUL.FTZ R4, R3.reuse, R11 ;  /* 0x0000000b03047220 */ /* 0x048fe20000410000 */
[----:B------:R-:W-:-:S04]  /*14330*/  FADD.FTZ R3, -R3, 1 ;  /* 0x3f80000003037421 */ /* 0x000fc80000010100 */
[----:B------:R-:W-:-:S04]  /*14340*/  FFMA.FTZ R3, R2, R3, 1 ;  /* 0x3f80000002037423 */ /* 0x000fc80000010003 */
[----:B------:R-:W-:Y:S01]  /*14350*/  FMUL.FTZ R3, R4, R3 ;  /* 0x0000000304037220 */ /* 0x000fe20000410000 */
[----:B------:R0:W-:Y:S04]  /*14360*/  STL [R1+0x698], R6 ;  /* 0x0006980601007387 */ /* 0x0001e80000100800 */
[----:B------:R1:W-:Y:S04]  /*14370*/  STL [R1+0x458], R3 ;  /* 0x0004580301007387 */ /* 0x0003e80000100800 */
[----:B------:R-:W3:Y:S04]  /*14380*/  LDL.LU R9, [R1+0x76c] ;  /* 0x00076c0001097983 */ /* 0x000ee80000300800 */
[----:B------:R-:W4:Y:S01]  /*14390*/  LDL.LU R11, [R1+0x44c] ;  /* 0x00044c00010b7983 */ /* 0x000f220000300800 */
[----:B------:R-:W-:Y:S01]  /*143a0*/  FADD.FTZ R5, R13, -UR28 ;  /* 0x8000001c0d057e21 */ /* 0x000fe20008010000 */
[----:B------:R-:W-:-:S02]  /*143b0*/  FFMA.FTZ R2, R52, R6, R50 ;  /* 0x0000000634027223 */ /* 0x000fc40000010032 */
[----:B------:R-:W4:Y:S01]  /*143c0*/  LDL.LU R13, [R1+0x758] ;  /* 0x00075800010d7983 */ /* 0x000f220000300800 */
[----:B0-----:R-:W-:Y:S01]  /*143d0*/  FMUL.FTZ R6, R5, UR16 ;  /* 0x0000001005067c20 */ /* 0x001fe20008410000 */
[----:B-1----:R-:W-:Y:S01]  /*143e0*/  FMUL.FTZ R3, R2, -1.4426950216293334961 ;  /* 0xbfb8aa3b02037820 */ /* 0x002fe20000410000 */
        /* <DEDUP_REMOVED lines=13> */
[----:B------:R-:W4:Y:S01]  /*144c0*/  LDL.LU R48, [R1+0x598] ;  /* 0x0005980001307983 */ /* 0x000f220000300800 */
[----:B------:R-:W-:Y:S01]  /*144d0*/  FADD.FTZ R25, R25, -UR28 ;  /* 0x8000001c19197e21 */ /* 0x000fe20008010000 */
[----:B------:R-:W-:Y:S01]  /*144e0*/  FADD.FTZ R26, R26, -UR28 ;  /* 0x8000001c1a1a7e21 */ /* 0x000fe20008010000 */
[----:B------:R-:W-:Y:S01]  /*144f0*/  FADD.FTZ R27, R27, -UR28 ;  /* 0x8000001c1b1b7e21 */ /* 0x000fe20008010000 */
[----:B------:R-:W-:Y:S01]  /*14500*/  FADD.FTZ R28, R28, -UR28 ;  /* 0x8000001c1c1c7e21 */ /* 0x000fe20008010000 */
[----:B------:R-:W-:Y:S01]  /*14510*/  FADD.FTZ R29, R29, -UR28 ;  /* 0x8000001c1d1d7e21 */ /* 0x000fe20008010000 */
[----:B------:R-:W4:Y:S01]  /*14520*/  LDL.LU R46, [R1+0x560] ;  /* 0x00056000012e7983 */ /* 0x000f220000300800 */
[----:B------:R-:W-:-:S03]  /*14530*/  FADD.FTZ R31, R31, -UR28 ;  /* 0x8000001c1f1f7e21 */ /* 0x000fc60008010000 */
[----:B------:R-:W4:Y:S01]  /*14540*/  LDL.LU R47, [R1+0x564] ;  /* 0x00056400012f7983 */ /* 0x000f220000300800 */
[----:B--2---:R-:W-:-:S03]  /*14550*/  FADD.FTZ R5, R10, -UR28 ;  /* 0x8000001c0a057e21 */ /* 0x004fc60008010000 */
[----:B------:R-:W2:Y:S01]  /*14560*/  LDL.LU R10, [R1+0x75c] ;  /* 0x00075c00010a7983 */ /* 0x000ea20000300800 */
[----:B0-----:R-:W-:-:S06]  /*14570*/  FADD.FTZ R3, R3, 1 ;  /* 0x3f80000003037421 */ /* 0x001fcc0000010000 */
[----:B------:R-:W0:Y:S02]  /*14580*/  MUFU.RCP R3, R3 ;  /* 0x0000000300037308 */ /* 0x000e240000001000 */
[C---:B0-----:R-:W-:Y:S01]  /*14590*/  FMUL.FTZ R4, R3.reuse, R49 ;  /* 0x0000003103047220 */ /* 0x041fe20000410000 */
[----:B------:R-:W-:Y:S01]  /*145a0*/  FADD.FTZ R3, -R3, 1 ;  /* 0x3f80000003037421 */ /* 0x000fe20000010100 */
[----:B------:R-:W2:Y:S03]  /*145b0*/  LDL.LU R49, [R1+0x448] ;  /* 0x0004480001317983 */ /* 0x000ea60000300800 */
[----:B------:R-:W-:Y:S01]  /*145c0*/  FFMA.FTZ R3, R2, R3, 1 ;  /* 0x3f80000002037423 */ /* 0x000fe20000010003 */
[----:B------:R-:W-:-:S03]  /*145d0*/  FFMA.FTZ R2, R53, R6, R51 ;  /* 0x0000000635027223 */ /* 0x000fc60000010033 */
[----:B------:R-:W-:-:S05]  /*145e0*/  FMUL.FTZ R3, R4, R3 ;  /* 0x0000000304037220 */ /* 0x000fca0000410000 */
[----:B------:R0:W-:Y:S02]  /*145f0*/  STL [R1+0x454], R3 ;  /* 0x0004540301007387 */ /* 0x0001e40000100800 */
[----:B0-----:R-:W-:Y:S02]  /*14600*/  FMUL.FTZ R3, R2, -1.4426950216293334961 ;  /* 0xbfb8aa3b02037820 */ /* 0x001fe40000410000 */
[----:B------:R0:W-:Y:S04]  /*14610*/  STL [R1+0x694], R6 ;  /* 0x0006940601007387 */ /* 0x0001e80000100800 */
[----:B------:R-:W1:Y:S01]  /*14620*/  MUFU.EX2 R3, R3 ;  /* 0x0000000300037308 */ /* 0x000e620000000800 */
[----:B0-----:R-:W-:Y:S01]  /*14630*/  FMUL.FTZ R6, R5, UR16 ;  /* 0x0000001005067c20 */ /* 0x001fe20008410000 */
[----:B-1----:R-:W-:-:S06]  /*14640*/  FADD.FTZ R3, R3, 1 ;  /* 0x3f80000003037421 */ /* 0x002fcc0000010000 */
[----:B------:R-:W0:Y:S02]  /*14650*/  MUFU.RCP R3, R3 ;  /* 0x0000000300037308 */ /* 0x000e240000001000 */
[C---:B0-----:R-:W-:Y:S01]  /*14660*/  FMUL.FTZ R4, R3.reuse, R64 ;  /* 0x0000004003047220 */ /* 0x041fe20000410000 */
[----:B------:R-:W-:Y:S01]  /*14670*/  FADD.FTZ R3, -R3, 1 ;  /* 0x3f80000003037421 */ /* 0x000fe20000010100 */
[----:B------:R-:W2:Y:S03]  /*14680*/  LDL.LU R64, [R1+0x444] ;  /* 0x0004440001407983 */ /* 0x000ea60000300800 */
[----:B------:R-:W-:Y:S01]  /*14690*/  FFMA.FTZ R3, R2, R3, 1 ;  /* 0x3f80000002037423 */ /* 0x000fe20000010003 */
[----:B------:R-:W-:-:S03]  /*146a0*/  FFMA.FTZ R2, R52, R6, R50 ;  /* 0x0000000634027223 */ /* 0x000fc60000010032 */
[----:B------:R-:W-:Y:S01]  /*146b0*/  FMUL.FTZ R3, R4, R3 ;  /* 0x0000000304037220 */ /* 0x000fe20000410000 */
[----:B---3--:R-:W-:Y:S02]  /*146c0*/  FADD.FTZ R5, R9, -UR28 ;  /* 0x8000001c09057e21 */ /* 0x008fe40008010000 */
[----:B------:R-:W3:Y:S04]  /*146d0*/  LDL.LU R9, [R1+0x748] ;  /* 0x0007480001097983 */ /* 0x000ee80000300800 */
[----:B------:R0:W-:Y:S02]  /*146e0*/  STL [R1+0x450], R3 ;  /* 0x0004500301007387 */ /* 0x0001e40000100800 */
[----:B0-----:R-:W-:-:S06]  /*146f0*/  FMUL.FTZ R3, R2, -1.4426950216293334961 ;  /* 0xbfb8aa3b02037820 */ /* 0x001fcc0000410000 */
[----:B------:R-:W0:Y:S02]  /*14700*/  MUFU.EX2 R3, R3 ;  /* 0x0000000300037308 */ /* 0x000e240000000800 */
[----:B0-----:R-:W-:-:S06]  /*14710*/  FADD.FTZ R3, R3, 1 ;  /* 0x3f80000003037421 */ /* 0x001fcc0000010000 */
[----:B------:R-:W4:Y:S01]  /*14720*/  MUFU.RCP R3, R3 ;  /* 0x0000000300037308 */ /* 0x000f220000001000 */
[----:B------:R0:W-:Y:S01]  /*14730*/  STL [R1+0x690], R6 ;  /* 0x0006900601007387 */ /* 0x0001e20000100800 */
[----:B----4-:R-:W-:-:S03]  /*14740*/  FMUL.FTZ R4, R3, R11 ;  /* 0x0000000b03047220 */ /* 0x010fc60000410000 */
[----:B------:R-:W4:Y:S01]  /*14750*/  LDL.LU R11, [R1+0x440] ;  /* 0x00044000010b7983 */ /* 0x000f220000300800 */
[----:B------:R-:W-:Y:S01]  /*14760*/  FADD.FTZ R3, -R3, 1 ;  /* 0x3f80000003037421 */ /* 0x000fe20000010100 */
[----:B0-----:R-:W-:Y:S01]  /*14770*/  FMUL.FTZ R6, R5, UR16 ;  /* 0x0000001005067c20 */ /* 0x001fe20008410000 */
[----:B------:R-:W-:Y:S02]  /*14780*/  FADD.FTZ R5, R13, -UR28 ;  /* 0x8000001c0d057e21 */ /* 0x000fe40008010000 */
[----:B------:R-:W4:Y:S01]  /*14790*/  LDL.LU R13, [R1+0x74c] ;  /* 0x00074c00010d7983 */ /* 0x000f220000300800 */
[----:B------:R-:W-:Y:S01]  /*147a0*/  FFMA.FTZ R3, R2, R3, 1 ;  /* 0x3f80000002037423 */ /* 0x000fe20000010003 */
[----:B------:R-:W-:Y:S02]  /*147b0*/  FFMA.FTZ R2, R53, R6, R51 ;  /* 0x0000000635027223 */ /* 0x000fe40000010033 */
[----:B------:R0:W-:Y:S02]  /*147c0*/  STL [R1+0x68c], R6 ;  /* 0x00068c0601007387 */ /* 0x0001e40000100800 */
[----:B0-----:R-:W-:Y:S01]  /*147d0*/  FMUL.FTZ R6, R5, UR16 ;  /* 0x0000001005067c20 */ /* 0x001fe20008410000 */
[----:B--2---:R-:W-:-:S02]  /*147e0*/  FADD.FTZ R5, R10, -UR28 ;  /* 0x8000001c0a057e21 */ /* 0x004fc40008010000 */
[----:B------:R-:W2:Y:S01]  /*147f0*/  LDL.LU R10, [R1+0x738] ;  /* 0x00073800010a7983 */ /* 0x000ea20000300800 */
[----:B------:R-:W-:-:S05]  /*14800*/  FMUL.FTZ R3, R4, R3 ;  /* 0x0000000304037220 */ /* 0x000fca0000410000 */
[----:B------:R0:W-:Y:S02]  /*14810*/  STL [R1+0x44c], R3 ;  /* 0x00044c0301007387 */ /* 0x0001e40000100800 */
[----:B0-----:R-:W-:-:S06]  /*14820*/  FMUL.FTZ R3, R2, -1.4426950216293334961 ;  /* 0xbfb8aa3b02037820 */ /* 0x001fcc0000410000 */
[----:B------:R-:W0:Y:S02]  /*14830*/  MUFU.EX2 R3, R3 ;  /* 0x0000000300037308 */ /* 0x000e240000000800 */
        /* <DEDUP_REMOVED lines=14> */
[----:B------:R-:W0:Y:S01]  /*14920*/  MUFU.RCP R3, R3 ;  /* 0x0000000300037308 */ /* 0x000e220000001000 */
[----:B---3--:R-:W-:Y:S02]  /*14930*/  FADD.FTZ R5, R9, -UR28 ;  /* 0x8000001c09057e21 */ /* 0x008fe40008010000 */
[----:B------:R-:W3:Y:S01]  /*14940*/  LDL.LU R9, [R1+0x73c] ;  /* 0x00073c0001097983 */ /* 0x000ee20000300800 */
[C---:B0-----:R-:W-:Y:S01]  /*14950*/  FMUL.FTZ R4, R3.reuse, R64 ;  /* 0x0000004003047220 */ /* 0x041fe20000410000 */
[----:B------:R-:W-:Y:S02]  /*14960*/  FADD.FTZ R3, -R3, 1 ;  /* 0x3f80000003037421 */ /* 0x000fe40000010100 */
[----:B------:R-:W3:Y:S02]  /*14970*/  LDL.LU R64, [R1+0x438] ;  /* 0x0004380001407983 */ /* 0x000ee40000300800 */
[----:B------:R-:W-:Y:S01]  /*14980*/  FFMA.FTZ R3, R2, R3, 1 ;  /* 0x3f80000002037423 */ /* 0x000fe20000010003 */
[----:B------:R-:W-:-:S03]  /*14990*/  FFMA.FTZ R2, R53, R6, R51 ;  /* 0x0000000635027223 */ /* 0x000fc60000010033 */
[----:B------:R-:W-:-:S05]  /*149a0*/  FMUL.FTZ R3, R4, R3 ;  /* 0x0000000304037220 */ /* 0x000fca0000410000 */
        /* <DEDUP_REMOVED lines=140> */
[----:B------:R0:W-:Y:S02]  /*15270*/  STL [R1+0x660], R6 ;  /* 0x0006600601007387 */ /* 0x0001e40000100800 */
[----:B0-----:R-:W-:Y:S01]  /*15280*/  FMUL.FTZ R6, R5, UR16 ;  /* 0x0000001005067c20 */ /* 0x001fe20008410000 */
[C---:B----4-:R-:W-:Y:S01]  /*15290*/  FMUL.FTZ R4, R3.reuse, R11 ;  /* 0x0000000b03047220 */ /* 0x050fe20000410000 */
[----:B------:R-:W-:-:S03]  /*152a0*/  FADD.FTZ R3, -R3, 1 ;  /* 0x3f80000003037421 */ /* 0x000fc60000010100 */
[----:B------:R0:W-:Y:S01]  /*152b0*/  STL [R1+0x65c], R6 ;  /* 0x00065c0601007387 */ /* 0x0001e20000100800 */
[----:B------:R-:W-:Y:S01]  /*152c0*/  FFMA.FTZ R2, R2, R3, 1 ;  /* 0x3f80000002027423 */ /* 0x000fe20000010003 */
[----:B------:R-:W-:Y:S02]  /*152d0*/  FFMA.FTZ R3, R53, R6, R51 ;  /* 0x0000000635037223 */ /* 0x000fe40000010033 */
[----:B------:R-:W4:Y:S01]  /*152e0*/  LDL.LU R11, [R1+0x410] ;  /* 0x00041000010b7983 */ /* 0x000f220000300800 */
[----:B------:R-:W-:Y:S01]  /*152f0*/  FMUL.FTZ R2, R4, R2 ;  /* 0x0000000204027220 */ /* 0x000fe20000410000 */
[----:B0-----:R-:W-:-:S04]  /*15300*/  FADD.FTZ R6, R13, -UR28 ;  /* 0x8000001c0d067e21 */ /* 0x001fc80008010000 */
[----:B------:R0:W-:Y:S04]  /*15310*/  STL [R1+0x96c], R2 ;  /* 0x00096c0201007387 */ /* 0x0001e80000100800 */
[----:B------:R-:W4:Y:S01]  /*15320*/  LDL.LU R13, [R1+0x6d4] ;  /* 0x0006d400010d7983 */ /* 0x000f220000300800 */
[----:B0-----:R-:W-:Y:S01]  /*15330*/  FMUL.FTZ R2, R6, UR16 ;  /* 0x0000001006027c20 */ /* 0x001fe20008410000 */
[----:B--2---:R-:W-:Y:S02]  /*15340*/  FADD.FTZ R6, R10, -UR28 ;  /* 0x8000001c0a067e21 */ /* 0x004fe40008010000 */
[----:B------:R-:W2:Y:S01]  /*15350*/  LDL.LU R10, [R1+0x6bc] ;  /* 0x0006bc00010a7983 */ /* 0x000ea20000300800 */
[----:B------:R-:W-:-:S06]  /*15360*/  FMUL.FTZ R4, R3, -1.4426950216293334961 ;  /* 0xbfb8aa3b03047820 */ /* 0x000fcc0000410000 */
[----:B------:R-:W0:Y:S02]  /*15370*/  MUFU.EX2 R4, R4 ;  /* 0x0000000400047308 */ /* 0x000e240000000800 */
[----:B0-----:R-:W-:-:S06]  /*15380*/  FADD.FTZ R4, R4, 1 ;  /* 0x3f80000004047421 */ /* 0x001fcc0000010000 */
[----:B------:R-:W0:Y:S01]  /*15390*/  MUFU.RCP R4, R4 ;  /* 0x0000000400047308 */ /* 0x000e220000001000 */
[----:B------:R1:W-:Y:S01]  /*153a0*/  STL [R1+0x658], R2 ;  /* 0x0006580201007387 */ /* 0x0003e20000100800 */
[C---:B0-----:R-:W-:Y:S01]  /*153b0*/  FMUL.FTZ R5, R4.reuse, R49 ;  /* 0x0000003104057220 */ /* 0x041fe20000410000 */
[----:B------:R-:W-:Y:S02]  /*153c0*/  FADD.FTZ R4, -R4, 1 ;  /* 0x3f80000004047421 */ /* 0x000fe40000010100 */
[----:B------:R-:W2:Y:S02]  /*153d0*/  LDL.LU R49, [R1+0x89c] ;  /* 0x00089c0001317983 */ /* 0x000ea40000300800 */
[----:B------:R-:W-:Y:S01]  /*153e0*/  FFMA.FTZ R4, R3, R4, 1 ;  /* 0x3f80000003047423 */ /* 0x000fe20000010004 */
[----:B------:R-:W-:Y:S01]  /*153f0*/  FFMA.FTZ R3, R52, R2, R50 ;  /* 0x0000000234037223 */ /* 0x000fe20000010032 */
[----:B-1----:R-:W-:Y:S02]  /*15400*/  FMUL.FTZ R2, R6, UR16 ;  /* 0x0000001006027c20 */ /* 0x002fe40008410000 */
[----:B------:R-:W-:-:S05]  /*15410*/  FMUL.FTZ R4, R5, R4 ;  /* 0x0000000405047220 */ /* 0x000fca0000410000 */
[----:B------:R0:W-:Y:S02]  /*15420*/  STL [R1+0x418], R4 ;  /* 0x0004180401007387 */ /* 0x0001e40000100800 */
[----:B0-----:R-:W-:-:S06]  /*15430*/  FMUL.FTZ R4, R3, -1.4426950216293334961 ;  /* 0xbfb8aa3b03047820 */ /* 0x001fcc0000410000 */
[----:B------:R-:W0:Y:S01]  /*15440*/  MUFU.EX2 R4, R4 ;  /* 0x0000000400047308 */ /* 0x000e220000000800 */
[----:B---3--:R-:W-:Y:S02]  /*15450*/  FADD.FTZ R6, R9, -UR28 ;  /* 0x8000001c09067e21 */ /* 0x008fe40008010000 */
[----:B------:R-:W3:Y:S01]  /*15460*/  LDL.LU R9, [R1+0x6c8] ;  /* 0x0006c80001097983 */ /* 0x000ee20000300800 */
[----:B0-----:R-:W-:-:S06]  /*15470*/  FADD.FTZ R4, R4, 1 ;  /* 0x3f80000004047421 */ /* 0x001fcc0000010000 */
[----:B------:R-:W0:Y:S01]  /*15480*/  MUFU.RCP R4, R4 ;  /* 0x0000000400047308 */ /* 0x000e220000001000 */
[----:B------:R1:W-:Y:S01]  /*15490*/  STL [R1+0x654], R2 ;  /* 0x0006540201007387 */ /* 0x0003e20000100800 */
[C---:B0-----:R-:W-:Y:S01]  /*154a0*/  FMUL.FTZ R5, R4.reuse, R64 ;  /* 0x0000004004057220 */ /* 0x041fe20000410000 */
[----:B------:R-:W-:Y:S02]  /*154b0*/  FADD.FTZ R4, -R4, 1 ;  /* 0x3f80000004047421 */ /* 0x000fe40000010100 */
[----:B------:R-:W3:Y:S02]  /*154c0*/  LDL.LU R64, [R1+0x898] ;  /* 0x0008980001407983 */ /* 0x000ee40000300800 */
[----:B------:R-:W-:Y:S01]  /*154d0*/  FFMA.FTZ R4, R3, R4, 1 ;  /* 0x3f80000003047423 */ /* 0x000fe20000010004 */
[----:B------:R-:W-:-:S03]  /*154e0*/  FFMA.FTZ R3, R53, R2, R51 ;  /* 0x0000000235037223 */ /* 0x000fc60000010033 */
[----:B------:R-:W-:Y:S01]  /*154f0*/  FMUL.FTZ R4, R5, R4 ;  /* 0x0000000405047220 */ /* 0x000fe20000410000 */
[----:B-1----:R-:W-:-:S04]  /*15500*/  FMUL.FTZ R2, R6, UR16 ;  /* 0x0000001006027c20 */ /* 0x002fc80008410000 */
[----:B------:R0:W-:Y:S02]  /*15510*/  STL [R1+0x414], R4 ;  /* 0x0004140401007387 */ /* 0x0001e40000100800 */
[----:B0-----:R-:W-:-:S06]  /*15520*/  FMUL.FTZ R4, R3, -1.4426950216293334961 ;  /* 0xbfb8aa3b03047820 */ /* 0x001fcc0000410000 */
[----:B------:R-:W0:Y:S02]  /*15530*/  MUFU.EX2 R4, R4 ;  /* 0x0000000400047308 */ /* 0x000e240000000800 */
[----:B0-----:R-:W-:-:S06]  /*15540*/  FADD.FTZ R4, R4, 1 ;  /* 0x3f80000004047421 */ /* 0x001fcc0000010000 */
[----:B------:R-:W4:Y:S02]  /*15550*/  MUFU.RCP R4, R4 ;  /* 0x0000000400047308 */ /* 0x000f240000001000 */
[C---:B----4-:R-:W-:Y:S01]  /*15560*/  FMUL.FTZ R5, R4.reuse, R11 ;  /* 0x0000000b04057220 */ /* 0x050fe20000410000 */
[----:B------:R-:W-:Y:S01]  /*15570*/  FADD.FTZ R4, -R4, 1 ;  /* 0x3f80000004047421 */ /* 0x000fe20000010100 */
[----:B--2---:R-:W-:Y:S01]  /*15580*/  FADD.FTZ R6, R10, -UR28 ;  /* 0x8000001c0a067e21 */ /* 0x004fe20008010000 */
[----:B------:R-:W-:Y:S04]  /*15590*/  STL [R1+0x650], R2 ;  /* 0x0006500201007387 */ /* 0x000fe80000100800 */
[----:B------:R-:W2:Y:S01]  /*155a0*/  LDL.LU R10, [R1+0x6ec] ;  /* 0x0006ec00010a7983 */ /* 0x000ea20000300800 */
[----:B------:R-:W-:-:S03]  /*155b0*/  FFMA.FTZ R4, R3, R4, 1 ;  /* 0x3f80000003047423 */ /* 0x000fc60000010004 */
[----:B------:R-:W4:Y:S01]  /*155c0*/  LDL.LU R11, [R1+0x7a4] ;  /* 0x0007a400010b7983 */ /* 0x000f220000300800 */
[----:B------:R-:W-:Y:S01]  /*155d0*/  FMUL.FTZ R4, R5, R4 ;  /* 0x0000000405047220 */ /* 0x000fe20000410000 */
[----:B------:R-:W-:Y:S02]  /*155e0*/  FADD.FTZ R5, R13, -UR28 ;  /* 0x8000001c0d057e21 */ /* 0x000fe40008010000 */
[----:B------:R-:W4:Y:S01]  /*155f0*/  LDL.LU R13, [R1+0x6e8] ;  /* 0x0006e800010d7983 */ /* 0x000f220000300800 */
[----:B------:R-:W-:-:S03]  /*15600*/  FFMA.FTZ R3, R52, R2, R50 ;  /* 0x0000000234037223 */ /* 0x000fc60000010032 */
[----:B------:R0:W-:Y:S02]  /*15610*/  STL [R1+0x41c], R4 ;  /* 0x00041c0401007387 */ /* 0x0001e40000100800 */
[----:B0-----:R-:W-:-:S06]  /*15620*/  FMUL.FTZ R4, R3, -1.4426950216293334961 ;  /* 0xbfb8aa3b03047820 */ /* 0x001fcc0000410000 */
        /* <DEDUP_REMOVED lines=9> */
[----:B-1----:R-:W-:-:S03]  /*156c0*/  FMUL.FTZ R2, R6, UR16 ;  /* 0x0000001006027c20 */ /* 0x002fc60008410000 */
[----:B------:R-:W-:-:S06]  /*156d0*/  FMUL.FTZ R5, R4, -1.4426950216293334961 ;  /* 0xbfb8aa3b04057820 */ /* 0x000fcc0000410000 */
[----:B------:R-:W0:Y:S01]  /*156e0*/  MUFU.EX2 R5, R5 ;  /* 0x0000000500057308 */ /* 0x000e220000000800 */
[----:B---3--:R-:W-:Y:S02]  /*156f0*/  FADD.FTZ R6, R9, -UR28 ;  /* 0x8000001c09067e21 */ /* 0x008fe40008010000 */
[----:B------:R-:W3:Y:S01]  /*15700*/  LDL.LU R9, [R1+0x7a0] ;  /* 0x0007a00001097983 */ /* 0x000ee20000300800 */
[----:B0-----:R-:W-:-:S06]  /*15710*/  FADD.FTZ R5, R5, 1 ;  /* 0x3f80000005057421 */ /* 0x001fcc0000010000 */
[----:B------:R-:W0:Y:S01]  /*15720*/  MUFU.RCP R5, R5 ;  /* 0x0000000500057308 */ /* 0x000e220000001000 */
[----:B------:R-:W-:Y:S01]  /*15730*/  FMUL.FTZ R3, R69, R3 ;  /* 0x0000000345037220 */ /* 0x000fe20000410000 */
[----:B------:R-:W-:Y:S04]  /*15740*/  STL [R1+0x644], R2 ;  /* 0x0006440201007387 */ /* 0x000fe80000100800 */
[----:B------:R1:W-:Y:S04]  /*15750*/  STL [R1+0x960], R3 ;  /* 0x0009600301007387 */ /* 0x0003e80000100800 */
[----:B------:R-:W3:Y:S01]  /*15760*/  LDL.LU R69, [R1+0x59c] ;  /* 0x00059c0001457983 */ /* 0x000ee20000300800 */
[C---:B0-----:R-:W-:Y:S01]  /*15770*/  FMUL.FTZ R68, R5.reuse, R68 ;  /* 0x0000004405447220 */ /* 0x041fe20000410000 */
[----:B------:R-:W-:-:S04]  /*15780*/  FADD.FTZ R5, -R5, 1 ;  /* 0x3f80000005057421 */ /* 0x000fc80000010100 */
[----:B------:R-:W-:Y:S01]  /*15790*/  FFMA.FTZ R5, R4, R5, 1 ;  /* 0x3f80000004057423 */ /* 0x000fe20000010005 */
[----:B------:R-:W-:-:S03]  /*157a0*/  FFMA.FTZ R4, R52, R2, R50 ;  /* 0x0000000234047223 */ /* 0x000fc60000010032 */
[----:B-1----:R-:W-:Y:S01]  /*157b0*/  FMUL.FTZ R3, R68, R5 ;  /* 0x0000000544037220 */ /* 0x002fe20000410000 */
[----:B------:R-:W-:Y:S01]  /*157c0*/  FMUL.FTZ R5, R4, -1.4426950216293334961 ;  /* 0xbfb8aa3b04057820 */ /* 0x000fe20000410000 */
[----:B------:R-:W-:Y:S01]  /*157d0*/  FMUL.FTZ R2, R6, UR16 ;  /* 0x0000001006027c20 */ /* 0x000fe20008410000 */
[----:B------:R-:W3:Y:S04]  /*157e0*/  LDL.LU R68, [R1+0x624] ;  /* 0x0006240001447983 */ /* 0x000ee80000300800 */
        /* <DEDUP_REMOVED lines=8> */
[----:B------:R-:W0:Y:S01]  /*15870*/  MUFU.EX2 R6, R6 ;  /* 0x0000000600067308 */ /* 0x000e220000000800 */
[----:B--2---:R-:W-:Y:S02]  /*15880*/  FADD.FTZ R8, R10, -UR28 ;  /* 0x8000001c0a087e21 */ /* 0x004fe40008010000 */
[----:B------:R-:W2:Y:S01]  /*15890*/  LDL.LU R10, [R1+0x7b0] ;  /* 0x0007b000010a7983 */ /* 0x000ea20000300800 */
[----:B0-----:R-:W-:Y:S01]  /*158a0*/  FADD.FTZ R6, R6, 1 ;  /* 0x3f80000006067421 */ /* 0x001fe20000010000 */
[----:B----4-:R-:W-:Y:S02]  /*158b0*/  FADD.FTZ R7, R13, -UR28 ;  /* 0x8000001c0d077e21 */ /* 0x010fe40008010000 */
[----:B------:R-:W4:Y:S03]  /*158c0*/  LDL.LU R13, [R1+0x7b4] ;  /* 0x0007b400010d7983 */ /* 0x000f260000300800 */
        /* <DEDUP_REMOVED lines=21> */
[----:B------:R1:W-:Y:S01]  /*15a20*/  STL [R1+0x638], R2 ;  /* 0x0006380201007387 */ /* 0x0003e20000100800 */
[C---:B0-----:R-:W-:Y:S01]  /*15a30*/  FMUL.FTZ R0, R8.reuse, R0 ;  /* 0x0000000008007220 */ /* 0x041fe20000410000 */
[----:B------:R-:W-:-:S04]  /*15a40*/  FADD.FTZ R8, -R8, 1 ;  /* 0x3f80000008087421 */ /* 0x000fc80000010100 */
[----:B------:R-:W-:Y:S01]  /*15a50*/  FFMA.FTZ R8, R7, R8, 1 ;  /* 0x3f80000007087423 */ /* 0x000fe20000010008 */
[----:B---3--:R-:W-:-:S04]  /*15a60*/  FADD.FTZ R9, R9, -UR28 ;  /* 0x8000001c09097e21 */ /* 0x008fc80008010000 */
[----:B-1----:R-:W-:Y:S01]  /*15a70*/  FMUL.FTZ R2, R9, UR16 ;  /* 0x0000001009027c20 */ /* 0x002fe20008410000 */
[----:B------:R-:W-:-:S03]  /*15a80*/  FMUL.FTZ R0, R0, R8 ;  /* 0x0000000800007220 */ /* 0x000fc60000410000 */
        /* <DEDUP_REMOVED lines=20> */
[----:B--2---:R-:W-:-:S04]  /*15bd0*/  FADD.FTZ R10, R10, -UR28 ;  /* 0x8000001c0a0a7e21 */ /* 0x004fc80008010000 */
[----:B-1----:R-:W-:-:S04]  /*15be0*/  FMUL.FTZ R0, R10, UR16 ;  /* 0x000000100a007c20 */ /* 0x002fc80008410000 */
[----:B------:R-:W-:-:S04]  /*15bf0*/  FFMA.FTZ R9, R52, R0, R50 ;  /* 0x0000000034097223 */ /* 0x000fc80000010032 */
[----:B------:R-:W-:-:S06]  /*15c00*/  FMUL.FTZ R10, R9, -1.4426950216293334961 ;  /* 0xbfb8aa3b090a7820 */ /* 0x000fcc0000410000 */
[----:B------:R-:W0:Y:S02]  /*15c10*/  MUFU.EX2 R10, R10 ;  /* 0x0000000a000a7308 */ /* 0x000e240000000800 */
[----:B0-----:R-:W-:-:S06]  /*15c20*/  FADD.FTZ R10, R10, 1 ;  /* 0x3f8000000a0a7421 */ /* 0x001fcc0000010000 */
[----:B------:R-:W0:Y:S01]  /*15c30*/  MUFU.RCP R10, R10 ;  /* 0x0000000a000a7308 */ /* 0x000e220000001000 */
[----:B----4-:R-:W-:Y:S01]  /*15c40*/  FADD.FTZ R11, R13, -UR28 ;  /* 0x8000001c0d0b7e21 */ /* 0x010fe20008010000 */
        /* <DEDUP_REMOVED lines=190> */
[----:B------:R-:W0:Y:S02]  /*16830*/  MUFU.RCP R30, R29 ;  /* 0x0000001d001e7308 */ /* 0x000e240000001000 */
[C---:B0-----:R-:W-:Y:S02]  /*16840*/  FMUL.FTZ R29, R30.reuse, R48 ;  /* 0x000000301e1d7220 */ /* 0x041fe40000410000 */
[----:B------:R-:W2:Y:S01]  /*16850*/  LDL.LU R48, [R1+0x8a8] ;  /* 0x0008a80001307983 */ /* 0x000ea20000300800 */
[----:B------:R-:W-:-:S03]  /*16860*/  FADD.FTZ R30, -R30, 1 ;  /* 0x3f8000001e1e7421 */ /* 0x000fc60000010100 */
[----:B------:R0:W-:Y:S01]  /*16870*/  STL [R1+0x528], R0 ;  /* 0x0005280001007387 */ /* 0x0001e20000100800 */
[----:B------:R-:W-:-:S04]  /*16880*/  FFMA.FTZ R27, R27, R30, 1 ;  /* 0x3f8000001b1b7423 */ /* 0x000fc8000001001e */
[----:B------:R-:W-:Y:S01]  /*16890*/  FMUL.FTZ R27, R29, R27 ;  /* 0x0000001b1d1b7220 */ /* 0x000fe20000410000 */
[----:B0-----:R-:W-:-:S04]  /*168a0*/  FMUL.FTZ R0, R31, UR16 ;  /* 0x000000101f007c20 */ /* 0x001fc80008410000 */
[----:B------:R-:W-:-:S04]  /*168b0*/  FFMA.FTZ R29, R52, R0, R50 ;  /* 0x00000000341d7223 */ /* 0x000fc80000010032 */
[----:B------:R-:W-:-:S06]  /*168c0*/  FMUL.FTZ R30, R29, -1.4426950216293334961 ;  /* 0xbfb8aa3b1d1e7820 */ /* 0x000fcc0000410000 */
[----:B------:R-:W0:Y:S02]  /*168d0*/  MUFU.EX2 R30, R30 ;  /* 0x0000001e001e7308 */ /* 0x000e240000000800 */
[----:B0-----:R-:W-:-:S06]  /*168e0*/  FADD.FTZ R30, R30, 1 ;  /* 0x3f8000001e1e7421 */ /* 0x001fcc0000010000 */
[----:B------:R-:W0:Y:S01]  /*168f0*/  MUFU.RCP R30, R30 ;  /* 0x0000001e001e7308 */ /* 0x000e220000001000 */
[----:B------:R-:W-:Y:S01]  /*16900*/  FADD.FTZ R31, R64, -UR28 ;  /* 0x8000001c401f7e21 */ /* 0x000fe20008010000 */
[----:B------:R-:W-:Y:S01]  /*16910*/  FMUL.FTZ R25, R60, R25 ;  /* 0x000000193c197220 */ /* 0x000fe20000410000 */
[----:B------:R-:W3:Y:S04]  /*16920*/  LDL.LU R64, [R1+0x8ac] ;  /* 0x0008ac0001407983 */ /* 0x000ee80000300800 */
[----:B------:R1:W-:Y:S01]  /*16930*/  STL [R1+0x50c], R0 ;  /* 0x00050c0001007387 */ /* 0x0003e20000100800 */
[C---:B0-----:R-:W-:Y:S01]  /*16940*/  FMUL.FTZ R60, R30.reuse, R63 ;  /* 0x0000003f1e3c7220 */ /* 0x041fe20000410000 */
[----:B------:R-:W-:Y:S01]  /*16950*/  FADD.FTZ R30, -R30, 1 ;  /* 0x3f8000001e1e7421 */ /* 0x000fe20000010100 */
[----:B-1----:R-:W-:-:S03]  /*16960*/  FMUL.FTZ R0, R31, UR16 ;  /* 0x000000101f007c20 */ /* 0x002fc60008410000 */
        /* <DEDUP_REMOVED lines=8> */
[----:B------:R1:W-:Y:S04]  /*169f0*/  STL [R1+0x634], R2 ;  /* 0x0006340201007387 */ /* 0x0003e80000100800 */
[----:B------:R-:W4:Y:S04]  /*16a00*/  LDL.LU R49, [R1+0x8bc] ;  /* 0x0008bc0001317983 */ /* 0x000f280000300800 */
[----:B------:R0:W-:Y:S04]  /*16a10*/  STL [R1+0x4f8], R0 ;  /* 0x0004f80001007387 */ /* 0x0001e80000100800 */
[----:B-1----:R-:W4:Y:S01]  /*16a20*/  LDL.LU R2, [R1+0x548] ;  /* 0x0005480001027983 */ /* 0x002f220000300800 */
[C---:B0-----:R-:W-:Y:S01]  /*16a30*/  FMUL.FTZ R54, R30.reuse, R54 ;  /* 0x000000361e367220 */ /* 0x041fe20000410000 */
        /* <DEDUP_REMOVED lines=10> */
[----:B0-----:R-:W-:Y:S02]  /*16ae0*/  FMUL.FTZ R59, R30, R46 ;  /* 0x0000002e1e3b7220 */ /* 0x001fe40000410000 */
[----:B------:R-:W4:Y:S01]  /*16af0*/  LDL.LU R46, [R1+0x54c] ;  /* 0x00054c00012e7983 */ /* 0x000f220000300800 */
[----:B--2---:R-:W-:-:S03]  /*16b00*/  FADD.FTZ R31, R48, -UR28 ;  /* 0x8000001c301f7e21 */ /* 0x004fc60008010000 */
[----:B------:R-:W2:Y:S01]  /*16b10*/  LDL.LU R48, [R1+0x8c8] ;  /* 0x0008c80001307983 */ /* 0x000ea20000300800 */
[----:B------:R-:W-:-:S03]  /*16b20*/  FADD.FTZ R30, -R30, 1 ;  /* 0x3f8000001e1e7421 */ /* 0x000fc60000010100 */
[----:B------:R0:W-:Y:S01]  /*16b30*/  STL [R1+0x4e0], R0 ;  /* 0x0004e00001007387 */ /* 0x0001e20000100800 */
[----:B------:R-:W-:Y:S01]  /*16b40*/  FFMA.FTZ R30, R29, R30, 1 ;  /* 0x3f8000001d1e7423 */ /* 0x000fe2000001001e */
[----:B0-----:R-:W-:-:S03]  /*16b50*/  FMUL.FTZ R0, R31, UR16 ;  /* 0x000000101f007c20 */ /* 0x001fc60008410000 */
[----:B------:R-:W-:Y:S01]  /*16b60*/  FMUL.FTZ R59, R59, R30 ;  /* 0x0000001e3b3b7220 */ /* 0x000fe20000410000 */
[----:B------:R-:W-:-:S04]  /*16b70*/  FFMA.FTZ R29, R53, R0, R51 ;  /* 0x00000000351d7223 */ /* 0x000fc80000010033 */
[----:B------:R-:W-:-:S06]  /*16b80*/  FMUL.FTZ R30, R29, -1.4426950216293334961 ;  /* 0xbfb8aa3b1d1e7820 */ /* 0x000fcc0000410000 */
[----:B------:R-:W0:Y:S02]  /*16b90*/  MUFU.EX2 R30, R30 ;  /* 0x0000001e001e7308 */ /* 0x000e240000000800 */
[----:B0-----:R-:W-:-:S06]  /*16ba0*/  FADD.FTZ R30, R30, 1 ;  /* 0x3f8000001e1e7421 */ /* 0x001fcc0000010000 */
[----:B------:R-:W0:Y:S01]  /*16bb0*/  MUFU.RCP R30, R30 ;  /* 0x0000001e001e7308 */ /* 0x000e220000001000 */
[----:B------:R-:W-:Y:S01]  /*16bc0*/  FMUL.FTZ R19, R44, R19 ;  /* 0x000000132c137220 */ /* 0x000fe20000410000 */
[----:B---3--:R-:W-:Y:S02]  /*16bd0*/  FADD.FTZ R31, R64, -UR28 ;  /* 0x8000001c401f7e21 */ /* 0x008fe40008010000 */
[----:B------:R-:W3:Y:S04]  /*16be0*/  LDL.LU R64, [R1+0x8d8] ;  /* 0x0008d80001407983 */ /* 0x000ee80000300800 */
[----:B------:R1:W-:Y:S01]  /*16bf0*/  STL [R1+0x4d4], R0 ;  /* 0x0004d40001007387 */ /* 0x0003e20000100800 */
[----:B0-----:R-:W-:-:S03]  /*16c00*/  FMUL.FTZ R44, R30, R47 ;  /* 0x0000002f1e2c7220 */ /* 0x001fc60000410000 */
[----:B------:R-:W3:Y:S01]  /*16c10*/  LDL.LU R47, [R1+0x530] ;  /* 0x00053000012f7983 */ /* 0x000ee20000300800 */
        /* <DEDUP_REMOVED lines=10> */
[----:B----4-:R-:W-:Y:S02]  /*16cc0*/  FADD.FTZ R31, R49, -UR28 ;  /* 0x8000001c311f7e21 */ /* 0x010fe40008010000 */
[----:B------:R-:W4:Y:S04]  /*16cd0*/  LDL.LU R49, [R1+0x8e0] ;  /* 0x0008e00001317983 */ /* 0x000f280000300800 */
[----:B------:R1:W-:Y:S01]  /*16ce0*/  STL [R1+0x4d0], R0 ;  /* 0x0004d00001007387 */ /* 0x0003e20000100800 */
[C---:B0-----:R-:W-:Y:S01]  /*16cf0*/  FMUL.FTZ R58, R30.reuse, R2 ;  /* 0x000000021e3a7220 */ /* 0x041fe20000410000 */
[----:B------:R-:W-:-:S02]  /*16d00*/  FADD.FTZ R30, -R30, 1 ;  /* 0x3f8000001e1e7421 */ /* 0x000fc40000010100 */
[----:B------:R-:W4:Y:S01]  /*16d10*/  LDL.LU R2, [R1+0x534] ;  /* 0x0005340001027983 */ /* 0x000f220000300800 */
[----:B-1----:R-:W-:Y:S01]  /*16d20*/  FMUL.FTZ R0, R31, UR16 ;  /* 0x000000101f007c20 */ /* 0x002fe20008410000 */
[----:B------:R-:W-:-:S03]  /*16d30*/  FFMA.FTZ R30, R29, R30, 1 ;  /* 0x3f8000001d1e7423 */ /* 0x000fc6000001001e */
[----:B------:R-:W-:Y:S01]  /*16d40*/  FFMA.FTZ R29, R53, R0, R51 ;  /* 0x00000000351d7223 */ /* 0x000fe20000010033 */
[----:B------:R-:W-:-:S03]  /*16d50*/  FMUL.FTZ R58, R58, R30 ;  /* 0x0000001e3a3a7220 */ /* 0x000fc60000410000 */
        /* <DEDUP_REMOVED lines=39> */
[----:B------:R-:W-:Y:S01]  /*16fd0*/  FADD.FTZ R30, -R30, 1 ;  /* 0x3f8000001e1e7421 */ /* 0x000fe20000010100 */
[----:B-1----:R-:W-:Y:S01]  /*16fe0*/  FMUL.FTZ R0, R31, UR16 ;  /* 0x000000101f007c20 */ /* 0x002fe20008410000 */
[----:B------:R-:W-:Y:S01]  /*16ff0*/  FMUL.FTZ R21, R56, R21 ;  /* 0x0000001538157220 */ /* 0x000fe20000410000 */
[----:B------:R-:W-:Y:S01]  /*17000*/  FMUL.FTZ R11, R36, R11 ;  /* 0x0000000b240b7220 */ /* 0x000fe20000410000 */
[----:B------:R-:W-:Y:S01]  /*17010*/  FFMA.FTZ R30, R29, R30, 1 ;  /* 0x3f8000001d1e7423 */ /* 0x000fe2000001001e */
[----:B------:R-:W-:Y:S01]  /*17020*/  FFMA.FTZ R29, R52, R0, R50 ;  /* 0x00000000341d7223 */ /* 0x000fe20000010032 */
[----:B------:R-:W4:Y:S02]  /*17030*/  LDL.LU R2, [R1+0x494] ;  /* 0x0004940001027983 */ /* 0x000f240000300800 */
[----:B------:R-:W-:Y:S01]  /*17040*/  FMUL.FTZ R40, R40, R30 ;  /* 0x0000001e28287220 */ /* 0x000fe20000410000 */
[----:B------:R-:W-:-:S06]  /*17050*/  FMUL.FTZ R30, R29, -1.4426950216293334961 ;  /* 0xbfb8aa3b1d1e7820 */ /* 0x000fcc0000410000 */
[----:B------:R-:W0:Y:S02]  /*17060*/  MUFU.EX2 R30, R30 ;  /* 0x0000001e001e7308 */ /* 0x000e240000000800 */
[----:B0-----:R-:W-:-:S06]  /*17070*/  FADD.FTZ R30, R30, 1 ;  /* 0x3f8000001e1e7421 */ /* 0x001fcc0000010000 */
[----:B------:R-:W0:Y:S02]  /*17080*/  MUFU.RCP R30, R30 ;  /* 0x0000001e001e7308 */ /* 0x000e240000001000 */
        /* <DEDUP_REMOVED lines=28> */
[----:B----4-:R-:W-:Y:S02]  /*17250*/  FADD.FTZ R31, R49, -UR28 ;  /* 0x8000001c311f7e21 */ /* 0x010fe40008010000 */
[----:B------:R-:W4:Y:S04]  /*17260*/  LDL.LU R49, [R1+0x8d4] ;  /* 0x0008d40001317983 */ /* 0x000f280000300800 */
        /* <DEDUP_REMOVED lines=120> */
[----:B------:R-:W-:Y:S01]  /*179f0*/  FADD.FTZ R32, -R32, 1 ;  /* 0x3f80000020207421 */ /* 0x000fe20000010100 */
[----:B------:R-:W-:Y:S01]  /*17a00*/  FMUL.FTZ R12, R37, R12 ;  /* 0x0000000c250c7220 */ /* 0x000fe20000410000 */
[----:B------:R-:W3:Y:S02]  /*17a10*/  LDL.LU R47, [R1+0x920] ;  /* 0x00092000012f7983 */ /* 0x000ee40000300800 */
[----:B------:R-:W-:-:S04]  /*17a20*/  FFMA.FTZ R29, R29, R32, 1 ;  /* 0x3f8000001d1d7423 */ /* 0x000fc80000010020 */
[----:B------:R-:W-:Y:S01]  /*17a30*/  FMUL.FTZ R29, R31, R29 ;  /* 0x0000001d1f1d7220 */ /* 0x000fe20000410000 */
[----:B------:R-:W-:-:S04]  /*17a40*/  FFMA.FTZ R31, R53, R64, R51 ;  /* 0x00000040351f7223 */ /* 0x000fc80000010033 */
[----:B------:R-:W-:-:S06]  /*17a50*/  FMUL.FTZ R32, R31, -1.4426950216293334961 ;  /* 0xbfb8aa3b1f207820 */ /* 0x000fcc0000410000 */
[----:B------:R-:W0:Y:S02]  /*17a60*/  MUFU.EX2 R32, R32 ;  /* 0x0000002000207308 */ /* 0x000e240000000800 */
[----:B0-----:R-:W-:-:S06]  /*17a70*/  FADD.FTZ R32, R32, 1 ;  /* 0x3f80000020207421 */ /* 0x001fcc0000010000 */
[----:B------:R-:W0:Y:S01]  /*17a80*/  MUFU.RCP R32, R32 ;  /* 0x0000002000207308 */ /* 0x000e220000001000 */
[----:B----4-:R-:W-:-:S04]  /*17a90*/  FADD.FTZ R33, R49, -UR28 ;  /* 0x8000001c31217e21 */ /* 0x010fc80008010000 */
[----:B------:R-:W-:Y:S01]  /*17aa0*/  FMUL.FTZ R49, R33, UR16 ;  /* 0x0000001021317c20 */ /* 0x000fe20008410000 */
[C---:B0-----:R-:W-:Y:S01]  /*17ab0*/  FMUL.FTZ R37, R32.reuse, R2 ;  /* 0x0000000220257220 */ /* 0x041fe20000410000 */
[----:B------:R-:W-:Y:S01]  /*17ac0*/  FADD.FTZ R32, -R32, 1 ;  /* 0x3f80000020207421 */ /* 0x000fe20000010100 */
[----:B------:R-:W-:Y:S01]  /*17ad0*/  FMUL.FTZ R10, R35, R10 ;  /* 0x0000000a230a7220 */ /* 0x000fe20000410000 */
[----:B------:R-:W4:Y:S02]  /*17ae0*/  LDL.LU R2, [R1+0x5a4] ;  /* 0x0005a40001027983 */ /* 0x000f240000300800 */
[----:B------:R-:W-:Y:S01]  /*17af0*/  FFMA.FTZ R32, R31, R32, 1 ;  /* 0x3f8000001f207423 */ /* 0x000fe20000010020 */
[----:B------:R-:W-:-:S03]  /*17b00*/  FFMA.FTZ R31, R52, R49, R50 ;  /* 0x00000031341f7223 */ /* 0x000fc60000010032 */
[----:B------:R-:W-:Y:S01]  /*17b10*/  FMUL.FTZ R37, R37, R32 ;  /* 0x0000002025257220 */ /* 0x000fe20000410000 */
[----:B------:R-:W-:-:S06]  /*17b20*/  FMUL.FTZ R32, R31, -1.4426950216293334961 ;  /* 0xbfb8aa3b1f207820 */ /* 0x000fcc0000410000 */
[----:B------:R-:W0:Y:S02]  /*17b30*/  MUFU.EX2 R32, R32 ;  /* 0x0000002000207308 */ /* 0x000e240000000800 */
[----:B0-----:R-:W-:-:S06]  /*17b40*/  FADD.FTZ R32, R32, 1 ;  /* 0x3f80000020207421 */ /* 0x001fcc0000010000 */
[----:B------:R-:W0:Y:S02]  /*17b50*/  MUFU.RCP R32, R32 ;  /* 0x0000002000207308 */ /* 0x000e240000001000 */
[C---:B0-----:R-:W-:Y:S02]  /*17b60*/  FMUL.FTZ R35, R32.reuse, R46 ;  /* 0x0000002e20237220 */ /* 0x041fe40000410000 */
[----:B------:R-:W4:Y:S01]  /*17b70*/  LDL.LU R46, [R1+0x928] ;  /* 0x00092800012e7983 */ /* 0x000f220000300800 */
[----:B------:R-:W-:-:S04]  /*17b80*/  FADD.FTZ R32, -R32, 1 ;  /* 0x3f80000020207421 */ /* 0x000fc80000010100 */
[----:B------:R-:W-:-:S04]  /*17b90*/  FFMA.FTZ R32, R31, R32, 1 ;  /* 0x3f8000001f207423 */ /* 0x000fc80000010020 */
[----:B------:R-:W-:Y:S01]  /*17ba0*/  FMUL.FTZ R35, R35, R32 ;  /* 0x0000002023237220 */ /* 0x000fe20000410000 */
[----:B------:R-:W-:Y:S01]  /*17bb0*/  FMUL.FTZ R6, R65, R6 ;  /* 0x0000000641067220 */ /* 0x000fe20000410000 */
[----:B------:R0:W-:Y:S01]  /*17bc0*/  STL [R1+0x974], R8 ;  /* 0x0009740801007387 */ /* 0x0001e20000100800 */
[----:B------:R-:W-:-:S03]  /*17bd0*/  FMUL.FTZ R4, R67, R4 ;  /* 0x0000000443047220 */ /* 0x000fc60000410000 */
[----:B------:R1:W-:Y:S04]  /*17be0*/  STL [R1+0x964], R6 ;  /* 0x0009640601007387 */ /* 0x0003e80000100800 */
[----:B------:R1:W-:Y:S04]  /*17bf0*/  STL [R1+0x980], R11 ;  /* 0x0009800b01007387 */ /* 0x0003e80000100800 */
[----:B0-----:R-:W4:Y:S04]  /*17c00*/  LDL.LU R8, [R1+0x5b8] ;  /* 0x0005b80001087983 */ /* 0x001f280000300800 */
[----:B------:R-:W4:Y:S04]  /*17c10*/  LDL.LU R67, [R1+0x924] ;  /* 0x0009240001437983 */ /* 0x000f280000300800 */
[----:B-1----:R-:W4:Y:S04]  /*17c20*/  LDL.LU R6, [R1+0x648] ;  /* 0x0006480001067983 */ /* 0x002f280000300800 */
[----:B------:R-:W4:Y:S04]  /*17c30*/  LDL.LU R11, [R1+0x630] ;  /* 0x00063000010b7983 */ /* 0x000f280000300800 */
[----:B------:R0:W-:Y:S01]  /*17c40*/  STL [R1+0x95c], R4 ;  /* 0x00095c0401007387 */ /* 0x0001e20000100800 */
[----:B--2---:R-:W-:-:S03]  /*17c50*/  FADD.FTZ R33, R48, -UR28 ;  /* 0x8000001c30217e21 */ /* 0x004fc60008010000 */
[----:B0-----:R-:W2:Y:S01]  /*17c60*/  LDL.LU R4, [R1+0x92c] ;  /* 0x00092c0001047983 */ /* 0x001ea20000300800 */
[----:B------:R-:W-:Y:S01]  /*17c70*/  FMUL.FTZ R48, R33, UR16 ;  /* 0x0000001021307c20 */ /* 0x000fe20008410000 */
[----:B------:R-:W-:Y:S01]  /*17c80*/  FMUL.FTZ R26, R61, R26 ;  /* 0x0000001a3d1a7220 */ /* 0x000fe20000410000 */
[----:B------:R-:W-:Y:S01]  /*17c90*/  FMUL.FTZ R28, R62, R28 ;  /* 0x0000001c3e1c7220 */ /* 0x000fe20000410000 */
[----:B------:R-:W-:Y:S01]  /*17ca0*/  STL [R1+0x488], R3 ;  /* 0x0004880301007387 */ /* 0x000fe20000100800 */
[----:B------:R-:W-:Y:S01]  /*17cb0*/  FFMA.FTZ R31, R53, R48, R51 ;  /* 0x00000030351f7223 */ /* 0x000fe20000010033 */
[----:B------:R-:W-:Y:S02]  /*17cc0*/  FMUL.FTZ R5, R66, R5 ;  /* 0x0000000542057220 */ /* 0x000fe40000410000 */
[----:B------:R-:W-:Y:S01]  /*17cd0*/  STL [R1+0x978], R9 ;  /* 0x0009780901007387 */ /* 0x000fe20000100800 */
[----:B------:R-:W-:-:S03]  /*17ce0*/  FMUL.FTZ R32, R31, -1.4426950216293334961 ;  /* 0xbfb8aa3b1f207820 */ /* 0x000fc60000410000 */
[----:B------:R0:W-:Y:S03]  /*17cf0*/  STL [R1+0x97c], R10 ;  /* 0x00097c0a01007387 */ /* 0x0001e60000100800 */
[----:B------:R-:W1:Y:S01]  /*17d00*/  MUFU.EX2 R32, R32 ;  /* 0x0000002000207308 */ /* 0x000e620000000800 */
[----:B------:R-:W2:Y:S04]  /*17d10*/  LDL.LU R66, [R1+0x938] ;  /* 0x0009380001427983 */ /* 0x000ea80000300800 */
[----:B------:R-:W2:Y:S04]  /*17d20*/  LDL.LU R65, [R1+0x934] ;  /* 0x0009340001417983 */ /* 0x000ea80000300800 */
[----:B0-----:R-:W2:Y:S04]  /*17d30*/  LDL.LU R10, [R1+0x880] ;  /* 0x00088000010a7983 */ /* 0x001ea80000300800 */
[----:B------:R-:W2:Y:S01]  /*17d40*/  LDL.LU R9, [R1+0x930] ;  /* 0x0009300001097983 */ /* 0x000ea20000300800 */
[----:B-1----:R-:W-:-:S03]  /*17d50*/  FADD.FTZ R32, R32, 1 ;  /* 0x3f80000020207421 */ /* 0x002fc60000010000 */
[----:B------:R-:W2:Y:S01]  /*17d60*/  LDL.LU R3, [R1+0x90c] ;  /* 0x00090c0001037983 */ /* 0x000ea20000300800 */
[----:B------:R-:W0:Y:S02]  /*17d70*/  MUFU.RCP R33, R32 ;  /* 0x0000002000217308 */ /* 0x000e240000001000 */
[C---:B0-----:R-:W-:Y:S02]  /*17d80*/  FMUL.FTZ R32, R33.reuse, R69 ;  /* 0x0000004521207220 */ /* 0x041fe40000410000 */
[----:B------:R-:W2:Y:S01]  /*17d90*/  LDL.LU R69, [R1+0x910] ;  /* 0x0009100001457983 */ /* 0x000ea20000300800 */
[----:B------:R-:W-:-:S04]  /*17da0*/  FADD.FTZ R33, -R33, 1 ;  /* 0x3f80000021217421 */ /* 0x000fc80000010100 */
[----:B------:R-:W-:Y:S01]  /*17db0*/  FFMA.FTZ R31, R31, R33, 1 ;  /* 0x3f8000001f1f7423 */ /* 0x000fe20000010021 */
[----:B---3--:R-:W-:-:S03]  /*17dc0*/  FADD.FTZ R61, R47, -UR28 ;  /* 0x8000001c2f3d7e21 */ /* 0x008fc60008010000 */
[----:B------:R-:W-:Y:S01]  /*17dd0*/  FMUL.FTZ R31, R32, R31 ;  /* 0x0000001f201f7220 */ /* 0x000fe20000410000 */
[----:B------:R-:W-:-:S04]  /*17de0*/  FMUL.FTZ R47, R61, UR16 ;  /* 0x000000103d2f7c20 */ /* 0x000fc80008410000 */
[----:B------:R-:W-:-:S04]  /*17df0*/  FFMA.FTZ R32, R52, R47, R50 ;  /* 0x0000002f34207223 */ /* 0x000fc80000010032 */
[----:B------:R-:W-:-:S06]  /*17e00*/  FMUL.FTZ R33, R32, -1.4426950216293334961 ;  /* 0xbfb8aa3b20217820 */ /* 0x000fcc0000410000 */
[----:B------:R-:W0:Y:S02]  /*17e10*/  MUFU.EX2 R33, R33 ;  /* 0x0000002100217308 */ /* 0x000e240000000800 */
[----:B0-----:R-:W-:-:S06]  /*17e20*/  FADD.FTZ R33, R33, 1 ;  /* 0x3f80000021217421 */ /* 0x001fcc0000010000 */
[----:B------:R-:W4:Y:S02]  /*17e30*/  MUFU.RCP R61, R33 ;  /* 0x00000021003d7308 */ /* 0x000f240000001000 */
[C---:B----4-:R-:W-:Y:S01]  /*17e40*/  FMUL.FTZ R33, R61.reuse, R2 ;  /* 0x000000023d217220 */ /* 0x050fe20000410000 */
[----:B------:R-:W-:Y:S01]  /*17e50*/  FADD.FTZ R61, -R61, 1 ;  /* 0x3f8000003d3d7421 */ /* 0x000fe20000010100 */
[----:B------:R0:W-:Y:S03]  /*17e60*/  STL [R1+0x970], R7 ;  /* 0x0009700701007387 */ /* 0x0001e60000100800 */
[----:B------:R-:W-:Y:S01]  /*17e70*/  FFMA.FTZ R32, R32, R61, 1 ;  /* 0x3f80000020207423 */ /* 0x000fe2000001003d */
[----:B------:R-:W-:Y:S01]  /*17e80*/  FADD.FTZ R62, R46, -UR28 ;  /* 0x8000001c2e3e7e21 */ /* 0x000fe20008010000 */
[----:B0-----:R-:W3:Y:S03]  /*17e90*/  LDL.LU R7, [R1+0x61c] ;  /* 0x00061c0001077983 */ /* 0x001ee60000300800 */
[----:B------:R-:W-:Y:S01]  /*17ea0*/  FMUL.FTZ R46, R62, UR16 ;  /* 0x000000103e2e7c20 */ /* 0x000fe20008410000 */
[----:B------:R-:W-:Y:S01]  /*17eb0*/  FMUL.FTZ R32, R33, R32 ;  /* 0x0000002021207220 */ /* 0x000fe20000410000 */
[----:B------:R0:W-:Y:S02]  /*17ec0*/  STL [R1+0x958], R5 ;  /* 0x0009580501007387 */ /* 0x0001e40000100800 */
[----:B------:R-:W-:-:S02]  /*17ed0*/  FFMA.FTZ R62, R53, R46, R51 ;  /* 0x0000002e353e7223 */ /* 0x000fc40000010033 */
[----:B------:R1:W-:Y:S02]  /*17ee0*/  STL [R1+0x498], R0 ;  /* 0x0004980001007387 */ /* 0x0003e40000100800 */
[----:B------:R-:W-:Y:S02]  /*17ef0*/  FMUL.FTZ R33, R62, -1.4426950216293334961 ;  /* 0xbfb8aa3b3e217820 */ /* 0x000fe40000410000 */
[----:B------:R-:W4:Y:S04]  /*17f00*/  LDL.LU R2, [R1+0x904] ;  /* 0x0009040001027983 */ /* 0x000f280000300800 */
[----:B------:R-:W1:Y:S01]  /*17f10*/  MUFU.EX2 R33, R33 ;  /* 0x0000002100217308 */ /* 0x000e620000000800 */
[----:B0-----:R-:W4:Y:S04]  /*17f20*/  LDL.LU R5, [R1+0x618] ;  /* 0x0006180001057983 */ /* 0x001f280000300800 */
[----:B-1----:R-:W4:Y:S01]  /*17f30*/  LDL.LU R0, [R1+0x8fc] ;  /* 0x0008fc0001007983 */ /* 0x002f220000300800 */
[----:B------:R-:W-:-:S04]  /*17f40*/  FADD.FTZ R33, R33, 1 ;  /* 0x3f80000021217421 */ /* 0x000fc80000010000 */
[----:B------:R-:W0:Y:S01]  /*17f50*/  MUFU.RCP R61, R33 ;  /* 0x00000021003d7308 */ /* 0x000e220000001000 */
[----:B------:R-:W-:Y:S01]  /*17f60*/  FFMA.FTZ R67, R67, R6, RZ ;  /* 0x0000000643437223 */ /* 0x000fe200000100ff */
[----:B------:R-:W-:Y:S01]  /*17f70*/  FMUL.FTZ R63, R53, R11 ;  /* 0x0000000b353f7220 */ /* 0x000fe20000410000 */
[C---:B0-----:R-:W-:Y:S01]  /*17f80*/  FMUL.FTZ R33, R61.reuse, R8 ;  /* 0x000000083d217220 */ /* 0x041fe20000410000 */
[----:B------:R-:W-:Y:S01]  /*17f90*/  FADD.FTZ R61, -R61, 1 ;  /* 0x3f8000003d3d7421 */ /* 0x000fe20000010100 */
[----:B------:R-:W4:Y:S03]  /*17fa0*/  LDL.LU R8, [R1+0x610] ;  /* 0x0006100001087983 */ /* 0x000f260000300800 */
[----:B------:R-:W-:Y:S01]  /*17fb0*/  FFMA.FTZ R62, R62, R61, 1 ;  /* 0x3f8000003e3e7423 */ /* 0x000fe2000001003d */
[----:B------:R-:W-:Y:S02]  /*17fc0*/  FADD.FTZ R61, RZ, R6 ;  /* 0x00000006ff3d7221 */ /* 0x000fe40000010000 */
[----:B------:R-:W4:Y:S02]  /*17fd0*/  LDL.LU R6, [R1+0x8f8] ;  /* 0x0008f80001067983 */ /* 0x000f240000300800 */
[----:B------:R-:W-:Y:S01]  /*17fe0*/  FADD.FTZ R61, R61, R11 ;  /* 0x0000000b3d3d7221 */ /* 0x000fe20000010000 */
[C---:B--2---:R-:W-:Y:S01]  /*17ff0*/  FFMA.FTZ R67, R69.reuse, R11, R67 ;  /* 0x0000000b45437223 */ /* 0x044fe20000010043 */
[----:B------:R-:W-:Y:S01]  /*18000*/  FFMA.FTZ R69, R69, R63, R4 ;  /* 0x0000003f45457223 */ /* 0x000fe20000010004 */
[----:B------:R-:W2:Y:S04]  /*18010*/  LDL.LU R11, [R1+0x608] ;  /* 0x00060800010b7983 */ /* 0x000ea80000300800 */
[----:B------:R-:W2:Y:S01]  /*18020*/  LDL.LU R4, [R1+0x8ec] ;  /* 0x0008ec0001047983 */ /* 0x000ea20000300800 */
[----:B------:R-:W-:Y:S01]  /*18030*/  FMUL.FTZ R33, R33, R62 ;  /* 0x0000003e21217220 */ /* 0x000fe20000410000 */
[----:B------:R-:W-:Y:S01]  /*18040*/  FADD.FTZ R66, R66, R10 ;  /* 0x0000000a42427221 */ /* 0x000fe20000010000 */
[----:B------:R-:W-:Y:S01]  /*18050*/  FADD.FTZ R65, R65, R68 ;  /* 0x0000004441417221 */ /* 0x000fe20000010000 */
[-C--:B------:R-:W-:Y:S01]  /*18060*/  FFMA.FTZ R62, R3, R68.reuse, R9 ;  /* 0x00000044033e7223 */ /* 0x080fe20000010009 */
[----:B------:R-:W-:Y:S01]  /*18070*/  FMUL.FTZ R68, R52, R68 ;  /* 0x0000004434447220 */ /* 0x000fe20000410000 */
[----:B------:R-:W2:Y:S01]  /*18080*/  LDL.LU R10, [R1+0x604] ;  /* 0x00060400010a7983 */ /* 0x000ea20000300800 */
[----:B------:R-:W-:-:S02]  /*18090*/  FADD.FTZ R63, R63, R66 ;  /* 0x000000423f3f7221 */ /* 0x000fc40000010000 */
[----:B------:R-:W-:Y:S01]  /*180a0*/  FFMA.FTZ R69, R3, R68, R69 ;  /* 0x0000004403457223 */ /* 0x000fe20000010045 */
[----:B------:R-:W2:Y:S01]  /*180b0*/  LDL.LU R9, [R1+0x600] ;  /* 0x0006000001097983 */ /* 0x000ea20000300800 */
[----:B------:R-:W-:-:S03]  /*180c0*/  FADD.FTZ R68, R63, R68 ;  /* 0x000000443f447221 */ /* 0x000fc60000010000 */
[----:B------:R-:W2:Y:S01]  /*180d0*/  LDL.LU R3, [R1+0x8e4] ;  /* 0x0008e40001037983 */ /* 0x000ea20000300800 */
[-C--:B---3--:R-:W-:Y:S01]  /*180e0*/  FMUL.FTZ R66, R53, R7.reuse ;  /* 0x0000000735427220 */ /* 0x088fe20000410000 */
[----:B------:R-:W-:Y:S01]  /*180f0*/  FADD.FTZ R61, R61, R7 ;  /* 0x000000073d3d7221 */ /* 0x000fe20000010000 */
[C---:B----4-:R-:W-:Y:S02]  /*18100*/  FFMA.FTZ R67, R2.reuse, R7, R67 ;  /* 0x0000000702437223 */ /* 0x050fe40000010043 */
[----:B------:R-:W-:Y:S01]  /*18110*/  FFMA.FTZ R69, R2, R66, R69 ;  /* 0x0000004202457223 */ /* 0x000fe20000010045 */
[----:B------:R-:W3:Y:S01]  /*18120*/  LDL.LU R7, [R1+0x8d0] ;  /* 0x0008d00001077983 */ /* 0x000ee20000300800 */
[----:B------:R-:W-:Y:S01]  /*18130*/  FADD.FTZ R65, R65, R5 ;  /* 0x0000000541417221 */ /* 0x000fe20000010000 */
[-C--:B------:R-:W-:Y:S02]  /*18140*/  FMUL.FTZ R63, R52, R5.reuse ;  /* 0x00000005343f7220 */ /* 0x080fe40000410000 */
[----:B------:R-:W4:Y:S01]  /*18150*/  LDL.LU R2, [R1+0x8dc] ;  /* 0x0008dc0001027983 */ /* 0x000f220000300800 */
[----:B------:R-:W-:-:S03]  /*18160*/  FFMA.FTZ R62, R0, R5, R62 ;  /* 0x00000005003e7223 */ /* 0x000fc6000001003e */
[----:B------:R-:W3:Y:S01]  /*18170*/  LDL.LU R5, [R1+0x5f4] ;  /* 0x0005f40001057983 */ /* 0x000ee20000300800 */
[----:B------:R-:W-:Y:S01]  /*18180*/  FADD.FTZ R66, R66, R68 ;  /* 0x0000004442427221 */ /* 0x000fe20000010000 */
[----:B------:R-:W-:Y:S02]  /*18190*/  FFMA.FTZ R69, R0, R63, R69 ;  /* 0x0000003f00457223 */ /* 0x000fe40000010045 */
[----:B------:R-:W3:Y:S01]  /*181a0*/  LDL.LU R0, [R1+0x5ec] ;  /* 0x0005ec0001007983 */ /* 0x000ee20000300800 */
[----:B------:R-:W-:Y:S01]  /*181b0*/  FADD.FTZ R63, R66, R63 ;  /* 0x0000003f423f7221 */ /* 0x000fe20000010000 */
[-C--:B------:R-:W-:Y:S01]  /*181c0*/  FMUL.FTZ R68, R53, R8.reuse ;  /* 0x0000000835447220 */ /* 0x080fe20000410000 */
[----:B------:R-:W-:Y:S01]  /*181d0*/  FADD.FTZ R61, R61, R8 ;  /* 0x000000083d3d7221 */ /* 0x000fe20000010000 */
[C---:B------:R-:W-:Y:S02]  /*181e0*/  FFMA.FTZ R67, R6.reuse, R8, R67 ;  /* 0x0000000806437223 */ /* 0x040fe40000010043 */
[----:B------:R-:W-:Y:S01]  /*181f0*/  FFMA.FTZ R69, R6, R68, R69 ;  /* 0x0000004406457223 */ /* 0x000fe20000010045 */
[----:B------:R-:W3:Y:S04]  /*18200*/  LDL.LU R8, [R1+0x8c4] ;  /* 0x0008c40001087983 */ /* 0x000ee80000300800 */
[----:B------:R-:W3:Y:S01]  /*18210*/  LDL.LU R6, [R1+0x5e4] ;  /* 0x0005e40001067983 */ /* 0x000ee20000300800 */
[----:B--2---:R-:W-:Y:S01]  /*18220*/  FADD.FTZ R65, R65, R11 ;  /* 0x0000000b41417221 */ /* 0x004fe20000010000 */
[-C--:B------:R-:W-:Y:S01]  /*18230*/  FMUL.FTZ R66, R52, R11.reuse ;  /* 0x0000000b34427220 */ /* 0x080fe20000410000 */
[----:B------:R-:W-:-:S02]  /*18240*/  FFMA.FTZ R62, R4, R11, R62 ;  /* 0x0000000b043e7223 */ /* 0x000fc4000001003e */
[----:B------:R-:W2:Y:S01]  /*18250*/  LDL.LU R11, [R1+0x8b8] ;  /* 0x0008b800010b7983 */ /* 0x000ea20000300800 */
[----:B------:R-:W-:Y:S01]  /*18260*/  FADD.FTZ R68, R68, R63 ;  /* 0x0000003f44447221 */ /* 0x000fe20000010000 */
[----:B------:R-:W-:Y:S01]  /*18270*/  FFMA.FTZ R69, R4, R66, R69 ;  /* 0x0000004204457223 */ /* 0x000fe20000010045 */
[-C--:B------:R-:W-:Y:S01]  /*18280*/  FMUL.FTZ R63, R53, R10.reuse ;  /* 0x0000000a353f7220 */ /* 0x080fe20000410000 */
[----:B------:R-:W2:Y:S01]  /*18290*/  LDL.LU R4, [R1+0x5dc] ;  /* 0x0005dc0001047983 */ /* 0x000ea20000300800 */
[----:B------:R-:W-:Y:S01]  /*182a0*/  FADD.FTZ R66, R68, R66 ;  /* 0x0000004244427221 */ /* 0x000fe20000010000 */
[----:B------:R-:W-:Y:S01]  /*182b0*/  FADD.FTZ R61, R61, R10 ;  /* 0x0000000a3d3d7221 */ /* 0x000fe20000010000 */
[----:B------:R-:W-:Y:S01]  /*182c0*/  FMUL.FTZ R68, R52, R9 ;  /* 0x0000000934447220 */ /* 0x000fe20000410000 */
[C---:B------:R-:W-:Y:S01]  /*182d0*/  FFMA.FTZ R67, R3.reuse, R10, R67 ;  /* 0x0000000a03437223 */ /* 0x040fe20000010043 */
[----:B------:R-:W-:Y:S01]  /*182e0*/  FFMA.FTZ R69, R3, R63, R69 ;  /* 0x0000003f03457223 */ /* 0x000fe20000010045 */
[----:B------:R-:W2:Y:S01]  /*182f0*/  LDL.LU R10, [R1+0x8b4] ;  /* 0x0008b400010a7983 */ /* 0x000ea20000300800 */
[----:B------:R-:W-:-:S03]  /*18300*/  FADD.FTZ R63, R63, R66 ;  /* 0x000000423f3f7221 */ /* 0x000fc60000010000 */
[----:B------:R-:W2:Y:S01]  /*18310*/  LDL.LU R3, [R1+0x5d8] ;  /* 0x0005d80001037983 */ /* 0x000ea20000300800 */
[----:B------:R-:W-:-:S03]  /*18320*/  FADD.FTZ R65, R65, R9 ;  /* 0x0000000941417221 */ /* 0x000fc60000010000 */
[----:B------:R0:W-:Y:S01]  /*18330*/  STL [R1+0x984], R12 ;  /* 0x0009840c01007387 */ /* 0x0001e20000100800 */
[C---:B----4-:R-:W-:Y:S01]  /*18340*/  FFMA.FTZ R62, R2.reuse, R9, R62 ;  /* 0x00000009023e7223 */ /* 0x050fe2000001003e */
[----:B------:R-:W-:Y:S02]  /*18350*/  FFMA.FTZ R69, R2, R68, R69 ;  /* 0x0000004402457223 */ /* 0x000fe40000010045 */
[----:B------:R-:W4:Y:S01]  /*18360*/  LDL.LU R9, [R1+0x8b0] ;  /* 0x0008b00001097983 */ /* 0x000f220000300800 */
[----:B---3--:R-:W-:-:S03]  /*18370*/  FMUL.FTZ R66, R53, R5 ;  /* 0x0000000535427220 */ /* 0x008fc60000410000 */
[----:B------:R-:W3:Y:S01]  /*18380*/  LDL.LU R2, [R1+0x5d0] ;  /* 0x0005d00001027983 */ /* 0x000ee20000300800 */
        /* <DEDUP_REMOVED lines=9> */
[C---:B------:R-:W-:Y:S01]  /*18420*/  FFMA.FTZ R62, R8.reuse, R0, R62 ;  /* 0x00000000083e7223 */ /* 0x040fe2000001003e */
[----:B------:R-:W-:Y:S01]  /*18430*/  FFMA.FTZ R69, R8, R63, R69 ;  /* 0x0000003f08457223 */ /* 0x000fe20000010045 */
[----:B------:R-:W3:Y:S01]  /*18440*/  LDL.LU R0, [R1+0x5c0] ;  /* 0x0005c00001007983 */ /* 0x000ee20000300800 */
[----:B------:R-:W-:-:S03]  /*18450*/  FMUL.FTZ R68, R53, R6 ;  /* 0x0000000635447220 */ /* 0x000fc60000410000 */
[----:B------:R-:W3:Y:S01]  /*18460*/  LDL.LU R8, [R1+0x8a0] ;  /* 0x0008a00001087983 */ /* 0x000ee20000300800 */
[C---:B--2---:R-:W-:Y:S01]  /*18470*/  FFMA.FTZ R67, R11.reuse, R6, R67 ;  /* 0x000000060b437223 */ /* 0x044fe20000010043 */
[----:B------:R-:W-:Y:S02]  /*18480*/  FFMA.FTZ R69, R11, R68, R69 ;  /* 0x000000440b457223 */ /* 0x000fe40000010045 */
[----:B------:R-:W2:Y:S01]  /*18490*/  LDL.LU R11, [R1+0x894] ;  /* 0x00089400010b7983 */ /* 0x000ea20000300800 */
[----:B------:R-:W-:Y:S01]  /*184a0*/  FADD.FTZ R63, R66, R63 ;  /* 0x0000003f423f7221 */ /* 0x000fe20000010000 */
[----:B------:R-:W-:Y:S01]  /*184b0*/  FMUL.FTZ R66, R52, R4 ;  /* 0x0000000434427220 */ /* 0x000fe20000410000 */
[----:B------:R-:W-:Y:S01]  /*184c0*/  FADD.FTZ R61, R61, R6 ;  /* 0x000000063d3d7221 */ /* 0x000fe20000010000 */
[----:B------:R-:W-:Y:S01]  /*184d0*/  FADD.FTZ R65, R65, R4 ;  /* 0x0000000441417221 */ /* 0x000fe20000010000 */
[----:B------:R-:W2:Y:S01]  /*184e0*/  LDL.LU R6, [R1+0x5bc] ;  /* 0x0005bc0001067983 */ /* 0x000ea20000300800 */
[----:B------:R-:W-:-:S03]  /*184f0*/  FADD.FTZ R68, R68, R63 ;  /* 0x0000003f44447221 */ /* 0x000fc60000010000 */
[----:B0-----:R-:W2:Y:S01]  /*18500*/  LDL.LU R12, [R1+0x450] ;  /* 0x00045000010c7983 */ /* 0x001ea20000300800 */
[C---:B------:R-:W-:Y:S01]  /*18510*/  FFMA.FTZ R62, R10.reuse, R4, R62 ;  /* 0x000000040a3e7223 */ /* 0x040fe2000001003e */
[----:B------:R-:W-:Y:S02]  /*18520*/  FFMA.FTZ R69, R10, R66, R69 ;  /* 0x000000420a457223 */ /* 0x000fe40000010045 */
[----:B------:R-:W2:Y:S01]  /*18530*/  LDL.LU R4, [R1+0x5b4] ;  /* 0x0005b40001047983 */ /* 0x000ea20000300800 */
[----:B------:R-:W-:-:S03]  /*18540*/  FMUL.FTZ R63, R53, R3 ;  /* 0x00000003353f7220 */ /* 0x000fc60000410000 */
[----:B------:R-:W2:Y:S01]  /*18550*/  LDL.LU R10, [R1+0x890] ;  /* 0x00089000010a7983 */ /* 0x000ea20000300800 */
[----:B------:R-:W-:Y:S01]  /*18560*/  FADD.FTZ R66, R68, R66 ;  /* 0x0000004244427221 */ /* 0x000fe20000010000 */
[----:B------:R-:W-:Y:S01]  /*18570*/  FADD.FTZ R61, R61, R3 ;  /* 0x000000033d3d7221 */ /* 0x000fe20000010000 */
[C---:B----4-:R-:W-:Y:S01]  /*18580*/  FFMA.FTZ R67, R9.reuse, R3, R67 ;  /* 0x0000000309437223 */ /* 0x050fe20000010043 */
[----:B------:R-:W-:Y:S01]  /*18590*/  FFMA.FTZ R69, R9, R63, R69 ;  /* 0x0000003f09457223 */ /* 0x000fe20000010045 */
[----:B------:R-:W4:Y:S01]  /*185a0*/  LDL.LU R3, [R1+0x5b0] ;  /* 0x0005b00001037983 */ /* 0x000f220000300800 */
[----:B---3--:R-:W-:-:S03]  /*185b0*/  FMUL.FTZ R68, R52, R2 ;  /* 0x0000000234447220 */ /* 0x008fc60000410000 */
[----:B------:R-:W3:Y:S01]  /*185c0*/  LDL.LU R9, [R1+0x888] ;  /* 0x0008880001097983 */ /* 0x000ee20000300800 */
[----:B------:R-:W-:Y:S01]  /*185d0*/  FADD.FTZ R63, R63, R66 ;  /* 0x000000423f3f7221 */ /* 0x000fe20000010000 */
[----:B------:R-:W-:Y:S01]  /*185e0*/  FADD.FTZ R65, R65, R2 ;  /* 0x0000000241417221 */ /* 0x000fe20000010000 */
[C---:B------:R-:W-:Y:S01]  /*185f0*/  FFMA.FTZ R62, R7.reuse, R2, R62 ;  /* 0x00000002073e7223 */ /* 0x040fe2000001003e */
[----:B------:R-:W-:Y:S01]  /*18600*/  FFMA.FTZ R69, R7, R68, R69 ;  /* 0x0000004407457223 */ /* 0x000fe20000010045 */
[----:B------:R-:W3:Y:S01]  /*18610*/  LDL.LU R2, [R1+0x5a0] ;  /* 0x0005a00001027983 */ /* 0x000ee20000300800 */
[----:B------:R-:W-:-:S03]  /*18620*/  FMUL.FTZ R66, R53, R5 ;  /* 0x0000000535427220 */ /* 0x000fc60000410000 */
[----:B------:R-:W3:Y:S01]  /*18630*/  LDL.LU R7, [R1+0x87c] ;  /* 0x00087c0001077983 */ /* 0x000ee20000300800 */
[----:B------:R-:W-:Y:S01]  /*18640*/  FADD.FTZ R68, R63, R68 ;  /* 0x000000443f447221 */ /* 0x000fe20000010000 */
[----:B------:R-:W-:Y:S01]  /*18650*/  FADD.FTZ R61, R61, R5 ;  /* 0x000000053d3d7221 */ /* 0x000fe20000010000 */
[----:B------:R-:W-:Y:S01]  /*18660*/  FMUL.FTZ R63, R52, R0 ;  /* 0x00000000343f7220 */ /* 0x000fe20000410000 */
[C---:B------:R-:W-:Y:S01]  /*18670*/  FFMA.FTZ R67, R8.reuse, R5, R67 ;  /* 0x0000000508437223 */ /* 0x040fe20000010043 */
[----:B------:R-:W-:Y:S01]  /*18680*/  FFMA.FTZ R69, R8, R66, R69 ;  /* 0x0000004208457223 */ /* 0x000fe20000010045 */
[----:B------:R-:W3:Y:S04]  /*18690*/  LDL.LU R5, [R1+0x58c] ;  /* 0x00058c0001057983 */ /* 0x000ee80000300800 */
[----:B------:R-:W3:Y:S01]  /*186a0*/  LDL.LU R8, [R1+0x878] ;  /* 0x0008780001087983 */ /* 0x000ee20000300800 */
[C---:B--2---:R-:W-:Y:S01]  /*186b0*/  FFMA.FTZ R62, R11.reuse, R0, R62 ;  /* 0x000000000b3e7223 */ /* 0x044fe2000001003e */
[----:B------:R-:W-:-:S02]  /*186c0*/  FFMA.FTZ R69, R11, R63, R69 ;  /* 0x0000003f0b457223 */ /* 0x000fc40000010045 */
[----:B------:R-:W2:Y:S01]  /*186d0*/  LDL.LU R11, [R1+0x86c] ;  /* 0x00086c00010b7983 */ /* 0x000ea20000300800 */
[----:B------:R-:W-:Y:S01]  /*186e0*/  FADD.FTZ R66, R66, R68 ;  /* 0x0000004442427221 */ /* 0x000fe20000010000 */
[----:B------:R-:W-:Y:S01]  /*186f0*/  FMUL.FTZ R68, R53, R6 ;  /* 0x0000000635447220 */ /* 0x000fe20000410000 */
[----:B------:R-:W-:Y:S02]  /*18700*/  FADD.FTZ R65, R65, R0 ;  /* 0x0000000041417221 */ /* 0x000fe40000010000 */
        /* <DEDUP_REMOVED lines=9> */
[----:B------:R-:W-:Y:S01]  /*187a0*/  FADD.FTZ R65, R65, R4 ;  /* 0x0000000441417221 */ /* 0x000fe20000010000 */
[----:B----4-:R-:W-:Y:S01]  /*187b0*/  FMUL.FTZ R63, R53, R3 ;  /* 0x00000003353f7220 */ /* 0x010fe20000410000 */
[C---:B---3--:R-:W-:Y:S01]  /*187c0*/  FFMA.FTZ R62, R9.reuse, R4, R62 ;  /* 0x00000004093e7223 */ /* 0x048fe2000001003e */
[----:B------:R-:W-:Y:S01]  /*187d0*/  FFMA.FTZ R69, R9, R66, R69 ;  /* 0x0000004209457223 */ /* 0x000fe20000010045 */
[----:B------:R-:W3:Y:S01]  /*187e0*/  LDL.LU R4, [R1+0x568] ;  /* 0x0005680001047983 */ /* 0x000ee20000300800 */
[----:B------:R-:W-:-:S03]  /*187f0*/  FADD.FTZ R66, R68, R66 ;  /* 0x0000004244427221 */ /* 0x000fc60000010000 */
[----:B------:R-:W4:Y:S01]  /*18800*/  LDL.LU R9, [R1+0x85c] ;  /* 0x00085c0001097983 */ /* 0x000f220000300800 */
[----:B------:R-:W-:Y:S01]  /*18810*/  FMUL.FTZ R68, R52, R2 ;  /* 0x0000000234447220 */ /* 0x000fe20000410000 */
[----:B------:R-:W-:Y:S01]  /*18820*/  FADD.FTZ R61, R61, R3 ;  /* 0x000000033d3d7221 */ /* 0x000fe20000010000 */
[C---:B------:R-:W-:Y:S01]  /*18830*/  FFMA.FTZ R67, R7.reuse, R3, R67 ;  /* 0x0000000307437223 */ /* 0x040fe20000010043 */
[----:B------:R-:W-:Y:S01]  /*18840*/  FFMA.FTZ R69, R7, R63, R69 ;  /* 0x0000003f07457223 */ /* 0x000fe20000010045 */
[----:B------:R-:W4:Y:S01]  /*18850*/  LDL.LU R3, [R1+0x55c] ;  /* 0x00055c0001037983 */ /* 0x000f220000300800 */
[----:B------:R-:W-:-:S03]  /*18860*/  FADD.FTZ R63, R63, R66 ;  /* 0x000000423f3f7221 */ /* 0x000fc60000010000 */
[----:B------:R-:W4:Y:S01]  /*18870*/  LDL.LU R7, [R1+0x858] ;  /* 0x0008580001077983 */ /* 0x000f220000300800 */
[----:B------:R-:W-:Y:S01]  /*18880*/  FADD.FTZ R65, R65, R2 ;  /* 0x0000000241417221 */ /* 0x000fe20000010000 */
[-C--:B------:R-:W-:Y:S01]  /*18890*/  FMUL.FTZ R66, R53, R5.reuse ;  /* 0x0000000535427220 */ /* 0x080fe20000410000 */
[C---:B------:R-:W-:Y:S01]  /*188a0*/  FFMA.FTZ R62, R8.reuse, R2, R62 ;  /* 0x00000002083e7223 */ /* 0x040fe2000001003e */
[----:B------:R-:W-:Y:S01]  /*188b0*/  FFMA.FTZ R69, R8, R68, R69 ;  /* 0x0000004408457223 */ /* 0x000fe20000010045 */
[----:B------:R-:W4:Y:S04]  /*188c0*/  LDL.LU R2, [R1+0x544] ;  /* 0x0005440001027983 */ /* 0x000f280000300800 */
[----:B------:R-:W4:Y:S01]  /*188d0*/  LDL.LU R8, [R1+0x84c] ;  /* 0x00084c0001087983 */ /* 0x000f220000300800 */
        /* <DEDUP_REMOVED lines=16> */
[----:B---3--:R-:W-:Y:S01]  /*189e0*/  FMUL.FTZ R66, R52, R4 ;  /* 0x0000000434427220 */ /* 0x008fe20000410000 */
[C---:B----4-:R-:W-:Y:S01]  /*189f0*/  FFMA.FTZ R67, R9.reuse, R6, R67 ;  /* 0x0000000609437223 */ /* 0x050fe20000010043 */
        /* <DEDUP_REMOVED lines=25> */
[----:B------:R-:W-:-:S03]  /*18b90*/  FADD.FTZ R61, R61, R5 ;  /* 0x000000053d3d7221 */ /* 0x000fc60000010000 */
        /* <DEDUP_REMOVED lines=56> */
[----:B------:R-:W-:Y:S01]  /*18f20*/  FMUL.FTZ R68, R52, R4 ;  /* 0x0000000434447220 */ /* 0x000fe20000410000 */
        /* <DEDUP_REMOVED lines=69> */
[C---:B------:R-:W-:Y:S01]  /*19380*/  FFMA.FTZ R67, R0.reuse, R5, R67 ;  /* 0x0000000500437223 */ /* 0x040fe20000010043 */
[----:B------:R-:W-:Y:S01]  /*19390*/  FFMA.FTZ R69, R0, R63, R69 ;  /* 0x0000003f00457223 */ /* 0x000fe20000010045 */
[----:B------:R-:W4:Y:S01]  /*193a0*/  LDL.LU R5, [R1+0x480] ;  /* 0x0004800001057983 */ /* 0x000f220000300800 */
[----:B------:R-:W-:-:S03]  /*193b0*/  FMUL.FTZ R68, R52, R8 ;  /* 0x0000000834447220 */ /* 0x000fc60000410000 */
[----:B------:R-:W4:Y:S01]  /*193c0*/  LDL.LU R0, [R1+0x6b0] ;  /* 0x0006b00001007983 */ /* 0x000f220000300800 */
[C---:B--2---:R-:W-:Y:S01]  /*193d0*/  FFMA.FTZ R62, R11.reuse, R8, R62 ;  /* 0x000000080b3e7223 */ /* 0x044fe2000001003e */
[----:B------:R-:W-:Y:S02]  /*193e0*/  FFMA.FTZ R69, R11, R68, R69 ;  /* 0x000000440b457223 */ /* 0x000fe40000010045 */
        /* <DEDUP_REMOVED lines=31> */
[----:B------:R-:W4:Y:S01]  /*195e0*/  LDL.LU R2, [R1+0x69c] ;  /* 0x00069c0001027983 */ /* 0x000f220000300800 */
[----:B------:R-:W-:-:S03]  /*195f0*/  FADD.FTZ R61, R61, R5 ;  /* 0x000000053d3d7221 */ /* 0x000fc60000010000 */
[----:B------:R-:W4:Y:S01]  /*19600*/  LDL.LU R0, [R1+0x454] ;  /* 0x0004540001007983 */ /* 0x000f220000300800 */
[----:B--2---:R-:W-:-:S03]  /*19610*/  FFMA.FTZ R67, R11, R5, R67 ;  /* 0x000000050b437223 */ /* 0x004fc60000010043 */
[----:B------:R-:W2:Y:S01]  /*19620*/  LDL.LU R5, [R1+0x698] ;  /* 0x0006980001057983 */ /* 0x000ea20000300800 */
[----:B------:R-:W-:Y:S01]  /*19630*/  FADD.FTZ R66, R66, R68 ;  /* 0x0000004442427221 */ /* 0x000fe20000010000 */
[----:B------:R-:W-:Y:S01]  /*19640*/  FFMA.FTZ R69, R11, R63, R69 ;  /* 0x0000003f0b457223 */ /* 0x000fe20000010045 */
[----:B------:R-:W-:Y:S01]  /*19650*/  FMUL.FTZ R68, R52, R8 ;  /* 0x0000000834447220 */ /* 0x000fe20000410000 */
[----:B------:R-:W-:Y:S01]  /*19660*/  FADD.FTZ R65, R65, R8 ;  /* 0x0000000841417221 */ /* 0x000fe20000010000 */
[----:B------:R-:W-:Y:S01]  /*19670*/  FADD.FTZ R66, R63, R66 ;  /* 0x000000423f427221 */ /* 0x000fe20000010000 */
[----:B------:R-:W2:Y:S03]  /*19680*/  LDL.LU R11, [R1+0x44c] ;  /* 0x00044c00010b7983 */ /* 0x000ea60000300800 */
[----:B------:R-:W-:Y:S01]  /*19690*/  FADD.FTZ R66, R66, R68 ;  /* 0x0000004442427221 */ /* 0x000fe20000010000 */
[----:B------:R-:W-:Y:S01]  /*196a0*/  FMUL.FTZ R63, R53, R6 ;  /* 0x00000006353f7220 */ /* 0x000fe20000410000 */
[C---:B------:R-:W-:Y:S01]  /*196b0*/  FFMA.FTZ R69, R10.reuse, R68, R69 ;  /* 0x000000440a457223 */ /* 0x040fe20000010045 */
[----:B------:R-:W-:-:S02]  /*196c0*/  FFMA.FTZ R62, R10, R8, R62 ;  /* 0x000000080a3e7223 */ /* 0x000fc4000001003e */
[----:B------:R-:W2:Y:S01]  /*196d0*/  LDL.LU R8, [R1+0x694] ;  /* 0x0006940001087983 */ /* 0x000ea20000300800 */
[----:B------:R-:W-:Y:S01]  /*196e0*/  FADD.FTZ R61, R61, R6 ;  /* 0x000000063d3d7221 */ /* 0x000fe20000010000 */
[----:B------:R-:W-:Y:S02]  /*196f0*/  FADD.FTZ R66, R63, R66 ;  /* 0x000000423f427221 */ /* 0x000fe40000010000 */
[----:B------:R-:W2:Y:S01]  /*19700*/  LDL.LU R10, [R1+0x448] ;  /* 0x00044800010a7983 */ /* 0x000ea20000300800 */
[----:B---3--:R-:W-:Y:S01]  /*19710*/  FMUL.FTZ R68, R52, R4 ;  /* 0x0000000434447220 */ /* 0x008fe20000410000 */
[C---:B----4-:R-:W-:Y:S01]  /*19720*/  FFMA.FTZ R69, R9.reuse, R63, R69 ;  /* 0x0000003f09457223 */ /* 0x050fe20000010045 */
[----:B------:R-:W-:Y:S02]  /*19730*/  FFMA.FTZ R67, R9, R6, R67 ;  /* 0x0000000609437223 */ /* 0x000fe40000010043 */
[----:B------:R-:W3:Y:S01]  /*19740*/  LDL.LU R6, [R1+0x690] ;  /* 0x0006900001067983 */ /* 0x000ee20000300800 */
[C---:B------:R-:W-:Y:S01]  /*19750*/  FFMA.FTZ R69, R3.reuse, R68, R69 ;  /* 0x0000004403457223 */ /* 0x040fe20000010045 */
[----:B------:R-:W-:-:S02]  /*19760*/  FFMA.FTZ R62, R3, R4, R62 ;  /* 0x00000004033e7223 */ /* 0x000fc4000001003e */
[----:B------:R-:W4:Y:S01]  /*19770*/  LDL.LU R9, [R1+0x444] ;  /* 0x0004440001097983 */ /* 0x000f220000300800 */
[----:B------:R-:W-:Y:S01]  /*19780*/  FMUL.FTZ R63, R53, R7 ;  /* 0x00000007353f7220 */ /* 0x000fe20000410000 */
[----:B------:R-:W-:Y:S02]  /*19790*/  FADD.FTZ R66, R66, R68 ;  /* 0x0000004442427221 */ /* 0x000fe40000010000 */
[----:B------:R-:W4:Y:S01]  /*197a0*/  LDL.LU R3, [R1+0x68c] ;  /* 0x00068c0001037983 */ /* 0x000f220000300800 */
[----:B------:R-:W-:-:S03]  /*197b0*/  FADD.FTZ R65, R65, R4 ;  /* 0x0000000441417221 */ /* 0x000fc60000010000 */
[----:B------:R-:W4:Y:S01]  /*197c0*/  LDL.LU R4, [R1+0x688] ;  /* 0x0006880001047983 */ /* 0x000f220000300800 */
[----:B------:R-:W-:Y:S01]  /*197d0*/  FADD.FTZ R61, R61, R7 ;  /* 0x000000073d3d7221 */ /* 0x000fe20000010000 */
[C---:B------:R-:W-:Y:S01]  /*197e0*/  FFMA.FTZ R69, R2.reuse, R63, R69 ;  /* 0x0000003f02457223 */ /* 0x040fe20000010045 */
[----:B------:R-:W-:Y:S02]  /*197f0*/  FFMA.FTZ R67, R2, R7, R67 ;  /* 0x0000000702437223 */ /* 0x000fe40000010043 */
[----:B------:R-:W4:Y:S01]  /*19800*/  LDL.LU R2, [R1+0x440] ;  /* 0x0004400001027983 */ /* 0x000f220000300800 */
[----:B------:R-:W-:-:S03]  /*19810*/  FMUL.FTZ R68, R52, R0 ;  /* 0x0000000034447220 */ /* 0x000fc60000410000 */
[----:B------:R-:W4:Y:S01]  /*19820*/  LDL.LU R7, [R1+0x684] ;  /* 0x0006840001077983 */ /* 0x000f220000300800 */
[----:B------:R-:W-:Y:S01]  /*19830*/  FADD.FTZ R65, R65, R0 ;  /* 0x0000000041417221 */ /* 0x000fe20000010000 */
[C---:B--2---:R-:W-:Y:S01]  /*19840*/  FFMA.FTZ R62, R5.reuse, R0, R62 ;  /* 0x00000000053e7223 */ /* 0x044fe2000001003e */
[----:B------:R-:W-:Y:S01]  /*19850*/  FFMA.FTZ R69, R5, R68, R69 ;  /* 0x0000004405457223 */ /* 0x000fe20000010045 */
[----:B------:R-:W2:Y:S04]  /*19860*/  LDL.LU R0, [R1+0x680] ;  /* 0x0006800001007983 */ /* 0x000ea80000300800 */
[----:B------:R-:W2:Y:S01]  /*19870*/  LDL.LU R5, [R1+0x43c] ;  /* 0x00043c0001057983 */ /* 0x000ea20000300800 */
[----:B------:R-:W-:Y:S01]  /*19880*/  FADD.FTZ R66, R63, R66 ;  /* 0x000000423f427221 */ /* 0x000fe20000010000 */
[----:B------:R-:W-:-:S03]  /*19890*/  FMUL.FTZ R63, R53, R12 ;  /* 0x0000000c353f7220 */ /* 0x000fc60000410000 */
[----:B------:R-:W-:Y:S01]  /*198a0*/  FADD.FTZ R66, R66, R68 ;  /* 0x0000004442427221 */ /* 0x000fe20000010000 */
[----:B------:R-:W-:-:S03]  /*198b0*/  FMUL.FTZ R68, R52, R11 ;  /* 0x0000000b34447220 */ /* 0x000fc60000410000 */
[----:B------:R-:W-:-:S04]  /*198c0*/  FADD.FTZ R66, R63, R66 ;  /* 0x000000423f427221 */ /* 0x000fc80000010000 */
[----:B------:R-:W-:Y:S01]  /*198d0*/  FADD.FTZ R66, R66, R68 ;  /* 0x0000004442427221 */ /* 0x000fe20000010000 */
[----:B------:R-:W-:Y:S01]  /*198e0*/  FFMA.FTZ R69, R8, R63, R69 ;  /* 0x0000003f08457223 */ /* 0x000fe20000010045 */
[----:B------:R-:W-:-:S04]  /*198f0*/  FMUL.FTZ R63, R53, R10 ;  /* 0x0000000a353f7220 */ /* 0x000fc80000410000 */
[----:B------:R-:W-:Y:S01]  /*19900*/  FADD.FTZ R66, R63, R66 ;  /* 0x000000423f427221 */ /* 0x000fe20000010000 */
[----:B------:R-:W-:Y:S02]  /*19910*/  FFMA.FTZ R67, R8, R12, R67 ;  /* 0x0000000c08437223 */ /* 0x000fe40000010043 */
[----:B------:R-:W2:Y:S01]  /*19920*/  LDL.LU R8, [R1+0x438] ;  /* 0x0004380001087983 */ /* 0x000ea20000300800 */
[----:B---3--:R-:W-:Y:S01]  /*19930*/  FFMA.FTZ R69, R6, R68, R69 ;  /* 0x0000004406457223 */ /* 0x008fe20000010045 */
[----:B----4-:R-:W-:-:S03]  /*19940*/  FMUL.FTZ R68, R52, R9 ;  /* 0x0000000934447220 */ /* 0x010fc60000410000 */
[----:B------:R-:W-:Y:S01]  /*19950*/  FFMA.FTZ R69, R3, R63, R69 ;  /* 0x0000003f03457223 */ /* 0x000fe20000010045 */
[----:B------:R-:W-:-:S03]  /*19960*/  FADD.FTZ R66, R66, R68 ;  /* 0x0000004442427221 */ /* 0x000fc60000010000 */
[----:B------:R-:W-:Y:S01]  /*19970*/  FFMA.FTZ R69, R4, R68, R69 ;  /* 0x0000004404457223 */ /* 0x000fe20000010045 */
[----:B------:R-:W-:-:S04]  /*19980*/  FMUL.FTZ R63, R53, R2 ;  /* 0x00000002353f7220 */ /* 0x000fc80000410000 */
[----:B------:R-:W-:Y:S01]  /*19990*/  FFMA.FTZ R69, R7, R63, R69 ;  /* 0x0000003f07457223 */ /* 0x000fe20000010045 */
[----:B------:R-:W-:Y:S01]  /*199a0*/  FADD.FTZ R66, R63, R66 ;  /* 0x000000423f427221 */ /* 0x000fe20000010000 */
[----:B--2---:R-:W-:-:S04]  /*199b0*/  FMUL.FTZ R68, R52, R5 ;  /* 0x0000000534447220 */ /* 0x004fc80000410000 */
[----:B------:R-:W-:Y:S01]  /*199c0*/  FFMA.FTZ R69, R0, R68, R69 ;  /* 0x0000004400457223 */ /* 0x000fe20000010045 */
[----:B------:R-:W-:Y:S02]  /*199d0*/  FADD.FTZ R66, R66, R68 ;  /* 0x0000004442427221 */ /* 0x000fe40000010000 */
[----:B------:R-:W2:Y:S01]  /*199e0*/  LDL.LU R68, [R1+0x67c] ;  /* 0x00067c0001447983 */ /* 0x000ea20000300800 */
[----:B------:R-:W-:-:S03]  /*199f0*/  FFMA.FTZ R62, R6, R11, R62 ;  /* 0x0000000b063e7223 */ /* 0x000fc6000001003e */
[----:B------:R-:W3:Y:S01]  /*19a00*/  LDL.LU R6, [R1+0x434] ;  /* 0x0004340001067983 */ /* 0x000ee20000300800 */
[----:B------:R-:W-:-:S04]  /*19a10*/  FMUL.FTZ R63, R53, R8 ;  /* 0x00000008353f7220 */ /* 0x000fc80000410000 */
[----:B------:R-:W-:Y:S01]  /*19a20*/  FADD.FTZ R66, R63, R66 ;  /* 0x000000423f427221 */ /* 0x000fe20000010000 */
[----:B--2---:R-:W-:Y:S02]  /*19a30*/  FFMA.FTZ R69, R68, R63, R69 ;  /* 0x0000003f44457223 */ /* 0x004fe40000010045 */
[----:B------:R-:W2:Y:S01]  /*19a40*/  LDL.LU R63, [R1+0x678] ;  /* 0x00067800013f7983 */ /* 0x000ea20000300800 */
[----:B------:R-:W-:-:S03]  /*19a50*/  FFMA.FTZ R67, R3, R10, R67 ;  /* 0x0000000a03437223 */ /* 0x000fc60000010043 */
[----:B------:R-:W4:Y:S01]  /*19a60*/  LDL.LU R3, [R1+0x430] ;  /* 0x0004300001037983 */ /* 0x000f220000300800 */
[----:B------:R-:W-:Y:S01]  /*19a70*/  FFMA.FTZ R67, R7, R2, R67 ;  /* 0x0000000207437223 */ /* 0x000fe20000010043 */
[----:B------:R-:W-:Y:S02]  /*19a80*/  FFMA.FTZ R62, R4, R9, R62 ;  /* 0x00000009043e7223 */ /* 0x000fe4000001003e */
[----:B------:R-:W4:Y:S01]  /*19a90*/  LDL.LU R4, [R1+0x42c] ;  /* 0x00042c0001047983 */ /* 0x000f220000300800 */
[----:B------:R-:W-:Y:S01]  /*19aa0*/  FFMA.FTZ R67, R68, R8, R67 ;  /* 0x0000000844437223 */ /* 0x000fe20000010043 */
[----:B---3--:R-:W-:Y:S01]  /*19ab0*/  FMUL.FTZ R68, R52, R6 ;  /* 0x0000000634447220 */ /* 0x008fe20000410000 */
[----:B------:R-:W-:Y:S01]  /*19ac0*/  FADD.FTZ R61, R61, R12 ;  /* 0x0000000c3d3d7221 */ /* 0x000fe20000010000 */
[----:B------:R-:W-:Y:S01]  /*19ad0*/  FFMA.FTZ R62, R0, R5, R62 ;  /* 0x00000005003e7223 */ /* 0x000fe2000001003e */
[----:B------:R-:W3:Y:S01]  /*19ae0*/  LDL.LU R7, [R1+0x428] ;  /* 0x0004280001077983 */ /* 0x000ee20000300800 */
[----:B------:R-:W-:Y:S01]  /*19af0*/  FADD.FTZ R66, R66, R68 ;  /* 0x0000004442427221 */ /* 0x000fe20000010000 */
[----:B--2---:R-:W-:Y:S01]  /*19b00*/  FFMA.FTZ R69, R63, R68, R69 ;  /* 0x000000443f457223 */ /* 0x004fe20000010045 */
[----:B------:R-:W-:Y:S01]  /*19b10*/  FADD.FTZ R61, R61, R10 ;  /* 0x0000000a3d3d7221 */ /* 0x000fe20000010000 */
[----:B------:R-:W2:Y:S01]  /*19b20*/  LDL.LU R68, [R1+0x674] ;  /* 0x0006740001447983 */ /* 0x000ea20000300800 */
[----:B------:R-:W-:Y:S01]  /*19b30*/  FFMA.FTZ R62, R63, R6, R62 ;  /* 0x000000063f3e7223 */ /* 0x000fe2000001003e */
[----:B----4-:R-:W-:Y:S01]  /*19b40*/  FMUL.FTZ R63, R53, R3 ;  /* 0x00000003353f7220 */ /* 0x010fe20000410000 */
[----:B------:R-:W-:Y:S01]  /*19b50*/  FADD.FTZ R65, R65, R11 ;  /* 0x0000000b41417221 */ /* 0x000fe20000010000 */
[----:B------:R-:W-:Y:S01]  /*19b60*/  FADD.FTZ R61, R61, R2 ;  /* 0x000000023d3d7221 */ /* 0x000fe20000010000 */
[----:B------:R-:W4:Y:S01]  /*19b70*/  LDL.LU R0, [R1+0x420] ;  /* 0x0004200001007983 */ /* 0x000f220000300800 */
[----:B------:R-:W-:-:S03]  /*19b80*/  FADD.FTZ R66, R63, R66 ;  /* 0x000000423f427221 */ /* 0x000fc60000010000 */
[----:B------:R-:W4:Y:S04]  /*19b90*/  LDL.LU R10, [R1+0x97c] ;  /* 0x00097c00010a7983 */ /* 0x000f280000300800 */
[----:B------:R-:W4:Y:S01]  /*19ba0*/  LDL.LU R12, [R1+0x984] ;  /* 0x00098400010c7983 */ /* 0x000f220000300800 */
[C---:B--2---:R-:W-:Y:S01]  /*19bb0*/  FFMA.FTZ R69, R68.reuse, R63, R69 ;  /* 0x0000003f44457223 */ /* 0x044fe20000010045 */
[----:B------:R-:W-:Y:S02]  /*19bc0*/  FFMA.FTZ R67, R68, R3, R67 ;  /* 0x0000000344437223 */ /* 0x000fe40000010043 */
[----:B------:R-:W2:Y:S01]  /*19bd0*/  LDL.LU R63, [R1+0x670] ;  /* 0x00067000013f7983 */ /* 0x000ea20000300800 */
[----:B------:R-:W-:Y:S01]  /*19be0*/  FMUL.FTZ R68, R52, R4 ;  /* 0x0000000434447220 */ /* 0x000fe20000410000 */
[----:B------:R-:W-:-:S02]  /*19bf0*/  FADD.FTZ R65, R65, R9 ;  /* 0x0000000941417221 */ /* 0x000fc40000010000 */
[----:B------:R-:W4:Y:S01]  /*19c00*/  LDL.LU R2, [R1+0x424] ;  /* 0x0004240001027983 */ /* 0x000f220000300800 */
[----:B------:R-:W-:Y:S01]  /*19c10*/  FADD.FTZ R66, R66, R68 ;  /* 0x0000004442427221 */ /* 0x000fe20000010000 */
[----:B------:R-:W-:Y:S02]  /*19c20*/  FADD.FTZ R65, R65, R5 ;  /* 0x0000000541417221 */ /* 0x000fe40000010000 */
[----:B------:R-:W4:Y:S04]  /*19c30*/  LDL.LU R5, [R1+0x668] ;  /* 0x0006680001057983 */ /* 0x000f280000300800 */
[----:B------:R-:W4:Y:S01]  /*19c40*/  LDL.LU R11, [R1+0x980] ;  /* 0x00098000010b7983 */ /* 0x000f220000300800 */
[C---:B--2---:R-:W-:Y:S01]  /*19c50*/  FFMA.FTZ R69, R63.reuse, R68, R69 ;  /* 0x000000443f457223 */ /* 0x044fe20000010045 */
[----:B------:R-:W-:-:S02]  /*19c60*/  FFMA.FTZ R62, R63, R4, R62 ;  /* 0x000000043f3e7223 */ /* 0x000fc4000001003e */
[----:B------:R-:W2:Y:S01]  /*19c70*/  LDL.LU R68, [R1+0x66c] ;  /* 0x00066c0001447983 */ /* 0x000ea20000300800 */
[----:B---3--:R-:W-:Y:S01]  /*19c80*/  FMUL.FTZ R63, R53, R7 ;  /* 0x00000007353f7220 */ /* 0x008fe20000410000 */
[----:B------:R-:W-:Y:S01]  /*19c90*/  FADD.FTZ R61, R61, R8 ;  /* 0x000000083d3d7221 */ /* 0x000fe20000010000 */
[----:B------:R-:W-:Y:S01]  /*19ca0*/  FADD.FTZ R65, R65, R6 ;  /* 0x0000000641417221 */ /* 0x000fe20000010000 */
[----:B------:R-:W3:Y:S01]  /*19cb0*/  LDL.LU R8, [R1+0x974] ;  /* 0x0009740001087983 */ /* 0x000ee20000300800 */
[----:B------:R-:W-:-:S03]  /*19cc0*/  FADD.FTZ R66, R63, R66 ;  /* 0x000000423f427221 */ /* 0x000fc60000010000 */
[----:B------:R-:W3:Y:S01]  /*19cd0*/  LDL.LU R9, [R1+0x978] ;  /* 0x0009780001097983 */ /* 0x000ee20000300800 */
[C---:B--2---:R-:W-:Y:S01]  /*19ce0*/  FFMA.FTZ R67, R68.reuse, R7, R67 ;  /* 0x0000000744437223 */ /* 0x044fe20000010043 */
[----:B------:R-:W-:Y:S01]  /*19cf0*/  FFMA.FTZ R69, R68, R63, R69 ;  /* 0x0000003f44457223 */ /* 0x000fe20000010045 */
[-C--:B----4-:R-:W-:Y:S01]  /*19d00*/  FMUL.FTZ R68, R52, R2.reuse ;  /* 0x0000000234447220 */ /* 0x090fe20000410000 */
[C---:B------:R-:W-:Y:S01]  /*19d10*/  FFMA.FTZ R62, R5.reuse, R2, R62 ;  /* 0x00000002053e7223 */ /* 0x040fe2000001003e */
[----:B------:R-:W2:Y:S02]  /*19d20*/  LDL.LU R6, [R1+0x418] ;  /* 0x0004180001067983 */ /* 0x000ea40000300800 */
[----:B------:R-:W-:Y:S01]  /*19d30*/  FFMA.FTZ R69, R5, R68, R69 ;  /* 0x0000004405457223 */ /* 0x000fe20000010045 */
[----:B------:R-:W-:Y:S01]  /*19d40*/  FADD.FTZ R66, R66, R68 ;  /* 0x0000004442427221 */ /* 0x000fe20000010000 */
[----:B------:R-:W-:Y:S01]  /*19d50*/  FMUL.FTZ R63, R53, R0 ;  /* 0x00000000353f7220 */ /* 0x000fe20000410000 */
[----:B------:R-:W4:Y:S01]  /*19d60*/  LDL.LU R68, [R1+0x664] ;  /* 0x0006640001447983 */ /* 0x000f220000300800 */
[----:B------:R-:W-:-:S02]  /*19d70*/  FADD.FTZ R65, R65, R4 ;  /* 0x0000000441417221 */ /* 0x000fc40000010000 */
[----:B------:R-:W-:Y:S01]  /*19d80*/  FADD.FTZ R66, R63, R66 ;  /* 0x000000423f427221 */ /* 0x000fe20000010000 */
[----:B------:R-:W-:Y:S01]  /*19d90*/  FADD.FTZ R61, R61, R3 ;  /* 0x000000033d3d7221 */ /* 0x000fe20000010000 */
[----:B------:R-:W-:Y:S01]  /*19da0*/  FADD.FTZ R65, R65, R2 ;  /* 0x0000000241417221 */ /* 0x000fe20000010000 */
[----:B------:R-:W3:Y:S04]  /*19db0*/  LDL.LU R3, [R1+0x414] ;  /* 0x0004140001037983 */ /* 0x000ee80000300800 */
[----:B------:R-:W2:Y:S04]  /*19dc0*/  LDL.LU R2, [R1+0x96c] ;  /* 0x00096c0001027983 */ /* 0x000ea80000300800 */
[----:B------:R-:W3:Y:S04]  /*19dd0*/  LDL.LU R4, [R1+0x41c] ;  /* 0x00041c0001047983 */ /* 0x000ee80000300800 */
[----:B------:R-:W3:Y:S01]  /*19de0*/  LDL.LU R5, [R1+0x488] ;  /* 0x0004880001057983 */ /* 0x000ee20000300800 */
[----:B----4-:R-:W-:-:S03]  /*19df0*/  FFMA.FTZ R69, R68, R63, R69 ;  /* 0x0000003f44457223 */ /* 0x010fc60000010045 */
[----:B------:R-:W4:Y:S01]  /*19e00*/  LDL.LU R63, [R1+0x660] ;  /* 0x00066000013f7983 */ /* 0x000f220000300800 */
[----:B------:R-:W-:Y:S01]  /*19e10*/  FFMA.FTZ R67, R68, R0, R67 ;  /* 0x0000000044437223 */ /* 0x000fe20000010043 */
[-C--:B--2---:R-:W-:Y:S01]  /*19e20*/  FMUL.FTZ R68, R52, R2.reuse ;  /* 0x0000000234447220 */ /* 0x084fe20000410000 */
[----:B------:R-:W-:Y:S01]  /*19e30*/  FADD.FTZ R65, R65, R2 ;  /* 0x0000000241417221 */ /* 0x000fe20000010000 */
[C---:B----4-:R-:W-:Y:S02]  /*19e40*/  FFMA.FTZ R62, R63.reuse, R2, R62 ;  /* 0x000000023f3e7223 */ /* 0x050fe4000001003e */
[----:B------:R-:W2:Y:S01]  /*19e50*/  LDL.LU R2, [R1+0x65c] ;  /* 0x00065c0001027983 */ /* 0x000ea20000300800 */
[----:B------:R-:W-:Y:S01]  /*19e60*/  FFMA.FTZ R69, R63, R68, R69 ;  /* 0x000000443f457223 */ /* 0x000fe20000010045 */
[-C--:B------:R-:W-:Y:S01]  /*19e70*/  FMUL.FTZ R63, R53, R6.reuse ;  /* 0x00000006353f7220 */ /* 0x080fe20000410000 */
[----:B------:R-:W-:Y:S01]  /*19e80*/  FADD.FTZ R66, R66, R68 ;  /* 0x0000004442427221 */ /* 0x000fe20000010000 */
[----:B---3--:R-:W-:Y:S01]  /*19e90*/  FADD.FTZ R65, R65, R3 ;  /* 0x0000000341417221 */ /* 0x008fe20000010000 */
[----:B------:R-:W-:Y:S01]  /*19ea0*/  FADD.FTZ R61, R61, R7 ;  /* 0x000000073d3d7221 */ /* 0x000fe20000010000 */
[----:B------:R-:W3:Y:S01]  /*19eb0*/  LDL.LU R68, [R1+0x640] ;  /* 0x0006400001447983 */ /* 0x000ee20000300800 */
[----:B------:R-:W-:Y:S01]  /*19ec0*/  FADD.FTZ R66, R63, R66 ;  /* 0x000000423f427221 */ /* 0x000fe20000010000 */
[C---:B--2---:R-:W-:Y:S01]  /*19ed0*/  FFMA.FTZ R69, R2.reuse, R63, R69 ;  /* 0x0000003f02457223 */ /* 0x044fe20000010045 */
[----:B------:R-:W-:Y:S01]  /*19ee0*/  FFMA.FTZ R67, R2, R6, R67 ;  /* 0x0000000602437223 */ /* 0x000fe20000010043 */
[----:B------:R-:W2:Y:S01]  /*19ef0*/  LDL.LU R63, [R1+0x658] ;  /* 0x00065800013f7983 */ /* 0x000ea20000300800 */
[----:B------:R-:W-:-:S03]  /*19f00*/  FMUL.FTZ R2, R52, R3 ;  /* 0x0000000334027220 */ /* 0x000fc60000410000 */
[----:B------:R-:W4:Y:S01]  /*19f10*/  LDL.LU R7, [R1+0x970] ;  /* 0x0009700001077983 */ /* 0x000f220000300800 */
[----:B------:R-:W-:Y:S01]  /*19f20*/  FADD.FTZ R66, R66, R2 ;  /* 0x0000000242427221 */ /* 0x000fe20000010000 */
[C---:B--2---:R-:W-:Y:S02]  /*19f30*/  FFMA.FTZ R69, R63.reuse, R2, R69 ;  /* 0x000000023f457223 */ /* 0x044fe40000010045 */
[----:B------:R-:W2:Y:S01]  /*19f40*/  LDL.LU R2, [R1+0x654] ;  /* 0x0006540001027983 */ /* 0x000ea20000300800 */
[----:B------:R-:W-:Y:S01]  /*19f50*/  FFMA.FTZ R62, R63, R3, R62 ;  /* 0x000000033f3e7223 */ /* 0x000fe2000001003e */
[----:B------:R-:W-:Y:S02]  /*19f60*/  FMUL.FTZ R63, R53, R4 ;  /* 0x00000004353f7220 */ /* 0x000fe40000410000 */
[----:B------:R-:W3:Y:S02]  /*19f70*/  LDL.LU R3, [R1+0x960] ;  /* 0x0009600001037983 */ /* 0x000ee40000300800 */
[----:B------:R-:W-:Y:S01]  /*19f80*/  FADD.FTZ R66, R63, R66 ;  /* 0x000000423f427221 */ /* 0x000fe20000010000 */
[----:B--2---:R-:W-:-:S02]  /*19f90*/  FFMA.FTZ R69, R2, R63, R69 ;  /* 0x0000003f02457223 */ /* 0x004fc40000010045 */
[----:B------:R-:W2:Y:S01]  /*19fa0*/  LDL.LU R63, [R1+0x650] ;  /* 0x00065000013f7983 */ /* 0x000ea20000300800 */
[----:B------:R-:W-:Y:S01]  /*19fb0*/  FFMA.FTZ R67, R2, R4, R67 ;  /* 0x0000000402437223 */ /* 0x000fe20000010043 */
[----:B---3--:R-:W-:-:S04]  /*19fc0*/  FMUL.FTZ R2, R52, R3 ;  /* 0x0000000334027220 */ /* 0x008fc80000410000 */
[----:B------:R-:W-:Y:S01]  /*19fd0*/  FADD.FTZ R66, R66, R2 ;  /* 0x0000000242427221 */ /* 0x000fe20000010000 */
[----:B------:R-:W-:Y:S01]  /*19fe0*/  FADD.FTZ R61, R61, R0 ;  /* 0x000000003d3d7221 */ /* 0x000fe20000010000 */
[----:B------:R-:W-:Y:S01]  /*19ff0*/  FADD.FTZ R65, R65, R3 ;  /* 0x0000000341417221 */ /* 0x000fe20000010000 */
[----:B------:R-:W3:Y:S01]  /*1a000*/  LDL.LU R0, [R1+0x968] ;  /* 0x0009680001007983 */ /* 0x000ee20000300800 */
[----:B--2---:R-:W-:-:S03]  /*1a010*/  FFMA.FTZ R69, R63, R2, R69 ;  /* 0x000000023f457223 */ /* 0x004fc60000010045 */
[----:B------:R-:W2:Y:S01]  /*1a020*/  LDL.LU R2, [R1+0x64c] ;  /* 0x00064c0001027983 */ /* 0x000ea20000300800 */
[----:B------:R-:W-:Y:S01]  /*1a030*/  FADD.FTZ R61, R61, R6 ;  /* 0x000000063d3d7221 */ /* 0x000fe20000010000 */
[----:B------:R-:W-:Y:S02]  /*1a040*/  FFMA.FTZ R62, R63, R3, R62 ;  /* 0x000000033f3e7223 */ /* 0x000fe4000001003e */
[----:B------:R-:W4:Y:S01]  /*1a050*/  LDL.LU R6, [R1+0x964] ;  /* 0x0009640001067983 */ /* 0x000f220000300800 */
[----:B------:R-:W-:-:S03]  /*1a060*/  FADD.FTZ R61, R61, R4 ;  /* 0x000000043d3d7221 */ /* 0x000fc60000010000 */
[----:B------:R-:W3:Y:S01]  /*1a070*/  LDL.LU R4, [R1+0x95c] ;  /* 0x00095c0001047983 */ /* 0x000ee20000300800 */
[-C--:B------:R-:W-:Y:S01]  /*1a080*/  FMUL.FTZ R63, R53, R5.reuse ;  /* 0x00000005353f7220 */ /* 0x080fe20000410000 */
[----:B------:R-:W-:Y:S02]  /*1a090*/  FADD.FTZ R61, R61, R5 ;  /* 0x000000053d3d7221 */ /* 0x000fe40000010000 */
[----:B------:R-:W4:Y:S01]  /*1a0a0*/  LDL.LU R3, [R1+0x644] ;  /* 0x0006440001037983 */ /* 0x000f220000300800 */
[----:B--2---:R-:W-:-:S03]  /*1a0b0*/  FFMA.FTZ R67, R2, R5, R67 ;  /* 0x0000000502437223 */ /* 0x004fc60000010043 */
[----:B------:R-:W2:Y:S01]  /*1a0c0*/  LDL.LU R5, [R1+0x958] ;  /* 0x0009580001057983 */ /* 0x000ea20000300800 */
[----:B------:R-:W-:Y:S01]  /*1a0d0*/  FFMA.FTZ R69, R2, R63, R69 ;  /* 0x0000003f02457223 */ /* 0x000fe20000010045 */
[----:B------:R-:W-:Y:S02]  /*1a0e0*/  FADD.FTZ R66, R63, R66 ;  /* 0x000000423f427221 */ /* 0x000fe40000010000 */
[----:B------:R-:W2:Y:S01]  /*1a0f0*/  LDL.LU R63, [R1+0x628] ;  /* 0x00062800013f7983 */ /* 0x000ea20000300800 */
[-C--:B---3--:R-:W-:Y:S01]  /*1a100*/  FMUL.FTZ R2, R52, R4.reuse ;  /* 0x0000000434027220 */ /* 0x088fe20000410000 */
[----:B----4-:R-:W-:-:S03]  /*1a110*/  FFMA.FTZ R62, R3, R4, R62 ;  /* 0x00000004033e7223 */ /* 0x010fc6000001003e */
[----:B------:R-:W-:Y:S01]  /*1a120*/  FFMA.FTZ R69, R3, R2, R69 ;  /* 0x0000000203457223 */ /* 0x000fe20000010045 */
[----:B------:R-:W-:Y:S01]  /*1a130*/  FADD.FTZ R66, R66, R2 ;  /* 0x0000000242427221 */ /* 0x000fe20000010000 */
[----:B--2---:R-:W-:-:S04]  /*1a140*/  FMUL.FTZ R3, R53, R5 ;  /* 0x0000000535037220 */ /* 0x004fc80000410000 */
[C---:B------:R-:W-:Y:S01]  /*1a150*/  FFMA.FTZ R69, R68.reuse, R3, R69 ;  /* 0x0000000344457223 */ /* 0x040fe20000010045 */
[----:B------:R-:W-:Y:S02]  /*1a160*/  FADD.FTZ R66, R3, R66 ;  /* 0x0000004203427221 */ /* 0x000fe40000010000 */
[----:B------:R-:W2:Y:S01]  /*1a170*/  LDL.LU R3, [R1+0x63c] ;  /* 0x00063c0001037983 */ /* 0x000ea20000300800 */
[----:B------:R-:W-:Y:S01]  /*1a180*/  FFMA.FTZ R67, R68, R5, R67 ;  /* 0x0000000544437223 */ /* 0x000fe20000010043 */
[----:B------:R-:W-:Y:S02]  /*1a190*/  FADD.FTZ R61, R61, R5 ;  /* 0x000000053d3d7221 */ /* 0x000fe40000010000 */
[----:B------:R-:W3:Y:S01]  /*1a1a0*/  LDL.LU R5, [R1+0x638] ;  /* 0x0006380001057983 */ /* 0x000ee20000300800 */
[----:B------:R-:W-:Y:S01]  /*1a1b0*/  FADD.FTZ R65, R65, R4 ;  /* 0x0000000441417221 */ /* 0x000fe20000010000 */
[----:B------:R-:W-:Y:S02]  /*1a1c0*/  FMUL.FTZ R2, R52, R6 ;  /* 0x0000000634027220 */ /* 0x000fe40000410000 */
[----:B------:R-:W4:Y:S01]  /*1a1d0*/  LDL.LU R4, [R1+0x62c] ;  /* 0x00062c0001047983 */ /* 0x000f220000300800 */
[----:B------:R-:W-:-:S03]  /*1a1e0*/  FADD.FTZ R65, R65, R6 ;  /* 0x0000000641417221 */ /* 0x000fc60000010000 */
[----:B------:R-:W4:Y:S01]  /*1a1f0*/  LDL.LU R68, [R1+0x620] ;  /* 0x0006200001447983 */ /* 0x000f220000300800 */
[----:B--2---:R-:W-:-:S03]  /*1a200*/  FFMA.FTZ R62, R3, R6, R62 ;  /* 0x00000006033e7223 */ /* 0x004fc6000001003e */
[----:B------:R-:W2:Y:S01]  /*1a210*/  LDL.LU R6, [R1+0x634] ;  /* 0x0006340001067983 */ /* 0x000ea20000300800 */
[----:B------:R-:W-:Y:S01]  /*1a220*/  FFMA.FTZ R69, R3, R2, R69 ;  /* 0x0000000203457223 */ /* 0x000fe20000010045 */
[----:B------:R-:W-:Y:S01]  /*1a230*/  FMUL.FTZ R3, R53, R0 ;  /* 0x0000000035037220 */ /* 0x000fe20000410000 */
[----:B------:R-:W-:-:S03]  /*1a240*/  FADD.FTZ R66, R66, R2 ;  /* 0x0000000242427221 */ /* 0x000fc60000010000 */
[----:B---3--:R-:W-:Y:S01]  /*1a250*/  FFMA.FTZ R69, R5, R3, R69 ;  /* 0x0000000305457223 */ /* 0x008fe20000010045 */
[----:B------:R-:W-:Y:S02]  /*1a260*/  FADD.FTZ R66, R3, R66 ;  /* 0x0000004203427221 */ /* 0x000fe40000010000 */
[----:B------:R-:W3:Y:S01]  /*1a270*/  LDL.LU R3, [R1+0x614] ;  /* 0x0006140001037983 */ /* 0x000ee20000300800 */
[----:B------:R-:W-:Y:S01]  /*1a280*/  FFMA.FTZ R67, R5, R0, R67 ;  /* 0x0000000005437223 */ /* 0x000fe20000010043 */
[----:B------:R-:W-:Y:S02]  /*1a290*/  FMUL.FTZ R2, R52, R7 ;  /* 0x0000000734027220 */ /* 0x000fe40000410000 */
[----:B------:R-:W3:Y:S01]  /*1a2a0*/  LDL.LU R5, [R1+0x60c] ;  /* 0x00060c0001057983 */ /* 0x000ee20000300800 */
[----:B------:R-:W-:Y:S01]  /*1a2b0*/  FADD.FTZ R61, R61, R0 ;  /* 0x000000003d3d7221 */ /* 0x000fe20000010000 */
[-C--:B------:R-:W-:Y:S01]  /*1a2c0*/  FMUL.FTZ R0, R53, R8.reuse ;  /* 0x0000000835007220 */ /* 0x080fe20000410000 */
[----:B------:R-:W-:Y:S01]  /*1a2d0*/  FADD.FTZ R66, R66, R2 ;  /* 0x0000000242427221 */ /* 0x000fe20000010000 */
[----:B----4-:R-:W-:-:S03]  /*1a2e0*/  FFMA.FTZ R67, R4, R8, R67 ;  /* 0x0000000804437223 */ /* 0x010fc60000010043 */
[----:B------:R-:W-:Y:S01]  /*1a2f0*/  FADD.FTZ R66, R0, R66 ;  /* 0x0000004200427221 */ /* 0x000fe20000010000 */
[----:B------:R-:W-:Y:S01]  /*1a300*/  FFMA.FTZ R67, R68, R10, R67 ;  /* 0x0000000a44437223 */ /* 0x000fe20000010043 */
[C---:B--2---:R-:W-:Y:S01]  /*1a310*/  FFMA.FTZ R62, R6.reuse, R7, R62 ;  /* 0x00000007063e7223 */ /* 0x044fe2000001003e */
[----:B------:R-:W-:Y:S02]  /*1a320*/  FFMA.FTZ R69, R6, R2, R69 ;  /* 0x0000000206457223 */ /* 0x000fe40000010045 */
[----:B------:R-:W2:Y:S01]  /*1a330*/  LDL.LU R6, [R1+0x5fc] ;  /* 0x0005fc0001067983 */ /* 0x000ea20000300800 */
[-C--:B------:R-:W-:Y:S01]  /*1a340*/  FMUL.FTZ R2, R52, R9.reuse ;  /* 0x0000000934027220 */ /* 0x080fe20000410000 */
[----:B------:R-:W-:Y:S02]  /*1a350*/  FFMA.FTZ R69, R4, R0, R69 ;  /* 0x0000000004457223 */ /* 0x000fe40000010045 */
[----:B------:R-:W4:Y:S01]  /*1a360*/  LDL.LU R4, [R1+0x5f8] ;  /* 0x0005f80001047983 */ /* 0x000f220000300800 */
[C---:B------:R-:W-:Y:S01]  /*1a370*/  FFMA.FTZ R62, R63.reuse, R9, R62 ;  /* 0x000000093f3e7223 */ /* 0x040fe2000001003e */
[----:B------:R-:W-:Y:S01]  /*1a380*/  FFMA.FTZ R69, R63, R2, R69 ;  /* 0x000000023f457223 */ /* 0x000fe20000010045 */
[----:B------:R-:W-:Y:S01]  /*1a390*/  FMUL.FTZ R0, R53, R10 ;  /* 0x0000000a35007220 */ /* 0x000fe20000410000 */
[----:B------:R-:W4:Y:S03]  /*1a3a0*/  LDL.LU R63, [R1+0x5f0] ;  /* 0x0005f000013f7983 */ /* 0x000f260000300800 */
[----:B------:R-:W-:-:S02]  /*1a3b0*/  FFMA.FTZ R69, R68, R0, R69 ;  /* 0x0000000044457223 */ /* 0x000fc40000010045 */
[----:B------:R-:W4:Y:S01]  /*1a3c0*/  LDL.LU R68, [R1+0x5e8] ;  /* 0x0005e80001447983 */ /* 0x000f220000300800 */
[----:B------:R-:W-:Y:S01]  /*1a3d0*/  FADD.FTZ R66, R66, R2 ;  /* 0x0000000242427221 */ /* 0x000fe20000010000 */
[-C--:B------:R-:W-:Y:S01]  /*1a3e0*/  FMUL.FTZ R2, R52, R11.reuse ;  /* 0x0000000b34027220 */ /* 0x080fe20000410000 */
[C---:B---3--:R-:W-:Y:S02]  /*1a3f0*/  FFMA.FTZ R62, R3.reuse, R11, R62 ;  /* 0x0000000b033e7223 */ /* 0x048fe4000001003e */
[----:B------:R-:W-:Y:S01]  /*1a400*/  FADD.FTZ R66, R0, R66 ;  /* 0x0000004200427221 */ /* 0x000fe20000010000 */
[----:B------:R-:W-:Y:S01]  /*1a410*/  FFMA.FTZ R69, R3, R2, R69 ;  /* 0x0000000203457223 */ /* 0x000fe20000010045 */
[-C--:B------:R-:W-:Y:S01]  /*1a420*/  FMUL.FTZ R0, R53, R12.reuse ;  /* 0x0000000c35007220 */ /* 0x080fe20000410000 */
[----:B------:R-:W3:Y:S01]  /*1a430*/  LDL.LU R3, [R1+0x5e0] ;  /* 0x0005e00001037983 */ /* 0x000ee20000300800 */
[----:B------:R-:W-:Y:S01]  /*1a440*/  FADD.FTZ R66, R66, R2 ;  /* 0x0000000242427221 */ /* 0x000fe20000010000 */
[C---:B------:R-:W-:Y:S01]  /*1a450*/  FFMA.FTZ R67, R5.reuse, R12, R67 ;  /* 0x0000000c05437223 */ /* 0x040fe20000010043 */
[----:B------:R-:W-:Y:S01]  /*1a460*/  FFMA.FTZ R69, R5, R0, R69 ;  /* 0x0000000005457223 */ /* 0x000fe20000010045 */
[----:B------:R-:W-:Y:S01]  /*1a470*/  FMUL.FTZ R2, R52, R13 ;  /* 0x0000000d34027220 */ /* 0x000fe20000410000 */
[----:B------:R-:W3:Y:S01]  /*1a480*/  LDL.LU R5, [R1+0x5d4] ;  /* 0x0005d40001057983 */ /* 0x000ee20000300800 */
[----:B------:R-:W-:Y:S01]  /*1a490*/  FADD.FTZ R66, R0, R66 ;  /* 0x0000004200427221 */ /* 0x000fe20000010000 */
[----:B------:R-:W-:-:S03]  /*1a4a0*/  FMUL.FTZ R0, R53, R14 ;  /* 0x0000000e35007220 */ /* 0x000fc60000410000 */
[----:B------:R-:W-:-:S04]  /*1a4b0*/  FADD.FTZ R66, R66, R2 ;  /* 0x0000000242427221 */ /* 0x000fc80000010000 */
        /* <DEDUP_REMOVED lines=8> */
[----:B------:R-:W-:Y:S01]  /*1a540*/  FFMA.FTZ R62, R63, R15, R62 ;  /* 0x0000000f3f3e7223 */ /* 0x000fe2000001003e */
[----:B------:R-:W-:Y:S01]  /*1a550*/  FMUL.FTZ R0, R53, R16 ;  /* 0x0000001035007220 */ /* 0x000fe20000410000 */
[----:B------:R-:W-:-:S02]  /*1a560*/  FFMA.FTZ R69, R63, R2, R69 ;  /* 0x000000023f457223 */ /* 0x000fc40000010045 */
[----:B------:R-:W4:Y:S01]  /*1a570*/  LDL.LU R63, [R1+0x5ac] ;  /* 0x0005ac00013f7983 */ /* 0x000f220000300800 */
[C---:B------:R-:W-:Y:S01]  /*1a580*/  FFMA.FTZ R67, R68.reuse, R16, R67 ;  /* 0x0000001044437223 */ /* 0x040fe20000010043 */
[----:B------:R-:W-:Y:S02]  /*1a590*/  FFMA.FTZ R69, R68, R0, R69 ;  /* 0x0000000044457223 */ /* 0x000fe40000010045 */
[----:B------:R-:W4:Y:S01]  /*1a5a0*/  LDL.LU R68, [R1+0x5a8] ;  /* 0x0005a80001447983 */ /* 0x000f220000300800 */
[----:B------:R-:W-:Y:S01]  /*1a5b0*/  FADD.FTZ R66, R66, R2 ;  /* 0x0000000242427221 */ /* 0x000fe20000010000 */
[----:B------:R-:W-:-:S03]  /*1a5c0*/  FMUL.FTZ R2, R52, R17 ;  /* 0x0000001134027220 */ /* 0x000fc60000410000 */
[----:B------:R-:W-:Y:S01]  /*1a5d0*/  FADD.FTZ R66, R0, R66 ;  /* 0x0000004200427221 */ /* 0x000fe20000010000 */
[C---:B---3--:R-:W-:Y:S01]  /*1a5e0*/  FFMA.FTZ R62, R3.reuse, R17, R62 ;  /* 0x00000011033e7223 */ /* 0x048fe2000001003e */
        /* <DEDUP_REMOVED lines=19> */
[----:B------:R-:W-:Y:S01]  /*1a720*/  FMUL.FTZ R0, R53, R22 ;  /* 0x0000001635007220 */ /* 0x000fe20000410000 */
[C---:B------:R-:W-:Y:S01]  /*1a730*/  FFMA.FTZ R62, R63.reuse, R21, R62 ;  /* 0x000000153f3e7223 */ /* 0x040fe2000001003e */
[----:B------:R-:W-:-:S02]  /*1a740*/  FFMA.FTZ R69, R63, R2, R69 ;  /* 0x000000023f457223 */ /* 0x000fc40000010045 */
[----:B------:R-:W4:Y:S01]  /*1a750*/  LDL.LU R63, [R1+0x558] ;  /* 0x00055800013f7983 */ /* 0x000f220000300800 */
[C---:B------:R-:W-:Y:S01]  /*1a760*/  FFMA.FTZ R67, R68.reuse, R22, R67 ;  /* 0x0000001644437223 */ /* 0x040fe20000010043 */
[----:B------:R-:W-:Y:S02]  /*1a770*/  FFMA.FTZ R69, R68, R0, R69 ;  /* 0x0000000044457223 */ /* 0x000fe40000010045 */
[----:B------:R-:W4:Y:S01]  /*1a780*/  LDL.LU R68, [R1+0x528] ;  /* 0x0005280001447983 */ /* 0x000f220000300800 */
[----:B------:R-:W-:Y:S01]  /*1a790*/  FADD.FTZ R66, R66, R2 ;  /* 0x0000000242427221 */ /* 0x000fe20000010000 */
[-C--:B------:R-:W-:Y:S01]  /*1a7a0*/  FMUL.FTZ R2, R52, R23.reuse ;  /* 0x0000001734027220 */ /* 0x080fe20000410000 */
[----:B------:R-:W-:Y:S02]  /*1a7b0*/  FADD.FTZ R65, R65, R7 ;  /* 0x0000000741417221 */ /* 0x000fe40000010000 */
[----:B------:R-:W-:Y:S01]  /*1a7c0*/  FADD.FTZ R66, R0, R66 ;  /* 0x0000004200427221 */ /* 0x000fe20000010000 */
[----:B---3--:R-:W-:Y:S01]  /*1a7d0*/  FFMA.FTZ R69, R3, R2, R69 ;  /* 0x0000000203457223 */ /* 0x008fe20000010045 */
[-C--:B------:R-:W-:Y:S01]  /*1a7e0*/  FMUL.FTZ R0, R53, R24.reuse ;  /* 0x0000001835007220 */ /* 0x080fe20000410000 */
[----:B------:R-:W3:Y:S01]  /*1a7f0*/  LDL.LU R7, [R1+0x50c] ;  /* 0x00050c0001077983 */ /* 0x000ee20000300800 */
[----:B------:R-:W-:Y:S01]  /*1a800*/  FADD.FTZ R66, R66, R2 ;  /* 0x0000000242427221 */ /* 0x000fe20000010000 */
[----:B------:R-:W-:Y:S01]  /*1a810*/  FFMA.FTZ R62, R3, R23, R62 ;  /* 0x00000017033e7223 */ /* 0x000fe2000001003e */
        /* <DEDUP_REMOVED lines=27> */
[----:B------:R-:W-:Y:S01]  /*1a9d0*/  FMUL.FTZ R0, R53, R54 ;  /* 0x0000003635007220 */ /* 0x000fe20000410000 */
[----:B------:R-:W3:Y:S01]  /*1a9e0*/  LDL.LU R7, [R1+0x4c8] ;  /* 0x0004c80001077983 */ /* 0x000ee20000300800 */
[----:B------:R-:W-:Y:S01]  /*1a9f0*/  FADD.FTZ R3, R3, R2 ;  /* 0x0000000203037221 */ /* 0x000fe20000010000 */
[----:B------:R-:W-:Y:S01]  /*1aa00*/  FMUL.FTZ R2, R52, R59 ;  /* 0x0000003b34027220 */ /* 0x000fe20000410000 */
[----:B------:R-:W-:Y:S01]  /*1aa10*/  FFMA.FTZ R69, R5, R0, R69 ;  /* 0x0000000005457223 */ /* 0x000fe20000010045 */
[----:B------:R-:W-:Y:S01]  /*1aa20*/  FADD.FTZ R65, R65, R9 ;  /* 0x0000000941417221 */ /* 0x000fe20000010000 */
[----:B------:R-:W-:Y:S01]  /*1aa30*/  FFMA.FTZ R67, R5, R54, R67 ;  /* 0x0000003605437223 */ /* 0x000fe20000010043 */
[----:B------:R-:W3:Y:S01]  /*1aa40*/  LDL.LU R9, [R1+0x4c4] ;  /* 0x0004c40001097983 */ /* 0x000ee20000300800 */
[----:B------:R-:W-:Y:S01]  /*1aa50*/  FADD.FTZ R5, R0, R3 ;  /* 0x0000000300057221 */ /* 0x000fe20000010000 */
[----:B------:R-:W-:Y:S01]  /*1aa60*/  FMUL.FTZ R0, R53, R44 ;  /* 0x0000002c35007220 */ /* 0x000fe20000410000 */
[----:B------:R-:W-:-:S02]  /*1aa70*/  FADD.FTZ R61, R61, R8 ;  /* 0x000000083d3d7221 */ /* 0x000fc40000010000 */
[----:B------:R-:W-:Y:S01]  /*1aa80*/  FADD.FTZ R5, R5, R2 ;  /* 0x0000000205057221 */ /* 0x000fe20000010000 */
[----:B------:R-:W3:Y:S03]  /*1aa90*/  LDL.LU R8, [R1+0x4bc] ;  /* 0x0004bc0001087983 */ /* 0x000ee60000300800 */
[----:B------:R-:W-:Y:S01]  /*1aaa0*/  FADD.FTZ R5, R0, R5 ;  /* 0x0000000500057221 */ /* 0x000fe20000010000 */
[C---:B--2---:R-:W-:Y:S01]  /*1aab0*/  FFMA.FTZ R3, R6.reuse, R59, R62 ;  /* 0x0000003b06037223 */ /* 0x044fe2000001003e */
[----:B------:R-:W-:Y:S02]  /*1aac0*/  FFMA.FTZ R69, R6, R2, R69 ;  /* 0x0000000206457223 */ /* 0x000fe40000010045 */
[----:B------:R-:W2:Y:S01]  /*1aad0*/  LDL.LU R6, [R1+0x4c0] ;  /* 0x0004c00001067983 */ /* 0x000ea20000300800 */
[----:B------:R-:W-:Y:S01]  /*1aae0*/  FMUL.FTZ R2, R52, R58 ;  /* 0x0000003a34027220 */ /* 0x000fe20000410000 */
[C---:B----4-:R-:W-:Y:S01]  /*1aaf0*/  FFMA.FTZ R69, R4.reuse, R0, R69 ;  /* 0x0000000004457223 */ /* 0x050fe20000010045 */
[----:B------:R-:W-:Y:S01]  /*1ab00*/  FFMA.FTZ R67, R4, R44, R67 ;  /* 0x0000002c04437223 */ /* 0x000fe20000010043 */
[----:B------:R-:W-:-:S02]  /*1ab10*/  FFMA.FTZ R0, R63, R58, R3 ;  /* 0x0000003a3f007223 */ /* 0x000fc40000010003 */
[----:B------:R-:W-:Y:S01]  /*1ab20*/  FFMA.FTZ R4, R63, R2, R69 ;  /* 0x000000023f047223 */ /* 0x000fe20000010045 */
[-C--:B------:R-:W-:Y:S01]  /*1ab30*/  FMUL.FTZ R3, R53, R42.reuse ;  /* 0x0000002a35037220 */ /* 0x080fe20000410000 */
[----:B------:R-:W4:Y:S01]  /*1ab40*/  LDL.LU R63, [R1+0x4b8] ;  /* 0x0004b800013f7983 */ /* 0x000f220000300800 */
[C---:B------:R-:W-:Y:S02]  /*1ab50*/  FFMA.FTZ R67, R68.reuse, R42, R67 ;  /* 0x0000002a44437223 */ /* 0x040fe40000010043 */
[----:B------:R-:W-:Y:S02]  /*1ab60*/  FFMA.FTZ R4, R68, R3, R4 ;  /* 0x0000000344047223 */ /* 0x000fe40000010004 */
[----:B------:R-:W4:Y:S01]  /*1ab70*/  LDL.LU R68, [R1+0x4b4] ;  /* 0x0004b40001447983 */ /* 0x000f220000300800 */
[----:B------:R-:W-:Y:S01]  /*1ab80*/  FADD.FTZ R61, R61, R10 ;  /* 0x0000000a3d3d7221 */ /* 0x000fe20000010000 */
[----:B------:R-:W-:Y:S01]  /*1ab90*/  FADD.FTZ R2, R5, R2 ;  /* 0x0000000205027221 */ /* 0x000fe20000010000 */
[-C--:B------:R-:W-:Y:S01]  /*1aba0*/  FMUL.FTZ R5, R52, R57.reuse ;  /* 0x0000003934057220 */ /* 0x080fe20000410000 */
[----:B------:R-:W-:Y:S01]  /*1abb0*/  FADD.FTZ R65, R65, R11 ;  /* 0x0000000b41417221 */ /* 0x000fe20000010000 */
[----:B------:R-:W-:Y:S01]  /*1abc0*/  FADD.FTZ R61, R61, R12 ;  /* 0x0000000c3d3d7221 */ /* 0x000fe20000010000 */
[----:B------:R-:W-:Y:S01]  /*1abd0*/  FADD.FTZ R2, R3, R2 ;  /* 0x0000000203027221 */ /* 0x000fe20000010000 */
[----:B------:R-:W4:Y:S01]  /*1abe0*/  LDL.LU R12, [R1+0x4b0] ;  /* 0x0004b000010c7983 */ /* 0x000f220000300800 */
[C---:B---3--:R-:W-:Y:S01]  /*1abf0*/  FFMA.FTZ R3, R7.reuse, R57, R0 ;  /* 0x0000003907037223 */ /* 0x048fe20000010000 */
[----:B------:R-:W-:Y:S01]  /*1ac00*/  FFMA.FTZ R7, R7, R5, R4 ;  /* 0x0000000507077223 */ /* 0x000fe20000010004 */
[----:B------:R-:W-:Y:S01]  /*1ac10*/  FMUL.FTZ R0, R53, R40 ;  /* 0x0000002835007220 */ /* 0x000fe20000410000 */
[----:B------:R-:W-:Y:S01]  /*1ac20*/  FADD.FTZ R5, R2, R5 ;  /* 0x0000000502057221 */ /* 0x000fe20000010000 */
[----:B------:R-:W3:Y:S01]  /*1ac30*/  LDL.LU R11, [R1+0x4ac] ;  /* 0x0004ac00010b7983 */ /* 0x000ee20000300800 */
[----:B------:R-:W-:Y:S01]  /*1ac40*/  FMUL.FTZ R2, R52, R56 ;  /* 0x0000003834027220 */ /* 0x000fe20000410000 */
[C---:B------:R-:W-:Y:S01]  /*1ac50*/  FFMA.FTZ R7, R9.reuse, R0, R7 ;  /* 0x0000000009077223 */ /* 0x040fe20000010007 */
[----:B------:R-:W-:Y:S01]  /*1ac60*/  FADD.FTZ R5, R0, R5 ;  /* 0x0000000500057221 */ /* 0x000fe20000010000 */
[----:B------:R-:W3:Y:S01]  /*1ac70*/  LDL.LU R10, [R1+0x4a8] ;  /* 0x0004a800010a7983 */ /* 0x000ee20000300800 */
[----:B------:R-:W-:-:S03]  /*1ac80*/  FFMA.FTZ R67, R9, R40, R67 ;  /* 0x0000002809437223 */ /* 0x000fc60000010043 */
[----:B------:R-:W3:Y:S01]  /*1ac90*/  LDL.LU R9, [R1+0x4a4] ;  /* 0x0004a40001097983 */ /* 0x000ee20000300800 */
[C---:B--2---:R-:W-:Y:S01]  /*1aca0*/  FFMA.FTZ R0, R6.reuse, R56, R3 ;  /* 0x0000003806007223 */ /* 0x044fe20000010003 */
[----:B------:R-:W-:Y:S01]  /*1acb0*/  FFMA.FTZ R4, R6, R2, R7 ;  /* 0x0000000206047223 */ /* 0x000fe20000010007 */
[-C--:B------:R-:W-:Y:S01]  /*1acc0*/  FMUL.FTZ R3, R53, R36.reuse ;  /* 0x0000002435037220 */ /* 0x080fe20000410000 */
[----:B------:R-:W-:Y:S01]  /*1acd0*/  FADD.FTZ R6, R5, R2 ;  /* 0x0000000205067221 */ /* 0x000fe20000010000 */
[----:B------:R-:W-:Y:S01]  /*1ace0*/  FMUL.FTZ R5, R52, R55 ;  /* 0x0000003734057220 */ /* 0x000fe20000410000 */
[C---:B------:R-:W-:Y:S01]  /*1acf0*/  FFMA.FTZ R2, R8.reuse, R36, R67 ;  /* 0x0000002408027223 */ /* 0x040fe20000010043 */
[----:B------:R-:W-:Y:S02]  /*1ad00*/  FFMA.FTZ R4, R8, R3, R4 ;  /* 0x0000000308047223 */ /* 0x000fe40000010004 */
[----:B------:R-:W2:Y:S01]  /*1ad10*/  LDL.LU R8, [R1+0x4a0] ;  /* 0x0004a00001087983 */ /* 0x000ea20000300800 */
[C---:B----4-:R-:W-:Y:S01]  /*1ad20*/  FFMA.FTZ R0, R63.reuse, R55, R0 ;  /* 0x000000373f007223 */ /* 0x050fe20000010000 */
[----:B------:R-:W-:Y:S01]  /*1ad30*/  FFMA.FTZ R7, R63, R5, R4 ;  /* 0x000000053f077223 */ /* 0x000fe20000010004 */
[-C--:B------:R-:W-:Y:S01]  /*1ad40*/  FMUL.FTZ R4, R53, R39.reuse ;  /* 0x0000002735047220 */ /* 0x080fe20000410000 */
[----:B------:R-:W4:Y:S01]  /*1ad50*/  LDL.LU R63, [R1+0x49c] ;  /* 0x00049c00013f7983 */ /* 0x000f220000300800 */
[----:B------:R-:W-:Y:S01]  /*1ad60*/  FADD.FTZ R6, R3, R6 ;  /* 0x0000000603067221 */ /* 0x000fe20000010000 */
[C---:B------:R-:W-:Y:S01]  /*1ad70*/  FFMA.FTZ R3, R68.reuse, R39, R2 ;  /* 0x0000002744037223 */ /* 0x040fe20000010002 */
        /* <DEDUP_REMOVED lines=9> */
[----:B---3--:R-:W-:Y:S02]  /*1ae10*/  FFMA.FTZ R7, R11, R4, R7 ;  /* 0x000000040b077223 */ /* 0x008fe40000010007 */
[----:B------:R-:W-:Y:S01]  /*1ae20*/  FADD.FTZ R5, R4, R5 ;  /* 0x0000000504057221 */ /* 0x000fe20000010000 */
[----:B------:R-:W-:Y:S01]  /*1ae30*/  FMUL.FTZ R4, R53, R30 ;  /* 0x0000001e35047220 */ /* 0x000fe20000410000 */
[----:B------:R-:W-:-:S02]  /*1ae40*/  FFMA.FTZ R7, R10, R2, R7 ;  /* 0x000000020a077223 */ /* 0x000fc40000010007 */
[----:B------:R-:W-:Y:S01]  /*1ae50*/  FADD.FTZ R5, R5, R2 ;  /* 0x0000000205057221 */ /* 0x000fe20000010000 */
[----:B------:R-:W-:Y:S01]  /*1ae60*/  FMUL.FTZ R2, R52, R41 ;  /* 0x0000002934027220 */ /* 0x000fe20000410000 */
[----:B------:R-:W-:Y:S02]  /*1ae70*/  FFMA.FTZ R7, R9, R4, R7 ;  /* 0x0000000409077223 */ /* 0x000fe40000010007 */
[----:B------:R-:W-:Y:S01]  /*1ae80*/  FADD.FTZ R5, R4, R5 ;  /* 0x0000000504057221 */ /* 0x000fe20000010000 */
[----:B------:R-:W-:Y:S01]  /*1ae90*/  FFMA.FTZ R3, R11, R34, R3 ;  /* 0x000000220b037223 */ /* 0x000fe20000010003 */
[----:B------:R-:W-:Y:S02]  /*1aea0*/  FMUL.FTZ R4, R53, R38 ;  /* 0x0000002635047220 */ /* 0x000fe40000410000 */
[----:B------:R-:W-:Y:S01]  /*1aeb0*/  FADD.FTZ R5, R5, R2 ;  /* 0x0000000205057221 */ /* 0x000fe20000010000 */
[----:B------:R-:W-:Y:S01]  /*1aec0*/  FFMA.FTZ R3, R9, R30, R3 ;  /* 0x0000001e09037223 */ /* 0x000fe20000010003 */
[----:B------:R-:W-:-:S02]  /*1aed0*/  FMUL.FTZ R6, R52, R29 ;  /* 0x0000001d34067220 */ /* 0x000fc40000410000 */
[----:B------:R-:W-:Y:S01]  /*1aee0*/  FADD.FTZ R5, R4, R5 ;  /* 0x0000000504057221 */ /* 0x000fe20000010000 */
[----:B------:R-:W-:-:S04]  /*1aef0*/  FFMA.FTZ R0, R12, R45, R0 ;  /* 0x0000002d0c007223 */ /* 0x000fc80000010000 */
[----:B------:R-:W-:Y:S01]  /*1af00*/  FFMA.FTZ R0, R10, R43, R0 ;  /* 0x0000002b0a007223 */ /* 0x000fe20000010000 */
[----:B------:R-:W-:Y:S01]  /*1af10*/  FADD.FTZ R65, R65, R13 ;  /* 0x0000000d41417221 */ /* 0x000fe20000010000 */
[----:B------:R-:W-:Y:S01]  /*1af20*/  FADD.FTZ R61, R61, R14 ;  /* 0x0000000e3d3d7221 */ /* 0x000fe20000010000 */
[----:B--2---:R-:W-:-:S04]  /*1af30*/  FFMA.FTZ R7, R8, R2, R7 ;  /* 0x0000000208077223 */ /* 0x004fc80000010007 */
[C---:B----4-:R-:W-:Y:S01]  /*1af40*/  FFMA.FTZ R7, R63.reuse, R4, R7 ;  /* 0x000000043f077223 */ /* 0x050fe20000010007 */
[----:B------:R-:W-:Y:S01]  /*1af50*/  FFMA.FTZ R2, R63, R38, R3 ;  /* 0x000000263f027223 */ /* 0x000fe20000010003 */
[----:B------:R-:W-:Y:S02]  /*1af60*/  FMUL.FTZ R3, R53, R37 ;  /* 0x0000002535037220 */ /* 0x000fe40000410000 */
[----:B------:R-:W-:Y:S01]  /*1af70*/  FFMA.FTZ R4, R68, R6, R7 ;  /* 0x0000000644047223 */ /* 0x000fe20000010007 */
[----:B------:R-:W-:Y:S01]  /*1af80*/  FADD.FTZ R6, R5, R6 ;  /* 0x0000000605067221 */ /* 0x000fe20000010000 */
[----:B------:R-:W-:Y:S02]  /*1af90*/  FMUL.FTZ R5, R52, R35 ;  /* 0x0000002334057220 */ /* 0x000fe40000410000 */
        /* <DEDUP_REMOVED lines=12> */
[----:B------:R-:W-:Y:S01]  /*1b060*/  FMUL.FTZ R0, R53, R33 ;  /* 0x0000002135007220 */ /* 0x000fe20000410000 */
[C---:B------:R-:W-:Y:S01]  /*1b070*/  FFMA.FTZ R11, R47.reuse, R5, R4 ;  /* 0x000000052f0b7223 */ /* 0x040fe20000010004 */
[----:B------:R-:W-:Y:S01]  /*1b080*/  FADD.FTZ R5, R6, R5 ;  /* 0x0000000506057221 */ /* 0x000fe20000010000 */
[----:B------:R-:W-:Y:S01]  /*1b090*/  FFMA.FTZ R2, R48, R31, R2 ;  /* 0x0000001f30027223 */ /* 0x000fe20000010002 */
[----:B------:R0:W5:Y:S01]  /*1b0a0*/  LDL.LU R64, [R1+0x954] ;  /* 0x0009540001407983 */ /* 0x0001620000300800 */
[----:B------:R-:W-:Y:S01]  /*1b0b0*/  FFMA.FTZ R11, R46, R0, R11 ;  /* 0x000000002e0b7223 */ /* 0x000fe2000001000b */
[----:B------:R-:W-:Y:S01]  /*1b0c0*/  FADD.FTZ R0, R0, R5 ;  /* 0x0000000500007221 */ /* 0x000fe20000010000 */
[----:B------:R-:W-:Y:S01]  /*1b0d0*/  FFMA.FTZ R4, R47, R32, R3 ;  /* 0x000000202f047223 */ /* 0x000fe20000010003 */
[----:B------:R-:W-:Y:S01]  /*1b0e0*/  FFMA.FTZ R5, R46, R33, R2 ;  /* 0x000000212e057223 */ /* 0x000fe20000010002 */
[----:B------:R0:W5:Y:S04]  /*1b0f0*/  LDL.LU R49, [R1+0x950] ;  /* 0x0009500001317983 */ /* 0x0001680000300800 */
[----:B------:R0:W5:Y:S04]  /*1b100*/  LDL.LU R48, [R1+0x94c] ;  /* 0x00094c0001307983 */ /* 0x0001680000300800 */
[----:B------:R0:W5:Y:S04]  /*1b110*/  LDL.LU R47, [R1+0x948] ;  /* 0x00094800012f7983 */ /* 0x0001680000300800 */
[----:B------:R0:W5:Y:S01]  /*1b120*/  LDL.LU R46, [R1+0x944] ;  /* 0x00094400012e7983 */ /* 0x0001620000300800 */
        /* <DEDUP_REMOVED lines=37> */
[----:B0-----:R-:W-:-:S07]  /*1b380*/  FADD.FTZ R7, R38, R33 ;  /* 0x0000002126077221 */ /* 0x001fce0000010000 */
.L_x_1381:
[----:B------:R-:W0:Y:S01]  /*1b390*/  S2R R8, SR_LANEID ;  /* 0x0000000000087919 */ /* 0x000e220000000000 */
[----:B------:R-:W-:Y:S01]  /*1b3a0*/  MOV R3, R0 ;  /* 0x0000000000037202 */ /* 0x000fe20000000f00 */
[----:B------:R-:W1:Y:S01]  /*1b3b0*/  S2UR UR7, SR_CgaCtaId ;  /* 0x00000000000779c3 */ /* 0x000e620000008800 */
[----:B------:R-:W-:Y:S01]  /*1b3c0*/  UMOV UR6, 0x400 ;  /* 0x0000040000067882 */ /* 0x000fe20000000000 */
[----:B------:R-:W2:Y:S01]  /*1b3d0*/  SHFL.DOWN PT, R0, R11, 0x1, 0x1f ;  /* 0x08201f000b007f89 */ /* 0x000ea200000e0000 */
[----:B------:R-:W-:Y:S01]  /*1b3e0*/  UIADD3 UR5, UPT, UPT, UR6, 0x90, URZ ;  /* 0x0000009006057890 */ /* 0x000fe2000fffe0ff */
[----:B------:R-:W-:Y:S01]  /*1b3f0*/  BSSY.RECONVERGENT B0, `(.L_x_1382) ;  /* 0x000002a000007945 */ /* 0x000fe20003800200 */
[----:B------:R-:W3:Y:S01]  /*1b400*/  LDCU UR9, c[0x0][0x374] ;  /* 0x00006e80ff0977ac */ /* 0x000ee20008000800 */
[----:B------:R-:W4:Y:S01]  /*1b410*/  SHFL.DOWN PT, R2, R3, 0x1, 0x1f ;  /* 0x08201f0003027f89 */ /* 0x000f2200000e0000 */
[----:B------:R-:W0:Y:S01]  /*1b420*/  LDCU UR12, c[0x0][0x370] ;  /* 0x00006e00ff0c77ac */ /* 0x000e220008000800 */
[----:B------:R-:W3:Y:S01]  /*1b430*/  S2R R36, SR_TID.X ;  /* 0x0000000000247919 */ /* 0x000ee20000002100 */
[----:B-1----:R-:W-:Y:S01]  /*1b440*/  ULEA UR5, UR7, UR5, 0x18 ;  /* 0x0000000507057291 */ /* 0x002fe2000f8ec0ff */
[----:B0-----:R-:W-:-:S02]  /*1b450*/  ISETP.GT.AND P0, PT, R8, 0x1e, PT ;  /* 0x0000001e0800780c */ /* 0x001fc40003f04270 */
[C---:B------:R-:W-:Y:S02]  /*1b460*/  ISETP.GT.AND P2, PT, R8.reuse, 0xf, PT ;  /* 0x0000000f0800780c */ /* 0x040fe40003f44270 */
[----:B------:R-:W-:Y:S02]  /*1b470*/  ISETP.GT.AND P1, PT, R8, 0x17, PT ;  /* 0x000000170800780c */ /* 0x000fe40003f24270 */
[----:B---3--:R-:W-:-:S07]  /*1b480*/  ISETP.GT.U32.AND P3, PT, R36, 0x37, PT ;  /* 0x000000372400780c */ /* 0x008fce0003f64070 */
[----:B--2---:R-:W-:Y:S01]  /*1b490*/  @!P0 FADD.FTZ R11, R0, R11 ;  /* 0x0000000b000b8221 */ /* 0x004fe20000010000 */
        /* <DEDUP_REMOVED lines=31> */
.L_x_1383:
[----:B------:R-:W-:Y:S05]  /*1b690*/  BSYNC.RECONVERGENT B0 ;  /* 0x0000000000007941 */ /* 0x000fea0003800200 */
.L_x_1382:
[----:B------:R-:W-:Y:S06]  /*1b6a0*/  BAR.SYNC.DEFER_BLOCKING 0x0 ;  /* 0x0000000000007b1d */ /* 0x000fec0000010000 */
[----:B------:R-:W-:Y:S04]  /*1b6b0*/  BSSY.RECONVERGENT B0, `(.L_x_1384) ;  /* 0x0000024000007945 */ /* 0x000fe80003800200 */
[----:B------:R-:W-:Y:S05]  /*1b6c0*/  @P0 BRA `(.L_x_1385) ;  /* 0x0000000000880947 */ /* 0x000fea0003800000 */
[----:B------:R-:W-:-:S09]  /*1b6d0*/  ULEA UR5, UR7, UR6, 0x18 ;  /* 0x0000000607057291 */ /* 0x000fd2000f8ec0ff */
[----:B------:R-:W4:Y:S04]  /*1b6e0*/  LDS.64 R28, [UR5+0x18] ;  /* 0x00001805ff1c7984 */ /* 0x000f280008000a00 */
[----:B-123--:R-:W1:Y:S04]  /*1b6f0*/  LDS.128 R8, [UR5+0x20] ;  /* 0x00002005ff087984 */ /* 0x00ee680008000c00 */
[----:B------:R-:W2:Y:S04]  /*1b700*/  LDS.128 R24, [UR5+0x30] ;  /* 0x00003005ff187984 */ /* 0x000ea80008000c00 */
[----:B------:R-:W3:Y:S04]  /*1b710*/  LDS.128 R20, [UR5+0x40] ;  /* 0x00004005ff147984 */ /* 0x000ee80008000c00 */
[----:B------:R-:W3:Y:S04]  /*1b720*/  LDS.128 R16, [UR5+0x50] ;  /* 0x00005005ff107984 */ /* 0x000ee80008000c00 */
[----:B------:R-:W3:Y:S01]  /*1b730*/  LDS.128 R12, [UR5+0x60] ;  /* 0x00006005ff0c7984 */ /* 0x000ee20008000c00 */
[----:B----4-:R-:W-:Y:S01]  /*1b740*/  FADD.FTZ R31, R2, R28 ;  /* 0x0000001c021f7221 */ /* 0x010fe20000010000 */
[----:B0-----:R-:W-:-:S03]  /*1b750*/  FADD.FTZ R2, R3, R29 ;  /* 0x0000001d03027221 */ /* 0x001fc60000010000 */
[----:B-1----:R-:W-:Y:S01]  /*1b760*/  FADD.FTZ R3, R31, R8 ;  /* 0x000000081f037221 */ /* 0x002fe20000010000 */
[----:B------:R-:W-:Y:S01]  /*1b770*/  FADD.FTZ R2, R2, R9 ;  /* 0x0000000902027221 */ /* 0x000fe20000010000 */
[----:B------:R-:W0:Y:S02]  /*1b780*/  LDS.128 R28, [UR5+0x70] ;  /* 0x00007005ff1c7984 */ /* 0x000e240008000c00 */
[----:B------:R-:W-:Y:S01]  /*1b790*/  FADD.FTZ R3, R3, R10 ;  /* 0x0000000a03037221 */ /* 0x000fe20000010000 */
[----:B------:R-:W-:-:S03]  /*1b7a0*/  FADD.FTZ R2, R2, R11 ;  /* 0x0000000b02027221 */ /* 0x000fc60000010000 */
[----:B--2---:R-:W-:Y:S01]  /*1b7b0*/  FADD.FTZ R3, R3, R24 ;  /* 0x0000001803037221 */ /* 0x004fe20000010000 */
[----:B------:R-:W-:-:S03]  /*1b7c0*/  FADD.FTZ R2, R2, R25 ;  /* 0x0000001902027221 */ /* 0x000fc60000010000 */
        /* <DEDUP_REMOVED lines=18> */
.L_x_1385:
[----:B------:R-:W-:Y:S05]  /*1b8f0*/  BSYNC.RECONVERGENT B0 ;  /* 0x0000000000007941 */ /* 0x000fea0003800200 */
.L_x_1384:
[----:B------:R-:W-:Y:S06]  /*1b900*/  BAR.SYNC.DEFER_BLOCKING 0x0 ;  /* 0x0000000000007b1d */ /* 0x000fec0000010000 */
[----:B------:R-:W-:Y:S04]  /*1b910*/  BSSY.RECONVERGENT B0, `(.L_x_1386) ;  /* 0x0000025000007945 */ /* 0x000fe80003800200 */
[----:B------:R-:W-:Y:S05]  /*1b920*/  @P3 BRA `(.L_x_1387) ;  /* 0x00000000008c3947 */ /* 0x000fea0003800000 */
[----:B-123--:R-:W1:Y:S04]  /*1b930*/  LDS.128 R8, [R0+0x380] ;  /* 0x0003800000087984 */ /* 0x00ee680000000c00 */
[----:B------:R-:W2:Y:S04]  /*1b940*/  LDS.128 R12, [R0+0x700] ;  /* 0x00070000000c7984 */ /* 0x000ea80000000c00 */
        /* <DEDUP_REMOVED lines=33> */
.L_x_1387:
[----:B------:R-:W-:Y:S05]  /*1bb60*/  BSYNC.RECONVERGENT B0 ;  /* 0x0000000000007941 */ /* 0x000fea0003800200 */
.L_x_1386:
[----:B------:R-:W-:Y:S04]  /*1bb70*/  BSSY.RECONVERGENT B0, `(.L_x_1388) ;  /* 0x000001e000007945 */ /* 0x000fe80003800200 */
[----:B------:R-:W-:Y:S05]  /*1bb80*/  @P3 BRA `(.L_x_1389) ;  /* 0x0000000000703947 */ /* 0x000fea0003800000 */
[----:B------:R-:W2:Y:S01]  /*1bb90*/  LDC.64 R20, c[0x0][0x3f8] ;  /* 0x0000fe00ff147b82 */ /* 0x000ea20000000a00 */
[----:B------:R-:W-:-:S05]  /*1bba0*/  MOV R15, UR13 ;  /* 0x0000000d000f7c02 */ /* 0x000fca0008000f00 */
[----:B------:R-:W-:Y:S02]  /*1bbb0*/  IMAD R15, R15, 0x38, R36 ;  /* 0x000000380f0f7824 */ /* 0x000fe400078e0224 */
[----:B-1-3--:R-:W1:Y:S01]  /*1bbc0*/  LDC.64 R8, c[0x0][0x3d8] ;  /* 0x0000f600ff087b82 */ /* 0x00ae620000000a00 */
[----:B--2---:R-:W-:Y:S01]  /*1bbd0*/  IMAD.WIDE.U32 R10, R20, 0x3, RZ ;  /* 0x00000003140a7825 */ /* 0x004fe200078e00ff */
        /* <DEDUP_REMOVED lines=23> */
.L_x_1389:
[----:B------:R-:W-:Y:S05]  /*1bd50*/  BSYNC.RECONVERGENT B0 ;  /* 0x0000000000007941 */ /* 0x000fea0003800200 */
.L_x_1388:
        /* <DEDUP_REMOVED lines=19> */
[----:B--2---:R-:W-:-:S02]  /*1be90*/  MOV R11, UR13 ;  /* 0x0000000d000b7c02 */ /* 0x004fc40008000f00 */
        /* <DEDUP_REMOVED lines=14> */
.L_x_1393:
[----:B------:R-:W2:Y:S04]  /*1bf80*/  LDG.E.STRONG.GPU R0, desc[UR10][R8.64] ;  /* 0x0000000a08007981 */ /* 0x000ea8000c1ef900 */
[----:B--2---:R-:W-:Y:S04]  /*1bf90*/  CCTL.IVALL ;  /* 0x00000000ff00798f */ /* 0x004fe80002000000 */
[----:B------:R0:W-:Y:S01]  /*1bfa0*/  STL [R1], R0 ;  /* 0x0000000001007387 */ /* 0x0001e20000100800 */
[----:B------:R-:W-:-:S13]  /*1bfb0*/  ISETP.NE.AND P0, PT, R0, UR5, PT ;  /* 0x0000000500007c0c */ /* 0x000fda000bf05270 */
[----:B0-----:R-:W-:Y:S05]  /*1bfc0*/  @P0 BRA `(.L_x_1393) ;  /* 0xfffffffc00ec0947 */ /* 0x001fea000383ffff */
.L_x_1392:
[----:B------:R-:W-:Y:S05]  /*1bfd0*/  BSYNC.RECONVERGENT B0 ;  /* 0x0000000000007941 */ /* 0x000fea0003800200 */
.L_x_1391:
        /* <DEDUP_REMOVED lines=15> */
.L_x_1395:
        /* <DEDUP_REMOVED lines=10> */
[----:B--2---:R-:W-:Y:S01]  /*1c170*/  MOV R11, UR13 ;  /* 0x0000000d000b7c02 */ /* 0x004fe20008000f00 */
        /* <DEDUP_REMOVED lines=66> */
.L_x_1394:
        /* <DEDUP_REMOVED lines=35> */
[----:B--2---:R-:W-:-:S04]  /*1c7d0*/  MOV R11, UR7 ;  /* 0x00000007000b7c02 */ /* 0x004fc80008000f00 */
[----:B------:R-:W2:Y:S01]  /*1c7e0*/  @!P0 LDG.E.64 R6, desc[UR10][R6.64] ;  /* 0x0000000a06068981 */ /* 0x000ea2000c1e1b00 */
[----:B------:R-:W-:-:S04]  /*1c7f0*/  @!P2 IMAD.WIDE.U32 R10, R11, 0x8, R4 ;  /* 0x000000080b0aa825 */ /* 0x000fc800078e0004 */
[----:B------:R-:W-:Y:S02]  /*1c800*/  @!P3 IMAD.WIDE.U32 R12, R13, 0x8, R4 ;  /* 0x000000080d0cb825 */ /* 0x000fe400078e0004 */
[----:B------:R-:W4:Y:S04]  /*1c810*/  @!P2 LDG.E.64 R10, desc[UR10][R10.64] ;  /* 0x0000000a0a0aa981 */ /* 0x000f28000c1e1b00 */
[----:B------:R-:W4:Y:S01]  /*1c820*/  @!P3 LDG.E.64 R12, desc[UR10][R12.64] ;  /* 0x0000000a0c0cb981 */ /* 0x000f22000c1e1b00 */
[----:B------:R-:W-:-:S04]  /*1c830*/  MOV R0, UR5 ;  /* 0x0000000500007c02 */ /* 0x000fc80008000f00 */
[----:B------:R-:W-:-:S04]  /*1c840*/  IADD3 R0, PT, PT, R0, 0x4, RZ ;  /* 0x0000000400007810 */ /* 0x000fc80007ffe0ff */
[----:B------:R-:W-:Y:S01]  /*1c850*/  R2UR UR5, R0 ;  /* 0x00000000000572ca */ /* 0x000fe200000e0000 */
[----:B--2---:R-:W-:Y:S01]  /*1c860*/  @!P0 FADD.FTZ R2, R2, R6 ;  /* 0x0000000602028221 */ /* 0x004fe20000010000 */
[----:B------:R-:W-:-:S03]  /*1c870*/  @!P0 FADD.FTZ R3, R3, R7 ;  /* 0x0000000703038221 */ /* 0x000fc60000010000 */
[----:B---3--:R-:W-:Y:S01]  /*1c880*/  @!P1 FADD.FTZ R2, R2, R8 ;  /* 0x0000000802029221 */ /* 0x008fe20000010000 */
[----:B------:R-:W-:-:S03]  /*1c890*/  @!P1 FADD.FTZ R3, R3, R9 ;  /* 0x0000000903039221 */ /* 0x000fc60000010000 */
[----:B----4-:R-:W-:Y:S01]  /*1c8a0*/  @!P2 FADD.FTZ R2, R2, R10 ;  /* 0x0000000a0202a221 */ /* 0x010fe20000010000 */
[----:B------:R-:W-:-:S03]  /*1c8b0*/  @!P2 FADD.FTZ R3, R3, R11 ;  /* 0x0000000b0303a221 */ /* 0x000fc60000010000 */
[----:B------:R-:W-:Y:S01]  /*1c8c0*/  @!P3 FADD.FTZ R2, R2, R12 ;  /* 0x0000000c0202b221 */ /* 0x000fe20000010000 */
[----:B------:R-:W-:-:S07]  /*1c8d0*/  @!P3 FADD.FTZ R3, R3, R13 ;  /* 0x0000000d0303b221 */ /* 0x000fce0000010000 */
.L_x_1396:
        /* <DEDUP_REMOVED lines=27> */
.L_x_1397:
        /* <DEDUP_REMOVED lines=12> */
.L_x_1398:
[----:B------:R-:W-:Y:S05]  /*1cb50*/  BSYNC.RECONVERGENT B0 ;  /* 0x0000000000007941 */ /* 0x000fea0003800200 */
.L_x_1390:
        /* <DEDUP_REMOVED lines=16> */
[----:B0--34-:R-:W-:-:S07]  /*1cc60*/  FMUL.FTZ R3, R5, UR5 ;  /* 0x0000000505037c20 */ /* 0x019fce0008410000 */
.L_x_1404:
[----:B------:R-:W-:-:S05]  /*1cc70*/  LEA R12, R13, UR15, 0x3 ;  /* 0x0000000f0d0c7c11 */ /* 0x000fca000f8e18ff */
[----:B0-----:R-:W3:Y:S04]  /*1cc80*/  LDL.128 R4, [R12+0x10] ;  /* 0x000010000c047983 */ /* 0x001ee80000100c00 */
[----:B--2---:R0:W2:Y:S01]  /*1cc90*/  LDL.128 R8, [R12+0x210] ;  /* 0x000210000c087983 */ /* 0x0040a20000100c00 */
[----:B------:R-:W-:Y:S01]  /*1cca0*/  BSSY.RECONVERGENT B0, `(.L_x_1399) ;  /* 0x0000036000007945 */ /* 0x000fe20003800200 */
[----:B---3--:R-:W-:Y:S01]  /*1ccb0*/  FADD.FTZ R4, R4, -UR28 ;  /* 0x8000001c04047e21 */ /* 0x008fe20008010000 */
[----:B------:R-:W-:Y:S01]  /*1ccc0*/  FADD.FTZ R5, R5, -UR28 ;  /* 0x8000001c05057e21 */ /* 0x000fe20008010000 */
[----:B------:R-:W-:Y:S01]  /*1ccd0*/  FADD.FTZ R6, R6, -UR28 ;  /* 0x8000001c06067e21 */ /* 0x000fe20008010000 */
[----:B------:R-:W-:Y:S01]  /*1cce0*/  FADD.FTZ R7, R7, -UR28 ;  /* 0x8000001c07077e21 */ /* 0x000fe20008010000 */
[----:B------:R-:W-:Y:S01]  /*1ccf0*/  FMUL.FTZ R19, R4, UR16 ;  /* 0x0000001004137c20 */ /* 0x000fe20008410000 */
[----:B------:R-:W-:-:S03]  /*1cd00*/  FMUL.FTZ R18, R5, UR16 ;  /* 0x0000001005127c20 */ /* 0x000fc60008410000 */
[----:B-----5:R-:W-:Y:S01]  /*1cd10*/  @P2 FFMA.FTZ R2, R52, R19, R50 ;  /* 0x0000001334022223 */ /* 0x020fe20000010032 */
[----:B------:R-:W-:-:S03]  /*1cd20*/  @P2 FFMA.FTZ R4, R53, R18, R51 ;  /* 0x0000001235042223 */ /* 0x000fc60000010033 */
[----:B------:R-:W-:Y:S01]  /*1cd30*/  @P2 FMUL.FTZ R5, R2, -1.4426950216293334961 ;  /* 0xbfb8aa3b02052820 */ /* 0x000fe20000410000 */
[----:B------:R-:W-:-:S05]  /*1cd40*/  @P2 FMUL.FTZ R14, R4, -1.4426950216293334961 ;  /* 0xbfb8aa3b040e2820 */ /* 0x000fca0000410000 */
[----:B------:R-:W0:Y:S08]  /*1cd50*/  @P2 MUFU.EX2 R5, R5 ;  /* 0x0000000500052308 */ /* 0x000e300000000800 */
[----:B------:R-:W1:Y:S01]  /*1cd60*/  @P2 MUFU.EX2 R14, R14 ;  /* 0x0000000e000e2308 */ /* 0x000e620000000800 */
[----:B0-----:R-:W-:-:S07]  /*1cd70*/  @P2 FADD.FTZ R12, R5, 1 ;  /* 0x3f800000050c2421 */ /* 0x001fce0000010000 */
[----:B------:R0:W3:Y:S01]  /*1cd80*/  @P2 MUFU.RCP R15, R12 ;  /* 0x0000000c000f2308 */ /* 0x0000e20000001000 */
[----:B-1----:R-:W-:Y:S01]  /*1cd90*/  @P2 FADD.FTZ R16, R14, 1 ;  /* 0x3f8000000e102421 */ /* 0x002fe20000010000 */
[----:B0-----:R-:W-:-:S06]  /*1cda0*/  FMUL.FTZ R12, R6, UR16 ;  /* 0x00000010060c7c20 */ /* 0x001fcc0008410000 */
[----:B------:R-:W0:Y:S01]  /*1cdb0*/  @P2 MUFU.RCP R16, R16 ;  /* 0x0000001000102308 */ /* 0x000e220000001000 */
[----:B---3--:R-:W-:Y:S01]  /*1cdc0*/  @P2 FADD.FTZ R17, -R15, 1 ;  /* 0x3f8000000f112421 */ /* 0x008fe20000010100 */
[----:B--2---:R-:W-:-:S03]  /*1cdd0*/  @P2 FMUL.FTZ R15, R8, R15 ;  /* 0x0000000f080f2220 */ /* 0x004fc60000410000 */
[----:B------:R-:W-:Y:S01]  /*1cde0*/  @P2 FFMA.FTZ R2, R2, R17, 1 ;  /* 0x3f80000002022423 */ /* 0x000fe20000010011 */
[----:B------:R-:W-:-:S03]  /*1cdf0*/  LEA R17, R13, R64, 0x3 ;  /* 0x000000400d117211 */ /* 0x000fc600078e18ff */
[----:B------:R-:W-:Y:S01]  /*1ce00*/  @P2 FMUL.FTZ R8, R15, R2 ;  /* 0x000000020f082220 */ /* 0x000fe20000410000 */
[----:B------:R-:W-:Y:S01]  /*1ce10*/  ISETP.GE.U32.AND P0, PT, R17, UR18, PT ;  /* 0x0000001211007c0c */ /* 0x000fe2000bf06070 */
[----:B0-----:R-:W-:Y:S01]  /*1ce20*/  @P2 FADD.FTZ R5, -R16, 1 ;  /* 0x3f80000010052421 */ /* 0x001fe20000010100 */
[----:B------:R-:W-:Y:S01]  /*1ce30*/  @P2 FMUL.FTZ R16, R9, R16 ;  /* 0x0000001009102220 */ /* 0x000fe20000410000 */
[----:B------:R-:W-:Y:S01]  /*1ce40*/  IADD3 R21, PT, PT, R17, 0x8, RZ ;  /* 0x0000000811157810 */ /* 0x000fe20007ffe0ff */
[----:B------:R-:W-:Y:S01]  /*1ce50*/  FFMA.FTZ R15, R0, R19, R3 ;  /* 0x00000013000f7223 */ /* 0x000fe20000010003 */
[----:B------:R-:W-:Y:S01]  /*1ce60*/  @P2 FFMA.FTZ R5, R4, R5, 1 ;  /* 0x3f80000004052423 */ /* 0x000fe20000010005 */
[----:B------:R-:W-:Y:S01]  /*1ce70*/  SHF.R.S32.HI R4, RZ, 0x1f, R17 ;  /* 0x0000001fff047819 */ /* 0x000fe20000011411 */
[----:B------:R-:W-:Y:S01]  /*1ce80*/  FFMA.FTZ R2, R0, R18, R3 ;  /* 0x0000001200027223 */ /* 0x000fe20000010003 */
[----:B------:R-:W-:Y:S01]  /*1ce90*/  ISETP.GE.U32.AND P1, PT, R21, UR18, PT ;  /* 0x0000001215007c0c */ /* 0x000fe2000bf26070 */
[----:B------:R-:W-:Y:S01]  /*1cea0*/  @P2 FMUL.FTZ R9, R16, R5 ;  /* 0x0000000510092220 */ /* 0x000fe20000410000 */
[----:B------:R-:W-:Y:S01]  /*1ceb0*/  ISETP.GE.AND.EX P0, PT, R4, UR19, PT, P0 ;  /* 0x0000001304007c0c */ /* 0x000fe2000bf06300 */
[----:B------:R-:W-:Y:S01]  /*1cec0*/  FMUL.FTZ R16, R7, UR16 ;  /* 0x0000001007107c20 */ /* 0x000fe20008410000 */
[----:B------:R-:W-:Y:S01]  /*1ced0*/  SHF.R.S32.HI R20, RZ, 0x1f, R21 ;  /* 0x0000001fff147819 */ /* 0x000fe20000011415 */
[----:B------:R-:W-:Y:S01]  /*1cee0*/  FFMA.FTZ R15, R52, R8, -R15 ;  /* 0x00000008340f7223 */ /* 0x000fe2000001080f */
[----:B------:R-:W-:Y:S01]  /*1cef0*/  ISETP.NE.AND P2, PT, RZ, UR12, PT ;  /* 0x0000000cff007c0c */ /* 0x000fe2000bf45270 */
[--C-:B------:R-:W-:Y:S01]  /*1cf00*/  FFMA.FTZ R19, R0, R12, R3.reuse ;  /* 0x0000000c00137223 */ /* 0x100fe20000010003 */
[----:B------:R-:W-:Y:S01]  /*1cf10*/  ISETP.GE.AND.EX P1, PT, R20, UR19, PT, P1 ;  /* 0x0000001314007c0c */ /* 0x000fe2000bf26310 */
[----:B------:R-:W-:Y:S01]  /*1cf20*/  FFMA.FTZ R14, R0, R16, R3 ;  /* 0x00000010000e7223 */ /* 0x000fe20000010003 */
[----:B------:R-:W-:-:S05]  /*1cf30*/  FFMA.FTZ R9, R53, R9, -R2 ;  /* 0x0000000935097223 */ /* 0x000fca0000010802 */
[----:B------:R-:W-:Y:S06]  /*1cf40*/  @P0 BRA `(.L_x_1400) ;  /* 0x00000000002c0947 */ /* 0x000fec0003800000 */
        /* <DEDUP_REMOVED lines=9> */
[----:B------:R-:W-:-:S05]  /*1cfe0*/  LEA.HI.X R7, R4, UR7, R5, 0x2, P0 ;  /* 0x0000000704077c11 */ /* 0x000fca00080f1405 */
[----:B------:R0:W-:Y:S04]  /*1cff0*/  STG.E.64 desc[UR10][R6.64], R8 ;  /* 0x0000000806007986 */ /* 0x0001e8000c101b0a */
.L_x_1400:
[----:B------:R-:W-:Y:S05]  /*1d000*/  BSYNC.RECONVERGENT B0 ;  /* 0x0000000000007941 */ /* 0x000fea0003800200 */
.L_x_1399:
[----:B------:R-:W-:Y:S05]  /*1d010*/  @!P2 BRA `(.L_x_1401) ;  /* 0x000000000048a947 */ /* 0x000fea0003800000 */
        /* <DEDUP_REMOVED lines=18> */
.L_x_1401:
        /* <DEDUP_REMOVED lines=15> */
.L_x_1403:
[----:B------:R-:W-:Y:S05]  /*1d230*/  BSYNC.RECONVERGENT B0 ;  /* 0x0000000000007941 */ /* 0x000fea0003800200 */
.L_x_1402:
        /* <DEDUP_REMOVED lines=10> */
.L_x_1379:
        /* <DEDUP_REMOVED lines=16> */
.L_x_1407:
[----:B------:R-:W-:Y:S05]  /*1d3e0*/  BSYNC.RECONVERGENT B0 ;  /* 0x0000000000007941 */ /* 0x000fea0003800200 */
.L_x_1406:
        /* <DEDUP_REMOVED lines=11> */
.L_x_1409:
[----:B------:R-:W2:Y:S04]  /*1d4a0*/  LDG.E.STRONG.GPU R5, desc[UR10][R2.64] ;  /* 0x0000000a02057981 */ /* 0x000ea8000c1ef900 */
[----:B--2---:R-:W-:Y:S01]  /*1d4b0*/  CCTL.IVALL ;  /* 0x00000000ff00798f */ /* 0x004fe20002000000 */
[----:B------:R-:W-:Y:S05]  /*1d4c0*/  YIELD ;  /* 0x0000000000007946 */ /* 0x000fea0003800000 */
[----:B------:R-:W-:-:S13]  /*1d4d0*/  ISETP.NE.AND P0, PT, R5, R0, PT ;  /* 0x000000000500720c */ /* 0x000fda0003f05270 */
[----:B------:R-:W-:Y:S05]  /*1d4e0*/  @P0 BRA `(.L_x_1409) ;  /* 0xfffffffc00ec0947 */ /* 0x000fea000383ffff */
.L_x_1408:
        /* <DEDUP_REMOVED lines=75> */
.L_x_1412:
        /* <DEDUP_REMOVED lines=29> */
.L_x_1411:
[----:B------:R-:W-:Y:S05]  /*1db70*/  BSYNC.RECONVERGENT B0 ;  /* 0x0000000000007941 */ /* 0x000fea0003800200 */
.L_x_1410:
        /* <DEDUP_REMOVED lines=10> */
.L_x_1413:
        /* <DEDUP_REMOVED lines=82> */
.L_x_1414:
        /* <DEDUP_REMOVED lines=12> */
.L_x_4907:


//--------------------- .text._Z35group_norm_nhwc_bwd_one_pass_kernelI11Fp32IOBf16WLi64ELi112ELi448EEv26Group_norm_nhwc_bwd_params --------------------------
	.section	.text._Z35group_norm_nhwc_bwd_one_pass_kernelI11Fp32IOBf16WLi64ELi112ELi448EEv26Group_norm_nhwc_bwd_params,"ax",@progbits
	.align	128
        .global         _Z35group_norm_nhwc_bwd_one_pass_kernelI11Fp32IOBf16WLi64ELi112ELi448EEv26Group_norm_nhwc_bwd_params
        .type           _Z35group_norm_nhwc_bwd_one_pass_kernelI11Fp32IOBf16WLi64ELi112ELi448EEv26Group_norm_nhwc_bwd_params,@function
        .size           _Z35group_norm_nhwc_bwd_one_pass_kernelI11Fp32IOBf16WLi64ELi112ELi448EEv26Group_norm_nhwc_bwd_params,(.L_x_4908 - _Z35group_norm_nhwc_bwd_one_pass_kernelI11Fp32IOBf16WLi64ELi112ELi448EEv26Group_norm_nhwc_bwd_params)
        .other          _Z35group_norm_nhwc_bwd_one_pass_kernelI11Fp32IOBf16WLi64ELi112ELi448EEv26Group_norm_nhwc_bwd_params,@"STO_CUDA_ENTRY STV_DEFAULT"
_Z35group_norm_nhwc_bwd_one_pass_kernelI11Fp32IOBf16WLi64ELi112ELi448EEv26Group_norm_nhwc_bwd_params:
.text._Z35group_norm_nhwc_bwd_one_pass_kernelI11Fp32IOBf16WLi64ELi112ELi448EEv26Group_norm_nhwc_bwd_params:
        /* <DEDUP_REMOVED lines=25> */
.L_x_1458:
[----:B0-----:R-:W0:Y:S01]  /*0190*/  LDC R8, c[0x0][0x410] ;  /* 0x00010400ff087b82 */ /* 0x001e220000000800 */
[----:B------:R-:W2:Y:S01]  /*01a0*/  LDCU.128 UR12, c[0x0][0x400] ;  /* 0x00008000ff0c77ac */ /* 0x000ea20008000c00 */
[----:B------:R-:W-:Y:S02]  /*01b0*/  ISETP.GE.AND P0, PT, R61, RZ, PT ;  /* 0x000000ff3d00720c */ /* 0x000fe40003f06270 */
[----:B------:R-:W-:Y:S02]  /*01c0*/  CS2R R48, SRZ ;  /* 0x0000000000307805 */ /* 0x000fe4000001ff00 */
[----:B------:R-:W-:Y:S02]  /*01d0*/  CS2R R46, SRZ ;  /* 0x00000000002e7805 */ /* 0x000fe4000001ff00 */
[----:B------:R-:W3:Y:S01]  /*01e0*/  LDC R6, c[0x0][0x41c] ;  /* 0x00010700ff067b82 */ /* 0x000ee20000000800 */
[----:B0-----:R-:W-:-:S04]  /*01f0*/  IABS R5, R8 ;  /* 0x0000000800057213 */ /* 0x001fc80000000000 */
[----:B------:R-:W0:Y:S01]  /*0200*/  I2F.RP R0, R5 ;  /* 0x0000000500007306 */ /* 0x000e220000209400 */
[----:B---3--:R-:W-:-:S05]  /*0210*/  IMAD R15, R6, UR10, R63 ;  /* 0x0000000a060f7c24 */ /* 0x008fca000f8e023f */
        /* <DEDUP_REMOVED lines=10> */
[----:B------:R-:W2:Y:S01]  /*02c0*/  @!P3 LDC.64 R18, c[0x0][0x3a0] ;  /* 0x0000e800ff12bb82 */ /* 0x000ea20000000a00 */
[----:B0-----:R-:W-:-:S04]  /*02d0*/  IADD3 R2, PT, PT, R0, 0xffffffe, RZ ;  /* 0x0ffffffe00027810 */ /* 0x001fc80007ffe0ff */
[----:B------:R0:W3:Y:S02]  /*02e0*/  F2I.FTZ.U32.TRUNC.NTZ R3, R2 ;  /* 0x0000000200037305 */ /* 0x0000e4000021f000 */
[----:B0-----:R-:W-:Y:S02]  /*02f0*/  MOV R2, RZ ;  /* 0x000000ff00027202 */ /* 0x001fe40000000f00 */
[----:B---3--:R-:W-:-:S05]  /*0300*/  IADD3 R4, PT, PT, RZ, -R3, RZ ;  /* 0x80000003ff047210 */ /* 0x008fca0007ffe0ff */
[----:B------:R-:W-:Y:S01]  /*0310*/  IMAD R7, R4, R5, RZ ;  /* 0x0000000504077224 */ /* 0x000fe200078e02ff */
[----:B------:R-:W-:-:S03]  /*0320*/  IABS R4, R61 ;  /* 0x0000003d00047213 */ /* 0x000fc60000000000 */
[----:B------:R-:W-:Y:S01]  /*0330*/  IMAD.HI.U32 R3, R3, R7, R2 ;  /* 0x0000000703037227 */ /* 0x000fe200078e0002 */
[----:B------:R-:W-:Y:S01]  /*0340*/  LOP3.LUT R2, R61, R8, RZ, 0x3c, !PT ;  /* 0x000000083d027212 */ /* 0x000fe200078e3cff */
[----:B------:R-:W0:Y:S03]  /*0350*/  @!P3 LDC.64 R6, c[0x0][0x3f8] ;  /* 0x0000fe00ff06bb82 */ /* 0x000e260000000a00 */
        /* <DEDUP_REMOVED lines=12> */
[----:B------:R-:W-:Y:S02]  /*0420*/  ISETP.GE.U32.AND P5, PT, R27, UR12, PT ;  /* 0x0000000c1b007c0c */ /* 0x000fe4000bfa6070 */
[----:B------:R-:W-:Y:S01]  /*0430*/  LOP3.LUT R5, RZ, R8, RZ, 0x33, !PT ;  /* 0x00000008ff057212 */ /* 0x000fe200078e33ff */
[----:B0-----:R-:W-:Y:S01]  /*0440*/  @!P3 IMAD R8, R11, R6, RZ ;  /* 0x000000060b08b224 */ /* 0x001fe200078e02ff */
[----:B------:R-:W-:Y:S02]  /*0450*/  @P2 IADD3 R3, PT, PT, R3, 0x1, RZ ;  /* 0x0000000103032810 */ /* 0x000fe40007ffe0ff */
[----:B------:R-:W-:Y:S01]  /*0460*/  ISETP.GE.AND.EX P5, PT, R13, UR13, PT, P5 ;  /* 0x0000000d0d007c0c */ /* 0x000fe2000bfa6350 */
[----:B------:R-:W-:Y:S01]  /*0470*/  @!P3 IMAD R11, R15, R7, R8 ;  /* 0x000000070f0bb224 */ /* 0x000fe200078e0208 */
[----:B------:R-:W-:-:S02]  /*0480*/  @!P0 IADD3 R0, PT, PT, -R0, RZ, RZ ;  /* 0x000000ff00008210 */ /* 0x000fc40007ffe1ff */
[----:B------:R-:W-:Y:S02]  /*0490*/  @!P1 IADD3 R3, PT, PT, -R3, RZ, RZ ;  /* 0x000000ff03039210 */ /* 0x000fe40007ffe1ff */
[C---:B------:R-:W-:Y:S02]  /*04a0*/  SEL R53, R5.reuse, R0, !P4 ;  /* 0x0000000005357207 */ /* 0x040fe40006000000 */
[----:B------:R-:W-:Y:S02]  /*04b0*/  SEL R5, R5, R3, !P4 ;  /* 0x0000000305057207 */ /* 0x000fe40006000000 */
[----:B------:R-:W-:Y:S01]  /*04c0*/  ISETP.GE.U32.AND P4, PT, R22, UR12, PT ;  /* 0x0000000c16007c0c */ /* 0x000fe2000bf86070 */
[----:B------:R-:W-:Y:S01]  /*04d0*/  IMAD R9, R53, 0x70, RZ ;  /* 0x0000007035097824 */ /* 0x000fe200078e02ff */
[----:B------:R-:W-:Y:S01]  /*04e0*/  SHF.R.S32.HI R0, RZ, 0x1f, R5 ;  /* 0x0000001fff007819 */ /* 0x000fe20000011405 */
[----:B------:R-:W0:Y:S01]  /*04f0*/  @!P5 LDC.64 R2, c[0x0][0x3f8] ;  /* 0x0000fe00ff02db82 */ /* 0x000e220000000a00 */
[----:B------:R-:W-:-:S02]  /*0500*/  ISETP.GE.AND.EX P4, PT, R29, UR13, PT, P4 ;  /* 0x0000000d1d007c0c */ /* 0x000fc4000bf86340 */
[----:B------:R-:W-:Y:S01]  /*0510*/  IADD3 R66, P0, PT, R9, R54, RZ ;  /* 0x0000003609427210 */ /* 0x000fe20007f1e0ff */
[----:B------:R-:W-:-:S03]  /*0520*/  IMAD R0, R0, UR14, RZ ;  /* 0x0000000e00007c24 */ /* 0x000fc6000f8e02ff */
[----:B------:R-:W-:Y:S01]  /*0530*/  LEA.HI.X.SX32 R67, R9, RZ, 0x1, P0 ;  /* 0x000000ff09437211 */ /* 0x000fe200000f0eff */
[----:B------:R-:W-:Y:S01]  /*0540*/  IMAD R69, R5, UR15, R0 ;  /* 0x0000000f05457c24 */ /* 0x000fe2000f8e0200 */
[----:B------:R-:W-:Y:S02]  /*0550*/  ISETP.GE.U32.AND P0, PT, R14, UR12, PT ;  /* 0x0000000c0e007c0c */ /* 0x000fe4000bf06070 */
[----:B------:R-:W-:Y:S01]  /*0560*/  IADD3 R0, PT, PT, R15, 0x20, RZ ;  /* 0x000000200f007810 */ /* 0x000fe20007ffe0ff */
[----:B------:R-:W-:Y:S01]  /*0570*/  IMAD.WIDE.U32 R66, R5, UR14, R66 ;  /* 0x0000000e05427c25 */ /* 0x000fe2000f8e0042 */
[----:B------:R-:W-:Y:S01]  /*0580*/  ISETP.GE.AND.EX P0, PT, R25, UR13, PT, P0 ;  /* 0x0000000d19007c0c */ /* 0x000fe2000bf06300 */
[----:B------:R-:W3:Y:S01]  /*0590*/  @!P4 LDC.64 R20, c[0x0][0x3f8] ;  /* 0x0000fe00ff14cb82 */ /* 0x000ee20000000a00 */
[----:B------:R-:W-:Y:S02]  /*05a0*/  ISETP.GE.U32.AND P1, PT, R0, UR12, PT ;  /* 0x0000000c00007c0c */ /* 0x000fe4000bf26070 */
[----:B------:R-:W-:-:S02]  /*05b0*/  IADD3 R69, PT, PT, R67, R69, RZ ;  /* 0x0000004543457210 */ /* 0x000fc40007ffe0ff */
[----:B------:R-:W-:Y:S02]  /*05c0*/  @!P3 MOV R68, R66 ;  /* 0x000000420044b202 */ /* 0x000fe40000000f00 */
[----:B------:R-:W-:Y:S01]  /*05d0*/  SHF.R.S32.HI R23, RZ, 0x1f, R0 ;  /* 0x0000001fff177819 */ /* 0x000fe20000011400 */
[----:B------:R-:W4:Y:S02]  /*05e0*/  @!P3 LDC.64 R4, c[0x0][0x398] ;  /* 0x0000e600ff04bb82 */ /* 0x000f240000000a00 */
[----:B------:R-:W-:Y:S01]  /*05f0*/  @!P3 IMAD.WIDE.U32 R8, R15, R6, R68 ;  /* 0x000000060f08b225 */ /* 0x000fe200078e0044 */
[----:B------:R-:W-:-:S03]  /*0600*/  ISETP.GE.AND.EX P1, PT, R23, UR13, PT, P1 ;  /* 0x0000000d17007c0c */ /* 0x000fc6000bf26310 */
[----:B0-----:R-:W-:Y:S01]  /*0610*/  @!P5 IMAD R10, R13, R2, RZ ;  /* 0x000000020d0ad224 */ /* 0x001fe200078e02ff */
[----:B------:R-:W-:Y:S01]  /*0620*/  @!P3 IADD3 R9, PT, PT, R9, R11, RZ ;  /* 0x0000000b0909b210 */ /* 0x000fe20007ffe0ff */
[----:B------:R-:W0:Y:S01]  /*0630*/  @!P5 LDC.64 R6, c[0x0][0x398] ;  /* 0x0000e600ff06db82 */ /* 0x000e220000000a00 */
[----:B------:R-:W-:Y:S01]  /*0640*/  @!P5 MOV R11, R69 ;  /* 0x00000045000bd202 */ /* 0x000fe20000000f00 */
[----:B------:R-:W-:Y:S01]  /*0650*/  @!P5 IMAD R31, R27, R3, R10 ;  /* 0x000000031b1fd224 */ /* 0x000fe200078e020a */
[----:B------:R-:W-:Y:S02]  /*0660*/  @!P5 MOV R10, R66 ;  /* 0x00000042000ad202 */ /* 0x000fe40000000f00 */
[----:B------:R-:W-:-:S03]  /*0670*/  @!P3 SHF.L.U64.HI R28, R8, 0x2, R9 ;  /* 0x00000002081cb819 */ /* 0x000fc60000010209 */
[----:B------:R-:W1:Y:S01]  /*0680*/  @!P0 LDC.64 R16, c[0x0][0x3f8] ;  /* 0x0000fe00ff108b82 */ /* 0x000e620000000a00 */
[----:B------:R-:W-:Y:S01]  /*0690*/  @!P5 IMAD.WIDE.U32 R2, R27, R2, R10 ;  /* 0x000000021b02d225 */ /* 0x000fe200078e000a */
[----:B------:R-:W-:-:S03]  /*06a0*/  @!P3 SHF.L.U32 R27, R8, 0x2, RZ ;  /* 0x00000002081bb819 */ /* 0x000fc600000006ff */
[----:B---3--:R-:W-:Y:S01]  /*06b0*/  @!P4 IMAD R26, R29, R20, RZ ;  /* 0x000000141d1ac224 */ /* 0x008fe200078e02ff */
[----:B------:R-:W-:Y:S02]  /*06c0*/  @!P5 IADD3 R3, PT, PT, R3, R31, RZ ;  /* 0x0000001f0303d210 */ /* 0x000fe40007ffe0ff */
[----:B------:R-:W3:Y:S01]  /*06d0*/  @!P4 LDC.64 R10, c[0x0][0x3a0] ;  /* 0x0000e800ff0acb82 */ /* 0x000ee20000000a00 */
[C---:B--2---:R-:W-:Y:S01]  /*06e0*/  @!P3 IADD3 R18, P6, PT, R27.reuse, R18, RZ ;  /* 0x000000121b12b210 */ /* 0x044fe20007fde0ff */
[----:B------:R-:W-:Y:S01]  /*06f0*/  @!P4 IMAD R31, R22, R21, R26 ;  /* 0x00000015161fc224 */ /* 0x000fe200078e021a */
[----:B----4-:R-:W-:Y:S02]  /*0700*/  @!P3 IADD3 R4, P2, PT, R27, R4, RZ ;  /* 0x000000041b04b210 */ /* 0x010fe40007f5e0ff */
[----:B------:R-:W-:Y:S02]  /*0710*/  @!P4 MOV R26, R66 ;  /* 0x00000042001ac202 */ /* 0x000fe40000000f00 */
[----:B------:R-:W-:Y:S01]  /*0720*/  @!P4 MOV R27, R69 ;  /* 0x00000045001bc202 */ /* 0x000fe20000000f00 */
[----:B------:R-:W2:Y:S01]  /*0730*/  @!P5 LDC.64 R12, c[0x0][0x3a0] ;  /* 0x0000e800ff0cdb82 */ /* 0x000ea20000000a00 */
[----:B------:R-:W-:-:S02]  /*0740*/  @!P5 SHF.L.U32 R29, R2, 0x2, RZ ;  /* 0x00000002021dd819 */ /* 0x000fc400000006ff */
[----:B------:R-:W-:Y:S01]  /*0750*/  @!P5 SHF.L.U64.HI R24, R2, 0x2, R3 ;  /* 0x000000020218d819 */ /* 0x000fe20000010203 */
[----:B------:R-:W-:Y:S01]  /*0760*/  @!P4 IMAD.WIDE.U32 R20, R22, R20, R26 ;  /* 0x000000141614c225 */ /* 0x000fe200078e001a */
[----:B------:R-:W-:Y:S02]  /*0770*/  @!P3 IADD3.X R5, PT, PT, R28, R5, RZ, P2, !PT ;  /* 0x000000051c05b210 */ /* 0x000fe400017fe4ff */
[----:B0-----:R-:W-:Y:S01]  /*0780*/  @!P5 IADD3 R6, P2, PT, R29, R6, RZ ;  /* 0x000000061d06d210 */ /* 0x001fe20007f5e0ff */
[----:B------:R-:W0:Y:S01]  /*0790*/  @!P4 LDC.64 R8, c[0x0][0x398] ;  /* 0x0000e600ff08cb82 */ /* 0x000e220000000a00 */
[----:B------:R-:W-:Y:S01]  /*07a0*/  @!P4 IADD3 R21, PT, PT, R21, R31, RZ ;  /* 0x0000001f1515c210 */ /* 0x000fe20007ffe0ff */
[----:B-1----:R-:W-:Y:S01]  /*07b0*/  @!P0 IMAD R26, R25, R16, RZ ;  /* 0x00000010191a8224 */ /* 0x002fe200078e02ff */
[C---:B------:R-:W-:Y:S01]  /*07c0*/  @!P4 SHF.L.U32 R25, R20.reuse, 0x2, RZ ;  /* 0x000000021419c819 */ /* 0x040fe200000006ff */
[----:B------:R-:W5:Y:S01]  /*07d0*/  @!P3 LDG.E.64 R46, desc[UR8][R4.64] ;  /* 0x00000008042eb981 */ /* 0x000f62000c1e1b00 */
[----:B------:R-:W-:Y:S01]  /*07e0*/  @!P4 SHF.L.U64.HI R22, R20, 0x2, R21 ;  /* 0x000000021416c819 */ /* 0x000fe20000010215 */
[----:B------:R-:W-:Y:S01]  /*07f0*/  @!P0 IMAD R27, R14, R17, R26 ;  /* 0x000000110e1b8224 */ /* 0x000fe200078e021a */
[----:B------:R-:W-:Y:S01]  /*0800*/  @!P0 MOV R20, R66 ;  /* 0x0000004200148202 */ /* 0x000fe20000000f00 */
[----:B------:R-:W1:Y:S01]  /*0810*/  @!P1 LDC.64 R2, c[0x0][0x3f8] ;  /* 0x0000fe00ff029b82 */ /* 0x000e620000000a00 */
[----:B------:R-:W-:-:S02]  /*0820*/  @!P0 MOV R21, R69 ;  /* 0x0000004500158202 */ /* 0x000fc40000000f00 */
[----:B------:R-:W-:Y:S02]  /*0830*/  @!P5 IADD3.X R7, PT, PT, R24, R7, RZ, P2, !PT ;  /* 0x000000071807d210 */ /* 0x000fe400017fe4ff */
[----:B------:R-:W-:Y:S01]  /*0840*/  @!P3 IADD3.X R19, PT, PT, R28, R19, RZ, P6, !PT ;  /* 0x000000131c13b210 */ /* 0x000fe200037fe4ff */
[----:B------:R-:W-:Y:S01]  /*0850*/  @!P0 IMAD.WIDE.U32 R16, R14, R16, R20 ;  /* 0x000000100e108225 */ /* 0x000fe200078e0014 */
[----:B---3--:R-:W-:Y:S01]  /*0860*/  @!P4 IADD3 R10, P2, PT, R25, R10, RZ ;  /* 0x0000000a190ac210 */ /* 0x008fe20007f5e0ff */
[----:B------:R-:W3:Y:S01]  /*0870*/  @!P0 LDC.64 R38, c[0x0][0x3a0] ;  /* 0x0000e800ff268b82 */ /* 0x000ee20000000a00 */
[----:B------:R-:W-:Y:S01]  /*0880*/  IADD3 R28, PT, PT, R15, 0x28, RZ ;  /* 0x000000280f1c7810 */ /* 0x000fe20007ffe0ff */
[----:B------:R4:W5:Y:S01]  /*0890*/  @!P3 LDG.E.64 R48, desc[UR8][R18.64] ;  /* 0x000000081230b981 */ /* 0x000962000c1e1b00 */
[----:B------:R-:W-:Y:S02]  /*08a0*/  @!P4 IADD3.X R11, PT, PT, R22, R11, RZ, P2, !PT ;  /* 0x0000000b160bc210 */ /* 0x000fe400017fe4ff */
[----:B------:R-:W-:-:S02]  /*08b0*/  ISETP.GE.U32.AND P2, PT, R28, UR12, PT ;  /* 0x0000000c1c007c0c */ /* 0x000fc4000bf46070 */
[----:B------:R-:W-:Y:S01]  /*08c0*/  SHF.R.S32.HI R31, RZ, 0x1f, R28 ;  /* 0x0000001fff1f7819 */ /* 0x000fe2000001141c */
[----:B------:R-:W3:Y:S01]  /*08d0*/  @!P0 LDC.64 R20, c[0x0][0x398] ;  /* 0x0000e600ff148b82 */ /* 0x000ee20000000a00 */
[----:B--2---:R-:W-:Y:S02]  /*08e0*/  @!P5 IADD3 R12, P6, PT, R29, R12, RZ ;  /* 0x0000000c1d0cd210 */ /* 0x004fe40007fde0ff */
[----:B------:R-:W-:Y:S02]  /*08f0*/  ISETP.GE.AND.EX P2, PT, R31, UR13, PT, P2 ;  /* 0x0000000d1f007c0c */ /* 0x000fe4000bf46320 */
[----:B------:R-:W-:Y:S02]  /*0900*/  @!P5 IADD3.X R13, PT, PT, R24, R13, RZ, P6, !PT ;  /* 0x0000000d180dd210 */ /* 0x000fe400037fe4ff */
[----:B0-----:R-:W-:Y:S01]  /*0910*/  @!P4 IADD3 R8, P6, PT, R25, R8, RZ ;  /* 0x000000081908c210 */ /* 0x001fe20007fde0ff */
[----:B-1----:R-:W-:Y:S01]  /*0920*/  @!P1 IMAD R14, R23, R2, RZ ;  /* 0x00000002170e9224 */ /* 0x002fe200078e02ff */
[----:B------:R-:W-:Y:S01]  /*0930*/  @!P0 IADD3 R17, PT, PT, R17, R27, RZ ;  /* 0x0000001b11118210 */ /* 0x000fe20007ffe0ff */
[----:B----4-:R-:W0:Y:S01]  /*0940*/  @!P1 LDC.64 R18, c[0x0][0x398] ;  /* 0x0000e600ff129b82 */ /* 0x010e220000000a00 */
[----:B------:R-:W-:Y:S01]  /*0950*/  @!P0 SHF.L.U32 R23, R16, 0x2, RZ ;  /* 0x0000000210178819 */ /* 0x000fe200000006ff */
[----:B------:R-:W-:Y:S01]  /*0960*/  @!P1 IMAD R27, R0, R3, R14 ;  /* 0x00000003001b9224 */ /* 0x000fe200078e020e */
[----:B------:R-:W-:-:S02]  /*0970*/  @!P4 IADD3.X R9, PT, PT, R22, R9, RZ, P6, !PT ;  /* 0x000000091609c210 */ /* 0x000fc400037fe4ff */
[----:B------:R-:W-:Y:S02]  /*0980*/  @!P0 SHF.L.U64.HI R22, R16, 0x2, R17 ;  /* 0x0000000210168819 */ /* 0x000fe40000010211 */
[----:B---3--:R-:W-:Y:S01]  /*0990*/  @!P0 IADD3 R38, P6, PT, R23, R38, RZ ;  /* 0x0000002617268210 */ /* 0x008fe20007fde0ff */
[----:B------:R-:W1:Y:S01]  /*09a0*/  @!P1 LDC.64 R16, c[0x0][0x3a0] ;  /* 0x0000e800ff109b82 */ /* 0x000e620000000a00 */
[----:B------:R-:W-:Y:S02]  /*09b0*/  @!P1 MOV R4, R66 ;  /* 0x0000004200049202 */ /* 0x000fe40000000f00 */
[----:B------:R-:W-:Y:S02]  /*09c0*/  @!P0 IADD3.X R39, PT, PT, R22, R39, RZ, P6, !PT ;  /* 0x0000002716278210 */ /* 0x000fe400037fe4ff */
[----:B------:R-:W-:-:S03]  /*09d0*/  @!P1 MOV R5, R69 ;  /* 0x0000004500059202 */ /* 0x000fc60000000f00 */
[----:B------:R-:W2:Y:S01]  /*09e0*/  @!P2 LDC.64 R24, c[0x0][0x3f8] ;  /* 0x0000fe00ff18ab82 */ /* 0x000ea20000000a00 */
[----:B------:R-:W-:Y:S02]  /*09f0*/  @!P0 IADD3 R20, P6, PT, R23, R20, RZ ;  /* 0x0000001417148210 */ /* 0x000fe40007fde0ff */
[----:B------:R-:W-:Y:S02]  /*0a00*/  CS2R R44, SRZ ;  /* 0x00000000002c7805 */ /* 0x000fe4000001ff00 */
[----:B------:R-:W-:Y:S02]  /*0a10*/  IADD3 R14, PT, PT, R15, 0x30, RZ ;  /* 0x000000300f0e7810 */ /* 0x000fe40007ffe0ff */
[----:B------:R-:W-:Y:S02]  /*0a20*/  @!P0 IADD3.X R21, PT, PT, R22, R21, RZ, P6, !PT ;  /* 0x0000001516158210 */ /* 0x000fe400037fe4ff */
[----:B------:R-:W3:Y:S01]  /*0a30*/  LDC.64 R22, c[0x0][0x3b8] ;  /* 0x0000ee00ff167b82 */ /* 0x000ee20000000a00 */
[----:B------:R-:W-:Y:S01]  /*0a40*/  @!P1 IMAD.WIDE.U32 R2, R0, R2, R4 ;  /* 0x0000000200029225 */ /* 0x000fe200078e0004 */
[----:B------:R4:W5:Y:S04]  /*0a50*/  @!P5 LDG.E.64 R44, desc[UR8][R12.64] ;  /* 0x000000080c2cd981 */ /* 0x000968000c1e1b00 */
[----:B------:R-:W-:-:S02]  /*0a60*/  @!P1 IADD3 R3, PT, PT, R3, R27, RZ ;  /* 0x0000001b03039210 */ /* 0x000fc40007ffe0ff */
[C---:B------:R-:W-:Y:S01]  /*0a70*/  @!P1 SHF.L.U32 R33, R2.reuse, 0x2, RZ ;  /* 0x0000000202219819 */ /* 0x040fe200000006ff */
[----:B------:R-:W3:Y:S01]  /*0a80*/  @!P2 LDC.64 R26, c[0x0][0x3a0] ;  /* 0x0000e800ff1aab82 */ /* 0x000ee20000000a00 */
[----:B------:R-:W-:Y:S02]  /*0a90*/  @!P1 SHF.L.U64.HI R30, R2, 0x2, R3 ;  /* 0x00000002021e9819 */ /* 0x000fe40000010203 */
[----:B----4-:R-:W-:Y:S02]  /*0aa0*/  @!P2 MOV R12, R66 ;  /* 0x00000042000ca202 */ /* 0x010fe40000000f00 */
[----:B------:R-:W-:Y:S02]  /*0ab0*/  @!P2 MOV R13, R69 ;  /* 0x00000045000da202 */ /* 0x000fe40000000f00 */
[----:B-1----:R-:W-:Y:S01]  /*0ac0*/  @!P1 IADD3 R16, P6, PT, R33, R16, RZ ;  /* 0x0000001021109210 */ /* 0x002fe20007fde0ff */
[----:B--2---:R-:W-:Y:S01]  /*0ad0*/  @!P2 IMAD R31, R31, R24, RZ ;  /* 0x000000181f1fa224 */ /* 0x004fe200078e02ff */
[----:B------:R-:W-:-:S02]  /*0ae0*/  ISETP.GE.U32.AND P3, PT, R14, UR12, PT ;  /* 0x0000000c0e007c0c */ /* 0x000fc4000bf66070 */
[----:B------:R-:W-:Y:S02]  /*0af0*/  SHF.R.S32.HI R29, RZ, 0x1f, R14 ;  /* 0x0000001fff1d7819 */ /* 0x000fe4000001140e */
[----:B------:R-:W-:Y:S02]  /*0b00*/  MOV R3, RZ ;  /* 0x000000ff00037202 */ /* 0x000fe40000000f00 */
[----:B------:R-:W-:Y:S01]  /*0b10*/  MOV R2, RZ ;  /* 0x000000ff00027202 */ /* 0x000fe20000000f00 */
[----:B------:R-:W-:Y:S01]  /*0b20*/  @!P2 IMAD R31, R28, R25, R31 ;  /* 0x000000191c1fa224 */ /* 0x000fe200078e021f */
[----:B------:R-:W-:Y:S01]  /*0b30*/  @!P1 IADD3.X R17, PT, PT, R30, R17, RZ, P6, !PT ;  /* 0x000000111e119210 */ /* 0x000fe200037fe4ff */
[----:B------:R-:W-:Y:S01]  /*0b40*/  @!P2 IMAD.WIDE.U32 R12, R28, R24, R12 ;  /* 0x000000181c0ca225 */ /* 0x000fe200078e000c */
[----:B0-----:R-:W-:Y:S01]  /*0b50*/  @!P1 IADD3 R18, P6, PT, R33, R18, RZ ;  /* 0x0000001221129210 */ /* 0x001fe20007fde0ff */
[----:B------:R-:W0:Y:S01]  /*0b60*/  @!P2 LDC.64 R24, c[0x0][0x398] ;  /* 0x0000e600ff18ab82 */ /* 0x000e220000000a00 */
[----:B------:R-:W-:Y:S01]  /*0b70*/  ISETP.GE.AND.EX P3, PT, R29, UR13, PT, P3 ;  /* 0x0000000d1d007c0c */ /* 0x000fe2000bf66330 */
[----:B------:R1:W5:Y:S01]  /*0b80*/  @!P5 LDG.E.64 R2, desc[UR8][R6.64] ;  /* 0x000000080602d981 */ /* 0x000362000c1e1b00 */
[----:B------:R-:W-:-:S02]  /*0b90*/  @!P1 IADD3.X R19, PT, PT, R30, R19, RZ, P6, !PT ;  /* 0x000000131e139210 */ /* 0x000fc400037fe4ff */
[----:B-1----:R-:W-:Y:S01]  /*0ba0*/  @!P2 IADD3 R7, PT, PT, R13, R31, RZ ;  /* 0x0000001f0d07a210 */ /* 0x002fe20007ffe0ff */
[----:B---3--:R-:W-:Y:S01]  /*0bb0*/  IMAD.WIDE R30, R61, 0x8, R22 ;  /* 0x000000083d1e7825 */ /* 0x008fe200078e0216 */
[----:B------:R-:W-:-:S07]  /*0bc0*/  IADD3 R0, PT, PT, R15, 0x38, RZ ;  /* 0x000000380f007810 */ /* 0x000fce0007ffe0ff */
[----:B------:R-:W1:Y:S01]  /*0bd0*/  @!P3 LDC.64 R4, c[0x0][0x3f8] ;  /* 0x0000fe00ff04bb82 */ /* 0x000e620000000a00 */
[----:B------:R-:W2:Y:S01]  /*0be0*/  LDG.E.64 R30, desc[UR8][R30.64] ;  /* 0x000000081e1e7981 */ /* 0x000ea2000c1e1b00 */
[----:B------:R-:W-:Y:S02]  /*0bf0*/  ISETP.GE.U32.AND P5, PT, R0, UR12, PT ;  /* 0x0000000c00007c0c */ /* 0x000fe4000bfa6070 */
[----:B------:R-:W-:-:S04]  /*0c00*/  SHF.R.S32.HI R15, RZ, 0x1f, R0 ;  /* 0x0000001fff0f7819 */ /* 0x000fc80000011400 */
[----:B------:R-:W3:Y:S01]  /*0c10*/  @!P3 LDC.64 R22, c[0x0][0x3a0] ;  /* 0x0000e800ff16bb82 */ /* 0x000ee20000000a00 */
[----:B------:R-:W-:Y:S02]  /*0c20*/  ISETP.GE.AND.EX P5, PT, R15, UR13, PT, P5 ;  /* 0x0000000d0f007c0c */ /* 0x000fe4000bfa6350 */
[C---:B------:R-:W-:Y:S02]  /*0c30*/  @!P2 SHF.L.U32 R35, R12.reuse, 0x2, RZ ;  /* 0x000000020c23a819 */ /* 0x040fe400000006ff */
[----:B------:R-:W-:-:S03]  /*0c40*/  @!P2 SHF.L.U64.HI R36, R12, 0x2, R7 ;  /* 0x000000020c24a819 */ /* 0x000fc60000010207 */
[----:B------:R-:W4:Y:S01]  /*0c50*/  @!P3 LDC.64 R32, c[0x0][0x398] ;  /* 0x0000e600ff20bb82 */ /* 0x000f220000000a00 */
[----:B------:R-:W-:-:S07]  /*0c60*/  @!P3 MOV R28, R66 ;  /* 0x00000042001cb202 */ /* 0x000fce0000000f00 */
[----:B------:R-:W3:Y:S01]  /*0c70*/  @!P5 LDC.64 R12, c[0x0][0x3f8] ;  /* 0x0000fe00ff0cdb82 */ /* 0x000ee20000000a00 */
[----:B-1----:R-:W-:Y:S01]  /*0c80*/  @!P3 IMAD R37, R29, R4, RZ ;  /* 0x000000041d25b224 */ /* 0x002fe200078e02ff */
[----:B------:R-:W-:Y:S02]  /*0c90*/  @!P3 MOV R29, R69 ;  /* 0x00000045001db202 */ /* 0x000fe40000000f00 */
[----:B------:R-:W-:Y:S02]  /*0ca0*/  CS2R R6, SRZ ;  /* 0x0000000000067805 */ /* 0x000fe4000001ff00 */
[----:B------:R-:W-:Y:S01]  /*0cb0*/  @!P2 IADD3 R26, P6, PT, R35, R26, RZ ;  /* 0x0000001a231aa210 */ /* 0x000fe20007fde0ff */
[C---:B------:R-:W-:Y:S02]  /*0cc0*/  @!P3 IMAD R37, R14.reuse, R5, R37 ;  /* 0x000000050e25b224 */ /* 0x040fe400078e0225 */
[----:B------:R-:W-:Y:S01]  /*0cd0*/  @!P3 IMAD.WIDE.U32 R28, R14, R4, R28 ;  /* 0x000000040e1cb225 */ /* 0x000fe200078e001c */
[----:B------:R-:W-:-:S02]  /*0ce0*/  CS2R R4, SRZ ;  /* 0x0000000000047805 */ /* 0x000fc4000001ff00 */
[----:B------:R-:W-:Y:S01]  /*0cf0*/  PRMT R14, R63, 0x9910, RZ ;  /* 0x000099103f0e7816 */ /* 0x000fe200000000ff */
[----:B------:R-:W5:Y:S01]  /*0d00*/  @!P4 LDG.E.64 R6, desc[UR8][R8.64] ;  /* 0x000000080806c981 */ /* 0x000f62000c1e1b00 */
[----:B------:R-:W-:Y:S02]  /*0d10*/  @!P2 IADD3.X R27, PT, PT, R36, R27, RZ, P6, !PT ;  /* 0x0000001b241ba210 */ /* 0x000fe400037fe4ff */
[----:B------:R-:W-:Y:S01]  /*0d20*/  ISETP.NE.AND P6, PT, RZ, UR11, PT ;  /* 0x0000000bff007c0c */ /* 0x000fe2000bfc5270 */
[----:B------:R1:W5:Y:S01]  /*0d30*/  @!P4 LDG.E.64 R4, desc[UR8][R10.64] ;  /* 0x000000080a04c981 */ /* 0x000362000c1e1b00 */
[----:B0-----:R-:W-:Y:S01]  /*0d40*/  @!P2 IADD3 R24, P4, PT, R35, R24, RZ ;  /* 0x000000182318a210 */ /* 0x001fe20007f9e0ff */
[----:B------:R-:W-:Y:S01]  /*0d50*/  IMAD R14, R14, 0x38, RZ ;  /* 0x000000380e0e7824 */ /* 0x000fe200078e02ff */
[----:B------:R-:W-:Y:S01]  /*0d60*/  @!P3 IADD3 R37, PT, PT, R29, R37, RZ ;  /* 0x000000251d25b210 */ /* 0x000fe20007ffe0ff */
[----:B------:R-:W0:Y:S01]  /*0d70*/  @!P5 LDC.64 R34, c[0x0][0x3a0] ;  /* 0x0000e800ff22db82 */ /* 0x000e220000000a00 */
[----:B------:R-:W-:-:S02]  /*0d80*/  @!P3 SHF.L.U32 R29, R28, 0x2, RZ ;  /* 0x000000021c1db819 */ /* 0x000fc400000006ff */
[----:B------:R-:W-:Y:S02]  /*0d90*/  @!P2 IADD3.X R25, PT, PT, R36, R25, RZ, P4, !PT ;  /* 0x000000192419a210 */ /* 0x000fe400027fe4ff */
[----:B------:R-:W-:Y:S01]  /*0da0*/  @!P3 SHF.L.U64.HI R28, R28, 0x2, R37 ;  /* 0x000000021c1cb819 */ /* 0x000fe20000010225 */
[----:B---3--:R-:W-:Y:S01]  /*0db0*/  @!P5 IMAD R15, R15, R12, RZ ;  /* 0x0000000c0f0fd224 */ /* 0x008fe200078e02ff */
[----:B------:R-:W-:Y:S01]  /*0dc0*/  IADD3 R14, PT, PT, RZ, -R14, RZ ;  /* 0x8000000eff0e7210 */ /* 0x000fe20007ffe0ff */
[----:B------:R-:W3:Y:S02]  /*0dd0*/  @!P5 LDC.64 R36, c[0x0][0x398] ;  /* 0x0000e600ff24db82 */ /* 0x000ee40000000a00 */
[----:B------:R-:W-:Y:S01]  /*0de0*/  @!P5 IMAD R13, R0, R13, R15 ;  /* 0x0000000d000dd224 */ /* 0x000fe200078e020f */
[----:B------:R-:W-:Y:S02]  /*0df0*/  PRMT R41, R14, 0x7710, RZ ;  /* 0x000077100e297816 */ /* 0x000fe400000000ff */
[----:B------:R-:W-:-:S02]  /*0e00*/  @!P5 MOV R14, R66 ;  /* 0x00000042000ed202 */ /* 0x000fc40000000f00 */
[----:B------:R-:W-:Y:S01]  /*0e10*/  @!P5 MOV R15, R69 ;  /* 0x00000045000fd202 */ /* 0x000fe20000000f00 */
[----:B-1----:R-:W1:Y:S01]  /*0e20*/  @P6 LDC.64 R10, c[0x0][0x3b0] ;  /* 0x0000ec00ff0a6b82 */ /* 0x002e620000000a00 */
[----:B------:R-:W-:Y:S01]  /*0e30*/  @!P3 IADD3 R22, P4, PT, R29, R22, RZ ;  /* 0x000000161d16b210 */ /* 0x000fe20007f9e0ff */
[----:B------:R-:W-:Y:S01]  /*0e40*/  @!P5 IMAD.WIDE.U32 R14, R0, R12, R14 ;  /* 0x0000000c000ed225 */ /* 0x000fe200078e000e */
[----:B------:R-:W-:Y:S02]  /*0e50*/  IADD3 R41, PT, PT, R41, R58, RZ ;  /* 0x0000003a29297210 */ /* 0x000fe40007ffe0ff */
[----:B------:R-:W-:-:S03]  /*0e60*/  @!P3 IADD3.X R23, PT, PT, R28, R23, RZ, P4, !PT ;  /* 0x000000171c17b210 */ /* 0x000fc600027fe4ff */
[----:B------:R-:W1:Y:S01]  /*0e70*/  LDC.64 R8, c[0x0][0x3a8] ;  /* 0x0000ea00ff087b82 */ /* 0x000e620000000a00 */
[----:B----4-:R-:W-:Y:S02]  /*0e80*/  @!P3 IADD3 R32, P4, PT, R29, R32, RZ ;  /* 0x000000201d20b210 */ /* 0x010fe40007f9e0ff */
[----:B------:R-:W-:Y:S02]  /*0e90*/  @!P5 IADD3 R15, PT, PT, R15, R13, RZ ;  /* 0x0000000d0f0fd210 */ /* 0x000fe40007ffe0ff */
[----:B------:R-:W-:Y:S02]  /*0ea0*/  SHF.L.U32 R41, R41, 0x1, RZ ;  /* 0x0000000129297819 */ /* 0x000fe400000006ff */
[----:B------:R-:W-:Y:S02]  /*0eb0*/  @!P5 SHF.L.U32 R13, R14, 0x2, RZ ;  /* 0x000000020e0dd819 */ /* 0x000fe400000006ff */
[----:B------:R-:W-:Y:S02]  /*0ec0*/  @!P3 IADD3.X R33, PT, PT, R28, R33, RZ, P4, !PT ;  /* 0x000000211c21b210 */ /* 0x000fe400027fe4ff */
[----:B------:R-:W-:-:S02]  /*0ed0*/  @!P5 SHF.L.U64.HI R14, R14, 0x2, R15 ;  /* 0x000000020e0ed819 */ /* 0x000fc4000001020f */
[----:B------:R-:W-:Y:S02]  /*0ee0*/  LOP3.LUT R54, R41, 0xffff, RZ, 0xc0, !PT ;  /* 0x0000ffff29367812 */ /* 0x000fe400078ec0ff */
[----:B0-----:R-:W-:-:S03]  /*0ef0*/  @!P5 IADD3 R34, P4, PT, R13, R34, RZ ;  /* 0x000000220d22d210 */ /* 0x001fc60007f9e0ff */
[----:B------:R-:W-:Y:S01]  /*0f00*/  IMAD R43, R53, 0x70, R54 ;  /* 0x00000070352b7824 */ /* 0x000fe200078e0236 */
[C---:B------:R-:W-:Y:S02]  /*0f10*/  @!P5 IADD3.X R35, PT, PT, R14.reuse, R35, RZ, P4, !PT ;  /* 0x000000230e23d210 */ /* 0x040fe400027fe4ff */
[----:B---3--:R-:W-:Y:S01]  /*0f20*/  @!P5 IADD3 R36, P4, PT, R13, R36, RZ ;  /* 0x000000240d24d210 */ /* 0x008fe20007f9e0ff */
[C---:B-1----:R-:W-:Y:S01]  /*0f30*/  @P6 IMAD.WIDE R40, R43.reuse, 0x2, R10 ;  /* 0x000000022b286825 */ /* 0x042fe200078e020a */
[----:B------:R-:W-:Y:S02]  /*0f40*/  CS2R R10, SRZ ;  /* 0x00000000000a7805 */ /* 0x000fe4000001ff00 */
[----:B------:R-:W-:Y:S02]  /*0f50*/  CS2R R12, SRZ ;  /* 0x00000000000c7805 */ /* 0x000fe4000001ff00 */
[----:B------:R-:W-:Y:S02]  /*0f60*/  @!P5 IADD3.X R37, PT, PT, R14, R37, RZ, P4, !PT ;  /* 0x000000250e25d210 */ /* 0x000fe400027fe4ff */
[----:B------:R-:W-:Y:S01]  /*0f70*/  CS2R R14, SRZ ;  /* 0x00000000000e7805 */ /* 0x000fe2000001ff00 */
[----:B------:R-:W-:Y:S01]  /*0f80*/  IMAD.WIDE R42, R43, 0x2, R8 ;  /* 0x000000022b2a7825 */ /* 0x000fe200078e0208 */
[----:B------:R-:W3:Y:S04]  /*0f90*/  @P6 LDG.E.U16 R28, desc[UR8][R40.64] ;  /* 0x00000008281c6981 */ /* 0x000ee8000c1e1500 */
[----:B------:R0:W5:Y:S04]  /*0fa0*/  @!P0 LDG.E.64 R10, desc[UR8][R20.64] ;  /* 0x00000008140a8981 */ /* 0x000168000c1e1b00 */
[----:B------:R1:W5:Y:S04]  /*0fb0*/  @!P1 LDG.E.64 R12, desc[UR8][R16.64] ;  /* 0x00000008100c9981 */ /* 0x000368000c1e1b00 */
[----:B------:R4:W5:Y:S01]  /*0fc0*/  @!P1 LDG.E.64 R14, desc[UR8][R18.64] ;  /* 0x00000008120e9981 */ /* 0x000962000c1e1b00 */
[----:B0-----:R-:W-:-:S03]  /*0fd0*/  CS2R R20, SRZ ;  /* 0x0000000000147805 */ /* 0x001fc6000001ff00 */
[----:B------:R-:W3:Y:S01]  /*0fe0*/  @P6 LDG.E.U16 R29, desc[UR8][R40.64+0x2] ;  /* 0x00000208281d6981 */ /* 0x000ee2000c1e1500 */
[----:B-1----:R-:W-:-:S03]  /*0ff0*/  CS2R R16, SRZ ;  /* 0x0000000000107805 */ /* 0x002fc6000001ff00 */
[----:B------:R0:W5:Y:S01]  /*1000*/  @!P3 LDG.E.64 R20, desc[UR8][R22.64] ;  /* 0x000000081614b981 */ /* 0x000162000c1e1b00 */
[----:B----4-:R-:W-:-:S03]  /*1010*/  CS2R R18, SRZ ;  /* 0x0000000000127805 */ /* 0x010fc6000001ff00 */
[----:B------:R1:W5:Y:S04]  /*1020*/  @!P2 LDG.E.64 R16, desc[UR8][R26.64] ;  /* 0x000000081a10a981 */ /* 0x000368000c1e1b00 */
[----:B------:R4:W5:Y:S01]  /*1030*/  @!P2 LDG.E.64 R18, desc[UR8][R24.64] ;  /* 0x000000081812a981 */ /* 0x000962000c1e1b00 */
[----:B0-----:R-:W-:-:S03]  /*1040*/  CS2R R22, SRZ ;  /* 0x0000000000167805 */ /* 0x001fc6000001ff00 */
[----:B------:R-:W3:Y:S01]  /*1050*/  LDG.E.U16 R52, desc[UR8][R42.64] ;  /* 0x000000082a347981 */ /* 0x000ee2000c1e1500 */
[----:B-1----:R-:W-:-:S03]  /*1060*/  CS2R R26, SRZ ;  /* 0x00000000001a7805 */ /* 0x002fc6000001ff00 */
[----:B------:R-:W3:Y:S01]  /*1070*/  LDG.E.U16 R0, desc[UR8][R42.64+0x2] ;  /* 0x000002082a007981 */ /* 0x000ee2000c1e1500 */
[----:B----4-:R-:W-:-:S03]  /*1080*/  CS2R R24, SRZ ;  /* 0x0000000000187805 */ /* 0x010fc6000001ff00 */
[----:B------:R0:W5:Y:S04]  /*1090*/  @!P3 LDG.E.64 R22, desc[UR8][R32.64] ;  /* 0x000000082016b981 */ /* 0x000168000c1e1b00 */
[----:B------:R0:W5:Y:S04]  /*10a0*/  @!P5 LDG.E.64 R24, desc[UR8][R34.64] ;  /* 0x000000082218d981 */ /* 0x000168000c1e1b00 */
[----:B------:R0:W5:Y:S01]  /*10b0*/  @!P5 LDG.E.64 R26, desc[UR8][R36.64] ;  /* 0x00000008241ad981 */ /* 0x000162000c1e1b00 */
[----:B------:R-:W-:-:S06]  /*10c0*/  CS2R R8, SRZ ;  /* 0x0000000000087805 */ /* 0x000fcc000001ff00 */
[----:B------:R0:W5:Y:S01]  /*10d0*/  @!P0 LDG.E.64 R8, desc[UR8][R38.64] ;  /* 0x0000000826088981 */ /* 0x000162000c1e1b00 */
[----:B------:R-:W-:Y:S01]  /*10e0*/  UISETP.NE.AND UP1, UPT, UR11, URZ, UPT ;  /* 0x000000ff0b00728c */ /* 0x000fe2000bf25270 */
[----:B------:R-:W-:Y:S02]  /*10f0*/  MOV R60, RZ ;  /* 0x000000ff003c7202 */ /* 0x000fe40000000f00 */
[----:B------:R-:W-:Y:S01]  /*1100*/  MOV R59, RZ ;  /* 0x000000ff003b7202 */ /* 0x000fe20000000f00 */
        /* <DEDUP_REMOVED lines=10> */
[----:B-1----:R-:W-:Y:S02]  /*11b0*/  @P0 R2UR UR5, R30 ;  /* 0x000000001e0502ca */ /* 0x002fe400000e0000 */
[----:B---3--:R-:W-:-:S11]  /*11c0*/  @P6 SHF.L.U32 R60, R28, 0x10, RZ ;  /* 0x000000101c3c6819 */ /* 0x008fd600000006ff */
[----:B------:R-:W-:Y:S01]  /*11d0*/  @UP0 UMOV UR7, UR5 ;  /* 0x0000000500070c82 */ /* 0x000fe20008000000 */
[----:B------:R-:W-:Y:S02]  /*11e0*/  @P6 SHF.L.U32 R59, R29, 0x10, RZ ;  /* 0x000000101d3b6819 */ /* 0x000fe400000006ff */
[----:B------:R-:W-:Y:S02]  /*11f0*/  SHF.L.U32 R52, R52, 0x10, RZ ;  /* 0x0000001034347819 */ /* 0x000fe400000006ff */
[----:B------:R-:W-:Y:S01]  /*1200*/  SHF.L.U32 R0, R0, 0x10, RZ ;  /* 0x0000001000007819 */ /* 0x000fe200000006ff */
[----:B0-----:R-:W-:Y:S06]  /*1210*/  BRA.U UP1, `(.L_x_1416) ;  /* 0x0000000501c47547 */ /* 0x001fec000b800000 */
        /* <DEDUP_REMOVED lines=98> */
[----:B------:R-:W-:Y:S01]  /*1840*/  FADD.FTZ R39, R38, R37 ;  /* 0x0000002526277221 */ /* 0x000fe20000010000 */
[----:B------:R-:W-:Y:S01]  /*1850*/  FADD.FTZ R31, R18, R31 ;  /* 0x0000001f121f7221 */ /* 0x000fe20000010000 */
[----:B------:R-:W-:Y:S01]  /*1860*/  FADD.FTZ R34, R19, R32 ;  /* 0x0000002013227221 */ /* 0x000fe20000010000 */
[----:B------:R-:W-:Y:S01]  /*1870*/  FFMA.FTZ R38, R28, R37, R35 ;  /* 0x000000251c267223 */ /* 0x000fe20000010023 */
[----:B------:R-:W-:Y:S01]  /*1880*/  FMUL.FTZ R35, R33, UR7 ;  /* 0x0000000721237c20 */ /* 0x000fe20008410000 */
        /* <DEDUP_REMOVED lines=8> */
[----:B------:R-:W-:Y:S01]  /*1910*/  FADD.FTZ R31, R27, R34 ;  /* 0x000000221b1f7221 */ /* 0x000fe20000010000 */
[----:B------:R-:W-:Y:S06]  /*1920*/  BRA `(.L_x_1417) ;  /* 0x0000001000007947 */ /* 0x000fec0003800000 */
.L_x_1416:
[----:B-----5:R-:W-:Y:S01]  /*1930*/  FADD.FTZ R29, R48, -UR14 ;  /* 0x8000000e301d7e21 */ /* 0x020fe20008010000 */
[----:B------:R-:W-:Y:S01]  /*1940*/  FADD.FTZ R28, R49, -UR14 ;  /* 0x8000000e311c7e21 */ /* 0x000fe20008010000 */
[----:B------:R-:W-:Y:S02]  /*1950*/  FADD.FTZ R43, R44, -UR14 ;  /* 0x8000000e2c2b7e21 */ /* 0x000fe40008010000 */
[----:B------:R-:W-:Y:S01]  /*1960*/  FMUL.FTZ R29, R29, UR7 ;  /* 0x000000071d1d7c20 */ /* 0x000fe20008410000 */
[----:B------:R-:W-:Y:S01]  /*1970*/  FMUL.FTZ R28, R28, UR7 ;  /* 0x000000071c1c7c20 */ /* 0x000fe20008410000 */
[----:B------:R-:W-:Y:S02]  /*1980*/  FMUL.FTZ R43, R43, UR7 ;  /* 0x000000072b2b7c20 */ /* 0x000fe40008410000 */
[--C-:B------:R-:W-:Y:S01]  /*1990*/  FFMA.FTZ R30, R52, R29, R60.reuse ;  /* 0x0000001d341e7223 */ /* 0x100fe2000001003c */
        /* <DEDUP_REMOVED lines=9> */
[----:B------:R-:W-:-:S06]  /*1a30*/  FADD.FTZ R32, R45, -UR14 ;  /* 0x8000000e2d207e21 */ /* 0x000fcc0008010000 */
[----:B------:R0:W3:Y:S01]  /*1a40*/  MUFU.RCP R35, R34 ;  /* 0x0000002200237308 */ /* 0x0000e20000001000 */
[----:B-1----:R-:W-:Y:S01]  /*1a50*/  FADD.FTZ R42, R33, 1 ;  /* 0x3f800000212a7421 */ /* 0x002fe20000010000 */
[----:B------:R-:W-:Y:S01]  /*1a60*/  FMUL.FTZ R33, R32, UR7 ;  /* 0x0000000720217c20 */ /* 0x000fe20008410000 */
[----:B------:R-:W-:-:S04]  /*1a70*/  FADD.FTZ R32, R5, -UR14 ;  /* 0x8000000e05207e21 */ /* 0x000fc80008010000 */
[----:B------:R-:W-:Y:S01]  /*1a80*/  FMUL.FTZ R32, R32, UR7 ;  /* 0x0000000720207c20 */ /* 0x000fe20008410000 */
[----:B------:R-:W1:Y:S01]  /*1a90*/  MUFU.RCP R42, R42 ;  /* 0x0000002a002a7308 */ /* 0x000e620000001000 */
[----:B--2---:R-:W-:Y:S02]  /*1aa0*/  FADD.FTZ R41, R39, 1 ;  /* 0x3f80000027297421 */ /* 0x004fe40000010000 */
[----:B0-----:R-:W-:-:S04]  /*1ab0*/  FFMA.FTZ R34, R0, R32, R59 ;  /* 0x0000002000227223 */ /* 0x001fc8000001003b */
[----:B------:R-:W-:Y:S01]  /*1ac0*/  FMUL.FTZ R38, R34, -1.4426950216293334961 ;  /* 0xbfb8aa3b22267820 */ /* 0x000fe20000410000 */
[----:B------:R-:W0:Y:S01]  /*1ad0*/  MUFU.RCP R41, R41 ;  /* 0x0000002900297308 */ /* 0x000e220000001000 */
[----:B---3--:R-:W-:-:S04]  /*1ae0*/  FADD.FTZ R37, -R35, 1 ;  /* 0x3f80000023257421 */ /* 0x008fc80000010100 */
[----:B------:R-:W-:Y:S01]  /*1af0*/  FFMA.FTZ R37, R30, R37, 1 ;  /* 0x3f8000001e257423 */ /* 0x000fe20000010025 */
[----:B------:R-:W-:Y:S01]  /*1b00*/  FMUL.FTZ R30, R46, R35 ;  /* 0x000000232e1e7220 */ /* 0x000fe20000410000 */
[----:B------:R-:W-:Y:S01]  /*1b10*/  FFMA.FTZ R35, R0, R33, R59 ;  /* 0x0000002100237223 */ /* 0x000fe2000001003b */
[----:B------:R-:W2:Y:S01]  /*1b20*/  MUFU.EX2 R38, R38 ;  /* 0x0000002600267308 */ /* 0x000ea20000000800 */
[----:B-1----:R-:W-:Y:S01]  /*1b30*/  FADD.FTZ R50, -R42, 1 ;  /* 0x3f8000002a327421 */ /* 0x002fe20000010100 */
[----:B------:R-:W-:Y:S01]  /*1b40*/  FMUL.FTZ R30, R30, R37 ;  /* 0x000000251e1e7220 */ /* 0x000fe20000410000 */
[----:B------:R-:W-:Y:S01]  /*1b50*/  FADD.FTZ R37, R4, -UR14 ;  /* 0x8000000e04257e21 */ /* 0x000fe20008010000 */
[----:B------:R-:W-:Y:S01]  /*1b60*/  FMUL.FTZ R40, R35, -1.4426950216293334961 ;  /* 0xbfb8aa3b23287820 */ /* 0x000fe20000410000 */
[----:B------:R-:W-:Y:S01]  /*1b70*/  FFMA.FTZ R50, R31, R50, 1 ;  /* 0x3f8000001f327423 */ /* 0x000fe20000010032 */
[----:B------:R-:W-:Y:S01]  /*1b80*/  FMUL.FTZ R39, R47, R42 ;  /* 0x0000002a2f277220 */ /* 0x000fe20000410000 */
[----:B------:R-:W-:Y:S01]  /*1b90*/  FMUL.FTZ R37, R37, UR7 ;  /* 0x0000000725257c20 */ /* 0x000fe20008410000 */
[----:B0-----:R-:W-:-:S02]  /*1ba0*/  FADD.FTZ R65, -R41, 1 ;  /* 0x3f80000029417421 */ /* 0x001fc40000010100 */
[----:B------:R-:W0:Y:S01]  /*1bb0*/  MUFU.EX2 R40, R40 ;  /* 0x0000002800287308 */ /* 0x000e220000000800 */
[----:B------:R-:W-:Y:S01]  /*1bc0*/  FFMA.FTZ R31, R52, R37, R60 ;  /* 0x00000025341f7223 */ /* 0x000fe2000001003c */
[----:B------:R-:W-:Y:S01]  /*1bd0*/  FMUL.FTZ R39, R39, R50 ;  /* 0x0000003227277220 */ /* 0x000fe20000410000 */
[----:B------:R-:W-:Y:S01]  /*1be0*/  FFMA.FTZ R42, R36, R65, 1 ;  /* 0x3f800000242a7423 */ /* 0x000fe20000010041 */
[----:B------:R-:W-:Y:S01]  /*1bf0*/  FMUL.FTZ R41, R2, R41 ;  /* 0x0000002902297220 */ /* 0x000fe20000410000 */
[----:B------:R-:W-:Y:S01]  /*1c00*/  FMUL.FTZ R51, R31, -1.4426950216293334961 ;  /* 0xbfb8aa3b1f337820 */ /* 0x000fe20000410000 */
[----:B--2---:R-:W-:Y:S02]  /*1c10*/  FADD.FTZ R50, R38, 1 ;  /* 0x3f80000026327421 */ /* 0x004fe40000010000 */
[----:B------:R-:W-:Y:S01]  /*1c20*/  FMUL.FTZ R42, R41, R42 ;  /* 0x0000002a292a7220 */ /* 0x000fe20000410000 */
[----:B------:R-:W-:Y:S02]  /*1c30*/  FMUL.FTZ R41, R0, R39 ;  /* 0x0000002700297220 */ /* 0x000fe40000410000 */
[----:B------:R-:W1:Y:S01]  /*1c40*/  MUFU.EX2 R51, R51 ;  /* 0x0000003300337308 */ /* 0x000e620000000800 */
[----:B------:R-:W-:Y:S01]  /*1c50*/  FMUL.FTZ R65, R52, R42 ;  /* 0x0000002a34417220 */ /* 0x000fe20000410000 */
[----:B0-----:R-:W-:-:S06]  /*1c60*/  FADD.FTZ R40, R40, 1 ;  /* 0x3f80000028287421 */ /* 0x001fcc0000010000 */
[----:B------:R-:W-:Y:S08]  /*1c70*/  MUFU.RCP R36, R50 ;  /* 0x0000003200247308 */ /* 0x000ff00000001000 */
[----:B------:R-:W0:Y:S01]  /*1c80*/  MUFU.RCP R40, R40 ;  /* 0x0000002800287308 */ /* 0x000e220000001000 */
[----:B-1----:R-:W-:-:S07]  /*1c90*/  FADD.FTZ R64, R51, 1 ;  /* 0x3f80000033407421 */ /* 0x002fce0000010000 */
[----:B------:R-:W1:Y:S01]  /*1ca0*/  MUFU.RCP R51, R64 ;  /* 0x0000004000337308 */ /* 0x000e620000001000 */
[----:B0-----:R-:W-:-:S04]  /*1cb0*/  FADD.FTZ R38, -R40, 1 ;  /* 0x3f80000028267421 */ /* 0x001fc80000010100 */
[----:B------:R-:W-:Y:S01]  /*1cc0*/  FFMA.FTZ R35, R35, R38, 1 ;  /* 0x3f80000023237423 */ /* 0x000fe20000010026 */
[----:B------:R-:W-:Y:S01]  /*1cd0*/  FMUL.FTZ R38, R3, R40 ;  /* 0x0000002803267220 */ /* 0x000fe20000410000 */
[----:B-1----:R-:W-:-:S03]  /*1ce0*/  FADD.FTZ R40, -R51, 1 ;  /* 0x3f80000033287421 */ /* 0x002fc60000010100 */
[----:B------:R-:W-:Y:S01]  /*1cf0*/  FMUL.FTZ R38, R38, R35 ;  /* 0x0000002326267220 */ /* 0x000fe20000410000 */
[----:B------:R-:W-:Y:S01]  /*1d00*/  FADD.FTZ R35, -R36, 1 ;  /* 0x3f80000024237421 */ /* 0x000fe20000010100 */
[----:B------:R-:W-:-:S03]  /*1d10*/  FFMA.FTZ R31, R31, R40, 1 ;  /* 0x3f8000001f1f7423 */ /* 0x000fc60000010028 */
[----:B------:R-:W-:Y:S01]  /*1d20*/  FFMA.FTZ R40, R34, R35, 1 ;  /* 0x3f80000022287423 */ /* 0x000fe20000010023 */
[----:B------:R-:W-:Y:S01]  /*1d30*/  FMUL.FTZ R34, R6, R51 ;  /* 0x0000003306227220 */ /* 0x000fe20000410000 */
[----:B------:R-:W-:Y:S01]  /*1d40*/  FMUL.FTZ R35, R7, R36 ;  /* 0x0000002407237220 */ /* 0x000fe20000410000 */
[----:B------:R-:W-:Y:S02]  /*1d50*/  FMUL.FTZ R36, R52, R30 ;  /* 0x0000001e34247220 */ /* 0x000fe40000410000 */
[----:B------:R-:W-:Y:S01]  /*1d60*/  FMUL.FTZ R34, R34, R31 ;  /* 0x0000001f22227220 */ /* 0x000fe20000410000 */
[----:B------:R-:W-:Y:S01]  /*1d70*/  FADD.FTZ R31, R8, -UR14 ;  /* 0x8000000e081f7e21 */ /* 0x000fe20008010000 */
[----:B------:R-:W-:Y:S01]  /*1d80*/  FFMA.FTZ R51, R29, R36, RZ ;  /* 0x000000241d337223 */ /* 0x000fe200000100ff */
[----:B------:R-:W-:Y:S01]  /*1d90*/  FMUL.FTZ R35, R35, R40 ;  /* 0x0000002823237220 */ /* 0x000fe20000410000 */
[----:B------:R-:W-:Y:S01]  /*1da0*/  FADD.FTZ R40, RZ, R36 ;  /* 0x00000024ff287221 */ /* 0x000fe20000010000 */
[----:B------:R-:W-:Y:S01]  /*1db0*/  FMUL.FTZ R31, R31, UR7 ;  /* 0x000000071f1f7c20 */ /* 0x000fe20008410000 */
[----:B------:R-:W-:Y:S01]  /*1dc0*/  FFMA.FTZ R64, R28, R41, R51 ;  /* 0x000000291c407223 */ /* 0x000fe20000010033 */
[----:B------:R-:W-:Y:S01]  /*1dd0*/  FFMA.FTZ R36, R29, R30, RZ ;  /* 0x0000001e1d247223 */ /* 0x000fe200000100ff */
[----:B------:R-:W-:Y:S01]  /*1de0*/  FADD.FTZ R40, R41, R40 ;  /* 0x0000002829287221 */ /* 0x000fe20000010000 */
[----:B------:R-:W-:Y:S01]  /*1df0*/  FFMA.FTZ R50, R52, R31, R60 ;  /* 0x0000001f34327223 */ /* 0x000fe2000001003c */
[----:B------:R-:W-:Y:S01]  /*1e00*/  FADD.FTZ R41, RZ, R30 ;  /* 0x0000001eff297221 */ /* 0x000fe20000010000 */
[----:B------:R-:W-:Y:S01]  /*1e10*/  FFMA.FTZ R36, R43, R42, R36 ;  /* 0x0000002a2b247223 */ /* 0x000fe20000010024 */
[----:B------:R-:W-:Y:S01]  /*1e20*/  FFMA.FTZ R28, R28, R39, RZ ;  /* 0x000000271c1c7223 */ /* 0x000fe200000100ff */
[----:B------:R-:W-:Y:S01]  /*1e30*/  FMUL.FTZ R51, R50, -1.4426950216293334961 ;  /* 0xbfb8aa3b32337820 */ /* 0x000fe20000410000 */
[----:B------:R-:W-:Y:S01]  /*1e40*/  FADD.FTZ R41, R41, R42 ;  /* 0x0000002a29297221 */ /* 0x000fe20000010000 */
[----:B------:R-:W-:Y:S01]  /*1e50*/  FFMA.FTZ R42, R43, R65, R64 ;  /* 0x000000412b2a7223 */ /* 0x000fe20000010040 */
[----:B------:R-:W-:Y:S01]  /*1e60*/  FADD.FTZ R43, R40, R65 ;  /* 0x00000041282b7221 */ /* 0x000fe20000010000 */
[----:B------:R-:W-:Y:S01]  /*1e70*/  FADD.FTZ R39, RZ, R39 ;  /* 0x00000027ff277221 */ /* 0x000fe20000010000 */
[----:B------:R-:W-:Y:S01]  /*1e80*/  FADD.FTZ R41, R41, R34 ;  /* 0x0000002229297221 */ /* 0x000fe20000010000 */
[----:B------:R-:W0:Y:S02]  /*1e90*/  MUFU.EX2 R51, R51 ;  /* 0x0000003300337308 */ /* 0x000e240000000800 */
[----:B------:R-:W-:Y:S01]  /*1ea0*/  FADD.FTZ R40, R39, R38 ;  /* 0x0000002627287221 */ /* 0x000fe20000010000 */
[----:B------:R-:W-:Y:S01]  /*1eb0*/  FFMA.FTZ R39, R33, R38, R28 ;  /* 0x0000002621277223 */ /* 0x000fe2000001001c */
[----:B0-----:R-:W-:-:S06]  /*1ec0*/  FADD.FTZ R51, R51, 1 ;  /* 0x3f80000033337421 */ /* 0x001fcc0000010000 */
[----:B------:R-:W0:Y:S02]  /*1ed0*/  MUFU.RCP R51, R51 ;  /* 0x0000003300337308 */ /* 0x000e240000001000 */
[----:B0-----:R-:W-:Y:S01]  /*1ee0*/  FADD.FTZ R29, -R51, 1 ;  /* 0x3f800000331d7421 */ /* 0x001fe20000010100 */
[----:B------:R-:W-:Y:S01]  /*1ef0*/  FMUL.FTZ R30, R10, R51 ;  /* 0x000000330a1e7220 */ /* 0x000fe20000410000 */
[----:B------:R-:W-:Y:S01]  /*1f00*/  FMUL.FTZ R51, R0, R38 ;  /* 0x0000002600337220 */ /* 0x000fe20000410000 */
[----:B------:R-:W-:Y:S01]  /*1f10*/  FFMA.FTZ R38, R37, R34, R36 ;  /* 0x0000002225267223 */ /* 0x000fe20000010024 */
[----:B------:R-:W-:Y:S01]  /*1f20*/  FFMA.FTZ R29, R50, R29, 1 ;  /* 0x3f800000321d7423 */ /* 0x000fe2000001001d */
[----:B------:R-:W-:Y:S01]  /*1f30*/  FADD.FTZ R36, R13, -UR14 ;  /* 0x8000000e0d247e21 */ /* 0x000fe20008010000 */
[----:B------:R-:W-:Y:S01]  /*1f40*/  FFMA.FTZ R42, R33, R51, R42 ;  /* 0x00000033212a7223 */ /* 0x000fe2000001002a */
[----:B------:R-:W-:Y:S01]  /*1f50*/  FADD.FTZ R43, R51, R43 ;  /* 0x0000002b332b7221 */ /* 0x000fe20000010000 */
[----:B------:R-:W-:Y:S01]  /*1f60*/  FMUL.FTZ R30, R30, R29 ;  /* 0x0000001d1e1e7220 */ /* 0x000fe20000410000 */
[----:B------:R-:W-:Y:S01]  /*1f70*/  FADD.FTZ R29, R9, -UR14 ;  /* 0x8000000e091d7e21 */ /* 0x000fe20008010000 */
[----:B------:R-:W-:-:S02]  /*1f80*/  FMUL.FTZ R36, R36, UR7 ;  /* 0x0000000724247c20 */ /* 0x000fc40008410000 */
[----:B------:R-:W-:Y:S01]  /*1f90*/  FADD.FTZ R41, R41, R30 ;  /* 0x0000001e29297221 */ /* 0x000fe20000010000 */
[----:B------:R-:W-:Y:S01]  /*1fa0*/  FMUL.FTZ R29, R29, UR7 ;  /* 0x000000071d1d7c20 */ /* 0x000fe20008410000 */
[----:B------:R-:W-:-:S03]  /*1fb0*/  FFMA.FTZ R38, R31, R30, R38 ;  /* 0x0000001e1f267223 */ /* 0x000fc60000010026 */
        /* <DEDUP_REMOVED lines=8> */
[----:B------:R-:W-:Y:S01]  /*2040*/  FADD.FTZ R43, R40, R35 ;  /* 0x00000023282b7221 */ /* 0x000fe20000010000 */
[-C--:B------:R-:W-:Y:S01]  /*2050*/  FFMA.FTZ R40, R32, R35.reuse, R39 ;  /* 0x0000002320287223 */ /* 0x080fe20000010027 */
[----:B------:R-:W-:Y:S01]  /*2060*/  FMUL.FTZ R39, R0, R35 ;  /* 0x0000002300277220 */ /* 0x000fe20000410000 */
[----:B------:R-:W-:-:S03]  /*2070*/  FMUL.FTZ R65, R52, R30 ;  /* 0x0000001e34417220 */ /* 0x000fc60000410000 */
[----:B------:R-:W-:Y:S01]  /*2080*/  FFMA.FTZ R32, R32, R39, R37 ;  /* 0x0000002720207223 */ /* 0x000fe20000010025 */
[----:B------:R-:W-:Y:S01]  /*2090*/  FADD.FTZ R37, R16, -UR14 ;  /* 0x8000000e10257e21 */ /* 0x000fe20008010000 */
[----:B------:R-:W-:-:S03]  /*20a0*/  FADD.FTZ R42, R39, R42 ;  /* 0x0000002a272a7221 */ /* 0x000fc60000010000 */
[----:B------:R-:W-:Y:S01]  /*20b0*/  FMUL.FTZ R37, R37, UR7 ;  /* 0x0000000725257c20 */ /* 0x000fe20008410000 */
[----:B------:R-:W-:Y:S01]  /*20c0*/  FADD.FTZ R42, R42, R65 ;  /* 0x000000412a2a7221 */ /* 0x000fe20000010000 */
[----:B0-----:R-:W-:Y:S01]  /*20d0*/  FADD.FTZ R33, -R64, 1 ;  /* 0x3f80000040217421 */ /* 0x001fe20000010100 */
[----:B------:R-:W-:Y:S01]  /*20e0*/  FMUL.FTZ R28, R11, R64 ;  /* 0x000000400b1c7220 */ /* 0x000fe20000410000 */
[----:B------:R-:W-:Y:S02]  /*20f0*/  FFMA.FTZ R39, R52, R37, R60 ;  /* 0x0000002534277223 */ /* 0x000fe4000001003c */
[----:B------:R-:W-:-:S04]  /*2100*/  FFMA.FTZ R33, R50, R33, 1 ;  /* 0x3f80000032217423 */ /* 0x000fc80000010021 */
        /* <DEDUP_REMOVED lines=20> */
[----:B------:R-:W-:Y:S01]  /*2250*/  FMUL.FTZ R35, R15, R64 ;  /* 0x000000400f237220 */ /* 0x000fe20000410000 */
[----:B------:R-:W-:-:S03]  /*2260*/  FMUL.FTZ R64, R39, -1.4426950216293334961 ;  /* 0xbfb8aa3b27407820 */ /* 0x000fc60000410000 */
[----:B------:R-:W-:Y:S01]  /*2270*/  FMUL.FTZ R35, R35, R50 ;  /* 0x0000003223237220 */ /* 0x000fe20000410000 */
[----:B------:R-:W-:Y:S01]  /*2280*/  FFMA.FTZ R50, R31, R65, R32 ;  /* 0x000000411f327223 */ /* 0x000fe20000010020 */
[----:B------:R-:W-:Y:S01]  /*2290*/  FADD.FTZ R32, R43, R28 ;  /* 0x0000001c2b207221 */ /* 0x000fe20000010000 */
[----:B------:R-:W0:Y:S01]  /*22a0*/  MUFU.EX2 R64, R64 ;  /* 0x0000004000407308 */ /* 0x000e220000000800 */
[----:B------:R-:W-:Y:S02]  /*22b0*/  FFMA.FTZ R43, R29, R28, R40 ;  /* 0x0000001c1d2b7223 */ /* 0x000fe40000010028 */
[----:B------:R-:W-:Y:S02]  /*22c0*/  FADD.FTZ R32, R32, R35 ;  /* 0x0000002320207221 */ /* 0x000fe40000010000 */
[----:B------:R-:W-:Y:S01]  /*22d0*/  FFMA.FTZ R43, R36, R35, R43 ;  /* 0x00000023242b7223 */ /* 0x000fe2000001002b */
        /* <DEDUP_REMOVED lines=35> */
[----:B------:R-:W-:Y:S01]  /*2510*/  FADD.FTZ R41, R24, -UR14 ;  /* 0x8000000e18297e21 */ /* 0x000fe20008010000 */
[----:B------:R-:W-:Y:S01]  /*2520*/  FADD.FTZ R42, R64, R42 ;  /* 0x0000002a402a7221 */ /* 0x000fe20000010000 */
[----:B------:R-:W-:Y:S02]  /*2530*/  FMUL.FTZ R64, R0, R29 ;  /* 0x0000001d00407220 */ /* 0x000fe40000410000 */
[----:B------:R-:W-:Y:S01]  /*2540*/  FMUL.FTZ R41, R41, UR7 ;  /* 0x0000000729297c20 */ /* 0x000fe20008410000 */
        /* <DEDUP_REMOVED lines=17> */
[C---:B------:R-:W-:Y:S02]  /*2660*/  FFMA.FTZ R28, R30.reuse, R29, R43 ;  /* 0x0000001d1e1c7223 */ /* 0x040fe4000001002b */
[----:B------:R-:W-:Y:S01]  /*2670*/  FFMA.FTZ R30, R30, R64, R37 ;  /* 0x000000401e1e7223 */ /* 0x000fe20000010025 */
[----:B------:R-:W-:Y:S01]  /*2680*/  FADD.FTZ R42, R64, R42 ;  /* 0x0000002a402a7221 */ /* 0x000fe20000010000 */
[----:B0-----:R-:W-:-:S04]  /*2690*/  FADD.FTZ R35, -R50, 1 ;  /* 0x3f80000032237421 */ /* 0x001fc80000010100 */
[----:B------:R-:W-:Y:S01]  /*26a0*/  FFMA.FTZ R40, R40, R35, 1 ;  /* 0x3f80000028287423 */ /* 0x000fe20000010023 */
[----:B------:R-:W-:-:S04]  /*26b0*/  FMUL.FTZ R35, R23, R50 ;  /* 0x0000003217237220 */ /* 0x000fc80000410000 */
        /* <DEDUP_REMOVED lines=26> */
[----:B------:R-:W-:Y:S02]  /*2860*/  FFMA.FTZ R28, R41, R36, R38 ;  /* 0x00000024291c7223 */ /* 0x000fe40000010026 */
[----:B------:R-:W-:Y:S01]  /*2870*/  FFMA.FTZ R34, R33, R30, R34 ;  /* 0x0000001e21227223 */ /* 0x000fe20000010022 */
[----:B------:R-:W-:Y:S01]  /*2880*/  FADD.FTZ R29, R30, R29 ;  /* 0x0000001d1e1d7221 */ /* 0x000fe20000010000 */
[----:B------:R-:W-:-:S04]  /*2890*/  FMUL.FTZ R30, R52, R36 ;  /* 0x00000024341e7220 */ /* 0x000fc80000410000 */
[----:B------:R-:W-:Y:S01]  /*28a0*/  FFMA.FTZ R42, R41, R30, R34 ;  /* 0x0000001e292a7223 */ /* 0x000fe20000010022 */
[----:B------:R-:W-:Y:S01]  /*28b0*/  FADD.FTZ R29, R29, R30 ;  /* 0x0000001e1d1d7221 */ /* 0x000fe20000010000 */
[----:B------:R-:W-:Y:S01]  /*28c0*/  FMUL.FTZ R30, R0, R37 ;  /* 0x00000025001e7220 */ /* 0x000fe20000410000 */
[----:B------:R-:W-:-:S03]  /*28d0*/  FADD.FTZ R34, R32, R35 ;  /* 0x0000002320227221 */ /* 0x000fc60000010000 */
[----:B------:R-:W-:Y:S01]  /*28e0*/  FADD.FTZ R32, R30, R29 ;  /* 0x0000001d1e207221 */ /* 0x000fe20000010000 */
[C---:B------:R-:W-:Y:S01]  /*28f0*/  FFMA.FTZ R33, R31.reuse, R30, R42 ;  /* 0x0000001e1f217223 */ /* 0x040fe2000001002a */
[----:B------:R-:W-:Y:S01]  /*2900*/  FFMA.FTZ R29, R31, R37, R40 ;  /* 0x000000251f1d7223 */ /* 0x000fe20000010028 */
[----:B------:R-:W-:Y:S01]  /*2910*/  FADD.FTZ R30, R51, R36 ;  /* 0x00000024331e7221 */ /* 0x000fe20000010000 */
[----:B------:R-:W-:-:S07]  /*2920*/  FADD.FTZ R31, R34, R37 ;  /* 0x00000025221f7221 */ /* 0x000fce0000010000 */
.L_x_1417:
        /* <DEDUP_REMOVED lines=46> */
.L_x_1419:
[----:B------:R-:W-:Y:S05]  /*2c10*/  BSYNC.RECONVERGENT B0 ;  /* 0x0000000000007941 */ /* 0x000fea0003800200 */
.L_x_1418:
        /* <DEDUP_REMOVED lines=37> */
.L_x_1421:
[----:B------:R-:W-:Y:S05]  /*2e70*/  BSYNC.RECONVERGENT B0 ;  /* 0x0000000000007941 */ /* 0x000fea0003800200 */
.L_x_1420:
        /* <DEDUP_REMOVED lines=38> */
.L_x_1423:
[----:B------:R-:W-:Y:S05]  /*30e0*/  BSYNC.RECONVERGENT B0 ;  /* 0x0000000000007941 */ /* 0x000fea0003800200 */
.L_x_1422:
[----:B------:R-:W-:Y:S04]  /*30f0*/  BSSY.RECONVERGENT B0, `(.L_x_1424) ;  /* 0x000001d000007945 */ /* 0x000fe80003800200 */
[----:B------:R-:W-:Y:S05]  /*3100*/  @P3 BRA `(.L_x_1425) ;  /* 0x00000000006c3947 */ /* 0x000fea0003800000 */
[----:B---3--:R-:W1:Y:S01]  /*3110*/  LDC.64 R32, c[0x0][0x3f8] ;  /* 0x0000fe00ff207b82 */ /* 0x008e620000000a00 */
[----:B------:R-:W-:-:S07]  /*3120*/  IMAD R53, R53, 0x38, R58 ;  /* 0x0000003835357824 */ /* 0x000fce00078e023a */
[----:B------:R-:W3:Y:S01]  /*3130*/  LDC.64 R38, c[0x0][0x3d8] ;  /* 0x0000f600ff267b82 */ /* 0x000ee20000000a00 */
[----:B-12---:R-:W-:Y:S01]  /*3140*/  IMAD.WIDE.U32 R34, R32, 0x3, RZ ;  /* 0x0000000320227825 */ /* 0x006fe200078e00ff */
[----:B------:R-:W-:-:S04]  /*3150*/  LEA R41, R33, R33, 0x1 ;  /* 0x0000002121297211 */ /* 0x000fc800078e08ff */
[----:B------:R-:W-:Y:S01]  /*3160*/  IADD3 R41, PT, PT, R35, R41, RZ ;  /* 0x0000002923297210 */ /* 0x000fe20007ffe0ff */
[----:B---3--:R-:W-:-:S03]  /*3170*/  IMAD.WIDE R38, R53, 0x4, R38 ;  /* 0x0000000435267825 */ /* 0x008fc600078e0226 */
        /* <DEDUP_REMOVED lines=20> */
.L_x_1425:
[----:B------:R-:W-:Y:S05]  /*32c0*/  BSYNC.RECONVERGENT B0 ;  /* 0x0000000000007941 */ /* 0x000fea0003800200 */
.L_x_1424:
[----:B------:R-:W5:Y:S02]  /*32d0*/  LDCU UR5, c[0x0][0x370] ;  /* 0x00006e00ff0577ac */ /* 0x000f640008000800 */
[----:B-----5:R-:W-:-:S09]  /*32e0*/  UISETP.GE.U32.AND UP0, UPT, UR5, 0x2, UPT ;  /* 0x000000020500788c */ /* 0x020fd2000bf06070 */
[----:B------:R-:W-:Y:S05]  /*32f0*/  BRA.U !UP0, `(.L_x_1426) ;  /* 0x0000000908b87547 */ /* 0x000fea000b800000 */
[----:B----4-:R-:W4:Y:S01]  /*3300*/  LDC R28, c[0x0][0x370] ;  /* 0x0000dc00ff1c7b82 */ /* 0x010f220000000800 */
[----:B------:R-:W-:-:S05]  /*3310*/  LOP3.LUT R29, R62, 0x1, RZ, 0xc0, !PT ;  /* 0x000000013e1d7812 */ /* 0x000fca00078ec0ff */
[----:B------:R-:W-:Y:S02]  /*3320*/  IMAD R31, R29, R56, RZ ;  /* 0x000000381d1f7224 */ /* 0x000fe400078e02ff */
[----:B------:R-:W5:Y:S02]  /*3330*/  LDC.64 R64, c[0x0][0x3d0] ;  /* 0x0000f400ff407b82 */ /* 0x000f640000000a00 */
[----:B----4-:R-:W-:-:S05]  /*3340*/  IMAD R28, R31, R28, RZ ;  /* 0x0000001c1f1c7224 */ /* 0x010fca00078e02ff */
[----:B------:R-:W-:-:S05]  /*3350*/  SHF.L.U32 R29, R28, 0x1, RZ ;  /* 0x000000011c1d7819 */ /* 0x000fca00000006ff */
[----:B-----5:R-:W-:Y:S01]  /*3360*/  IMAD.WIDE R64, R29, 0x4, R64 ;  /* 0x000000041d407825 */ /* 0x020fe200078e0240 */
[----:B------:R-:W-:Y:S06]  /*3370*/  @P1 BRA `(.L_x_1427) ;  /* 0x0000000000541947 */ /* 0x000fec0003800000 */
[----:B------:R-:W4:Y:S01]  /*3380*/  LDC.64 R28, c[0x0][0x3c8] ;  /* 0x0000f200ff1c7b82 */ /* 0x000f220000000a00 */
[----:B------:R-:W-:Y:S01]  /*3390*/  IADD3 R31, PT, PT, R31, R57, RZ ;  /* 0x000000391f1f7210 */ /* 0x000fe20007ffe0ff */
[----:B------:R-:W-:Y:S01]  /*33a0*/  IMAD R33, R56, UR10, R57 ;  /* 0x0000000a38217c24 */ /* 0x000fe2000f8e0239 */
[----:B---3--:R-:W-:-:S03]  /*33b0*/  LOP3.LUT P0, R32, R62, 0x2, RZ, 0xc0, !PT ;  /* 0x000000023e207812 */ /* 0x008fc6000780c0ff */
        /* <DEDUP_REMOVED lines=12> */
.L_x_1428:
[----:B------:R-:W3:Y:S04]  /*3480*/  LDG.E.STRONG.GPU R30, desc[UR8][R28.64] ;  /* 0x000000081c1e7981 */ /* 0x000ee8000c1ef900 */
[----:B---3--:R-:W-:Y:S01]  /*3490*/  CCTL.IVALL ;  /* 0x00000000ff00798f */ /* 0x008fe20002000000 */
[----:B------:R-:W-:Y:S05]  /*34a0*/  YIELD ;  /* 0x0000000000007946 */ /* 0x000fea0003800000 */
[----:B------:R-:W-:-:S13]  /*34b0*/  ISETP.NE.AND P0, PT, R30, R35, PT ;  /* 0x000000231e00720c */ /* 0x000fda0003f05270 */
[----:B------:R-:W-:Y:S05]  /*34c0*/  @P0 BRA `(.L_x_1428) ;  /* 0xfffffffc00ec0947 */ /* 0x000fea000383ffff */
.L_x_1427:
        /* <DEDUP_REMOVED lines=11> */
[----:B--2---:R-:W-:Y:S01]  /*3580*/  IADD3 R34, PT, PT, R57, R56, RZ ;  /* 0x0000003839227210 */ /* 0x004fe20007ffe0ff */
[----:B------:R-:W-:Y:S01]  /*3590*/  IMAD R38, R56, 0x3, R57 ;  /* 0x0000000338267824 */ /* 0x000fe200078e0239 */
[----:B-1----:R-:W-:Y:S01]  /*35a0*/  MOV R35, RZ ;  /* 0x000000ff00237202 */ /* 0x002fe20000000f00 */
[----:B------:R-:W-:Y:S01]  /*35b0*/  UIADD3 UR5, UPT, UPT, -UR10, URZ, URZ ;  /* 0x000000ff0a057290 */ /* 0x000fe2000fffe1ff */
[----:B------:R-:W-:-:S11]  /*35c0*/  MOV R36, R57 ;  /* 0x0000003900247202 */ /* 0x000fd60000000f00 */
.L_x_1430:
[----:B------:R-:W-:Y:S02]  /*35d0*/  ISETP.EQ.OR P3, PT, RZ, UR5, P1 ;  /* 0x00000005ff007c0c */ /* 0x000fe40008f62670 */
[----:B------:R-:W-:-:S04]  /*35e0*/  IADD3 R28, PT, PT, R35, 0x1, RZ ;  /* 0x00000001231c7810 */ /* 0x000fc80007ffe0ff */
[----:B------:R-:W-:-:S07]  /*35f0*/  ISETP.EQ.OR P4, PT, R28, UR10, P1 ;  /* 0x0000000a1c007c0c */ /* 0x000fce0008f82670 */
[----:B------:R-:W-:-:S06]  /*3600*/  @!P3 IMAD.WIDE.U32 R28, R36, 0x8, R64 ;  /* 0x00000008241cb825 */ /* 0x000fcc00078e0040 */
[----:B------:R-:W0:Y:S01]  /*3610*/  @!P3 LDG.E.64 R28, desc[UR8][R28.64] ;  /* 0x000000081c1cb981 */ /* 0x000e22000c1e1b00 */
[----:B------:R-:W-:Y:S01]  /*3620*/  @!P4 IMAD.WIDE.U32 R30, R34, 0x8, R64 ;  /* 0x00000008221ec825 */ /* 0x000fe200078e0040 */
[----:B---3--:R-:W-:-:S04]  /*3630*/  IADD3 R32, PT, PT, R35, 0x2, RZ ;  /* 0x0000000223207810 */ /* 0x008fc80007ffe0ff */
[----:B------:R-:W-:Y:S01]  /*3640*/  ISETP.EQ.OR P0, PT, R32, UR10, P1 ;  /* 0x0000000a20007c0c */ /* 0x000fe20008f02670 */
[----:B------:R-:W2:Y:S01]  /*3650*/  @!P4 LDG.E.64 R30, desc[UR8][R30.64] ;  /* 0x000000081e1ec981 */ /* 0x000ea2000c1e1b00 */
[----:B------:R-:W-:-:S04]  /*3660*/  IADD3 R32, PT, PT, R35, 0x3, RZ ;  /* 0x0000000323207810 */ /* 0x000fc80007ffe0ff */
[----:B------:R-:W-:-:S07]  /*3670*/  ISETP.EQ.OR P2, PT, R32, UR10, P1 ;  /* 0x0000000a20007c0c */ /* 0x000fce0008f42670 */
[----:B------:R-:W-:-:S06]  /*3680*/  @!P0 IMAD.WIDE.U32 R32, R37, 0x8, R64 ;  /* 0x0000000825208825 */ /* 0x000fcc00078e0040 */
        /* <DEDUP_REMOVED lines=34> */
[----:B------:R-:W-:Y:S02]  /*38b0*/  LEA R36, R56, R36, 0x3 ;  /* 0x0000002438247211 */ /* 0x000fe400078e18ff */
        /* <DEDUP_REMOVED lines=15> */
.L_x_1429:
        /* <DEDUP_REMOVED lines=12> */
[C---:B------:R-:W-:Y:S02]  /*3a70*/  IADD3 R33, PT, PT, R36.reuse, 0x2, RZ ;  /* 0x0000000224217810 */ /* 0x040fe40007ffe0ff */
[----:B------:R-:W-:Y:S02]  /*3a80*/  ISETP.EQ.OR P2, PT, R31, UR10, P1 ;  /* 0x0000000a1f007c0c */ /* 0x000fe40008f42670 */
[----:B-1----:R-:W-:Y:S02]  /*3a90*/  IADD3 R35, PT, PT, R36, 0x3, RZ ;  /* 0x0000000324237810 */ /* 0x002fe40007ffe0ff */
        /* <DEDUP_REMOVED lines=23> */
.L_x_1431:
        /* <DEDUP_REMOVED lines=19> */
.L_x_1432:
        /* <DEDUP_REMOVED lines=9> */
.L_x_1433:
[----:B------:R-:W-:Y:S05]  /*3dd0*/  BSYNC.RECONVERGENT B0 ;  /* 0x0000000000007941 */ /* 0x000fea0003800200 */
.L_x_1426:
        /* <DEDUP_REMOVED lines=19> */
[----:B---3--:R-:W-:Y:S01]  /*3f10*/  FFMA.FTZ R32, R52, R33, R60 ;  /* 0x0000002134207223 */ /* 0x008fe2000001003c */
        /* <DEDUP_REMOVED lines=17> */
.L_x_1434:
[----:B------:R-:W-:Y:S01]  /*4030*/  SHF.R.S32.HI R36, RZ, 0x1f, R28 ;  /* 0x0000001fff247819 */ /* 0x000fe2000001141c */
[----:B------:R-:W-:Y:S01]  /*4040*/  FFMA.FTZ R48, R52, R46, -R31 ;  /* 0x0000002e34307223 */ /* 0x000fe2000001081f */
[----:B------:R-:W-:Y:S01]  /*4050*/  IADD3 R43, PT, PT, R28, 0x8, RZ ;  /* 0x000000081c2b7810 */ /* 0x000fe20007ffe0ff */
[----:B------:R-:W-:Y:S01]  /*4060*/  FADD.FTZ R37, R44, -UR14 ;  /* 0x8000000e2c257e21 */ /* 0x000fe20008010000 */
[----:B------:R-:W-:Y:S01]  /*4070*/  ISETP.GE.AND.EX P2, PT, R36, UR17, PT, P2 ;  /* 0x0000001124007c0c */ /* 0x000fe2000bf46320 */
[----:B-1----:R-:W-:Y:S01]  /*4080*/  FFMA.FTZ R35, R30, R34, R29 ;  /* 0x000000221e237223 */ /* 0x002fe2000001001d */
[C---:B------:R-:W-:Y:S01]  /*4090*/  IADD3 R31, PT, PT, R28.reuse, 0x10, RZ ;  /* 0x000000101c1f7810 */ /* 0x040fe20007ffe0ff */
[----:B------:R-:W-:Y:S01]  /*40a0*/  BSSY.RECONVERGENT B0, `(.L_x_1435) ;  /* 0x0000024000007945 */ /* 0x000fe20003800200 */
[C---:B---3--:R-:W-:Y:S01]  /*40b0*/  IADD3 R32, PT, PT, R28.reuse, 0x18, RZ ;  /* 0x000000181c207810 */ /* 0x048fe20007ffe0ff */
[----:B------:R-:W-:Y:S01]  /*40c0*/  FADD.FTZ R44, R45, -UR14 ;  /* 0x8000000e2d2c7e21 */ /* 0x000fe20008010000 */
[C---:B------:R-:W-:Y:S01]  /*40d0*/  IADD3 R33, PT, PT, R28.reuse, 0x20, RZ ;  /* 0x000000201c217810 */ /* 0x040fe20007ffe0ff */
        /* <DEDUP_REMOVED lines=20> */
[----:B------:R-:W-:Y:S01]  /*4220*/  MOV R37, R69 ;  /* 0x0000004500257202 */ /* 0x000fe20000000f00 */
[----:B------:R-:W1:Y:S01]  /*4230*/  LDCU.64 UR12, c[0x0][0x380] ;  /* 0x00007000ff0c77ac */ /* 0x000e620008000a00 */
[----:B0-----:R-:W-:Y:S01]  /*4240*/  IMAD R35, R36, UR18, RZ ;  /* 0x0000001224237c24 */ /* 0x001fe2000f8e02ff */
[----:B------:R-:W-:-:S03]  /*4250*/  MOV R36, R66 ;  /* 0x0000004200247202 */ /* 0x000fc60000000f00 */
[C---:B------:R-:W-:Y:S02]  /*4260*/  IMAD R35, R28.reuse, UR19, R35 ;  /* 0x000000131c237c24 */ /* 0x040fe4000f8e0223 */
[----:B------:R-:W-:-:S05]  /*4270*/  IMAD.WIDE.U32 R36, R28, UR18, R36 ;  /* 0x000000121c247c25 */ /* 0x000fca000f8e0024 */
[----:B------:R-:W-:Y:S01]  /*4280*/  IADD3 R35, PT, PT, R37, R35, RZ ;  /* 0x0000002325237210 */ /* 0x000fe20007ffe0ff */
[----:B------:R-:W-:Y:S01]  /*4290*/  FMUL.FTZ R37, R47, UR7 ;  /* 0x000000072f257c20 */ /* 0x000fe20008410000 */
[----:B-1----:R-:W-:-:S04]  /*42a0*/  LEA R34, P2, R36, UR12, 0x2 ;  /* 0x0000000c24227c11 */ /* 0x002fc8000f8410ff */
[----:B------:R-:W-:Y:S01]  /*42b0*/  LEA.HI.X R35, R36, UR13, R35, 0x2, P2 ;  /* 0x0000000d24237c11 */ /* 0x000fe200090f1423 */
[----:B------:R-:W-:-:S05]  /*42c0*/  FMUL.FTZ R36, R48, UR7 ;  /* 0x0000000730247c20 */ /* 0x000fca0008410000 */
[----:B------:R0:W-:Y:S03]  /*42d0*/  STG.E.64 desc[UR8][R34.64], R36 ;  /* 0x0000002422007986 */ /* 0x0001e6000c101b08 */
.L_x_1436:
[----:B------:R-:W-:Y:S05]  /*42e0*/  BSYNC.RECONVERGENT B0 ;  /* 0x0000000000007941 */ /* 0x000fea0003800200 */
.L_x_1435:
        /* <DEDUP_REMOVED lines=21> */
.L_x_1437:
[----:B------:R-:W-:Y:S01]  /*4440*/  FADD.FTZ R37, R4, -UR14 ;  /* 0x8000000e04257e21 */ /* 0x000fe20008010000 */
[----:B------:R-:W-:Y:S01]  /*4450*/  FFMA.FTZ R45, R30, R44, R29 ;  /* 0x0000002c1e2d7223 */ /* 0x000fe2000001001d */
[----:B------:R-:W-:Y:S01]  /*4460*/  BSSY.RECONVERGENT B0, `(.L_x_1438) ;  /* 0x0000013000007945 */ /* 0x000fe20003800200 */
[----:B------:R-:W-:Y:S01]  /*4470*/  FADD.FTZ R36, R5, -UR14 ;  /* 0x8000000e05247e21 */ /* 0x000fe20008010000 */
[----:B------:R-:W-:Y:S01]  /*4480*/  FFMA.FTZ R4, R52, R2, -R35 ;  /* 0x0000000234047223 */ /* 0x000fe20000010823 */
        /* <DEDUP_REMOVED lines=16> */
.L_x_1439:
[----:B------:R-:W-:Y:S05]  /*4590*/  BSYNC.RECONVERGENT B0 ;  /* 0x0000000000007941 */ /* 0x000fea0003800200 */
.L_x_1438:
        /* <DEDUP_REMOVED lines=21> */
.L_x_1440:
[----:B------:R-:W-:Y:S01]  /*46f0*/  FADD.FTZ R8, R8, -UR14 ;  /* 0x8000000e08087e21 */ /* 0x000fe20008010000 */
[----:B0-----:R-:W-:Y:S01]  /*4700*/  FFMA.FTZ R5, R30, R45, R29 ;  /* 0x0000002d1e057223 */ /* 0x001fe2000001001d */
        /* <DEDUP_REMOVED lines=19> */
.L_x_1442:
[----:B------:R-:W-:Y:S05]  /*4840*/  BSYNC.RECONVERGENT B0 ;  /* 0x0000000000007941 */ /* 0x000fea0003800200 */
.L_x_1441:
        /* <DEDUP_REMOVED lines=21> */
.L_x_1443:
[----:B------:R-:W-:Y:S01]  /*49a0*/  FADD.FTZ R12, R12, -UR14 ;  /* 0x8000000e0c0c7e21 */ /* 0x000fe20008010000 */
[----:B------:R-:W-:Y:S01]  /*49b0*/  FFMA.FTZ R3, R30, R36, R29 ;  /* 0x000000241e037223 */ /* 0x000fe2000001001d */
[----:B------:R-:W-:Y:S01]  /*49c0*/  BSSY.RECONVERGENT B0, `(.L_x_1444) ;  /* 0x0000013000007945 */ /* 0x000fe20003800200 */
[----:B0-----:R-:W-:Y:S01]  /*49d0*/  FFMA.FTZ R6, R52, R10, -R31 ;  /* 0x0000000a34067223 */ /* 0x001fe2000001081f */
        /* <DEDUP_REMOVED lines=17> */
.L_x_1445:
[----:B------:R-:W-:Y:S05]  /*4af0*/  BSYNC.RECONVERGENT B0 ;  /* 0x0000000000007941 */ /* 0x000fea0003800200 */
.L_x_1444:
        /* <DEDUP_REMOVED lines=21> */
.L_x_1446:
        /* <DEDUP_REMOVED lines=21> */
.L_x_1448:
[----:B------:R-:W-:Y:S05]  /*4da0*/  BSYNC.RECONVERGENT B0 ;  /* 0x0000000000007941 */ /* 0x000fea0003800200 */
.L_x_1447:
        /* <DEDUP_REMOVED lines=21> */
.L_x_1449:
[----:B------:R-:W-:Y:S01]  /*4f00*/  FFMA.FTZ R3, R30, R17, R29 ;  /* 0x000000111e037223 */ /* 0x000fe2000001001d */
[----:B------:R-:W-:Y:S01]  /*4f10*/  BSSY.RECONVERGENT B0, `(.L_x_1450) ;  /* 0x0000013000007945 */ /* 0x000fe20003800200 */
[----:B------:R-:W-:Y:S01]  /*4f20*/  FFMA.FTZ R11, R52, R18, -R11 ;  /* 0x00000012340b7223 */ /* 0x000fe2000001080b */
[----:B------:R-:W-:Y:S01]  /*4f30*/  FADD.FTZ R20, R20, -UR14 ;  /* 0x8000000e14147e21 */ /* 0x000fe20008010000 */
[----:B------:R-:W-:Y:S01]  /*4f40*/  FADD.FTZ R21, R21, -UR14 ;  /* 0x8000000e15157e21 */ /* 0x000fe20008010000 */
        /* <DEDUP_REMOVED lines=15> */
.L_x_1451:
[----:B------:R-:W-:Y:S05]  /*5040*/  BSYNC.RECONVERGENT B0 ;  /* 0x0000000000007941 */ /* 0x000fea0003800200 */
.L_x_1450:
        /* <DEDUP_REMOVED lines=10> */
[C---:B------:R-:W-:Y:S01]  /*50f0*/  FFMA.FTZ R15, R30.reuse, R5, R29 ;  /* 0x000000051e0f7223 */ /* 0x040fe2000001001d */
[----:B------:R-:W-:Y:S01]  /*5100*/  SHF.R.S32.HI R12, RZ, 0x1f, R19 ;  /* 0x0000001fff0c7819 */ /* 0x000fe20000011413 */
[C-C-:B------:R-:W-:Y:S01]  /*5110*/  FFMA.FTZ R17, R30.reuse, R4, R29.reuse ;  /* 0x000000041e117223 */ /* 0x140fe2000001001d */
[--C-:B0-----:R-:W-:Y:S01]  /*5120*/  FFMA.FTZ R3, R30, R24, R29.reuse ;  /* 0x000000181e037223 */ /* 0x101fe2000001001d */
        /* <DEDUP_REMOVED lines=22> */
.L_x_1452:
        /* <DEDUP_REMOVED lines=18> */
.L_x_1454:
[----:B------:R-:W-:Y:S05]  /*53b0*/  BSYNC.RECONVERGENT B0 ;  /* 0x0000000000007941 */ /* 0x000fea0003800200 */
.L_x_1453:
        /* <DEDUP_REMOVED lines=19> */
.L_x_1455:
        /* <DEDUP_REMOVED lines=17> */
.L_x_1457:
[----:B------:R-:W-:Y:S05]  /*5600*/  BSYNC.RECONVERGENT B0 ;  /* 0x0000000000007941 */ /* 0x000fea0003800200 */
.L_x_1456:
[----:B------:R-:W-:Y:S02]  /*5610*/  IADD3 R61, PT, PT, R56, R61, RZ ;  /* 0x0000003d383d7210 */ /* 0x000fe40007ffe0ff */
[----:B------:R-:W-:Y:S02]  /*5620*/  IADD3 R62, PT, PT, R62, 0x1, RZ ;  /* 0x000000013e3e7810 */ /* 0x000fe40007ffe0ff */
[----:B------:R-:W-:-:S13]  /*5630*/  ISETP.GE.AND P0, PT, R61, UR4, PT ;  /* 0x000000043d007c0c */ /* 0x000fda000bf06270 */
[----:B------:R-:W-:Y:S05]  /*5640*/  @!P0 BRA `(.L_x_1458) ;  /* 0xffffffa800d08947 */ /* 0x000fea000383ffff */
.L_x_1415:
        /* <DEDUP_REMOVED lines=19> */
.L_x_1460:
[----:B------:R-:W-:Y:S05]  /*5780*/  BSYNC.RECONVERGENT B0 ;  /* 0x0000000000007941 */ /* 0x000fea0003800200 */
.L_x_1459:
[----:B------:R-:W-:Y:S05]  /*5790*/  @P0 EXIT ;  /* 0x000000000000094d */ /* 0x000fea0003800000 */
[----:B------:R-:W-:Y:S05]  /*57a0*/  @P2 BRA `(.L_x_1461) ;  /* 0x0000000000202947 */ /* 0x000fea0003800000 */
[----:B------:R-:W-:-:S05]  /*57b0*/  IMAD R0, R4, R7, RZ ;  /* 0x0000000704007224 */ /* 0x000fca00078e02ff */
[----:B------:R-:W-:-:S13]  /*57c0*/  ISETP.NE.AND P0, PT, R0, -0x1, PT ;  /* 0xffffffff0000780c */ /* 0x000fda0003f05270 */
[----:B------:R-:W-:Y:S05]  /*57d0*/  @!P0 BRA `(.L_x_1461) ;  /* 0x0000000000148947 */ /* 0x000fea0003800000 */
.L_x_1462:
[----:B0-----:R-:W2:Y:S04]  /*57e0*/  LDG.E.STRONG.GPU R5, desc[UR8][R2.64] ;  /* 0x0000000802057981 */ /* 0x001ea8000c1ef900 */
[----:B--2---:R-:W-:Y:S01]  /*57f0*/  CCTL.IVALL ;  /* 0x00000000ff00798f */ /* 0x004fe20002000000 */
[----:B------:R-:W-:Y:S05]  /*5800*/  YIELD ;  /* 0x0000000000007946 */ /* 0x000fea0003800000 */
[----:B------:R-:W-:-:S13]  /*5810*/  ISETP.NE.AND P0, PT, R5, R0, PT ;  /* 0x000000000500720c */ /* 0x000fda0003f05270 */
[----:B------:R-:W-:Y:S05]  /*5820*/  @P0 BRA `(.L_x_1462) ;  /* 0xfffffffc00ec0947 */ /* 0x000fea000383ffff */
.L_x_1461:
        /* <DEDUP_REMOVED lines=51> */
[C---:B------:R-:W-:Y:S01]  /*5b60*/  SHF.L.U32 R20, R58.reuse, 0x2, RZ ;  /* 0x000000023a147819 */ /* 0x040fe200000006ff */
[----:B------:R-:W1:Y:S01]  /*5b70*/  LDCU.64 UR6, c[0x0][0x3d8] ;  /* 0x00007b00ff0677ac */ /* 0x000e620008000a00 */
[----:B------:R-:W-:Y:S02]  /*5b80*/  LOP3.LUT R7, R7, 0x3, RZ, 0xc0, !PT ;  /* 0x0000000307077812 */ /* 0x000fe400078ec0ff */
[--C-:B------:R-:W-:Y:S01]  /*5b90*/  SHF.L.U64.HI R21, R58, 0x2, R59.reuse ;  /* 0x000000023a157819 */ /* 0x100fe2000001023b */
[----:B------:R-:W2:Y:S01]  /*5ba0*/  LDCU.64 UR12, c[0x0][0x388] ;  /* 0x00007100ff0c77ac */ /* 0x000ea20008000a00 */
[----:B------:R-:W-:Y:S01]  /*5bb0*/  SHF.L.U64.HI R30, R3, 0x2, R0 ;  /* 0x00000002031e7819 */ /* 0x000fe20000010200 */
[----:B------:R-:W-:Y:S01]  /*5bc0*/  IMAD.WIDE.U32 R4, R7, 0x1c0, R58 ;  /* 0x000001c007047825 */ /* 0x000fe200078e003a */
[----:B------:R-:W-:Y:S01]  /*5bd0*/  SHF.L.U64.HI R26, R27, 0x2, R32 ;  /* 0x000000021b1a7819 */ /* 0x000fe20000010220 */
[----:B------:R-:W-:-:S03]  /*5be0*/  UMOV UR4, URZ ;  /* 0x000000ff00047c82 */ /* 0x000fc60008000000 */
        /* <DEDUP_REMOVED lines=13> */
.L_x_1465:
        /* <DEDUP_REMOVED lines=31> */
.L_x_1464:
[----:B------:R-:W-:Y:S05]  /*5eb0*/  BSYNC.RECONVERGENT B0 ;  /* 0x0000000000007941 */ /* 0x000fea0003800200 */
.L_x_1463:
[----:B------:R-:W-:Y:S05]  /*5ec0*/  @!P0 EXIT ;  /* 0x000000000000894d */ /* 0x000fea0003800000 */
[C---:B------:R-:W-:Y:S01]  /*5ed0*/  SHF.L.U64.HI R11, R10.reuse, 0x2, R11 ;  /* 0x000000020a0b7819 */ /* 0x040fe2000001020b */
[----:B------:R-:W1:Y:S01]  /*5ee0*/  LDCU.64 UR4, c[0x0][0x3d8] ;  /* 0x00007b00ff0477ac */ /* 0x000e620008000a00 */
[----:B0-----:R-:W-:Y:S02]  /*5ef0*/  SHF.L.U32 R17, R10, 0x2, RZ ;  /* 0x000000020a117819 */ /* 0x001fe400000006ff */
[C---:B------:R-:W-:Y:S01]  /*5f00*/  SHF.L.U64.HI R19, R27.reuse, 0x2, R32 ;  /* 0x000000021b137819 */ /* 0x040fe20000010220 */
[----:B------:R-:W0:Y:S01]  /*5f10*/  LDCU.64 UR6, c[0x0][0x388] ;  /* 0x00007100ff0677ac */ /* 0x000e220008000a00 */
[----:B------:R-:W-:Y:S02]  /*5f20*/  SHF.L.U32 R21, R27, 0x2, RZ ;  /* 0x000000021b157819 */ /* 0x000fe400000006ff */
[C---:B------:R-:W-:Y:S01]  /*5f30*/  SHF.L.U64.HI R13, R3.reuse, 0x2, R0 ;  /* 0x00000002030d7819 */ /* 0x040fe20000010200 */
[----:B------:R-:W2:Y:S01]  /*5f40*/  LDCU.64 UR10, c[0x0][0x390] ;  /* 0x00007200ff0a77ac */ /* 0x000ea20008000a00 */
[----:B------:R-:W-:-:S07]  /*5f50*/  SHF.L.U32 R15, R3, 0x2, RZ ;  /* 0x00000002030f7819 */ /* 0x000fce00000006ff */
.L_x_1466:
[C---:B------:R-:W-:Y:S02]  /*5f60*/  SHF.L.U32 R10, R58.reuse, 0x2, RZ ;  /* 0x000000023a0a7819 */ /* 0x040fe400000006ff */
[----:B------:R-:W-:Y:S02]  /*5f70*/  SHF.L.U64.HI R2, R58, 0x2, R59 ;  /* 0x000000023a027819 */ /* 0x000fe4000001023b */
[----:B-1----:R-:W-:-:S04]  /*5f80*/  IADD3 R4, P0, PT, R10, UR4, RZ ;  /* 0x000000040a047c10 */ /* 0x002fc8000ff1e0ff */
[----:B---3--:R-:W-:Y:S02]  /*5f90*/  IADD3.X R5, PT, PT, R2, UR5, RZ, P0, !PT ;  /* 0x0000000502057c10 */ /* 0x008fe400087fe4ff */
[C---:B------:R-:W-:Y:S02]  /*5fa0*/  IADD3 R6, P0, PT, R4.reuse, R15, RZ ;  /* 0x0000000f04067210 */ /* 0x040fe40007f1e0ff */
[C---:B------:R-:W-:Y:S02]  /*5fb0*/  IADD3 R22, P2, PT, R4.reuse, R21, RZ ;  /* 0x0000001504167210 */ /* 0x040fe40007f5e0ff */
[C---:B------:R-:W-:Y:S02]  /*5fc0*/  IADD3.X R7, PT, PT, R5.reuse, R13, RZ, P0, !PT ;  /* 0x0000000d05077210 */ /* 0x040fe400007fe4ff */
[----:B------:R-:W-:Y:S02]  /*5fd0*/  IADD3 R8, P1, PT, R4, R17, RZ ;  /* 0x0000001104087210 */ /* 0x000fe40007f3e0ff */
[C---:B------:R-:W-:Y:S01]  /*5fe0*/  IADD3.X R23, PT, PT, R5.reuse, R19, RZ, P2, !PT ;  /* 0x0000001305177210 */ /* 0x040fe200017fe4ff */
        /* <DEDUP_REMOVED lines=56> */
[----:B------:R-:W4:Y:S04]  /*6370*/  LDG.E R4, desc[UR8][R4.64+0x1500] ;  /* 0x0015000804047981 */ /* 0x000f28000c1e1900 */
        /* <DEDUP_REMOVED lines=14> */
[----:B------:R-:W-:Y:S01]  /*6460*/  HFMA2 R59, -RZ, RZ, 0, 0 ;  /* 0x00000000ff3b7431 */ /* 0x000fe200000001ff */
[----:B----4-:R-:W-:Y:S02]  /*6470*/  F2FP.BF16.F32.PACK_AB R23, R23, R4 ;  /* 0x000000041717723e */ /* 0x010fe400000010ff */
[----:B-----5:R-:W-:-:S03]  /*6480*/  F2FP.BF16.F32.PACK_AB R5, R7, R8 ;  /* 0x000000080705723e */ /* 0x020fc600000010ff */
[----:B------:R3:W-:Y:S04]  /*6490*/  STG.E desc[UR8][R28.64], R23 ;  /* 0x000000171c007986 */ /* 0x0007e8000c101908 */
[----:B------:R3:W-:Y:S02]  /*64a0*/  STG.E desc[UR8][R26.64], R5 ;  /* 0x000000051a007986 */ /* 0x0007e4000c101908 */
[----:B------:R-:W-:Y:S05]  /*64b0*/  @P0 BRA `(.L_x_1466) ;  /* 0xfffffff800a80947 */ /* 0x000fea000383ffff */
[----:B------:R-:W-:Y:S05]  /*64c0*/  EXIT ;  /* 0x000000000000794d */ /* 0x000fea0003800000 */
.L_x_1467:
        /* <DEDUP_REMOVED lines=11> */
.L_x_4908:


//--------------------- .text._Z35group_norm_nhwc_bwd_one_pass_kernelI11Fp32IOBf16WLi128ELi112ELi448EEv26Group_norm_nhwc_bwd_params --------------------------
	.section	.text._Z35group_norm_nhwc_bwd_one_pass_kernelI11Fp32IOBf16WLi128ELi112ELi448EEv26Group_norm_nhwc_bwd_params,"ax",@progbits
	.align	128
        .global         _Z35group_norm_nhwc_bwd_one_pass_kernelI11Fp32IOBf16WLi128ELi112ELi448EEv26Group_norm_nhwc_bwd_params
        .type           _Z35group_norm_nhwc_bwd_one_pass_kernelI11Fp32IOBf16WLi128ELi112ELi448EEv26Group_norm_nhwc_bwd_params,@function
        .size           _Z35group_norm_nhwc_bwd_one_pass_kernelI11Fp32IOBf16WLi128ELi112ELi448EEv26Group_norm_nhwc_bwd_params,(.L_x_4909 - _Z35group_norm_nhwc_bwd_one_pass_kernelI11Fp32IOBf16WLi128ELi112ELi448EEv26Group_norm_nhwc_bwd_params)
        .other          _Z35group_norm_nhwc_bwd_one_pass_kernelI11Fp32IOBf16WLi128ELi112ELi448EEv26Group_norm_nhwc_bwd_params,@"STO_CUDA_ENTRY STV_DEFAULT"
_Z35group_norm_nhwc_bwd_one_pass_kernelI11Fp32IOBf16WLi128ELi112ELi448EEv26Group_norm_nhwc_bwd_params:
.text._Z35group_norm_nhwc_bwd_one_pass_kernelI11Fp32IOBf16WLi128ELi112ELi448EEv26Group_norm_nhwc_bwd_params:
        /* <DEDUP_REMOVED lines=12> */
[----:B------:R-:W1:Y:S01]  /*00c0*/  S2R R91, SR_LANEID ;  /* 0x00000000005b7919 */ /* 0x000e620000000000 */
[----:B------:R-:W-:Y:S01]  /*00d0*/  UMOV UR5, 0x400 ;  /* 0x0000040000057882 */ /* 0x000fe20000000000 */
[----:B------:R-:W-:Y:S01]  /*00e0*/  SHF.R.U32.HI R109, RZ, 0x2, R94 ;  /* 0x00000002ff6d7819 */ /* 0x000fe2000001165e */
[----:B------:R-:W-:Y:S01]  /*00f0*/  UIADD3 UR6, UPT, UPT, UR5, 0x90, URZ ;  /* 0x0000009005067890 */ /* 0x000fe2000fffe0ff */
[----:B------:R-:W-:Y:S02]  /*0100*/  IMAD R0, R0, 0x493, RZ ;  /* 0x0000049300007824 */ /* 0x000fe400078e02ff */
[----:B------:R-:W-:Y:S01]  /*0110*/  HFMA2 R96, -RZ, RZ, 0, 0 ;  /* 0x00000000ff607431 */ /* 0x000fe200000001ff */
[----:B------:R-:W2:Y:S01]  /*0120*/  S2UR UR7, SR_CgaCtaId ;  /* 0x00000000000779c3 */ /* 0x000ea20000008800 */
[----:B------:R-:W-:Y:S01]  /*0130*/  MOV R95, R93 ;  /* 0x0000005d005f7202 */ /* 0x000fe20000000f00 */
[----:B------:R-:W3:Y:S01]  /*0140*/  LDCU.U8 UR11, c[0x0][0x414] ;  /* 0x00008280ff0b77ac */ /* 0x000ee20008000000 */
[----:B------:R-:W-:-:S02]  /*0150*/  SHF.R.U32.HI R0, RZ, 0x10, R0 ;  /* 0x00000010ff007819 */ /* 0x000fc40000011600 */
[----:B------:R-:W-:-:S03]  /*0160*/  LOP3.LUT R109, R109, 0xf8, RZ, 0xc0, !PT ;  /* 0x000000f86d6d7812 */ /* 0x000fc600078ec0ff */
[----:B------:R-:W4:Y:S08]  /*0170*/  LDC R92, c[0x0][0x374] ;  /* 0x0000dd00ff5c7b82 */ /* 0x000f300000000800 */
[----:B------:R-:W5:Y:S01]  /*0180*/  LDC R90, c[0x0][0x370] ;  /* 0x0000dc00ff5a7b82 */ /* 0x000f620000000800 */
[----:B0-----:R-:W-:Y:S01]  /*0190*/  IMAD R112, R3, UR10, R0 ;  /* 0x0000000a03707c24 */ /* 0x001fe2000f8e0200 */
[----:B------:R-:W-:-:S04]  /*01a0*/  PRMT R0, R0, 0x9910, RZ ;  /* 0x0000991000007816 */ /* 0x000fc800000000ff */
[----:B------:R-:W-:Y:S01]  /*01b0*/  IADD3 R106, PT, PT, R112, 0x50, RZ ;  /* 0x00000050706a7810 */ /* 0x000fe20007ffe0ff */
[----:B------:R-:W-:Y:S01]  /*01c0*/  IMAD R0, R0, 0x38, RZ ;  /* 0x0000003800007824 */ /* 0x000fe200078e02ff */
[----:B--2---:R-:W-:Y:S01]  /*01d0*/  ULEA UR6, UR7, UR6, 0x18 ;  /* 0x0000000607067291 */ /* 0x004fe2000f8ec0ff */
[C---:B------:R-:W-:Y:S01]  /*01e0*/  IADD3 R105, PT, PT, R112.reuse, 0x58, RZ ;  /* 0x0000005870697810 */ /* 0x040fe20007ffe0ff */
[----:B------:R-:W-:Y:S01]  /*01f0*/  ULEA UR5, UR7, UR5, 0x18 ;  /* 0x0000000507057291 */ /* 0x000fe2000f8ec0ff */
[C---:B------:R-:W-:Y:S02]  /*0200*/  IADD3 R104, PT, PT, R112.reuse, 0x60, RZ ;  /* 0x0000006070687810 */ /* 0x040fe40007ffe0ff */
[----:B------:R-:W-:Y:S02]  /*0210*/  IADD3 R0, PT, PT, RZ, -R0, RZ ;  /* 0x80000000ff007210 */ /* 0x000fe40007ffe0ff */
[----:B------:R-:W-:Y:S01]  /*0220*/  IADD3 R103, PT, PT, R112, 0x68, RZ ;  /* 0x0000006870677810 */ /* 0x000fe20007ffe0ff */
[--C-:B----4-:R-:W-:Y:S01]  /*0230*/  IMAD R100, R92, 0x7, R93.reuse ;  /* 0x000000075c647824 */ /* 0x110fe200078e025d */
[----:B------:R-:W-:Y:S01]  /*0240*/  PRMT R111, R0, 0x7710, RZ ;  /* 0x00007710006f7816 */ /* 0x000fe200000000ff */
[--C-:B------:R-:W-:Y:S01]  /*0250*/  IMAD R99, R92, 0x6, R93.reuse ;  /* 0x000000065c637824 */ /* 0x100fe200078e025d */
[----:B------:R-:W-:Y:S01]  /*0260*/  IADD3 R102, PT, PT, R112, 0x70, RZ ;  /* 0x0000007070667810 */ /* 0x000fe20007ffe0ff */
[----:B------:R-:W-:Y:S01]  /*0270*/  IMAD R97, R92, 0x3, R93 ;  /* 0x000000035c617824 */ /* 0x000fe200078e025d */
[----:B------:R-:W-:-:S02]  /*0280*/  IADD3 R101, PT, PT, R112, 0x78, RZ ;  /* 0x0000007870657810 */ /* 0x000fc40007ffe0ff */
[----:B------:R-:W-:Y:S02]  /*0290*/  IADD3 R111, PT, PT, R111, R94, RZ ;  /* 0x0000005e6f6f7210 */ /* 0x000fe40007ffe0ff */
[----:B------:R-:W-:Y:S02]  /*02a0*/  LEA R98, R92, R93, 0x2 ;  /* 0x0000005d5c627211 */ /* 0x000fe400078e10ff */
[----:B-----5:R-:W-:Y:S02]  /*02b0*/  LOP3.LUT R108, R90, 0x7, RZ, 0xc0, !PT ;  /* 0x000000075a6c7812 */ /* 0x020fe400078ec0ff */
[----:B------:R-:W-:Y:S02]  /*02c0*/  LEA R110, R94, UR6, 0x4 ;  /* 0x000000065e6e7c11 */ /* 0x000fe4000f8e20ff */
[----:B------:R-:W-:Y:S02]  /*02d0*/  SHF.R.S32.HI R89, RZ, 0x1f, R112 ;  /* 0x0000001fff597819 */ /* 0x000fe40000011470 */
[----:B------:R-:W-:-:S02]  /*02e0*/  IADD3 R107, PT, PT, R112, 0x48, RZ ;  /* 0x00000048706b7810 */ /* 0x000fc40007ffe0ff */
[----:B------:R-:W-:Y:S02]  /*02f0*/  SHF.R.S32.HI R88, RZ, 0x1f, R106 ;  /* 0x0000001fff587819 */ /* 0x000fe4000001146a */
[----:B------:R-:W-:Y:S02]  /*0300*/  SHF.R.S32.HI R87, RZ, 0x1f, R105 ;  /* 0x0000001fff577819 */ /* 0x000fe40000011469 */
[----:B------:R-:W-:Y:S02]  /*0310*/  SHF.R.S32.HI R86, RZ, 0x1f, R104 ;  /* 0x0000001fff567819 */ /* 0x000fe40000011468 */
[----:B------:R-:W-:Y:S02]  /*0320*/  SHF.R.S32.HI R0, RZ, 0x1f, R103 ;  /* 0x0000001fff007819 */ /* 0x000fe40000011467 */
[----:B------:R-:W-:Y:S02]  /*0330*/  SHF.R.S32.HI R84, RZ, 0x1f, R102 ;  /* 0x0000001fff547819 */ /* 0x000fe40000011466 */
[----:B------:R-:W-:-:S02]  /*0340*/  SHF.R.S32.HI R85, RZ, 0x1f, R101 ;  /* 0x0000001fff557819 */ /* 0x000fc40000011465 */
[----:B-1-3--:R-:W-:-:S07]  /*0350*/  SHF.L.U32 R111, R111, 0x1, RZ ;  /* 0x000000016f6f7819 */ /* 0x00afce00000006ff */
.L_x_1535:
[----:B0-----:R-:W0:Y:S01]  /*0360*/  LDC R8, c[0x0][0x410] ;  /* 0x00010400ff087b82 */ /* 0x001e220000000800 */
[----:B-1----:R-:W1:Y:S01]  /*0370*/  LDCU.128 UR12, c[0x0][0x400] ;  /* 0x00008000ff0c77ac */ /* 0x002e620008000c00 */
[----:B------:R-:W-:Y:S02]  /*0380*/  SHF.R.S32.HI R9, RZ, 0x1f, R107 ;  /* 0x0000001fff097819 */ /* 0x000fe4000001146b */
[----:B------:R-:W-:Y:S02]  /*0390*/  ISETP.GE.AND P0, PT, R95, RZ, PT ;  /* 0x000000ff5f00720c */ /* 0x000fe40003f06270 */
[----:B------:R-:W-:Y:S02]  /*03a0*/  IADD3 R21, PT, PT, R112, 0x8, RZ ;  /* 0x0000000870157810 */ /* 0x000fe40007ffe0ff */
[----:B------:R-:W-:Y:S01]  /*03b0*/  LOP3.LUT R122, R111, 0xffff, RZ, 0xc0, !PT ;  /* 0x0000ffff6f7a7812 */ /* 0x000fe200078ec0ff */
[----:B--2---:R-:W2:Y:S01]  /*03c0*/  LDC.64 R82, c[0x0][0x3b8] ;  /* 0x0000ee00ff527b82 */ /* 0x004ea20000000a00 */
[----:B------:R-:W-:-:S02]  /*03d0*/  SHF.R.S32.HI R17, RZ, 0x1f, R21 ;  /* 0x0000001fff117819 */ /* 0x000fc40000011415 */
[C---:B------:R-:W-:Y:S02]  /*03e0*/  IADD3 R25, PT, PT, R112.reuse, 0x10, RZ ;  /* 0x0000001070197810 */ /* 0x040fe40007ffe0ff */
[C---:B------:R-:W-:Y:S02]  /*03f0*/  IADD3 R27, PT, PT, R112.reuse, 0x18, RZ ;  /* 0x00000018701b7810 */ /* 0x040fe40007ffe0ff */
[----:B----4-:R-:W-:Y:S02]  /*0400*/  SHF.R.S32.HI R23, RZ, 0x1f, R25 ;  /* 0x0000001fff177819 */ /* 0x010fe40000011419 */
[----:B------:R-:W-:Y:S02]  /*0410*/  SHF.R.S32.HI R29, RZ, 0x1f, R27 ;  /* 0x0000001fff1d7819 */ /* 0x000fe4000001141b */
[----:B-1----:R-:W-:Y:S02]  /*0420*/  ISETP.GE.U32.AND P4, PT, R107, UR12, PT ;  /* 0x0000000c6b007c0c */ /* 0x002fe4000bf86070 */
[----:B------:R-:W-:-:S02]  /*0430*/  IADD3 R35, PT, PT, R112, 0x20, RZ ;  /* 0x0000002070237810 */ /* 0x000fc40007ffe0ff */
[----:B0-----:R-:W-:Y:S02]  /*0440*/  IABS R5, R8 ;  /* 0x0000000800057213 */ /* 0x001fe40000000000 */
[----:B------:R-:W-:Y:S02]  /*0450*/  ISETP.GE.AND.EX P4, PT, R9, UR13, PT, P4 ;  /* 0x0000000d09007c0c */ /* 0x000fe4000bf86340 */
[----:B------:R-:W0:Y:S01]  /*0460*/  I2F.RP R4, R5 ;  /* 0x0000000500047306 */ /* 0x000e220000209400 */
[----:B------:R-:W-:Y:S02]  /*0470*/  SHF.R.S32.HI R31, RZ, 0x1f, R35 ;  /* 0x0000001fff1f7819 */ /* 0x000fe40000011423 */
[----:B------:R-:W-:-:S04]  /*0480*/  IADD3 R37, PT, PT, R112, 0x28, RZ ;  /* 0x0000002870257810 */ /* 0x000fc80007ffe0ff */
[----:B------:R-:W-:-:S04]  /*0490*/  SHF.R.S32.HI R39, RZ, 0x1f, R37 ;  /* 0x0000001fff277819 */ /* 0x000fc80000011425 */
[----:B------:R-:W1:Y:S01]  /*04a0*/  @!P4 LDC.64 R14, c[0x0][0x3f8] ;  /* 0x0000fe00ff0ecb82 */ /* 0x000e620000000a00 */
[----:B0-----:R-:W0:Y:S07]  /*04b0*/  MUFU.RCP R4, R4 ;  /* 0x0000000400047308 */ /* 0x001e2e0000001000 */
[----:B---3--:R-:W3:Y:S01]  /*04c0*/  @!P4 LDC.64 R10, c[0x0][0x398] ;  /* 0x0000e600ff0acb82 */ /* 0x008ee20000000a00 */
[----:B0-----:R-:W-:-:S04]  /*04d0*/  IADD3 R2, PT, PT, R4, 0xffffffe, RZ ;  /* 0x0ffffffe04027810 */ /* 0x001fc80007ffe0ff */
[----:B------:R0:W4:Y:S02]  /*04e0*/  F2I.FTZ.U32.TRUNC.NTZ R3, R2 ;  /* 0x0000000200037305 */ /* 0x000124000021f000 */
[----:B0-----:R-:W-:Y:S02]  /*04f0*/  MOV R2, RZ ;  /* 0x000000ff00027202 */ /* 0x001fe40000000f00 */
[----:B----4-:R-:W-:-:S05]  /*0500*/  IADD3 R6, PT, PT, RZ, -R3, RZ ;  /* 0x80000003ff067210 */ /* 0x010fca0007ffe0ff */
[----:B------:R-:W-:Y:S01]  /*0510*/  IMAD R7, R6, R5, RZ ;  /* 0x0000000506077224 */ /* 0x000fe200078e02ff */
[----:B------:R-:W-:-:S03]  /*0520*/  IABS R6, R95 ;  /* 0x0000005f00067213 */ /* 0x000fc60000000000 */
[----:B------:R-:W-:Y:S01]  /*0530*/  IMAD.HI.U32 R3, R3, R7, R2 ;  /* 0x0000000703037227 */ /* 0x000fe200078e0002 */
[----:B------:R-:W-:-:S04]  /*0540*/  LOP3.LUT R2, R95, R8, RZ, 0x3c, !PT ;  /* 0x000000085f027212 */ /* 0x000fc800078e3cff */
        /* <DEDUP_REMOVED lines=17> */
[----:B------:R-:W-:Y:S02]  /*0660*/  ISETP.GE.AND.EX P1, PT, R17, UR13, PT, P1 ;  /* 0x0000000d11007c0c */ /* 0x000fe4000bf26310 */
[----:B------:R-:W-:Y:S01]  /*0670*/  @!P3 IADD3 R3, PT, PT, -R3, RZ, RZ ;  /* 0x000000ff0303b210 */ /* 0x000fe20007ffe1ff */
[----:B------:R-:W-:Y:S01]  /*0680*/  IMAD R7, R117, 0x70, RZ ;  /* 0x0000007075077824 */ /* 0x000fe200078e02ff */
[----:B------:R-:W-:Y:S02]  /*0690*/  ISETP.GE.U32.AND P0, PT, R25, UR12, PT ;  /* 0x0000000c19007c0c */ /* 0x000fe4000bf06070 */
[----:B------:R-:W-:Y:S02]  /*06a0*/  SEL R3, R5, R3, !P5 ;  /* 0x0000000305037207 */ /* 0x000fe40006800000 */
[----:B------:R-:W-:Y:S02]  /*06b0*/  IADD3 R122, P2, PT, R122, R7, RZ ;  /* 0x000000077a7a7210 */ /* 0x000fe40007f5e0ff */
[----:B------:R-:W-:-:S02]  /*06c0*/  SHF.R.S32.HI R2, RZ, 0x1f, R3 ;  /* 0x0000001fff027819 */ /* 0x000fc40000011403 */
[----:B------:R-:W-:Y:S01]  /*06d0*/  LEA.HI.X.SX32 R123, R7, RZ, 0x1, P2 ;  /* 0x000000ff077b7211 */ /* 0x000fe200010f0eff */
[----:B------:R-:W0:Y:S01]  /*06e0*/  @!P1 LDC.64 R4, c[0x0][0x3f8] ;  /* 0x0000fe00ff049b82 */ /* 0x000e220000000a00 */
        /* <DEDUP_REMOVED lines=8> */
[----:B-1----:R-:W-:Y:S01]  /*0770*/  @!P4 IMAD R2, R9, R14, RZ ;  /* 0x0000000e0902c224 */ /* 0x002fe200078e02ff */
[----:B------:R-:W1:Y:S01]  /*0780*/  @!P1 LDC.64 R12, c[0x0][0x3a0] ;  /* 0x0000e800ff0c9b82 */ /* 0x000e620000000a00 */
[----:B------:R-:W-:-:S02]  /*0790*/  ISETP.GE.AND.EX P3, PT, R31, UR13, PT, P3 ;  /* 0x0000000d1f007c0c */ /* 0x000fc4000bf66330 */
[----:B------:R-:W-:Y:S01]  /*07a0*/  IADD3 R119, PT, PT, R123, R119, RZ ;  /* 0x000000777b777210 */ /* 0x000fe20007ffe0ff */
[----:B------:R-:W-:-:S04]  /*07b0*/  @!P4 IMAD R15, R107, R15, R2 ;  /* 0x0000000f6b0fc224 */ /* 0x000fc800078e0202 */
[----:B------:R-:W4:Y:S01]  /*07c0*/  @!P4 LDC.64 R8, c[0x0][0x3a0] ;  /* 0x0000e800ff08cb82 */ /* 0x000f220000000a00 */
[----:B------:R-:W-:-:S04]  /*07d0*/  @!P4 IMAD.WIDE.U32 R6, R107, R14, R118 ;  /* 0x0000000e6b06c225 */ /* 0x000fc800078e0076 */
[----:B0-----:R-:W-:Y:S01]  /*07e0*/  @!P1 IMAD R16, R17, R4, RZ ;  /* 0x0000000411109224 */ /* 0x001fe200078e02ff */
[----:B------:R-:W-:Y:S02]  /*07f0*/  @!P4 IADD3 R7, PT, PT, R7, R15, RZ ;  /* 0x0000000f0707c210 */ /* 0x000fe40007ffe0ff */
[----:B------:R-:W0:Y:S01]  /*0800*/  @!P0 LDC.64 R2, c[0x0][0x3f8] ;  /* 0x0000fe00ff028b82 */ /* 0x000e220000000a00 */
[C---:B------:R-:W-:Y:S01]  /*0810*/  @!P4 SHF.L.U32 R17, R6.reuse, 0x2, RZ ;  /* 0x000000020611c819 */ /* 0x040fe200000006ff */
[----:B------:R-:W-:Y:S01]  /*0820*/  @!P1 IMAD R19, R21, R5, R16 ;  /* 0x0000000515139224 */ /* 0x000fe200078e0210 */
[----:B------:R-:W-:Y:S02]  /*0830*/  @!P4 SHF.L.U64.HI R18, R6, 0x2, R7 ;  /* 0x000000020612c819 */ /* 0x000fe40000010207 */
[----:B------:R-:W-:Y:S02]  /*0840*/  @!P1 MOV R6, R122 ;  /* 0x0000007a00069202 */ /* 0x000fe40000000f00 */
[----:B------:R-:W-:Y:S01]  /*0850*/  @!P1 MOV R7, R119 ;  /* 0x0000007700079202 */ /* 0x000fe20000000f00 */
[----:B------:R-:W2:Y:S01]  /*0860*/  @!P1 LDC.64 R14, c[0x0][0x398] ;  /* 0x0000e600ff0e9b82 */ /* 0x000ea20000000a00 */
[----:B---3--:R-:W-:Y:S01]  /*0870*/  @!P4 IADD3 R10, P6, PT, R17, R10, RZ ;  /* 0x0000000a110ac210 */ /* 0x008fe20007fde0ff */
[----:B------:R-:W-:-:S03]  /*0880*/  @!P1 IMAD.WIDE.U32 R6, R21, R4, R6 ;  /* 0x0000000415069225 */ /* 0x000fc600078e0006 */
[----:B------:R-:W-:Y:S02]  /*0890*/  @!P4 IADD3.X R11, PT, PT, R18, R11, RZ, P6, !PT ;  /* 0x0000000b120bc210 */ /* 0x000fe400037fe4ff */
[----:B----4-:R-:W-:Y:S01]  /*08a0*/  @!P4 IADD3 R8, P5, PT, R17, R8, RZ ;  /* 0x000000081108c210 */ /* 0x010fe20007fbe0ff */
[----:B------:R-:W3:Y:S01]  /*08b0*/  @!P2 LDC.64 R4, c[0x0][0x3f8] ;  /* 0x0000fe00ff04ab82 */ /* 0x000ee20000000a00 */
[----:B------:R-:W-:Y:S02]  /*08c0*/  @!P1 IADD3 R7, PT, PT, R7, R19, RZ ;  /* 0x0000001307079210 */ /* 0x000fe40007ffe0ff */
[C---:B------:R-:W-:Y:S02]  /*08d0*/  @!P1 SHF.L.U32 R19, R6.reuse, 0x2, RZ ;  /* 0x0000000206139819 */ /* 0x040fe400000006ff */
[----:B------:R-:W-:Y:S01]  /*08e0*/  @!P1 SHF.L.U64.HI R22, R6, 0x2, R7 ;  /* 0x0000000206169819 */ /* 0x000fe20000010207 */
[----:B0-----:R-:W-:Y:S02]  /*08f0*/  @!P0 IMAD R24, R23, R2, RZ ;  /* 0x0000000217188224 */ /* 0x001fe400078e02ff */
[----:B------:R-:W0:Y:S01]  /*0900*/  @!P0 LDC.64 R16, c[0x0][0x3a0] ;  /* 0x0000e800ff108b82 */ /* 0x000e220000000a00 */
[----:B------:R-:W-:-:S02]  /*0910*/  @!P0 MOV R6, R122 ;  /* 0x0000007a00068202 */ /* 0x000fc40000000f00 */
[----:B------:R-:W-:Y:S01]  /*0920*/  @!P0 MOV R7, R119 ;  /* 0x0000007700078202 */ /* 0x000fe20000000f00 */
[----:B------:R-:W-:Y:S01]  /*0930*/  @!P0 IMAD R23, R25, R3, R24 ;  /* 0x0000000319178224 */ /* 0x000fe200078e0218 */
[----:B------:R-:W-:Y:S02]  /*0940*/  @!P4 IADD3.X R9, PT, PT, R18, R9, RZ, P5, !PT ;  /* 0x000000091209c210 */ /* 0x000fe40002ffe4ff */
[----:B-1----:R-:W-:Y:S01]  /*0950*/  @!P1 IADD3 R12, P5, PT, R19, R12, RZ ;  /* 0x0000000c130c9210 */ /* 0x002fe20007fbe0ff */
[----:B------:R-:W1:Y:S01]  /*0960*/  @!P0 LDC.64 R20, c[0x0][0x398] ;  /* 0x0000e600ff148b82 */ /* 0x000e620000000a00 */
[----:B------:R-:W-:Y:S01]  /*0970*/  @!P0 IMAD.WIDE.U32 R2, R25, R2, R6 ;  /* 0x0000000219028225 */ /* 0x000fe200078e0006 */
[----:B--2---:R-:W-:Y:S02]  /*0980*/  @!P1 IADD3 R14, P6, PT, R19, R14, RZ ;  /* 0x0000000e130e9210 */ /* 0x004fe40007fde0ff */
[----:B------:R-:W-:Y:S02]  /*0990*/  @!P1 IADD3.X R13, PT, PT, R22, R13, RZ, P5, !PT ;  /* 0x0000000d160d9210 */ /* 0x000fe40002ffe4ff */
[----:B------:R-:W-:-:S02]  /*09a0*/  @!P0 IADD3 R3, PT, PT, R3, R23, RZ ;  /* 0x0000001703038210 */ /* 0x000fc40007ffe0ff */
[----:B------:R-:W2:Y:S01]  /*09b0*/  @!P3 LDC.64 R6, c[0x0][0x3f8] ;  /* 0x0000fe00ff06bb82 */ /* 0x000ea20000000a00 */
[----:B------:R-:W-:Y:S02]  /*09c0*/  @!P0 SHF.L.U32 R19, R2, 0x2, RZ ;  /* 0x0000000202138819 */ /* 0x000fe400000006ff */
[----:B------:R-:W-:Y:S02]  /*09d0*/  ISETP.GE.U32.AND P5, PT, R37, UR12, PT ;  /* 0x0000000c25007c0c */ /* 0x000fe4000bfa6070 */
[----:B------:R-:W-:Y:S02]  /*09e0*/  @!P1 IADD3.X R15, PT, PT, R22, R15, RZ, P6, !PT ;  /* 0x0000000f160f9210 */ /* 0x000fe400037fe4ff */
[----:B------:R-:W-:Y:S01]  /*09f0*/  @!P0 SHF.L.U64.HI R18, R2, 0x2, R3 ;  /* 0x0000000202128819 */ /* 0x000fe20000010203 */
[----:B------:R-:W4:Y:S01]  /*0a00*/  @!P2 LDC.64 R24, c[0x0][0x3a0] ;  /* 0x0000e800ff18ab82 */ /* 0x000f220000000a00 */
[----:B0-----:R-:W-:Y:S01]  /*0a10*/  @!P0 IADD3 R2, P6, PT, R19, R16, RZ ;  /* 0x0000001013028210 */ /* 0x001fe20007fde0ff */
[----:B---3--:R-:W-:Y:S01]  /*0a20*/  @!P2 IMAD R16, R29, R4, RZ ;  /* 0x000000041d10a224 */ /* 0x008fe200078e02ff */
[----:B------:R-:W-:-:S02]  /*0a30*/  ISETP.GE.AND.EX P5, PT, R39, UR13, PT, P5 ;  /* 0x0000000d27007c0c */ /* 0x000fc4000bfa6350 */
[C---:B------:R-:W-:Y:S02]  /*0a40*/  @!P0 IADD3.X R3, PT, PT, R18.reuse, R17, RZ, P6, !PT ;  /* 0x0000001112038210 */ /* 0x040fe400037fe4ff */
[----:B------:R-:W-:Y:S01]  /*0a50*/  @!P2 MOV R17, R119 ;  /* 0x000000770011a202 */ /* 0x000fe20000000f00 */
[----:B------:R-:W0:Y:S01]  /*0a60*/  @!P2 LDC.64 R22, c[0x0][0x398] ;  /* 0x0000e600ff16ab82 */ /* 0x000e220000000a00 */
[----:B-1----:R-:W-:Y:S01]  /*0a70*/  @!P0 IADD3 R20, P6, PT, R19, R20, RZ ;  /* 0x0000001413148210 */ /* 0x002fe20007fde0ff */
[----:B------:R-:W-:Y:S01]  /*0a80*/  @!P2 IMAD R19, R27, R5, R16 ;  /* 0x000000051b13a224 */ /* 0x000fe200078e0210 */
[----:B------:R-:W-:Y:S02]  /*0a90*/  @!P2 MOV R16, R122 ;  /* 0x0000007a0010a202 */ /* 0x000fe40000000f00 */
[----:B------:R-:W-:-:S03]  /*0aa0*/  @!P0 IADD3.X R21, PT, PT, R18, R21, RZ, P6, !PT ;  /* 0x0000001512158210 */ /* 0x000fc600037fe4ff */
[----:B------:R-:W-:Y:S01]  /*0ab0*/  @!P2 IMAD.WIDE.U32 R4, R27, R4, R16 ;  /* 0x000000041b04a225 */ /* 0x000fe200078e0010 */
[----:B------:R-:W1:Y:S03]  /*0ac0*/  @!P3 LDC.64 R28, c[0x0][0x398] ;  /* 0x0000e600ff1cbb82 */ /* 0x000e660000000a00 */
[----:B--2---:R-:W-:Y:S01]  /*0ad0*/  @!P3 IMAD R18, R31, R6, RZ ;  /* 0x000000061f12b224 */ /* 0x004fe200078e02ff */
[----:B------:R-:W-:Y:S02]  /*0ae0*/  @!P2 IADD3 R5, PT, PT, R5, R19, RZ ;  /* 0x000000130505a210 */ /* 0x000fe40007ffe0ff */
[----:B------:R-:W-:Y:S01]  /*0af0*/  @!P3 MOV R19, R119 ;  /* 0x000000770013b202 */ /* 0x000fe20000000f00 */
[----:B------:R-:W-:Y:S01]  /*0b00*/  @!P3 IMAD R33, R35, R7, R18 ;  /* 0x000000072321b224 */ /* 0x000fe200078e0212 */
[----:B------:R-:W2:Y:S01]  /*0b10*/  @!P5 LDC.64 R16, c[0x0][0x3f8] ;  /* 0x0000fe00ff10db82 */ /* 0x000ea20000000a00 */
[----:B------:R-:W-:-:S02]  /*0b20*/  @!P3 MOV R18, R122 ;  /* 0x0000007a0012b202 */ /* 0x000fc40000000f00 */
[C---:B------:R-:W-:Y:S02]  /*0b30*/  @!P2 SHF.L.U32 R31, R4.reuse, 0x2, RZ ;  /* 0x00000002041fa819 */ /* 0x040fe400000006ff */
[----:B------:R-:W-:Y:S01]  /*0b40*/  @!P2 SHF.L.U64.HI R30, R4, 0x2, R5 ;  /* 0x00000002041ea819 */ /* 0x000fe20000010205 */
[----:B------:R-:W-:Y:S01]  /*0b50*/  @!P3 IMAD.WIDE.U32 R18, R35, R6, R18 ;  /* 0x000000062312b225 */ /* 0x000fe200078e0012 */
[----:B------:R-:W-:Y:S01]  /*0b60*/  CS2R R4, SRZ ;  /* 0x0000000000047805 */ /* 0x000fe2000001ff00 */
[----:B------:R-:W3:Y:S01]  /*0b70*/  @!P3 LDC.64 R26, c[0x0][0x3a0] ;  /* 0x0000e800ff1abb82 */ /* 0x000ee20000000a00 */
[----:B------:R-:W-:Y:S02]  /*0b80*/  CS2R R6, SRZ ;  /* 0x0000000000067805 */ /* 0x000fe4000001ff00 */
[----:B----4-:R-:W-:Y:S02]  /*0b90*/  @!P2 IADD3 R24, P6, PT, R31, R24, RZ ;  /* 0x000000181f18a210 */ /* 0x010fe40007fde0ff */
[----:B------:R-:W-:Y:S01]  /*0ba0*/  IADD3 R47, PT, PT, R112, 0x30, RZ ;  /* 0x00000030702f7810 */ /* 0x000fe20007ffe0ff */
[----:B------:R4:W5:Y:S01]  /*0bb0*/  @!P4 LDG.E.64 R4, desc[UR8][R8.64] ;  /* 0x000000080804c981 */ /* 0x000962000c1e1b00 */
[----:B------:R-:W-:-:S02]  /*0bc0*/  @!P2 IADD3.X R25, PT, PT, R30, R25, RZ, P6, !PT ;  /* 0x000000191e19a210 */ /* 0x000fc400037fe4ff */
[----:B0-----:R-:W-:Y:S01]  /*0bd0*/  @!P2 IADD3 R22, P6, PT, R31, R22, RZ ;  /* 0x000000161f16a210 */ /* 0x001fe20007fde0ff */
[----:B------:R0:W5:Y:S01]  /*0be0*/  @!P4 LDG.E.64 R6, desc[UR8][R10.64] ;  /* 0x000000080a06c981 */ /* 0x000162000c1e1b00 */
[----:B------:R-:W-:Y:S02]  /*0bf0*/  @!P3 IADD3 R31, PT, PT, R19, R33, RZ ;  /* 0x00000021131fb210 */ /* 0x000fe40007ffe0ff */
[----:B------:R-:W-:Y:S02]  /*0c00*/  ISETP.GE.U32.AND P4, PT, R47, UR12, PT ;  /* 0x0000000c2f007c0c */ /* 0x000fe4000bf86070 */
[----:B------:R-:W-:Y:S01]  /*0c10*/  SHF.R.S32.HI R35, RZ, 0x1f, R47 ;  /* 0x0000001fff237819 */ /* 0x000fe2000001142f */
[----:B--2---:R-:W-:Y:S01]  /*0c20*/  @!P5 IMAD R32, R39, R16, RZ ;  /* 0x000000102720d224 */ /* 0x004fe200078e02ff */
[----:B----4-:R-:W-:Y:S02]  /*0c30*/  @!P5 MOV R8, R122 ;  /* 0x0000007a0008d202 */ /* 0x010fe40000000f00 */
[----:B------:R-:W-:Y:S01]  /*0c40*/  @!P5 MOV R9, R119 ;  /* 0x000000770009d202 */ /* 0x000fe20000000f00 */
[C---:B0-----:R-:W-:Y:S01]  /*0c50*/  @!P5 IMAD R11, R37.reuse, R17, R32 ;  /* 0x00000011250bd224 */ /* 0x041fe200078e0220 */
[----:B------:R-:W-:Y:S01]  /*0c60*/  @!P3 SHF.L.U32 R19, R18, 0x2, RZ ;  /* 0x000000021213b819 */ /* 0x000fe200000006ff */
[----:B------:R-:W0:Y:S01]  /*0c70*/  @!P5 LDC.64 R32, c[0x0][0x398] ;  /* 0x0000e600ff20db82 */ /* 0x000e220000000a00 */
[----:B------:R-:W-:Y:S01]  /*0c80*/  @!P2 IADD3.X R23, PT, PT, R30, R23, RZ, P6, !PT ;  /* 0x000000171e17a210 */ /* 0x000fe200037fe4ff */
[----:B------:R-:W-:Y:S01]  /*0c90*/  @!P5 IMAD.WIDE.U32 R16, R37, R16, R8 ;  /* 0x000000102510d225 */ /* 0x000fe200078e0008 */
[----:B------:R-:W-:-:S02]  /*0ca0*/  ISETP.GE.AND.EX P4, PT, R35, UR13, PT, P4 ;  /* 0x0000000d23007c0c */ /* 0x000fc4000bf86340 */
[----:B------:R-:W-:Y:S02]  /*0cb0*/  @!P3 SHF.L.U64.HI R10, R18, 0x2, R31 ;  /* 0x00000002120ab819 */ /* 0x000fe4000001021f */
[----:B---3--:R-:W-:Y:S01]  /*0cc0*/  @!P3 IADD3 R26, P6, PT, R19, R26, RZ ;  /* 0x0000001a131ab210 */ /* 0x008fe20007fde0ff */
[----:B------:R-:W2:Y:S01]  /*0cd0*/  @!P5 LDC.64 R30, c[0x0][0x3a0] ;  /* 0x0000e800ff1edb82 */ /* 0x000ea20000000a00 */
[----:B------:R-:W-:Y:S02]  /*0ce0*/  @!P5 IADD3 R9, PT, PT, R17, R11, RZ ;  /* 0x0000000b1109d210 */ /* 0x000fe40007ffe0ff */
[----:B------:R-:W-:Y:S02]  /*0cf0*/  @!P3 IADD3.X R27, PT, PT, R10, R27, RZ, P6, !PT ;  /* 0x0000001b0a1bb210 */ /* 0x000fe400037fe4ff */
[----:B-1----:R-:W-:Y:S02]  /*0d00*/  @!P3 IADD3 R28, P6, PT, R19, R28, RZ ;  /* 0x0000001c131cb210 */ /* 0x002fe40007fde0ff */
[----:B------:R-:W-:Y:S01]  /*0d10*/  @!P5 SHF.L.U32 R39, R16, 0x2, RZ ;  /* 0x000000021027d819 */ /* 0x000fe200000006ff */
[----:B------:R-:W1:Y:S01]  /*0d20*/  @!P4 LDC.64 R18, c[0x0][0x3f8] ;  /* 0x0000fe00ff12cb82 */ /* 0x000e620000000a00 */
[----:B------:R-:W-:-:S02]  /*0d30*/  @!P3 IADD3.X R29, PT, PT, R10, R29, RZ, P6, !PT ;  /* 0x0000001d0a1db210 */ /* 0x000fc400037fe4ff */
[----:B------:R-:W-:Y:S02]  /*0d40*/  CS2R R10, SRZ ;  /* 0x00000000000a7805 */ /* 0x000fe4000001ff00 */
[----:B------:R-:W-:Y:S02]  /*0d50*/  @!P5 SHF.L.U64.HI R16, R16, 0x2, R9 ;  /* 0x000000021010d819 */ /* 0x000fe40000010209 */
[----:B------:R-:W-:Y:S02]  /*0d60*/  CS2R R8, SRZ ;  /* 0x0000000000087805 */ /* 0x000fe4000001ff00 */
[----:B------:R-:W-:Y:S01]  /*0d70*/  IADD3 R49, PT, PT, R112, 0x38, RZ ;  /* 0x0000003870317810 */ /* 0x000fe20007ffe0ff */
[----:B------:R3:W5:Y:S03]  /*0d80*/  @!P1 LDG.E.64 R10, desc[UR8][R14.64] ;  /* 0x000000080e0a9981 */ /* 0x000766000c1e1b00 */
[----:B------:R-:W-:Y:S01]  /*0d90*/  SHF.R.S32.HI R51, RZ, 0x1f, R49 ;  /* 0x0000001fff337819 */ /* 0x000fe20000011431 */
[----:B------:R4:W5:Y:S01]  /*0da0*/  @!P1 LDG.E.64 R8, desc[UR8][R12.64] ;  /* 0x000000080c089981 */ /* 0x000962000c1e1b00 */
[----:B------:R-:W-:-:S04]  /*0db0*/  ISETP.GE.U32.AND P1, PT, R49, UR12, PT ;  /* 0x0000000c31007c0c */ /* 0x000fc8000bf26070 */
[----:B------:R-:W-:Y:S02]  /*0dc0*/  ISETP.GE.AND.EX P1, PT, R51, UR13, PT, P1 ;  /* 0x0000000d33007c0c */ /* 0x000fe4000bf26310 */
[C---:B--2---:R-:W-:Y:S02]  /*0dd0*/  @!P5 IADD3 R30, P6, PT, R39.reuse, R30, RZ ;  /* 0x0000001e271ed210 */ /* 0x044fe40007fde0ff */
[----:B---3--:R-:W-:Y:S02]  /*0de0*/  CS2R R14, SRZ ;  /* 0x00000000000e7805 */ /* 0x008fe4000001ff00 */
[----:B----4-:R-:W-:Y:S02]  /*0df0*/  CS2R R12, SRZ ;  /* 0x00000000000c7805 */ /* 0x010fe4000001ff00 */
[----:B------:R-:W-:Y:S02]  /*0e00*/  @!P5 IADD3.X R31, PT, PT, R16, R31, RZ, P6, !PT ;  /* 0x0000001f101fd210 */ /* 0x000fe400037fe4ff */
[----:B0-----:R-:W-:Y:S01]  /*0e10*/  @!P5 IADD3 R38, P6, PT, R39, R32, RZ ;  /* 0x000000202726d210 */ /* 0x001fe20007fde0ff */
[----:B-1----:R-:W-:Y:S01]  /*0e20*/  @!P4 IMAD R32, R35, R18, RZ ;  /* 0x000000122320c224 */ /* 0x002fe200078e02ff */
[----:B------:R-:W-:Y:S01]  /*0e30*/  IADD3 R53, PT, PT, R112, 0x40, RZ ;  /* 0x0000004070357810 */ /* 0x000fe20007ffe0ff */
[----:B------:R0:W5:Y:S01]  /*0e40*/  @!P0 LDG.E.64 R12, desc[UR8][R2.64] ;  /* 0x00000008020c8981 */ /* 0x000162000c1e1b00 */
[----:B------:R-:W1:Y:S02]  /*0e50*/  @!P1 LDC.64 R42, c[0x0][0x3f8] ;  /* 0x0000fe00ff2a9b82 */ /* 0x000e640000000a00 */
[----:B------:R-:W-:Y:S01]  /*0e60*/  SHF.R.S32.HI R55, RZ, 0x1f, R53 ;  /* 0x0000001fff377819 */ /* 0x000fe20000011435 */
[----:B------:R2:W5:Y:S01]  /*0e70*/  @!P0 LDG.E.64 R14, desc[UR8][R20.64] ;  /* 0x00000008140e8981 */ /* 0x000562000c1e1b00 */
[----:B------:R-:W-:Y:S01]  /*0e80*/  ISETP.GE.U32.AND P0, PT, R53, UR12, PT ;  /* 0x0000000c35007c0c */ /* 0x000fe2000bf06070 */
[----:B------:R-:W-:Y:S01]  /*0e90*/  @!P4 IMAD R41, R47, R19, R32 ;  /* 0x000000132f29c224 */ /* 0x000fe200078e0220 */
[----:B------:R-:W-:-:S02]  /*0ea0*/  @!P5 IADD3.X R39, PT, PT, R16, R33, RZ, P6, !PT ;  /* 0x000000211027d210 */ /* 0x000fc400037fe4ff */
[----:B------:R-:W3:Y:S01]  /*0eb0*/  @!P4 LDC.64 R32, c[0x0][0x3a0] ;  /* 0x0000e800ff20cb82 */ /* 0x000ee20000000a00 */
[----:B------:R-:W-:Y:S02]  /*0ec0*/  ISETP.GE.AND.EX P0, PT, R55, UR13, PT, P0 ;  /* 0x0000000d37007c0c */ /* 0x000fe4000bf06300 */
[----:B------:R-:W-:Y:S02]  /*0ed0*/  @!P4 MOV R44, R122 ;  /* 0x0000007a002cc202 */ /* 0x000fe40000000f00 */
[----:B------:R-:W-:-:S03]  /*0ee0*/  @!P4 MOV R45, R119 ;  /* 0x00000077002dc202 */ /* 0x000fc60000000f00 */
[----:B------:R-:W4:Y:S01]  /*0ef0*/  @!P4 LDC.64 R34, c[0x0][0x398] ;  /* 0x0000e600ff22cb82 */ /* 0x000f220000000a00 */
[----:B------:R-:W-:-:S07]  /*0f00*/  @!P4 IMAD.WIDE.U32 R44, R47, R18, R44 ;  /* 0x000000122f2cc225 */ /* 0x000fce00078e002c */
[----:B0-----:R-:W0:Y:S01]  /*0f10*/  @!P1 LDC.64 R2, c[0x0][0x3a0] ;  /* 0x0000e800ff029b82 */ /* 0x001e220000000a00 */
[----:B--2---:R-:W-:Y:S01]  /*0f20*/  @!P4 IADD3 R21, PT, PT, R45, R41, RZ ;  /* 0x000000292d15c210 */ /* 0x004fe20007ffe0ff */
[----:B-1----:R-:W-:Y:S01]  /*0f30*/  @!P1 IMAD R20, R51, R42, RZ ;  /* 0x0000002a33149224 */ /* 0x002fe200078e02ff */
[----:B------:R-:W-:Y:S02]  /*0f40*/  CS2R R16, SRZ ;  /* 0x0000000000107805 */ /* 0x000fe4000001ff00 */
[----:B------:R-:W-:Y:S02]  /*0f50*/  CS2R R18, SRZ ;  /* 0x0000000000127805 */ /* 0x000fe4000001ff00 */
[C---:B------:R-:W-:Y:S01]  /*0f60*/  @!P4 SHF.L.U32 R45, R44.reuse, 0x2, RZ ;  /* 0x000000022c2dc819 */ /* 0x040fe200000006ff */
[----:B------:R-:W1:Y:S01]  /*0f70*/  @!P1 LDC.64 R36, c[0x0][0x398] ;  /* 0x0000e600ff249b82 */ /* 0x000e620000000a00 */
[----:B------:R-:W-:Y:S01]  /*0f80*/  @!P4 SHF.L.U64.HI R44, R44, 0x2, R21 ;  /* 0x000000022c2cc819 */ /* 0x000fe20000010215 */
[----:B------:R-:W-:Y:S01]  /*0f90*/  @!P1 IMAD R47, R49, R43, R20 ;  /* 0x0000002b312f9224 */ /* 0x000fe200078e0214 */
[----:B------:R-:W-:Y:S01]  /*0fa0*/  @!P1 MOV R20, R122 ;  /* 0x0000007a00149202 */ /* 0x000fe20000000f00 */
[----:B------:R-:W5:Y:S04]  /*0fb0*/  @!P2 LDG.E.64 R16, desc[UR8][R24.64] ;  /* 0x000000081810a981 */ /* 0x000f68000c1e1b00 */
[----:B------:R-:W2:Y:S01]  /*0fc0*/  @!P0 LDC.64 R40, c[0x0][0x3f8] ;  /* 0x0000fe00ff288b82 */ /* 0x000ea20000000a00 */
[----:B------:R-:W-:Y:S01]  /*0fd0*/  @!P1 MOV R21, R119 ;  /* 0x0000007700159202 */ /* 0x000fe20000000f00 */
[----:B------:R0:W5:Y:S01]  /*0fe0*/  @!P2 LDG.E.64 R18, desc[UR8][R22.64] ;  /* 0x000000081612a981 */ /* 0x000162000c1e1b00 */
[----:B------:R-:W-:-:S02]  /*0ff0*/  ISETP.GE.U32.AND P2, PT, R112, UR12, PT ;  /* 0x0000000c70007c0c */ /* 0x000fc4000bf46070 */
[----:B---3--:R-:W-:Y:S01]  /*1000*/  @!P4 IADD3 R32, P6, PT, R45, R32, RZ ;  /* 0x000000202d20c210 */ /* 0x008fe20007fde0ff */
[----:B------:R-:W-:Y:S01]  /*1010*/  @!P1 IMAD.WIDE.U32 R42, R49, R42, R20 ;  /* 0x0000002a312a9225 */ /* 0x000fe200078e0014 */
[----:B------:R-:W-:Y:S01]  /*1020*/  ISETP.GE.AND.EX P2, PT, R89, UR13, PT, P2 ;  /* 0x0000000d59007c0c */ /* 0x000fe2000bf46320 */
[----:B------:R-:W3:Y:S01]  /*1030*/  @!P0 LDC.64 R50, c[0x0][0x3a0] ;  /* 0x0000e800ff328b82 */ /* 0x000ee20000000a00 */
[----:B------:R-:W-:Y:S02]  /*1040*/  @!P4 IADD3.X R33, PT, PT, R44, R33, RZ, P6, !PT ;  /* 0x000000212c21c210 */ /* 0x000fe400037fe4ff */
[----:B----4-:R-:W-:Y:S02]  /*1050*/  @!P4 IADD3 R34, P6, PT, R45, R34, RZ ;  /* 0x000000222d22c210 */ /* 0x010fe40007fde0ff */
[----:B0-----:R-:W-:Y:S02]  /*1060*/  @!P1 IADD3 R23, PT, PT, R43, R47, RZ ;  /* 0x0000002f2b179210 */ /* 0x001fe40007ffe0ff */
[----:B------:R-:W-:Y:S01]  /*1070*/  @!P1 SHF.L.U32 R21, R42, 0x2, RZ ;  /* 0x000000022a159819 */ /* 0x000fe200000006ff */
[----:B------:R-:W0:Y:S01]  /*1080*/  @!P0 LDC.64 R66, c[0x0][0x398] ;  /* 0x0000e600ff428b82 */ /* 0x000e220000000a00 */
[----:B------:R-:W-:-:S02]  /*1090*/  @!P4 IADD3.X R35, PT, PT, R44, R35, RZ, P6, !PT ;  /* 0x000000232c23c210 */ /* 0x000fc400037fe4ff */
[----:B------:R-:W-:Y:S02]  /*10a0*/  @!P1 SHF.L.U64.HI R20, R42, 0x2, R23 ;  /* 0x000000022a149819 */ /* 0x000fe40000010217 */
[----:B------:R-:W-:Y:S01]  /*10b0*/  @!P1 IADD3 R2, P6, PT, R21, R2, RZ ;  /* 0x0000000215029210 */ /* 0x000fe20007fde0ff */
[----:B--2---:R-:W-:-:S03]  /*10c0*/  @!P0 IMAD R22, R55, R40, RZ ;  /* 0x0000002837168224 */ /* 0x004fc600078e02ff */
[C---:B------:R-:W-:Y:S01]  /*10d0*/  @!P1 IADD3.X R3, PT, PT, R20.reuse, R3, RZ, P6, !PT ;  /* 0x0000000314039210 */ /* 0x040fe200037fe4ff */
[----:B------:R-:W2:Y:S01]  /*10e0*/  @!P2 LDC.64 R42, c[0x0][0x3f8] ;  /* 0x0000fe00ff2aab82 */ /* 0x000ea20000000a00 */
[----:B-1----:R-:W-:Y:S01]  /*10f0*/  @!P1 IADD3 R36, P6, PT, R21, R36, RZ ;  /* 0x0000002415249210 */ /* 0x002fe20007fde0ff */
[----:B------:R-:W-:Y:S01]  /*1100*/  @!P0 IMAD R45, R53, R41, R22 ;  /* 0x00000029352d8224 */ /* 0x000fe200078e0216 */
[----:B------:R-:W-:Y:S02]  /*1110*/  CS2R R22, SRZ ;  /* 0x0000000000167805 */ /* 0x000fe4000001ff00 */
[----:B------:R-:W-:Y:S02]  /*1120*/  @!P1 IADD3.X R37, PT, PT, R20, R37, RZ, P6, !PT ;  /* 0x0000002514259210 */ /* 0x000fe400037fe4ff */
[----:B------:R-:W-:Y:S02]  /*1130*/  CS2R R20, SRZ ;  /* 0x0000000000147805 */ /* 0x000fe4000001ff00 */
[----:B------:R-:W-:Y:S01]  /*1140*/  @!P0 MOV R24, R122 ;  /* 0x0000007a00188202 */ /* 0x000fe20000000f00 */
[----:B------:R-:W1:Y:S01]  /*1150*/  @!P2 LDC.64 R58, c[0x0][0x3a0] ;  /* 0x0000e800ff3aab82 */ /* 0x000e620000000a00 */
[----:B------:R-:W5:Y:S01]  /*1160*/  @!P3 LDG.E.64 R22, desc[UR8][R28.64] ;  /* 0x000000081c16b981 */ /* 0x000f62000c1e1b00 */
[----:B------:R-:W-:-:S03]  /*1170*/  @!P0 MOV R25, R119 ;  /* 0x0000007700198202 */ /* 0x000fc60000000f00 */
[----:B------:R4:W5:Y:S01]  /*1180*/  @!P3 LDG.E.64 R20, desc[UR8][R26.64] ;  /* 0x000000081a14b981 */ /* 0x000962000c1e1b00 */
[----:B------:R-:W-:Y:S01]  /*1190*/  ISETP.GE.U32.AND P3, PT, R106, UR12, PT ;  /* 0x0000000c6a007c0c */ /* 0x000fe2000bf66070 */
[----:B------:R-:W-:Y:S01]  /*11a0*/  @!P0 IMAD.WIDE.U32 R40, R53, R40, R24 ;  /* 0x0000002835288225 */ /* 0x000fe200078e0018 */
[----:B------:R-:W1:Y:S02]  /*11b0*/  @!P2 LDC.64 R56, c[0x0][0x398] ;  /* 0x0000e600ff38ab82 */ /* 0x000e640000000a00 */
[----:B------:R-:W-:Y:S02]  /*11c0*/  ISETP.GE.AND.EX P3, PT, R88, UR13, PT, P3 ;  /* 0x0000000d58007c0c */ /* 0x000fe4000bf66330 */
[----:B------:R-:W-:Y:S01]  /*11d0*/  @!P0 IADD3 R25, PT, PT, R41, R45, RZ ;  /* 0x0000002d29198210 */ /* 0x000fe20007ffe0ff */
[----:B--2---:R-:W-:Y:S01]  /*11e0*/  @!P2 IMAD R24, R89, R42, RZ ;  /* 0x0000002a5918a224 */ /* 0x004fe200078e02ff */
[C---:B------:R-:W-:Y:S02]  /*11f0*/  @!P0 SHF.L.U32 R45, R40.reuse, 0x2, RZ ;  /* 0x00000002282d8819 */ /* 0x040fe400000006ff */
[----:B------:R-:W-:Y:S01]  /*1200*/  @!P0 SHF.L.U64.HI R44, R40, 0x2, R25 ;  /* 0x00000002282c8819 */ /* 0x000fe20000010219 */
[----:B------:R-:W-:Y:S01]  /*1210*/  @!P2 IMAD R47, R112, R43, R24 ;  /* 0x0000002b702fa224 */ /* 0x000fe200078e0218 */
[----:B------:R-:W-:-:S02]  /*1220*/  CS2R R24, SRZ ;  /* 0x0000000000187805 */ /* 0x000fc4000001ff00 */
[----:B----4-:R-:W-:-:S03]  /*1230*/  CS2R R26, SRZ ;  /* 0x00000000001a7805 */ /* 0x010fc6000001ff00 */
[----:B------:R-:W2:Y:S01]  /*1240*/  @!P3 LDC.64 R40, c[0x0][0x3f8] ;  /* 0x0000fe00ff28bb82 */ /* 0x000ea20000000a00 */
[----:B------:R-:W-:Y:S02]  /*1250*/  @!P2 MOV R28, R122 ;  /* 0x0000007a001ca202 */ /* 0x000fe40000000f00 */
[----:B------:R-:W-:Y:S01]  /*1260*/  @!P2 MOV R29, R119 ;  /* 0x00000077001da202 */ /* 0x000fe20000000f00 */
[----:B------:R4:W5:Y:S04]  /*1270*/  @!P5 LDG.E.64 R24, desc[UR8][R30.64] ;  /* 0x000000081e18d981 */ /* 0x000968000c1e1b00 */
[----:B------:R1:W5:Y:S01]  /*1280*/  @!P5 LDG.E.64 R26, desc[UR8][R38.64] ;  /* 0x00000008261ad981 */ /* 0x000362000c1e1b00 */
[----:B------:R-:W-:Y:S01]  /*1290*/  ISETP.GE.U32.AND P5, PT, R105, UR12, PT ;  /* 0x0000000c69007c0c */ /* 0x000fe2000bfa6070 */
[----:B------:R-:W-:Y:S01]  /*12a0*/  @!P2 IMAD.WIDE.U32 R42, R112, R42, R28 ;  /* 0x0000002a702aa225 */ /* 0x000fe200078e001c */
[----:B------:R-:W-:Y:S01]  /*12b0*/  CS2R R28, SRZ ;  /* 0x00000000001c7805 */ /* 0x000fe2000001ff00 */
[----:B------:R-:W2:Y:S01]  /*12c0*/  @!P3 LDC.64 R48, c[0x0][0x3a0] ;  /* 0x0000e800ff30bb82 */ /* 0x000ea20000000a00 */
[----:B------:R-:W-:-:S02]  /*12d0*/  ISETP.GE.AND.EX P5, PT, R87, UR13, PT, P5 ;  /* 0x0000000d57007c0c */ /* 0x000fc4000bfa6350 */
[----:B----4-:R-:W-:Y:S02]  /*12e0*/  CS2R R30, SRZ ;  /* 0x00000000001e7805 */ /* 0x010fe4000001ff00 */
[C---:B---3--:R-:W-:Y:S01]  /*12f0*/  @!P0 IADD3 R50, P6, PT, R45.reuse, R50, RZ ;  /* 0x000000322d328210 */ /* 0x048fe20007fde0ff */
[----:B------:R3:W5:Y:S03]  /*1300*/  @!P4 LDG.E.64 R28, desc[UR8][R32.64] ;  /* 0x00000008201cc981 */ /* 0x000766000c1e1b00 */
[----:B------:R-:W-:Y:S01]  /*1310*/  @!P0 IADD3.X R51, PT, PT, R44, R51, RZ, P6, !PT ;  /* 0x000000332c338210 */ /* 0x000fe200037fe4ff */
[----:B------:R4:W5:Y:S01]  /*1320*/  @!P4 LDG.E.64 R30, desc[UR8][R34.64] ;  /* 0x00000008221ec981 */ /* 0x000962000c1e1b00 */
[----:B------:R-:W-:Y:S02]  /*1330*/  ISETP.GE.U32.AND P4, PT, R104, UR12, PT ;  /* 0x0000000c68007c0c */ /* 0x000fe4000bf86070 */
[----:B0-----:R-:W-:-:S02]  /*1340*/  @!P0 IADD3 R66, P6, PT, R45, R66, RZ ;  /* 0x000000422d428210 */ /* 0x001fc40007fde0ff */
[----:B------:R-:W-:Y:S01]  /*1350*/  ISETP.GE.AND.EX P4, PT, R86, UR13, PT, P4 ;  /* 0x0000000d56007c0c */ /* 0x000fe2000bf86340 */
[----:B-1----:R-:W0:Y:S01]  /*1360*/  @!P5 LDC.64 R38, c[0x0][0x3f8] ;  /* 0x0000fe00ff26db82 */ /* 0x002e220000000a00 */
[----:B------:R-:W-:Y:S01]  /*1370*/  @!P0 IADD3.X R67, PT, PT, R44, R67, RZ, P6, !PT ;  /* 0x000000432c438210 */ /* 0x000fe200037fe4ff */
[----:B--2---:R-:W-:Y:S01]  /*1380*/  @!P3 IMAD R44, R88, R40, RZ ;  /* 0x00000028582cb224 */ /* 0x004fe200078e02ff */
[----:B---3--:R-:W-:Y:S02]  /*1390*/  @!P3 MOV R32, R122 ;  /* 0x0000007a0020b202 */ /* 0x008fe40000000f00 */
[----:B------:R-:W-:Y:S01]  /*13a0*/  @!P3 MOV R33, R119 ;  /* 0x000000770021b202 */ /* 0x000fe20000000f00 */
[C---:B----4-:R-:W-:Y:S01]  /*13b0*/  @!P3 IMAD R35, R106.reuse, R41, R44 ;  /* 0x000000296a23b224 */ /* 0x050fe200078e022c */
[----:B------:R-:W-:Y:S01]  /*13c0*/  @!P2 IADD3 R45, PT, PT, R43, R47, RZ ;  /* 0x0000002f2b2da210 */ /* 0x000fe20007ffe0ff */
[----:B------:R-:W1:Y:S01]  /*13d0*/  @!P5 LDC.64 R54, c[0x0][0x3a0] ;  /* 0x0000e800ff36db82 */ /* 0x000e620000000a00 */
[----:B------:R-:W-:Y:S01]  /*13e0*/  @!P3 IMAD.WIDE.U32 R40, R106, R40, R32 ;  /* 0x000000286a28b225 */ /* 0x000fe200078e0020 */
[----:B------:R-:W-:-:S02]  /*13f0*/  @!P2 SHF.L.U32 R43, R42, 0x2, RZ ;  /* 0x000000022a2ba819 */ /* 0x000fc400000006ff */
[----:B------:R-:W-:Y:S02]  /*1400*/  @!P2 SHF.L.U64.HI R42, R42, 0x2, R45 ;  /* 0x000000022a2aa819 */ /* 0x000fe4000001022d */
[----:B------:R-:W-:Y:S02]  /*1410*/  @!P3 IADD3 R33, PT, PT, R41, R35, RZ ;  /* 0x000000232921b210 */ /* 0x000fe40007ffe0ff */
[----:B------:R-:W2:Y:S01]  /*1420*/  @!P3 LDC.64 R46, c[0x0][0x398] ;  /* 0x0000e600ff2ebb82 */ /* 0x000ea20000000a00 */
[C---:B------:R-:W-:Y:S02]  /*1430*/  @!P3 SHF.L.U32 R41, R40.reuse, 0x2, RZ ;  /* 0x000000022829b819 */ /* 0x040fe400000006ff */
[----:B------:R-:W-:Y:S02]  /*1440*/  CS2R R34, SRZ ;  /* 0x0000000000227805 */ /* 0x000fe4000001ff00 */
[----:B------:R-:W-:Y:S02]  /*1450*/  @!P3 SHF.L.U64.HI R40, R40, 0x2, R33 ;  /* 0x000000022828b819 */ /* 0x000fe40000010221 */
[----:B------:R-:W-:Y:S01]  /*1460*/  CS2R R32, SRZ ;  /* 0x0000000000207805 */ /* 0x000fe2000001ff00 */
[----:B------:R-:W3:Y:S01]  /*1470*/  @!P4 LDC.64 R44, c[0x0][0x3f8] ;  /* 0x0000fe00ff2ccb82 */ /* 0x000ee20000000a00 */
[----:B------:R-:W-:-:S04]  /*1480*/  @!P2 IADD3 R58, P6, PT, R43, R58, RZ ;  /* 0x0000003a2b3aa210 */ /* 0x000fc80007fde0ff */
[----:B------:R4:W5:Y:S01]  /*1490*/  @!P1 LDG.E.64 R32, desc[UR8][R2.64] ;  /* 0x0000000802209981 */ /* 0x000962000c1e1b00 */
[----:B------:R-:W-:-:S03]  /*14a0*/  @!P2 IADD3.X R59, PT, PT, R42, R59, RZ, P6, !PT ;  /* 0x0000003b2a3ba210 */ /* 0x000fc600037fe4ff */
[----:B------:R4:W5:Y:S01]  /*14b0*/  @!P1 LDG.E.64 R34, desc[UR8][R36.64] ;  /* 0x0000000824229981 */ /* 0x000962000c1e1b00 */
[----:B------:R-:W-:Y:S01]  /*14c0*/  @!P2 IADD3 R56, P6, PT, R43, R56, RZ ;  /* 0x000000382b38a210 */ /* 0x000fe20007fde0ff */
[----:B------:R-:W1:Y:S01]  /*14d0*/  @!P5 LDC.64 R52, c[0x0][0x398] ;  /* 0x0000e600ff34db82 */ /* 0x000e620000000a00 */
[----:B------:R-:W-:Y:S02]  /*14e0*/  ISETP.GE.U32.AND P1, PT, R103, UR12, PT ;  /* 0x0000000c67007c0c */ /* 0x000fe4000bf26070 */
[----:B------:R-:W-:Y:S01]  /*14f0*/  @!P2 IADD3.X R57, PT, PT, R42, R57, RZ, P6, !PT ;  /* 0x000000392a39a210 */ /* 0x000fe200037fe4ff */
[----:B0-----:R-:W-:Y:S01]  /*1500*/  @!P5 IMAD R42, R87, R38, RZ ;  /* 0x00000026572ad224 */ /* 0x001fe200078e02ff */
[----:B----4-:R-:W-:Y:S02]  /*1510*/  @!P5 MOV R2, R122 ;  /* 0x0000007a0002d202 */ /* 0x010fe40000000f00 */
[----:B------:R-:W-:Y:S01]  /*1520*/  @!P5 MOV R3, R119 ;  /* 0x000000770003d202 */ /* 0x000fe20000000f00 */
[----:B------:R-:W0:Y:S01]  /*1530*/  @!P4 LDC.64 R64, c[0x0][0x3a0] ;  /* 0x0000e800ff40cb82 */ /* 0x000e220000000a00 */
[----:B------:R-:W-:Y:S01]  /*1540*/  ISETP.GE.AND.EX P1, PT, R0, UR13, PT, P1 ;  /* 0x0000000d00007c0c */ /* 0x000fe2000bf26310 */
[----:B------:R-:W-:Y:S01]  /*1550*/  @!P5 IMAD R43, R105, R39, R42 ;  /* 0x00000027692bd224 */ /* 0x000fe200078e022a */
[----:B------:R-:W-:Y:S01]  /*1560*/  @!P3 IADD3 R48, P6, PT, R41, R48, RZ ;  /* 0x000000302930b210 */ /* 0x000fe20007fde0ff */
[----:B------:R-:W-:Y:S01]  /*1570*/  @!P5 IMAD.WIDE.U32 R38, R105, R38, R2 ;  /* 0x000000266926d225 */ /* 0x000fe200078e0002 */
[----:B------:R-:W-:-:S02]  /*1580*/  CS2R R36, SRZ ;  /* 0x0000000000247805 */ /* 0x000fc4000001ff00 */
[----:B------:R-:W-:Y:S02]  /*1590*/  MOV R3, RZ ;  /* 0x000000ff00037202 */ /* 0x000fe40000000f00 */
[----:B------:R-:W-:Y:S01]  /*15a0*/  MOV R2, RZ ;  /* 0x000000ff00027202 */ /* 0x000fe20000000f00 */
[----:B------:R-:W4:Y:S01]  /*15b0*/  @!P4 LDC.64 R62, c[0x0][0x398] ;  /* 0x0000e600ff3ecb82 */ /* 0x000f220000000a00 */
[----:B------:R-:W-:Y:S01]  /*15c0*/  @!P3 IADD3.X R49, PT, PT, R40, R49, RZ, P6, !PT ;  /* 0x000000312831b210 */ /* 0x000fe200037fe4ff */
[----:B------:R1:W5:Y:S01]  /*15d0*/  @!P2 LDG.E.64 R36, desc[UR8][R58.64] ;  /* 0x000000083a24a981 */ /* 0x000362000c1e1b00 */
[----:B--2---:R-:W-:Y:S01]  /*15e0*/  @!P3 IADD3 R46, P6, PT, R41, R46, RZ ;  /* 0x0000002e292eb210 */ /* 0x004fe20007fde0ff */
[----:B---3--:R-:W-:Y:S01]  /*15f0*/  @!P4 IMAD R41, R86, R44, RZ ;  /* 0x0000002c5629c224 */ /* 0x008fe200078e02ff */
[----:B------:R-:W-:Y:S01]  /*1600*/  @!P5 IADD3 R39, PT, PT, R39, R43, RZ ;  /* 0x0000002b2727d210 */ /* 0x000fe20007ffe0ff */
[----:B------:R-:W5:Y:S01]  /*1610*/  @!P2 LDG.E.64 R2, desc[UR8][R56.64] ;  /* 0x000000083802a981 */ /* 0x000f62000c1e1b00 */
[----:B------:R-:W-:Y:S01]  /*1620*/  ISETP.GE.U32.AND P2, PT, R102, UR12, PT ;  /* 0x0000000c66007c0c */ /* 0x000fe2000bf46070 */
[----:B------:R-:W-:Y:S01]  /*1630*/  @!P4 IMAD R69, R104, R45, R41 ;  /* 0x0000002d6845c224 */ /* 0x000fe200078e0229 */
[----:B------:R-:W-:Y:S01]  /*1640*/  @!P3 IADD3.X R47, PT, PT, R40, R47, RZ, P6, !PT ;  /* 0x0000002f282fb210 */ /* 0x000fe200037fe4ff */
[----:B------:R-:W2:Y:S01]  /*1650*/  @!P1 LDC.64 R42, c[0x0][0x3f8] ;  /* 0x0000fe00ff2a9b82 */ /* 0x000ea20000000a00 */
[----:B------:R-:W-:-:S02]  /*1660*/  CS2R R40, SRZ ;  /* 0x0000000000287805 */ /* 0x000fc4000001ff00 */
[----:B------:R-:W-:Y:S02]  /*1670*/  ISETP.GE.AND.EX P2, PT, R84, UR13, PT, P2 ;  /* 0x0000000d54007c0c */ /* 0x000fe4000bf46320 */
[C---:B------:R-:W-:Y:S02]  /*1680*/  @!P5 SHF.L.U32 R61, R38.reuse, 0x2, RZ ;  /* 0x00000002263dd819 */ /* 0x040fe400000006ff */
[----:B------:R-:W-:Y:S01]  /*1690*/  @!P5 SHF.L.U64.HI R60, R38, 0x2, R39 ;  /* 0x00000002263cd819 */ /* 0x000fe20000010227 */
[----:B------:R3:W5:Y:S01]  /*16a0*/  @!P3 LDG.E.64 R40, desc[UR8][R46.64] ;  /* 0x000000082e28b981 */ /* 0x000762000c1e1b00 */
[----:B------:R-:W-:Y:S02]  /*16b0*/  CS2R R38, SRZ ;  /* 0x0000000000267805 */ /* 0x000fe4000001ff00 */
[----:B-1----:R-:W-:Y:S01]  /*16c0*/  @!P5 IADD3 R54, P6, PT, R61, R54, RZ ;  /* 0x000000363d36d210 */ /* 0x002fe20007fde0ff */
[----:B------:R-:W1:Y:S03]  /*16d0*/  @!P1 LDC.64 R58, c[0x0][0x398] ;  /* 0x0000e600ff3a9b82 */ /* 0x000e660000000a00 */
[----:B------:R0:W5:Y:S01]  /*16e0*/  @!P3 LDG.E.64 R38, desc[UR8][R48.64] ;  /* 0x000000083026b981 */ /* 0x000162000c1e1b00 */
[----:B---3--:R-:W-:-:S02]  /*16f0*/  @!P4 MOV R46, R122 ;  /* 0x0000007a002ec202 */ /* 0x008fc40000000f00 */
[----:B------:R-:W-:Y:S02]  /*1700*/  @!P4 MOV R47, R119 ;  /* 0x00000077002fc202 */ /* 0x000fe40000000f00 */
[----:B------:R-:W-:Y:S01]  /*1710*/  ISETP.GE.U32.AND P3, PT, R101, UR12, PT ;  /* 0x0000000c65007c0c */ /* 0x000fe2000bf66070 */
[----:B------:R-:W-:Y:S01]  /*1720*/  @!P4 IMAD.WIDE.U32 R44, R104, R44, R46 ;  /* 0x0000002c682cc225 */ /* 0x000fe200078e002e */
[----:B------:R-:W-:Y:S02]  /*1730*/  @!P5 IADD3.X R55, PT, PT, R60, R55, RZ, P6, !PT ;  /* 0x000000373c37d210 */ /* 0x000fe400037fe4ff */
[----:B------:R-:W3:Y:S01]  /*1740*/  @!P2 LDC.64 R46, c[0x0][0x3f8] ;  /* 0x0000fe00ff2eab82 */ /* 0x000ee20000000a00 */
[----:B------:R-:W-:Y:S02]  /*1750*/  @!P5 IADD3 R52, P6, PT, R61, R52, RZ ;  /* 0x000000343d34d210 */ /* 0x000fe40007fde0ff */
[----:B------:R-:W-:Y:S02]  /*1760*/  @!P4 IADD3 R45, PT, PT, R45, R69, RZ ;  /* 0x000000452d2dc210 */ /* 0x000fe40007ffe0ff */
[----:B0-----:R-:W-:-:S02]  /*1770*/  @!P4 SHF.L.U32 R49, R44, 0x2, RZ ;  /* 0x000000022c31c819 */ /* 0x001fc400000006ff */
[----:B------:R-:W-:Y:S02]  /*1780*/  ISETP.GE.AND.EX P3, PT, R85, UR13, PT, P3 ;  /* 0x0000000d55007c0c */ /* 0x000fe4000bf66330 */
[----:B------:R-:W-:Y:S02]  /*1790*/  @!P5 IADD3.X R53, PT, PT, R60, R53, RZ, P6, !PT ;  /* 0x000000353c35d210 */ /* 0x000fe400037fe4ff */
[----:B------:R-:W-:Y:S01]  /*17a0*/  @!P4 SHF.L.U64.HI R48, R44, 0x2, R45 ;  /* 0x000000022c30c819 */ /* 0x000fe2000001022d */
[----:B------:R-:W0:Y:S01]  /*17b0*/  @!P1 LDC.64 R60, c[0x0][0x3a0] ;  /* 0x0000e800ff3c9b82 */ /* 0x000e220000000a00 */
[----:B------:R-:W-:Y:S01]  /*17c0*/  @!P4 IADD3 R64, P6, PT, R49, R64, RZ ;  /* 0x000000403140c210 */ /* 0x000fe20007fde0ff */
[----:B--2---:R-:W-:Y:S01]  /*17d0*/  @!P1 IMAD R56, R0, R42, RZ ;  /* 0x0000002a00389224 */ /* 0x004fe200078e02ff */
[----:B------:R-:W-:Y:S02]  /*17e0*/  @!P1 MOV R44, R122 ;  /* 0x0000007a002c9202 */ /* 0x000fe40000000f00 */
[----:B------:R-:W-:-:S02]  /*17f0*/  @!P1 MOV R45, R119 ;  /* 0x00000077002d9202 */ /* 0x000fc40000000f00 */
[C---:B------:R-:W-:Y:S01]  /*1800*/  @!P4 IADD3.X R65, PT, PT, R48.reuse, R65, RZ, P6, !PT ;  /* 0x000000413041c210 */ /* 0x040fe200037fe4ff */
[----:B------:R-:W-:Y:S01]  /*1810*/  @!P1 IMAD R57, R103, R43, R56 ;  /* 0x0000002b67399224 */ /* 0x000fe200078e0238 */
[----:B----4-:R-:W-:Y:S01]  /*1820*/  @!P4 IADD3 R62, P6, PT, R49, R62, RZ ;  /* 0x0000003e313ec210 */ /* 0x010fe20007fde0ff */
[----:B------:R-:W-:Y:S01]  /*1830*/  @!P1 IMAD.WIDE.U32 R42, R103, R42, R44 ;  /* 0x0000002a672a9225 */ /* 0x000fe200078e002c */
[----:B------:R-:W-:Y:S02]  /*1840*/  CS2R R44, SRZ ;  /* 0x00000000002c7805 */ /* 0x000fe4000001ff00 */
[----:B------:R-:W-:Y:S01]  /*1850*/  @!P4 IADD3.X R63, PT, PT, R48, R63, RZ, P6, !PT ;  /* 0x0000003f303fc210 */ /* 0x000fe200037fe4ff */
[----:B------:R-:W-:Y:S01]  /*1860*/  IMAD.WIDE R82, R95, 0x8, R82 ;  /* 0x000000085f527825 */ /* 0x000fe200078e0252 */
[----:B------:R-:W2:Y:S01]  /*1870*/  @!P3 LDC.64 R48, c[0x0][0x3f8] ;  /* 0x0000fe00ff30bb82 */ /* 0x000ea20000000a00 */
[----:B------:R-:W-:Y:S01]  /*1880*/  @!P1 IADD3 R43, PT, PT, R43, R57, RZ ;  /* 0x000000392b2b9210 */ /* 0x000fe20007ffe0ff */
[----:B------:R4:W5:Y:S01]  /*1890*/  @!P5 LDG.E.64 R44, desc[UR8][R52.64] ;  /* 0x00000008342cd981 */ /* 0x000962000c1e1b00 */
[----:B------:R-:W-:-:S03]  /*18a0*/  @!P1 SHF.L.U32 R69, R42, 0x2, RZ ;  /* 0x000000022a459819 */ /* 0x000fc600000006ff */
[----:B------:R-:W2:Y:S01]  /*18b0*/  LDG.E.64 R82, desc[UR8][R82.64] ;  /* 0x0000000852527981 */ /* 0x000ea2000c1e1b00 */
[----:B------:R-:W-:Y:S02]  /*18c0*/  @!P1 SHF.L.U64.HI R68, R42, 0x2, R43 ;  /* 0x000000022a449819 */ /* 0x000fe4000001022b */
[----:B------:R-:W-:Y:S01]  /*18d0*/  CS2R R42, SRZ ;  /* 0x00000000002a7805 */ /* 0x000fe2000001ff00 */
[----:B---3--:R-:W-:Y:S01]  /*18e0*/  @!P2 IMAD R70, R84, R46, RZ ;  /* 0x0000002e5446a224 */ /* 0x008fe200078e02ff */
[----:B------:R-:W3:Y:S01]  /*18f0*/  @!P2 LDC.64 R56, c[0x0][0x3a0] ;  /* 0x0000e800ff38ab82 */ /* 0x000ee20000000a00 */
[----:B----4-:R-:W-:Y:S02]  /*1900*/  @!P2 MOV R52, R122 ;  /* 0x0000007a0034a202 */ /* 0x010fe40000000f00 */
[----:B------:R-:W-:Y:S01]  /*1910*/  @!P2 MOV R53, R119 ;  /* 0x000000770035a202 */ /* 0x000fe20000000f00 */
[C---:B------:R-:W-:Y:S01]  /*1920*/  @!P2 IMAD R71, R102.reuse, R47, R70 ;  /* 0x0000002f6647a224 */ /* 0x040fe200078e0246 */
[----:B------:R4:W5:Y:S01]  /*1930*/  @!P5 LDG.E.64 R42, desc[UR8][R54.64] ;  /* 0x00000008362ad981 */ /* 0x000962000c1e1b00 */
[----:B0-----:R-:W-:Y:S01]  /*1940*/  @!P1 IADD3 R60, P6, PT, R69, R60, RZ ;  /* 0x0000003c453c9210 */ /* 0x001fe20007fde0ff */
[----:B------:R-:W-:Y:S01]  /*1950*/  @!P2 IMAD.WIDE.U32 R46, R102, R46, R52 ;  /* 0x0000002e662ea225 */ /* 0x000fe200078e0034 */
[----:B------:R-:W-:Y:S01]  /*1960*/  ISETP.NE.AND P5, PT, RZ, UR11, PT ;  /* 0x0000000bff007c0c */ /* 0x000fe2000bfa5270 */
[----:B------:R-:W0:Y:S01]  /*1970*/  @!P3 LDC.64 R52, c[0x0][0x3a0] ;  /* 0x0000e800ff34bb82 */ /* 0x000e220000000a00 */
[----:B------:R-:W-:-:S02]  /*1980*/  @!P1 IADD3.X R61, PT, PT, R68, R61, RZ, P6, !PT ;  /* 0x0000003d443d9210 */ /* 0x000fc400037fe4ff */
[----:B------:R-:W-:-:S05]  /*1990*/  @!P2 IADD3 R47, PT, PT, R47, R71, RZ ;  /* 0x000000472f2fa210 */ /* 0x000fca0007ffe0ff */
[----:B----4-:R-:W4:Y:S01]  /*19a0*/  @!P2 LDC.64 R54, c[0x0][0x398] ;  /* 0x0000e600ff36ab82 */ /* 0x010f220000000a00 */
[----:B-1----:R-:W-:Y:S02]  /*19b0*/  @!P1 IADD3 R58, P6, PT, R69, R58, RZ ;  /* 0x0000003a453a9210 */ /* 0x002fe40007fde0ff */
[----:B------:R-:W-:Y:S02]  /*19c0*/  @!P2 SHF.L.U32 R75, R46, 0x2, RZ ;  /* 0x000000022e4ba819 */ /* 0x000fe400000006ff */
[----:B------:R-:W-:Y:S01]  /*19d0*/  @!P1 IADD3.X R59, PT, PT, R68, R59, RZ, P6, !PT ;  /* 0x0000003b443b9210 */ /* 0x000fe200037fe4ff */
[----:B--2---:R-:W-:Y:S01]  /*19e0*/  @!P3 IMAD R68, R85, R48, RZ ;  /* 0x000000305544b224 */ /* 0x004fe200078e02ff */
[----:B------:R-:W-:Y:S01]  /*19f0*/  @!P2 SHF.L.U64.HI R74, R46, 0x2, R47 ;  /* 0x000000022e4aa819 */ /* 0x000fe2000001022f */
[----:B------:R-:W1:Y:S01]  /*1a00*/  LDC.64 R70, c[0x0][0x3a8] ;  /* 0x0000ea00ff467b82 */ /* 0x000e620000000a00 */
[----:B------:R-:W-:Y:S01]  /*1a10*/  @!P3 MOV R72, R122 ;  /* 0x0000007a0048b202 */ /* 0x000fe20000000f00 */
[----:B------:R-:W-:Y:S01]  /*1a20*/  @!P3 IMAD R77, R101, R49, R68 ;  /* 0x00000031654db224 */ /* 0x000fe200078e0244 */
[----:B------:R-:W-:-:S05]  /*1a30*/  @!P3 MOV R73, R119 ;  /* 0x000000770049b202 */ /* 0x000fca0000000f00 */
[----:B------:R-:W2:Y:S01]  /*1a40*/  @!P3 LDC.64 R46, c[0x0][0x398] ;  /* 0x0000e600ff2ebb82 */ /* 0x000ea20000000a00 */
[----:B---3--:R-:W-:Y:S01]  /*1a50*/  @!P2 IADD3 R56, P6, PT, R75, R56, RZ ;  /* 0x000000384b38a210 */ /* 0x008fe20007fde0ff */
[----:B------:R-:W-:-:S06]  /*1a60*/  @!P3 IMAD.WIDE.U32 R48, R101, R48, R72 ;  /* 0x000000306530b225 */ /* 0x000fcc00078e0048 */
[----:B------:R-:W3:Y:S01]  /*1a70*/  @P5 LDC.64 R68, c[0x0][0x3b0] ;  /* 0x0000ec00ff445b82 */ /* 0x000ee20000000a00 */
[----:B------:R-:W-:Y:S02]  /*1a80*/  @!P2 IADD3.X R57, PT, PT, R74, R57, RZ, P6, !PT ;  /* 0x000000394a39a210 */ /* 0x000fe400037fe4ff */
[----:B----4-:R-:W-:Y:S02]  /*1a90*/  @!P2 IADD3 R54, P6, PT, R75, R54, RZ ;  /* 0x000000364b36a210 */ /* 0x010fe40007fde0ff */
[----:B------:R-:W-:Y:S02]  /*1aa0*/  @!P3 IADD3 R49, PT, PT, R49, R77, RZ ;  /* 0x0000004d3131b210 */ /* 0x000fe40007ffe0ff */
[----:B------:R-:W-:Y:S02]  /*1ab0*/  @!P3 SHF.L.U32 R115, R48, 0x2, RZ ;  /* 0x000000023073b819 */ /* 0x000fe400000006ff */
[----:B------:R-:W-:Y:S01]  /*1ac0*/  @!P2 IADD3.X R55, PT, PT, R74, R55, RZ, P6, !PT ;  /* 0x000000374a37a210 */ /* 0x000fe200037fe4ff */
[----:B------:R-:W-:Y:S01]  /*1ad0*/  IMAD R72, R117, 0x70, RZ ;  /* 0x0000007075487824 */ /* 0x000fe200078e02ff */
[----:B------:R-:W-:-:S02]  /*1ae0*/  @!P3 SHF.L.U64.HI R48, R48, 0x2, R49 ;  /* 0x000000023030b819 */ /* 0x000fc40000010231 */
[----:B0-----:R-:W-:Y:S02]  /*1af0*/  @!P3 IADD3 R52, P6, PT, R115, R52, RZ ;  /* 0x000000347334b210 */ /* 0x001fe40007fde0ff */
[----:B------:R-:W-:Y:S02]  /*1b00*/  LOP3.LUT R49, R111, 0xffff, RZ, 0xc0, !PT ;  /* 0x0000ffff6f317812 */ /* 0x000fe400078ec0ff */
[C---:B------:R-:W-:Y:S02]  /*1b10*/  @!P3 IADD3.X R53, PT, PT, R48.reuse, R53, RZ, P6, !PT ;  /* 0x000000353035b210 */ /* 0x040fe400037fe4ff */
[----:B--2---:R-:W-:Y:S02]  /*1b20*/  @!P3 IADD3 R114, P6, PT, R115, R46, RZ ;  /* 0x0000002e7372b210 */ /* 0x004fe40007fde0ff */
[----:B------:R-:W-:Y:S02]  /*1b30*/  IADD3 R49, PT, PT, R49, R72, RZ ;  /* 0x0000004831317210 */ /* 0x000fe40007ffe0ff */
[----:B------:R-:W-:-:S02]  /*1b40*/  @!P3 IADD3.X R115, PT, PT, R48, R47, RZ, P6, !PT ;  /* 0x0000002f3073b210 */ /* 0x000fc400037fe4ff */
[----:B------:R-:W-:Y:S01]  /*1b50*/  CS2R R46, SRZ ;  /* 0x00000000002e7805 */ /* 0x000fe2000001ff00 */
[----:B---3--:R-:W-:Y:S01]  /*1b60*/  @P5 IMAD.WIDE R68, R49, 0x2, R68 ;  /* 0x0000000231445825 */ /* 0x008fe200078e0244 */
[----:B------:R-:W-:-:S03]  /*1b70*/  CS2R R76, SRZ ;  /* 0x00000000004c7805 */ /* 0x000fc6000001ff00 */
[----:B-1----:R-:W-:Y:S01]  /*1b80*/  IMAD.WIDE R70, R49, 0x2, R70 ;  /* 0x0000000231467825 */ /* 0x002fe200078e0246 */
[----:B------:R-:W2:Y:S01]  /*1b90*/  @P5 LDG.E.U16 R113, desc[UR8][R68.64] ;  /* 0x0000000844715981 */ /* 0x000ea2000c1e1500 */
[----:B------:R-:W-:Y:S02]  /*1ba0*/  CS2R R48, SRZ ;  /* 0x0000000000307805 */ /* 0x000fe4000001ff00 */
[----:B------:R-:W-:Y:S01]  /*1bb0*/  CS2R R78, SRZ ;  /* 0x00000000004e7805 */ /* 0x000fe2000001ff00 */
[----:B------:R0:W3:Y:S04]  /*1bc0*/  @P5 LDG.E.U16 R121, desc[UR8][R68.64+0x2] ;  /* 0x0000020844795981 */ /* 0x0000e8000c1e1500 */
[----:B------:R1:W5:Y:S04]  /*1bd0*/  @!P0 LDG.E.64 R46, desc[UR8][R50.64] ;  /* 0x00000008322e8981 */ /* 0x000368000c1e1b00 */
[----:B------:R-:W4:Y:S01]  /*1be0*/  LDG.E.U16 R124, desc[UR8][R70.64] ;  /* 0x00000008467c7981 */ /* 0x000f22000c1e1500 */
[----:B0-----:R-:W-:-:S03]  /*1bf0*/  CS2R R68, SRZ ;  /* 0x0000000000447805 */ /* 0x001fc6000001ff00 */
[----:B------:R0:W4:Y:S01]  /*1c00*/  LDG.E.U16 R120, desc[UR8][R70.64+0x2] ;  /* 0x0000020846787981 */ /* 0x000122000c1e1500 */
[----:B-1----:R-:W-:-:S03]  /*1c10*/  CS2R R50, SRZ ;  /* 0x0000000000327805 */ /* 0x002fc6000001ff00 */
[----:B------:R-:W5:Y:S04]  /*1c20*/  @!P0 LDG.E.64 R48, desc[UR8][R66.64] ;  /* 0x0000000842308981 */ /* 0x000f68000c1e1b00 */
[----:B------:R-:W5:Y:S04]  /*1c30*/  @!P4 LDG.E.64 R50, desc[UR8][R64.64] ;  /* 0x000000084032c981 */ /* 0x000f68000c1e1b00 */
[----:B------:R-:W5:Y:S04]  /*1c40*/  @!P4 LDG.E.64 R68, desc[UR8][R62.64] ;  /* 0x000000083e44c981 */ /* 0x000f68000c1e1b00 */
[----:B------:R-:W5:Y:S04]  /*1c50*/  @!P2 LDG.E.64 R76, desc[UR8][R54.64] ;  /* 0x00000008364ca981 */ /* 0x000f68000c1e1b00 */
[----:B------:R-:W5:Y:S01]  /*1c60*/  @!P3 LDG.E.64 R78, desc[UR8][R52.64] ;  /* 0x00000008344eb981 */ /* 0x000f62000c1e1b00 */
[----:B0-----:R-:W-:-:S02]  /*1c70*/  CS2R R70, SRZ ;  /* 0x0000000000467805 */ /* 0x001fc4000001ff00 */
[----:B------:R-:W-:-:S04]  /*1c80*/  CS2R R72, SRZ ;  /* 0x0000000000487805 */ /* 0x000fc8000001ff00 */
[----:B------:R-:W5:Y:S04]  /*1c90*/  @!P1 LDG.E.64 R70, desc[UR8][R60.64] ;  /* 0x000000083c469981 */ /* 0x000f68000c1e1b00 */
[----:B------:R-:W5:Y:S01]  /*1ca0*/  @!P1 LDG.E.64 R72, desc[UR8][R58.64] ;  /* 0x000000083a489981 */ /* 0x000f62000c1e1b00 */
[----:B------:R-:W-:-:S06]  /*1cb0*/  CS2R R74, SRZ ;  /* 0x00000000004a7805 */ /* 0x000fcc000001ff00 */
[----:B------:R-:W5:Y:S01]  /*1cc0*/  @!P2 LDG.E.64 R74, desc[UR8][R56.64] ;  /* 0x00000008384aa981 */ /* 0x000f62000c1e1b00 */
[----:B------:R-:W-:-:S06]  /*1cd0*/  CS2R R80, SRZ ;  /* 0x0000000000507805 */ /* 0x000fcc000001ff00 */
[----:B------:R0:W5:Y:S01]  /*1ce0*/  @!P3 LDG.E.64 R80, desc[UR8][R114.64] ;  /* 0x000000087250b981 */ /* 0x000162000c1e1b00 */
[----:B------:R-:W-:Y:S01]  /*1cf0*/  UISETP.NE.AND UP0, UPT, UR11, URZ, UPT ;  /* 0x000000ff0b00728c */ /* 0x000fe2000bf05270 */
[----:B0-----:R-:W-:Y:S02]  /*1d00*/  MOV R115, 0x3f800000 ;  /* 0x3f80000000737802 */ /* 0x001fe40000000f00 */
[----:B------:R-:W-:Y:S02]  /*1d10*/  MOV R116, RZ ;  /* 0x000000ff00747202 */ /* 0x000fe40000000f00 */
[----:B------:R-:W-:Y:S01]  /*1d20*/  MOV R114, RZ ;  /* 0x000000ff00727202 */ /* 0x000fe20000000f00 */
[----:B------:R-:W-:-:S05]  /*1d30*/  FFMA.FTZ R83, -R82, R82, R83 ;  /* 0x0000005252537223 */ /* 0x000fca0000010153 */
[----:B------:R-:W-:-:S13]  /*1d40*/  FSETP.GTU.FTZ.AND P1, PT, R83, RZ, PT ;  /* 0x000000ff5300720b */ /* 0x000fda0003f3c000 */
[----:B------:R-:W0:Y:S02]  /*1d50*/  @P1 LDC R56, c[0x0][0x3c0] ;  /* 0x0000f000ff381b82 */ /* 0x000e240000000800 */
[----:B0-----:R-:W-:-:S04]  /*1d60*/  @P1 FADD.FTZ R56, R83, R56 ;  /* 0x0000003853381221 */ /* 0x001fc80000010000 */
[----:B------:R0:W1:Y:S01]  /*1d70*/  @P1 MUFU.RSQ R115, R56 ;  /* 0x0000003800731308 */ /* 0x0000620000001400 */
[----:B--2---:R-:W-:Y:S02]  /*1d80*/  @P5 SHF.L.U32 R116, R113, 0x10, RZ ;  /* 0x0000001071745819 */ /* 0x004fe400000006ff */
[----:B---3--:R-:W-:Y:S02]  /*1d90*/  @P5 SHF.L.U32 R114, R121, 0x10, RZ ;  /* 0x0000001079725819 */ /* 0x008fe400000006ff */
[----:B----4-:R-:W-:Y:S02]  /*1da0*/  SHF.L.U32 R113, R124, 0x10, RZ ;  /* 0x000000107c717819 */ /* 0x010fe400000006ff */
[----:B------:R-:W-:Y:S01]  /*1db0*/  SHF.L.U32 R83, R120, 0x10, RZ ;  /* 0x0000001078537819 */ /* 0x000fe200000006ff */
[----:B01----:R-:W-:Y:S06]  /*1dc0*/  BRA.U UP0, `(.L_x_1469) ;  /* 0x0000000d00847547 */ /* 0x003fec000b800000 */
[C---:B-----5:R-:W-:Y:S01]  /*1dd0*/  FADD.FTZ R52, -R82.reuse, R36 ;  /* 0x0000002452347221 */ /* 0x060fe20000010100 */
[----:B------:R-:W-:Y:S01]  /*1de0*/  FADD.FTZ R54, -R82, R37 ;  /* 0x0000002552367221 */ /* 0x000fe20000010100 */
[----:B------:R-:W-:Y:S01]  /*1df0*/  FMUL.FTZ R56, R2, R113 ;  /* 0x0000007102387220 */ /* 0x000fe20000410000 */
[----:B------:R-:W-:Y:S01]  /*1e00*/  FMUL.FTZ R55, R3, R83 ;  /* 0x0000005303377220 */ /* 0x000fe20000410000 */
[-C--:B------:R-:W-:Y:S01]  /*1e10*/  FMUL.FTZ R53, R52, R115.reuse ;  /* 0x0000007334357220 */ /* 0x080fe20000410000 */
[----:B------:R-:W-:Y:S01]  /*1e20*/  FMUL.FTZ R54, R54, R115 ;  /* 0x0000007336367220 */ /* 0x000fe20000410000 */
[----:B------:R-:W-:Y:S01]  /*1e30*/  FADD.FTZ R52, RZ, R56 ;  /* 0x00000038ff347221 */ /* 0x000fe20000010000 */
[C---:B------:R-:W-:Y:S01]  /*1e40*/  FADD.FTZ R58, -R82.reuse, R9 ;  /* 0x00000009523a7221 */ /* 0x040fe20000010100 */
[----:B------:R-:W-:Y:S01]  /*1e50*/  FFMA.FTZ R57, R53, R56, RZ ;  /* 0x0000003835397223 */ /* 0x000fe200000100ff */
[----:B------:R-:W-:Y:S01]  /*1e60*/  FADD.FTZ R56, -R82, R8 ;  /* 0x0000000852387221 */ /* 0x000fe20000010100 */
[----:B------:R-:W-:Y:S01]  /*1e70*/  FADD.FTZ R52, R55, R52 ;  /* 0x0000003437347221 */ /* 0x000fe20000010000 */
[----:B------:R-:W-:Y:S01]  /*1e80*/  FFMA.FTZ R53, R2, R53, RZ ;  /* 0x0000003502357223 */ /* 0x000fe200000100ff */
[----:B------:R-:W-:Y:S01]  /*1e90*/  FFMA.FTZ R57, R54, R55, R57 ;  /* 0x0000003736397223 */ /* 0x000fe20000010039 */
[----:B------:R-:W-:Y:S01]  /*1ea0*/  FMUL.FTZ R55, R10, R113 ;  /* 0x000000710a377220 */ /* 0x000fe20000410000 */
[----:B------:R-:W-:Y:S01]  /*1eb0*/  FMUL.FTZ R56, R56, R115 ;  /* 0x0000007338387220 */ /* 0x000fe20000410000 */
[----:B------:R-:W-:Y:S01]  /*1ec0*/  FMUL.FTZ R59, R11, R83 ;  /* 0x000000530b3b7220 */ /* 0x000fe20000410000 */
[----:B------:R-:W-:Y:S01]  /*1ed0*/  FMUL.FTZ R58, R58, R115 ;  /* 0x000000733a3a7220 */ /* 0x000fe20000410000 */
[----:B------:R-:W-:Y:S01]  /*1ee0*/  FFMA.FTZ R54, R3, R54, RZ ;  /* 0x0000003603367223 */ /* 0x000fe200000100ff */
[----:B------:R-:W-:Y:S01]  /*1ef0*/  FFMA.FTZ R53, R10, R56, R53 ;  /* 0x000000380a357223 */ /* 0x000fe20000010035 */
[----:B------:R-:W-:Y:S01]  /*1f00*/  FFMA.FTZ R57, R56, R55, R57 ;  /* 0x0000003738397223 */ /* 0x000fe20000010039 */
[----:B------:R-:W-:Y:S01]  /*1f10*/  FADD.FTZ R56, -R82, R12 ;  /* 0x0000000c52387221 */ /* 0x000fe20000010100 */
[----:B------:R-:W-:Y:S01]  /*1f20*/  FADD.FTZ R52, R52, R55 ;  /* 0x0000003734347221 */ /* 0x000fe20000010000 */
[----:B------:R-:W-:Y:S01]  /*1f30*/  FFMA.FTZ R54, R11, R58, R54 ;  /* 0x0000003a0b367223 */ /* 0x000fe20000010036 */
[----:B------:R-:W-:Y:S01]  /*1f40*/  FFMA.FTZ R57, R58, R59, R57 ;  /* 0x0000003b3a397223 */ /* 0x000fe20000010039 */
[----:B------:R-:W-:Y:S01]  /*1f50*/  FADD.FTZ R58, -R82, R13 ;  /* 0x0000000d523a7221 */ /* 0x000fe20000010100 */
[----:B------:R-:W-:Y:S01]  /*1f60*/  FMUL.FTZ R56, R56, R115 ;  /* 0x0000007338387220 */ /* 0x000fe20000410000 */
[----:B------:R-:W-:Y:S01]  /*1f70*/  FMUL.FTZ R55, R14, R113 ;  /* 0x000000710e377220 */ /* 0x000fe20000410000 */
[----:B------:R-:W-:Y:S01]  /*1f80*/  FADD.FTZ R52, R59, R52 ;  /* 0x000000343b347221 */ /* 0x000fe20000010000 */
[C---:B------:R-:W-:Y:S01]  /*1f90*/  FMUL.FTZ R59, R15.reuse, R83 ;  /* 0x000000530f3b7220 */ /* 0x040fe20000410000 */
[----:B------:R-:W-:Y:S01]  /*1fa0*/  FMUL.FTZ R58, R58, R115 ;  /* 0x000000733a3a7220 */ /* 0x000fe20000410000 */
        /* <DEDUP_REMOVED lines=98> */
[----:B------:R-:W-:Y:S01]  /*25d0*/  FADD.FTZ R52, R52, R55 ;  /* 0x0000003734347221 */ /* 0x000fe20000010000 */
[----:B------:R-:W-:Y:S01]  /*25e0*/  FADD.FTZ R56, -R82, R42 ;  /* 0x0000002a52387221 */ /* 0x000fe20000010100 */
[----:B------:R-:W-:Y:S01]  /*25f0*/  FFMA.FTZ R54, R41, R58, R54 ;  /* 0x0000003a29367223 */ /* 0x000fe20000010036 */
[----:B------:R-:W-:Y:S01]  /*2600*/  FFMA.FTZ R57, R58, R59, R57 ;  /* 0x0000003b3a397223 */ /* 0x000fe20000010039 */
[----:B------:R-:W-:Y:S01]  /*2610*/  FADD.FTZ R52, R59, R52 ;  /* 0x000000343b347221 */ /* 0x000fe20000010000 */
[----:B------:R-:W-:Y:S01]  /*2620*/  FADD.FTZ R58, -R82, R43 ;  /* 0x0000002b523a7221 */ /* 0x000fe20000010100 */
[----:B------:R-:W-:Y:S01]  /*2630*/  FMUL.FTZ R56, R56, R115 ;  /* 0x0000007338387220 */ /* 0x000fe20000410000 */
[----:B------:R-:W-:Y:S01]  /*2640*/  FMUL.FTZ R55, R44, R113 ;  /* 0x000000712c377220 */ /* 0x000fe20000410000 */
[C---:B------:R-:W-:Y:S01]  /*2650*/  FMUL.FTZ R59, R45.reuse, R83 ;  /* 0x000000532d3b7220 */ /* 0x040fe20000410000 */
[----:B------:R-:W-:Y:S01]  /*2660*/  FMUL.FTZ R58, R58, R115 ;  /* 0x000000733a3a7220 */ /* 0x000fe20000410000 */
[----:B------:R-:W-:Y:S01]  /*2670*/  FFMA.FTZ R53, R44, R56, R53 ;  /* 0x000000382c357223 */ /* 0x000fe20000010035 */
[----:B------:R-:W-:Y:S01]  /*2680*/  FADD.FTZ R60, R52, R55 ;  /* 0x00000037343c7221 */ /* 0x000fe20000010000 */
[----:B------:R-:W-:Y:S01]  /*2690*/  FFMA.FTZ R57, R56, R55, R57 ;  /* 0x0000003738397223 */ /* 0x000fe20000010039 */
[----:B------:R-:W-:Y:S01]  /*26a0*/  FADD.FTZ R56, -R82, R50 ;  /* 0x0000003252387221 */ /* 0x000fe20000010100 */
[----:B------:R-:W-:Y:S01]  /*26b0*/  FFMA.FTZ R52, R45, R58, R54 ;  /* 0x0000003a2d347223 */ /* 0x000fe20000010036 */
[----:B------:R-:W-:Y:S01]  /*26c0*/  FADD.FTZ R60, R59, R60 ;  /* 0x0000003c3b3c7221 */ /* 0x000fe20000010000 */
[----:B------:R-:W-:Y:S01]  /*26d0*/  FMUL.FTZ R55, R68, R113 ;  /* 0x0000007144377220 */ /* 0x000fe20000410000 */
[----:B------:R-:W-:Y:S01]  /*26e0*/  FFMA.FTZ R57, R58, R59, R57 ;  /* 0x0000003b3a397223 */ /* 0x000fe20000010039 */
[----:B------:R-:W-:Y:S01]  /*26f0*/  FADD.FTZ R54, -R82, R51 ;  /* 0x0000003352367221 */ /* 0x000fe20000010100 */
[----:B------:R-:W-:Y:S01]  /*2700*/  FMUL.FTZ R56, R56, R115 ;  /* 0x0000007338387220 */ /* 0x000fe20000410000 */
[----:B------:R-:W-:Y:S01]  /*2710*/  FMUL.FTZ R59, R69, R83 ;  /* 0x00000053453b7220 */ /* 0x000fe20000410000 */
[----:B------:R-:W-:Y:S01]  /*2720*/  FADD.FTZ R60, R60, R55 ;  /* 0x000000373c3c7221 */ /* 0x000fe20000010000 */
[----:B------:R-:W-:Y:S01]  /*2730*/  FMUL.FTZ R54, R54, R115 ;  /* 0x0000007336367220 */ /* 0x000fe20000410000 */
[----:B------:R-:W-:Y:S01]  /*2740*/  FFMA.FTZ R55, R56, R55, R57 ;  /* 0x0000003738377223 */ /* 0x000fe20000010039 */
[----:B------:R-:W-:Y:S01]  /*2750*/  FFMA.FTZ R57, R68, R56, R53 ;  /* 0x0000003844397223 */ /* 0x000fe20000010035 */
[----:B------:R-:W-:Y:S01]  /*2760*/  FADD.FTZ R60, R59, R60 ;  /* 0x0000003c3b3c7221 */ /* 0x000fe20000010000 */
[----:B------:R-:W-:Y:S01]  /*2770*/  FFMA.FTZ R52, R69, R54, R52 ;  /* 0x0000003645347223 */ /* 0x000fe20000010034 */
[----:B------:R-:W-:Y:S01]  /*2780*/  FFMA.FTZ R59, R54, R59, R55 ;  /* 0x0000003b363b7223 */ /* 0x000fe20000010037 */
[----:B------:R-:W-:Y:S01]  /*2790*/  FADD.FTZ R53, RZ, R2 ;  /* 0x00000002ff357221 */ /* 0x000fe20000010000 */
[----:B------:R-:W-:Y:S01]  /*27a0*/  FADD.FTZ R54, RZ, R3 ;  /* 0x00000003ff367221 */ /* 0x000fe20000010000 */
[----:B------:R-:W-:Y:S01]  /*27b0*/  FADD.FTZ R56, -R82, R70 ;  /* 0x0000004652387221 */ /* 0x000fe20000010100 */
[----:B------:R-:W-:Y:S01]  /*27c0*/  FMUL.FTZ R61, R72, R113 ;  /* 0x00000071483d7220 */ /* 0x000fe20000410000 */
[----:B------:R-:W-:Y:S01]  /*27d0*/  FADD.FTZ R53, R10, R53 ;  /* 0x000000350a357221 */ /* 0x000fe20000010000 */
[----:B------:R-:W-:Y:S01]  /*27e0*/  FADD.FTZ R54, R11, R54 ;  /* 0x000000360b367221 */ /* 0x000fe20000010000 */
[----:B------:R-:W-:Y:S01]  /*27f0*/  FMUL.FTZ R58, R56, R115 ;  /* 0x00000073383a7220 */ /* 0x000fe20000410000 */
[----:B------:R-:W-:Y:S01]  /*2800*/  FADD.FTZ R56, -R82, R71 ;  /* 0x0000004752387221 */ /* 0x000fe20000010100 */
[----:B------:R-:W-:Y:S01]  /*2810*/  FADD.FTZ R55, R14, R53 ;  /* 0x000000350e377221 */ /* 0x000fe20000010000 */
[----:B------:R-:W-:Y:S01]  /*2820*/  FADD.FTZ R54, R15, R54 ;  /* 0x000000360f367221 */ /* 0x000fe20000010000 */
[----:B------:R-:W-:Y:S01]  /*2830*/  FFMA.FTZ R53, R72, R58, R57 ;  /* 0x0000003a48357223 */ /* 0x000fe20000010039 */
[----:B------:R-:W-:Y:S01]  /*2840*/  FFMA.FTZ R59, R58, R61, R59 ;  /* 0x0000003d3a3b7223 */ /* 0x000fe2000001003b */
[----:B------:R-:W-:Y:S01]  /*2850*/  FADD.FTZ R55, R18, R55 ;  /* 0x0000003712377221 */ /* 0x000fe20000010000 */
[----:B------:R-:W-:Y:S01]  /*2860*/  FADD.FTZ R54, R19, R54 ;  /* 0x0000003613367221 */ /* 0x000fe20000010000 */
[----:B------:R-:W-:Y:S01]  /*2870*/  FMUL.FTZ R56, R56, R115 ;  /* 0x0000007338387220 */ /* 0x000fe20000410000 */
[----:B------:R-:W-:Y:S01]  /*2880*/  FMUL.FTZ R57, R73, R83 ;  /* 0x0000005349397220 */ /* 0x000fe20000410000 */
[----:B------:R-:W-:Y:S01]  /*2890*/  FADD.FTZ R55, R22, R55 ;  /* 0x0000003716377221 */ /* 0x000fe20000010000 */
[----:B------:R-:W-:Y:S01]  /*28a0*/  FADD.FTZ R54, R23, R54 ;  /* 0x0000003617367221 */ /* 0x000fe20000010000 */
[----:B------:R-:W-:Y:S01]  /*28b0*/  FADD.FTZ R60, R60, R61 ;  /* 0x0000003d3c3c7221 */ /* 0x000fe20000010000 */
[----:B------:R-:W-:Y:S01]  /*28c0*/  FFMA.FTZ R52, R73, R56, R52 ;  /* 0x0000003849347223 */ /* 0x000fe20000010034 */
[----:B------:R-:W-:Y:S01]  /*28d0*/  FADD.FTZ R55, R26, R55 ;  /* 0x000000371a377221 */ /* 0x000fe20000010000 */
[----:B------:R-:W-:Y:S01]  /*28e0*/  FADD.FTZ R54, R27, R54 ;  /* 0x000000361b367221 */ /* 0x000fe20000010000 */
[----:B------:R-:W-:Y:S01]  /*28f0*/  FFMA.FTZ R59, R56, R57, R59 ;  /* 0x00000039383b7223 */ /* 0x000fe2000001003b */
[----:B------:R-:W-:Y:S01]  /*2900*/  FADD.FTZ R56, -R82, R74 ;  /* 0x0000004a52387221 */ /* 0x000fe20000010100 */
[----:B------:R-:W-:Y:S01]  /*2910*/  FADD.FTZ R55, R30, R55 ;  /* 0x000000371e377221 */ /* 0x000fe20000010000 */
[----:B------:R-:W-:Y:S01]  /*2920*/  FADD.FTZ R54, R31, R54 ;  /* 0x000000361f367221 */ /* 0x000fe20000010000 */
[----:B------:R-:W-:Y:S01]  /*2930*/  FADD.FTZ R60, R57, R60 ;  /* 0x0000003c393c7221 */ /* 0x000fe20000010000 */
[----:B------:R-:W-:Y:S01]  /*2940*/  FMUL.FTZ R57, R76, R113 ;  /* 0x000000714c397220 */ /* 0x000fe20000410000 */
[----:B------:R-:W-:Y:S01]  /*2950*/  FADD.FTZ R55, R34, R55 ;  /* 0x0000003722377221 */ /* 0x000fe20000010000 */
[----:B------:R-:W-:Y:S01]  /*2960*/  FADD.FTZ R54, R35, R54 ;  /* 0x0000003623367221 */ /* 0x000fe20000010000 */
[----:B------:R-:W-:Y:S01]  /*2970*/  FMUL.FTZ R58, R56, R115 ;  /* 0x00000073383a7220 */ /* 0x000fe20000410000 */
[----:B------:R-:W-:Y:S01]  /*2980*/  FADD.FTZ R56, -R82, R75 ;  /* 0x0000004b52387221 */ /* 0x000fe20000010100 */
[----:B------:R-:W-:Y:S01]  /*2990*/  FADD.FTZ R55, R48, R55 ;  /* 0x0000003730377221 */ /* 0x000fe20000010000 */
[----:B------:R-:W-:Y:S01]  /*29a0*/  FADD.FTZ R54, R49, R54 ;  /* 0x0000003631367221 */ /* 0x000fe20000010000 */
[----:B------:R-:W-:Y:S01]  /*29b0*/  FADD.FTZ R61, R60, R57 ;  /* 0x000000393c3d7221 */ /* 0x000fe20000010000 */
[----:B------:R-:W-:Y:S01]  /*29c0*/  FFMA.FTZ R60, R58, R57, R59 ;  /* 0x000000393a3c7223 */ /* 0x000fe2000001003b */
        /* <DEDUP_REMOVED lines=9> */
[----:B------:R-:W-:Y:S01]  /*2a60*/  FADD.FTZ R52, R41, R56 ;  /* 0x0000003829347221 */ /* 0x000fe20000010000 */
        /* <DEDUP_REMOVED lines=18> */
[C---:B------:R-:W-:Y:S01]  /*2b90*/  FFMA.FTZ R56, R80.reuse, R56, R53 ;  /* 0x0000003850387223 */ /* 0x040fe20000010035 */
[C---:B------:R-:W-:Y:S01]  /*2ba0*/  FFMA.FTZ R57, R81.reuse, R57, R54 ;  /* 0x0000003951397223 */ /* 0x040fe20000010036 */
[----:B------:R-:W-:Y:S01]  /*2bb0*/  FADD.FTZ R58, R80, R55 ;  /* 0x00000037503a7221 */ /* 0x000fe20000010000 */
[----:B------:R-:W-:Y:S01]  /*2bc0*/  FADD.FTZ R59, R81, R62 ;  /* 0x0000003e513b7221 */ /* 0x000fe20000010000 */
[----:B------:R-:W-:Y:S06]  /*2bd0*/  BRA `(.L_x_1470) ;  /* 0x0000002000007947 */ /* 0x000fec0003800000 */
.L_x_1469:
[C---:B-----5:R-:W-:Y:S01]  /*2be0*/  FADD.FTZ R52, -R82.reuse, R36 ;  /* 0x0000002452347221 */ /* 0x060fe20000010100 */
[C---:B------:R-:W-:Y:S01]  /*2bf0*/  FADD.FTZ R64, -R82.reuse, R8 ;  /* 0x0000000852407221 */ /* 0x040fe20000010100 */
[C---:B------:R-:W-:Y:S01]  /*2c00*/  FADD.FTZ R60, -R82.reuse, R9 ;  /* 0x00000009523c7221 */ /* 0x040fe20000010100 */
[----:B------:R-:W-:Y:S01]  /*2c10*/  FADD.FTZ R120, -R82, R16 ;  /* 0x0000001052787221 */ /* 0x000fe20000010100 */
[-C--:B------:R-:W-:Y:S01]  /*2c20*/  FMUL.FTZ R53, R52, R115.reuse ;  /* 0x0000007334357220 */ /* 0x080fe20000410000 */
[----:B------:R-:W-:Y:S01]  /*2c30*/  FADD.FTZ R52, -R82, R37 ;  /* 0x0000002552347221 */ /* 0x000fe20000010100 */
[-C--:B------:R-:W-:Y:S01]  /*2c40*/  FMUL.FTZ R64, R64, R115.reuse ;  /* 0x0000007340407220 */ /* 0x080fe20000410000 */
[----:B------:R-:W-:Y:S01]  /*2c50*/  FMUL.FTZ R61, R60, R115 ;  /* 0x000000733c3d7220 */ /* 0x000fe20000410000 */
[C-C-:B------:R-:W-:Y:S01]  /*2c60*/  FFMA.FTZ R54, R113.reuse, R53, R116.reuse ;  /* 0x0000003571367223 */ /* 0x140fe20000010074 */
[----:B------:R-:W-:Y:S01]  /*2c70*/  FMUL.FTZ R52, R52, R115 ;  /* 0x0000007334347220 */ /* 0x000fe20000410000 */
[----:B------:R-:W-:Y:S01]  /*2c80*/  FFMA.FTZ R58, R113, R64, R116 ;  /* 0x00000040713a7223 */ /* 0x000fe20000010074 */
[C-C-:B------:R-:W-:Y:S01]  /*2c90*/  FFMA.FTZ R57, R83.reuse, R61, R114.reuse ;  /* 0x0000003d53397223 */ /* 0x140fe20000010072 */
[----:B------:R-:W-:Y:S01]  /*2ca0*/  FMUL.FTZ R56, R54, -1.4426950216293334961 ;  /* 0xbfb8aa3b36387820 */ /* 0x000fe20000410000 */
[----:B------:R-:W-:Y:S01]  /*2cb0*/  FFMA.FTZ R55, R83, R52, R114 ;  /* 0x0000003453377223 */ /* 0x000fe20000010072 */
[----:B------:R-:W-:Y:S01]  /*2cc0*/  FMUL.FTZ R65, R58, -1.4426950216293334961 ;  /* 0xbfb8aa3b3a417820 */ /* 0x000fe20000410000 */
[----:B------:R-:W-:-:S02]  /*2cd0*/  FMUL.FTZ R66, R57, -1.4426950216293334961 ;  /* 0xbfb8aa3b39427820 */ /* 0x000fc40000410000 */
[----:B------:R-:W-:Y:S01]  /*2ce0*/  FMUL.FTZ R59, R55, -1.4426950216293334961 ;  /* 0xbfb8aa3b373b7820 */ /* 0x000fe20000410000 */
[----:B------:R-:W0:Y:S08]  /*2cf0*/  MUFU.EX2 R56, R56 ;  /* 0x0000003800387308 */ /* 0x000e300000000800 */
[----:B------:R-:W1:Y:S08]  /*2d00*/  MUFU.EX2 R59, R59 ;  /* 0x0000003b003b7308 */ /* 0x000e700000000800 */
[----:B------:R-:W2:Y:S01]  /*2d10*/  MUFU.EX2 R65, R65 ;  /* 0x0000004100417308 */ /* 0x000ea20000000800 */
[----:B0-----:R-:W-:-:S07]  /*2d20*/  FADD.FTZ R62, R56, 1 ;  /* 0x3f800000383e7421 */ /* 0x001fce0000010000 */
[----:B------:R-:W0:Y:S01]  /*2d30*/  MUFU.EX2 R66, R66 ;  /* 0x0000004200427308 */ /* 0x000e220000000800 */
[----:B-1----:R-:W-:-:S07]  /*2d40*/  FADD.FTZ R60, R59, 1 ;  /* 0x3f8000003b3c7421 */ /* 0x002fce0000010000 */
[----:B------:R-:W1:Y:S01]  /*2d50*/  MUFU.RCP R63, R62 ;  /* 0x0000003e003f7308 */ /* 0x000e620000001000 */
[----:B--2---:R-:W-:-:S07]  /*2d60*/  FADD.FTZ R59, R65, 1 ;  /* 0x3f800000413b7421 */ /* 0x004fce0000010000 */
[----:B------:R-:W2:Y:S01]  /*2d70*/  MUFU.RCP R60, R60 ;  /* 0x0000003c003c7308 */ /* 0x000ea20000001000 */
[----:B0-----:R-:W-:-:S07]  /*2d80*/  FADD.FTZ R56, R66, 1 ;  /* 0x3f80000042387421 */ /* 0x001fce0000010000 */
[----:B------:R-:W0:Y:S01]  /*2d90*/  MUFU.RCP R59, R59 ;  /* 0x0000003b003b7308 */ /* 0x000e220000001000 */
[----:B-1----:R-:W-:-:S04]  /*2da0*/  FADD.FTZ R65, -R63, 1 ;  /* 0x3f8000003f417421 */ /* 0x002fc80000010100 */
[----:B------:R-:W-:Y:S01]  /*2db0*/  FFMA.FTZ R65, R54, R65, 1 ;  /* 0x3f80000036417423 */ /* 0x000fe20000010041 */
[----:B------:R-:W-:Y:S02]  /*2dc0*/  FMUL.FTZ R54, R2, R63 ;  /* 0x0000003f02367220 */ /* 0x000fe40000410000 */
[----:B------:R-:W1:Y:S01]  /*2dd0*/  MUFU.RCP R56, R56 ;  /* 0x0000003800387308 */ /* 0x000e620000001000 */
[----:B--2---:R-:W-:Y:S01]  /*2de0*/  FADD.FTZ R62, -R60, 1 ;  /* 0x3f8000003c3e7421 */ /* 0x004fe20000010100 */
[----:B------:R-:W-:Y:S01]  /*2df0*/  FMUL.FTZ R54, R54, R65 ;  /* 0x0000004136367220 */ /* 0x000fe20000410000 */
[----:B------:R-:W-:Y:S02]  /*2e00*/  FMUL.FTZ R65, R3, R60 ;  /* 0x0000003c03417220 */ /* 0x000fe40000410000 */
[----:B------:R-:W-:Y:S01]  /*2e10*/  FFMA.FTZ R62, R55, R62, 1 ;  /* 0x3f800000373e7423 */ /* 0x000fe2000001003e */
[----:B0-----:R-:W-:-:S03]  /*2e20*/  FADD.FTZ R55, -R59, 1 ;  /* 0x3f8000003b377421 */ /* 0x001fc60000010100 */
[----:B------:R-:W-:Y:S01]  /*2e30*/  FMUL.FTZ R65, R65, R62 ;  /* 0x0000003e41417220 */ /* 0x000fe20000410000 */
[----:B------:R-:W-:Y:S01]  /*2e40*/  FMUL.FTZ R59, R10, R59 ;  /* 0x0000003b0a3b7220 */ /* 0x000fe20000410000 */
[----:B------:R-:W-:Y:S01]  /*2e50*/  FADD.FTZ R62, -R82, R12 ;  /* 0x0000000c523e7221 */ /* 0x000fe20000010100 */
[----:B------:R-:W-:Y:S01]  /*2e60*/  FFMA.FTZ R58, R58, R55, 1 ;  /* 0x3f8000003a3a7423 */ /* 0x000fe20000010037 */
[-C--:B------:R-:W-:Y:S02]  /*2e70*/  FMUL.FTZ R55, R120, R115.reuse ;  /* 0x0000007378377220 */ /* 0x080fe40000410000 */
[----:B------:R-:W-:Y:S01]  /*2e80*/  FMUL.FTZ R62, R62, R115 ;  /* 0x000000733e3e7220 */ /* 0x000fe20000410000 */
[----:B------:R-:W-:Y:S01]  /*2e90*/  FMUL.FTZ R59, R59, R58 ;  /* 0x0000003a3b3b7220 */ /* 0x000fe20000410000 */
[----:B-1----:R-:W-:Y:S01]  /*2ea0*/  FADD.FTZ R60, -R56, 1 ;  /* 0x3f800000383c7421 */ /* 0x002fe20000010100 */
[----:B------:R-:W-:Y:S01]  /*2eb0*/  FADD.FTZ R58, -R82, R13 ;  /* 0x0000000d523a7221 */ /* 0x000fe20000010100 */
[C-C-:B------:R-:W-:Y:S01]  /*2ec0*/  FFMA.FTZ R121, R113.reuse, R62, R116.reuse ;  /* 0x0000003e71797223 */ /* 0x140fe20000010074 */
[----:B------:R-:W-:Y:S01]  /*2ed0*/  FFMA.FTZ R63, R113, R55, R116 ;  /* 0x00000037713f7223 */ /* 0x000fe20000010074 */
[----:B------:R-:W-:Y:S01]  /*2ee0*/  FFMA.FTZ R60, R57, R60, 1 ;  /* 0x3f800000393c7423 */ /* 0x000fe2000001003c */
[----:B------:R-:W-:Y:S01]  /*2ef0*/  FMUL.FTZ R57, R58, R115 ;  /* 0x000000733a397220 */ /* 0x000fe20000410000 */
[----:B------:R-:W-:Y:S01]  /*2f00*/  FMUL.FTZ R124, R121, -1.4426950216293334961 ;  /* 0xbfb8aa3b797c7820 */ /* 0x000fe20000410000 */
[----:B------:R-:W-:Y:S01]  /*2f10*/  FMUL.FTZ R120, R63, -1.4426950216293334961 ;  /* 0xbfb8aa3b3f787820 */ /* 0x000fe20000410000 */
[----:B------:R-:W-:Y:S01]  /*2f20*/  FMUL.FTZ R125, R11, R56 ;  /* 0x000000380b7d7220 */ /* 0x000fe20000410000 */
[----:B------:R-:W-:Y:S01]  /*2f30*/  FFMA.FTZ R66, R83, R57, R114 ;  /* 0x0000003953427223 */ /* 0x000fe20000010072 */
[----:B------:R-:W0:Y:S02]  /*2f40*/  MUFU.EX2 R67, R124 ;  /* 0x0000007c00437308 */ /* 0x000e240000000800 */
[----:B------:R-:W-:Y:S01]  /*2f50*/  FMUL.FTZ R60, R125, R60 ;  /* 0x0000003c7d3c7220 */ /* 0x000fe20000410000 */
[----:B------:R-:W-:-:S05]  /*2f60*/  FMUL.FTZ R58, R66, -1.4426950216293334961 ;  /* 0xbfb8aa3b423a7820 */ /* 0x000fca0000410000 */
[----:B------:R-:W1:Y:S08]  /*2f70*/  MUFU.EX2 R120, R120 ;  /* 0x0000007800787308 */ /* 0x000e700000000800 */
[----:B------:R-:W2:Y:S01]  /*2f80*/  MUFU.EX2 R58, R58 ;  /* 0x0000003a003a7308 */ /* 0x000ea20000000800 */
[----:B0-----:R-:W-:-:S07]  /*2f90*/  FADD.FTZ R67, R67, 1 ;  /* 0x3f80000043437421 */ /* 0x001fce0000010000 */
[----:B------:R-:W0:Y:S01]  /*2fa0*/  MUFU.RCP R67, R67 ;  /* 0x0000004300437308 */ /* 0x000e220000001000 */
[----:B-1----:R-:W-:Y:S01]  /*2fb0*/  FADD.FTZ R120, R120, 1 ;  /* 0x3f80000078787421 */ /* 0x002fe20000010000 */
[----:B--2---:R-:W-:-:S06]  /*2fc0*/  FADD.FTZ R124, R58, 1 ;  /* 0x3f8000003a7c7421 */ /* 0x004fcc0000010000 */
[----:B------:R-:W1:Y:S01]  /*2fd0*/  MUFU.RCP R58, R124 ;  /* 0x0000007c003a7308 */ /* 0x000e620000001000 */
[----:B0-----:R-:W-:Y:S01]  /*2fe0*/  FADD.FTZ R56, -R67, 1 ;  /* 0x3f80000043387421 */ /* 0x001fe20000010100 */
[----:B------:R-:W-:-:S03]  /*2ff0*/  FMUL.FTZ R67, R14, R67 ;  /* 0x000000430e437220 */ /* 0x000fc60000410000 */
[----:B------:R-:W-:Y:S01]  /*3000*/  FFMA.FTZ R56, R121, R56, 1 ;  /* 0x3f80000079387423 */ /* 0x000fe20000010038 */
[----:B-1----:R-:W-:Y:S01]  /*3010*/  FADD.FTZ R121, -R58, 1 ;  /* 0x3f8000003a797421 */ /* 0x002fe20000010100 */
[----:B------:R-:W-:Y:S02]  /*3020*/  FMUL.FTZ R125, R15, R58 ;  /* 0x0000003a0f7d7220 */ /* 0x000fe40000410000 */
[----:B------:R-:W-:Y:S01]  /*3030*/  FMUL.FTZ R58, R67, R56 ;  /* 0x00000038433a7220 */ /* 0x000fe20000410000 */
[----:B------:R-:W-:Y:S02]  /*3040*/  FFMA.FTZ R66, R66, R121, 1 ;  /* 0x3f80000042427423 */ /* 0x000fe40000010079 */
[----:B------:R-:W0:Y:S02]  /*3050*/  MUFU.RCP R121, R120 ;  /* 0x0000007800797308 */ /* 0x000e240000001000 */
[----:B------:R-:W-:Y:S01]  /*3060*/  FMUL.FTZ R56, R125, R66 ;  /* 0x000000427d387220 */ /* 0x000fe20000410000 */
[----:B------:R-:W-:Y:S01]  /*3070*/  FMUL.FTZ R66, R113, R54 ;  /* 0x0000003671427220 */ /* 0x000fe20000410000 */
[----:B------:R-:W-:-:S03]  /*3080*/  FMUL.FTZ R125, R83, R65 ;  /* 0x00000041537d7220 */ /* 0x000fc60000410000 */
[C---:B------:R-:W-:Y:S01]  /*3090*/  FFMA.FTZ R67, R53.reuse, R66, RZ ;  /* 0x0000004235437223 */ /* 0x040fe200000100ff */
[----:B------:R-:W-:Y:S01]  /*30a0*/  FFMA.FTZ R53, R53, R54, RZ ;  /* 0x0000003635357223 */ /* 0x000fe200000100ff */
[----:B------:R-:W-:Y:S02]  /*30b0*/  FADD.FTZ R66, RZ, R66 ;  /* 0x00000042ff427221 */ /* 0x000fe40000010000 */
[----:B------:R-:W-:Y:S01]  /*30c0*/  FFMA.FTZ R67, R52, R125, R67 ;  /* 0x0000007d34437223 */ /* 0x000fe20000010043 */
[----:B------:R-:W-:Y:S01]  /*30d0*/  FFMA.FTZ R53, R64, R59, R53 ;  /* 0x0000003b40357223 */ /* 0x000fe20000010035 */
[----:B------:R-:W-:Y:S01]  /*30e0*/  FADD.FTZ R66, R125, R66 ;  /* 0x000000427d427221 */ /* 0x000fe20000010000 */
[----:B0-----:R-:W-:Y:S01]  /*30f0*/  FADD.FTZ R120, -R121, 1 ;  /* 0x3f80000079787421 */ /* 0x001fe20000010100 */
[----:B------:R-:W-:-:S03]  /*3100*/  FMUL.FTZ R121, R18, R121 ;  /* 0x0000007912797220 */ /* 0x000fc60000410000 */
[----:B------:R-:W-:Y:S01]  /*3110*/  FFMA.FTZ R124, R63, R120, 1 ;  /* 0x3f8000003f7c7423 */ /* 0x000fe20000010078 */
[----:B------:R-:W-:-:S03]  /*3120*/  FADD.FTZ R120, RZ, R54 ;  /* 0x00000036ff787221 */ /* 0x000fc60000010000 */
[----:B------:R-:W-:Y:S01]  /*3130*/  FMUL.FTZ R54, R121, R124 ;  /* 0x0000007c79367220 */ /* 0x000fe20000410000 */
[----:B------:R-:W-:Y:S01]  /*3140*/  FADD.FTZ R63, R120, R59 ;  /* 0x0000003b783f7221 */ /* 0x000fe20000010000 */
[----:B------:R-:W-:Y:S01]  /*3150*/  FADD.FTZ R120, -R82, R17 ;  /* 0x0000001152787221 */ /* 0x000fe20000010100 */
[----:B------:R-:W-:Y:S02]  /*3160*/  FMUL.FTZ R124, R113, R59 ;  /* 0x0000003b717c7220 */ /* 0x000fe40000410000 */
[----:B------:R-:W-:Y:S01]  /*3170*/  FADD.FTZ R63, R63, R58 ;  /* 0x0000003a3f3f7221 */ /* 0x000fe20000010000 */
[----:B------:R-:W-:Y:S01]  /*3180*/  FMUL.FTZ R59, R120, R115 ;  /* 0x00000073783b7220 */ /* 0x000fe20000410000 */
[----:B------:R-:W-:Y:S01]  /*3190*/  FFMA.FTZ R120, R64, R124, R67 ;  /* 0x0000007c40787223 */ /* 0x000fe20000010043 */
[----:B------:R-:W-:Y:S02]  /*31a0*/  FADD.FTZ R66, R66, R124 ;  /* 0x0000007c42427221 */ /* 0x000fe40000010000 */
        /* <DEDUP_REMOVED lines=10> */
[----:B------:R-:W-:Y:S01]  /*3250*/  FADD.FTZ R121, -R82, R21 ;  /* 0x0000001552797221 */ /* 0x000fe20000010100 */
[----:B------:R-:W-:Y:S01]  /*3260*/  FFMA.FTZ R125, R64, R125, 1 ;  /* 0x3f800000407d7423 */ /* 0x000fe2000001007d */
[----:B------:R-:W-:Y:S01]  /*3270*/  FFMA.FTZ R64, R52, R65, RZ ;  /* 0x0000004134407223 */ /* 0x000fe200000100ff */
[----:B------:R-:W-:Y:S02]  /*3280*/  FADD.FTZ R65, RZ, R65 ;  /* 0x00000041ff417221 */ /* 0x000fe40000010000 */
[----:B------:R-:W-:Y:S01]  /*3290*/  FMUL.FTZ R52, R124, R125 ;  /* 0x0000007d7c347220 */ /* 0x000fe20000410000 */
[----:B------:R-:W-:Y:S01]  /*32a0*/  FADD.FTZ R124, -R82, R20 ;  /* 0x00000014527c7221 */ /* 0x000fe20000010100 */
[----:B------:R-:W-:Y:S01]  /*32b0*/  FADD.FTZ R65, R65, R60 ;  /* 0x0000003c41417221 */ /* 0x000fe20000010000 */
[----:B------:R-:W-:-:S02]  /*32c0*/  FFMA.FTZ R64, R61, R60, R64 ;  /* 0x0000003c3d407223 */ /* 0x000fc40000010040 */
[----:B------:R-:W-:Y:S01]  /*32d0*/  FMUL.FTZ R60, R124, R115 ;  /* 0x000000737c3c7220 */ /* 0x000fe20000410000 */
[----:B------:R-:W-:Y:S01]  /*32e0*/  FADD.FTZ R65, R65, R56 ;  /* 0x0000003841417221 */ /* 0x000fe20000010000 */
[----:B------:R-:W-:Y:S02]  /*32f0*/  FFMA.FTZ R64, R57, R56, R64 ;  /* 0x0000003839407223 */ /* 0x000fe40000010040 */
[----:B------:R-:W-:Y:S01]  /*3300*/  FFMA.FTZ R61, R113, R60, R116 ;  /* 0x0000003c713d7223 */ /* 0x000fe20000010074 */
[----:B------:R-:W-:-:S03]  /*3310*/  FADD.FTZ R65, R65, R52 ;  /* 0x0000003441417221 */ /* 0x000fc60000010000 */
[----:B------:R-:W-:-:S06]  /*3320*/  FMUL.FTZ R124, R61, -1.4426950216293334961 ;  /* 0xbfb8aa3b3d7c7820 */ /* 0x000fcc0000410000 */
[----:B------:R-:W0:Y:S02]  /*3330*/  MUFU.EX2 R124, R124 ;  /* 0x0000007c007c7308 */ /* 0x000e240000000800 */
[----:B0-----:R-:W-:-:S06]  /*3340*/  FADD.FTZ R125, R124, 1 ;  /* 0x3f8000007c7d7421 */ /* 0x001fcc0000010000 */
[----:B------:R-:W0:Y:S02]  /*3350*/  MUFU.RCP R125, R125 ;  /* 0x0000007d007d7308 */ /* 0x000e240000001000 */
[----:B0-----:R-:W-:-:S04]  /*3360*/  FADD.FTZ R120, -R125, 1 ;  /* 0x3f8000007d787421 */ /* 0x001fc80000010100 */
[----:B------:R-:W-:Y:S01]  /*3370*/  FFMA.FTZ R120, R61, R120, 1 ;  /* 0x3f8000003d787423 */ /* 0x000fe20000010078 */
[----:B------:R-:W-:Y:S01]  /*3380*/  FMUL.FTZ R61, R22, R125 ;  /* 0x0000007d163d7220 */ /* 0x000fe20000410000 */
[----:B------:R-:W-:-:S03]  /*3390*/  FADD.FTZ R125, -R82, R24 ;  /* 0x00000018527d7221 */ /* 0x000fc60000010100 */
[----:B------:R-:W-:Y:S01]  /*33a0*/  FMUL.FTZ R61, R61, R120 ;  /* 0x000000783d3d7220 */ /* 0x000fe20000410000 */
[-C--:B------:R-:W-:Y:S01]  /*33b0*/  FFMA.FTZ R120, R62, R58.reuse, R53 ;  /* 0x0000003a3e787223 */ /* 0x080fe20000010035 */
[----:B------:R-:W-:Y:S01]  /*33c0*/  FMUL.FTZ R53, R113, R58 ;  /* 0x0000003a71357220 */ /* 0x000fe20000410000 */
[----:B------:R-:W-:-:S03]  /*33d0*/  FMUL.FTZ R58, R121, R115 ;  /* 0x00000073793a7220 */ /* 0x000fc60000410000 */
[----:B------:R-:W-:Y:S01]  /*33e0*/  FFMA.FTZ R124, R62, R53, R67 ;  /* 0x000000353e7c7223 */ /* 0x000fe20000010043 */
        /* <DEDUP_REMOVED lines=20> */
[----:B------:R-:W-:Y:S01]  /*3530*/  FMUL.FTZ R53, R26, R121 ;  /* 0x000000791a357220 */ /* 0x000fe20000410000 */
[----:B------:R-:W-:Y:S02]  /*3540*/  FADD.FTZ R121, -R82, R25 ;  /* 0x0000001952797221 */ /* 0x000fe40000010100 */
[----:B------:R-:W-:Y:S01]  /*3550*/  FFMA.FTZ R66, R67, R66, 1 ;  /* 0x3f80000043427423 */ /* 0x000fe20000010042 */
[----:B------:R-:W-:-:S03]  /*3560*/  FMUL.FTZ R67, R113, R54 ;  /* 0x0000003671437220 */ /* 0x000fc60000410000 */
[----:B------:R-:W-:Y:S01]  /*3570*/  FMUL.FTZ R53, R53, R66 ;  /* 0x0000004235357220 */ /* 0x000fe20000410000 */
[----:B------:R-:W-:Y:S01]  /*3580*/  FADD.FTZ R66, R63, R54 ;  /* 0x000000363f427221 */ /* 0x000fe20000010000 */
[----:B------:R-:W-:Y:S01]  /*3590*/  FFMA.FTZ R63, R55, R54, R120 ;  /* 0x00000036373f7223 */ /* 0x000fe20000010078 */
[----:B------:R-:W-:Y:S01]  /*35a0*/  FMUL.FTZ R54, R121, R115 ;  /* 0x0000007379367220 */ /* 0x000fe20000410000 */
[----:B------:R-:W-:Y:S01]  /*35b0*/  FFMA.FTZ R124, R55, R67, R124 ;  /* 0x00000043377c7223 */ /* 0x000fe2000001007c */
[----:B------:R-:W-:Y:S01]  /*35c0*/  FADD.FTZ R120, R57, R67 ;  /* 0x0000004339787221 */ /* 0x000fe20000010000 */
[----:B------:R-:W-:Y:S01]  /*35d0*/  FFMA.FTZ R67, R59, R52, R64 ;  /* 0x000000343b437223 */ /* 0x000fe20000010040 */
[----:B------:R-:W-:Y:S01]  /*35e0*/  FFMA.FTZ R55, R83, R54, R114 ;  /* 0x0000003653377223 */ /* 0x000fe20000010072 */
[----:B------:R-:W-:-:S03]  /*35f0*/  FADD.FTZ R66, R66, R61 ;  /* 0x0000003d42427221 */ /* 0x000fc60000010000 */
[----:B------:R-:W-:-:S06]  /*3600*/  FMUL.FTZ R125, R55, -1.4426950216293334961 ;  /* 0xbfb8aa3b377d7820 */ /* 0x000fcc0000410000 */
[----:B------:R-:W0:Y:S02]  /*3610*/  MUFU.EX2 R125, R125 ;  /* 0x0000007d007d7308 */ /* 0x000e240000000800 */
[----:B0-----:R-:W-:Y:S01]  /*3620*/  FADD.FTZ R121, R125, 1 ;  /* 0x3f8000007d797421 */ /* 0x001fe20000010000 */
[----:B------:R-:W-:-:S04]  /*3630*/  FMUL.FTZ R125, R83, R52 ;  /* 0x00000034537d7220 */ /* 0x000fc80000410000 */
[----:B------:R-:W-:Y:S01]  /*3640*/  FADD.FTZ R120, R125, R120 ;  /* 0x000000787d787221 */ /* 0x000fe20000010000 */
[----:B------:R-:W0:Y:S02]  /*3650*/  MUFU.RCP R121, R121 ;  /* 0x0000007900797308 */ /* 0x000e240000001000 */
[----:B0-----:R-:W-:-:S04]  /*3660*/  FADD.FTZ R57, -R121, 1 ;  /* 0x3f80000079397421 */ /* 0x001fc80000010100 */
[----:B------:R-:W-:Y:S01]  /*3670*/  FFMA.FTZ R57, R55, R57, 1 ;  /* 0x3f80000037397423 */ /* 0x000fe20000010039 */
[----:B------:R-:W-:Y:S01]  /*3680*/  FMUL.FTZ R55, R27, R121 ;  /* 0x000000791b377220 */ /* 0x000fe20000410000 */
[----:B------:R-:W-:-:S03]  /*3690*/  FFMA.FTZ R121, R59, R125, R124 ;  /* 0x0000007d3b797223 */ /* 0x000fc6000001007c */
[----:B------:R-:W-:Y:S01]  /*36a0*/  FMUL.FTZ R55, R55, R57 ;  /* 0x0000003937377220 */ /* 0x000fe20000410000 */
[----:B------:R-:W-:-:S04]  /*36b0*/  FADD.FTZ R57, -R82, R28 ;  /* 0x0000001c52397221 */ /* 0x000fc80000010100 */
[----:B------:R-:W-:-:S04]  /*36c0*/  FMUL.FTZ R57, R57, R115 ;  /* 0x0000007339397220 */ /* 0x000fc80000410000 */
[----:B------:R-:W-:-:S04]  /*36d0*/  FFMA.FTZ R52, R113, R57, R116 ;  /* 0x0000003971347223 */ /* 0x000fc80000010074 */
[----:B------:R-:W-:-:S06]  /*36e0*/  FMUL.FTZ R64, R52, -1.4426950216293334961 ;  /* 0xbfb8aa3b34407820 */ /* 0x000fcc0000410000 */
[----:B------:R-:W0:Y:S02]  /*36f0*/  MUFU.EX2 R64, R64 ;  /* 0x0000004000407308 */ /* 0x000e240000000800 */
[----:B0-----:R-:W-:Y:S01]  /*3700*/  FADD.FTZ R124, R64, 1 ;  /* 0x3f800000407c7421 */ /* 0x001fe20000010000 */
[----:B------:R-:W-:-:S05]  /*3710*/  FMUL.FTZ R64, R113, R61 ;  /* 0x0000003d71407220 */ /* 0x000fca0000410000 */
[----:B------:R-:W0:Y:S01]  /*3720*/  MUFU.RCP R59, R124 ;  /* 0x0000007c003b7308 */ /* 0x000e220000001000 */
[----:B------:R-:W-:Y:S01]  /*3730*/  FFMA.FTZ R121, R60, R64, R121 ;  /* 0x000000403c797223 */ /* 0x000fe20000010079 */
[----:B0-----:R-:W-:-:S04]  /*3740*/  FADD.FTZ R125, -R59, 1 ;  /* 0x3f8000003b7d7421 */ /* 0x001fc80000010100 */
[----:B------:R-:W-:Y:S01]  /*3750*/  FFMA.FTZ R125, R52, R125, 1 ;  /* 0x3f800000347d7423 */ /* 0x000fe2000001007d */
[----:B------:R-:W-:Y:S01]  /*3760*/  FMUL.FTZ R52, R30, R59 ;  /* 0x0000003b1e347220 */ /* 0x000fe20000410000 */
[----:B------:R-:W-:Y:S01]  /*3770*/  FFMA.FTZ R59, R60, R61, R63 ;  /* 0x0000003d3c3b7223 */ /* 0x000fe2000001003f */
[----:B------:R-:W-:Y:S01]  /*3780*/  FADD.FTZ R63, R120, R64 ;  /* 0x00000040783f7221 */ /* 0x000fe20000010000 */
[----:B------:R-:W-:Y:S01]  /*3790*/  FADD.FTZ R120, R65, R62 ;  /* 0x0000003e41787221 */ /* 0x000fe20000010000 */
[----:B------:R-:W-:Y:S01]  /*37a0*/  FMUL.FTZ R52, R52, R125 ;  /* 0x0000007d34347220 */ /* 0x000fe20000410000 */
[----:B------:R-:W-:Y:S01]  /*37b0*/  FADD.FTZ R125, -R82, R29 ;  /* 0x0000001d527d7221 */ /* 0x000fe20000010100 */
[----:B------:R-:W-:-:S03]  /*37c0*/  FFMA.FTZ R65, R58, R62, R67 ;  /* 0x0000003e3a417223 */ /* 0x000fc60000010043 */
[----:B------:R-:W-:-:S04]  /*37d0*/  FMUL.FTZ R61, R125, R115 ;  /* 0x000000737d3d7220 */ /* 0x000fc80000410000 */
        /* <DEDUP_REMOVED lines=10> */
[----:B------:R-:W-:Y:S01]  /*3880*/  FMUL.FTZ R64, R83, R62 ;  /* 0x0000003e53407220 */ /* 0x000fe20000410000 */
[----:B------:R-:W-:-:S03]  /*3890*/  FMUL.FTZ R62, R124, R115 ;  /* 0x000000737c3e7220 */ /* 0x000fc60000410000 */
[----:B------:R-:W-:Y:S01]  /*38a0*/  FFMA.FTZ R121, R58, R64, R121 ;  /* 0x000000403a797223 */ /* 0x000fe20000010079 */
[----:B------:R-:W-:Y:S01]  /*38b0*/  FFMA.FTZ R67, R113, R62, R116 ;  /* 0x0000003e71437223 */ /* 0x000fe20000010074 */
[----:B------:R-:W-:Y:S01]  /*38c0*/  FADD.FTZ R58, R64, R63 ;  /* 0x0000003f403a7221 */ /* 0x000fe20000010000 */
[----:B------:R-:W-:Y:S01]  /*38d0*/  FADD.FTZ R63, R66, R53 ;  /* 0x00000035423f7221 */ /* 0x000fe20000010000 */
[----:B------:R-:W-:Y:S01]  /*38e0*/  FFMA.FTZ R66, R56, R53, R59 ;  /* 0x0000003538427223 */ /* 0x000fe2000001003b */
[----:B------:R-:W-:Y:S02]  /*38f0*/  FMUL.FTZ R124, R67, -1.4426950216293334961 ;  /* 0xbfb8aa3b437c7820 */ /* 0x000fe40000410000 */
[----:B------:R-:W-:-:S04]  /*3900*/  FADD.FTZ R63, R63, R52 ;  /* 0x000000343f3f7221 */ /* 0x000fc80000010000 */
[----:B------:R-:W0:Y:S02]  /*3910*/  MUFU.EX2 R124, R124 ;  /* 0x0000007c007c7308 */ /* 0x000e240000000800 */
[----:B0-----:R-:W-:Y:S01]  /*3920*/  FADD.FTZ R125, R124, 1 ;  /* 0x3f8000007c7d7421 */ /* 0x001fe20000010000 */
[----:B------:R-:W-:-:S04]  /*3930*/  FMUL.FTZ R124, R113, R53 ;  /* 0x00000035717c7220 */ /* 0x000fc80000410000 */
[----:B------:R-:W-:Y:S01]  /*3940*/  FFMA.FTZ R121, R56, R124, R121 ;  /* 0x0000007c38797223 */ /* 0x000fe20000010079 */
[----:B------:R-:W0:Y:S02]  /*3950*/  MUFU.RCP R125, R125 ;  /* 0x0000007d007d7308 */ /* 0x000e240000001000 */
[----:B0-----:R-:W-:-:S04]  /*3960*/  FADD.FTZ R64, -R125, 1 ;  /* 0x3f8000007d407421 */ /* 0x001fc80000010100 */
[----:B------:R-:W-:Y:S01]  /*3970*/  FFMA.FTZ R67, R67, R64, 1 ;  /* 0x3f80000043437423 */ /* 0x000fe20000010040 */
[----:B------:R-:W-:-:S04]  /*3980*/  FMUL.FTZ R64, R34, R125 ;  /* 0x0000007d22407220 */ /* 0x000fc80000410000 */
[----:B------:R-:W-:Y:S01]  /*3990*/  FMUL.FTZ R64, R64, R67 ;  /* 0x0000004340407220 */ /* 0x000fe20000410000 */
[----:B------:R-:W-:-:S03]  /*39a0*/  FADD.FTZ R67, -R82, R33 ;  /* 0x0000002152437221 */ /* 0x000fc60000010100 */
[----:B------:R-:W-:Y:S01]  /*39b0*/  FADD.FTZ R63, R63, R64 ;  /* 0x000000403f3f7221 */ /* 0x000fe20000010000 */
[----:B------:R-:W-:Y:S01]  /*39c0*/  FMUL.FTZ R53, R67, R115 ;  /* 0x0000007343357220 */ /* 0x000fe20000410000 */
[----:B------:R-:W-:Y:S01]  /*39d0*/  FADD.FTZ R67, R58, R124 ;  /* 0x0000007c3a437221 */ /* 0x000fe20000010000 */
[C---:B------:R-:W-:Y:S02]  /*39e0*/  FMUL.FTZ R124, R83.reuse, R55 ;  /* 0x00000037537c7220 */ /* 0x040fe40000410000 */
[----:B------:R-:W-:Y:S02]  /*39f0*/  FFMA.FTZ R56, R83, R53, R114 ;  /* 0x0000003553387223 */ /* 0x000fe40000010072 */
[----:B------:R-:W-:Y:S02]  /*3a00*/  FADD.FTZ R67, R124, R67 ;  /* 0x000000437c437221 */ /* 0x000fe40000010000 */
[----:B------:R-:W-:-:S06]  /*3a10*/  FMUL.FTZ R125, R56, -1.4426950216293334961 ;  /* 0xbfb8aa3b387d7820 */ /* 0x000fcc0000410000 */
[----:B------:R-:W0:Y:S02]  /*3a20*/  MUFU.EX2 R125, R125 ;  /* 0x0000007d007d7308 */ /* 0x000e240000000800 */
[----:B0-----:R-:W-:-:S06]  /*3a30*/  FADD.FTZ R59, R125, 1 ;  /* 0x3f8000007d3b7421 */ /* 0x001fcc0000010000 */
[----:B------:R-:W0:Y:S02]  /*3a40*/  MUFU.RCP R59, R59 ;  /* 0x0000003b003b7308 */ /* 0x000e240000001000 */
[----:B0-----:R-:W-:-:S04]  /*3a50*/  FADD.FTZ R58, -R59, 1 ;  /* 0x3f8000003b3a7421 */ /* 0x001fc80000010100 */
[----:B------:R-:W-:Y:S01]  /*3a60*/  FFMA.FTZ R58, R56, R58, 1 ;  /* 0x3f800000383a7423 */ /* 0x000fe2000001003a */
[----:B------:R-:W-:Y:S01]  /*3a70*/  FMUL.FTZ R56, R35, R59 ;  /* 0x0000003b23387220 */ /* 0x000fe20000410000 */
[----:B------:R-:W-:Y:S01]  /*3a80*/  FADD.FTZ R59, R120, R55 ;  /* 0x00000037783b7221 */ /* 0x000fe20000010000 */
[----:B------:R-:W-:Y:S02]  /*3a90*/  FADD.FTZ R120, -R82, R46 ;  /* 0x0000002e52787221 */ /* 0x000fe40000010100 */
[----:B------:R-:W-:Y:S01]  /*3aa0*/  FMUL.FTZ R56, R56, R58 ;  /* 0x0000003a38387220 */ /* 0x000fe20000410000 */
[----:B------:R-:W-:Y:S01]  /*3ab0*/  FFMA.FTZ R58, R54, R55, R65 ;  /* 0x00000037363a7223 */ /* 0x000fe20000010041 */
[----:B------:R-:W-:Y:S01]  /*3ac0*/  FMUL.FTZ R55, R120, R115 ;  /* 0x0000007378377220 */ /* 0x000fe20000410000 */
[----:B------:R-:W-:Y:S01]  /*3ad0*/  FFMA.FTZ R120, R54, R124, R121 ;  /* 0x0000007c36787223 */ /* 0x000fe20000010079 */
[----:B------:R-:W-:Y:S01]  /*3ae0*/  FADD.FTZ R59, R59, R60 ;  /* 0x0000003c3b3b7221 */ /* 0x000fe20000010000 */
[----:B------:R-:W-:Y:S01]  /*3af0*/  FFMA.FTZ R58, R61, R60, R58 ;  /* 0x0000003c3d3a7223 */ /* 0x000fe2000001003a */
[----:B------:R-:W-:-:S04]  /*3b00*/  FFMA.FTZ R54, R113, R55, R116 ;  /* 0x0000003771367223 */ /* 0x000fc80000010074 */
[----:B------:R-:W-:-:S06]  /*3b10*/  FMUL.FTZ R121, R54, -1.4426950216293334961 ;  /* 0xbfb8aa3b36797820 */ /* 0x000fcc0000410000 */
[----:B------:R-:W0:Y:S02]  /*3b20*/  MUFU.EX2 R121, R121 ;  /* 0x0000007900797308 */ /* 0x000e240000000800 */
[----:B0-----:R-:W-:Y:S01]  /*3b30*/  FADD.FTZ R125, R121, 1 ;  /* 0x3f800000797d7421 */ /* 0x001fe20000010000 */
[----:B------:R-:W-:-:S05]  /*3b40*/  FMUL.FTZ R121, R113, R52 ;  /* 0x0000003471797220 */ /* 0x000fca0000410000 */
[----:B------:R0:W1:Y:S01]  /*3b50*/  MUFU.RCP R65, R125 ;  /* 0x0000007d00417308 */ /* 0x0000620000001000 */
[----:B------:R-:W-:Y:S01]  /*3b60*/  FFMA.FTZ R120, R57, R121, R120 ;  /* 0x0000007939787223 */ /* 0x000fe20000010078 */
[----:B------:R-:W-:Y:S01]  /*3b70*/  FADD.FTZ R67, R67, R121 ;  /* 0x0000007943437221 */ /* 0x000fe20000010000 */
[----:B0-----:R-:W-:-:S04]  /*3b80*/  FMUL.FTZ R125, R83, R60 ;  /* 0x0000003c537d7220 */ /* 0x001fc80000410000 */
[----:B------:R-:W-:Y:S01]  /*3b90*/  FADD.FTZ R67, R125, R67 ;  /* 0x000000437d437221 */ /* 0x000fe20000010000 */
[----:B-1----:R-:W-:-:S04]  /*3ba0*/  FADD.FTZ R124, -R65, 1 ;  /* 0x3f800000417c7421 */ /* 0x002fc80000010100 */
        /* <DEDUP_REMOVED lines=15> */
[----:B------:R-:W-:-:S04]  /*3ca0*/  FADD.FTZ R121, -R82, R4 ;  /* 0x0000000452797221 */ /* 0x000fc80000010100 */
[----:B------:R-:W-:Y:S01]  /*3cb0*/  FMUL.FTZ R60, R121, R115 ;  /* 0x00000073793c7220 */ /* 0x000fe20000410000 */
[----:B------:R-:W-:-:S03]  /*3cc0*/  FFMA.FTZ R121, R61, R125, R120 ;  /* 0x0000007d3d797223 */ /* 0x000fc60000010078 */
[----:B------:R-:W-:-:S04]  /*3cd0*/  FFMA.FTZ R61, R113, R60, R116 ;  /* 0x0000003c713d7223 */ /* 0x000fc80000010074 */
[----:B------:R-:W-:-:S06]  /*3ce0*/  FMUL.FTZ R120, R61, -1.4426950216293334961 ;  /* 0xbfb8aa3b3d787820 */ /* 0x000fcc0000410000 */
[----:B------:R-:W0:Y:S02]  /*3cf0*/  MUFU.EX2 R120, R120 ;  /* 0x0000007800787308 */ /* 0x000e240000000800 */
[----:B0-----:R-:W-:Y:S01]  /*3d00*/  FADD.FTZ R124, R120, 1 ;  /* 0x3f800000787c7421 */ /* 0x001fe20000010000 */
[----:B------:R-:W-:-:S05]  /*3d10*/  FMUL.FTZ R120, R113, R64 ;  /* 0x0000004071787220 */ /* 0x000fca0000410000 */
[----:B------:R0:W1:Y:S01]  /*3d20*/  MUFU.RCP R66, R124 ;  /* 0x0000007c00427308 */ /* 0x0000620000001000 */
[----:B------:R-:W-:Y:S01]  /*3d30*/  FADD.FTZ R67, R67, R120 ;  /* 0x0000007843437221 */ /* 0x000fe20000010000 */
[----:B0-----:R-:W-:Y:S01]  /*3d40*/  FFMA.FTZ R124, R62, R120, R121 ;  /* 0x000000783e7c7223 */ /* 0x001fe20000010079 */
        /* <DEDUP_REMOVED lines=11> */
[----:B------:R-:W-:-:S05]  /*3e00*/  FADD.FTZ R121, -R82, R38 ;  /* 0x0000002652797221 */ /* 0x000fca0000010100 */
[----:B------:R-:W0:Y:S02]  /*3e10*/  MUFU.RCP R65, R125 ;  /* 0x0000007d00417308 */ /* 0x000e240000001000 */
[----:B0-----:R-:W-:-:S04]  /*3e20*/  FADD.FTZ R120, -R65, 1 ;  /* 0x3f80000041787421 */ /* 0x001fc80000010100 */
[----:B------:R-:W-:Y:S01]  /*3e30*/  FFMA.FTZ R120, R62, R120, 1 ;  /* 0x3f8000003e787423 */ /* 0x000fe20000010078 */
[----:B------:R-:W-:Y:S01]  /*3e40*/  FMUL.FTZ R62, R7, R65 ;  /* 0x00000041073e7220 */ /* 0x000fe20000410000 */
[----:B------:R-:W-:-:S03]  /*3e50*/  FMUL.FTZ R65, R83, R56 ;  /* 0x0000003853417220 */ /* 0x000fc60000410000 */
[----:B------:R-:W-:Y:S01]  /*3e60*/  FMUL.FTZ R62, R62, R120 ;  /* 0x000000783e3e7220 */ /* 0x000fe20000410000 */
[----:B------:R-:W-:Y:S01]  /*3e70*/  FADD.FTZ R120, R59, R56 ;  /* 0x000000383b787221 */ /* 0x000fe20000010000 */
[----:B------:R-:W-:Y:S01]  /*3e80*/  FFMA.FTZ R59, R53, R56, R58 ;  /* 0x00000038353b7223 */ /* 0x000fe2000001003a */
[----:B------:R-:W-:Y:S01]  /*3e90*/  FMUL.FTZ R56, R121, R115 ;  /* 0x0000007379387220 */ /* 0x000fe20000410000 */
[----:B------:R-:W-:Y:S01]  /*3ea0*/  FFMA.FTZ R124, R53, R65, R124 ;  /* 0x00000041357c7223 */ /* 0x000fe2000001007c */
[----:B------:R-:W-:Y:S01]  /*3eb0*/  FADD.FTZ R67, R65, R67 ;  /* 0x0000004341437221 */ /* 0x000fe20000010000 */
[C---:B------:R-:W-:Y:S01]  /*3ec0*/  FMUL.FTZ R65, R113.reuse, R54 ;  /* 0x0000003671417220 */ /* 0x040fe20000410000 */
[----:B------:R-:W-:Y:S01]  /*3ed0*/  FFMA.FTZ R53, R113, R56, R116 ;  /* 0x0000003871357223 */ /* 0x000fe20000010074 */
[----:B------:R-:W-:Y:S02]  /*3ee0*/  FFMA.FTZ R59, R52, R57, R59 ;  /* 0x00000039343b7223 */ /* 0x000fe4000001003b */
[----:B------:R-:W-:Y:S01]  /*3ef0*/  FADD.FTZ R67, R67, R65 ;  /* 0x0000004143437221 */ /* 0x000fe20000010000 */
[----:B------:R-:W-:Y:S01]  /*3f00*/  FMUL.FTZ R125, R53, -1.4426950216293334961 ;  /* 0xbfb8aa3b357d7820 */ /* 0x000fe20000410000 */
[----:B------:R-:W-:-:S05]  /*3f10*/  FFMA.FTZ R59, R64, R62, R59 ;  /* 0x0000003e403b7223 */ /* 0x000fca000001003b */
        /* <DEDUP_REMOVED lines=8> */
[----:B------:R-:W-:Y:S01]  /*3fa0*/  FADD.FTZ R58, R63, R54 ;  /* 0x000000363f3a7221 */ /* 0x000fe20000010000 */
        /* <DEDUP_REMOVED lines=17> */
[----:B------:R-:W-:Y:S01]  /*40c0*/  FADD.FTZ R120, -R82, R42 ;  /* 0x0000002a52787221 */ /* 0x000fe20000010100 */
[----:B------:R-:W-:Y:S01]  /*40d0*/  FFMA.FTZ R121, R52, R66, R121 ;  /* 0x0000004234797223 */ /* 0x000fe20000010079 */
[----:B------:R-:W-:Y:S02]  /*40e0*/  FADD.FTZ R67, R66, R67 ;  /* 0x0000004342437221 */ /* 0x000fe40000010000 */
        /* <DEDUP_REMOVED lines=38> */
[----:B------:R-:W-:Y:S01]  /*4350*/  FADD.FTZ R65, R58, R53 ;  /* 0x000000353a417221 */ /* 0x000fe20000010000 */
[-C--:B------:R-:W-:Y:S02]  /*4360*/  FFMA.FTZ R58, R56, R53.reuse, R63 ;  /* 0x00000035383a7223 */ /* 0x080fe4000001003f */
[----:B------:R-:W-:Y:S01]  /*4370*/  FMUL.FTZ R64, R64, R120 ;  /* 0x0000007840407220 */ /* 0x000fe20000410000 */
[----:B------:R-:W-:Y:S01]  /*4380*/  FMUL.FTZ R120, R113, R53 ;  /* 0x0000003571787220 */ /* 0x000fe20000410000 */
[----:B------:R-:W-:Y:S01]  /*4390*/  FMUL.FTZ R53, R124, R115 ;  /* 0x000000737c357220 */ /* 0x000fe20000410000 */
[----:B------:R-:W-:Y:S02]  /*43a0*/  FADD.FTZ R65, R65, R52 ;  /* 0x0000003441417221 */ /* 0x000fe40000010000 */
[----:B------:R-:W-:Y:S01]  /*43b0*/  FFMA.FTZ R121, R56, R120, R121 ;  /* 0x0000007838797223 */ /* 0x000fe20000010079 */
[----:B------:R-:W-:Y:S01]  /*43c0*/  FFMA.FTZ R56, R83, R53, R114 ;  /* 0x0000003553387223 */ /* 0x000fe20000010072 */
[----:B------:R-:W-:Y:S01]  /*43d0*/  FADD.FTZ R67, R67, R120 ;  /* 0x0000007843437221 */ /* 0x000fe20000010000 */
[----:B------:R-:W-:Y:S01]  /*43e0*/  FADD.FTZ R120, -R82, R70 ;  /* 0x0000004652787221 */ /* 0x000fe20000010100 */
[----:B------:R-:W-:Y:S01]  /*43f0*/  FADD.FTZ R65, R65, R64 ;  /* 0x0000004041417221 */ /* 0x000fe20000010000 */
        /* <DEDUP_REMOVED lines=14> */
[----:B------:R-:W-:Y:S01]  /*44e0*/  FADD.FTZ R63, R63, R60 ;  /* 0x0000003c3f3f7221 */ /* 0x000fe20000010000 */
[----:B------:R-:W-:Y:S01]  /*44f0*/  FFMA.FTZ R54, R113, R55, R116 ;  /* 0x0000003771367223 */ /* 0x000fe20000010074 */
[----:B------:R-:W-:-:S03]  /*4500*/  FFMA.FTZ R66, R61, R60, R66 ;  /* 0x0000003c3d427223 */ /* 0x000fc60000010042 */
[----:B------:R-:W-:-:S06]  /*4510*/  FMUL.FTZ R121, R54, -1.4426950216293334961 ;  /* 0xbfb8aa3b36797820 */ /* 0x000fcc0000410000 */
[----:B------:R-:W0:Y:S02]  /*4520*/  MUFU.EX2 R121, R121 ;  /* 0x0000007900797308 */ /* 0x000e240000000800 */
[----:B0-----:R-:W-:Y:S01]  /*4530*/  FADD.FTZ R125, R121, 1 ;  /* 0x3f800000797d7421 */ /* 0x001fe20000010000 */
[----:B------:R-:W-:-:S05]  /*4540*/  FMUL.FTZ R121, R113, R52 ;  /* 0x0000003471797220 */ /* 0x000fca0000410000 */
[----:B------:R-:W0:Y:S01]  /*4550*/  MUFU.RCP R59, R125 ;  /* 0x0000007d003b7308 */ /* 0x000e220000001000 */
[----:B------:R-:W-:Y:S01]  /*4560*/  FFMA.FTZ R120, R57, R121, R120 ;  /* 0x0000007939787223 */ /* 0x000fe20000010078 */
[----:B------:R-:W-:Y:S01]  /*4570*/  FADD.FTZ R67, R67, R121 ;  /* 0x0000007943437221 */ /* 0x000fe20000010000 */
[----:B0-----:R-:W-:-:S04]  /*4580*/  FADD.FTZ R124, -R59, 1 ;  /* 0x3f8000003b7c7421 */ /* 0x001fc80000010100 */
[----:B------:R-:W-:Y:S01]  /*4590*/  FFMA.FTZ R124, R54, R124, 1 ;  /* 0x3f800000367c7423 */ /* 0x000fe2000001007c */
[----:B------:R-:W-:Y:S01]  /*45a0*/  FMUL.FTZ R54, R72, R59 ;  /* 0x0000003b48367220 */ /* 0x000fe20000410000 */
[----:B------:R-:W-:-:S03]  /*45b0*/  FFMA.FTZ R59, R57, R52, R58 ;  /* 0x00000034393b7223 */ /* 0x000fc6000001003a */
[----:B------:R-:W-:Y:S01]  /*45c0*/  FMUL.FTZ R54, R54, R124 ;  /* 0x0000007c36367220 */ /* 0x000fe20000410000 */
[----:B------:R-:W-:-:S03]  /*45d0*/  FADD.FTZ R124, -R82, R71 ;  /* 0x00000047527c7221 */ /* 0x000fc60000010100 */
[----:B------:R-:W-:Y:S01]  /*45e0*/  FADD.FTZ R65, R65, R54 ;  /* 0x0000003641417221 */ /* 0x000fe20000010000 */
        /* <DEDUP_REMOVED lines=16> */
[-C--:B------:R-:W-:Y:S01]  /*46f0*/  FFMA.FTZ R120, R62, R64.reuse, R59 ;  /* 0x000000403e787223 */ /* 0x080fe2000001003b */
[----:B------:R-:W-:Y:S01]  /*4700*/  FMUL.FTZ R124, R60, -1.4426950216293334961 ;  /* 0xbfb8aa3b3c7c7820 */ /* 0x000fe20000410000 */
[----:B------:R-:W-:-:S04]  /*4710*/  FMUL.FTZ R64, R113, R64 ;  /* 0x0000004071407220 */ /* 0x000fc80000410000 */
[----:B------:R-:W-:Y:S01]  /*4720*/  FADD.FTZ R67, R67, R64 ;  /* 0x0000004043437221 */ /* 0x000fe20000010000 */
[----:B------:R-:W0:Y:S02]  /*4730*/  MUFU.EX2 R124, R124 ;  /* 0x0000007c007c7308 */ /* 0x000e240000000800 */
[----:B0-----:R-:W-:Y:S01]  /*4740*/  FADD.FTZ R125, R124, 1 ;  /* 0x3f8000007c7d7421 */ /* 0x001fe20000010000 */
[----:B------:R-:W-:-:S05]  /*4750*/  FFMA.FTZ R124, R62, R64, R61 ;  /* 0x000000403e7c7223 */ /* 0x000fca000001003d */
[----:B------:R-:W0:Y:S02]  /*4760*/  MUFU.RCP R125, R125 ;  /* 0x0000007d007d7308 */ /* 0x000e240000001000 */
[----:B0-----:R-:W-:-:S04]  /*4770*/  FADD.FTZ R121, -R125, 1 ;  /* 0x3f8000007d797421 */ /* 0x001fc80000010100 */
[----:B------:R-:W-:Y:S01]  /*4780*/  FFMA.FTZ R121, R60, R121, 1 ;  /* 0x3f8000003c797423 */ /* 0x000fe20000010079 */
[----:B------:R-:W-:-:S04]  /*4790*/  FMUL.FTZ R60, R76, R125 ;  /* 0x0000007d4c3c7220 */ /* 0x000fc80000410000 */
        /* <DEDUP_REMOVED lines=8> */
[----:B------:R0:W1:Y:S02]  /*4820*/  MUFU.RCP R62, R125 ;  /* 0x0000007d003e7308 */ /* 0x0000640000001000 */
[----:B0-----:R-:W-:Y:S01]  /*4830*/  FMUL.FTZ R125, R113, R54 ;  /* 0x00000036717d7220 */ /* 0x001fe20000410000 */
[----:B-1----:R-:W-:Y:S01]  /*4840*/  FADD.FTZ R64, -R62, 1 ;  /* 0x3f8000003e407421 */ /* 0x002fe20000010100 */
[----:B------:R-:W-:-:S03]  /*4850*/  FMUL.FTZ R62, R77, R62 ;  /* 0x0000003e4d3e7220 */ /* 0x000fc60000410000 */
[----:B------:R-:W-:Y:S01]  /*4860*/  FFMA.FTZ R61, R61, R64, 1 ;  /* 0x3f8000003d3d7423 */ /* 0x000fe20000010040 */
[----:B------:R-:W-:Y:S01]  /*4870*/  FADD.FTZ R64, R63, R56 ;  /* 0x000000383f407221 */ /* 0x000fe20000010000 */
[-C--:B------:R-:W-:Y:S02]  /*4880*/  FMUL.FTZ R63, R83, R56.reuse ;  /* 0x00000038533f7220 */ /* 0x080fe40000410000 */
[----:B------:R-:W-:Y:S01]  /*4890*/  FMUL.FTZ R62, R62, R61 ;  /* 0x0000003d3e3e7220 */ /* 0x000fe20000410000 */
[----:B------:R-:W-:Y:S01]  /*48a0*/  FFMA.FTZ R61, R53, R56, R66 ;  /* 0x00000038353d7223 */ /* 0x000fe20000010042 */
[----:B------:R-:W-:Y:S01]  /*48b0*/  FMUL.FTZ R56, R121, R115 ;  /* 0x0000007379387220 */ /* 0x000fe20000410000 */
[----:B------:R-:W-:Y:S01]  /*48c0*/  FFMA.FTZ R124, R53, R63, R124 ;  /* 0x0000003f357c7223 */ /* 0x000fe2000001007c */
[----:B------:R-:W-:Y:S02]  /*48d0*/  FADD.FTZ R67, R63, R67 ;  /* 0x000000433f437221 */ /* 0x000fe40000010000 */
[----:B------:R-:W-:-:S02]  /*48e0*/  FFMA.FTZ R53, R113, R56, R116 ;  /* 0x0000003871357223 */ /* 0x000fc40000010074 */
[----:B------:R-:W-:Y:S02]  /*48f0*/  FADD.FTZ R67, R67, R125 ;  /* 0x0000007d43437221 */ /* 0x000fe40000010000 */
        /* <DEDUP_REMOVED lines=8> */
[----:B------:R-:W-:-:S03]  /*4980*/  FFMA.FTZ R121, R55, R125, R124 ;  /* 0x0000007d37797223 */ /* 0x000fc6000001007c */
[----:B------:R-:W-:Y:S01]  /*4990*/  FMUL.FTZ R53, R53, R63 ;  /* 0x0000003f35357220 */ /* 0x000fe20000410000 */
[----:B------:R-:W-:Y:S01]  /*49a0*/  FFMA.FTZ R63, R55, R54, R120 ;  /* 0x00000036373f7223 */ /* 0x000fe20000010078 */
[----:B------:R-:W-:-:S03]  /*49b0*/  FMUL.FTZ R54, R66, R115 ;  /* 0x0000007342367220 */ /* 0x000fc60000410000 */
[----:B------:R-:W-:Y:S01]  /*49c0*/  FFMA.FTZ R63, R58, R60, R63 ;  /* 0x0000003c3a3f7223 */ /* 0x000fe2000001003f */
        /* <DEDUP_REMOVED lines=10> */
[C---:B------:R-:W-:Y:S01]  /*4a70*/  FFMA.FTZ R64, R52.reuse, R57, R61 ;  /* 0x0000003934407223 */ /* 0x040fe2000001003d */
[----:B------:R-:W-:Y:S01]  /*4a80*/  FFMA.FTZ R121, R52, R66, R121 ;  /* 0x0000004234797223 */ /* 0x000fe20000010079 */
[----:B------:R-:W-:Y:S01]  /*4a90*/  FADD.FTZ R67, R66, R67 ;  /* 0x0000004342437221 */ /* 0x000fe20000010000 */
[----:B------:R-:W-:Y:S01]  /*4aa0*/  FMUL.FTZ R52, R113, R60 ;  /* 0x0000003c71347220 */ /* 0x000fe20000410000 */
[----:B------:R-:W-:Y:S01]  /*4ab0*/  FMUL.FTZ R55, R120, R55 ;  /* 0x0000003778377220 */ /* 0x000fe20000410000 */
[----:B------:R-:W-:Y:S01]  /*4ac0*/  FFMA.FTZ R57, R59, R62, R64 ;  /* 0x0000003e3b397223 */ /* 0x000fe20000010040 */
[----:B------:R-:W-:Y:S01]  /*4ad0*/  FADD.FTZ R66, R65, R60 ;  /* 0x0000003c41427221 */ /* 0x000fe20000010000 */
[----:B------:R-:W-:Y:S01]  /*4ae0*/  FFMA.FTZ R121, R58, R52, R121 ;  /* 0x000000343a797223 */ /* 0x000fe20000010079 */
[----:B------:R-:W-:Y:S01]  /*4af0*/  FADD.FTZ R67, R67, R52 ;  /* 0x0000003443437221 */ /* 0x000fe20000010000 */
[----:B------:R-:W-:Y:S01]  /*4b00*/  FMUL.FTZ R52, R83, R62 ;  /* 0x0000003e53347220 */ /* 0x000fe20000410000 */
[----:B------:R-:W-:Y:S01]  /*4b10*/  FADD.FTZ R120, R125, R62 ;  /* 0x0000003e7d787221 */ /* 0x000fe20000010000 */
[----:B------:R-:W-:Y:S01]  /*4b20*/  FADD.FTZ R58, R66, R53 ;  /* 0x00000035423a7221 */ /* 0x000fe20000010000 */
[----:B------:R-:W-:Y:S01]  /*4b30*/  FFMA.FTZ R57, R54, R55, R57 ;  /* 0x0000003736397223 */ /* 0x000fe20000010039 */
[----:B------:R-:W-:Y:S01]  /*4b40*/  FFMA.FTZ R121, R59, R52, R121 ;  /* 0x000000343b797223 */ /* 0x000fe20000010079 */
[----:B------:R-:W-:Y:S01]  /*4b50*/  FADD.FTZ R67, R52, R67 ;  /* 0x0000004334437221 */ /* 0x000fe20000010000 */
[----:B------:R-:W-:Y:S01]  /*4b60*/  FMUL.FTZ R52, R113, R53 ;  /* 0x0000003571347220 */ /* 0x000fe20000410000 */
[----:B------:R-:W-:-:S03]  /*4b70*/  FMUL.FTZ R59, R83, R55 ;  /* 0x00000037533b7220 */ /* 0x000fc60000410000 */
[C---:B------:R-:W-:Y:S01]  /*4b80*/  FFMA.FTZ R121, R56.reuse, R52, R121 ;  /* 0x0000003438797223 */ /* 0x040fe20000010079 */
[----:B------:R-:W-:Y:S01]  /*4b90*/  FADD.FTZ R52, R67, R52 ;  /* 0x0000003443347221 */ /* 0x000fe20000010000 */
[----:B------:R-:W-:Y:S02]  /*4ba0*/  FFMA.FTZ R56, R56, R53, R63 ;  /* 0x0000003538387223 */ /* 0x000fe4000001003f */
[----:B------:R-:W-:Y:S01]  /*4bb0*/  FFMA.FTZ R60, R54, R59, R121 ;  /* 0x0000003b363c7223 */ /* 0x000fe20000010079 */
[----:B------:R-:W-:Y:S01]  /*4bc0*/  FADD.FTZ R52, R59, R52 ;  /* 0x000000343b347221 */ /* 0x000fe20000010000 */
[----:B------:R-:W-:-:S07]  /*4bd0*/  FADD.FTZ R59, R120, R55 ;  /* 0x00000037783b7221 */ /* 0x000fce0000010000 */
.L_x_1470:
        /* <DEDUP_REMOVED lines=36> */
.L_x_1472:
[----:B------:R-:W-:Y:S05]  /*4e20*/  BSYNC.RECONVERGENT B0 ;  /* 0x0000000000007941 */ /* 0x000fea0003800200 */
.L_x_1471:
[----:B------:R-:W-:Y:S06]  /*4e30*/  BAR.SYNC.DEFER_BLOCKING 0x0 ;  /* 0x0000000000007b1d */ /* 0x000fec0000010000 */
[----:B------:R-:W-:Y:S04]  /*4e40*/  BSSY.RECONVERGENT B0, `(.L_x_1473) ;  /* 0x0000026000007945 */ /* 0x000fe80003800200 */
[----:B------:R-:W-:Y:S05]  /*4e50*/  @P2 BRA `(.L_x_1474) ;  /* 0x0000000000902947 */ /* 0x000fea0003800000 */
[----:B------:R-:W4:Y:S01]  /*4e60*/  S2UR UR7, SR_CgaCtaId ;  /* 0x00000000000779c3 */ /* 0x000f220000008800 */
[----:B------:R-:W-:Y:S02]  /*4e70*/  UMOV UR6, 0x400 ;  /* 0x0000040000067882 */ /* 0x000fe40000000000 */
[----:B----4-:R-:W-:-:S09]  /*4e80*/  ULEA UR6, UR7, UR6, 0x18 ;  /* 0x0000000607067291 */ /* 0x010fd2000f8ec0ff */
[----:B-1----:R-:W1:Y:S04]  /*4e90*/  LDS.64 R52, [UR6+0x18] ;  /* 0x00001806ff347984 */ /* 0x002e680008000a00 */
[----:B------:R-:W4:Y:S01]  /*4ea0*/  LDS.128 R60, [UR6+0x20] ;  /* 0x00002006ff3c7984 */ /* 0x000f220008000c00 */
[----:B-1----:R-:W-:Y:S01]  /*4eb0*/  FADD.FTZ R121, R66, R52 ;  /* 0x0000003442797221 */ /* 0x002fe20000010000 */
[----:B------:R-:W-:Y:S02]  /*4ec0*/  FADD.FTZ R120, R67, R53 ;  /* 0x0000003543787221 */ /* 0x000fe40000010000 */
[----:B0--3--:R-:W0:Y:S01]  /*4ed0*/  LDS.128 R64, [UR6+0x30] ;  /* 0x00003006ff407984 */ /* 0x009e220008000c00 */
[----:B----4-:R-:W-:Y:S01]  /*4ee0*/  FADD.FTZ R121, R121, R60 ;  /* 0x0000003c79797221 */ /* 0x010fe20000010000 */
[----:B------:R-:W-:-:S02]  /*4ef0*/  FADD.FTZ R120, R120, R61 ;  /* 0x0000003d78787221 */ /* 0x000fc40000010000 */
[----:B--2---:R-:W1:Y:S01]  /*4f00*/  LDS.128 R52, [UR6+0x40] ;  /* 0x00004006ff347984 */ /* 0x004e620008000c00 */
[----:B------:R-:W-:Y:S01]  /*4f10*/  FADD.FTZ R121, R121, R62 ;  /* 0x0000003e79797221 */ /* 0x000fe20000010000 */
[----:B------:R-:W-:Y:S02]  /*4f20*/  FADD.FTZ R120, R120, R63 ;  /* 0x0000003f78787221 */ /* 0x000fe40000010000 */
[----:B------:R-:W2:Y:S01]  /*4f30*/  LDS.128 R60, [UR6+0x50] ;  /* 0x00005006ff3c7984 */ /* 0x000ea20008000c00 */
[----:B0-----:R-:W-:Y:S01]  /*4f40*/  FADD.FTZ R121, R121, R64 ;  /* 0x0000004079797221 */ /* 0x001fe20000010000 */
[----:B------:R-:W-:-:S03]  /*4f50*/  FADD.FTZ R120, R120, R65 ;  /* 0x0000004178787221 */ /* 0x000fc60000010000 */
[----:B------:R-:W-:Y:S01]  /*4f60*/  FADD.FTZ R121, R121, R66 ;  /* 0x0000004279797221 */ /* 0x000fe20000010000 */
[----:B------:R-:W-:Y:S02]  /*4f70*/  FADD.FTZ R120, R120, R67 ;  /* 0x0000004378787221 */ /* 0x000fe40000010000 */
[----:B------:R-:W-:Y:S01]  /*4f80*/  LDS.128 R64, [UR6+0x70] ;  /* 0x00007006ff407984 */ /* 0x000fe20008000c00 */
[----:B-1----:R-:W-:Y:S01]  /*4f90*/  FADD.FTZ R121, R121, R52 ;  /* 0x0000003479797221 */ /* 0x002fe20000010000 */
[----:B------:R-:W-:-:S03]  /*4fa0*/  FADD.FTZ R120, R120, R53 ;  /* 0x0000003578787221 */ /* 0x000fc60000010000 */
[----:B------:R-:W-:Y:S01]  /*4fb0*/  FADD.FTZ R121, R121, R54 ;  /* 0x0000003679797221 */ /* 0x000fe20000010000 */
[----:B------:R-:W-:Y:S02]  /*4fc0*/  FADD.FTZ R120, R120, R55 ;  /* 0x0000003778787221 */ /* 0x000fe40000010000 */
[----:B------:R-:W0:Y:S01]  /*4fd0*/  LDS.128 R52, [UR6+0x60] ;  /* 0x00006006ff347984 */ /* 0x000e220008000c00 */
[----:B--2---:R-:W-:Y:S01]  /*4fe0*/  FADD.FTZ R121, R121, R60 ;  /* 0x0000003c79797221 */ /* 0x004fe20000010000 */
        /* <DEDUP_REMOVED lines=10> */
[----:B------:R-:W-:-:S07]  /*5090*/  FADD.FTZ R67, R120, R67 ;  /* 0x0000004378437221 */ /* 0x000fce0000010000 */
.L_x_1474:
[----:B------:R-:W-:Y:S05]  /*50a0*/  BSYNC.RECONVERGENT B0 ;  /* 0x0000000000007941 */ /* 0x000fea0003800200 */
.L_x_1473:
        /* <DEDUP_REMOVED lines=19> */
[----:B--2---:R-:W-:Y:S01]  /*51e0*/  FADD.FTZ R65, R121, R56 ;  /* 0x0000003879417221 */ /* 0x004fe20000010000 */
[----:B------:R-:W-:Y:S01]  /*51f0*/  FADD.FTZ R121, R53, R58 ;  /* 0x0000003a35797221 */ /* 0x000fe20000010000 */
[----:B------:R-:W-:Y:S01]  /*5200*/  FADD.FTZ R64, R64, R57 ;  /* 0x0000003940407221 */ /* 0x000fe20000010000 */
[----:B------:R-:W1:Y:S01]  /*5210*/  LDS.128 R52, [R110+0x1180] ;  /* 0x001180006e347984 */ /* 0x000e620000000c00 */
[----:B------:R-:W-:-:S03]  /*5220*/  FADD.FTZ R120, R120, R59 ;  /* 0x0000003b78787221 */ /* 0x000fc60000010000 */
        /* <DEDUP_REMOVED lines=13> */
[----:B------:R-:W-:-:S07]  /*5300*/  FADD.FTZ R59, R120, R63 ;  /* 0x0000003f783b7221 */ /* 0x000fce0000010000 */
.L_x_1476:
[----:B------:R-:W-:Y:S05]  /*5310*/  BSYNC.RECONVERGENT B0 ;  /* 0x0000000000007941 */ /* 0x000fea0003800200 */
.L_x_1475:
[----:B------:R-:W-:Y:S04]  /*5320*/  BSSY.RECONVERGENT B0, `(.L_x_1477) ;  /* 0x000001d000007945 */ /* 0x000fe80003800200 */
[----:B------:R-:W-:Y:S05]  /*5330*/  @P1 BRA `(.L_x_1478) ;  /* 0x00000000006c1947 */ /* 0x000fea0003800000 */
[----:B-1----:R-:W1:Y:S01]  /*5340*/  LDC.64 R52, c[0x0][0x3f8] ;  /* 0x0000fe00ff347b82 */ /* 0x002e620000000a00 */
[----:B------:R-:W-:-:S07]  /*5350*/  IMAD R117, R117, 0x38, R94 ;  /* 0x0000003875757824 */ /* 0x000fce00078e025e */
[----:B--2---:R-:W2:Y:S01]  /*5360*/  LDC.64 R54, c[0x0][0x3d8] ;  /* 0x0000f600ff367b82 */ /* 0x004ea20000000a00 */
[----:B-1----:R-:W-:Y:S01]  /*5370*/  IMAD.WIDE.U32 R60, R52, 0x3, RZ ;  /* 0x00000003343c7825 */ /* 0x002fe200078e00ff */
[----:B------:R-:W-:-:S04]  /*5380*/  LEA R65, R53, R53, 0x1 ;  /* 0x0000003535417211 */ /* 0x000fc800078e08ff */
[----:B------:R-:W-:Y:S01]  /*5390*/  IADD3 R65, PT, PT, R61, R65, RZ ;  /* 0x000000413d417210 */ /* 0x000fe20007ffe0ff */
[----:B--2---:R-:W-:-:S03]  /*53a0*/  IMAD.WIDE R54, R117, 0x4, R54 ;  /* 0x0000000475367825 */ /* 0x004fc600078e0236 */
        /* <DEDUP_REMOVED lines=20> */
.L_x_1478:
[----:B------:R-:W-:Y:S05]  /*54f0*/  BSYNC.RECONVERGENT B0 ;  /* 0x0000000000007941 */ /* 0x000fea0003800200 */
.L_x_1477:
[----:B------:R-:W-:Y:S05]  /*5500*/  @!P3 BRA `(.L_x_1479) ;  /* 0x000000080090b947 */ /* 0x000fea0003800000 */
[----:B------:R-:W5:Y:S01]  /*5510*/  LDC.64 R124, c[0x0][0x3d0] ;  /* 0x0000f400ff7c7b82 */ /* 0x000f620000000a00 */
[----:B----4-:R-:W-:Y:S02]  /*5520*/  LOP3.LUT R53, R96, 0x1, RZ, 0xc0, !PT ;  /* 0x0000000160357812 */ /* 0x010fe400078ec0ff */
[----:B------:R-:W-:-:S03]  /*5530*/  ISETP.GE.U32.AND P3, PT, R90, 0x8, PT ;  /* 0x000000085a00780c */ /* 0x000fc60003f66070 */
[----:B------:R-:W-:-:S04]  /*5540*/  IMAD R55, R53, R92, RZ ;  /* 0x0000005c35377224 */ /* 0x000fc800078e02ff */
[----:B-1----:R-:W-:-:S05]  /*5550*/  IMAD R52, R55, R90, RZ ;  /* 0x0000005a37347224 */ /* 0x002fca00078e02ff */
        /* <DEDUP_REMOVED lines=18> */
.L_x_1481:
[----:B-1----:R-:W2:Y:S04]  /*5680*/  LDG.E.STRONG.GPU R54, desc[UR8][R52.64] ;  /* 0x0000000834367981 */ /* 0x002ea8000c1ef900 */
[----:B--2---:R-:W-:Y:S01]  /*5690*/  CCTL.IVALL ;  /* 0x00000000ff00798f */ /* 0x004fe20002000000 */
[----:B------:R-:W-:Y:S05]  /*56a0*/  YIELD ;  /* 0x0000000000007946 */ /* 0x000fea0003800000 */
[----:B------:R-:W-:-:S13]  /*56b0*/  ISETP.NE.AND P1, PT, R54, R59, PT ;  /* 0x0000003b3600720c */ /* 0x000fda0003f25270 */
[----:B------:R-:W-:Y:S05]  /*56c0*/  @P1 BRA `(.L_x_1481) ;  /* 0xfffffffc00ec1947 */ /* 0x000fea000383ffff */
.L_x_1480:
[----:B------:R-:W-:Y:S05]  /*56d0*/  WARPSYNC.ALL ;  /* 0x0000000000007948 */ /* 0x000fea0003800000 */
[----:B------:R-:W-:Y:S01]  /*56e0*/  BAR.SYNC.DEFER_BLOCKING 0x0 ;  /* 0x0000000000007b1d */ /* 0x000fe20000010000 */
[----:B------:R-:W-:-:S05]  /*56f0*/  HFMA2 R62, -RZ, RZ, 0, 0 ;  /* 0x00000000ff3e7431 */ /* 0x000fca00000001ff */
[----:B------:R-:W-:Y:S05]  /*5700*/  @!P3 BRA `(.L_x_1482) ;  /* 0x000000040018b947 */ /* 0x000fea0003800000 */
[C---:B------:R-:W-:Y:S01]  /*5710*/  IMAD R120, R92.reuse, 0x5, R93 ;  /* 0x000000055c787824 */ /* 0x040fe200078e025d */
[-C--:B------:R-:W-:Y:S01]  /*5720*/  LEA R117, R92, R93.reuse, 0x1 ;  /* 0x0000005d5c757211 */ /* 0x080fe200078e08ff */
[----:B------:R-:W-:Y:S01]  /*5730*/  UIADD3 UR6, UPT, UPT, -UR10, URZ, URZ ;  /* 0x000000ff0a067290 */ /* 0x000fe2000fffe1ff */
[----:B------:R-:W-:Y:S02]  /*5740*/  IADD3 R65, PT, PT, R93, R92, RZ ;  /* 0x0000005c5d417210 */ /* 0x000fe40007ffe0ff */
[----:B------:R-:W-:Y:S02]  /*5750*/  MOV R64, RZ ;  /* 0x000000ff00407202 */ /* 0x000fe40000000f00 */
[----:B------:R-:W-:Y:S02]  /*5760*/  MOV R63, R93 ;  /* 0x0000005d003f7202 */ /* 0x000fe40000000f00 */
[----:B------:R-:W-:Y:S02]  /*5770*/  MOV R58, R97 ;  /* 0x00000061003a7202 */ /* 0x000fe40000000f00 */
[----:B------:R-:W-:-:S02]  /*5780*/  MOV R59, R98 ;  /* 0x00000062003b7202 */ /* 0x000fc40000000f00 */
[----:B------:R-:W-:Y:S02]  /*5790*/  MOV R60, R99 ;  /* 0x00000063003c7202 */ /* 0x000fe40000000f00 */
[----:B------:R-:W-:Y:S02]  /*57a0*/  MOV R61, R100 ;  /* 0x00000064003d7202 */ /* 0x000fe40000000f00 */
[----:B------:R-:W-:-:S07]  /*57b0*/  LOP3.LUT R62, R90, 0x7ffffff8, RZ, 0xc0, !PT ;  /* 0x7ffffff85a3e7812 */ /* 0x000fce00078ec0ff */
.L_x_1483:
[----:B------:R-:W-:Y:S02]  /*57c0*/  ISETP.EQ.OR P4, PT, RZ, UR6, P2 ;  /* 0x00000006ff007c0c */ /* 0x000fe40009782670 */
[----:B-1----:R-:W-:-:S04]  /*57d0*/  IADD3 R52, PT, PT, R64, 0x1, RZ ;  /* 0x0000000140347810 */ /* 0x002fc80007ffe0ff */
[----:B------:R-:W-:-:S07]  /*57e0*/  ISETP.EQ.OR P6, PT, R52, UR10, P2 ;  /* 0x0000000a34007c0c */ /* 0x000fce00097c2670 */
[----:B------:R-:W-:-:S06]  /*57f0*/  @!P4 IMAD.WIDE.U32 R52, R63, 0x8, R124 ;  /* 0x000000083f34c825 */ /* 0x000fcc00078e007c */
[----:B------:R-:W0:Y:S01]  /*5800*/  @!P4 LDG.E.64 R52, desc[UR8][R52.64] ;  /* 0x000000083434c981 */ /* 0x000e22000c1e1b00 */
[----:B--2---:R-:W-:Y:S01]  /*5810*/  @!P6 IMAD.WIDE.U32 R54, R65, 0x8, R124 ;  /* 0x000000084136e825 */ /* 0x004fe200078e007c */
        /* <DEDUP_REMOVED lines=53> */
.L_x_1482:
        /* <DEDUP_REMOVED lines=34> */
.L_x_1484:
        /* <DEDUP_REMOVED lines=18> */
.L_x_1485:
        /* <DEDUP_REMOVED lines=9> */
.L_x_1486:
[----:B------:R-:W-:Y:S05]  /*5f40*/  BSYNC.RECONVERGENT B0 ;  /* 0x0000000000007941 */ /* 0x000fea0003800200 */
.L_x_1479:
[----:B------:R-:W5:Y:S01]  /*5f50*/  S2UR UR7, SR_CgaCtaId ;  /* 0x00000000000779c3 */ /* 0x000f620000008800 */
[----:B------:R-:W-:Y:S01]  /*5f60*/  UMOV UR6, 0x400 ;  /* 0x0000040000067882 */ /* 0x000fe20000000000 */
[----:B------:R-:W0:Y:S01]  /*5f70*/  LDCU.64 UR12, c[0x0][0x400] ;  /* 0x00008000ff0c77ac */ /* 0x000e220008000a00 */
[----:B------:R-:W-:Y:S01]  /*5f80*/  FADD.FTZ R36, -R82, R36 ;  /* 0x0000002452247221 */ /* 0x000fe20000010100 */
[C---:B-1--4-:R-:W-:Y:S02]  /*5f90*/  IADD3 R57, PT, PT, R112.reuse, 0x8, RZ ;  /* 0x0000000870397810 */ /* 0x052fe40007ffe0ff */
[----:B------:R-:W-:Y:S01]  /*5fa0*/  IADD3 R55, PT, PT, R112, 0x10, RZ ;  /* 0x0000001070377810 */ /* 0x000fe20007ffe0ff */
[----:B------:R-:W-:Y:S01]  /*5fb0*/  FMUL.FTZ R59, R36, R115 ;  /* 0x00000073243b7220 */ /* 0x000fe20000410000 */
[----:B------:R-:W-:Y:S01]  /*5fc0*/  SHF.R.S32.HI R56, RZ, 0x1f, R57 ;  /* 0x0000001fff387819 */ /* 0x000fe20000011439 */
[----:B------:R-:W-:Y:S01]  /*5fd0*/  FADD.FTZ R36, -R82, R37 ;  /* 0x0000002552247221 */ /* 0x000fe20000010100 */
[----:B--2---:R-:W-:-:S03]  /*5fe0*/  SHF.R.S32.HI R54, RZ, 0x1f, R55 ;  /* 0x0000001fff367819 */ /* 0x004fc60000011437 */
[----:B------:R-:W-:Y:S01]  /*5ff0*/  FMUL.FTZ R36, R36, R115 ;  /* 0x0000007324247220 */ /* 0x000fe20000410000 */
[----:B0-----:R-:W-:Y:S02]  /*6000*/  ISETP.GE.U32.AND P1, PT, R112, UR12, PT ;  /* 0x0000000c70007c0c */ /* 0x001fe4000bf26070 */
[----:B------:R-:W-:Y:S01]  /*6010*/  ISETP.GE.U32.AND P3, PT, R55, UR12, PT ;  /* 0x0000000c37007c0c */ /* 0x000fe2000bf66070 */
[----:B-----5:R-:W-:Y:S01]  /*6020*/  ULEA UR6, UR7, UR6, 0x18 ;  /* 0x0000000607067291 */ /* 0x020fe2000f8ec0ff */
[----:B------:R-:W-:Y:S02]  /*6030*/  ISETP.GE.AND.EX P1, PT, R89, UR13, PT, P1 ;  /* 0x0000000d59007c0c */ /* 0x000fe4000bf26310 */
[----:B------:R-:W-:-:S06]  /*6040*/  ISETP.GE.AND.EX P3, PT, R54, UR13, PT, P3 ;  /* 0x0000000d36007c0c */ /* 0x000fcc000bf66330 */
[----:B------:R-:W-:Y:S01]  /*6050*/  @!P2 STS.64 [UR6+0x88], R66 ;  /* 0x00008842ff00a988 */ /* 0x000fe20008000a06 */
[----:B------:R-:W-:Y:S01]  /*6060*/  BAR.SYNC.DEFER_BLOCKING 0x0 ;  /* 0x0000000000007b1d */ /* 0x000fe20000010000 */
[----:B------:R-:W-:-:S04]  /*6070*/  ISETP.GE.U32.AND P2, PT, R57, UR12, PT ;  /* 0x0000000c39007c0c */ /* 0x000fc8000bf46070 */
[----:B------:R-:W-:Y:S01]  /*6080*/  ISETP.GE.AND.EX P2, PT, R56, UR13, PT, P2 ;  /* 0x0000000d38007c0c */ /* 0x000fe2000bf46320 */
[----:B------:R-:W0:Y:S01]  /*6090*/  LDS.64 R52, [UR6+0x88] ;  /* 0x00008806ff347984 */ /* 0x000e220008000a00 */
[----:B------:R-:W0:Y:S02]  /*60a0*/  LDCU UR6, c[0x0][0x42c] ;  /* 0x00008580ff0677ac */ /* 0x000e240008000800 */
[----:B0-----:R-:W-:Y:S01]  /*60b0*/  FMUL.FTZ R52, R52, UR6 ;  /* 0x0000000634347c20 */ /* 0x001fe20008410000 */
[----:B------:R-:W-:-:S04]  /*60c0*/  FMUL.FTZ R53, R53, UR6 ;  /* 0x0000000635357c20 */ /* 0x000fc80008410000 */
[----:B------:R-:W-:Y:S01]  /*60d0*/  FFMA.FTZ R58, R52, R59, R53 ;  /* 0x0000003b343a7223 */ /* 0x000fe20000010035 */
        /* <DEDUP_REMOVED lines=8> */
[----:B------:R-:W3:Y:S01]  /*6160*/  MUFU.RCP R61, R61 ;  /* 0x0000003d003d7308 */ /* 0x000ee20000001000 */
[----:B-1----:R-:W-:-:S07]  /*6170*/  FADD.FTZ R63, R62, 1 ;  /* 0x3f8000003e3f7421 */ /* 0x002fce0000010000 */
        /* <DEDUP_REMOVED lines=9> */
.L_x_1487:
[----:B------:R-:W-:Y:S01]  /*6210*/  FADD.FTZ R8, -R82, R8 ;  /* 0x0000000852087221 */ /* 0x000fe20000010100 */
[----:B------:R-:W-:Y:S01]  /*6220*/  FFMA.FTZ R36, R52, R36, R53 ;  /* 0x0000002434247223 */ /* 0x000fe20000010035 */
[----:B------:R-:W-:Y:S01]  /*6230*/  BSSY.RECONVERGENT B0, `(.L_x_1488) ;  /* 0x0000013000007945 */ /* 0x000fe20003800200 */
[----:B------:R-:W-:Y:S01]  /*6240*/  FFMA.FTZ R2, R113, R2, -R58 ;  /* 0x0000000271027223 */ /* 0x000fe2000001083a */
[----:B------:R-:W-:Y:S01]  /*6250*/  FADD.FTZ R60, -R82, R9 ;  /* 0x00000009523c7221 */ /* 0x000fe20000010100 */
        /* <DEDUP_REMOVED lines=10> */
[----:B------:R-:W-:Y:S01]  /*6300*/  IMAD R3, R112, UR15, R3 ;  /* 0x0000000f70037c24 */ /* 0x000fe2000f8e0203 */
[----:B-1----:R-:W-:-:S04]  /*6310*/  LEA R36, P1, R8, UR6, 0x2 ;  /* 0x0000000608247c11 */ /* 0x002fc8000f8210ff */
[----:B------:R-:W-:-:S04]  /*6320*/  IADD3 R3, PT, PT, R9, R3, RZ ;  /* 0x0000000309037210 */ /* 0x000fc80007ffe0ff */
[----:B------:R-:W-:Y:S01]  /*6330*/  LEA.HI.X R37, R8, UR7, R3, 0x2, P1 ;  /* 0x0000000708257c11 */ /* 0x000fe200088f1403 */
[----:B------:R-:W-:-:S05]  /*6340*/  FMUL.FTZ R3, R58, R115 ;  /* 0x000000733a037220 */ /* 0x000fca0000410000 */
[----:B------:R0:W-:Y:S02]  /*6350*/  STG.E.64 desc[UR8][R36.64], R2 ;  /* 0x0000000224007986 */ /* 0x0001e4000c101b08 */
.L_x_1489:
[----:B------:R-:W-:Y:S05]  /*6360*/  BSYNC.RECONVERGENT B0 ;  /* 0x0000000000007941 */ /* 0x000fea0003800200 */
.L_x_1488:
[----:B0-----:R-:W-:Y:S01]  /*6370*/  FFMA.FTZ R2, R52, R59, R53 ;  /* 0x0000003b34027223 */ /* 0x001fe20000010035 */
[----:B------:R-:W-:Y:S01]  /*6380*/  FMUL.FTZ R63, R60, R115 ;  /* 0x000000733c3f7220 */ /* 0x000fe20000410000 */
        /* <DEDUP_REMOVED lines=19> */
.L_x_1490:
[----:B------:R-:W-:Y:S01]  /*64c0*/  FADD.FTZ R12, -R82, R12 ;  /* 0x0000000c520c7221 */ /* 0x000fe20000010100 */
[----:B------:R-:W-:Y:S01]  /*64d0*/  FFMA.FTZ R8, R52, R63, R53 ;  /* 0x0000003f34087223 */ /* 0x000fe20000010035 */
[----:B------:R-:W-:Y:S01]  /*64e0*/  BSSY.RECONVERGENT B0, `(.L_x_1491) ;  /* 0x0000013000007945 */ /* 0x000fe20003800200 */
[----:B------:R-:W-:Y:S01]  /*64f0*/  FADD.FTZ R36, -R82, R13 ;  /* 0x0000000d52247221 */ /* 0x000fe20000010100 */
[----:B------:R-:W-:Y:S01]  /*6500*/  FMUL.FTZ R13, R12, R115 ;  /* 0x000000730c0d7220 */ /* 0x000fe20000410000 */
        /* <DEDUP_REMOVED lines=13> */
[----:B------:R-:W-:-:S04]  /*65e0*/  IADD3 R57, PT, PT, R9, R57, RZ ;  /* 0x0000003909397210 */ /* 0x000fc80007ffe0ff */
[----:B------:R-:W-:-:S05]  /*65f0*/  LEA.HI.X R11, R8, UR15, R57, 0x2, P1 ;  /* 0x0000000f080b7c11 */ /* 0x000fca00088f1439 */
[----:B------:R0:W-:Y:S02]  /*6600*/  STG.E.64 desc[UR8][R10.64], R2 ;  /* 0x000000020a007986 */ /* 0x0001e4000c101b08 */
.L_x_1492:
[----:B------:R-:W-:Y:S05]  /*6610*/  BSYNC.RECONVERGENT B0 ;  /* 0x0000000000007941 */ /* 0x000fea0003800200 */
.L_x_1491:
[----:B------:R-:W-:Y:S01]  /*6620*/  FFMA.FTZ R56, R52, R13, R53 ;  /* 0x0000000d34387223 */ /* 0x000fe20000010035 */
[----:B------:R-:W-:Y:S01]  /*6630*/  FMUL.FTZ R37, R36, R115 ;  /* 0x0000007324257220 */ /* 0x000fe20000410000 */
        /* <DEDUP_REMOVED lines=19> */
.L_x_1493:
[----:B------:R-:W-:Y:S01]  /*6770*/  FFMA.FTZ R8, R52, R37, R53 ;  /* 0x0000002534087223 */ /* 0x000fe20000010035 */
[----:B------:R-:W-:Y:S01]  /*6780*/  BSSY.RECONVERGENT B0, `(.L_x_1494) ;  /* 0x0000013000007945 */ /* 0x000fe20003800200 */
[----:B0-----:R-:W-:Y:S01]  /*6790*/  FFMA.FTZ R2, R113, R14, -R56 ;  /* 0x0000000e71027223 */ /* 0x001fe20000010838 */
[C---:B------:R-:W-:Y:S01]  /*67a0*/  FADD.FTZ R16, -R82.reuse, R16 ;  /* 0x0000001052107221 */ /* 0x040fe20000010100 */
[----:B------:R-:W-:Y:S01]  /*67b0*/  FADD.FTZ R14, -R82, R17 ;  /* 0x00000011520e7221 */ /* 0x000fe20000010100 */
        /* <DEDUP_REMOVED lines=15> */
.L_x_1495:
[----:B------:R-:W-:Y:S05]  /*68b0*/  BSYNC.RECONVERGENT B0 ;  /* 0x0000000000007941 */ /* 0x000fea0003800200 */
.L_x_1494:
[----:B------:R-:W-:Y:S01]  /*68c0*/  FADD.FTZ R36, -R82, R21 ;  /* 0x0000001552247221 */ /* 0x000fe20000010100 */
[----:B------:R-:W-:Y:S01]  /*68d0*/  IADD3 R9, PT, PT, R112, 0x18, RZ ;  /* 0x0000001870097810 */ /* 0x000fe20007ffe0ff */
[----:B------:R-:W-:Y:S01]  /*68e0*/  FADD.FTZ R54, -R82, R25 ;  /* 0x0000001952367221 */ /* 0x000fe20000010100 */
[----:B------:R-:W-:Y:S01]  /*68f0*/  IADD3 R37, PT, PT, R112, 0x20, RZ ;  /* 0x0000002070257810 */ /* 0x000fe20007ffe0ff */
[-C--:B------:R-:W-:Y:S01]  /*6900*/  FMUL.FTZ R16, R16, R115.reuse ;  /* 0x0000007310107220 */ /* 0x080fe20000410000 */
[----:B------:R-:W-:Y:S01]  /*6910*/  IADD3 R21, PT, PT, R112, 0x28, RZ ;  /* 0x0000002870157810 */ /* 0x000fe20007ffe0ff */
[----:B------:R-:W-:Y:S01]  /*6920*/  FMUL.FTZ R14, R14, R115 ;  /* 0x000000730e0e7220 */ /* 0x000fe20000410000 */
[----:B------:R-:W-:Y:S01]  /*6930*/  IADD3 R15, PT, PT, R112, 0x30, RZ ;  /* 0x00000030700f7810 */ /* 0x000fe20007ffe0ff */
[----:B------:R-:W-:Y:S01]  /*6940*/  FADD.FTZ R20, -R82, R20 ;  /* 0x0000001452147221 */ /* 0x000fe20000010100 */
[----:B------:R-:W-:Y:S01]  /*6950*/  IADD3 R12, PT, PT, R112, 0x38, RZ ;  /* 0x00000038700c7810 */ /* 0x000fe20007ffe0ff */
[C---:B------:R-:W-:Y:S01]  /*6960*/  FADD.FTZ R24, -R82.reuse, R24 ;  /* 0x0000001852187221 */ /* 0x040fe20000010100 */
[----:B------:R-:W-:Y:S01]  /*6970*/  ISETP.GE.U32.AND P2, PT, R9, UR12, PT ;  /* 0x0000000c09007c0c */ /* 0x000fe2000bf46070 */
[C---:B------:R-:W-:Y:S01]  /*6980*/  FADD.FTZ R28, -R82.reuse, R28 ;  /* 0x0000001c521c7221 */ /* 0x040fe20000010100 */
[----:B------:R-:W-:Y:S01]  /*6990*/  ISETP.GE.U32.AND P1, PT, R37, UR12, PT ;  /* 0x0000000c25007c0c */ /* 0x000fe2000bf26070 */
[C---:B------:R-:W-:Y:S01]  /*69a0*/  FADD.FTZ R29, -R82.reuse, R29 ;  /* 0x0000001d521d7221 */ /* 0x040fe20000010100 */
[----:B------:R-:W-:Y:S01]  /*69b0*/  ISETP.GE.U32.AND P6, PT, R21, UR12, PT ;  /* 0x0000000c15007c0c */ /* 0x000fe2000bfc6070 */
[C---:B------:R-:W-:Y:S01]  /*69c0*/  FADD.FTZ R32, -R82.reuse, R32 ;  /* 0x0000002052207221 */ /* 0x040fe20000010100 */
[----:B------:R-:W-:Y:S01]  /*69d0*/  ISETP.GE.U32.AND P3, PT, R15, UR12, PT ;  /* 0x0000000c0f007c0c */ /* 0x000fe2000bf66070 */
[----:B------:R-:W-:Y:S01]  /*69e0*/  FADD.FTZ R33, -R82, R33 ;  /* 0x0000002152217221 */ /* 0x000fe20000010100 */
[----:B------:R-:W-:Y:S01]  /*69f0*/  ISETP.GE.U32.AND P4, PT, R12, UR12, PT ;  /* 0x0000000c0c007c0c */ /* 0x000fe2000bf86070 */
[C---:B------:R-:W-:Y:S01]  /*6a00*/  FADD.FTZ R46, -R82.reuse, R46 ;  /* 0x0000002e522e7221 */ /* 0x040fe20000010100 */
[----:B0-----:R-:W-:Y:S01]  /*6a10*/  SHF.R.S32.HI R2, RZ, 0x1f, R9 ;  /* 0x0000001fff027819 */ /* 0x001fe20000011409 */
[C---:B------:R-:W-:Y:S01]  /*6a20*/  FADD.FTZ R47, -R82.reuse, R47 ;  /* 0x0000002f522f7221 */ /* 0x040fe20000010100 */
[----:B------:R-:W-:Y:S01]  /*6a30*/  SHF.R.S32.HI R55, RZ, 0x1f, R37 ;  /* 0x0000001fff377819 */ /* 0x000fe20000011425 */
[C---:B------:R-:W-:Y:S01]  /*6a40*/  FADD.FTZ R4, -R82.reuse, R4 ;  /* 0x0000000452047221 */ /* 0x040fe20000010100 */
[----:B------:R-:W-:Y:S01]  /*6a50*/  SHF.R.S32.HI R25, RZ, 0x1f, R21 ;  /* 0x0000001fff197819 */ /* 0x000fe20000011415 */
[C---:B------:R-:W-:Y:S01]  /*6a60*/  FADD.FTZ R5, -R82.reuse, R5 ;  /* 0x0000000552057221 */ /* 0x040fe20000010100 */
[----:B------:R-:W-:Y:S01]  /*6a70*/  SHF.R.S32.HI R17, RZ, 0x1f, R15 ;  /* 0x0000001fff117819 */ /* 0x000fe2000001140f */
[C---:B------:R-:W-:Y:S01]  /*6a80*/  FADD.FTZ R38, -R82.reuse, R38 ;  /* 0x0000002652267221 */ /* 0x040fe20000010100 */
[----:B------:R-:W-:Y:S01]  /*6a90*/  SHF.R.S32.HI R13, RZ, 0x1f, R12 ;  /* 0x0000001fff0d7819 */ /* 0x000fe2000001140c */
[C---:B------:R-:W-:Y:S01]  /*6aa0*/  FADD.FTZ R39, -R82.reuse, R39 ;  /* 0x0000002752277221 */ /* 0x040fe20000010100 */
[C---:B------:R-:W-:Y:S01]  /*6ab0*/  FADD.FTZ R42, -R82.reuse, R42 ;  /* 0x0000002a522a7221 */ /* 0x040fe20000010100 */
[C---:B------:R-:W-:Y:S01]  /*6ac0*/  FADD.FTZ R43, -R82.reuse, R43 ;  /* 0x0000002b522b7221 */ /* 0x040fe20000010100 */
[C---:B------:R-:W-:Y:S01]  /*6ad0*/  FADD.FTZ R50, -R82.reuse, R50 ;  /* 0x0000003252327221 */ /* 0x040fe20000010100 */
[C---:B------:R-:W-:Y:S01]  /*6ae0*/  FADD.FTZ R51, -R82.reuse, R51 ;  /* 0x0000003352337221 */ /* 0x040fe20000010100 */
[C---:B------:R-:W-:Y:S01]  /*6af0*/  FADD.FTZ R70, -R82.reuse, R70 ;  /* 0x0000004652467221 */ /* 0x040fe20000010100 */
[C---:B------:R-:W-:Y:S01]  /*6b00*/  FADD.FTZ R71, -R82.reuse, R71 ;  /* 0x0000004752477221 */ /* 0x040fe20000010100 */
[C---:B------:R-:W-:Y:S01]  /*6b10*/  FADD.FTZ R74, -R82.reuse, R74 ;  /* 0x0000004a524a7221 */ /* 0x040fe20000010100 */
[----:B------:R-:W-:Y:S01]  /*6b20*/  FADD.FTZ R75, -R82, R75 ;  /* 0x0000004b524b7221 */ /* 0x000fe20000010100 */
[----:B------:R-:W-:Y:S01]  /*6b30*/  ISETP.GE.AND.EX P2, PT, R2, UR13, PT, P2 ;  /* 0x0000000d02007c0c */ /* 0x000fe2000bf46320 */
[C---:B------:R-:W-:Y:S01]  /*6b40*/  FADD.FTZ R78, -R82.reuse, R78 ;  /* 0x0000004e524e7221 */ /* 0x040fe20000010100 */
[----:B------:R-:W-:Y:S01]  /*6b50*/  ISETP.GE.AND.EX P1, PT, R55, UR13, PT, P1 ;  /* 0x0000000d37007c0c */ /* 0x000fe2000bf26310 */
[----:B------:R-:W-:Y:S01]  /*6b60*/  FADD.FTZ R79, -R82, R79 ;  /* 0x0000004f524f7221 */ /* 0x000fe20000010100 */
[----:B------:R-:W-:Y:S01]  /*6b70*/  ISETP.GE.AND.EX P6, PT, R25, UR13, PT, P6 ;  /* 0x0000000d19007c0c */ /* 0x000fe2000bfc6360 */
[C-C-:B------:R-:W-:Y:S01]  /*6b80*/  FFMA.FTZ R58, R52.reuse, R16, R53.reuse ;  /* 0x00000010343a7223 */ /* 0x140fe20000010035 */
[----:B------:R-:W-:Y:S01]  /*6b90*/  ISETP.GE.AND.EX P3, PT, R17, UR13, PT, P3 ;  /* 0x0000000d11007c0c */ /* 0x000fe2000bf66330 */
[----:B------:R-:W-:Y:S01]  /*6ba0*/  FFMA.FTZ R60, R52, R14, R53 ;  /* 0x0000000e343c7223 */ /* 0x000fe20000010035 */
        /* <DEDUP_REMOVED lines=20> */
.L_x_1496:
[----:B------:R-:W-:Y:S01]  /*6cf0*/  BSSY.RECONVERGENT B0, `(.L_x_1497) ;  /* 0x0000011000007945 */ /* 0x000fe20003800200 */
[----:B------:R-:W-:Y:S01]  /*6d00*/  FFMA.FTZ R10, R113, R18, -R58 ;  /* 0x00000012710a7223 */ /* 0x000fe2000001083a */
[----:B------:R-:W-:Y:S02]  /*6d10*/  FFMA.FTZ R60, R83, R19, -R60 ;  /* 0x00000013533c7223 */ /* 0x000fe4000001083c */
[----:B------:R-:W-:Y:S05]  /*6d20*/  @P2 BRA `(.L_x_1498) ;  /* 0x0000000000342947 */ /* 0x000fea0003800000 */
[----:B------:R-:W0:Y:S01]  /*6d30*/  LDCU.64 UR6, c[0x0][0x3f8] ;  /* 0x00007f00ff0677ac */ /* 0x000e220008000a00 */
[----:B------:R-:W-:Y:S01]  /*6d40*/  MOV R3, R119 ;  /* 0x0000007700037202 */ /* 0x000fe20000000f00 */
[-C--:B------:R-:W-:Y:S01]  /*6d50*/  FMUL.FTZ R10, R10, R115.reuse ;  /* 0x000000730a0a7220 */ /* 0x080fe20000410000 */
[----:B------:R-:W-:Y:S01]  /*6d60*/  FMUL.FTZ R11, R60, R115 ;  /* 0x000000733c0b7220 */ /* 0x000fe20000410000 */
[----:B------:R-:W1:Y:S01]  /*6d70*/  LDCU.64 UR14, c[0x0][0x380] ;  /* 0x00007000ff0e77ac */ /* 0x000e620008000a00 */
[----:B0-----:R-:W-:Y:S01]  /*6d80*/  IMAD R8, R2, UR6, RZ ;  /* 0x0000000602087c24 */ /* 0x001fe2000f8e02ff */
[----:B------:R-:W-:-:S05]  /*6d90*/  MOV R2, R122 ;  /* 0x0000007a00027202 */ /* 0x000fca0000000f00 */
[----:B------:R-:W-:-:S04]  /*6da0*/  IMAD.WIDE.U32 R2, R9, UR6, R2 ;  /* 0x0000000609027c25 */ /* 0x000fc8000f8e0002 */
[----:B------:R-:W-:Y:S01]  /*6db0*/  IMAD R9, R9, UR7, R8 ;  /* 0x0000000709097c24 */ /* 0x000fe2000f8e0208 */
[----:B-1----:R-:W-:-:S04]  /*6dc0*/  LEA R8, P2, R2, UR14, 0x2 ;  /* 0x0000000e02087c11 */ /* 0x002fc8000f8410ff */
[----:B------:R-:W-:-:S04]  /*6dd0*/  IADD3 R9, PT, PT, R3, R9, RZ ;  /* 0x0000000903097210 */ /* 0x000fc80007ffe0ff */
[----:B------:R-:W-:-:S05]  /*6de0*/  LEA.HI.X R9, R2, UR15, R9, 0x2, P2 ;  /* 0x0000000f02097c11 */ /* 0x000fca00090f1409 */
[----:B------:R0:W-:Y:S02]  /*6df0*/  STG.E.64 desc[UR8][R8.64], R10 ;  /* 0x0000000a08007986 */ /* 0x0001e4000c101b08 */
.L_x_1498:
[----:B------:R-:W-:Y:S05]  /*6e00*/  BSYNC.RECONVERGENT B0 ;  /* 0x0000000000007941 */ /* 0x000fea0003800200 */
.L_x_1497:
[-C--:B------:R-:W-:Y:S01]  /*6e10*/  FMUL.FTZ R20, R20, R115.reuse ;  /* 0x0000007314147220 */ /* 0x080fe20000410000 */
[----:B------:R-:W-:Y:S01]  /*6e20*/  FMUL.FTZ R36, R36, R115 ;  /* 0x0000007324247220 */ /* 0x000fe20000410000 */
        /* <DEDUP_REMOVED lines=19> */
.L_x_1499:
[--C-:B------:R-:W-:Y:S01]  /*6f60*/  FFMA.FTZ R2, R52, R20, R53.reuse ;  /* 0x0000001434027223 */ /* 0x100fe20000010035 */
[-C--:B------:R-:W-:Y:S01]  /*6f70*/  FMUL.FTZ R24, R24, R115.reuse ;  /* 0x0000007318187220 */ /* 0x080fe20000410000 */
[----:B------:R-:W-:Y:S01]  /*6f80*/  FMUL.FTZ R54, R54, R115 ;  /* 0x0000007336367220 */ /* 0x000fe20000410000 */
[C-C-:B0-----:R-:W-:Y:S01]  /*6f90*/  FFMA.FTZ R8, R52.reuse, R36, R53.reuse ;  /* 0x0000002434087223 */ /* 0x141fe20000010035 */
[----:B------:R-:W-:Y:S01]  /*6fa0*/  BSSY.RECONVERGENT B0, `(.L_x_1500) ;  /* 0x0000013000007945 */ /* 0x000fe20003800200 */
[----:B------:R-:W-:Y:S01]  /*6fb0*/  FFMA.FTZ R10, R113, R22, -R2 ;  /* 0x00000016710a7223 */ /* 0x000fe20000010802 */
[C-C-:B------:R-:W-:Y:S01]  /*6fc0*/  FFMA.FTZ R16, R52.reuse, R24, R53.reuse ;  /* 0x0000001834107223 */ /* 0x140fe20000010035 */
[----:B------:R-:W-:Y:S01]  /*6fd0*/  FFMA.FTZ R14, R52, R54, R53 ;  /* 0x00000036340e7223 */ /* 0x000fe20000010035 */
        /* <DEDUP_REMOVED lines=15> */
.L_x_1501:
[----:B------:R-:W-:Y:S05]  /*70d0*/  BSYNC.RECONVERGENT B0 ;  /* 0x0000000000007941 */ /* 0x000fea0003800200 */
.L_x_1500:
        /* <DEDUP_REMOVED lines=19> */
.L_x_1502:
        /* <DEDUP_REMOVED lines=17> */
.L_x_1504:
[----:B------:R-:W-:Y:S05]  /*7320*/  BSYNC.RECONVERGENT B0 ;  /* 0x0000000000007941 */ /* 0x000fea0003800200 */
.L_x_1503:
        /* <DEDUP_REMOVED lines=21> */
.L_x_1505:
        /* <DEDUP_REMOVED lines=23> */
.L_x_1507:
[----:B------:R-:W-:Y:S05]  /*75f0*/  BSYNC.RECONVERGENT B0 ;  /* 0x0000000000007941 */ /* 0x000fea0003800200 */
.L_x_1506:
        /* <DEDUP_REMOVED lines=19> */
.L_x_1508:
        /* <DEDUP_REMOVED lines=17> */
.L_x_1510:
[----:B------:R-:W-:Y:S05]  /*7840*/  BSYNC.RECONVERGENT B0 ;  /* 0x0000000000007941 */ /* 0x000fea0003800200 */
.L_x_1509:
        /* <DEDUP_REMOVED lines=21> */
.L_x_1511:
[----:B------:R-:W-:Y:S04]  /*79a0*/  BSSY.RECONVERGENT B0, `(.L_x_1512) ;  /* 0x0000015000007945 */ /* 0x000fe80003800200 */
[----:B------:R-:W-:Y:S05]  /*79b0*/  @P0 BRA `(.L_x_1513) ;  /* 0x00000000004c0947 */ /* 0x000fea0003800000 */
[----:B------:R-:W1:Y:S01]  /*79c0*/  LDCU.64 UR6, c[0x0][0x3f8] ;  /* 0x00007f00ff0677ac */ /* 0x000e620008000a00 */
[----:B0-----:R-:W-:Y:S01]  /*79d0*/  IADD3 R10, PT, PT, R112, 0x40, RZ ;  /* 0x00000040700a7810 */ /* 0x001fe20007ffe0ff */
[C-C-:B------:R-:W-:Y:S01]  /*79e0*/  FFMA.FTZ R8, R52.reuse, R46, R53.reuse ;  /* 0x0000002e34087223 */ /* 0x140fe20000010035 */
[----:B------:R-:W-:Y:S01]  /*79f0*/  MOV R2, R122 ;  /* 0x0000007a00027202 */ /* 0x000fe20000000f00 */
[----:B------:R-:W0:Y:S01]  /*7a00*/  LDCU.64 UR14, c[0x0][0x380] ;  /* 0x00007000ff0e77ac */ /* 0x000e220008000a00 */
[----:B------:R-:W-:Y:S01]  /*7a10*/  SHF.R.S32.HI R9, RZ, 0x1f, R10 ;  /* 0x0000001fff097819 */ /* 0x000fe2000001140a */
[----:B------:R-:W-:Y:S01]  /*7a20*/  FFMA.FTZ R12, R52, R47, R53 ;  /* 0x0000002f340c7223 */ /* 0x000fe20000010035 */
[----:B------:R-:W-:Y:S01]  /*7a30*/  MOV R3, R119 ;  /* 0x0000007700037202 */ /* 0x000fe20000000f00 */
[----:B------:R-:W-:Y:S02]  /*7a40*/  FFMA.FTZ R8, R113, R48, -R8 ;  /* 0x0000003071087223 */ /* 0x000fe40000010808 */
[----:B------:R-:W-:-:S02]  /*7a50*/  FFMA.FTZ R12, R83, R49, -R12 ;  /* 0x00000031530c7223 */ /* 0x000fc4000001080c */
[----:B------:R-:W-:Y:S01]  /*7a60*/  FMUL.FTZ R8, R8, R115 ;  /* 0x0000007308087220 */ /* 0x000fe20000410000 */
[----:B-1----:R-:W-:Y:S02]  /*7a70*/  IMAD R9, R9, UR6, RZ ;  /* 0x0000000609097c24 */ /* 0x002fe4000f8e02ff */
[----:B------:R-:W-:-:S04]  /*7a80*/  IMAD.WIDE.U32 R2, R10, UR6, R2 ;  /* 0x000000060a027c25 */ /* 0x000fc8000f8e0002 */
[----:B------:R-:W-:Y:S01]  /*7a90*/  IMAD R9, R10, UR7, R9 ;  /* 0x000000070a097c24 */ /* 0x000fe2000f8e0209 */
[----:B0-----:R-:W-:-:S04]  /*7aa0*/  LEA R10, P0, R2, UR14, 0x2 ;  /* 0x0000000e020a7c11 */ /* 0x001fc8000f8010ff */
[----:B------:R-:W-:-:S04]  /*7ab0*/  IADD3 R9, PT, PT, R3, R9, RZ ;  /* 0x0000000903097210 */ /* 0x000fc80007ffe0ff */
[----:B------:R-:W-:Y:S01]  /*7ac0*/  LEA.HI.X R11, R2, UR15, R9, 0x2, P0 ;  /* 0x0000000f020b7c11 */ /* 0x000fe200080f1409 */
[----:B------:R-:W-:-:S05]  /*7ad0*/  FMUL.FTZ R9, R12, R115 ;  /* 0x000000730c097220 */ /* 0x000fca0000410000 */
[----:B------:R1:W-:Y:S02]  /*7ae0*/  STG.E.64 desc[UR8][R10.64], R8 ;  /* 0x000000080a007986 */ /* 0x0003e4000c101b08 */
.L_x_1513:
[----:B------:R-:W-:Y:S05]  /*7af0*/  BSYNC.RECONVERGENT B0 ;  /* 0x0000000000007941 */ /* 0x000fea0003800200 */
.L_x_1512:
[----:B------:R-:W-:Y:S01]  /*7b00*/  UISETP.NE.AND UP0, UPT, UR11, URZ, UPT ;  /* 0x000000ff0b00728c */ /* 0x000fe2000bf05270 */
        /* <DEDUP_REMOVED lines=13> */
[----:B------:R-:W-:Y:S01]  /*7be0*/  SHF.R.S32.HI R15, RZ, 0x1f, R107 ;  /* 0x0000001fff0f7819 */ /* 0x000fe2000001146b */
[----:B01----:R-:W-:Y:S01]  /*7bf0*/  FMUL.FTZ R8, R79, R115 ;  /* 0x000000734f087220 */ /* 0x003fe20000410000 */
        /* <DEDUP_REMOVED lines=46> */
.L_x_1514:
        /* <DEDUP_REMOVED lines=17> */
.L_x_1516:
[----:B------:R-:W-:Y:S05]  /*7ff0*/  BSYNC.RECONVERGENT B0 ;  /* 0x0000000000007941 */ /* 0x000fea0003800200 */
.L_x_1515:
        /* <DEDUP_REMOVED lines=19> */
.L_x_1517:
        /* <DEDUP_REMOVED lines=17> */
.L_x_1519:
[----:B------:R-:W-:Y:S05]  /*8240*/  BSYNC.RECONVERGENT B0 ;  /* 0x0000000000007941 */ /* 0x000fea0003800200 */
.L_x_1518:
[----:B------:R-:W-:Y:S05]  /*8250*/  BRA.U !UP0, `(.L_x_1520) ;  /* 0x0000000108487547 */ /* 0x000fea000b800000 */
        /* <DEDUP_REMOVED lines=18> */
.L_x_1520:
        /* <DEDUP_REMOVED lines=17> */
.L_x_1522:
[----:B------:R-:W-:Y:S05]  /*8490*/  BSYNC.RECONVERGENT B0 ;  /* 0x0000000000007941 */ /* 0x000fea0003800200 */
.L_x_1521:
[----:B------:R-:W-:Y:S05]  /*84a0*/  BRA.U !UP0, `(.L_x_1523) ;  /* 0x0000000108487547 */ /* 0x000fea000b800000 */
[----:B------:R-:W-:Y:S01]  /*84b0*/  FFMA.FTZ R50, R113, R50, R116 ;  /* 0x0000003271327223 */ /* 0x000fe20000010074 */
[----:B------:R-:W-:-:S03]  /*84c0*/  FFMA.FTZ R20, R83, R20, R114 ;  /* 0x0000001453147223 */ /* 0x000fc60000010072 */
[----:B------:R-:W-:Y:S01]  /*84d0*/  FMUL.FTZ R2, R50, -1.4426950216293334961 ;  /* 0xbfb8aa3b32027820 */ /* 0x000fe20000410000 */
[----:B01----:R-:W-:-:S05]  /*84e0*/  FMUL.FTZ R4, R20, -1.4426950216293334961 ;  /* 0xbfb8aa3b14047820 */ /* 0x003fca0000410000 */
        /* <DEDUP_REMOVED lines=14> */
.L_x_1523:
        /* <DEDUP_REMOVED lines=8> */
[----:B------:R-:W2:Y:S01]  /*8650*/  LDCU.64 UR14, c[0x0][0x380] ;  /* 0x00007000ff0e77ac */ /* 0x000ea20008000a00 */
[----:B------:R-:W-:Y:S01]  /*8660*/  FMUL.FTZ R29, R30, R115 ;  /* 0x000000731e1d7220 */ /* 0x000fe20000410000 */
[----:B0-----:R-:W-:Y:S02]  /*8670*/  IMAD R7, R86, UR6, RZ ;  /* 0x0000000656077c24 */ /* 0x001fe4000f8e02ff */
[----:B-1----:R-:W-:-:S04]  /*8680*/  IMAD.WIDE.U32 R4, R104, UR6, R2 ;  /* 0x0000000668047c25 */ /* 0x002fc8000f8e0002 */
[----:B------:R-:W-:Y:S01]  /*8690*/  IMAD R7, R104, UR7, R7 ;  /* 0x0000000768077c24 */ /* 0x000fe2000f8e0207 */
[----:B--2---:R-:W-:-:S04]  /*86a0*/  LEA R2, P0, R4, UR14, 0x2 ;  /* 0x0000000e04027c11 */ /* 0x004fc8000f8010ff */
[----:B------:R-:W-:-:S04]  /*86b0*/  IADD3 R7, PT, PT, R5, R7, RZ ;  /* 0x0000000705077210 */ /* 0x000fc80007ffe0ff */
[----:B------:R-:W-:-:S05]  /*86c0*/  LEA.HI.X R3, R4, UR15, R7, 0x2, P0 ;  /* 0x0000000f04037c11 */ /* 0x000fca00080f1407 */
[----:B------:R2:W-:Y:S02]  /*86d0*/  STG.E.64 desc[UR8][R2.64], R28 ;  /* 0x0000001c02007986 */ /* 0x0005e4000c101b08 */
.L_x_1525:
[----:B------:R-:W-:Y:S05]  /*86e0*/  BSYNC.RECONVERGENT B0 ;  /* 0x0000000000007941 */ /* 0x000fea0003800200 */
.L_x_1524:
[----:B------:R-:W-:Y:S05]  /*86f0*/  BRA.U !UP0, `(.L_x_1526) ;  /* 0x0000000108487547 */ /* 0x000fea000b800000 */
[----:B------:R-:W-:Y:S01]  /*8700*/  FFMA.FTZ R70, R113, R70, R116 ;  /* 0x0000004671467223 */ /* 0x000fe20000010074 */
[----:B------:R-:W-:-:S03]  /*8710*/  FFMA.FTZ R18, R83, R18, R114 ;  /* 0x0000001253127223 */ /* 0x000fc60000010072 */
[----:B--2---:R-:W-:Y:S01]  /*8720*/  FMUL.FTZ R2, R70, -1.4426950216293334961 ;  /* 0xbfb8aa3b46027820 */ /* 0x004fe20000410000 */
        /* <DEDUP_REMOVED lines=15> */
.L_x_1526:
[----:B------:R-:W-:Y:S01]  /*8820*/  BSSY.RECONVERGENT B0, `(.L_x_1527) ;  /* 0x0000011000007945 */ /* 0x000fe20003800200 */
[----:B------:R-:W-:Y:S01]  /*8830*/  FFMA.FTZ R22, R113, R72, -R22 ;  /* 0x0000004871167223 */ /* 0x000fe20000010816 */
[----:B------:R-:W-:Y:S02]  /*8840*/  FFMA.FTZ R24, R83, R73, -R24 ;  /* 0x0000004953187223 */ /* 0x000fe40000010818 */
[----:B------:R-:W-:Y:S05]  /*8850*/  @P4 BRA `(.L_x_1528) ;  /* 0x0000000000344947 */ /* 0x000fea0003800000 */
[----:B------:R-:W0:Y:S01]  /*8860*/  LDCU.64 UR6, c[0x0][0x3f8] ;  /* 0x00007f00ff0677ac */ /* 0x000e220008000a00 */
[----:B--2---:R-:W-:Y:S01]  /*8870*/  MOV R2, R122 ;  /* 0x0000007a00027202 */ /* 0x004fe20000000f00 */
        /* <DEDUP_REMOVED lines=11> */
.L_x_1528:
[----:B------:R-:W-:Y:S05]  /*8930*/  BSYNC.RECONVERGENT B0 ;  /* 0x0000000000007941 */ /* 0x000fea0003800200 */
.L_x_1527:
[----:B------:R-:W-:Y:S05]  /*8940*/  BRA.U !UP0, `(.L_x_1529) ;  /* 0x0000000108487547 */ /* 0x000fea000b800000 */
[----:B------:R-:W-:Y:S01]  /*8950*/  FFMA.FTZ R74, R113, R74, R116 ;  /* 0x0000004a714a7223 */ /* 0x000fe20000010074 */
[----:B------:R-:W-:-:S03]  /*8960*/  FFMA.FTZ R12, R83, R12, R114 ;  /* 0x0000000c530c7223 */ /* 0x000fc60000010072 */
[----:B--2-4-:R-:W-:Y:S01]  /*8970*/  FMUL.FTZ R2, R74, -1.4426950216293334961 ;  /* 0xbfb8aa3b4a027820 */ /* 0x014fe20000410000 */
        /* <DEDUP_REMOVED lines=15> */
.L_x_1529:
[----:B------:R-:W-:Y:S01]  /*8a70*/  BSSY.RECONVERGENT B0, `(.L_x_1530) ;  /* 0x0000011000007945 */ /* 0x000fe20003800200 */
[----:B------:R-:W-:Y:S01]  /*8a80*/  FFMA.FTZ R14, R113, R76, -R14 ;  /* 0x0000004c710e7223 */ /* 0x000fe2000001080e */
[----:B------:R-:W-:Y:S02]  /*8a90*/  FFMA.FTZ R16, R83, R77, -R16 ;  /* 0x0000004d53107223 */ /* 0x000fe40000010810 */
[----:B------:R-:W-:Y:S05]  /*8aa0*/  @P5 BRA `(.L_x_1531) ;  /* 0x0000000000345947 */ /* 0x000fea0003800000 */
[----:B------:R-:W0:Y:S01]  /*8ab0*/  LDCU.64 UR6, c[0x0][0x3f8] ;  /* 0x00007f00ff0677ac */ /* 0x000e220008000a00 */
[----:B--2-4-:R-:W-:Y:S01]  /*8ac0*/  MOV R2, R122 ;  /* 0x0000007a00027202 */ /* 0x014fe20000000f00 */
        /* <DEDUP_REMOVED lines=11> */
.L_x_1531:
[----:B------:R-:W-:Y:S05]  /*8b80*/  BSYNC.RECONVERGENT B0 ;  /* 0x0000000000007941 */ /* 0x000fea0003800200 */
.L_x_1530:
[----:B------:R-:W-:Y:S05]  /*8b90*/  BRA.U !UP0, `(.L_x_1532) ;  /* 0x0000000108487547 */ /* 0x000fea000b800000 */
[----:B------:R-:W-:Y:S01]  /*8ba0*/  FFMA.FTZ R78, R113, R78, R116 ;  /* 0x0000004e714e7223 */ /* 0x000fe20000010074 */
[----:B------:R-:W-:-:S03]  /*8bb0*/  FFMA.FTZ R8, R83, R8, R114 ;  /* 0x0000000853087223 */ /* 0x000fc60000010072 */
[----:B0-2-4-:R-:W-:Y:S01]  /*8bc0*/  FMUL.FTZ R2, R78, -1.4426950216293334961 ;  /* 0xbfb8aa3b4e027820 */ /* 0x015fe20000410000 */
[----:B-1----:R-:W-:-:S05]  /*8bd0*/  FMUL.FTZ R4, R8, -1.4426950216293334961 ;  /* 0xbfb8aa3b08047820 */ /* 0x002fca0000410000 */
        /* <DEDUP_REMOVED lines=14> */
.L_x_1532:
        /* <DEDUP_REMOVED lines=8> */
[----:B------:R-:W-:Y:S01]  /*8d40*/  MOV R118, R122 ;  /* 0x0000007a00767202 */ /* 0x000fe20000000f00 */
[----:B------:R-:W5:Y:S01]  /*8d50*/  LDCU.64 UR12, c[0x0][0x380] ;  /* 0x00007000ff0c77ac */ /* 0x000f620008000a00 */
[----:B0-2-4-:R-:W-:-:S03]  /*8d60*/  IMAD R2, R85, UR6, RZ ;  /* 0x0000000655027c24 */ /* 0x015fc6000f8e02ff */
[----:B------:R-:W-:-:S04]  /*8d70*/  IMAD.WIDE.U32 R118, R101, UR6, R118 ;  /* 0x0000000665767c25 */ /* 0x000fc8000f8e0076 */
[----:B------:R-:W-:Y:S01]  /*8d80*/  IMAD R3, R101, UR7, R2 ;  /* 0x0000000765037c24 */ /* 0x000fe2000f8e0202 */
[----:B-----5:R-:W-:-:S04]  /*8d90*/  LEA R2, P0, R118, UR12, 0x2 ;  /* 0x0000000c76027c11 */ /* 0x020fc8000f8010ff */
[----:B------:R-:W-:-:S04]  /*8da0*/  IADD3 R3, PT, PT, R119, R3, RZ ;  /* 0x0000000377037210 */ /* 0x000fc80007ffe0ff */
[----:B------:R-:W-:-:S05]  /*8db0*/  LEA.HI.X R3, R118, UR13, R3, 0x2, P0 ;  /* 0x0000000d76037c11 */ /* 0x000fca00080f1403 */
[----:B------:R0:W-:Y:S02]  /*8dc0*/  STG.E.64 desc[UR8][R2.64], R10 ;  /* 0x0000000a02007986 */ /* 0x0001e4000c101b08 */
.L_x_1534:
[----:B------:R-:W-:Y:S05]  /*8dd0*/  BSYNC.RECONVERGENT B0 ;  /* 0x0000000000007941 */ /* 0x000fea0003800200 */
.L_x_1533:
[----:B------:R-:W-:Y:S02]  /*8de0*/  IADD3 R95, PT, PT, R92, R95, RZ ;  /* 0x0000005f5c5f7210 */ /* 0x000fe40007ffe0ff */
[----:B------:R-:W-:Y:S02]  /*8df0*/  IADD3 R96, PT, PT, R96, 0x1, RZ ;  /* 0x0000000160607810 */ /* 0x000fe40007ffe0ff */
[----:B------:R-:W-:-:S13]  /*8e00*/  ISETP.GE.AND P0, PT, R95, UR4, PT ;  /* 0x000000045f007c0c */ /* 0x000fda000bf06270 */
[----:B------:R-:W-:Y:S05]  /*8e10*/  @!P0 BRA `(.L_x_1535) ;  /* 0xffffff7400508947 */ /* 0x000fea000383ffff */
.L_x_1468:
[----:B01----:R-:W0:Y:S01]  /*8e20*/  LDC R4, c[0x0][0x370] ;  /* 0x0000dc00ff047b82 */ /* 0x003e220000000800 */
[----:B------:R-:W-:Y:S01]  /*8e30*/  ISETP.NE.AND P2, PT, R94, RZ, PT ;  /* 0x000000ff5e00720c */ /* 0x000fe20003f45270 */
[----:B------:R-:W-:Y:S06]  /*8e40*/  BSSY.RECONVERGENT B0, `(.L_x_1536) ;  /* 0x0000011000007945 */ /* 0x000fec0003800200 */
[----:B------:R-:W1:Y:S08]  /*8e50*/  LDC R7, c[0x0][0x374] ;  /* 0x0000dd00ff077b82 */ /* 0x000e700000000800 */
[----:B--2-4-:R-:W2:Y:S01]  /*8e60*/  LDC.64 R2, c[0x0][0x3c8] ;  /* 0x0000f200ff027b82 */ /* 0x014ea20000000a00 */
        /* <DEDUP_REMOVED lines=14> */
.L_x_1537:
[----:B------:R-:W-:Y:S05]  /*8f50*/  BSYNC.RECONVERGENT B0 ;  /* 0x0000000000007941 */ /* 0x000fea0003800200 */
.L_x_1536:
[----:B------:R-:W-:Y:S05]  /*8f60*/  @P0 EXIT ;  /* 0x000000000000094d */ /* 0x000fea0003800000 */
[----:B------:R-:W-:Y:S05]  /*8f70*/  @P2 BRA `(.L_x_1538) ;  /* 0x0000000000202947 */ /* 0x000fea0003800000 */
[----:B------:R-:W-:-:S05]  /*8f80*/  IMAD R0, R4, R7, RZ ;  /* 0x0000000704007224 */ /* 0x000fca00078e02ff */
[----:B------:R-:W-:-:S13]  /*8f90*/  ISETP.NE.AND P0, PT, R0, -0x1, PT ;  /* 0xffffffff0000780c */ /* 0x000fda0003f05270 */
[----:B------:R-:W-:Y:S05]  /*8fa0*/  @!P0 BRA `(.L_x_1538) ;  /* 0x0000000000148947 */ /* 0x000fea0003800000 */
.L_x_1539:
[----:B0-----:R-:W2:Y:S04]  /*8fb0*/  LDG.E.STRONG.GPU R5, desc[UR8][R2.64] ;  /* 0x0000000802057981 */ /* 0x001ea8000c1ef900 */
[----:B--2---:R-:W-:Y:S01]  /*8fc0*/  CCTL.IVALL ;  /* 0x00000000ff00798f */ /* 0x004fe20002000000 */
[----:B------:R-:W-:Y:S05]  /*8fd0*/  YIELD ;  /* 0x0000000000007946 */ /* 0x000fea0003800000 */
[----:B------:R-:W-:-:S13]  /*8fe0*/  ISETP.NE.AND P0, PT, R5, R0, PT ;  /* 0x000000000500720c */ /* 0x000fda0003f05270 */
[----:B------:R-:W-:Y:S05]  /*8ff0*/  @P0 BRA `(.L_x_1539) ;  /* 0xfffffffc00ec0947 */ /* 0x000fea000383ffff */
.L_x_1538:
[----:B------:R-:W-:Y:S05]  /*9000*/  WARPSYNC.ALL ;  /* 0x0000000000007948 */ /* 0x000fea0003800000 */
[----:B0-----:R-:W0:Y:S08]  /*9010*/  LDC.64 R4, c[0x0][0x3f8] ;  /* 0x0000fe00ff047b82 */ /* 0x001e300000000a00 */
        /* <DEDUP_REMOVED lines=71> */
.L_x_1542:
        /* <DEDUP_REMOVED lines=10> */
[----:B------:R-:W4:Y:S04]  /*9530*/  LDG.E R12, desc[UR8][R12.64] ;  /* 0x000000080c0c7981 */ /* 0x000f28000c1e1900 */
[----:B------:R-:W4:Y:S01]  /*9540*/  LDG.E R15, desc[UR8][R14.64] ;  /* 0x000000080e0f7981 */ /* 0x000f22000c1e1900 */
        /* <DEDUP_REMOVED lines=14> */
[----:B----4-:R-:W-:Y:S01]  /*9630*/  F2FP.BF16.F32.PACK_AB R19, R15, R12 ;  /* 0x0000000c0f13723e */ /* 0x010fe200000010ff */
[----:B------:R0:W-:Y:S04]  /*9640*/  STG.E desc[UR8][R8.64], R17 ;  /* 0x0000001108007986 */ /* 0x0001e8000c101908 */
[----:B------:R0:W-:Y:S01]  /*9650*/  STG.E desc[UR8][R10.64], R19 ;  /* 0x000000130a007986 */ /* 0x0001e2000c101908 */
[----:B------:R-:W-:Y:S01]  /*9660*/  IADD3.X R23, PT, PT, RZ, R23, RZ, P3, !PT ;  /* 0x00000017ff177210 */ /* 0x000fe20001ffe4ff */
[----:B------:R-:W-:Y:S06]  /*9670*/  @P1 BRA `(.L_x_1542) ;  /* 0xfffffffc00841947 */ /* 0x000fec000383ffff */
.L_x_1541:
[----:B------:R-:W-:Y:S05]  /*9680*/  BSYNC.RECONVERGENT B0 ;  /* 0x0000000000007941 */ /* 0x000fea0003800200 */
.L_x_1540:
        /* <DEDUP_REMOVED lines=8> */
[----:B------:R-:W4:Y:S01]  /*9710*/  LDCU.64 UR10, c[0x0][0x390] ;  /* 0x00007200ff0a77ac */ /* 0x000f220008000a00 */
[----:B------:R-:W-:-:S07]  /*9720*/  SHF.L.U32 R33, R3, 0x2, RZ ;  /* 0x0000000203217819 */ /* 0x000fce00000006ff */
.L_x_1543:
[C---:B------:R-:W-:Y:S02]  /*9730*/  SHF.L.U32 R22, R94.reuse, 0x2, RZ ;  /* 0x000000025e167819 */ /* 0x040fe400000006ff */
[----:B------:R-:W-:Y:S02]  /*9740*/  SHF.L.U64.HI R24, R94, 0x2, R95 ;  /* 0x000000025e187819 */ /* 0x000fe4000001025f */
[----:B-1----:R-:W-:-:S04]  /*9750*/  IADD3 R4, P0, PT, R22, UR4, RZ ;  /* 0x0000000416047c10 */ /* 0x002fc8000ff1e0ff */
[----:B------:R-:W-:Y:S02]  /*9760*/  IADD3.X R5, PT, PT, R24, UR5, RZ, P0, !PT ;  /* 0x0000000518057c10 */ /* 0x000fe400087fe4ff */
[C---:B------:R-:W-:Y:S02]  /*9770*/  IADD3 R6, P0, PT, R4.reuse, R33, RZ ;  /* 0x0000002104067210 */ /* 0x040fe40007f1e0ff */
[C---:B0-----:R-:W-:Y:S01]  /*9780*/  IADD3 R10, P2, PT, R4.reuse, R37, RZ ;  /* 0x00000025040a7210 */ /* 0x041fe20007f5e0ff */
[----:B------:R0:W5:Y:S01]  /*9790*/  LDG.E R2, desc[UR8][R4.64] ;  /* 0x0000000804027981 */ /* 0x000162000c1e1900 */
[C---:B------:R-:W-:Y:S02]  /*97a0*/  IADD3.X R7, PT, PT, R5.reuse, R31, RZ, P0, !PT ;  /* 0x0000001f05077210 */ /* 0x040fe400007fe4ff */
[----:B------:R-:W-:Y:S02]  /*97b0*/  IADD3 R8, P1, PT, R4, R27, RZ ;  /* 0x0000001b04087210 */ /* 0x000fe40007f3e0ff */
[----:B------:R-:W-:-:S02]  /*97c0*/  IADD3.X R11, PT, PT, R5, R35, RZ, P2, !PT ;  /* 0x00000023050b7210 */ /* 0x000fc400017fe4ff */
[----:B------:R-:W-:Y:S01]  /*97d0*/  IADD3.X R9, PT, PT, R5, R29, RZ, P1, !PT ;  /* 0x0000001d05097210 */ /* 0x000fe20000ffe4ff */
[----:B------:R-:W5:Y:S04]  /*97e0*/  LDG.E R7, desc[UR8][R6.64] ;  /* 0x0000000806077981 */ /* 0x000f68000c1e1900 */
[----:B------:R-:W3:Y:S04]  /*97f0*/  LDG.E R8, desc[UR8][R8.64] ;  /* 0x0000000808087981 */ /* 0x000ee8000c1e1900 */
[----:B------:R-:W3:Y:S01]  /*9800*/  LDG.E R11, desc[UR8][R10.64] ;  /* 0x000000080a0b7981 */ /* 0x000ee2000c1e1900 */
[----:B------:R-:W-:-:S02]  /*9810*/  LOP3.LUT R16, R22, 0xfffffffc, RZ, 0xc0, !PT ;  /* 0xfffffffc16107812 */ /* 0x000fc400078ec0ff */
[----:B------:R-:W-:Y:S02]  /*9820*/  LOP3.LUT R15, R24, 0x1, RZ, 0xc0, !PT ;  /* 0x00000001180f7812 */ /* 0x000fe400078ec0ff */
[----:B--2---:R-:W-:-:S04]  /*9830*/  IADD3 R12, P0, PT, R16, UR6, RZ ;  /* 0x00000006100c7c10 */ /* 0x004fc8000ff1e0ff */
[C---:B------:R-:W-:Y:S02]  /*9840*/  IADD3.X R13, PT, PT, R15.reuse, UR7, RZ, P0, !PT ;  /* 0x000000070f0d7c10 */ /* 0x040fe400087fe4ff */
[C---:B----4-:R-:W-:Y:S02]  /*9850*/  IADD3 R14, P0, PT, R16.reuse, UR10, RZ ;  /* 0x0000000a100e7c10 */ /* 0x050fe4000ff1e0ff */
[----:B------:R-:W-:Y:S02]  /*9860*/  IADD3 R16, P1, PT, R16, UR4, RZ ;  /* 0x0000000410107c10 */ /* 0x000fe4000ff3e0ff */
[----:B------:R-:W-:Y:S02]  /*9870*/  IADD3.X R15, PT, PT, R15, UR11, RZ, P0, !PT ;  /* 0x0000000b0f0f7c10 */ /* 0x000fe400087fe4ff */
[----:B0-----:R-:W-:Y:S02]  /*9880*/  IADD3 R4, P0, PT, R16, R33, RZ ;  /* 0x0000002110047210 */ /* 0x001fe40007f1e0ff */
[----:B-----5:R-:W-:-:S02]  /*9890*/  F2FP.BF16.F32.PACK_AB R19, R7, R2 ;  /* 0x000000020713723e */ /* 0x020fc400000010ff */
[----:B------:R-:W-:-:S04]  /*98a0*/  LOP3.LUT R2, R24, 0x3, RZ, 0xc0, !PT ;  /* 0x0000000318027812 */ /* 0x000fc800078ec0ff */
[----:B------:R-:W-:Y:S02]  /*98b0*/  IADD3.X R17, PT, PT, R2, UR5, RZ, P1, !PT ;  /* 0x0000000502117c10 */ /* 0x000fe40008ffe4ff */
[----:B---3--:R-:W-:Y:S02]  /*98c0*/  F2FP.BF16.F32.PACK_AB R21, R11, R8 ;  /* 0x000000080b15723e */ /* 0x008fe400000010ff */
[C---:B------:R-:W-:Y:S02]  /*98d0*/  IADD3 R6, P1, PT, R16.reuse, R27, RZ ;  /* 0x0000001b10067210 */ /* 0x040fe40007f3e0ff */
[----:B------:R-:W-:Y:S02]  /*98e0*/  IADD3 R8, P2, PT, R16, R37, RZ ;  /* 0x0000002510087210 */ /* 0x000fe40007f5e0ff */
[C---:B------:R-:W-:Y:S02]  /*98f0*/  IADD3.X R5, PT, PT, R17.reuse, R31, RZ, P0, !PT ;  /* 0x0000001f11057210 */ /* 0x040fe400007fe4ff */
[----:B------:R-:W-:-:S02]  /*9900*/  IADD3.X R7, PT, PT, R17, R29, RZ, P1, !PT ;  /* 0x0000001d11077210 */ /* 0x000fc40000ffe4ff */
        /* <DEDUP_REMOVED lines=37> */
[----:B------:R-:W4:Y:S04]  /*9b60*/  LDG.E R6, desc[UR8][R6.64+0x1500] ;  /* 0x0015000806067981 */ /* 0x000f28000c1e1900 */
[----:B------:R-:W4:Y:S01]  /*9b70*/  LDG.E R9, desc[UR8][R8.64+0x1500] ;  /* 0x0015000808097981 */ /* 0x000f22000c1e1900 */
        /* <DEDUP_REMOVED lines=13> */
[----:B----4-:R-:W-:-:S03]  /*9c50*/  F2FP.BF16.F32.PACK_AB R7, R9, R6 ;  /* 0x000000060907723e */ /* 0x010fc600000010ff */
[----:B------:R1:W-:Y:S04]  /*9c60*/  STG.E desc[UR8][R12.64], R5 ;  /* 0x000000050c007986 */ /* 0x0003e8000c101908 */
[----:B------:R1:W-:Y:S02]  /*9c70*/  STG.E desc[UR8][R14.64], R7 ;  /* 0x000000070e007986 */ /* 0x0003e4000c101908 */
[----:B------:R-:W-:Y:S05]  /*9c80*/  @P0 BRA `(.L_x_1543) ;  /* 0xfffffff800a80947 */ /* 0x000fea000383ffff */
[----:B------:R-:W-:Y:S05]  /*9c90*/  EXIT ;  /* 0x000000000000794d */ /* 0x000fea0003800000 */
.L_x_1544:
        /* <DEDUP_REMOVED lines=14> */
.L_x_4909:


//--------------------- .text._Z35group_norm_nhwc_bwd_one_pass_kernelI11Fp32IOBf16WLi256ELi112ELi448EEv26Group_norm_nhwc_bwd_params --------------------------
	.section	.text._Z35group_norm_nhwc_bwd_one_pass_kernelI11Fp32IOBf16WLi256ELi112ELi448EEv26Group_norm_nhwc_bwd_params,"ax",@progbits
	.align	128
        .global         _Z35group_norm_nhwc_bwd_one_pass_kernelI11Fp32IOBf16WLi256ELi112ELi448EEv26Group_norm_nhwc_bwd_params
        .type           _Z35group_norm_nhwc_bwd_one_pass_kernelI11Fp32IOBf16WLi256ELi112ELi448EEv26Group_norm_nhwc_bwd_params,@function
        .size           _Z35group_norm_nhwc_bwd_one_pass_kernelI11Fp32IOBf16WLi256ELi112ELi448EEv26Group_norm_nhwc_bwd_params,(.L_x_4910 - _Z35group_norm_nhwc_bwd_one_pass_kernelI11Fp32IOBf16WLi256ELi112ELi448EEv26Group_norm_nhwc_bwd_params)
        .other          _Z35group_norm_nhwc_bwd_one_pass_kernelI11Fp32IOBf16WLi256ELi112ELi448EEv26Group_norm_nhwc_bwd_params,@"STO_CUDA_ENTRY STV_DEFAULT"
_Z35group_norm_nhwc_bwd_one_pass_kernelI11Fp32IOBf16WLi256ELi112ELi448EEv26Group_norm_nhwc_bwd_params:
.text._Z35group_norm_nhwc_bwd_one_pass_kernelI11Fp32IOBf16WLi256ELi112ELi448EEv26Group_norm_nhwc_bwd_params:
        /* <DEDUP_REMOVED lines=26> */
.L_x_1571:
[----:B01----:R-:W2:Y:S01]  /*01a0*/  LDL.LU R4, [R1+0x220] ;  /* 0x0002200001047983 */ /* 0x003ea20000300800 */
        /* <DEDUP_REMOVED lines=11> */
[C---:B------:R-:W-:Y:S02]  /*0260*/  IADD3 R13, PT, PT, R85.reuse, 0x18, RZ ;  /* 0x00000018550d7810 */ /* 0x040fe40007ffe0ff */
[----:B------:R-:W-:Y:S01]  /*0270*/  IADD3 R83, PT, PT, R85, 0xd0, RZ ;  /* 0x000000d055537810 */ /* 0x000fe20007ffe0ff */
[----:B-1----:R-:W-:Y:S02]  /*0280*/  ULOP3.LUT UR12, UR8, UR14, URZ, 0x3c, !UPT ;  /* 0x0000000e080c7292 */ /* 0x002fe4000f8e3cff */
[----:B0-----:R-:W-:Y:S01]  /*0290*/  MOV R0, UR14 ;  /* 0x0000000e00007c02 */ /* 0x001fe20008000f00 */
[----:B------:R-:W-:Y:S01]  /*02a0*/  UISETP.NE.AND UP0, UPT, UR14, URZ, UPT ;  /* 0x000000ff0e00728c */ /* 0x000fe2000bf05270 */
[----:B------:R-:W-:Y:S02]  /*02b0*/  SHF.R.S32.HI R17, RZ, 0x1f, R13 ;  /* 0x0000001fff117819 */ /* 0x000fe4000001140d */
[----:B------:R-:W-:-:S02]  /*02c0*/  IABS R0, R0 ;  /* 0x0000000000007213 */ /* 0x000fc40000000000 */
[----:B---3--:R-:W-:Y:S02]  /*02d0*/  ISETP.GE.U32.AND P0, PT, R85, UR16, PT ;  /* 0x0000001055007c0c */ /* 0x008fe4000bf06070 */
[----:B------:R-:W-:Y:S02]  /*02e0*/  R2UR UR13, R0 ;  /* 0x00000000000d72ca */ /* 0x000fe400000e0000 */
[----:B------:R-:W-:Y:S02]  /*02f0*/  ISETP.GE.AND.EX P3, PT, R3, UR17, PT, P0 ;  /* 0x0000001103007c0c */ /* 0x000fe4000bf66300 */
[----:B------:R-:W-:Y:S02]  /*0300*/  ISETP.GE.U32.AND P0, PT, R7, UR16, PT ;  /* 0x0000001007007c0c */ /* 0x000fe4000bf06070 */
[----:B------:R-:W-:Y:S02]  /*0310*/  MOV R11, UR18 ;  /* 0x00000012000b7c02 */ /* 0x000fe40008000f00 */
[----:B------:R-:W-:-:S02]  /*0320*/  ISETP.GE.AND.EX P4, PT, R5, UR17, PT, P0 ;  /* 0x0000001105007c0c */ /* 0x000fc4000bf86300 */
[----:B------:R-:W-:Y:S02]  /*0330*/  ISETP.GE.U32.AND P0, PT, R9, UR16, PT ;  /* 0x0000001009007c0c */ /* 0x000fe4000bf06070 */
[----:B------:R-:W-:Y:S01]  /*0340*/  IADD3 R84, PT, PT, R85, 0xf8, RZ ;  /* 0x000000f855547810 */ /* 0x000fe20007ffe0ff */
[----:B------:R-:W0:Y:S02]  /*0350*/  I2F.RP R0, UR13 ;  /* 0x0000000d00007d06 */ /* 0x000e240008209400 */
[----:B------:R-:W1:Y:S01]  /*0360*/  @!P3 LDC.64 R14, c[0x0][0x3f8] ;  /* 0x0000fe00ff0ebb82 */ /* 0x000e620000000a00 */
[----:B------:R-:W-:-:S04]  /*0370*/  @P3 LOP3.LUT R95, R95, 0x1000000, RZ, 0xfc, !PT ;  /* 0x010000005f5f3812 */ /* 0x000fc800078efcff */
[----:B------:R-:W-:-:S03]  /*0380*/  LOP3.LUT R95, R95, 0xff7fffff, RZ, 0xc0, !PT ;  /* 0xff7fffff5f5f7812 */ /* 0x000fc600078ec0ff */
[----:B------:R-:W3:Y:S01]  /*0390*/  @!P3 LDC.64 R18, c[0x0][0x398] ;  /* 0x0000e600ff12bb82 */ /* 0x000ee20000000a00 */
[----:B------:R-:W-:Y:S01]  /*03a0*/  @P4 LOP3.LUT R95, R95, 0x800000, RZ, 0xfc, !PT ;  /* 0x008000005f5f4812 */ /* 0x000fe200078efcff */
[----:B0-----:R-:W0:Y:S03]  /*03b0*/  MUFU.RCP R0, R0 ;  /* 0x0000000000007308 */ /* 0x001e260000001000 */
[----:B------:R-:W-:-:S03]  /*03c0*/  LOP3.LUT R95, R95, 0xffbfffff, RZ, 0xc0, !PT ;  /* 0xffbfffff5f5f7812 */ /* 0x000fc600078ec0ff */
[----:B------:R-:W4:Y:S08]  /*03d0*/  @!P4 LDC.64 R20, c[0x0][0x3f8] ;  /* 0x0000fe00ff14cb82 */ /* 0x000f300000000a00 */
[----:B------:R-:W3:Y:S01]  /*03e0*/  @!P3 LDC.64 R74, c[0x0][0x3a0] ;  /* 0x0000e800ff4abb82 */ /* 0x000ee20000000a00 */
[----:B0-----:R-:W-:-:S07]  /*03f0*/  IADD3 R2, PT, PT, R0, 0xffffffe, RZ ;  /* 0x0ffffffe00027810 */ /* 0x001fce0007ffe0ff */
[----:B------:R-:W0:Y:S01]  /*0400*/  @!P4 LDC.64 R58, c[0x0][0x3a0] ;  /* 0x0000e800ff3acb82 */ /* 0x000e220000000a00 */
[----:B------:R-:W1:Y:S02]  /*0410*/  F2I.FTZ.U32.TRUNC.NTZ R2, R2 ;  /* 0x0000000200027305 */ /* 0x000e64000021f000 */
[----:B-1----:R-:W-:-:S13]  /*0420*/  R2UR UR7, R2 ;  /* 0x00000000020772ca */ /* 0x002fda00000e0000 */
        /* <DEDUP_REMOVED lines=23> */
[----:B------:R-:W-:-:S03]  /*05a0*/  USHF.R.S32.HI UR5, URZ, 0x1f, UR7 ;  /* 0x0000001fff057899 */ /* 0x000fc60008011407 */
[----:B------:R-:W-:Y:S01]  /*05b0*/  LEA.HI.X.SX32 R67, R0, RZ, 0x1, P1 ;  /* 0x000000ff00437211 */ /* 0x000fe200008f0eff */
[----:B------:R-:W-:Y:S01]  /*05c0*/  UIMAD UR5, UR5, UR18, URZ ;  /* 0x00000012050572a4 */ /* 0x000fe2000f8e02ff */
[----:B------:R-:W-:-:S03]  /*05d0*/  @!P3 IMAD R0, R3, R14, RZ ;  /* 0x0000000e0300b224 */ /* 0x000fc600078e02ff */
[----:B------:R-:W-:Y:S02]  /*05e0*/  UIMAD UR5, UR7, UR19, UR5 ;  /* 0x00000013070572a4 */ /* 0x000fe4000f8e0205 */
[----:B------:R-:W-:Y:S01]  /*05f0*/  IMAD.WIDE.U32 R66, R11, UR7, R66 ;  /* 0x000000070b427c25 */ /* 0x000fe2000f8e0042 */
[----:B------:R-:W-:-:S03]  /*0600*/  SHF.R.S32.HI R11, RZ, 0x1f, R9 ;  /* 0x0000001fff0b7819 */ /* 0x000fc60000011409 */
[----:B------:R-:W-:Y:S01]  /*0610*/  HFMA2 R94, -RZ, RZ, 0, 0 ;  /* 0x00000000ff5e7431 */ /* 0x000fe200000001ff */
[----:B------:R-:W1:Y:S01]  /*0620*/  LDCU.64 UR6, c[0x0][0x3b8] ;  /* 0x00007700ff0677ac */ /* 0x000e620008000a00 */
[----:B------:R-:W-:Y:S01]  /*0630*/  @!P3 IMAD R15, R85, R15, R0 ;  /* 0x0000000f550fb224 */ /* 0x000fe200078e0200 */
[----:B------:R-:W-:Y:S01]  /*0640*/  IADD3 R65, PT, PT, R67, UR5, RZ ;  /* 0x0000000543417c10 */ /* 0x000fe2000fffe0ff */
[----:B----4-:R-:W-:Y:S01]  /*0650*/  @!P4 IMAD R0, R5, R20, RZ ;  /* 0x000000140500c224 */ /* 0x010fe200078e02ff */
[----:B------:R-:W-:Y:S02]  /*0660*/  @!P3 MOV R64, R66 ;  /* 0x000000420040b202 */ /* 0x000fe40000000f00 */
[----:B------:R-:W-:Y:S02]  /*0670*/  ISETP.GE.AND.EX P6, PT, R11, UR17, PT, P0 ;  /* 0x000000110b007c0c */ /* 0x000fe4000bfc6300 */
[----:B------:R-:W-:Y:S01]  /*0680*/  ISETP.GE.U32.AND P0, PT, R13, UR16, PT ;  /* 0x000000100d007c0c */ /* 0x000fe2000bf06070 */
[----:B------:R-:W-:-:S03]  /*0690*/  @!P3 IMAD.WIDE.U32 R2, R85, R14, R64 ;  /* 0x0000000e5502b225 */ /* 0x000fc600078e0040 */
[----:B------:R-:W-:Y:S02]  /*06a0*/  ISETP.GE.AND.EX P5, PT, R17, UR17, PT, P0 ;  /* 0x0000001111007c0c */ /* 0x000fe4000bfa6300 */
[----:B------:R-:W-:Y:S02]  /*06b0*/  @!P3 IADD3 R15, PT, PT, R3, R15, RZ ;  /* 0x0000000f030fb210 */ /* 0x000fe40007ffe0ff */
[C---:B------:R-:W-:Y:S02]  /*06c0*/  @!P3 SHF.L.U32 R3, R2.reuse, 0x2, RZ ;  /* 0x000000020203b819 */ /* 0x040fe400000006ff */
[----:B------:R-:W-:Y:S01]  /*06d0*/  @!P3 SHF.L.U64.HI R2, R2, 0x2, R15 ;  /* 0x000000020202b819 */ /* 0x000fe2000001020f */
[----:B------:R-:W2:Y:S01]  /*06e0*/  @!P6 LDC.64 R22, c[0x0][0x3f8] ;  /* 0x0000fe00ff16eb82 */ /* 0x000ea20000000a00 */
[----:B---3--:R-:W-:Y:S02]  /*06f0*/  @!P3 IADD3 R4, P2, PT, R3, R18, RZ ;  /* 0x000000120304b210 */ /* 0x008fe40007f5e0ff */
[----:B------:R-:W-:-:S02]  /*0700*/  @P6 LOP3.LUT R95, R95, 0x400000, RZ, 0xfc, !PT ;  /* 0x004000005f5f6812 */ /* 0x000fc400078efcff */
[C---:B------:R-:W-:Y:S02]  /*0710*/  @!P3 IADD3.X R5, PT, PT, R2.reuse, R19, RZ, P2, !PT ;  /* 0x000000130205b210 */ /* 0x040fe400017fe4ff */
[----:B------:R-:W-:Y:S01]  /*0720*/  LOP3.LUT P2, RZ, R95, 0x800000, RZ, 0xc0, !PT ;  /* 0x008000005fff7812 */ /* 0x000fe2000784c0ff */
[----:B------:R-:W3:Y:S01]  /*0730*/  @!P5 LDC.64 R28, c[0x0][0x3f8] ;  /* 0x0000fe00ff1cdb82 */ /* 0x000ee20000000a00 */
[----:B------:R-:W-:Y:S02]  /*0740*/  @!P3 IADD3 R74, P1, PT, R3, R74, RZ ;  /* 0x0000004a034ab210 */ /* 0x000fe40007f3e0ff */
[----:B------:R-:W-:Y:S02]  /*0750*/  IADD3 R15, PT, PT, R85, 0x20, RZ ;  /* 0x00000020550f7810 */ /* 0x000fe40007ffe0ff */
[----:B------:R-:W-:Y:S02]  /*0760*/  @!P3 IADD3.X R75, PT, PT, R2, R75, RZ, P1, !PT ;  /* 0x0000004b024bb210 */ /* 0x000fe40000ffe4ff */
[----:B------:R-:W-:Y:S01]  /*0770*/  ISETP.GE.U32.AND P0, PT, R15, UR16, PT ;  /* 0x000000100f007c0c */ /* 0x000fe2000bf06070 */
[----:B------:R-:W4:Y:S01]  /*0780*/  @!P6 LDC.64 R56, c[0x0][0x3a0] ;  /* 0x0000e800ff38eb82 */ /* 0x000f220000000a00 */
[----:B------:R-:W-:-:S02]  /*0790*/  SHF.R.S32.HI R19, RZ, 0x1f, R15 ;  /* 0x0000001fff137819 */ /* 0x000fc4000001140f */
[----:B------:R-:W-:Y:S01]  /*07a0*/  LOP3.LUT R95, R95, 0xffdfffff, RZ, 0xc0, !PT ;  /* 0xffdfffff5f5f7812 */ /* 0x000fe200078ec0ff */
[----:B------:R-:W-:Y:S01]  /*07b0*/  @!P2 IMAD R21, R7, R21, R0 ;  /* 0x000000150715a224 */ /* 0x000fe200078e0200 */
[----:B------:R-:W-:Y:S02]  /*07c0*/  @!P2 MOV R2, R66 ;  /* 0x000000420002a202 */ /* 0x000fe40000000f00 */
[----:B------:R-:W-:Y:S01]  /*07d0*/  @!P2 MOV R3, R65 ;  /* 0x000000410003a202 */ /* 0x000fe20000000f00 */
[----:B------:R-:W1:Y:S01]  /*07e0*/  @!P2 LDC.64 R24, c[0x0][0x398] ;  /* 0x0000e600ff18ab82 */ /* 0x000e620000000a00 */
[----:B--2---:R-:W-:Y:S01]  /*07f0*/  @!P6 IMAD R6, R11, R22, RZ ;  /* 0x000000160b06e224 */ /* 0x004fe200078e02ff */
[----:B------:R-:W-:Y:S01]  /*0800*/  ISETP.GE.AND.EX P4, PT, R19, UR17, PT, P0 ;  /* 0x0000001113007c0c */ /* 0x000fe2000bf86300 */
[----:B------:R-:W-:Y:S01]  /*0810*/  @!P2 IMAD.WIDE.U32 R2, R7, R20, R2 ;  /* 0x000000140702a225 */ /* 0x000fe200078e0002 */
[----:B------:R-:W-:Y:S02]  /*0820*/  IADD3 R7, PT, PT, R85, 0x28, RZ ;  /* 0x0000002855077810 */ /* 0x000fe40007ffe0ff */
[----:B------:R-:W-:-:S02]  /*0830*/  @P5 LOP3.LUT R95, R95, 0x200000, RZ, 0xfc, !PT ;  /* 0x002000005f5f5812 */ /* 0x000fc400078efcff */
[----:B------:R-:W2:Y:S01]  /*0840*/  @!P6 LDC.64 R26, c[0x0][0x398] ;  /* 0x0000e600ff1aeb82 */ /* 0x000ea20000000a00 */
[----:B------:R-:W-:Y:S01]  /*0850*/  @!P2 IADD3 R3, PT, PT, R3, R21, RZ ;  /* 0x000000150303a210 */ /* 0x000fe20007ffe0ff */
[----:B------:R-:W-:Y:S01]  /*0860*/  @!P6 IMAD R23, R9, R23, R6 ;  /* 0x000000170917e224 */ /* 0x000fe200078e0206 */
[C---:B------:R-:W-:Y:S02]  /*0870*/  @!P2 SHF.L.U32 R11, R2.reuse, 0x2, RZ ;  /* 0x00000002020ba819 */ /* 0x040fe400000006ff */
[----:B------:R-:W-:Y:S02]  /*0880*/  @!P2 SHF.L.U64.HI R0, R2, 0x2, R3 ;  /* 0x000000020200a819 */ /* 0x000fe40000010203 */
[----:B------:R-:W-:Y:S01]  /*0890*/  @!P6 MOV R2, R66 ;  /* 0x000000420002e202 */ /* 0x000fe20000000f00 */
[----:B------:R-:W2:Y:S01]  /*08a0*/  @!P4 LDC.64 R30, c[0x0][0x3f8] ;  /* 0x0000fe00ff1ecb82 */ /* 0x000ea20000000a00 */
[----:B------:R-:W-:Y:S02]  /*08b0*/  @!P6 MOV R3, R65 ;  /* 0x000000410003e202 */ /* 0x000fe40000000f00 */
[----:B0-----:R-:W-:-:S02]  /*08c0*/  @!P2 IADD3 R58, P0, PT, R11, R58, RZ ;  /* 0x0000003a0b3aa210 */ /* 0x001fc40007f1e0ff */
[----:B------:R-:W-:Y:S01]  /*08d0*/  ISETP.GE.U32.AND P1, PT, R7, UR16, PT ;  /* 0x0000001007007c0c */ /* 0x000fe2000bf26070 */
[----:B------:R-:W-:Y:S01]  /*08e0*/  @!P6 IMAD.WIDE.U32 R2, R9, R22, R2 ;  /* 0x000000160902e225 */ /* 0x000fe200078e0002 */
[C---:B------:R-:W-:Y:S01]  /*08f0*/  @!P2 IADD3.X R59, PT, PT, R0.reuse, R59, RZ, P0, !PT ;  /* 0x0000003b003ba210 */ /* 0x040fe200007fe4ff */
[----:B------:R-:W0:Y:S01]  /*0900*/  @!P5 LDC.64 R54, c[0x0][0x3a0] ;  /* 0x0000e800ff36db82 */ /* 0x000e220000000a00 */
[----:B-1----:R-:W-:Y:S02]  /*0910*/  @!P2 IADD3 R10, P0, PT, R11, R24, RZ ;  /* 0x000000180b0aa210 */ /* 0x002fe40007f1e0ff */
[----:B------:R-:W-:Y:S02]  /*0920*/  SHF.R.S32.HI R21, RZ, 0x1f, R7 ;  /* 0x0000001fff157819 */ /* 0x000fe40000011407 */
[----:B------:R-:W-:Y:S02]  /*0930*/  @!P6 IADD3 R3, PT, PT, R3, R23, RZ ;  /* 0x000000170303e210 */ /* 0x000fe40007ffe0ff */
[----:B------:R-:W-:Y:S01]  /*0940*/  @!P2 IADD3.X R11, PT, PT, R0, R25, RZ, P0, !PT ;  /* 0x00000019000ba210 */ /* 0x000fe200007fe4ff */
[----:B------:R-:W1:Y:S01]  /*0950*/  @!P5 LDC.64 R22, c[0x0][0x398] ;  /* 0x0000e600ff16db82 */ /* 0x000e620000000a00 */
[----:B------:R-:W-:-:S02]  /*0960*/  ISETP.GE.AND.EX P3, PT, R21, UR17, PT, P1 ;  /* 0x0000001115007c0c */ /* 0x000fc4000bf66310 */
[C---:B------:R-:W-:Y:S02]  /*0970*/  @!P6 SHF.L.U32 R73, R2.reuse, 0x2, RZ ;  /* 0x000000020249e819 */ /* 0x040fe400000006ff */
[----:B------:R-:W-:Y:S01]  /*0980*/  @!P6 SHF.L.U64.HI R0, R2, 0x2, R3 ;  /* 0x000000020200e819 */ /* 0x000fe20000010203 */
[----:B---3--:R-:W-:Y:S01]  /*0990*/  @!P5 IMAD R2, R17, R28, RZ ;  /* 0x0000001c1102d224 */ /* 0x008fe200078e02ff */
[----:B------:R-:W-:Y:S01]  /*09a0*/  @!P5 MOV R3, R65 ;  /* 0x000000410003d202 */ /* 0x000fe20000000f00 */
[----:B------:R-:W3:Y:S01]  /*09b0*/  @!P4 LDC.64 R52, c[0x0][0x3a0] ;  /* 0x0000e800ff34cb82 */ /* 0x000ee20000000a00 */
[----:B----4-:R-:W-:Y:S01]  /*09c0*/  @!P6 IADD3 R56, P0, PT, R73, R56, RZ ;  /* 0x000000384938e210 */ /* 0x010fe20007f1e0ff */
[----:B------:R-:W-:Y:S01]  /*09d0*/  @!P5 IMAD R9, R13, R29, R2 ;  /* 0x0000001d0d09d224 */ /* 0x000fe200078e0202 */
[----:B------:R-:W-:Y:S01]  /*09e0*/  @!P5 MOV R2, R66 ;  /* 0x000000420002d202 */ /* 0x000fe20000000f00 */
[----:B--2---:R-:W-:Y:S01]  /*09f0*/  @!P4 IMAD R6, R19, R30, RZ ;  /* 0x0000001e1306c224 */ /* 0x004fe200078e02ff */
[----:B------:R-:W-:-:S02]  /*0a00*/  @!P6 IADD3.X R57, PT, PT, R0, R57, RZ, P0, !PT ;  /* 0x000000390039e210 */ /* 0x000fc400007fe4ff */
[----:B------:R-:W-:Y:S01]  /*0a10*/  @!P6 IADD3 R72, P0, PT, R73, R26, RZ ;  /* 0x0000001a4948e210 */ /* 0x000fe20007f1e0ff */
[----:B------:R-:W-:Y:S01]  /*0a20*/  @!P5 IMAD.WIDE.U32 R2, R13, R28, R2 ;  /* 0x0000001c0d02d225 */ /* 0x000fe200078e0002 */
[----:B------:R-:W2:Y:S01]  /*0a30*/  @!P3 LDC.64 R16, c[0x0][0x3f8] ;  /* 0x0000fe00ff10bb82 */ /* 0x000ea20000000a00 */
[----:B------:R-:W-:Y:S02]  /*0a40*/  LOP3.LUT R95, R95, 0xffefffff, RZ, 0xc0, !PT ;  /* 0xffefffff5f5f7812 */ /* 0x000fe400078ec0ff */
[----:B------:R-:W-:Y:S02]  /*0a50*/  @!P6 IADD3.X R73, PT, PT, R0, R27, RZ, P0, !PT ;  /* 0x0000001b0049e210 */ /* 0x000fe400007fe4ff */
[----:B------:R-:W-:Y:S01]  /*0a60*/  @!P5 IADD3 R3, PT, PT, R3, R9, RZ ;  /* 0x000000090303d210 */ /* 0x000fe20007ffe0ff */
[----:B------:R-:W-:Y:S01]  /*0a70*/  @!P4 IMAD R9, R15, R31, R6 ;  /* 0x0000001f0f09c224 */ /* 0x000fe200078e0206 */
[C---:B------:R-:W-:Y:S01]  /*0a80*/  @!P5 SHF.L.U32 R63, R2.reuse, 0x2, RZ ;  /* 0x00000002023fd819 */ /* 0x040fe200000006ff */
[----:B------:R-:W4:Y:S01]  /*0a90*/  @!P4 LDC.64 R12, c[0x0][0x398] ;  /* 0x0000e600ff0ccb82 */ /* 0x000f220000000a00 */
[----:B------:R-:W-:-:S02]  /*0aa0*/  @!P5 SHF.L.U64.HI R0, R2, 0x2, R3 ;  /* 0x000000020200d819 */ /* 0x000fc40000010203 */
[----:B------:R-:W-:Y:S02]  /*0ab0*/  @!P4 MOV R2, R66 ;  /* 0x000000420002c202 */ /* 0x000fe40000000f00 */
[----:B------:R-:W-:Y:S02]  /*0ac0*/  @!P4 MOV R3, R65 ;  /* 0x000000410003c202 */ /* 0x000fe40000000f00 */
[----:B0-----:R-:W-:Y:S01]  /*0ad0*/  @!P5 IADD3 R54, P0, PT, R63, R54, RZ ;  /* 0x000000363f36d210 */ /* 0x001fe20007f1e0ff */
[----:B------:R-:W0:Y:S01]  /*0ae0*/  @!P3 LDC.64 R50, c[0x0][0x3a0] ;  /* 0x0000e800ff32bb82 */ /* 0x000e220000000a00 */
[----:B------:R-:W-:Y:S01]  /*0af0*/  @P4 LOP3.LUT R95, R95, 0x100000, RZ, 0xfc, !PT ;  /* 0x001000005f5f4812 */ /* 0x000fe200078efcff */
[----:B------:R-:W-:Y:S01]  /*0b00*/  @!P4 IMAD.WIDE.U32 R2, R15, R30, R2 ;  /* 0x0000001e0f02c225 */ /* 0x000fe200078e0002 */
[----:B------:R-:W-:Y:S02]  /*0b10*/  @!P5 IADD3.X R55, PT, PT, R0, R55, RZ, P0, !PT ;  /* 0x000000370037d210 */ /* 0x000fe400007fe4ff */
[----:B-1----:R-:W-:-:S02]  /*0b20*/  @!P5 IADD3 R62, P0, PT, R63, R22, RZ ;  /* 0x000000163f3ed210 */ /* 0x002fc40007f1e0ff */
[----:B------:R-:W-:Y:S01]  /*0b30*/  @!P4 IADD3 R3, PT, PT, R3, R9, RZ ;  /* 0x000000090303c210 */ /* 0x000fe20007ffe0ff */
[----:B------:R-:W1:Y:S01]  /*0b40*/  @!P3 LDC.64 R14, c[0x0][0x398] ;  /* 0x0000e600ff0ebb82 */ /* 0x000e620000000a00 */
[----:B------:R-:W-:Y:S01]  /*0b50*/  @!P5 IADD3.X R63, PT, PT, R0, R23, RZ, P0, !PT ;  /* 0x00000017003fd210 */ /* 0x000fe200007fe4ff */
[----:B--2---:R-:W-:Y:S01]  /*0b60*/  @!P3 IMAD R6, R21, R16, RZ ;  /* 0x000000101506b224 */ /* 0x004fe200078e02ff */
[C---:B------:R-:W-:Y:S02]  /*0b70*/  @!P4 SHF.L.U32 R119, R2.reuse, 0x2, RZ ;  /* 0x000000020277c819 */ /* 0x040fe400000006ff */
[----:B------:R-:W-:Y:S01]  /*0b80*/  @!P4 SHF.L.U64.HI R0, R2, 0x2, R3 ;  /* 0x000000020200c819 */ /* 0x000fe20000010203 */
[----:B------:R-:W-:Y:S01]  /*0b90*/  @!P3 IMAD R9, R7, R17, R6 ;  /* 0x000000110709b224 */ /* 0x000fe200078e0206 */
[----:B------:R-:W-:Y:S02]  /*0ba0*/  @!P3 MOV R2, R66 ;  /* 0x000000420002b202 */ /* 0x000fe40000000f00 */
[----:B------:R-:W-:-:S02]  /*0bb0*/  @!P3 MOV R3, R65 ;  /* 0x000000410003b202 */ /* 0x000fc40000000f00 */
[----:B---3--:R-:W-:Y:S02]  /*0bc0*/  @!P4 IADD3 R52, P0, PT, R119, R52, RZ ;  /* 0x000000347734c210 */ /* 0x008fe40007f1e0ff */
[----:B------:R-:W-:Y:S01]  /*0bd0*/  LOP3.LUT R95, R95, 0xfff7ffff, RZ, 0xc0, !PT ;  /* 0xfff7ffff5f5f7812 */ /* 0x000fe200078ec0ff */
[----:B------:R-:W-:Y:S01]  /*0be0*/  @!P3 IMAD.WIDE.U32 R2, R7, R16, R2 ;  /* 0x000000100702b225 */ /* 0x000fe200078e0002 */
[----:B------:R-:W-:Y:S02]  /*0bf0*/  @!P4 IADD3.X R53, PT, PT, R0, R53, RZ, P0, !PT ;  /* 0x000000350035c210 */ /* 0x000fe400007fe4ff */
[----:B----4-:R-:W-:Y:S02]  /*0c00*/  @!P4 IADD3 R118, P0, PT, R119, R12, RZ ;  /* 0x0000000c7776c210 */ /* 0x010fe40007f1e0ff */
[----:B------:R-:W-:Y:S02]  /*0c10*/  @!P3 IADD3 R3, PT, PT, R3, R9, RZ ;  /* 0x000000090303b210 */ /* 0x000fe40007ffe0ff */
[----:B------:R-:W-:-:S02]  /*0c20*/  @!P3 SHF.L.U32 R117, R2, 0x2, RZ ;  /* 0x000000020275b819 */ /* 0x000fc400000006ff */
[----:B------:R-:W-:Y:S02]  /*0c30*/  @!P4 IADD3.X R119, PT, PT, R0, R13, RZ, P0, !PT ;  /* 0x0000000d0077c210 */ /* 0x000fe400007fe4ff */
[----:B------:R-:W-:Y:S02]  /*0c40*/  @!P3 SHF.L.U64.HI R2, R2, 0x2, R3 ;  /* 0x000000020202b819 */ /* 0x000fe40000010203 */
[----:B0-----:R-:W-:Y:S02]  /*0c50*/  @!P3 IADD3 R50, P0, PT, R117, R50, RZ ;  /* 0x000000327532b210 */ /* 0x001fe40007f1e0ff */
[----:B------:R-:W-:Y:S02]  /*0c60*/  IADD3 R7, PT, PT, R85, 0x30, RZ ;  /* 0x0000003055077810 */ /* 0x000fe40007ffe0ff */
[----:B------:R-:W-:Y:S02]  /*0c70*/  @!P3 IADD3.X R51, PT, PT, R2, R51, RZ, P0, !PT ;  /* 0x000000330233b210 */ /* 0x000fe400007fe4ff */
[----:B-1----:R-:W-:-:S02]  /*0c80*/  @!P3 IADD3 R116, P0, PT, R117, R14, RZ ;  /* 0x0000000e7574b210 */ /* 0x002fc40007f1e0ff */
[----:B------:R-:W-:Y:S01]  /*0c90*/  SHF.R.S32.HI R3, RZ, 0x1f, R7 ;  /* 0x0000001fff037819 */ /* 0x000fe20000011407 */
[----:B------:R-:W-:Y:S01]  /*0ca0*/  STL.64 [R1+0x2e0], R50 ;  /* 0x0002e03201007387 */ /* 0x000fe20000100a00 */
[----:B------:R-:W-:Y:S02]  /*0cb0*/  @!P3 IADD3.X R117, PT, PT, R2, R15, RZ, P0, !PT ;  /* 0x0000000f0275b210 */ /* 0x000fe400007fe4ff */
[----:B------:R-:W-:Y:S02]  /*0cc0*/  ISETP.GE.U32.AND P0, PT, R7, UR16, PT ;  /* 0x0000001007007c0c */ /* 0x000fe4000bf06070 */
[----:B------:R-:W-:Y:S02]  /*0cd0*/  @P3 LOP3.LUT R95, R95, 0x80000, RZ, 0xfc, !PT ;  /* 0x000800005f5f3812 */ /* 0x000fe400078efcff */
[----:B------:R-:W-:Y:S02]  /*0ce0*/  ISETP.GE.AND.EX P1, PT, R3, UR17, PT, P0 ;  /* 0x0000001103007c0c */ /* 0x000fe4000bf26300 */
[----:B------:R-:W-:-:S11]  /*0cf0*/  LOP3.LUT R95, R95, 0xfffbffff, RZ, 0xc0, !PT ;  /* 0xfffbffff5f5f7812 */ /* 0x000fd600078ec0ff */
        /* <DEDUP_REMOVED lines=145> */
[----:B---3--:R-:W-:-:S04]  /*1610*/  @!P1 IADD3 R36, P0, PT, R103, R36, RZ ;  /* 0x0000002467249210 */ /* 0x008fc80007f1e0ff */
        /* <DEDUP_REMOVED lines=159> */
[----:B------:R-:W4:Y:S01]  /*2010*/  @!P1 LDC.64 R14, c[0x0][0x3a0] ;  /* 0x0000e800ff0e9b82 */ /* 0x000f220000000a00 */
        /* <DEDUP_REMOVED lines=8> */
[----:B----4-:R-:W-:-:S04]  /*20a0*/  @!P1 IADD3 R12, P0, PT, R79, R14, RZ ;  /* 0x0000000e4f0c9210 */ /* 0x010fc80007f1e0ff */
        /* <DEDUP_REMOVED lines=108> */
[----:B------:R-:W-:Y:S02]  /*2770*/  SHF.R.S32.HI R61, RZ, 0x1f, R83 ;  /* 0x0000001fff3d7819 */ /* 0x000fe40000011453 */
[----:B------:R-:W-:Y:S02]  /*2780*/  ISETP.GE.U32.AND P1, PT, R83, UR16, PT ;  /* 0x0000001053007c0c */ /* 0x000fe4000bf26070 */
[----:B------:R-:W-:Y:S02]  /*2790*/  LOP3.LUT P0, RZ, R95, 0x1000000, RZ, 0xc0, !PT ;  /* 0x010000005fff7812 */ /* 0x000fe4000780c0ff */
        /* <DEDUP_REMOVED lines=41> */
[----:B------:R-:W-:Y:S02]  /*2a30*/  ISETP.GE.U32.AND P3, PT, R0, UR16, PT ;  /* 0x0000001000007c0c */ /* 0x000fe4000bf66070 */
[----:B------:R-:W-:Y:S02]  /*2a40*/  LOP3.LUT P2, RZ, R95, 0x800000, RZ, 0xc0, !PT ;  /* 0x008000005fff7812 */ /* 0x000fe4000784c0ff */
[----:B------:R-:W-:-:S13]  /*2a50*/  ISETP.GE.AND.EX P3, PT, R83, UR17, PT, P3 ;  /* 0x0000001153007c0c */ /* 0x000fda000bf66330 */
[----:B------:R-:W0:Y:S01]  /*2a60*/  @!P3 LDC.64 R60, c[0x0][0x3f8] ;  /* 0x0000fe00ff3cbb82 */ /* 0x000e220000000a00 */
[----:B------:R-:W-:-:S07]  /*2a70*/  @!P3 MOV R82, R66 ;  /* 0x000000420052b202 */ /* 0x000fce0000000f00 */
[----:B------:R-:W1:Y:S01]  /*2a80*/  @!P3 LDC.64 R14, c[0x0][0x3a0] ;  /* 0x0000e800ff0ebb82 */ /* 0x000e620000000a00 */
[----:B0-----:R-:W-:-:S04]  /*2a90*/  @!P3 IMAD R83, R83, R60, RZ ;  /* 0x0000003c5353b224 */ /* 0x001fc800078e02ff */
[----:B------:R-:W-:Y:S01]  /*2aa0*/  @!P3 IMAD R61, R0, R61, R83 ;  /* 0x0000003d003db224 */ /* 0x000fe200078e0253 */
[----:B------:R-:W-:-:S03]  /*2ab0*/  @!P3 MOV R83, R65 ;  /* 0x000000410053b202 */ /* 0x000fc60000000f00 */
        /* <DEDUP_REMOVED lines=15> */
[----:B------:R-:W2:Y:S01]  /*2bb0*/  @!P4 LDC.64 R14, c[0x0][0x3a0] ;  /* 0x0000e800ff0ecb82 */ /* 0x000ea20000000a00 */
[----:B0-----:R-:W-:-:S04]  /*2bc0*/  @!P4 IMAD R82, R82, R60, RZ ;  /* 0x0000003c5252c224 */ /* 0x001fc800078e02ff */
[----:B------:R-:W-:Y:S01]  /*2bd0*/  @!P4 IMAD R61, R0, R61, R82 ;  /* 0x0000003d003dc224 */ /* 0x000fe200078e0252 */
[----:B------:R-:W-:-:S05]  /*2be0*/  @!P4 MOV R82, R66 ;  /* 0x000000420052c202 */ /* 0x000fca0000000f00 */
[----:B------:R-:W-:-:S05]  /*2bf0*/  @!P4 IMAD.WIDE.U32 R82, R0, R60, R82 ;  /* 0x0000003c0052c225 */ /* 0x000fca00078e0052 */
[----:B------:R-:W-:Y:S02]  /*2c00*/  @!P4 IADD3 R0, PT, PT, R83, R61, RZ ;  /* 0x0000003d5300c210 */ /* 0x000fe40007ffe0ff */
[C---:B------:R-:W-:Y:S02]  /*2c10*/  @!P4 SHF.L.U32 R60, R82.reuse, 0x2, RZ ;  /* 0x00000002523cc819 */ /* 0x040fe400000006ff */
[----:B------:R-:W-:Y:S02]  /*2c20*/  @!P4 SHF.L.U64.HI R0, R82, 0x2, R0 ;  /* 0x000000025200c819 */ /* 0x000fe40000010200 */
[----:B--2---:R-:W-:-:S04]  /*2c30*/  @!P4 IADD3 R38, P5, PT, R60, R14, RZ ;  /* 0x0000000e3c26c210 */ /* 0x004fc80007fbe0ff */
        /* <DEDUP_REMOVED lines=10> */
[----:B------:R-:W3:Y:S01]  /*2ce0*/  @!P5 LDC.64 R14, c[0x0][0x3a0] ;  /* 0x0000e800ff0edb82 */ /* 0x000ee20000000a00 */
[----:B0-----:R-:W-:-:S04]  /*2cf0*/  @!P5 IMAD R82, R82, R60, RZ ;  /* 0x0000003c5252d224 */ /* 0x001fc800078e02ff */
[----:B------:R-:W-:Y:S01]  /*2d00*/  @!P5 IMAD R61, R0, R61, R82 ;  /* 0x0000003d003dd224 */ /* 0x000fe200078e0252 */
[----:B------:R-:W-:-:S05]  /*2d10*/  @!P5 MOV R82, R66 ;  /* 0x000000420052d202 */ /* 0x000fca0000000f00 */
[----:B------:R-:W-:-:S05]  /*2d20*/  @!P5 IMAD.WIDE.U32 R82, R0, R60, R82 ;  /* 0x0000003c0052d225 */ /* 0x000fca00078e0052 */
[----:B------:R-:W-:Y:S02]  /*2d30*/  @!P5 IADD3 R0, PT, PT, R83, R61, RZ ;  /* 0x0000003d5300d210 */ /* 0x000fe40007ffe0ff */
[C---:B------:R-:W-:Y:S02]  /*2d40*/  @!P5 SHF.L.U32 R60, R82.reuse, 0x2, RZ ;  /* 0x00000002523cd819 */ /* 0x040fe400000006ff */
[----:B------:R-:W-:Y:S02]  /*2d50*/  @!P5 SHF.L.U64.HI R0, R82, 0x2, R0 ;  /* 0x000000025200d819 */ /* 0x000fe40000010200 */
[----:B---3--:R-:W-:-:S04]  /*2d60*/  @!P5 IADD3 R8, P6, PT, R60, R14, RZ ;  /* 0x0000000e3c08d210 */ /* 0x008fc80007fde0ff */
[----:B------:R-:W-:Y:S02]  /*2d70*/  @!P5 IADD3.X R9, PT, PT, R0, R15, RZ, P6, !PT ;  /* 0x0000000f0009d210 */ /* 0x000fe400037fe4ff */
[----:B------:R-:W4:Y:S02]  /*2d80*/  @!P5 LDC.64 R14, c[0x0][0x398] ;  /* 0x0000e600ff0edb82 */ /* 0x000f240000000a00 */
[----:B----4-:R-:W-:-:S04]  /*2d90*/  @!P5 IADD3 R12, P6, PT, R60, R14, RZ ;  /* 0x0000000e3c0cd210 */ /* 0x010fc80007fde0ff */
        /* <DEDUP_REMOVED lines=17> */
[----:B0-----:R-:W-:Y:S02]  /*2eb0*/  @!P6 IADD3 R46, P1, PT, R60, R14, RZ ;  /* 0x0000000e3c2ee210 */ /* 0x001fe40007f3e0ff */
[----:B------:R-:W-:Y:S02]  /*2ec0*/  CS2R R60, SRZ ;  /* 0x00000000003c7805 */ /* 0x000fe4000001ff00 */
[----:B------:R-:W-:Y:S02]  /*2ed0*/  @!P6 IADD3.X R47, PT, PT, R0, R15, RZ, P1, !PT ;  /* 0x0000000f002fe210 */ /* 0x000fe40000ffe4ff */
[----:B------:R-:W-:-:S02]  /*2ee0*/  CS2R R14, SRZ ;  /* 0x00000000000e7805 */ /* 0x000fc4000001ff00 */
[----:B------:R0:W2:Y:S01]  /*2ef0*/  @!P0 LDG.E.64 R60, desc[UR10][R4.64] ;  /* 0x0000000a043c8981 */ /* 0x0000a2000c1e1b00 */
[----:B------:R-:W-:Y:S01]  /*2f00*/  HFMA2 R0, -RZ, RZ, 0, 0 ;  /* 0x00000000ff007431 */ /* 0x000fe200000001ff */
[----:B------:R-:W-:Y:S02]  /*2f10*/  LOP3.LUT P1, RZ, R95, 0x400000, RZ, 0xc0, !PT ;  /* 0x004000005fff7812 */ /* 0x000fe4000782c0ff */
[----:B------:R-:W3:Y:S01]  /*2f20*/  @!P0 LDG.E.64 R14, desc[UR10][R74.64] ;  /* 0x0000000a4a0e8981 */ /* 0x000ee2000c1e1b00 */
[----:B0-----:R-:W-:-:S06]  /*2f30*/  CS2R R4, SRZ ;  /* 0x0000000000047805 */ /* 0x001fcc000001ff00 */
[----:B------:R0:W4:Y:S02]  /*2f40*/  @!P2 LDG.E.64 R4, desc[UR10][R58.64] ;  /* 0x0000000a3a04a981 */ /* 0x000124000c1e1b00 */
[----:B0-----:R-:W-:-:S06]  /*2f50*/  CS2R R58, SRZ ;  /* 0x00000000003a7805 */ /* 0x001fcc000001ff00 */
[----:B------:R0:W2:Y:S01]  /*2f60*/  @!P2 LDG.E.64 R58, desc[UR10][R10.64] ;  /* 0x0000000a0a3aa981 */ /* 0x0000a2000c1e1b00 */
[----:B------:R-:W-:Y:S02]  /*2f70*/  CS2R R82, SRZ ;  /* 0x0000000000527805 */ /* 0x000fe4000001ff00 */
[----:B------:R-:W-:Y:S02]  /*2f80*/  CS2R R74, SRZ ;  /* 0x00000000004a7805 */ /* 0x000fe4000001ff00 */
[----:B0-----:R-:W-:-:S06]  /*2f90*/  CS2R R10, SRZ ;  /* 0x00000000000a7805 */ /* 0x001fcc000001ff00 */
[----:B------:R0:W2:Y:S02]  /*2fa0*/  @!P1 LDG.E.64 R10, desc[UR10][R56.64] ;  /* 0x0000000a380a9981 */ /* 0x0000a4000c1e1b00 */
[----:B0-----:R-:W-:-:S06]  /*2fb0*/  CS2R R56, SRZ ;  /* 0x0000000000387805 */ /* 0x001fcc000001ff00 */
[----:B------:R-:W2:Y:S01]  /*2fc0*/  @!P1 LDG.E.64 R56, desc[UR10][R72.64] ;  /* 0x0000000a48389981 */ /* 0x000ea2000c1e1b00 */
[----:B---3--:R-:W-:Y:S02]  /*2fd0*/  @!P0 MOV R82, R14 ;  /* 0x0000000e00528202 */ /* 0x008fe40000000f00 */
[----:B----4-:R-:W-:-:S05]  /*2fe0*/  @!P2 MOV R0, R4 ;  /* 0x000000040000a202 */ /* 0x010fca0000000f00 */
[----:B------:R0:W-:Y:S04]  /*2ff0*/  STL [R1+0x260], R0 ;  /* 0x0002600001007387 */ /* 0x0001e80000100800 */
[----:B------:R1:W-:Y:S01]  /*3000*/  STL [R1+0x258], R82 ;  /* 0x0002585201007387 */ /* 0x0003e20000100800 */
[----:B0-----:R-:W-:Y:S01]  /*3010*/  HFMA2 R0, -RZ, RZ, 0, 0 ;  /* 0x00000000ff007431 */ /* 0x001fe200000001ff */
[----:B--2---:R-:W-:Y:S02]  /*3020*/  @!P2 MOV R75, R59 ;  /* 0x0000003b004ba202 */ /* 0x004fe40000000f00 */
[----:B-1----:R-:W-:Y:S02]  /*3030*/  MOV R82, RZ ;  /* 0x000000ff00527202 */ /* 0x002fe40000000f00 */
[----:B------:R-:W-:-:S02]  /*3040*/  @!P2 MOV R0, R5 ;  /* 0x000000050000a202 */ /* 0x000fc40000000f00 */
[----:B------:R-:W-:Y:S02]  /*3050*/  @!P2 MOV R82, R58 ;  /* 0x0000003a0052a202 */ /* 0x000fe40000000f00 */
[----:B------:R-:W-:Y:S01]  /*3060*/  LOP3.LUT P2, RZ, R95, 0x100000, RZ, 0xc0, !PT ;  /* 0x001000005fff7812 */ /* 0x000fe2000784c0ff */
[----:B------:R0:W-:Y:S02]  /*3070*/  STL.64 [R1+0x18], R4 ;  /* 0x0000180401007387 */ /* 0x0001e40000100a00 */
[----:B0-----:R-:W-:-:S10]  /*3080*/  CS2R R4, SRZ ;  /* 0x0000000000047805 */ /* 0x001fd4000001ff00 */
[----:B------:R0:W2:Y:S02]  /*3090*/  @!P2 LDG.E.64 R4, desc[UR10][R52.64] ;  /* 0x0000000a3404a981 */ /* 0x0000a4000c1e1b00 */
[----:B0-----:R-:W-:-:S06]  /*30a0*/  CS2R R52, SRZ ;  /* 0x0000000000347805 */ /* 0x001fcc000001ff00 */
[----:B------:R0:W3:Y:S02]  /*30b0*/  @!P2 LDG.E.64 R52, desc[UR10][R118.64] ;  /* 0x0000000a7634a981 */ /* 0x0000e4000c1e1b00 */
[----:B0-----:R-:W-:Y:S02]  /*30c0*/  MOV R118, R50 ;  /* 0x0000003200767202 */ /* 0x001fe40000000f00 */
[----:B------:R-:W-:Y:S02]  /*30d0*/  MOV R119, R51 ;  /* 0x0000003300777202 */ /* 0x000fe40000000f00 */
[----:B------:R-:W4:Y:S01]  /*30e0*/  LDL.LU.64 R50, [R1+0x2e0] ;  /* 0x0002e00001327983 */ /* 0x000f220000300a00 */
[----:B------:R-:W-:-:S03]  /*30f0*/  MOV R84, RZ ;  /* 0x000000ff00547202 */ /* 0x000fc60000000f00 */
[----:B------:R0:W-:Y:S01]  /*3100*/  STL [R1+0x26c], R0 ;  /* 0x00026c0001007387 */ /* 0x0001e20000100800 */
[----:B------:R-:W-:Y:S02]  /*3110*/  @!P0 MOV R94, R15 ;  /* 0x0000000f005e8202 */ /* 0x000fe40000000f00 */
[----:B------:R-:W-:Y:S02]  /*3120*/  @!P0 MOV R84, R60 ;  /* 0x0000003c00548202 */ /* 0x000fe40000000f00 */
[----:B------:R-:W-:Y:S02]  /*3130*/  @!P0 MOV R83, R61 ;  /* 0x0000003d00538202 */ /* 0x000fe40000000f00 */
[----:B------:R-:W-:Y:S01]  /*3140*/  LOP3.LUT P0, RZ, R95, 0x200000, RZ, 0xc0, !PT ;  /* 0x002000005fff7812 */ /* 0x000fe2000780c0ff */
[----:B0-----:R-:W-:Y:S01]  /*3150*/  HFMA2 R0, -RZ, RZ, 0, 0 ;  /* 0x00000000ff007431 */ /* 0x001fe200000001ff */
[----:B------:R0:W-:Y:S01]  /*3160*/  STL.64 [R1+0x10], R14 ;  /* 0x0000100e01007387 */ /* 0x0001e20000100a00 */
[----:B------:R-:W-:-:S05]  /*3170*/  @!P1 MOV R0, R10 ;  /* 0x0000000a00009202 */ /* 0x000fca0000000f00 */
[----:B------:R1:W-:Y:S01]  /*3180*/  STL [R1+0x274], R0 ;  /* 0x0002740001007387 */ /* 0x0003e20000100800 */
[----:B0-----:R-:W-:Y:S02]  /*3190*/  CS2R R14, SRZ ;  /* 0x00000000000e7805 */ /* 0x001fe4000001ff00 */
[----:B------:R-:W-:Y:S02]  /*31a0*/  CS2R R72, SRZ ;  /* 0x0000000000487805 */ /* 0x000fe4000001ff00 */
[----:B------:R-:W-:Y:S02]  /*31b0*/  @!P1 MOV R74, R56 ;  /* 0x00000038004a9202 */ /* 0x000fe40000000f00 */
[----:B------:R0:W2:Y:S01]  /*31c0*/  @!P0 LDG.E.64 R14, desc[UR10][R54.64] ;  /* 0x0000000a360e8981 */ /* 0x0000a2000c1e1b00 */
[----:B-1----:R-:W-:Y:S01]  /*31d0*/  HFMA2 R0, -RZ, RZ, 0, 0 ;  /* 0x00000000ff007431 */ /* 0x002fe200000001ff */
[----:B------:R-:W-:Y:S02]  /*31e0*/  @!P1 MOV R73, R57 ;  /* 0x0000003900499202 */ /* 0x000fe40000000f00 */
[----:B------:R-:W-:-:S02]  /*31f0*/  @!P1 MOV R0, R11 ;  /* 0x0000000b00009202 */ /* 0x000fc40000000f00 */
[----:B------:R-:W-:Y:S02]  /*3200*/  LOP3.LUT P1, RZ, R95, 0x80000, RZ, 0xc0, !PT ;  /* 0x000800005fff7812 */ /* 0x000fe4000782c0ff */
[----:B0-----:R-:W-:Y:S01]  /*3210*/  CS2R R54, SRZ ;  /* 0x0000000000367805 */ /* 0x001fe2000001ff00 */
[----:B------:R0:W-:Y:S05]  /*3220*/  STL.64 [R1+0x20], R10 ;  /* 0x0000200a01007387 */ /* 0x0001ea0000100a00 */
[----:B------:R-:W3:Y:S01]  /*3230*/  @!P0 LDG.E.64 R54, desc[UR10][R62.64] ;  /* 0x0000000a3e368981 */ /* 0x000ee2000c1e1b00 */
[----:B0-----:R-:W-:-:S06]  /*3240*/  CS2R R10, SRZ ;  /* 0x00000000000a7805 */ /* 0x001fcc000001ff00 */
[----:B----4-:R0:W4:Y:S02]  /*3250*/  @!P1 LDG.E.64 R10, desc[UR10][R50.64] ;  /* 0x0000000a320a9981 */ /* 0x010124000c1e1b00 */
[----:B0-----:R-:W-:-:S06]  /*3260*/  CS2R R50, SRZ ;  /* 0x0000000000327805 */ /* 0x001fcc000001ff00 */
[----:B------:R0:W4:Y:S02]  /*3270*/  @!P1 LDG.E.64 R50, desc[UR10][R116.64] ;  /* 0x0000000a74329981 */ /* 0x000124000c1e1b00 */
[----:B0-----:R-:W-:Y:S02]  /*3280*/  MOV R116, R48 ;  /* 0x0000003000747202 */ /* 0x001fe40000000f00 */
[----:B------:R-:W-:Y:S02]  /*3290*/  MOV R117, R49 ;  /* 0x0000003100757202 */ /* 0x000fe40000000f00 */
[----:B------:R-:W4:Y:S04]  /*32a0*/  LDL.LU.64 R48, [R1+0x2d8] ;  /* 0x0002d80001307983 */ /* 0x000f280000300a00 */
[----:B------:R0:W-:Y:S02]  /*32b0*/  STL [R1+0x27c], R0 ;  /* 0x00027c0001007387 */ /* 0x0001e40000100800 */
[----:B0-----:R-:W-:Y:S01]  /*32c0*/  HFMA2 R0, -RZ, RZ, 0, 0 ;  /* 0x00000000ff007431 */ /* 0x001fe200000001ff */
[----:B--2---:R-:W-:Y:S01]  /*32d0*/  @!P0 MOV R0, R14 ;  /* 0x0000000e00008202 */ /* 0x004fe20000000f00 */
[----:B------:R-:W-:Y:S04]  /*32e0*/  STL.64 [R1+0x110], R60 ;  /* 0x0001103c01007387 */ /* 0x000fe80000100a00 */
[----:B------:R0:W-:Y:S01]  /*32f0*/  STL [R1+0x280], R0 ;  /* 0x0002800001007387 */ /* 0x0001e20000100800 */
[----:B------:R-:W-:-:S02]  /*3300*/  CS2R R62, SRZ ;  /* 0x00000000003e7805 */ /* 0x000fc4000001ff00 */
[----:B---3--:R-:W-:Y:S01]  /*3310*/  @!P0 MOV R62, R54 ;  /* 0x00000036003e8202 */ /* 0x008fe20000000f00 */
[----:B0-----:R-:W-:Y:S01]  /*3320*/  HFMA2 R0, -RZ, RZ, 0, 0 ;  /* 0x00000000ff007431 */ /* 0x001fe200000001ff */
[----:B------:R-:W-:Y:S02]  /*3330*/  CS2R R60, SRZ ;  /* 0x00000000003c7805 */ /* 0x000fe4000001ff00 */
[----:B------:R-:W-:Y:S02]  /*3340*/  @!P0 MOV R61, R55 ;  /* 0x00000037003d8202 */ /* 0x000fe40000000f00 */
[----:B------:R-:W-:Y:S02]  /*3350*/  @!P0 MOV R0, R15 ;  /* 0x0000000f00008202 */ /* 0x000fe40000000f00 */
[----:B------:R-:W-:Y:S01]  /*3360*/  LOP3.LUT P0, RZ, R95, 0x40000, RZ, 0xc0, !PT ;  /* 0x000400005fff7812 */ /* 0x000fe2000780c0ff */
[----:B------:R0:W-:Y:S02]  /*3370*/  STL.64 [R1+0x28], R14 ;  /* 0x0000280e01007387 */ /* 0x0001e40000100a00 */
[----:B0-----:R-:W-:-:S10]  /*3380*/  CS2R R14, SRZ ;  /* 0x00000000000e7805 */ /* 0x001fd4000001ff00 */
[----:B----4-:R0:W2:Y:S02]  /*3390*/  @!P0 LDG.E.64 R14, desc[UR10][R48.64] ;  /* 0x0000000a300e8981 */ /* 0x0100a4000c1e1b00 */
[----:B0-----:R-:W-:-:S06]  /*33a0*/  CS2R R48, SRZ ;  /* 0x0000000000307805 */ /* 0x001fcc000001ff00 */
[----:B------:R0:W3:Y:S02]  /*33b0*/  @!P0 LDG.E.64 R48, desc[UR10][R114.64] ;  /* 0x0000000a72308981 */ /* 0x0000e4000c1e1b00 */
[----:B0-----:R-:W-:Y:S02]  /*33c0*/  MOV R114, R46 ;  /* 0x0000002e00727202 */ /* 0x001fe40000000f00 */
[----:B------:R-:W-:Y:S02]  /*33d0*/  MOV R115, R47 ;  /* 0x0000002f00737202 */ /* 0x000fe40000000f00 */
[----:B------:R-:W4:Y:S04]  /*33e0*/  LDL.LU.64 R46, [R1+0x2d0] ;  /* 0x0002d000012e7983 */ /* 0x000f280000300a00 */
[----:B------:R0:W-:Y:S02]  /*33f0*/  STL [R1+0x288], R0 ;  /* 0x0002880001007387 */ /* 0x0001e40000100800 */
[----:B0-----:R-:W-:Y:S01]  /*3400*/  HFMA2 R0, -RZ, RZ, 0, 0 ;  /* 0x00000000ff007431 */ /* 0x001fe200000001ff */
[----:B------:R-:W-:Y:S01]  /*3410*/  @!P2 MOV R0, R4 ;  /* 0x000000040000a202 */ /* 0x000fe20000000f00 */
[----:B------:R-:W-:Y:S04]  /*3420*/  STL.64 [R1+0x118], R58 ;  /* 0x0001183a01007387 */ /* 0x000fe80000100a00 */
[----:B------:R0:W-:Y:S01]  /*3430*/  STL [R1+0x284], R0 ;  /* 0x0002840001007387 */ /* 0x0001e20000100800 */
[----:B------:R-:W-:Y:S01]  /*3440*/  @!P2 MOV R60, R52 ;  /* 0x00000034003ca202 */ /* 0x000fe20000000f00 */
[----:B0-----:R-:W-:Y:S01]  /*3450*/  HFMA2 R0, -RZ, RZ, 0, 0 ;  /* 0x00000000ff007431 */ /* 0x001fe200000001ff */
[----:B------:R-:W-:-:S02]  /*3460*/  CS2R R58, SRZ ;  /* 0x00000000003a7805 */ /* 0x000fc4000001ff00 */
[----:B------:R-:W-:Y:S02]  /*3470*/  @!P2 MOV R59, R53 ;  /* 0x00000035003ba202 */ /* 0x000fe40000000f00 */
[----:B------:R-:W-:Y:S02]  /*3480*/  @!P2 MOV R0, R5 ;  /* 0x000000050000a202 */ /* 0x000fe40000000f00 */
[----:B------:R-:W-:Y:S01]  /*3490*/  LOP3.LUT P2, RZ, R95, 0x20000, RZ, 0xc0, !PT ;  /* 0x000200005fff7812 */ /* 0x000fe2000784c0ff */
[----:B------:R0:W-:Y:S02]  /*34a0*/  STL.64 [R1+0x30], R4 ;  /* 0x0000300401007387 */ /* 0x0001e40000100a00 */
[----:B0-----:R-:W-:-:S10]  /*34b0*/  CS2R R4, SRZ ;  /* 0x0000000000047805 */ /* 0x001fd4000001ff00 */
[----:B----4-:R0:W4:Y:S02]  /*34c0*/  @!P2 LDG.E.64 R4, desc[UR10][R46.64] ;  /* 0x0000000a2e04a981 */ /* 0x010124000c1e1b00 */
        /* <DEDUP_REMOVED lines=29> */
[----:B---3--:R-:W-:Y:S01]  /*36a0*/  @!P0 MOV R56, R48 ;  /* 0x0000003000388202 */ /* 0x008fe20000000f00 */
[----:B0-----:R-:W-:Y:S01]  /*36b0*/  HFMA2 R0, -RZ, RZ, 0, 0 ;  /* 0x00000000ff007431 */ /* 0x001fe200000001ff */
[----:B------:R-:W-:-:S02]  /*36c0*/  CS2R R54, SRZ ;  /* 0x0000000000367805 */ /* 0x000fc4000001ff00 */
[----:B------:R-:W-:Y:S02]  /*36d0*/  @!P0 MOV R55, R49 ;  /* 0x0000003100378202 */ /* 0x000fe40000000f00 */
[----:B------:R-:W-:Y:S02]  /*36e0*/  @!P0 MOV R0, R15 ;  /* 0x0000000f00008202 */ /* 0x000fe40000000f00 */
[----:B------:R-:W-:Y:S01]  /*36f0*/  LOP3.LUT P0, RZ, R95, 0x8000, RZ, 0xc0, !PT ;  /* 0x000080005fff7812 */ /* 0x000fe2000780c0ff */
[----:B------:R0:W-:Y:S02]  /*3700*/  STL.64 [R1+0x40], R14 ;  /* 0x0000400e01007387 */ /* 0x0001e40000100a00 */
[----:B0-----:R-:W-:-:S10]  /*3710*/  CS2R R14, SRZ ;  /* 0x00000000000e7805 */ /* 0x001fd4000001ff00 */
[----:B----4-:R0:W3:Y:S02]  /*3720*/  @!P0 LDG.E.64 R14, desc[UR10][R42.64] ;  /* 0x0000000a2a0e8981 */ /* 0x0100e4000c1e1b00 */
[----:B0-----:R-:W-:-:S06]  /*3730*/  CS2R R42, SRZ ;  /* 0x00000000002a7805 */ /* 0x001fcc000001ff00 */
[----:B------:R0:W4:Y:S02]  /*3740*/  @!P0 LDG.E.64 R42, desc[UR10][R108.64] ;  /* 0x0000000a6c2a8981 */ /* 0x000124000c1e1b00 */
[----:B0-----:R-:W-:Y:S02]  /*3750*/  MOV R108, R40 ;  /* 0x00000028006c7202 */ /* 0x001fe40000000f00 */
[----:B------:R-:W-:Y:S02]  /*3760*/  MOV R109, R41 ;  /* 0x00000029006d7202 */ /* 0x000fe40000000f00 */
        /* <DEDUP_REMOVED lines=9> */
[----:B--2---:R-:W-:-:S05]  /*3800*/  @!P1 MOV R0, R10 ;  /* 0x0000000a00009202 */ /* 0x004fca0000000f00 */
[----:B------:R0:W-:Y:S02]  /*3810*/  STL [R1+0x250], R0 ;  /* 0x0002500001007387 */ /* 0x0001e40000100800 */
[----:B0-----:R-:W-:Y:S02]  /*3820*/  HFMA2 R0, -RZ, RZ, 0, 0 ;  /* 0x00000000ff007431 */ /* 0x001fe400000001ff */
[----:B------:R0:W-:Y:S01]  /*3830*/  STL.64 [R1+0x130], R52 ;  /* 0x0001303401007387 */ /* 0x0001e20000100a00 */
[----:B------:R-:W-:Y:S02]  /*3840*/  @!P1 MOV R0, R11 ;  /* 0x0000000b00009202 */ /* 0x000fe40000000f00 */
[----:B------:R-:W-:-:S03]  /*3850*/  @!P2 MOV R54, R46 ;  /* 0x0000002e0036a202 */ /* 0x000fc60000000f00 */
[----:B------:R1:W-:Y:S01]  /*3860*/  STL [R1+0x254], R0 ;  /* 0x0002540001007387 */ /* 0x0003e20000100800 */
[----:B0-----:R-:W-:Y:S02]  /*3870*/  CS2R R52, SRZ ;  /* 0x0000000000347805 */ /* 0x001fe4000001ff00 */
[----:B------:R-:W-:Y:S02]  /*3880*/  @!P2 MOV R53, R47 ;  /* 0x0000002f0035a202 */ /* 0x000fe40000000f00 */
[----:B------:R-:W-:Y:S01]  /*3890*/  LOP3.LUT P2, RZ, R95, 0x4000, RZ, 0xc0, !PT ;  /* 0x000040005fff7812 */ /* 0x000fe2000784c0ff */
[----:B-1----:R-:W-:Y:S01]  /*38a0*/  HFMA2 R0, -RZ, RZ, 0, 0 ;  /* 0x00000000ff007431 */ /* 0x002fe200000001ff */
[----:B------:R0:W-:Y:S04]  /*38b0*/  STL.64 [R1+0x48], R4 ;  /* 0x0000480401007387 */ /* 0x0001e80000100a00 */
[----:B------:R1:W-:Y:S01]  /*38c0*/  STL.64 [R1+0x138], R50 ;  /* 0x0001383201007387 */ /* 0x0003e20000100a00 */
[----:B0-----:R-:W-:-:S03]  /*38d0*/  CS2R R4, SRZ ;  /* 0x0000000000047805 */ /* 0x001fc6000001ff00 */
[----:B------:R0:W-:Y:S01]  /*38e0*/  STL.64 [R1+0x140], R48 ;  /* 0x0001403001007387 */ /* 0x0001e20000100a00 */
[----:B-1----:R-:W-:Y:S02]  /*38f0*/  CS2R R50, SRZ ;  /* 0x0000000000327805 */ /* 0x002fe4000001ff00 */
[----:B0-----:R-:W-:Y:S02]  /*3900*/  CS2R R48, SRZ ;  /* 0x0000000000307805 */ /* 0x001fe4000001ff00 */
[----:B---3--:R-:W-:-:S05]  /*3910*/  @!P0 MOV R0, R14 ;  /* 0x0000000e00008202 */ /* 0x008fca0000000f00 */
[----:B------:R0:W-:Y:S02]  /*3920*/  STL [R1+0x248], R0 ;  /* 0x0002480001007387 */ /* 0x0001e40000100800 */
[----:B0-----:R-:W-:Y:S01]  /*3930*/  HFMA2 R0, -RZ, RZ, 0, 0 ;  /* 0x00000000ff007431 */ /* 0x001fe200000001ff */
[----:B----4-:R-:W-:Y:S02]  /*3940*/  @!P0 MOV R50, R42 ;  /* 0x0000002a00328202 */ /* 0x010fe40000000f00 */
[----:B------:R-:W-:Y:S02]  /*3950*/  @!P0 MOV R49, R43 ;  /* 0x0000002b00318202 */ /* 0x000fe40000000f00 */
[----:B------:R-:W-:Y:S02]  /*3960*/  @!P0 MOV R0, R15 ;  /* 0x0000000f00008202 */ /* 0x000fe40000000f00 */
[----:B------:R-:W-:Y:S01]  /*3970*/  LOP3.LUT P0, RZ, R95, 0x1000, RZ, 0xc0, !PT ;  /* 0x000010005fff7812 */ /* 0x000fe2000780c0ff */
[----:B------:R0:W2:Y:S02]  /*3980*/  @!P2 LDG.E.64 R4, desc[UR10][R40.64] ;  /* 0x0000000a2804a981 */ /* 0x0000a4000c1e1b00 */
[----:B0-----:R-:W-:-:S02]  /*3990*/  CS2R R40, SRZ ;  /* 0x0000000000287805 */ /* 0x001fc4000001ff00 */
[----:B------:R0:W-:Y:S04]  /*39a0*/  STL.64 [R1+0x58], R14 ;  /* 0x0000580e01007387 */ /* 0x0001e80000100a00 */
[----:B------:R1:W3:Y:S02]  /*39b0*/  @!P2 LDG.E.64 R40, desc[UR10][R106.64] ;  /* 0x0000000a6a28a981 */ /* 0x0002e4000c1e1b00 */
[----:B-1----:R-:W-:Y:S02]  /*39c0*/  MOV R106, R38 ;  /* 0x00000026006a7202 */ /* 0x002fe40000000f00 */
[----:B------:R-:W-:Y:S02]  /*39d0*/  MOV R107, R39 ;  /* 0x00000027006b7202 */ /* 0x000fe40000000f00 */
[----:B------:R-:W4:Y:S01]  /*39e0*/  LDL.LU.64 R38, [R1+0x2b0] ;  /* 0x0002b00001267983 */ /* 0x000f220000300a00 */
[----:B0-----:R-:W-:-:S06]  /*39f0*/  CS2R R14, SRZ ;  /* 0x00000000000e7805 */ /* 0x001fcc000001ff00 */
[----:B------:R0:W4:Y:S02]  /*3a00*/  @!P0 LDG.E.64 R14, desc[UR10][R36.64] ;  /* 0x0000000a240e8981 */ /* 0x000124000c1e1b00 */
[----:B0-----:R-:W-:-:S06]  /*3a10*/  CS2R R36, SRZ ;  /* 0x0000000000247805 */ /* 0x001fcc000001ff00 */
[----:B------:R-:W4:Y:S01]  /*3a20*/  @!P0 LDG.E.64 R36, desc[UR10][R102.64] ;  /* 0x0000000a66248981 */ /* 0x000f22000c1e1b00 */
[----:B------:R-:W-:Y:S02]  /*3a30*/  @!P1 MOV R52, R44 ;  /* 0x0000002c00349202 */ /* 0x000fe40000000f00 */
[----:B------:R-:W-:Y:S01]  /*3a40*/  @!P1 MOV R51, R45 ;  /* 0x0000002d00339202 */ /* 0x000fe20000000f00 */
[----:B------:R0:W-:Y:S01]  /*3a50*/  STL [R1+0x24c], R0 ;  /* 0x00024c0001007387 */ /* 0x0001e20000100800 */
[----:B------:R-:W-:Y:S01]  /*3a60*/  LOP3.LUT P1, RZ, R95, 0x2000, RZ, 0xc0, !PT ;  /* 0x000020005fff7812 */ /* 0x000fe2000782c0ff */
[----:B0-----:R-:W-:Y:S02]  /*3a70*/  HFMA2 R0, -RZ, RZ, 0, 0 ;  /* 0x00000000ff007431 */ /* 0x001fe400000001ff */
[----:B------:R0:W-:Y:S04]  /*3a80*/  STL.64 [R1+0x50], R10 ;  /* 0x0000500a01007387 */ /* 0x0001e80000100a00 */
[----:B------:R1:W-:Y:S01]  /*3a90*/  STL.64 [R1+0x148], R46 ;  /* 0x0001482e01007387 */ /* 0x0003e20000100a00 */
[----:B0-----:R-:W-:-:S02]  /*3aa0*/  CS2R R10, SRZ ;  /* 0x00000000000a7805 */ /* 0x001fc4000001ff00 */
[----:B-1----:R-:W-:Y:S01]  /*3ab0*/  CS2R R46, SRZ ;  /* 0x00000000002e7805 */ /* 0x002fe2000001ff00 */
[----:B------:R0:W-:Y:S04]  /*3ac0*/  STL.64 [R1+0x150], R44 ;  /* 0x0001502c01007387 */ /* 0x0001e80000100a00 */
[----:B------:R1:W-:Y:S01]  /*3ad0*/  STL.64 [R1+0x158], R42 ;  /* 0x0001582a01007387 */ /* 0x0003e20000100a00 */
[----:B0-----:R-:W-:Y:S02]  /*3ae0*/  CS2R R44, SRZ ;  /* 0x00000000002c7805 */ /* 0x001fe4000001ff00 */
[----:B-1----:R-:W-:Y:S02]  /*3af0*/  CS2R R42, SRZ ;  /* 0x00000000002a7805 */ /* 0x002fe4000001ff00 */
[----:B--2---:R-:W-:-:S05]  /*3b00*/  @!P2 MOV R0, R4 ;  /* 0x000000040000a202 */ /* 0x004fca0000000f00 */
[----:B------:R0:W-:Y:S02]  /*3b10*/  STL [R1+0x240], R0 ;  /* 0x0002400001007387 */ /* 0x0001e40000100800 */
[----:B0-----:R-:W-:Y:S01]  /*3b20*/  HFMA2 R0, -RZ, RZ, 0, 0 ;  /* 0x00000000ff007431 */ /* 0x001fe200000001ff */
[----:B---3--:R-:W-:Y:S02]  /*3b30*/  @!P2 MOV R48, R40 ;  /* 0x000000280030a202 */ /* 0x008fe40000000f00 */
[----:B------:R-:W-:Y:S02]  /*3b40*/  @!P2 MOV R47, R41 ;  /* 0x00000029002fa202 */ /* 0x000fe40000000f00 */
[----:B------:R-:W-:Y:S02]  /*3b50*/  @!P2 MOV R0, R5 ;  /* 0x000000050000a202 */ /* 0x000fe40000000f00 */
[----:B------:R-:W-:Y:S01]  /*3b60*/  LOP3.LUT P2, RZ, R95, 0x800, RZ, 0xc0, !PT ;  /* 0x000008005fff7812 */ /* 0x000fe2000784c0ff */
[----:B----4-:R0:W2:Y:S04]  /*3b70*/  @!P1 LDG.E.64 R10, desc[UR10][R38.64] ;  /* 0x0000000a260a9981 */ /* 0x0100a8000c1e1b00 */
[----:B------:R1:W-:Y:S01]  /*3b80*/  STL.64 [R1+0x60], R4 ;  /* 0x0000600401007387 */ /* 0x0003e20000100a00 */
[----:B0-----:R-:W-:-:S06]  /*3b90*/  CS2R R38, SRZ ;  /* 0x0000000000267805 */ /* 0x001fcc000001ff00 */
[----:B------:R0:W3:Y:S01]  /*3ba0*/  @!P1 LDG.E.64 R38, desc[UR10][R104.64] ;  /* 0x0000000a68269981 */ /* 0x0000e2000c1e1b00 */
[----:B-1----:R-:W-:Y:S02]  /*3bb0*/  CS2R R4, SRZ ;  /* 0x0000000000047805 */ /* 0x002fe4000001ff00 */
[----:B------:R-:W-:-:S04]  /*3bc0*/  @!P0 MOV R44, R36 ;  /* 0x00000024002c8202 */ /* 0x000fc80000000f00 */
[----:B------:R1:W4:Y:S01]  /*3bd0*/  @!P2 LDG.E.64 R4, desc[UR10][R34.64] ;  /* 0x0000000a2204a981 */ /* 0x000322000c1e1b00 */
[----:B0-----:R-:W-:Y:S02]  /*3be0*/  MOV R104, R116 ;  /* 0x0000007400687202 */ /* 0x001fe40000000f00 */
[----:B------:R-:W-:Y:S02]  /*3bf0*/  MOV R105, R117 ;  /* 0x0000007500697202 */ /* 0x000fe40000000f00 */
[----:B------:R-:W-:Y:S02]  /*3c00*/  CS2R R116, SRZ ;  /* 0x0000000000747805 */ /* 0x000fe4000001ff00 */
[----:B------:R-:W-:Y:S02]  /*3c10*/  @!P0 MOV R43, R37 ;  /* 0x00000025002b8202 */ /* 0x000fe40000000f00 */
[----:B------:R-:W-:Y:S02]  /*3c20*/  @!P0 MOV R116, R14 ;  /* 0x0000000e00748202 */ /* 0x000fe40000000f00 */
[----:B------:R-:W-:-:S02]  /*3c30*/  @!P0 MOV R117, R15 ;  /* 0x0000000f00758202 */ /* 0x000fc40000000f00 */
[----:B------:R-:W-:Y:S02]  /*3c40*/  LOP3.LUT P0, RZ, R95, 0x200, RZ, 0xc0, !PT ;  /* 0x000002005fff7812 */ /* 0x000fe4000780c0ff */
[----:B-1----:R-:W-:Y:S01]  /*3c50*/  CS2R R34, SRZ ;  /* 0x0000000000227805 */ /* 0x002fe2000001ff00 */
[----:B------:R0:W-:Y:S05]  /*3c60*/  STL.64 [R1+0x70], R14 ;  /* 0x0000700e01007387 */ /* 0x0001ea0000100a00 */
[----:B------:R-:W4:Y:S01]  /*3c70*/  @!P2 LDG.E.64 R34, desc[UR10][R100.64] ;  /* 0x0000000a6422a981 */ /* 0x000f22000c1e1b00 */
[----:B0-----:R-:W-:-:S06]  /*3c80*/  CS2R R14, SRZ ;  /* 0x00000000000e7805 */ /* 0x001fcc000001ff00 */
[----:B------:R0:W4:Y:S02]  /*3c90*/  @!P0 LDG.E.64 R14, desc[UR10][R30.64] ;  /* 0x0000000a1e0e8981 */ /* 0x000124000c1e1b00 */
[----:B0-----:R-:W-:-:S06]  /*3ca0*/  CS2R R30, SRZ ;  /* 0x00000000001e7805 */ /* 0x001fcc000001ff00 */
[----:B------:R0:W4:Y:S04]  /*3cb0*/  @!P0 LDG.E.64 R30, desc[UR10][R96.64] ;  /* 0x0000000a601e8981 */ /* 0x000128000c1e1b00 */
[----:B------:R1:W-:Y:S02]  /*3cc0*/  STL [R1+0x244], R0 ;  /* 0x0002440001007387 */ /* 0x0003e40000100800 */
[----:B-1----:R-:W-:Y:S01]  /*3cd0*/  HFMA2 R0, -RZ, RZ, 0, 0 ;  /* 0x00000000ff007431 */ /* 0x002fe200000001ff */
[----:B------:R-:W-:Y:S01]  /*3ce0*/  MOV R100, R106 ;  /* 0x0000006a00647202 */ /* 0x000fe20000000f00 */
[----:B------:R1:W-:Y:S01]  /*3cf0*/  STL.64 [R1+0x160], R40 ;  /* 0x0001602801007387 */ /* 0x0003e20000100a00 */
[----:B------:R-:W-:Y:S02]  /*3d00*/  MOV R101, R107 ;  /* 0x0000006b00657202 */ /* 0x000fe40000000f00 */
[----:B------:R-:W-:-:S02]  /*3d10*/  MOV R106, R118 ;  /* 0x00000076006a7202 */ /* 0x000fc40000000f00 */
[----:B------:R-:W-:Y:S02]  /*3d20*/  MOV R107, R119 ;  /* 0x00000077006b7202 */ /* 0x000fe40000000f00 */
[----:B------:R-:W-:Y:S02]  /*3d30*/  CS2R R118, SRZ ;  /* 0x0000000000767805 */ /* 0x000fe4000001ff00 */
[----:B-1----:R-:W-:Y:S02]  /*3d40*/  CS2R R40, SRZ ;  /* 0x0000000000287805 */ /* 0x002fe4000001ff00 */
[----:B0-----:R-:W-:Y:S01]  /*3d50*/  MOV R96, R106 ;  /* 0x0000006a00607202 */ /* 0x001fe20000000f00 */
[----:B------:R0:W-:Y:S01]  /*3d60*/  STL.64 [R1+0x170], R36 ;  /* 0x0001702401007387 */ /* 0x0001e20000100a00 */
[----:B------:R-:W-:Y:S02]  /*3d70*/  MOV R97, R107 ;  /* 0x0000006b00617202 */ /* 0x000fe40000000f00 */
[----:B------:R-:W-:-:S02]  /*3d80*/  CS2R R106, SRZ ;  /* 0x00000000006a7805 */ /* 0x000fc4000001ff00 */
[----:B0-----:R-:W-:Y:S02]  /*3d90*/  CS2R R36, SRZ ;  /* 0x0000000000247805 */ /* 0x001fe4000001ff00 */
[----:B--2---:R-:W-:-:S05]  /*3da0*/  @!P1 MOV R0, R10 ;  /* 0x0000000a00009202 */ /* 0x004fca0000000f00 */
[----:B------:R0:W-:Y:S02]  /*3db0*/  STL [R1+0x238], R0 ;  /* 0x0002380001007387 */ /* 0x0001e40000100800 */
[----:B0-----:R-:W-:Y:S01]  /*3dc0*/  HFMA2 R0, -RZ, RZ, 0, 0 ;  /* 0x00000000ff007431 */ /* 0x001fe200000001ff */
[----:B---3--:R-:W-:Y:S02]  /*3dd0*/  @!P1 MOV R46, R38 ;  /* 0x00000026002e9202 */ /* 0x008fe40000000f00 */
[----:B------:R-:W-:Y:S02]  /*3de0*/  @!P1 MOV R45, R39 ;  /* 0x00000027002d9202 */ /* 0x000fe40000000f00 */
[----:B------:R-:W-:Y:S02]  /*3df0*/  @!P1 MOV R0, R11 ;  /* 0x0000000b00009202 */ /* 0x000fe40000000f00 */
[----:B------:R-:W-:Y:S01]  /*3e00*/  LOP3.LUT P1, RZ, R95, 0x400, RZ, 0xc0, !PT ;  /* 0x000004005fff7812 */ /* 0x000fe2000782c0ff */
[----:B------:R0:W-:Y:S01]  /*3e10*/  STL.64 [R1+0x68], R10 ;  /* 0x0000680a01007387 */ /* 0x0001e20000100a00 */
[----:B----4-:R-:W-:-:S02]  /*3e20*/  @!P2 MOV R118, R4 ;  /* 0x000000040076a202 */ /* 0x010fc40000000f00 */
[----:B------:R-:W-:Y:S02]  /*3e30*/  @!P2 MOV R119, R5 ;  /* 0x000000050077a202 */ /* 0x000fe40000000f00 */
[----:B0-----:R-:W-:-:S07]  /*3e40*/  CS2R R10, SRZ ;  /* 0x00000000000a7805 */ /* 0x001fce000001ff00 */
[----:B------:R0:W2:Y:S01]  /*3e50*/  @!P1 LDG.E.64 R10, desc[UR10][R32.64] ;  /* 0x0000000a200a9981 */ /* 0x0000a2000c1e1b00 */
[----:B------:R-:W-:Y:S02]  /*3e60*/  @!P2 MOV R42, R34 ;  /* 0x00000022002aa202 */ /* 0x000fe40000000f00 */
[----:B------:R-:W-:Y:S02]  /*3e70*/  @!P2 MOV R41, R35 ;  /* 0x000000230029a202 */ /* 0x000fe40000000f00 */
[----:B------:R-:W-:Y:S02]  /*3e80*/  LOP3.LUT P2, RZ, R95, 0x100, RZ, 0xc0, !PT ;  /* 0x000001005fff7812 */ /* 0x000fe4000784c0ff */
[----:B0-----:R-:W-:Y:S01]  /*3e90*/  CS2R R32, SRZ ;  /* 0x0000000000207805 */ /* 0x001fe2000001ff00 */
[----:B------:R0:W-:Y:S04]  /*3ea0*/  STL.64 [R1+0x78], R4 ;  /* 0x0000780401007387 */ /* 0x0001e80000100a00 */
[----:B------:R1:W-:Y:S04]  /*3eb0*/  STL.64 [R1+0x168], R38 ;  /* 0x0001682601007387 */ /* 0x0003e80000100a00 */
[----:B------:R3:W4:Y:S01]  /*3ec0*/  @!P1 LDG.E.64 R32, desc[UR10][R98.64] ;  /* 0x0000000a62209981 */ /* 0x000722000c1e1b00 */
[----:B0-----:R-:W-:-:S02]  /*3ed0*/  CS2R R4, SRZ ;  /* 0x0000000000047805 */ /* 0x001fc4000001ff00 */
[----:B------:R-:W-:Y:S02]  /*3ee0*/  @!P0 MOV R106, R15 ;  /* 0x0000000f006a8202 */ /* 0x000fe40000000f00 */
[----:B-1----:R-:W-:Y:S02]  /*3ef0*/  CS2R R38, SRZ ;  /* 0x0000000000267805 */ /* 0x002fe4000001ff00 */
[----:B---3--:R-:W-:Y:S01]  /*3f00*/  MOV R98, R104 ;  /* 0x0000006800627202 */ /* 0x008fe20000000f00 */
[----:B------:R0:W3:Y:S01]  /*3f10*/  @!P2 LDG.E.64 R4, desc[UR10][R80.64] ;  /* 0x0000000a5004a981 */ /* 0x0000e2000c1e1b00 */
[----:B------:R-:W-:Y:S02]  /*3f20*/  MOV R99, R105 ;  /* 0x0000006900637202 */ /* 0x000fe40000000f00 */
[----:B------:R-:W-:Y:S02]  /*3f30*/  CS2R R104, SRZ ;  /* 0x0000000000687805 */ /* 0x000fe4000001ff00 */
[----:B------:R-:W-:-:S02]  /*3f40*/  @!P0 MOV R38, R30 ;  /* 0x0000001e00268202 */ /* 0x000fc40000000f00 */
[----:B------:R-:W-:Y:S02]  /*3f50*/  @!P0 MOV R105, R14 ;  /* 0x0000000e00698202 */ /* 0x000fe40000000f00 */
[----:B------:R-:W-:Y:S02]  /*3f60*/  @!P0 MOV R37, R31 ;  /* 0x0000001f00258202 */ /* 0x000fe40000000f00 */
[----:B------:R-:W-:Y:S02]  /*3f70*/  LOP3.LUT P0, RZ, R95, 0x40, RZ, 0xc0, !PT ;  /* 0x000000405fff7812 */ /* 0x000fe4000780c0ff */
[----:B0-----:R-:W-:Y:S01]  /*3f80*/  CS2R R80, SRZ ;  /* 0x0000000000507805 */ /* 0x001fe2000001ff00 */
[----:B------:R0:W-:Y:S05]  /*3f90*/  STL.64 [R1+0x88], R14 ;  /* 0x0000880e01007387 */ /* 0x0001ea0000100a00 */
[----:B------:R-:W3:Y:S01]  /*3fa0*/  @!P2 LDG.E.64 R80, desc[UR10][R92.64] ;  /* 0x0000000a5c50a981 */ /* 0x000ee2000c1e1b00 */
[----:B0-----:R-:W-:-:S06]  /*3fb0*/  CS2R R14, SRZ ;  /* 0x00000000000e7805 */ /* 0x001fcc000001ff00 */
[----:B------:R0:W3:Y:S02]  /*3fc0*/  @!P0 LDG.E.64 R14, desc[UR10][R70.64] ;  /* 0x0000000a460e8981 */ /* 0x0000e4000c1e1b00 */
[----:B0-----:R-:W-:-:S06]  /*3fd0*/  CS2R R70, SRZ ;  /* 0x0000000000467805 */ /* 0x001fcc000001ff00 */
[----:B------:R0:W3:Y:S02]  /*3fe0*/  @!P0 LDG.E.64 R70, desc[UR10][R88.64] ;  /* 0x0000000a58468981 */ /* 0x0000e4000c1e1b00 */
[----:B0-----:R-:W-:Y:S02]  /*3ff0*/  MOV R88, R8 ;  /* 0x0000000800587202 */ /* 0x001fe40000000f00 */
[----:B------:R-:W-:Y:S02]  /*4000*/  MOV R89, R9 ;  /* 0x0000000900597202 */ /* 0x000fe40000000f00 */
[----:B------:R-:W3:Y:S01]  /*4010*/  LDL.LU.64 R8, [R1+0x2a8] ;  /* 0x0002a80001087983 */ /* 0x000ee20000300a00 */
[----:B------:R-:W-:Y:S02]  /*4020*/  MOV R102, R110 ;  /* 0x0000006e00667202 */ /* 0x000fe40000000f00 */
[----:B------:R-:W-:Y:S02]  /*4030*/  MOV R103, R111 ;  /* 0x0000006f00677202 */ /* 0x000fe40000000f00 */
[----:B------:R-:W-:-:S02]  /*4040*/  CS2R R110, SRZ ;  /* 0x00000000006e7805 */ /* 0x000fc4000001ff00 */
[----:B------:R-:W-:Y:S01]  /*4050*/  MOV R92, R102 ;  /* 0x00000066005c7202 */ /* 0x000fe20000000f00 */
[----:B------:R0:W-:Y:S01]  /*4060*/  STL.64 [R1+0x178], R34 ;  /* 0x0001782201007387 */ /* 0x0001e20000100a00 */
[----:B------:R-:W-:Y:S02]  /*4070*/  MOV R93, R103 ;  /* 0x00000067005d7202 */ /* 0x000fe40000000f00 */
[----:B------:R-:W-:Y:S02]  /*4080*/  CS2R R102, SRZ ;  /* 0x0000000000667805 */ /* 0x000fe4000001ff00 */
[----:B0-----:R-:W-:Y:S02]  /*4090*/  CS2R R34, SRZ ;  /* 0x0000000000227805 */ /* 0x001fe4000001ff00 */
[----:B--2---:R-:W-:Y:S02]  /*40a0*/  @!P1 MOV R110, R10 ;  /* 0x0000000a006e9202 */ /* 0x004fe40000000f00 */
[----:B------:R-:W-:Y:S01]  /*40b0*/  @!P1 MOV R111, R11 ;  /* 0x0000000b006f9202 */ /* 0x000fe20000000f00 */
[----:B------:R0:W-:Y:S01]  /*40c0*/  STL.64 [R1+0x80], R10 ;  /* 0x0000800a01007387 */ /* 0x0001e20000100a00 */
[----:B----4-:R-:W-:-:S02]  /*40d0*/  @!P1 MOV R40, R32 ;  /* 0x0000002000289202 */ /* 0x010fc40000000f00 */
[----:B------:R-:W-:Y:S02]  /*40e0*/  @!P1 MOV R39, R33 ;  /* 0x0000002100279202 */ /* 0x000fe40000000f00 */
[----:B------:R-:W-:Y:S02]  /*40f0*/  LOP3.LUT P1, RZ, R95, 0x80, RZ, 0xc0, !PT ;  /* 0x000000805fff7812 */ /* 0x000fe4000782c0ff */
[----:B0-----:R-:W-:Y:S02]  /*4100*/  CS2R R10, SRZ ;  /* 0x00000000000a7805 */ /* 0x001fe4000001ff00 */
[----:B---3--:R-:W-:Y:S02]  /*4110*/  @!P2 MOV R103, R4 ;  /* 0x000000040067a202 */ /* 0x008fe40000000f00 */
[----:B------:R-:W-:-:S07]  /*4120*/  @!P2 MOV R104, R5 ;  /* 0x000000050068a202 */ /* 0x000fce0000000f00 */
[----:B------:R0:W2:Y:S01]  /*4130*/  @!P1 LDG.E.64 R10, desc[UR10][R68.64] ;  /* 0x0000000a440a9981 */ /* 0x0000a2000c1e1b00 */
[----:B------:R-:W-:Y:S02]  /*4140*/  @!P2 MOV R36, R80 ;  /* 0x000000500024a202 */ /* 0x000fe40000000f00 */
[----:B------:R-:W-:Y:S02]  /*4150*/  @!P2 MOV R35, R81 ;  /* 0x000000510023a202 */ /* 0x000fe40000000f00 */
[----:B------:R-:W-:Y:S02]  /*4160*/  LOP3.LUT P2, RZ, R95, 0x20, RZ, 0xc0, !PT ;  /* 0x000000205fff7812 */ /* 0x000fe4000784c0ff */
[----:B0-----:R-:W-:Y:S01]  /*4170*/  CS2R R68, SRZ ;  /* 0x0000000000447805 */ /* 0x001fe2000001ff00 */
[----:B------:R0:W-:Y:S05]  /*4180*/  STL.64 [R1+0x90], R4 ;  /* 0x0000900401007387 */ /* 0x0001ea0000100a00 */
[----:B------:R-:W3:Y:S01]  /*4190*/  @!P1 LDG.E.64 R68, desc[UR10][R90.64] ;  /* 0x0000000a5a449981 */ /* 0x000ee2000c1e1b00 */
[----:B0-----:R-:W-:-:S06]  /*41a0*/  CS2R R4, SRZ ;  /* 0x0000000000047805 */ /* 0x001fcc000001ff00 */
[----:B------:R0:W4:Y:S02]  /*41b0*/  @!P2 LDG.E.64 R4, desc[UR10][R8.64] ;  /* 0x0000000a0804a981 */ /* 0x000124000c1e1b00 */
[----:B0-----:R-:W-:-:S06]  /*41c0*/  CS2R R8, SRZ ;  /* 0x0000000000087805 */ /* 0x001fcc000001ff00 */
[----:B------:R0:W4:Y:S02]  /*41d0*/  @!P2 LDG.E.64 R8, desc[UR10][R86.64] ;  /* 0x0000000a5608a981 */ /* 0x000124000c1e1b00 */
[----:B0-----:R-:W-:Y:S02]  /*41e0*/  MOV R86, R12 ;  /* 0x0000000c00567202 */ /* 0x001fe40000000f00 */
[----:B------:R-:W-:Y:S02]  /*41f0*/  MOV R87, R13 ;  /* 0x0000000d00577202 */ /* 0x000fe40000000f00 */
[----:B------:R-:W4:Y:S01]  /*4200*/  LDL.LU.64 R12, [R1+0x2a0] ;  /* 0x0002a000010c7983 */ /* 0x000f220000300a00 */
[----:B------:R-:W-:-:S03]  /*4210*/  MOV R90, R92 ;  /* 0x0000005c005a7202 */ /* 0x000fc60000000f00 */
[----:B------:R0:W-:Y:S01]  /*4220*/  STL [R1+0x25c], R94 ;  /* 0x00025c5e01007387 */ /* 0x0001e20000100800 */
[----:B------:R-:W-:Y:S02]  /*4230*/  MOV R91, R93 ;  /* 0x0000005d005b7202 */ /* 0x000fe40000000f00 */
[----:B------:R-:W-:Y:S01]  /*4240*/  MOV R92, R96 ;  /* 0x00000060005c7202 */ /* 0x000fe20000000f00 */
[----:B------:R1:W-:Y:S01]  /*4250*/  STL.64 [R1+0x180], R32 ;  /* 0x0001802001007387 */ /* 0x0003e20000100a00 */
[----:B------:R-:W-:Y:S02]  /*4260*/  MOV R93, R97 ;  /* 0x00000061005d7202 */ /* 0x000fe40000000f00 */
[----:B------:R-:W-:Y:S01]  /*4270*/  CS2R R96, SRZ ;  /* 0x0000000000607805 */ /* 0x000fe2000001ff00 */
[----:B0-----:R-:W-:Y:S01]  /*4280*/  HFMA2 R94, -RZ, RZ, 0, 0 ;  /* 0x00000000ff5e7431 */ /* 0x001fe200000001ff */
[----:B------:R0:W-:Y:S01]  /*4290*/  STL.64 [R1+0x188], R30 ;  /* 0x0001881e01007387 */ /* 0x0001e20000100a00 */
[----:B------:R-:W-:-:S02]  /*42a0*/  @!P0 MOV R96, R15 ;  /* 0x0000000f00608202 */ /* 0x000fc40000000f00 */
[----:B-1----:R-:W-:Y:S02]  /*42b0*/  CS2R R32, SRZ ;  /* 0x0000000000207805 */ /* 0x002fe4000001ff00 */
[----:B------:R-:W-:Y:S02]  /*42c0*/  @!P0 MOV R94, R14 ;  /* 0x0000000e005e8202 */ /* 0x000fe40000000f00 */
[----:B------:R-:W-:Y:S02]  /*42d0*/  @!P0 MOV R32, R70 ;  /* 0x0000004600208202 */ /* 0x000fe40000000f00 */
[----:B0-----:R-:W-:Y:S02]  /*42e0*/  CS2R R30, SRZ ;  /* 0x00000000001e7805 */ /* 0x001fe4000001ff00 */
[----:B------:R-:W-:Y:S02]  /*42f0*/  @!P0 MOV R31, R71 ;  /* 0x00000047001f8202 */ /* 0x000fe40000000f00 */
[----:B------:R-:W-:Y:S01]  /*4300*/  LOP3.LUT P0, RZ, R95, 0x8, RZ, 0xc0, !PT ;  /* 0x000000085fff7812 */ /* 0x000fe2000780c0ff */
[----:B------:R0:W-:Y:S02]  /*4310*/  STL.64 [R1+0xa0], R14 ;  /* 0x0000a00e01007387 */ /* 0x0001e40000100a00 */
[----:B0-----:R-:W-:-:S10]  /*4320*/  CS2R R14, SRZ ;  /* 0x00000000000e7805 */ /* 0x001fd4000001ff00 */
[----:B------:R0:W4:Y:S02]  /*4330*/  @!P0 LDG.E.64 R14, desc[UR10][R2.64] ;  /* 0x0000000a020e8981 */ /* 0x000124000c1e1b00 */
[----:B0-----:R-:W-:-:S06]  /*4340*/  CS2R R2, SRZ ;  /* 0x0000000000027805 */ /* 0x001fcc000001ff00 */
[----:B------:R-:W4:Y:S01]  /*4350*/  @!P0 LDG.E.64 R2, desc[UR10][R76.64] ;  /* 0x0000000a4c028981 */ /* 0x000f22000c1e1b00 */
[----:B--2---:R-:W-:Y:S02]  /*4360*/  @!P1 MOV R97, R10 ;  /* 0x0000000a00619202 */ /* 0x004fe40000000f00 */
[----:B------:R-:W-:Y:S01]  /*4370*/  @!P1 MOV R102, R11 ;  /* 0x0000000b00669202 */ /* 0x000fe20000000f00 */
[----:B------:R0:W-:Y:S01]  /*4380*/  STL.64 [R1+0x98], R10 ;  /* 0x0000980a01007387 */ /* 0x0001e20000100a00 */
[----:B---3--:R-:W-:Y:S02]  /*4390*/  @!P1 MOV R34, R68 ;  /* 0x0000004400229202 */ /* 0x008fe40000000f00 */
[----:B------:R-:W-:Y:S02]  /*43a0*/  @!P1 MOV R33, R69 ;  /* 0x0000004500219202 */ /* 0x000fe40000000f00 */
[----:B------:R-:W-:Y:S02]  /*43b0*/  LOP3.LUT P1, RZ, R95, 0x10, RZ, 0xc0, !PT ;  /* 0x000000105fff7812 */ /* 0x000fe4000782c0ff */
[----:B0-----:R-:W-:-:S11]  /*43c0*/  CS2R R10, SRZ ;  /* 0x00000000000a7805 */ /* 0x001fd6000001ff00 */
[----:B----4-:R0:W2:Y:S02]  /*43d0*/  @!P1 LDG.E.64 R10, desc[UR10][R12.64] ;  /* 0x0000000a0c0a9981 */ /* 0x0100a4000c1e1b00 */
[----:B0-----:R-:W-:-:S06]  /*43e0*/  CS2R R12, SRZ ;  /* 0x00000000000c7805 */ /* 0x001fcc000001ff00 */
[----:B------:R-:W3:Y:S04]  /*43f0*/  @!P1 LDG.E.64 R12, desc[UR10][R78.64] ;  /* 0x0000000a4e0c9981 */ /* 0x000ee8000c1e1b00 */
[----:B------:R0:W-:Y:S04]  /*4400*/  STL.64 [R1+0x198], R68 ;  /* 0x0001984401007387 */ /* 0x0001e80000100a00 */
[----:B------:R1:W-:Y:S04]  /*4410*/  STL.64 [R1+0x1a0], R70 ;  /* 0x0001a04601007387 */ /* 0x0003e80000100a00 */
[----:B------:R4:W-:Y:S01]  /*4420*/  STL [R1+0x23c], R0 ;  /* 0x00023c0001007387 */ /* 0x0009e20000100800 */
[----:B0-----:R-:W-:-:S02]  /*4430*/  CS2R R68, SRZ ;  /* 0x0000000000447805 */ /* 0x001fc4000001ff00 */
[----:B-1----:R-:W-:Y:S01]  /*4440*/  CS2R R70, SRZ ;  /* 0x0000000000467805 */ /* 0x002fe2000001ff00 */
[----:B----4-:R-:W-:Y:S01]  /*4450*/  HFMA2 R0, -RZ, RZ, 0, 0 ;  /* 0x00000000ff007431 */ /* 0x010fe200000001ff */
[----:B------:R0:W-:Y:S01]  /*4460*/  STL.64 [R1+0x190], R80 ;  /* 0x0001905001007387 */ /* 0x0001e20000100a00 */
[----:B------:R-:W-:Y:S02]  /*4470*/  @!P2 MOV R30, R8 ;  /* 0x00000008001ea202 */ /* 0x000fe40000000f00 */
[----:B------:R-:W-:Y:S02]  /*4480*/  @!P0 MOV R69, R14 ;  /* 0x0000000e00458202 */ /* 0x000fe40000000f00 */
[----:B------:R-:W-:Y:S02]  /*4490*/  @!P0 MOV R70, R15 ;  /* 0x0000000f00468202 */ /* 0x000fe40000000f00 */
[----:B0-----:R-:W-:Y:S02]  /*44a0*/  MOV R80, R88 ;  /* 0x0000005800507202 */ /* 0x001fe40000000f00 */
[----:B------:R-:W-:-:S02]  /*44b0*/  MOV R81, R89 ;  /* 0x0000005900517202 */ /* 0x000fc40000000f00 */
[----:B------:R-:W-:Y:S02]  /*44c0*/  CS2R R88, SRZ ;  /* 0x0000000000587805 */ /* 0x000fe4000001ff00 */
[----:B------:R-:W-:Y:S01]  /*44d0*/  @!P2 MOV R0, R9 ;  /* 0x000000090000a202 */ /* 0x000fe20000000f00 */
[----:B------:R0:W-:Y:S01]  /*44e0*/  STL.64 [R1+0xb8], R14 ;  /* 0x0000b80e01007387 */ /* 0x0001e20000100a00 */
[----:B------:R-:W-:Y:S02]  /*44f0*/  @!P0 MOV R71, R2 ;  /* 0x0000000200478202 */ /* 0x000fe40000000f00 */
[----:B------:R-:W-:Y:S02]  /*4500*/  @!P0 MOV R72, R3 ;  /* 0x0000000300488202 */ /* 0x000fe40000000f00 */
[----:B------:R-:W-:Y:S02]  /*4510*/  LOP3.LUT P0, RZ, R95, 0x1, RZ, 0xc0, !PT ;  /* 0x000000015fff7812 */ /* 0x000fe4000780c0ff */
[----:B0-----:R-:W-:-:S02]  /*4520*/  CS2R R14, SRZ ;  /* 0x00000000000e7805 */ /* 0x001fc4000001ff00 */
[----:B------:R-:W-:Y:S02]  /*4530*/  @!P2 MOV R88, R4 ;  /* 0x000000040058a202 */ /* 0x000fe40000000f00 */
[----:B------:R-:W-:Y:S02]  /*4540*/  @!P2 MOV R89, R5 ;  /* 0x000000050059a202 */ /* 0x000fe40000000f00 */
[----:B------:R-:W-:Y:S01]  /*4550*/  LOP3.LUT P2, RZ, R95, 0x4, RZ, 0xc0, !PT ;  /* 0x000000045fff7812 */ /* 0x000fe2000784c0ff */
[----:B------:R0:W-:Y:S04]  /*4560*/  STL.64 [R1+0xa8], R4 ;  /* 0x0000a80401007387 */ /* 0x0001e80000100a00 */
[----:B------:R-:W4:Y:S01]  /*4570*/  @!P0 LDG.E.64 R14, desc[UR10][R22.64] ;  /* 0x0000000a160e8981 */ /* 0x000f22000c1e1b00 */
[----:B0-----:R-:W-:-:S07]  /*4580*/  CS2R R4, SRZ ;  /* 0x0000000000047805 */ /* 0x001fce000001ff00 */
[----:B------:R0:W4:Y:S01]  /*4590*/  @!P2 LDG.E.64 R4, desc[UR10][R6.64] ;  /* 0x0000000a0604a981 */ /* 0x000122000c1e1b00 */
[----:B---3--:R-:W-:-:S03]  /*45a0*/  @!P1 MOV R63, R12 ;  /* 0x0000000c003f9202 */ /* 0x008fc60000000f00 */
[----:B------:R1:W-:Y:S01]  /*45b0*/  STL.64 [R1+0x1b0], R12 ;  /* 0x0001b00c01007387 */ /* 0x0003e20000100a00 */
[----:B------:R-:W-:Y:S02]  /*45c0*/  @!P1 MOV R68, R13 ;  /* 0x0000000d00449202 */ /* 0x000fe40000000f00 */
[----:B-1----:R-:W-:-:S06]  /*45d0*/  CS2R R12, SRZ ;  /* 0x00000000000c7805 */ /* 0x002fcc000001ff00 */
[----:B------:R1:W3:Y:S01]  /*45e0*/  @!P0 LDG.E.64 R12, desc[UR10][R20.64] ;  /* 0x0000000a140c8981 */ /* 0x0002e2000c1e1b00 */
[----:B------:R-:W-:Y:S02]  /*45f0*/  MOV R78, R80 ;  /* 0x00000050004e7202 */ /* 0x000fe40000000f00 */
[----:B------:R-:W-:Y:S02]  /*4600*/  MOV R79, R81 ;  /* 0x00000051004f7202 */ /* 0x000fe40000000f00 */
[----:B------:R-:W-:Y:S02]  /*4610*/  MOV R80, R86 ;  /* 0x0000005600507202 */ /* 0x000fe40000000f00 */
[----:B------:R-:W-:Y:S02]  /*4620*/  MOV R81, R87 ;  /* 0x0000005700517202 */ /* 0x000fe40000000f00 */
[----:B------:R-:W-:Y:S02]  /*4630*/  CS2R R86, SRZ ;  /* 0x0000000000567805 */ /* 0x000fe4000001ff00 */
[----:B--2---:R-:W-:-:S02]  /*4640*/  @!P1 MOV R86, R10 ;  /* 0x0000000a00569202 */ /* 0x004fc40000000f00 */
[----:B------:R-:W-:Y:S02]  /*4650*/  @!P1 MOV R87, R11 ;  /* 0x0000000b00579202 */ /* 0x000fe40000000f00 */
[----:B------:R-:W-:Y:S01]  /*4660*/  LOP3.LUT P1, RZ, R95, 0x2, RZ, 0xc0, !PT ;  /* 0x000000025fff7812 */ /* 0x000fe2000782c0ff */
[----:B------:R2:W-:Y:S04]  /*4670*/  STL.64 [R1+0x1a8], R8 ;  /* 0x0001a80801007387 */ /* 0x0005e80000100a00 */
[----:B------:R1:W-:Y:S01]  /*4680*/  STL.64 [R1+0xb0], R10 ;  /* 0x0000b00a01007387 */ /* 0x0003e20000100a00 */
[----:B0-----:R-:W-:-:S06]  /*4690*/  CS2R R6, SRZ ;  /* 0x0000000000067805 */ /* 0x001fcc000001ff00 */
[----:B------:R0:W3:Y:S01]  /*46a0*/  @!P2 LDG.E.64 R6, desc[UR10][R28.64] ;  /* 0x0000000a1c06a981 */ /* 0x0000e2000c1e1b00 */
[----:B--2---:R-:W-:Y:S02]  /*46b0*/  CS2R R8, SRZ ;  /* 0x0000000000087805 */ /* 0x004fe4000001ff00 */
[----:B-1----:R-:W-:-:S04]  /*46c0*/  CS2R R10, SRZ ;  /* 0x00000000000a7805 */ /* 0x002fc8000001ff00 */
[----:B------:R1:W2:Y:S04]  /*46d0*/  @!P1 LDG.E.64 R8, desc[UR10][R24.64] ;  /* 0x0000000a18089981 */ /* 0x0002a8000c1e1b00 */
[----:B------:R1:W2:Y:S01]  /*46e0*/  @!P1 LDG.E.64 R10, desc[UR10][R26.64] ;  /* 0x0000000a1a0a9981 */ /* 0x0002a2000c1e1b00 */
[----:B------:R-:W-:Y:S02]  /*46f0*/  MOV R22, R108 ;  /* 0x0000006c00167202 */ /* 0x000fe40000000f00 */
[----:B------:R-:W-:Y:S02]  /*4700*/  CS2R R20, SRZ ;  /* 0x0000000000147805 */ /* 0x000fe4000001ff00 */
[----:B------:R-:W-:Y:S02]  /*4710*/  MOV R23, R109 ;  /* 0x0000006d00177202 */ /* 0x000fe40000000f00 */
[----:B------:R-:W-:-:S02]  /*4720*/  CS2R R108, SRZ ;  /* 0x00000000006c7805 */ /* 0x000fc4000001ff00 */
[----:B------:R-:W-:Y:S02]  /*4730*/  MOV R76, R90 ;  /* 0x0000005a004c7202 */ /* 0x000fe40000000f00 */
[----:B------:R-:W-:Y:S02]  /*4740*/  MOV R77, R91 ;  /* 0x0000005b004d7202 */ /* 0x000fe40000000f00 */
[----:B----4-:R-:W-:Y:S02]  /*4750*/  @!P0 MOV R107, R14 ;  /* 0x0000000e006b8202 */ /* 0x010fe40000000f00 */
[----:B------:R-:W-:Y:S02]  /*4760*/  @!P0 MOV R21, R15 ;  /* 0x0000000f00158202 */ /* 0x000fe40000000f00 */
[----:B------:R-:W-:Y:S01]  /*4770*/  CS2R R90, SRZ ;  /* 0x00000000005a7805 */ /* 0x000fe2000001ff00 */
[----:B------:R4:W-:Y:S01]  /*4780*/  STL.64 [R1+0x1b8], R2 ;  /* 0x0001b80201007387 */ /* 0x0009e20000100a00 */
[----:B------:R-:W-:-:S03]  /*4790*/  @!P2 MOV R90, R4 ;  /* 0x00000004005aa202 */ /* 0x000fc60000000f00 */
[----:B------:R0:W-:Y:S01]  /*47a0*/  STL.64 [R1+0xc0], R4 ;  /* 0x0000c00401007387 */ /* 0x0001e20000100a00 */
[----:B------:R-:W-:Y:S02]  /*47b0*/  @!P2 MOV R91, R5 ;  /* 0x00000005005ba202 */ /* 0x000fe40000000f00 */
[----:B----4-:R-:W-:Y:S02]  /*47c0*/  CS2R R2, SRZ ;  /* 0x0000000000027805 */ /* 0x010fe4000001ff00 */
[----:B0-----:R-:W-:Y:S02]  /*47d0*/  CS2R R4, SRZ ;  /* 0x0000000000047805 */ /* 0x001fe4000001ff00 */
[----:B---3--:R-:W-:Y:S02]  /*47e0*/  @!P0 MOV R108, R12 ;  /* 0x0000000c006c8202 */ /* 0x008fe40000000f00 */
[----:B------:R-:W-:Y:S02]  /*47f0*/  @!P0 MOV R109, R13 ;  /* 0x0000000d006d8202 */ /* 0x000fe40000000f00 */
[----:B------:R-:W-:-:S13]  /*4800*/  LOP3.LUT P0, RZ, R95, 0x4000000, RZ, 0xc0, !PT ;  /* 0x040000005fff7812 */ /* 0x000fda000780c0ff */
[----:B------:R0:W3:Y:S04]  /*4810*/  @!P0 LDG.E.64 R2, desc[UR10][R18.64] ;  /* 0x0000000a12028981 */ /* 0x0000e8000c1e1b00 */
[----:B------:R-:W4:Y:S01]  /*4820*/  @!P0 LDG.E.64 R4, desc[UR10][R16.64] ;  /* 0x0000000a10048981 */ /* 0x000f22000c1e1b00 */
[----:B------:R-:W-:Y:S02]  /*4830*/  MOV R28, R92 ;  /* 0x0000005c001c7202 */ /* 0x000fe40000000f00 */
[----:B------:R-:W-:Y:S01]  /*4840*/  MOV R29, R93 ;  /* 0x0000005d001d7202 */ /* 0x000fe20000000f00 */
[----:B------:R0:W-:Y:S01]  /*4850*/  STL [R1+0x298], R21 ;  /* 0x0002981501007387 */ /* 0x0001e20000100800 */
[----:B-1----:R-:W-:Y:S01]  /*4860*/  MOV R24, R28 ;  /* 0x0000001c00187202 */ /* 0x002fe20000000f00 */
[----:B------:R-:W-:Y:S01]  /*4870*/  UIMAD.WIDE UR6, UR8, 0x8, UR6 ;  /* 0x00000008080678a5 */ /* 0x000fe2000f8e0206 */
[----:B------:R-:W-:-:S02]  /*4880*/  MOV R25, R29 ;  /* 0x0000001d00197202 */ /* 0x000fc40000000f00 */
[----:B------:R-:W-:Y:S01]  /*4890*/  MOV R26, R76 ;  /* 0x0000004c001a7202 */ /* 0x000fe20000000f00 */
[----:B0-----:R-:W-:Y:S01]  /*48a0*/  HFMA2 R21, -RZ, RZ, 0, 0 ;  /* 0x00000000ff157431 */ /* 0x001fe200000001ff */
[----:B------:R-:W-:Y:S02]  /*48b0*/  MOV R27, R77 ;  /* 0x0000004d001b7202 */ /* 0x000fe40000000f00 */
[----:B------:R-:W-:Y:S02]  /*48c0*/  MOV R28, R78 ;  /* 0x0000004e001c7202 */ /* 0x000fe40000000f00 */
[----:B------:R-:W-:Y:S02]  /*48d0*/  MOV R29, R79 ;  /* 0x0000004f001d7202 */ /* 0x000fe40000000f00 */
[----:B------:R-:W-:Y:S02]  /*48e0*/  MOV R76, R98 ;  /* 0x00000062004c7202 */ /* 0x000fe40000000f00 */
[----:B------:R-:W-:-:S02]  /*48f0*/  MOV R77, R99 ;  /* 0x00000063004d7202 */ /* 0x000fc40000000f00 */
[----:B------:R-:W-:Y:S02]  /*4900*/  CS2R R98, SRZ ;  /* 0x0000000000627805 */ /* 0x000fe4000001ff00 */
[----:B------:R-:W-:Y:S02]  /*4910*/  MOV R78, R100 ;  /* 0x00000064004e7202 */ /* 0x000fe40000000f00 */
[----:B------:R-:W-:Y:S02]  /*4920*/  CS2R R18, SRZ ;  /* 0x0000000000127805 */ /* 0x000fe4000001ff00 */
[----:B------:R-:W-:Y:S02]  /*4930*/  MOV R79, R101 ;  /* 0x00000065004f7202 */ /* 0x000fe40000000f00 */
[----:B------:R-:W-:Y:S02]  /*4940*/  CS2R R100, SRZ ;  /* 0x0000000000647805 */ /* 0x000fe4000001ff00 */
[----:B--2---:R-:W-:-:S02]  /*4950*/  @!P1 MOV R98, R10 ;  /* 0x0000000a00629202 */ /* 0x004fc40000000f00 */
[----:B------:R-:W-:Y:S02]  /*4960*/  CS2R R92, SRZ ;  /* 0x00000000005c7805 */ /* 0x000fe4000001ff00 */
[----:B------:R-:W-:Y:S01]  /*4970*/  @!P1 MOV R99, R11 ;  /* 0x0000000b00639202 */ /* 0x000fe20000000f00 */
[----:B------:R0:W2:Y:S01]  /*4980*/  @!P4 LDG.E.64 R20, desc[UR10][R76.64] ;  /* 0x0000000a4c14c981 */ /* 0x0000a2000c1e1b00 */
[----:B------:R-:W-:Y:S02]  /*4990*/  @!P1 MOV R100, R8 ;  /* 0x0000000800649202 */ /* 0x000fe40000000f00 */
[----:B------:R-:W-:Y:S01]  /*49a0*/  @!P1 MOV R101, R9 ;  /* 0x0000000900659202 */ /* 0x000fe20000000f00 */
[----:B------:R1:W2:Y:S01]  /*49b0*/  @!P4 LDG.E.64 R18, desc[UR10][R78.64] ;  /* 0x0000000a4e12c981 */ /* 0x0002a2000c1e1b00 */
[----:B------:R-:W-:Y:S02]  /*49c0*/  LOP3.LUT P1, RZ, R95, 0x8000000, RZ, 0xc0, !PT ;  /* 0x080000005fff7812 */ /* 0x000fe4000782c0ff */
[----:B------:R-:W-:-:S02]  /*49d0*/  @!P2 MOV R92, R6 ;  /* 0x00000006005ca202 */ /* 0x000fc40000000f00 */
[----:B------:R-:W-:Y:S02]  /*49e0*/  @!P2 MOV R93, R7 ;  /* 0x00000007005da202 */ /* 0x000fe40000000f00 */
[----:B0-----:R-:W-:Y:S01]  /*49f0*/  MOV R76, UR6 ;  /* 0x00000006004c7c02 */ /* 0x001fe20008000f00 */
[----:B------:R0:W-:Y:S01]  /*4a00*/  STL.64 [R1+0x1c0], R6 ;  /* 0x0001c00601007387 */ /* 0x0001e20000100a00 */
[----:B------:R-:W-:Y:S01]  /*4a10*/  MOV R77, UR7 ;  /* 0x00000007004d7c02 */ /* 0x000fe20008000f00 */
[----:B------:R-:W4:Y:S01]  /*4a20*/  LDCU.U8 UR6, c[0x0][0x414] ;  /* 0x00008280ff0677ac */ /* 0x000f220008000000 */
[----:B------:R-:W-:Y:S01]  /*4a30*/  LOP3.LUT P2, RZ, R95, 0x10000000, RZ, 0xc0, !PT ;  /* 0x100000005fff7812 */ /* 0x000fe2000784c0ff */
[----:B-1----:R-:W1:Y:S03]  /*4a40*/  S2R R79, SR_TID.X ;  /* 0x00000000004f7919 */ /* 0x002e660000002100 */
[----:B------:R-:W2:Y:S01]  /*4a50*/  LDG.E.64 R76, desc[UR10][R76.64] ;  /* 0x0000000a4c4c7981 */ /* 0x000ea2000c1e1b00 */
[----:B0-----:R-:W-:-:S03]  /*4a60*/  CS2R R6, SRZ ;  /* 0x0000000000067805 */ /* 0x001fc6000001ff00 */
[----:B------:R0:W-:Y:S04]  /*4a70*/  STL.64 [R1+0xc8], R10 ;  /* 0x0000c80a01007387 */ /* 0x0001e80000100a00 */
[----:B------:R0:W-:Y:S04]  /*4a80*/  STL.64 [R1+0xd0], R14 ;  /* 0x0000d00e01007387 */ /* 0x0001e80000100a00 */
[----:B------:R-:W2:Y:S01]  /*4a90*/  @!P1 LDG.E.64 R6, desc[UR10][R120.64] ;  /* 0x0000000a78069981 */ /* 0x000ea2000c1e1b00 */
[----:B0-----:R-:W-:Y:S02]  /*4aa0*/  CS2R R10, SRZ ;  /* 0x00000000000a7805 */ /* 0x001fe4000001ff00 */
[----:B------:R-:W-:-:S04]  /*4ab0*/  CS2R R14, SRZ ;  /* 0x00000000000e7805 */ /* 0x000fc8000001ff00 */
[----:B------:R-:W2:Y:S04]  /*4ac0*/  @!P2 LDG.E.64 R10, desc[UR10][R124.64] ;  /* 0x0000000a7c0aa981 */ /* 0x000ea8000c1e1b00 */
[----:B------:R0:W-:Y:S04]  /*4ad0*/  STL.64 [R1+0x1d0], R12 ;  /* 0x0001d00c01007387 */ /* 0x0001e80000100a00 */
[----:B------:R-:W2:Y:S04]  /*4ae0*/  @!P3 LDG.E.64 R14, desc[UR10][R24.64] ;  /* 0x0000000a180eb981 */ /* 0x000ea8000c1e1b00 */
[----:B------:R1:W-:Y:S01]  /*4af0*/  STL.64 [R1+0x1c8], R8 ;  /* 0x0001c80801007387 */ /* 0x0003e20000100a00 */
[----:B0-----:R-:W-:-:S02]  /*4b00*/  CS2R R12, SRZ ;  /* 0x00000000000c7805 */ /* 0x001fc4000001ff00 */
[----:B------:R-:W-:Y:S02]  /*4b10*/  CS2R R16, SRZ ;  /* 0x0000000000107805 */ /* 0x000fe4000001ff00 */
[----:B-1----:R-:W-:Y:S01]  /*4b20*/  LOP3.LUT R78, R79, 0xffff, RZ, 0xc0, !PT ;  /* 0x0000ffff4f4e7812 */ /* 0x002fe200078ec0ff */
[----:B------:R-:W5:Y:S04]  /*4b30*/  LDL R125, [R1+0x26c] ;  /* 0x00026c00017d7983 */ /* 0x000f680000100800 */
[----:B------:R0:W2:Y:S01]  /*4b40*/  @!P2 LDG.E.64 R12, desc[UR10][R22.64] ;  /* 0x0000000a160ca981 */ /* 0x0000a2000c1e1b00 */
[----:B------:R-:W-:-:S03]  /*4b50*/  CS2R R8, SRZ ;  /* 0x0000000000087805 */ /* 0x000fc6000001ff00 */
[----:B------:R1:W2:Y:S04]  /*4b60*/  @!P3 LDG.E.64 R16, desc[UR10][R26.64] ;  /* 0x0000000a1a10b981 */ /* 0x0002a8000c1e1b00 */
[----:B------:R1:W2:Y:S01]  /*4b70*/  @!P1 LDG.E.64 R8, desc[UR10][R122.64] ;  /* 0x0000000a7a089981 */ /* 0x0002a2000c1e1b00 */
[----:B0-----:R-:W-:Y:S02]  /*4b80*/  CS2R R22, SRZ ;  /* 0x0000000000167805 */ /* 0x001fe4000001ff00 */
[----:B------:R-:W-:Y:S01]  /*4b90*/  MOV R95, RZ ;  /* 0x000000ff005f7202 */ /* 0x000fe20000000f00 */
[----:B------:R-:W5:Y:S04]  /*4ba0*/  LDL R124, [R1+0x274] ;  /* 0x00027400017c7983 */ /* 0x000f680000100800 */
[----:B------:R0:W2:Y:S01]  /*4bb0*/  @!P5 LDG.E.64 R22, desc[UR10][R28.64] ;  /* 0x0000000a1c16d981 */ /* 0x0000a2000c1e1b00 */
[----:B-1----:R-:W-:Y:S01]  /*4bc0*/  CS2R R26, SRZ ;  /* 0x00000000001a7805 */ /* 0x002fe2000001ff00 */
[----:B------:R-:W-:Y:S01]  /*4bd0*/  IMAD R78, R78, 0x493, RZ ;  /* 0x000004934e4e7824 */ /* 0x000fe200078e02ff */
[----:B------:R-:W-:Y:S01]  /*4be0*/  CS2R R24, SRZ ;  /* 0x0000000000187805 */ /* 0x000fe2000001ff00 */
[----:B------:R-:W1:Y:S03]  /*4bf0*/  LDC.64 R122, c[0x0][0x3a8] ;  /* 0x0000ea00ff7a7b82 */ /* 0x000e660000000a00 */
[----:B------:R0:W2:Y:S02]  /*4c00*/  @!P6 LDG.E.64 R26, desc[UR10][R112.64] ;  /* 0x0000000a701ae981 */ /* 0x0000a4000c1e1b00 */
[----:B0-----:R-:W-:-:S02]  /*4c10*/  CS2R R28, SRZ ;  /* 0x00000000001c7805 */ /* 0x001fc4000001ff00 */
[----:B------:R-:W-:Y:S01]  /*4c20*/  SHF.R.U32.HI R78, RZ, 0x10, R78 ;  /* 0x00000010ff4e7819 */ /* 0x000fe2000001164e */
[----:B------:R-:W2:Y:S04]  /*4c30*/  @!P5 LDG.E.64 R24, desc[UR10][R80.64] ;  /* 0x0000000a5018d981 */ /* 0x000ea8000c1e1b00 */
[----:B------:R0:W2:Y:S01]  /*4c40*/  @!P6 LDG.E.64 R28, desc[UR10][R114.64] ;  /* 0x0000000a721ce981 */ /* 0x0000a2000c1e1b00 */
[----:B------:R-:W-:Y:S01]  /*4c50*/  CS2R R112, SRZ ;  /* 0x0000000000707805 */ /* 0x000fe2000001ff00 */
[----:B0-----:R-:W-:Y:S01]  /*4c60*/  HFMA2 R114, -RZ, RZ, 0, 0 ;  /* 0x00000000ff727431 */ /* 0x001fe200000001ff */
[----:B------:R-:W-:-:S05]  /*4c70*/  PRMT R78, R78, 0x9910, RZ ;  /* 0x000099104e4e7816 */ /* 0x000fca00000000ff */
[----:B------:R-:W-:-:S05]  /*4c80*/  IMAD R78, R78, 0x38, RZ ;  /* 0x000000384e4e7824 */ /* 0x000fca00078e02ff */
[----:B------:R-:W-:-:S04]  /*4c90*/  IADD3 R78, PT, PT, RZ, -R78, RZ ;  /* 0x8000004eff4e7210 */ /* 0x000fc80007ffe0ff */
[----:B------:R-:W-:-:S04]  /*4ca0*/  PRMT R78, R78, 0x7710, RZ ;  /* 0x000077104e4e7816 */ /* 0x000fc800000000ff */
[----:B------:R-:W-:-:S04]  /*4cb0*/  IADD3 R78, PT, PT, R78, R79, RZ ;  /* 0x0000004f4e4e7210 */ /* 0x000fc80007ffe0ff */
[----:B------:R-:W-:Y:S02]  /*4cc0*/  SHF.L.U32 R78, R78, 0x1, RZ ;  /* 0x000000014e4e7819 */ /* 0x000fe400000006ff */
[----:B------:R-:W-:Y:S02]  /*4cd0*/  MOV R80, UR13 ;  /* 0x0000000d00507c02 */ /* 0x000fe40008000f00 */
[----:B------:R-:W-:-:S05]  /*4ce0*/  LOP3.LUT R81, R78, 0xffff, RZ, 0xc0, !PT ;  /* 0x0000ffff4e517812 */ /* 0x000fca00078ec0ff */
[----:B------:R-:W-:Y:S01]  /*4cf0*/  IMAD R80, R80, 0x70, R81 ;  /* 0x0000007050507824 */ /* 0x000fe200078e0251 */
[----:B---3--:R-:W-:Y:S02]  /*4d00*/  @!P0 MOV R95, R2 ;  /* 0x00000002005f8202 */ /* 0x008fe40000000f00 */
[----:B------:R-:W-:Y:S02]  /*4d10*/  @!P0 MOV R112, R3 ;  /* 0x0000000300708202 */ /* 0x000fe40000000f00 */
[----:B----4-:R-:W-:Y:S02]  /*4d20*/  @!P0 MOV R113, R4 ;  /* 0x0000000400718202 */ /* 0x010fe40000000f00 */
[----:B------:R-:W-:Y:S02]  /*4d30*/  @!P0 MOV R114, R5 ;  /* 0x0000000500728202 */ /* 0x000fe40000000f00 */
[----:B------:R-:W-:-:S13]  /*4d40*/  ISETP.NE.AND P0, PT, RZ, UR6, PT ;  /* 0x00000006ff007c0c */ /* 0x000fda000bf05270 */
[----:B------:R-:W0:Y:S02]  /*4d50*/  @P0 LDC.64 R120, c[0x0][0x3b0] ;  /* 0x0000ec00ff780b82 */ /* 0x000e240000000a00 */
[----:B0-----:R-:W-:Y:S01]  /*4d60*/  @P0 IMAD.WIDE R78, R80, 0x2, R120 ;  /* 0x00000002504e0825 */ /* 0x001fe200078e0278 */
[----:B------:R0:W-:Y:S04]  /*4d70*/  STL.64 [R1+0xd8], R2 ;  /* 0x0000d80201007387 */ /* 0x0001e80000100a00 */
[----:B------:R-:W3:Y:S01]  /*4d80*/  @P0 LDG.E.U16 R115, desc[UR10][R78.64] ;  /* 0x0000000a4e730981 */ /* 0x000ee2000c1e1500 */
[----:B--2---:R-:W-:-:S03]  /*4d90*/  R2UR UR28, R76 ;  /* 0x000000004c1c72ca */ /* 0x004fc600000e0000 */
[----:B------:R2:W-:Y:S01]  /*4da0*/  STL.64 [R1+0xe0], R6 ;  /* 0x0000e00601007387 */ /* 0x0005e20000100a00 */
[----:B0-----:R-:W-:Y:S02]  /*4db0*/  CS2R R2, SRZ ;  /* 0x0000000000027805 */ /* 0x001fe4000001ff00 */
[----:B------:R-:W-:Y:S01]  /*4dc0*/  @!P1 MOV R2, R6 ;  /* 0x0000000600029202 */ /* 0x000fe20000000f00 */
[----:B------:R0:W-:Y:S01]  /*4dd0*/  STL.64 [R1+0xe8], R10 ;  /* 0x0000e80a01007387 */ /* 0x0001e20000100a00 */
[----:B------:R-:W-:Y:S02]  /*4de0*/  @!P1 MOV R3, R7 ;  /* 0x0000000700039202 */ /* 0x000fe40000000f00 */
[----:B--2---:R-:W-:Y:S02]  /*4df0*/  CS2R R6, SRZ ;  /* 0x0000000000067805 */ /* 0x004fe4000001ff00 */
[----:B------:R-:W-:Y:S01]  /*4e00*/  @!P2 MOV R6, R10 ;  /* 0x0000000a0006a202 */ /* 0x000fe20000000f00 */
[----:B------:R2:W-:Y:S01]  /*4e10*/  STL.64 [R1+0xf0], R14 ;  /* 0x0000f00e01007387 */ /* 0x0005e20000100a00 */
[----:B------:R-:W-:-:S02]  /*4e20*/  @!P2 MOV R7, R11 ;  /* 0x0000000b0007a202 */ /* 0x000fc40000000f00 */
[----:B0-----:R-:W-:Y:S01]  /*4e30*/  CS2R R10, SRZ ;  /* 0x00000000000a7805 */ /* 0x001fe2000001ff00 */
[----:B------:R0:W-:Y:S01]  /*4e40*/  STL.64 [R1+0x1d8], R4 ;  /* 0x0001d80401007387 */ /* 0x0001e20000100a00 */
[----:B------:R-:W-:-:S03]  /*4e50*/  @!P3 MOV R11, R15 ;  /* 0x0000000f000bb202 */ /* 0x000fc60000000f00 */
[----:B------:R4:W-:Y:S01]  /*4e60*/  STL.64 [R1+0xf8], R18 ;  /* 0x0000f81201007387 */ /* 0x0009e20000100a00 */
[----:B--2---:R-:W-:-:S03]  /*4e70*/  MOV R15, UR28 ;  /* 0x0000001c000f7c02 */ /* 0x004fc60008000f00 */
[----:B------:R-:W-:Y:S02]  /*4e80*/  STL [R1+0x220], R81 ;  /* 0x0002205101007387 */ /* 0x000fe40000100800 */
[----:B------:R-:W-:Y:S01]  /*4e90*/  FFMA.FTZ R77, -R15, UR28, R77 ;  /* 0x0000001c0f4d7c23 */ /* 0x000fe2000801014d */
[----:B0-----:R-:W-:Y:S01]  /*4ea0*/  CS2R R4, SRZ ;  /* 0x0000000000047805 */ /* 0x001fe2000001ff00 */
[----:B------:R-:W2:Y:S01]  /*4eb0*/  @P0 LDG.E.U16 R78, desc[UR10][R78.64+0x2] ;  /* 0x0000020a4e4e0981 */ /* 0x000ea2000c1e1500 */
[----:B------:R-:W-:-:S03]  /*4ec0*/  @!P1 MOV R4, R8 ;  /* 0x0000000800049202 */ /* 0x000fc60000000f00 */
[----:B------:R0:W5:Y:S01]  /*4ed0*/  LDL R120, [R1+0x238] ;  /* 0x0002380001787983 */ /* 0x0001620000100800 */
[----:B------:R-:W-:Y:S02]  /*4ee0*/  @!P1 MOV R5, R9 ;  /* 0x0000000900059202 */ /* 0x000fe40000000f00 */
[----:B------:R-:W-:Y:S01]  /*4ef0*/  FSETP.GTU.FTZ.AND P1, PT, R77, RZ, PT ;  /* 0x000000ff4d00720b */ /* 0x000fe20003f3c000 */
[----:B------:R0:W5:-:S12]  /*4f00*/  LDL R121, [R1+0x23c] ;  /* 0x00023c0001797983 */ /* 0x0001580000100800 */
[----:B------:R-:W-:-:S05]  /*4f10*/  VOTEU.ANY UP0, P1 ;  /* 0x0000000000ff7886 */ /* 0x000fca0000800100 */
[----:B------:R-:W1:Y:S01]  /*4f20*/  @UP0 LDCU UR5, c[0x0][0x3c0] ;  /* 0x00007800ff0507ac */ /* 0x000e620008000800 */
[----:B------:R-:W-:Y:S01]  /*4f30*/  PLOP3.LUT P1, PT, PT, PT, UP0, 0x80, 0x8 ;  /* 0x000000000008781c */ /* 0x000fe20003f2f008 */
[----:B------:R-:W-:Y:S01]  /*4f40*/  HFMA2 R15, -RZ, RZ, 0, 0 ;  /* 0x00000000ff0f7431 */ /* 0x000fe200000001ff */
[----:B------:R-:W-:Y:S01]  /*4f50*/  @!P3 MOV R10, R14 ;  /* 0x0000000e000ab202 */ /* 0x000fe20000000f00 */
[----:B------:R-:W-:Y:S01]  /*4f60*/  HFMA2 R14, -RZ, RZ, 0, 0 ;  /* 0x00000000ff0e7431 */ /* 0x000fe200000001ff */
[----:B------:R0:W-:Y:S01]  /*4f70*/  STL.64 [R1+0x100], R22 ;  /* 0x0001001601007387 */ /* 0x0001e20000100a00 */
[----:B------:R-:W-:Y:S02]  /*4f80*/  @!P4 MOV R15, R19 ;  /* 0x00000013000fc202 */ /* 0x000fe40000000f00 */
[----:B------:R-:W-:Y:S02]  /*4f90*/  @!P4 MOV R14, R18 ;  /* 0x00000012000ec202 */ /* 0x000fe40000000f00 */
[----:B----4-:R-:W-:-:S02]  /*4fa0*/  CS2R R18, SRZ ;  /* 0x0000000000127805 */ /* 0x010fc4000001ff00 */
[----:B------:R-:W-:Y:S02]  /*4fb0*/  @!P5 MOV R18, R22 ;  /* 0x000000160012d202 */ /* 0x000fe40000000f00 */
[----:B------:R-:W-:Y:S02]  /*4fc0*/  @!P5 MOV R19, R23 ;  /* 0x000000170013d202 */ /* 0x000fe40000000f00 */
[----:B0-----:R-:W-:Y:S01]  /*4fd0*/  CS2R R22, SRZ ;  /* 0x0000000000167805 */ /* 0x001fe2000001ff00 */
[----:B-1----:R-:W-:Y:S01]  /*4fe0*/  @P1 FADD.FTZ R77, R77, UR5 ;  /* 0x000000054d4d1e21 */ /* 0x002fe20008010000 */
[----:B------:R-:W-:Y:S01]  /*4ff0*/  @!P6 MOV R22, R26 ;  /* 0x0000001a0016e202 */ /* 0x000fe20000000f00 */
[----:B------:R0:W-:Y:S01]  /*5000*/  STL.64 [R1+0x108], R26 ;  /* 0x0001081a01007387 */ /* 0x0001e20000100a00 */
[----:B------:R-:W-:Y:S01]  /*5010*/  IMAD.WIDE R80, R80, 0x2, R122 ;  /* 0x0000000250507825 */ /* 0x000fe200078e027a */
[----:B------:R-:W-:Y:S02]  /*5020*/  @!P6 MOV R23, R27 ;  /* 0x0000001b0017e202 */ /* 0x000fe40000000f00 */
[----:B------:R1:W5:Y:S04]  /*5030*/  LDL R122, [R1+0x244] ;  /* 0x00024400017a7983 */ /* 0x0003680000100800 */
[----:B------:R-:W4:Y:S01]  /*5040*/  LDG.E.U16 R79, desc[UR10][R80.64] ;  /* 0x0000000a504f7981 */ /* 0x000f22000c1e1500 */
[----:B0-----:R-:W0:Y:S03]  /*5050*/  @P1 MUFU.RSQ R26, R77 ;  /* 0x0000004d001a1308 */ /* 0x001e260000001400 */
[----:B------:R1:W5:Y:S04]  /*5060*/  LDL R123, [R1+0x298] ;  /* 0x00029800017b7983 */ /* 0x0003680000100800 */
[----:B------:R-:W4:Y:S04]  /*5070*/  LDG.E.U16 R80, desc[UR10][R80.64+0x2] ;  /* 0x0000020a50507981 */ /* 0x000f28000c1e1500 */
[----:B------:R1:W5:Y:S01]  /*5080*/  LDL R81, [R1+0x25c] ;  /* 0x00025c0001517983 */ /* 0x0003620000100800 */
[----:B0-----:R-:W-:-:S02]  /*5090*/  @P1 R2UR UR5, R26 ;  /* 0x000000001a0512ca */ /* 0x001fc400000e0000 */
[----:B------:R-:W-:Y:S02]  /*50a0*/  CS2R R26, SRZ ;  /* 0x00000000001a7805 */ /* 0x000fe4000001ff00 */
[----:B---3--:R-:W-:Y:S02]  /*50b0*/  @P0 SHF.L.U32 R26, R115, 0x10, RZ ;  /* 0x00000010731a0819 */ /* 0x008fe400000006ff */
[----:B------:R1:W5:Y:S04]  /*50c0*/  LDL R115, [R1+0x260] ;  /* 0x0002600001737983 */ /* 0x0003680000100800 */
[----:B------:R-:W-:Y:S04]  /*50d0*/  STL.64 [R1+0x208], R28 ;  /* 0x0002081c01007387 */ /* 0x000fe80000100a00 */
[----:B------:R0:W-:Y:S04]  /*50e0*/  STL.64 [R1+0x1e0], R8 ;  /* 0x0001e00801007387 */ /* 0x0001e80000100a00 */
[----:B------:R3:W-:Y:S01]  /*50f0*/  STL.64 [R1+0x1e8], R12 ;  /* 0x0001e80c01007387 */ /* 0x0007e20000100a00 */
[----:B------:R-:W-:Y:S01]  /*5100*/  UISETP.NE.AND UP1, UPT, UR6, URZ, UPT ;  /* 0x000000ff0600728c */ /* 0x000fe2000bf25270 */
[----:B0-----:R-:W-:-:S02]  /*5110*/  CS2R R8, SRZ ;  /* 0x0000000000087805 */ /* 0x001fc4000001ff00 */
[----:B------:R-:W-:Y:S02]  /*5120*/  @!P2 MOV R8, R12 ;  /* 0x0000000c0008a202 */ /* 0x000fe40000000f00 */
[----:B------:R-:W-:Y:S02]  /*5130*/  @!P2 MOV R9, R13 ;  /* 0x0000000d0009a202 */ /* 0x000fe40000000f00 */
[----:B---3--:R-:W-:Y:S01]  /*5140*/  CS2R R12, SRZ ;  /* 0x00000000000c7805 */ /* 0x008fe2000001ff00 */
[----:B------:R0:W-:Y:S01]  /*5150*/  STL.64 [R1+0x1f0], R16 ;  /* 0x0001f01001007387 */ /* 0x0001e20000100a00 */
[----:B------:R-:W-:Y:S02]  /*5160*/  @!P3 MOV R12, R16 ;  /* 0x00000010000cb202 */ /* 0x000fe40000000f00 */
[----:B------:R-:W-:Y:S01]  /*5170*/  @!P3 MOV R13, R17 ;  /* 0x00000011000db202 */ /* 0x000fe20000000f00 */
[----:B------:R3:W-:Y:S01]  /*5180*/  STL.64 [R1+0x1f8], R20 ;  /* 0x0001f81401007387 */ /* 0x0007e20000100a00 */
[----:B0-----:R-:W-:-:S02]  /*5190*/  CS2R R16, SRZ ;  /* 0x0000000000107805 */ /* 0x001fc4000001ff00 */
[----:B------:R-:W-:Y:S02]  /*51a0*/  @!P4 MOV R16, R20 ;  /* 0x000000140010c202 */ /* 0x000fe40000000f00 */
[----:B------:R-:W-:Y:S01]  /*51b0*/  @!P4 MOV R17, R21 ;  /* 0x000000150011c202 */ /* 0x000fe20000000f00 */
[----:B---3--:R-:W-:Y:S02]  /*51c0*/  HFMA2 R20, -RZ, RZ, 0, 0 ;  /* 0x00000000ff147431 */ /* 0x008fe400000001ff */
[----:B------:R-:W-:Y:S01]  /*51d0*/  HFMA2 R21, -RZ, RZ, 0, 0 ;  /* 0x00000000ff157431 */ /* 0x000fe200000001ff */
[----:B------:R0:W-:Y:S01]  /*51e0*/  STL.64 [R1+0x200], R24 ;  /* 0x0002001801007387 */ /* 0x0001e20000100a00 */
[----:B------:R-:W-:Y:S02]  /*51f0*/  @!P5 MOV R20, R24 ;  /* 0x000000180014d202 */ /* 0x000fe40000000f00 */
[----:B------:R-:W-:Y:S01]  /*5200*/  @!P5 MOV R21, R25 ;  /* 0x000000190015d202 */ /* 0x000fe20000000f00 */
[----:B------:R-:W-:Y:S01]  /*5210*/  UMOV UR16, 0x3f800000 ;  /* 0x3f80000000107882 */ /* 0x000fe20000000000 */
[----:B--2---:R-:W-:-:S02]  /*5220*/  @P0 SHF.L.U32 R27, R78, 0x10, RZ ;  /* 0x000000104e1b0819 */ /* 0x004fc400000006ff */
[----:B0-----:R-:W-:Y:S02]  /*5230*/  CS2R R24, SRZ ;  /* 0x0000000000187805 */ /* 0x001fe4000001ff00 */
[----:B------:R-:W-:Y:S02]  /*5240*/  @!P6 MOV R24, R28 ;  /* 0x0000001c0018e202 */ /* 0x000fe40000000f00 */
[----:B------:R-:W-:Y:S01]  /*5250*/  @!P6 MOV R25, R29 ;  /* 0x0000001d0019e202 */ /* 0x000fe20000000f00 */
[----:B------:R-:W-:Y:S01]  /*5260*/  @UP0 UMOV UR16, UR5 ;  /* 0x0000000500100c82 */ /* 0x000fe20008000000 */
[----:B----4-:R-:W-:Y:S02]  /*5270*/  SHF.L.U32 R79, R79, 0x10, RZ ;  /* 0x000000104f4f7819 */ /* 0x010fe400000006ff */
[----:B------:R-:W-:Y:S01]  /*5280*/  SHF.L.U32 R80, R80, 0x10, RZ ;  /* 0x0000001050507819 */ /* 0x000fe200000006ff */
[----:B-1----:R-:W-:Y:S06]  /*5290*/  BRA.U UP1, `(.L_x_1546) ;  /* 0x0000001d01487547 */ /* 0x002fec000b800000 */
[----:B------:R-:W2:Y:S01]  /*52a0*/  LDL.LU R76, [R1+0x258] ;  /* 0x00025800014c7983 */ /* 0x000ea20000300800 */
[----:B------:R-:W-:Y:S01]  /*52b0*/  FMUL.FTZ R78, R79, R84 ;  /* 0x000000544f4e7220 */ /* 0x000fe20000410000 */
[----:B-----5:R-:W-:Y:S02]  /*52c0*/  FADD.FTZ R28, R81, -UR28 ;  /* 0x8000001c511c7e21 */ /* 0x020fe40008010000 */
[----:B------:R-:W3:Y:S01]  /*52d0*/  LDL.LU R81, [R1+0x280] ;  /* 0x0002800001517983 */ /* 0x000ee20000300800 */
[----:B------:R-:W-:Y:S01]  /*52e0*/  FADD.FTZ R77, RZ, R78 ;  /* 0x0000004eff4d7221 */ /* 0x000fe20000010000 */
[----:B------:R-:W-:Y:S01]  /*52f0*/  FMUL.FTZ R28, R28, UR16 ;  /* 0x000000101c1c7c20 */ /* 0x000fe20008410000 */
[----:B--2---:R-:W-:-:S04]  /*5300*/  FADD.FTZ R29, R76, -UR28 ;  /* 0x8000001c4c1d7e21 */ /* 0x004fc80008010000 */
[----:B------:R-:W-:Y:S01]  /*5310*/  FMUL.FTZ R29, R29, UR16 ;  /* 0x000000101d1d7c20 */ /* 0x000fe20008410000 */
[----:B------:R-:W-:-:S03]  /*5320*/  FMUL.FTZ R76, R80, R83 ;  /* 0x00000053504c7220 */ /* 0x000fc60000410000 */
[----:B------:R-:W-:Y:S01]  /*5330*/  FFMA.FTZ R78, R29, R78, RZ ;  /* 0x0000004e1d4e7223 */ /* 0x000fe200000100ff */
[----:B------:R-:W-:-:S03]  /*5340*/  FADD.FTZ R77, R76, R77 ;  /* 0x0000004d4c4d7221 */ /* 0x000fc60000010000 */
[----:B------:R-:W-:Y:S01]  /*5350*/  FFMA.FTZ R78, R28, R76, R78 ;  /* 0x0000004c1c4e7223 */ /* 0x000fe2000001004e */
[----:B------:R-:W-:Y:S02]  /*5360*/  FADD.FTZ R76, R115, -UR28 ;  /* 0x8000001c734c7e21 */ /* 0x000fe40008010000 */
[----:B------:R-:W2:Y:S01]  /*5370*/  LDL.LU R115, [R1+0x27c] ;  /* 0x00027c0001737983 */ /* 0x000ea20000300800 */
        /* <DEDUP_REMOVED lines=12> */
[----:B------:R-:W4:Y:S01]  /*5440*/  LDL.LU R82, [R1+0x288] ;  /* 0x0002880001527983 */ /* 0x000f220000300800 */
[----:B------:R-:W-:Y:S02]  /*5450*/  FADD.FTZ R83, R83, R75 ;  /* 0x0000004b53537221 */ /* 0x000fe40000010000 */
[-C--:B------:R-:W-:Y:S01]  /*5460*/  FFMA.FTZ R28, R76, R75.reuse, R28 ;  /* 0x0000004b4c1c7223 */ /* 0x080fe2000001001c */
[----:B------:R-:W-:Y:S01]  /*5470*/  FMUL.FTZ R75, R80, R75 ;  /* 0x0000004b504b7220 */ /* 0x000fe20000410000 */
[----:B------:R-:W4:Y:S03]  /*5480*/  LDL.LU R125, [R1+0x284] ;  /* 0x00028400017d7983 */ /* 0x000f260000300800 */
[----:B------:R-:W-:Y:S01]  /*5490*/  FFMA.FTZ R78, R76, R75, R78 ;  /* 0x0000004b4c4e7223 */ /* 0x000fe2000001004e */
[----:B------:R-:W-:Y:S01]  /*54a0*/  FADD.FTZ R76, R124, -UR28 ;  /* 0x8000001c7c4c7e21 */ /* 0x000fe20008010000 */
[----:B------:R-:W-:Y:S01]  /*54b0*/  FADD.FTZ R77, R75, R77 ;  /* 0x0000004d4b4d7221 */ /* 0x000fe20000010000 */
[----:B------:R-:W-:Y:S01]  /*54c0*/  FADD.FTZ R84, R84, R74 ;  /* 0x0000004a54547221 */ /* 0x000fe20000010000 */
[----:B------:R-:W4:Y:S01]  /*54d0*/  LDL.LU R124, [R1+0x28c] ;  /* 0x00028c00017c7983 */ /* 0x000f220000300800 */
[----:B------:R-:W-:-:S04]  /*54e0*/  FMUL.FTZ R76, R76, UR16 ;  /* 0x000000104c4c7c20 */ /* 0x000fc80008410000 */
[-C--:B------:R-:W-:Y:S01]  /*54f0*/  FFMA.FTZ R29, R76, R74.reuse, R29 ;  /* 0x0000004a4c1d7223 */ /* 0x080fe2000001001d */
[----:B------:R-:W-:-:S04]  /*5500*/  FMUL.FTZ R74, R79, R74 ;  /* 0x0000004a4f4a7220 */ /* 0x000fc80000410000 */
[----:B------:R-:W-:Y:S01]  /*5510*/  FFMA.FTZ R78, R76, R74, R78 ;  /* 0x0000004a4c4e7223 */ /* 0x000fe2000001004e */
[----:B------:R-:W-:Y:S01]  /*5520*/  FADD.FTZ R77, R77, R74 ;  /* 0x0000004a4d4d7221 */ /* 0x000fe20000010000 */
[----:B---3--:R-:W-:Y:S02]  /*5530*/  FADD.FTZ R74, R81, -UR28 ;  /* 0x8000001c514a7e21 */ /* 0x008fe40008010000 */
[----:B------:R-:W3:Y:S01]  /*5540*/  LDL.LU R81, [R1+0x294] ;  /* 0x0002940001517983 */ /* 0x000ee20000300800 */
[----:B--2---:R-:W-:-:S03]  /*5550*/  FADD.FTZ R75, R115, -UR28 ;  /* 0x8000001c734b7e21 */ /* 0x004fc60008010000 */
[----:B------:R-:W2:Y:S01]  /*5560*/  LDL.LU R115, [R1+0x278] ;  /* 0x0002780001737983 */ /* 0x000ea20000300800 */
[----:B------:R-:W-:Y:S01]  /*5570*/  FMUL.FTZ R75, R75, UR16 ;  /* 0x000000104b4b7c20 */ /* 0x000fe20008410000 */
[----:B------:R-:W-:Y:S01]  /*5580*/  FADD.FTZ R83, R83, R73 ;  /* 0x0000004953537221 */ /* 0x000fe20000010000 */
[----:B------:R-:W-:Y:S02]  /*5590*/  FMUL.FTZ R74, R74, UR16 ;  /* 0x000000104a4a7c20 */ /* 0x000fe40008410000 */
[-C--:B------:R-:W-:Y:S01]  /*55a0*/  FFMA.FTZ R28, R75, R73.reuse, R28 ;  /* 0x000000494b1c7223 */ /* 0x080fe2000001001c */
[----:B------:R-:W-:Y:S01]  /*55b0*/  FMUL.FTZ R73, R80, R73 ;  /* 0x0000004950497220 */ /* 0x000fe20000410000 */
[----:B------:R-:W-:Y:S01]  /*55c0*/  FADD.FTZ R84, R84, R62 ;  /* 0x0000003e54547221 */ /* 0x000fe20000010000 */
[-C--:B------:R-:W-:Y:S01]  /*55d0*/  FFMA.FTZ R29, R74, R62.reuse, R29 ;  /* 0x0000003e4a1d7223 */ /* 0x080fe2000001001d */
[----:B------:R-:W-:Y:S01]  /*55e0*/  FMUL.FTZ R62, R79, R62 ;  /* 0x0000003e4f3e7220 */ /* 0x000fe20000410000 */
[----:B------:R-:W-:Y:S01]  /*55f0*/  FFMA.FTZ R78, R75, R73, R78 ;  /* 0x000000494b4e7223 */ /* 0x000fe2000001004e */
[----:B------:R-:W-:Y:S01]  /*5600*/  FADD.FTZ R77, R73, R77 ;  /* 0x0000004d494d7221 */ /* 0x000fe20000010000 */
[----:B----4-:R-:W-:-:S02]  /*5610*/  FADD.FTZ R73, R82, -UR28 ;  /* 0x8000001c52497e21 */ /* 0x010fc40008010000 */
[----:B------:R-:W4:Y:S01]  /*5620*/  LDL.LU R82, [R1+0x270] ;  /* 0x0002700001527983 */ /* 0x000f220000300800 */
[----:B------:R-:W-:Y:S01]  /*5630*/  FFMA.FTZ R78, R74, R62, R78 ;  /* 0x0000003e4a4e7223 */ /* 0x000fe2000001004e */
[----:B------:R-:W-:Y:S01]  /*5640*/  FADD.FTZ R77, R77, R62 ;  /* 0x0000003e4d4d7221 */ /* 0x000fe20000010000 */
[----:B------:R-:W-:Y:S01]  /*5650*/  FMUL.FTZ R73, R73, UR16 ;  /* 0x0000001049497c20 */ /* 0x000fe20008410000 */
[----:B------:R-:W-:Y:S02]  /*5660*/  FADD.FTZ R62, R125, -UR28 ;  /* 0x8000001c7d3e7e21 */ /* 0x000fe40008010000 */
[----:B------:R-:W4:Y:S01]  /*5670*/  LDL.LU R125, [R1+0x290] ;  /* 0x00029000017d7983 */ /* 0x000f220000300800 */
[----:B------:R-:W-:Y:S01]  /*5680*/  FADD.FTZ R83, R83, R61 ;  /* 0x0000003d53537221 */ /* 0x000fe20000010000 */
[-C--:B------:R-:W-:Y:S01]  /*5690*/  FFMA.FTZ R28, R73, R61.reuse, R28 ;  /* 0x0000003d491c7223 */ /* 0x080fe2000001001c */
[----:B------:R-:W-:Y:S01]  /*56a0*/  FMUL.FTZ R61, R80, R61 ;  /* 0x0000003d503d7220 */ /* 0x000fe20000410000 */
[----:B------:R-:W-:Y:S01]  /*56b0*/  FMUL.FTZ R62, R62, UR16 ;  /* 0x000000103e3e7c20 */ /* 0x000fe20008410000 */
[----:B------:R-:W-:-:S02]  /*56c0*/  FADD.FTZ R84, R84, R60 ;  /* 0x0000003c54547221 */ /* 0x000fc40000010000 */
[----:B------:R-:W-:Y:S01]  /*56d0*/  FFMA.FTZ R78, R73, R61, R78 ;  /* 0x0000003d494e7223 */ /* 0x000fe2000001004e */
[----:B------:R-:W-:Y:S01]  /*56e0*/  FADD.FTZ R77, R61, R77 ;  /* 0x0000004d3d4d7221 */ /* 0x000fe20000010000 */
[-C--:B------:R-:W-:Y:S01]  /*56f0*/  FMUL.FTZ R61, R79, R60.reuse ;  /* 0x0000003c4f3d7220 */ /* 0x080fe20000410000 */
[----:B------:R-:W-:Y:S01]  /*5700*/  FFMA.FTZ R29, R62, R60, R29 ;  /* 0x0000003c3e1d7223 */ /* 0x000fe2000001001d */
[----:B---3--:R-:W-:Y:S02]  /*5710*/  FADD.FTZ R60, R81, -UR28 ;  /* 0x8000001c513c7e21 */ /* 0x008fe40008010000 */
[----:B------:R-:W3:Y:S01]  /*5720*/  LDL.LU R81, [R1+0x268] ;  /* 0x0002680001517983 */ /* 0x000ee20000300800 */
[----:B--2---:R-:W-:-:S03]  /*5730*/  FADD.FTZ R74, R115, -UR28 ;  /* 0x8000001c734a7e21 */ /* 0x004fc60008010000 */
[----:B------:R-:W2:Y:S01]  /*5740*/  LDL.LU R115, [R1+0x264] ;  /* 0x0002640001737983 */ /* 0x000ea20000300800 */
[----:B------:R-:W-:Y:S01]  /*5750*/  FADD.FTZ R73, R124, -UR28 ;  /* 0x8000001c7c497e21 */ /* 0x000fe20008010000 */
[----:B------:R-:W-:Y:S01]  /*5760*/  FADD.FTZ R77, R77, R61 ;  /* 0x0000003d4d4d7221 */ /* 0x000fe20000010000 */
[----:B------:R-:W-:Y:S01]  /*5770*/  FFMA.FTZ R78, R62, R61, R78 ;  /* 0x0000003d3e4e7223 */ /* 0x000fe2000001004e */
[----:B------:R-:W-:Y:S01]  /*5780*/  FMUL.FTZ R61, R80, R59 ;  /* 0x0000003b503d7220 */ /* 0x000fe20000410000 */
[----:B------:R-:W-:Y:S01]  /*5790*/  FMUL.FTZ R73, R73, UR16 ;  /* 0x0000001049497c20 */ /* 0x000fe20008410000 */
[----:B------:R-:W-:Y:S01]  /*57a0*/  FMUL.FTZ R74, R74, UR16 ;  /* 0x000000104a4a7c20 */ /* 0x000fe20008410000 */
[----:B------:R-:W-:Y:S01]  /*57b0*/  FADD.FTZ R83, R83, R59 ;  /* 0x0000003b53537221 */ /* 0x000fe20000010000 */
[----:B------:R-:W-:Y:S01]  /*57c0*/  FADD.FTZ R77, R61, R77 ;  /* 0x0000004d3d4d7221 */ /* 0x000fe20000010000 */
[----:B------:R-:W-:Y:S01]  /*57d0*/  FFMA.FTZ R78, R73, R61, R78 ;  /* 0x0000003d494e7223 */ /* 0x000fe2000001004e */
[----:B------:R-:W-:Y:S01]  /*57e0*/  FMUL.FTZ R61, R79, R58 ;  /* 0x0000003a4f3d7220 */ /* 0x000fe20000410000 */
[----:B------:R-:W2:Y:S01]  /*57f0*/  LDL.LU R124, [R1+0x250] ;  /* 0x00025000017c7983 */ /* 0x000ea20000300800 */
[----:B------:R-:W-:Y:S01]  /*5800*/  FMUL.FTZ R60, R60, UR16 ;  /* 0x000000103c3c7c20 */ /* 0x000fe20008410000 */
[----:B------:R-:W-:Y:S01]  /*5810*/  FFMA.FTZ R59, R73, R59, R28 ;  /* 0x0000003b493b7223 */ /* 0x000fe2000001001c */
[----:B------:R-:W-:Y:S01]  /*5820*/  FADD.FTZ R77, R77, R61 ;  /* 0x0000003d4d4d7221 */ /* 0x000fe20000010000 */
[----:B------:R-:W-:Y:S01]  /*5830*/  FFMA.FTZ R78, R74, R61, R78 ;  /* 0x0000003d4a4e7223 */ /* 0x000fe2000001004e */
[----:B------:R-:W-:Y:S01]  /*5840*/  FMUL.FTZ R61, R80, R57 ;  /* 0x00000039503d7220 */ /* 0x000fe20000410000 */
[----:B----4-:R-:W-:-:S02]  /*5850*/  FADD.FTZ R28, R82, -UR28 ;  /* 0x8000001c521c7e21 */ /* 0x010fc40008010000 */
[----:B------:R-:W4:Y:S01]  /*5860*/  LDL.LU R82, [R1+0x254] ;  /* 0x0002540001527983 */ /* 0x000f220000300800 */
[----:B------:R-:W-:Y:S01]  /*5870*/  FADD.FTZ R77, R61, R77 ;  /* 0x0000004d3d4d7221 */ /* 0x000fe20000010000 */
[----:B------:R-:W-:Y:S01]  /*5880*/  FFMA.FTZ R78, R60, R61, R78 ;  /* 0x0000003d3c4e7223 */ /* 0x000fe2000001004e */
[----:B------:R-:W-:Y:S01]  /*5890*/  FMUL.FTZ R61, R79, R56 ;  /* 0x000000384f3d7220 */ /* 0x000fe20000410000 */
[----:B------:R-:W-:Y:S01]  /*58a0*/  FMUL.FTZ R73, R28, UR16 ;  /* 0x000000101c497c20 */ /* 0x000fe20008410000 */
[----:B------:R-:W-:Y:S02]  /*58b0*/  FADD.FTZ R28, R125, -UR28 ;  /* 0x8000001c7d1c7e21 */ /* 0x000fe40008010000 */
[----:B------:R-:W4:Y:S01]  /*58c0*/  LDL.LU R125, [R1+0x248] ;  /* 0x00024800017d7983 */ /* 0x000f220000300800 */
[----:B------:R-:W-:Y:S01]  /*58d0*/  FADD.FTZ R77, R77, R61 ;  /* 0x0000003d4d4d7221 */ /* 0x000fe20000010000 */
[----:B------:R-:W-:Y:S01]  /*58e0*/  FFMA.FTZ R78, R73, R61, R78 ;  /* 0x0000003d494e7223 */ /* 0x000fe2000001004e */
[----:B------:R-:W-:Y:S01]  /*58f0*/  FMUL.FTZ R61, R28, UR16 ;  /* 0x000000101c3d7c20 */ /* 0x000fe20008410000 */
[----:B------:R-:W-:Y:S01]  /*5900*/  FADD.FTZ R75, R84, R58 ;  /* 0x0000003a544b7221 */ /* 0x000fe20000010000 */
[----:B------:R-:W-:Y:S01]  /*5910*/  FADD.FTZ R28, R83, R57 ;  /* 0x00000039531c7221 */ /* 0x000fe20000010000 */
[----:B------:R-:W-:Y:S01]  /*5920*/  FFMA.FTZ R60, R60, R57, R59 ;  /* 0x000000393c3c7223 */ /* 0x000fe2000001003b */
[----:B------:R-:W-:Y:S01]  /*5930*/  FFMA.FTZ R58, R74, R58, R29 ;  /* 0x0000003a4a3a7223 */ /* 0x000fe2000001001d */
[----:B------:R-:W-:-:S03]  /*5940*/  FADD.FTZ R75, R75, R56 ;  /* 0x000000384b4b7221 */ /* 0x000fc60000010000 */
[----:B------:R-:W-:Y:S01]  /*5950*/  FFMA.FTZ R58, R73, R56, R58 ;  /* 0x00000038493a7223 */ /* 0x000fe2000001003a */
[----:B---3--:R-:W-:Y:S02]  /*5960*/  FADD.FTZ R56, R81, -UR28 ;  /* 0x8000001c51387e21 */ /* 0x008fe40008010000 */
[----:B------:R-:W3:Y:S01]  /*5970*/  LDL.LU R81, [R1+0x240] ;  /* 0x0002400001517983 */ /* 0x000ee20000300800 */
[----:B--2---:R-:W-:-:S03]  /*5980*/  FADD.FTZ R57, R115, -UR28 ;  /* 0x8000001c73397e21 */ /* 0x004fc60008010000 */
[----:B------:R-:W2:Y:S01]  /*5990*/  LDL.LU R115, [R1+0x24c] ;  /* 0x00024c0001737983 */ /* 0x000ea20000300800 */
[----:B------:R-:W-:Y:S01]  /*59a0*/  FMUL.FTZ R29, R80, R55 ;  /* 0x00000037501d7220 */ /* 0x000fe20000410000 */
[----:B------:R-:W-:-:S03]  /*59b0*/  FMUL.FTZ R62, R79, R54 ;  /* 0x000000364f3e7220 */ /* 0x000fc60000410000 */
[----:B------:R-:W-:Y:S01]  /*59c0*/  FADD.FTZ R77, R29, R77 ;  /* 0x0000004d1d4d7221 */ /* 0x000fe20000010000 */
[----:B------:R-:W-:Y:S01]  /*59d0*/  FFMA.FTZ R78, R61, R29, R78 ;  /* 0x0000001d3d4e7223 */ /* 0x000fe2000001004e */
[----:B------:R-:W-:Y:S01]  /*59e0*/  FMUL.FTZ R29, R57, UR16 ;  /* 0x00000010391d7c20 */ /* 0x000fe20008410000 */
[----:B------:R-:W-:Y:S01]  /*59f0*/  FMUL.FTZ R57, R80, R53 ;  /* 0x0000003550397220 */ /* 0x000fe20000410000 */
[----:B------:R-:W-:Y:S01]  /*5a00*/  FMUL.FTZ R56, R56, UR16 ;  /* 0x0000001038387c20 */ /* 0x000fe20008410000 */
[----:B------:R-:W-:Y:S01]  /*5a10*/  FADD.FTZ R28, R28, R55 ;  /* 0x000000371c1c7221 */ /* 0x000fe20000010000 */
[----:B------:R-:W-:Y:S01]  /*5a20*/  FFMA.FTZ R59, R29, R62, R78 ;  /* 0x0000003e1d3b7223 */ /* 0x000fe2000001004e */
[----:B------:R-:W-:Y:S01]  /*5a30*/  FADD.FTZ R74, R77, R62 ;  /* 0x0000003e4d4a7221 */ /* 0x000fe20000010000 */
[----:B------:R-:W-:Y:S01]  /*5a40*/  FFMA.FTZ R55, R61, R55, R60 ;  /* 0x000000373d377223 */ /* 0x000fe2000001003c */
[----:B------:R-:W-:Y:S01]  /*5a50*/  FADD.FTZ R61, R124, -UR28 ;  /* 0x8000001c7c3d7e21 */ /* 0x000fe20008010000 */
[----:B------:R-:W-:Y:S01]  /*5a60*/  FFMA.FTZ R60, R56, R57, R59 ;  /* 0x00000039383c7223 */ /* 0x000fe2000001003b */
[----:B------:R-:W-:Y:S01]  /*5a70*/  FADD.FTZ R74, R57, R74 ;  /* 0x0000004a394a7221 */ /* 0x000fe20000010000 */
[----:B------:R-:W-:Y:S01]  /*5a80*/  FMUL.FTZ R59, R79, R52 ;  /* 0x000000344f3b7220 */ /* 0x000fe20000410000 */
[----:B------:R-:W-:Y:S01]  /*5a90*/  FADD.FTZ R75, R75, R54 ;  /* 0x000000364b4b7221 */ /* 0x000fe20000010000 */
[----:B------:R-:W-:Y:S01]  /*5aa0*/  FFMA.FTZ R58, R29, R54, R58 ;  /* 0x000000361d3a7223 */ /* 0x000fe2000001003a */
[----:B------:R-:W-:Y:S01]  /*5ab0*/  FMUL.FTZ R57, R61, UR16 ;  /* 0x000000103d397c20 */ /* 0x000fe20008410000 */
[----:B----4-:R-:W-:Y:S01]  /*5ac0*/  FADD.FTZ R54, R82, -UR28 ;  /* 0x8000001c52367e21 */ /* 0x010fe20008010000 */
[----:B------:R-:W-:Y:S01]  /*5ad0*/  FADD.FTZ R74, R74, R59 ;  /* 0x0000003b4a4a7221 */ /* 0x000fe20000010000 */
[----:B------:R-:W-:Y:S01]  /*5ae0*/  FMUL.FTZ R29, R80, R51 ;  /* 0x00000033501d7220 */ /* 0x000fe20000410000 */
[----:B------:R-:W-:Y:S01]  /*5af0*/  FFMA.FTZ R59, R57, R59, R60 ;  /* 0x0000003b393b7223 */ /* 0x000fe2000001003c */
[----:B------:R-:W-:Y:S01]  /*5b00*/  FMUL.FTZ R54, R54, UR16 ;  /* 0x0000001036367c20 */ /* 0x000fe20008410000 */
        /* <DEDUP_REMOVED lines=9> */
[----:B------:R-:W-:Y:S01]  /*5ba0*/  FADD.FTZ R74, R74, R59 ;  /* 0x0000003b4a4a7221 */ /* 0x000fe20000010000 */
[----:B------:R-:W-:Y:S01]  /*5bb0*/  FMUL.FTZ R53, R80, R49 ;  /* 0x0000003150357220 */ /* 0x000fe20000410000 */
[----:B------:R-:W-:Y:S01]  /*5bc0*/  FADD.FTZ R28, R28, R51 ;  /* 0x000000331c1c7221 */ /* 0x000fe20000010000 */
[----:B------:R-:W-:Y:S01]  /*5bd0*/  FFMA.FTZ R59, R29, R59, R56 ;  /* 0x0000003b1d3b7223 */ /* 0x000fe20000010038 */
[----:B------:R-:W-:Y:S01]  /*5be0*/  FFMA.FTZ R55, R54, R51, R55 ;  /* 0x0000003336377223 */ /* 0x000fe20000010037 */
[----:B---3--:R-:W-:Y:S01]  /*5bf0*/  FADD.FTZ R51, R81, -UR28 ;  /* 0x8000001c51337e21 */ /* 0x008fe20008010000 */
[----:B------:R-:W-:Y:S01]  /*5c00*/  FADD.FTZ R74, R53, R74 ;  /* 0x0000004a354a7221 */ /* 0x000fe20000010000 */
[----:B------:R-:W-:Y:S01]  /*5c10*/  FADD.FTZ R75, R75, R50 ;  /* 0x000000324b4b7221 */ /* 0x000fe20000010000 */
[----:B------:R-:W-:Y:S01]  /*5c20*/  FFMA.FTZ R29, R29, R50, R58 ;  /* 0x000000321d1d7223 */ /* 0x000fe2000001003a */
[----:B------:R-:W-:Y:S01]  /*5c30*/  FMUL.FTZ R54, R51, UR16 ;  /* 0x0000001033367c20 */ /* 0x000fe20008410000 */
[----:B------:R-:W-:Y:S01]  /*5c40*/  FADD.FTZ R50, R122, -UR28 ;  /* 0x8000001c7a327e21 */ /* 0x000fe20008010000 */
[----:B------:R-:W-:Y:S01]  /*5c50*/  FADD.FTZ R28, R28, R49 ;  /* 0x000000311c1c7221 */ /* 0x000fe20000010000 */
[----:B------:R-:W-:-:S02]  /*5c60*/  FMUL.FTZ R56, R80, R47 ;  /* 0x0000002f50387220 */ /* 0x000fc40000410000 */
[----:B------:R-:W-:Y:S01]  /*5c70*/  FMUL.FTZ R51, R50, UR16 ;  /* 0x0000001032337c20 */ /* 0x000fe20008410000 */
[----:B------:R-:W-:Y:S01]  /*5c80*/  FMUL.FTZ R50, R79, R46 ;  /* 0x0000002e4f327220 */ /* 0x000fe20000410000 */
[----:B------:R-:W-:Y:S01]  /*5c90*/  FADD.FTZ R75, R75, R48 ;  /* 0x000000304b4b7221 */ /* 0x000fe20000010000 */
[----:B------:R-:W-:Y:S01]  /*5ca0*/  FFMA.FTZ R29, R54, R48, R29 ;  /* 0x00000030361d7223 */ /* 0x000fe2000001001d */
[----:B------:R-:W-:Y:S01]  /*5cb0*/  FADD.FTZ R116, R116, -UR28 ;  /* 0x8000001c74747e21 */ /* 0x000fe20008010000 */
[----:B------:R-:W-:Y:S01]  /*5cc0*/  FADD.FTZ R28, R28, R47 ;  /* 0x0000002f1c1c7221 */ /* 0x000fe20000010000 */
[----:B------:R-:W-:Y:S01]  /*5cd0*/  FADD.FTZ R117, R117, -UR28 ;  /* 0x8000001c75757e21 */ /* 0x000fe20008010000 */
[----:B------:R-:W-:Y:S01]  /*5ce0*/  FADD.FTZ R75, R75, R46 ;  /* 0x0000002e4b4b7221 */ /* 0x000fe20000010000 */
[----:B------:R-:W-:Y:S02]  /*5cf0*/  FADD.FTZ R118, R118, -UR28 ;  /* 0x8000001c76767e21 */ /* 0x000fe40008010000 */
[----:B------:R-:W-:Y:S01]  /*5d00*/  FMUL.FTZ R117, R117, UR16 ;  /* 0x0000001075757c20 */ /* 0x000fe20008410000 */
[----:B------:R-:W-:Y:S01]  /*5d10*/  FADD.FTZ R28, R28, R45 ;  /* 0x0000002d1c1c7221 */ /* 0x000fe20000010000 */
[----:B------:R-:W-:Y:S01]  /*5d20*/  FADD.FTZ R119, R119, -UR28 ;  /* 0x8000001c77777e21 */ /* 0x000fe20008010000 */
[----:B------:R-:W-:Y:S01]  /*5d30*/  FADD.FTZ R75, R75, R44 ;  /* 0x0000002c4b4b7221 */ /* 0x000fe20000010000 */
[----:B------:R-:W-:-:S02]  /*5d40*/  FADD.FTZ R110, R110, -UR28 ;  /* 0x8000001c6e6e7e21 */ /* 0x000fc40008010000 */
[----:B------:R-:W-:Y:S01]  /*5d50*/  FMUL.FTZ R119, R119, UR16 ;  /* 0x0000001077777c20 */ /* 0x000fe20008410000 */
[----:B------:R-:W-:Y:S01]  /*5d60*/  FADD.FTZ R28, R28, R43 ;  /* 0x0000002b1c1c7221 */ /* 0x000fe20000010000 */
[----:B------:R-:W-:Y:S01]  /*5d70*/  FADD.FTZ R111, R111, -UR28 ;  /* 0x8000001c6f6f7e21 */ /* 0x000fe20008010000 */
[----:B------:R-:W-:Y:S01]  /*5d80*/  FADD.FTZ R75, R75, R42 ;  /* 0x0000002a4b4b7221 */ /* 0x000fe20000010000 */
[----:B------:R-:W-:Y:S02]  /*5d90*/  FADD.FTZ R105, R105, -UR28 ;  /* 0x8000001c69697e21 */ /* 0x000fe40008010000 */
[----:B------:R-:W-:Y:S01]  /*5da0*/  FMUL.FTZ R111, R111, UR16 ;  /* 0x000000106f6f7c20 */ /* 0x000fe20008410000 */
[----:B------:R-:W-:Y:S01]  /*5db0*/  FADD.FTZ R106, R106, -UR28 ;  /* 0x8000001c6a6a7e21 */ /* 0x000fe20008010000 */
[----:B------:R-:W-:Y:S01]  /*5dc0*/  FMUL.FTZ R105, R105, UR16 ;  /* 0x0000001069697c20 */ /* 0x000fe20008410000 */
[----:B------:R-:W-:Y:S01]  /*5dd0*/  FADD.FTZ R28, R28, R41 ;  /* 0x000000291c1c7221 */ /* 0x000fe20000010000 */
[----:B------:R-:W-:Y:S01]  /*5de0*/  FADD.FTZ R75, R75, R40 ;  /* 0x000000284b4b7221 */ /* 0x000fe20000010000 */
[----:B------:R-:W-:Y:S01]  /*5df0*/  FADD.FTZ R103, R103, -UR28 ;  /* 0x8000001c67677e21 */ /* 0x000fe20008010000 */
[----:B------:R-:W-:-:S03]  /*5e00*/  FADD.FTZ R104, R104, -UR28 ;  /* 0x8000001c68687e21 */ /* 0x000fc60008010000 */
        /* <DEDUP_REMOVED lines=9> */
[----:B------:R-:W-:Y:S01]  /*5ea0*/  FADD.FTZ R96, R96, -UR28 ;  /* 0x8000001c60607e21 */ /* 0x000fe20008010000 */
[----:B------:R-:W-:Y:S01]  /*5eb0*/  FADD.FTZ R28, R28, R35 ;  /* 0x000000231c1c7221 */ /* 0x000fe20000010000 */
[----:B------:R-:W-:Y:S01]  /*5ec0*/  FADD.FTZ R75, R75, R34 ;  /* 0x000000224b4b7221 */ /* 0x000fe20000010000 */
[----:B------:R-:W-:Y:S01]  /*5ed0*/  FADD.FTZ R88, R88, -UR28 ;  /* 0x8000001c58587e21 */ /* 0x000fe20008010000 */
[----:B------:R-:W-:Y:S01]  /*5ee0*/  FADD.FTZ R89, R89, -UR28 ;  /* 0x8000001c59597e21 */ /* 0x000fe20008010000 */
[----:B------:R-:W-:Y:S01]  /*5ef0*/  FADD.FTZ R28, R28, R33 ;  /* 0x000000211c1c7221 */ /* 0x000fe20000010000 */
[----:B------:R-:W-:Y:S01]  /*5f00*/  FADD.FTZ R75, R75, R32 ;  /* 0x000000204b4b7221 */ /* 0x000fe20000010000 */
[----:B------:R-:W-:Y:S01]  /*5f10*/  FADD.FTZ R86, R86, -UR28 ;  /* 0x8000001c56567e21 */ /* 0x000fe20008010000 */
[----:B------:R-:W-:-:S03]  /*5f20*/  FADD.FTZ R87, R87, -UR28 ;  /* 0x8000001c57577e21 */ /* 0x000fc60008010000 */
[----:B------:R-:W-:Y:S01]  /*5f30*/  FMUL.FTZ R86, R86, UR16 ;  /* 0x0000001056567c20 */ /* 0x000fe20008410000 */
[----:B------:R-:W-:Y:S01]  /*5f40*/  FADD.FTZ R69, R69, -UR28 ;  /* 0x8000001c45457e21 */ /* 0x000fe20008010000 */
[----:B------:R-:W-:Y:S01]  /*5f50*/  FADD.FTZ R70, R70, -UR28 ;  /* 0x8000001c46467e21 */ /* 0x000fe20008010000 */
[----:B------:R-:W-:-:S03]  /*5f60*/  FADD.FTZ R90, R90, -UR28 ;  /* 0x8000001c5a5a7e21 */ /* 0x000fc60008010000 */
[----:B------:R-:W-:Y:S01]  /*5f70*/  FMUL.FTZ R70, R70, UR16 ;  /* 0x0000001046467c20 */ /* 0x000fe20008410000 */
[----:B------:R-:W-:Y:S01]  /*5f80*/  FMUL.FTZ R90, R90, UR16 ;  /* 0x000000105a5a7c20 */ /* 0x000fe20008410000 */
[----:B------:R-:W-:Y:S01]  /*5f90*/  FADD.FTZ R91, R91, -UR28 ;  /* 0x8000001c5b5b7e21 */ /* 0x000fe20008010000 */
[----:B------:R-:W-:-:S03]  /*5fa0*/  FADD.FTZ R98, R98, -UR28 ;  /* 0x8000001c62627e21 */ /* 0x000fc60008010000 */
[----:B------:R-:W-:Y:S01]  /*5fb0*/  FMUL.FTZ R91, R91, UR16 ;  /* 0x000000105b5b7c20 */ /* 0x000fe20008410000 */
        /* <DEDUP_REMOVED lines=13> */
[----:B------:R-:W-:Y:S01]  /*6090*/  FADD.FTZ R7, R7, -UR28 ;  /* 0x8000001c07077e21 */ /* 0x000fe20008010000 */
[----:B--2---:R-:W-:-:S04]  /*60a0*/  FADD.FTZ R52, R115, -UR28 ;  /* 0x8000001c73347e21 */ /* 0x004fc80008010000 */
[----:B------:R-:W-:-:S04]  /*60b0*/  FMUL.FTZ R52, R52, UR16 ;  /* 0x0000001034347c20 */ /* 0x000fc80008410000 */
[C---:B------:R-:W-:Y:S01]  /*60c0*/  FFMA.FTZ R59, R52.reuse, R53, R59 ;  /* 0x00000035343b7223 */ /* 0x040fe2000001003b */
[----:B------:R-:W-:Y:S01]  /*60d0*/  FMUL.FTZ R53, R79, R48 ;  /* 0x000000304f357220 */ /* 0x000fe20000410000 */
[----:B------:R-:W-:Y:S01]  /*60e0*/  FFMA.FTZ R52, R52, R49, R55 ;  /* 0x0000003134347223 */ /* 0x000fe20000010037 */
[----:B------:R-:W-:Y:S02]  /*60f0*/  FADD.FTZ R49, R120, -UR28 ;  /* 0x8000001c78317e21 */ /* 0x000fe40008010000 */
[----:B------:R-:W-:Y:S01]  /*6100*/  FADD.FTZ R57, R74, R53 ;  /* 0x000000354a397221 */ /* 0x000fe20000010000 */
[----:B------:R-:W-:Y:S01]  /*6110*/  FFMA.FTZ R58, R54, R53, R59 ;  /* 0x00000035363a7223 */ /* 0x000fe2000001003b */
[----:B------:R-:W-:Y:S01]  /*6120*/  FMUL.FTZ R49, R49, UR16 ;  /* 0x0000001031317c20 */ /* 0x000fe20008410000 */
[----:B------:R-:W-:Y:S01]  /*6130*/  FADD.FTZ R48, R121, -UR28 ;  /* 0x8000001c79307e21 */ /* 0x000fe20008010000 */
[----:B------:R-:W-:Y:S01]  /*6140*/  FADD.FTZ R57, R56, R57 ;  /* 0x0000003938397221 */ /* 0x000fe20000010000 */
[----:B------:R-:W-:-:S02]  /*6150*/  FFMA.FTZ R58, R51, R56, R58 ;  /* 0x00000038333a7223 */ /* 0x000fc4000001003a */
[----:B------:R-:W-:Y:S01]  /*6160*/  FMUL.FTZ R53, R48, UR16 ;  /* 0x0000001030357c20 */ /* 0x000fe20008410000 */
[----:B------:R-:W-:Y:S01]  /*6170*/  FADD.FTZ R57, R57, R50 ;  /* 0x0000003239397221 */ /* 0x000fe20000010000 */
[----:B------:R-:W-:Y:S01]  /*6180*/  FFMA.FTZ R58, R49, R50, R58 ;  /* 0x00000032313a7223 */ /* 0x000fe2000001003a */
[----:B------:R-:W-:Y:S01]  /*6190*/  FMUL.FTZ R50, R80, R45 ;  /* 0x0000002d50327220 */ /* 0x000fe20000410000 */
[----:B------:R-:W-:Y:S01]  /*61a0*/  FFMA.FTZ R52, R51, R47, R52 ;  /* 0x0000002f33347223 */ /* 0x000fe20000010034 */
[----:B------:R-:W-:Y:S01]  /*61b0*/  FMUL.FTZ R48, R79, R44 ;  /* 0x0000002c4f307220 */ /* 0x000fe20000410000 */
[----:B------:R-:W-:Y:S01]  /*61c0*/  FMUL.FTZ R47, R116, UR16 ;  /* 0x00000010742f7c20 */ /* 0x000fe20008410000 */
[----:B------:R-:W-:Y:S01]  /*61d0*/  FADD.FTZ R57, R50, R57 ;  /* 0x0000003932397221 */ /* 0x000fe20000010000 */
[----:B------:R-:W-:Y:S01]  /*61e0*/  FFMA.FTZ R58, R53, R50, R58 ;  /* 0x00000032353a7223 */ /* 0x000fe2000001003a */
[----:B------:R-:W-:Y:S01]  /*61f0*/  FFMA.FTZ R29, R49, R46, R29 ;  /* 0x0000002e311d7223 */ /* 0x000fe2000001001d */
[----:B------:R-:W-:Y:S01]  /*6200*/  FMUL.FTZ R46, R80, R43 ;  /* 0x0000002b502e7220 */ /* 0x000fe20000410000 */
        /* <DEDUP_REMOVED lines=8> */
[----:B------:R-:W-:-:S02]  /*6290*/  FMUL.FTZ R44, R80, R41 ;  /* 0x00000029502c7220 */ /* 0x000fc40000410000 */
        /* <DEDUP_REMOVED lines=8> */
[----:B------:R-:W-:Y:S02]  /*6320*/  FMUL.FTZ R42, R80, R39 ;  /* 0x00000027502a7220 */ /* 0x000fe40000410000 */
[----:B------:R-:W-:Y:S01]  /*6330*/  FADD.FTZ R57, R57, R44 ;  /* 0x0000002c39397221 */ /* 0x000fe20000010000 */
[----:B------:R-:W-:-:S03]  /*6340*/  FFMA.FTZ R58, R43, R44, R58 ;  /* 0x0000002c2b3a7223 */ /* 0x000fc6000001003a */
[----:B------:R-:W-:Y:S01]  /*6350*/  FADD.FTZ R57, R42, R57 ;  /* 0x000000392a397221 */ /* 0x000fe20000010000 */
[----:B------:R-:W-:Y:S01]  /*6360*/  FFMA.FTZ R58, R111, R42, R58 ;  /* 0x0000002a6f3a7223 */ /* 0x000fe2000001003a */
[----:B------:R-:W-:Y:S01]  /*6370*/  FMUL.FTZ R42, R79, R38 ;  /* 0x000000264f2a7220 */ /* 0x000fe20000410000 */
[----:B------:R-:W-:Y:S01]  /*6380*/  FFMA.FTZ R52, R119, R41, R52 ;  /* 0x0000002977347223 */ /* 0x000fe20000010034 */
        /* <DEDUP_REMOVED lines=14> */
[----:B------:R-:W-:Y:S02]  /*6470*/  FADD.FTZ R57, R38, R57 ;  /* 0x0000003926397221 */ /* 0x000fe40000010000 */
[----:B------:R-:W-:Y:S01]  /*6480*/  FFMA.FTZ R58, R39, R38, R58 ;  /* 0x00000026273a7223 */ /* 0x000fe2000001003a */
[----:B------:R-:W-:Y:S01]  /*6490*/  FMUL.FTZ R38, R79, R34 ;  /* 0x000000224f267220 */ /* 0x000fe20000410000 */
[----:B------:R-:W-:Y:S01]  /*64a0*/  FFMA.FTZ R52, R41, R37, R52 ;  /* 0x0000002529347223 */ /* 0x000fe20000010034 */
[----:B------:R-:W-:Y:S01]  /*64b0*/  FFMA.FTZ R29, R103, R36, R29 ;  /* 0x00000024671d7223 */ /* 0x000fe2000001001d */
[----:B------:R-:W-:Y:S01]  /*64c0*/  FMUL.FTZ R36, R80, R33 ;  /* 0x0000002150247220 */ /* 0x000fe20000410000 */
[----:B------:R-:W-:Y:S01]  /*64d0*/  FADD.FTZ R57, R57, R38 ;  /* 0x0000002639397221 */ /* 0x000fe20000010000 */
[----:B------:R-:W-:Y:S01]  /*64e0*/  FFMA.FTZ R58, R97, R38, R58 ;  /* 0x00000026613a7223 */ /* 0x000fe2000001003a */
[----:B------:R-:W-:Y:S01]  /*64f0*/  FMUL.FTZ R37, R102, UR16 ;  /* 0x0000001066257c20 */ /* 0x000fe20008410000 */
[----:B------:R-:W-:Y:S01]  /*6500*/  FFMA.FTZ R52, R39, R35, R52 ;  /* 0x0000002327347223 */ /* 0x000fe20000010034 */
[----:B------:R-:W-:Y:S01]  /*6510*/  FADD.FTZ R57, R36, R57 ;  /* 0x0000003924397221 */ /* 0x000fe20000010000 */
[----:B------:R-:W-:Y:S01]  /*6520*/  FMUL.FTZ R35, R94, UR16 ;  /* 0x000000105e237c20 */ /* 0x000fe20008410000 */
        /* <DEDUP_REMOVED lines=17> */
[----:B------:R-:W-:-:S02]  /*6640*/  FADD.FTZ R29, R28, R31 ;  /* 0x0000001f1c1d7221 */ /* 0x000fc40000010000 */
[----:B------:R-:W-:Y:S01]  /*6650*/  FADD.FTZ R36, R37, R36 ;  /* 0x0000002425247221 */ /* 0x000fe20000010000 */
        /* <DEDUP_REMOVED lines=33> */
[----:B------:R-:W-:-:S04]  /*6870*/  FMUL.FTZ R28, R79, R100 ;  /* 0x000000644f1c7220 */ /* 0x000fc80000410000 */
[----:B------:R-:W-:Y:S01]  /*6880*/  FADD.FTZ R37, R37, R28 ;  /* 0x0000001c25257221 */ /* 0x000fe20000010000 */
[----:B------:R-:W-:Y:S01]  /*6890*/  FFMA.FTZ R30, R29, R28, R30 ;  /* 0x0000001c1d1e7223 */ /* 0x000fe2000001001e */
[----:B------:R-:W-:Y:S01]  /*68a0*/  FMUL.FTZ R28, R80, R101 ;  /* 0x00000065501c7220 */ /* 0x000fe20000410000 */
[----:B------:R-:W-:Y:S01]  /*68b0*/  FMUL.FTZ R32, R79, R108 ;  /* 0x0000006c4f207220 */ /* 0x000fe20000410000 */
[----:B------:R-:W-:Y:S02]  /*68c0*/  FFMA.FTZ R71, R90, R92, R71 ;  /* 0x0000005c5a477223 */ /* 0x000fe40000010047 */
[----:B------:R-:W-:Y:S01]  /*68d0*/  FADD.FTZ R37, R28, R37 ;  /* 0x000000251c257221 */ /* 0x000fe20000010000 */
[----:B------:R-:W-:Y:S01]  /*68e0*/  FFMA.FTZ R30, R99, R28, R30 ;  /* 0x0000001c631e7223 */ /* 0x000fe2000001001e */
[----:B------:R-:W-:Y:S01]  /*68f0*/  FADD.FTZ R28, R123, -UR28 ;  /* 0x8000001c7b1c7e21 */ /* 0x000fe20008010000 */
[----:B------:R-:W-:Y:S01]  /*6900*/  FFMA.FTZ R71, R29, R100, R71 ;  /* 0x000000641d477223 */ /* 0x000fe20000010047 */
[----:B------:R-:W-:Y:S01]  /*6910*/  FADD.FTZ R37, R37, R32 ;  /* 0x0000002025257221 */ /* 0x000fe20000010000 */
[----:B------:R-:W-:Y:S01]  /*6920*/  FFMA.FTZ R32, R107, R32, R30 ;  /* 0x000000206b207223 */ /* 0x000fe2000001001e */
[----:B------:R-:W-:Y:S01]  /*6930*/  FADD.FTZ R33, R33, R92 ;  /* 0x0000005c21217221 */ /* 0x000fe20000010000 */
[----:B------:R-:W-:Y:S01]  /*6940*/  FMUL.FTZ R30, R80, R109 ;  /* 0x0000006d501e7220 */ /* 0x000fe20000410000 */
[----:B------:R-:W-:Y:S01]  /*6950*/  FMUL.FTZ R29, R28, UR16 ;  /* 0x000000101c1d7c20 */ /* 0x000fe20008410000 */
[----:B------:R-:W-:Y:S01]  /*6960*/  FFMA.FTZ R31, R34, R68, R31 ;  /* 0x00000044221f7223 */ /* 0x000fe2000001001f */
[----:B------:R-:W-:Y:S01]  /*6970*/  FADD.FTZ R33, R33, R100 ;  /* 0x0000006421217221 */ /* 0x000fe20000010000 */
[----:B------:R-:W-:Y:S01]  /*6980*/  FADD.FTZ R37, R30, R37 ;  /* 0x000000251e257221 */ /* 0x000fe20000010000 */
[----:B------:R-:W-:Y:S01]  /*6990*/  FFMA.FTZ R32, R29, R30, R32 ;  /* 0x0000001e1d207223 */ /* 0x000fe20000010020 */
[----:B------:R-:W-:Y:S01]  /*69a0*/  FFMA.FTZ R70, R70, R72, R31 ;  /* 0x0000004846467223 */ /* 0x000fe2000001001f */
[----:B------:R-:W-:Y:S01]  /*69b0*/  FMUL.FTZ R30, R79, R113 ;  /* 0x000000714f1e7220 */ /* 0x000fe20000410000 */
        /* <DEDUP_REMOVED lines=11> */
[----:B------:R-:W-:Y:S01]  /*6a70*/  FFMA.FTZ R29, R29, R109, R70 ;  /* 0x0000006d1d1d7223 */ /* 0x000fe20000010046 */
        /* <DEDUP_REMOVED lines=15> */
[----:B------:R-:W-:Y:S01]  /*6b70*/  FADD.FTZ R10, R10, -UR28 ;  /* 0x8000001c0a0a7e21 */ /* 0x000fe20008010000 */
[----:B------:R-:W-:Y:S01]  /*6b80*/  FADD.FTZ R0, R0, R101 ;  /* 0x0000006500007221 */ /* 0x000fe20000010000 */
[----:B------:R-:W-:Y:S01]  /*6b90*/  FFMA.FTZ R112, R3, R5, R112 ;  /* 0x0000000503707223 */ /* 0x000fe20000010070 */
[----:B------:R-:W-:Y:S01]  /*6ba0*/  FADD.FTZ R39, R2, R39 ;  /* 0x0000002702277221 */ /* 0x000fe20000010000 */
[----:B------:R-:W-:Y:S01]  /*6bb0*/  FFMA.FTZ R30, R7, R2, R30 ;  /* 0x00000002071e7223 */ /* 0x000fe2000001001e */
[----:B------:R-:W-:Y:S01]  /*6bc0*/  FMUL.FTZ R2, R79, R12 ;  /* 0x0000000c4f027220 */ /* 0x000fe20000410000 */
[----:B------:R-:W-:Y:S01]  /*6bd0*/  FMUL.FTZ R3, R10, UR16 ;  /* 0x000000100a037c20 */ /* 0x000fe20008410000 */
[----:B------:R-:W-:Y:S01]  /*6be0*/  FADD.FTZ R31, R0, R109 ;  /* 0x0000006d001f7221 */ /* 0x000fe20000010000 */
[----:B------:R-:W-:Y:S01]  /*6bf0*/  FADD.FTZ R11, R11, -UR28 ;  /* 0x8000001c0b0b7e21 */ /* 0x000fe20008010000 */
        /* <DEDUP_REMOVED lines=60> */
.L_x_1546:
[----:B------:R-:W2:Y:S01]  /*6fc0*/  LDL.LU R28, [R1+0x258] ;  /* 0x00025800011c7983 */ /* 0x000ea20000300800 */
[----:B-----5:R-:W-:-:S03]  /*6fd0*/  FADD.FTZ R77, R81, -UR28 ;  /* 0x8000001c514d7e21 */ /* 0x020fc60008010000 */
[----:B------:R0:W-:Y:S04]  /*6fe0*/  STL [R1+0x2a4], R66 ;  /* 0x0002a44201007387 */ /* 0x0001e80000100800 */
[----:B------:R-:W-:Y:S04]  /*6ff0*/  STL [R1+0x29c], R64 ;  /* 0x00029c4001007387 */ /* 0x000fe80000100800 */
[----:B------:R1:W-:Y:S04]  /*7000*/  STL [R1+0x2ac], R85 ;  /* 0x0002ac5501007387 */ /* 0x0003e80000100800 */
[----:B0-----:R-:W3:Y:S04]  /*7010*/  LDL.LU R66, [R1+0x27c] ;  /* 0x00027c0001427983 */ /* 0x001ee80000300800 */
[----:B------:R0:W-:Y:S04]  /*7020*/  STL [R1+0x2a8], R67 ;  /* 0x0002a84301007387 */ /* 0x0001e80000100800 */
[----:B-1----:R-:W4:Y:S04]  /*7030*/  LDL.LU R85, [R1+0x280] ;  /* 0x0002800001557983 */ /* 0x002f280000300800 */
[----:B------:R1:W-:Y:S04]  /*7040*/  STL [R1+0x2a0], R65 ;  /* 0x0002a04101007387 */ /* 0x0003e80000100800 */
[----:B0-----:R-:W4:Y:S04]  /*7050*/  LDL.LU R67, [R1+0x288] ;  /* 0x0002880001437983 */ /* 0x001f280000300800 */
[----:B-1----:R-:W4:Y:S01]  /*7060*/  LDL.LU R65, [R1+0x270] ;  /* 0x0002700001417983 */ /* 0x002f220000300800 */
        /* <DEDUP_REMOVED lines=25> */
[----:B------:R-:W-:Y:S01]  /*7200*/  FADD.FTZ R83, R115, -UR28 ;  /* 0x8000001c73537e21 */ /* 0x000fe20008010000 */
[----:B------:R-:W-:Y:S02]  /*7210*/  FADD.FTZ R76, RZ, R76 ;  /* 0x0000004cff4c7221 */ /* 0x000fe40000010000 */
[----:B------:R-:W-:Y:S01]  /*7220*/  FMUL.FTZ R84, R80, R77 ;  /* 0x0000004d50547220 */ /* 0x000fe20000410000 */
[----:B------:R-:W-:-:S03]  /*7230*/  FMUL.FTZ R83, R83, UR16 ;  /* 0x0000001053537c20 */ /* 0x000fc60008410000 */
        /* <DEDUP_REMOVED lines=14> */
[----:B------:R-:W2:Y:S01]  /*7320*/  LDL.LU R115, [R1+0x264] ;  /* 0x0002640001737983 */ /* 0x000ea20000300800 */
[----:B------:R-:W-:Y:S01]  /*7330*/  FFMA.FTZ R28, R83, R82, R28 ;  /* 0x00000052531c7223 */ /* 0x000fe2000001001c */
[----:B------:R-:W-:-:S04]  /*7340*/  FADD.FTZ R64, R76, R82 ;  /* 0x000000524c407221 */ /* 0x000fc80000010000 */
[----:B------:R0:W-:Y:S02]  /*7350*/  STL [R1+0x230], R28 ;  /* 0x0002301c01007387 */ /* 0x0001e40000100800 */
[----:B0-----:R-:W-:-:S04]  /*7360*/  FFMA.FTZ R28, R80, R84, R27 ;  /* 0x00000054501c7223 */ /* 0x001fc8000001001b */
        /* <DEDUP_REMOVED lines=8> */
[----:B------:R-:W-:-:S04]  /*73f0*/  FADD.FTZ R76, R124, -UR28 ;  /* 0x8000001c7c4c7e21 */ /* 0x000fc80008010000 */
[----:B------:R-:W-:Y:S01]  /*7400*/  FMUL.FTZ R124, R76, UR16 ;  /* 0x000000104c7c7c20 */ /* 0x000fe20008410000 */
[----:B---3--:R-:W-:Y:S02]  /*7410*/  FADD.FTZ R76, R66, -UR28 ;  /* 0x8000001c424c7e21 */ /* 0x008fe40008010000 */
[----:B------:R-:W3:Y:S01]  /*7420*/  LDL.LU R66, [R1+0x284] ;  /* 0x0002840001427983 */ /* 0x000ee20000300800 */
[----:B------:R-:W-:Y:S01]  /*7430*/  FFMA.FTZ R29, R84, R75, R29 ;  /* 0x0000004b541d7223 */ /* 0x000fe2000001001d */
[----:B------:R-:W-:-:S04]  /*7440*/  FADD.FTZ R77, RZ, R77 ;  /* 0x0000004dff4d7221 */ /* 0x000fc80000010000 */
[----:B------:R0:W-:Y:S01]  /*7450*/  STL [R1+0x228], R29 ;  /* 0x0002281d01007387 */ /* 0x0001e20000100800 */
[----:B------:R-:W-:-:S03]  /*7460*/  FMUL.FTZ R28, R80, R75 ;  /* 0x0000004b501c7220 */ /* 0x000fc60000410000 */
[----:B------:R1:W-:Y:S01]  /*7470*/  STL [R1+0x234], R64 ;  /* 0x0002344001007387 */ /* 0x0003e20000100800 */
[----:B0-----:R-:W-:Y:S01]  /*7480*/  FFMA.FTZ R29, R79, R124, R26 ;  /* 0x0000007c4f1d7223 */ /* 0x001fe2000001001a */
[----:B-1----:R-:W-:-:S03]  /*7490*/  FADD.FTZ R64, R77, R75 ;  /* 0x0000004b4d407221 */ /* 0x002fc60000010000 */
[----:B------:R-:W-:-:S06]  /*74a0*/  FMUL.FTZ R75, R29, -1.4426950216293334961 ;  /* 0xbfb8aa3b1d4b7820 */ /* 0x000fcc0000410000 */
[----:B------:R-:W0:Y:S01]  /*74b0*/  MUFU.EX2 R75, R75 ;  /* 0x0000004b004b7308 */ /* 0x000e220000000800 */
[----:B------:R-:W-:Y:S01]  /*74c0*/  FMUL.FTZ R82, R79, R82 ;  /* 0x000000524f527220 */ /* 0x000fe20000410000 */
[----:B0-----:R-:W-:-:S06]  /*74d0*/  FADD.FTZ R75, R75, 1 ;  /* 0x3f8000004b4b7421 */ /* 0x001fcc0000010000 */
[----:B------:R-:W0:Y:S01]  /*74e0*/  MUFU.RCP R75, R75 ;  /* 0x0000004b004b7308 */ /* 0x000e220000001000 */
[----:B------:R-:W-:Y:S01]  /*74f0*/  FFMA.FTZ R78, R83, R82, R78 ;  /* 0x00000052534e7223 */ /* 0x000fe2000001004e */
[----:B------:R1:W-:Y:S01]  /*7500*/  STL [R1+0x22c], R64 ;  /* 0x00022c4001007387 */ /* 0x0003e20000100800 */
[----:B------:R-:W-:-:S03]  /*7510*/  FADD.FTZ R125, R81, R82 ;  /* 0x00000052517d7221 */ /* 0x000fc60000010000 */
[----:B------:R-:W2:Y:S04]  /*7520*/  LDL.LU R82, [R1+0x268] ;  /* 0x0002680001527983 */ /* 0x000ea80000300800 */
[----:B------:R-:W2:Y:S01]  /*7530*/  LDL.LU R83, [R1+0x250] ;  /* 0x0002500001537983 */ /* 0x000ea20000300800 */
[----:B-1----:R-:W-:Y:S01]  /*7540*/  FFMA.FTZ R64, R84, R28, R78 ;  /* 0x0000001c54407223 */ /* 0x002fe2000001004e */
[C---:B0-----:R-:W-:Y:S01]  /*7550*/  FMUL.FTZ R74, R75.reuse, R74 ;  /* 0x0000004a4b4a7220 */ /* 0x041fe20000410000 */
        /* <DEDUP_REMOVED lines=10> */
[----:B----4-:R-:W-:Y:S01]  /*7600*/  FADD.FTZ R76, R85, -UR28 ;  /* 0x8000001c554c7e21 */ /* 0x010fe20008010000 */
[----:B------:R1:W-:Y:S04]  /*7610*/  STL [R1+0x21c], R64 ;  /* 0x00021c4001007387 */ /* 0x0003e80000100800 */
[----:B------:R-:W4:Y:S01]  /*7620*/  LDL.LU R85, [R1+0x28c] ;  /* 0x00028c0001557983 */ /* 0x000f220000300800 */
[----:B-1----:R-:W-:Y:S01]  /*7630*/  FMUL.FTZ R64, R76, UR16 ;  /* 0x000000104c407c20 */ /* 0x002fe20008410000 */
[C---:B0-----:R-:W-:Y:S01]  /*7640*/  FMUL.FTZ R73, R75.reuse, R73 ;  /* 0x000000494b497220 */ /* 0x041fe20000410000 */
[----:B------:R-:W-:-:S04]  /*7650*/  FADD.FTZ R75, -R75, 1 ;  /* 0x3f8000004b4b7421 */ /* 0x000fc80000010100 */
[----:B------:R-:W-:Y:S01]  /*7660*/  FFMA.FTZ R75, R74, R75, 1 ;  /* 0x3f8000004a4b7423 */ /* 0x000fe2000001004b */
[----:B------:R-:W-:-:S03]  /*7670*/  FFMA.FTZ R74, R79, R64, R26 ;  /* 0x000000404f4a7223 */ /* 0x000fc6000001001a */
[----:B------:R-:W-:Y:S01]  /*7680*/  FMUL.FTZ R73, R73, R75 ;  /* 0x0000004b49497220 */ /* 0x000fe20000410000 */
[----:B------:R-:W-:-:S06]  /*7690*/  FMUL.FTZ R75, R74, -1.4426950216293334961 ;  /* 0xbfb8aa3b4a4b7820 */ /* 0x000fcc0000410000 */
[----:B------:R-:W0:Y:S01]  /*76a0*/  MUFU.EX2 R75, R75 ;  /* 0x0000004b004b7308 */ /* 0x000e220000000800 */
[----:B------:R-:W-:Y:S02]  /*76b0*/  FADD.FTZ R76, R67, -UR28 ;  /* 0x8000001c434c7e21 */ /* 0x000fe40008010000 */
[----:B------:R-:W2:Y:S01]  /*76c0*/  LDL.LU R67, [R1+0x278] ;  /* 0x0002780001437983 */ /* 0x000ea20000300800 */
[----:B0-----:R-:W-:-:S06]  /*76d0*/  FADD.FTZ R75, R75, 1 ;  /* 0x3f8000004b4b7421 */ /* 0x001fcc0000010000 */
[----:B------:R-:W0:Y:S01]  /*76e0*/  MUFU.RCP R75, R75 ;  /* 0x0000004b004b7308 */ /* 0x000e220000001000 */
[----:B------:R1:W-:Y:S02]  /*76f0*/  STL [R1+0x218], R64 ;  /* 0x0002184001007387 */ /* 0x0003e40000100800 */
[----:B-1----:R-:W-:Y:S01]  /*7700*/  FMUL.FTZ R64, R76, UR16 ;  /* 0x000000104c407c20 */ /* 0x002fe20008410000 */
[C---:B0-----:R-:W-:Y:S01]  /*7710*/  FMUL.FTZ R62, R75.reuse, R62 ;  /* 0x0000003e4b3e7220 */ /* 0x041fe20000410000 */
[----:B------:R-:W-:-:S03]  /*7720*/  FADD.FTZ R75, -R75, 1 ;  /* 0x3f8000004b4b7421 */ /* 0x000fc60000010100 */
[----:B------:R0:W-:Y:S01]  /*7730*/  STL [R1+0x214], R64 ;  /* 0x0002144001007387 */ /* 0x0001e20000100800 */
[----:B------:R-:W-:Y:S01]  /*7740*/  FFMA.FTZ R75, R74, R75, 1 ;  /* 0x3f8000004a4b7423 */ /* 0x000fe2000001004b */
[----:B------:R-:W-:Y:S02]  /*7750*/  FFMA.FTZ R74, R80, R64, R27 ;  /* 0x00000040504a7223 */ /* 0x000fe4000001001b */
[----:B0-----:R-:W2:Y:S01]  /*7760*/  LDL.LU R64, [R1+0x290] ;  /* 0x0002900001407983 */ /* 0x001ea20000300800 */
[----:B---3--:R-:W-:-:S03]  /*7770*/  FADD.FTZ R76, R66, -UR28 ;  /* 0x8000001c424c7e21 */ /* 0x008fc60008010000 */
[----:B------:R-:W3:Y:S01]  /*7780*/  LDL.LU R66, [R1+0x294] ;  /* 0x0002940001427983 */ /* 0x000ee20000300800 */
[----:B------:R-:W-:Y:S01]  /*7790*/  FMUL.FTZ R62, R62, R75 ;  /* 0x0000004b3e3e7220 */ /* 0x000fe20000410000 */
        /* <DEDUP_REMOVED lines=18> */
[----:B----4-:R-:W-:-:S04]  /*78c0*/  FADD.FTZ R76, R85, -UR28 ;  /* 0x8000001c554c7e21 */ /* 0x010fc80008010000 */
[----:B------:R-:W-:Y:S01]  /*78d0*/  FMUL.FTZ R85, R76, UR16 ;  /* 0x000000104c557c20 */ /* 0x000fe20008410000 */
[----:B------:R-:W-:-:S03]  /*78e0*/  FMUL.FTZ R60, R60, R75 ;  /* 0x0000004b3c3c7220 */ /* 0x000fc60000410000 */
[----:B------:R-:W-:-:S04]  /*78f0*/  FFMA.FTZ R74, R80, R85, R27 ;  /* 0x00000055504a7223 */ /* 0x000fc8000001001b */
[----:B------:R-:W-:-:S06]  /*7900*/  FMUL.FTZ R75, R74, -1.4426950216293334961 ;  /* 0xbfb8aa3b4a4b7820 */ /* 0x000fcc0000410000 */
[----:B------:R-:W0:Y:S01]  /*7910*/  MUFU.EX2 R75, R75 ;  /* 0x0000004b004b7308 */ /* 0x000e220000000800 */
[----:B--2---:R-:W-:-:S04]  /*7920*/  FADD.FTZ R76, R67, -UR28 ;  /* 0x8000001c434c7e21 */ /* 0x004fc80008010000 */
[----:B------:R-:W-:Y:S01]  /*7930*/  FMUL.FTZ R67, R76, UR16 ;  /* 0x000000104c437c20 */ /* 0x000fe20008410000 */
[----:B0-----:R-:W-:-:S06]  /*7940*/  FADD.FTZ R75, R75, 1 ;  /* 0x3f8000004b4b7421 */ /* 0x001fcc0000010000 */
[----:B------:R-:W0:Y:S02]  /*7950*/  MUFU.RCP R75, R75 ;  /* 0x0000004b004b7308 */ /* 0x000e240000001000 */
        /* <DEDUP_REMOVED lines=9> */
[----:B---3--:R-:W-:-:S04]  /*79f0*/  FADD.FTZ R76, R66, -UR28 ;  /* 0x8000001c424c7e21 */ /* 0x008fc80008010000 */
[----:B------:R-:W-:Y:S01]  /*7a00*/  FMUL.FTZ R66, R76, UR16 ;  /* 0x000000104c427c20 */ /* 0x000fe20008410000 */
[----:B------:R-:W-:-:S04]  /*7a10*/  FADD.FTZ R76, R65, -UR28 ;  /* 0x8000001c414c7e21 */ /* 0x000fc80008010000 */
[----:B------:R-:W-:Y:S01]  /*7a20*/  FMUL.FTZ R65, R76, UR16 ;  /* 0x000000104c417c20 */ /* 0x000fe20008410000 */
[----:B------:R-:W-:-:S04]  /*7a30*/  FADD.FTZ R76, R64, -UR28 ;  /* 0x8000001c404c7e21 */ /* 0x000fc80008010000 */
[----:B------:R-:W-:Y:S01]  /*7a40*/  FMUL.FTZ R64, R76, UR16 ;  /* 0x000000104c407c20 */ /* 0x000fe20008410000 */
[----:B------:R-:W-:Y:S02]  /*7a50*/  FADD.FTZ R76, R115, -UR28 ;  /* 0x8000001c734c7e21 */ /* 0x000fe40008010000 */
[----:B------:R-:W2:Y:S01]  /*7a60*/  LDL.LU R115, [R1+0x254] ;  /* 0x0002540001737983 */ /* 0x000ea20000300800 */
        /* <DEDUP_REMOVED lines=18> */
[----:B------:R-:W-:Y:S02]  /*7b90*/  FADD.FTZ R77, R82, -UR28 ;  /* 0x8000001c524d7e21 */ /* 0x000fe40008010000 */
[----:B------:R-:W3:Y:S01]  /*7ba0*/  LDL.LU R82, [R1+0x248] ;  /* 0x0002480001527983 */ /* 0x000ee20000300800 */
        /* <DEDUP_REMOVED lines=10> */
[----:B------:R-:W4:Y:S01]  /*7c50*/  LDL.LU R83, [R1+0x24c] ;  /* 0x00024c0001537983 */ /* 0x000f220000300800 */
        /* <DEDUP_REMOVED lines=17> */
[----:B------:R-:W0:Y:S01]  /*7d70*/  MUFU.EX2 R77, R77 ;  /* 0x0000004d004d7308 */ /* 0x000e220000000800 */
[----:B--2---:R-:W-:Y:S02]  /*7d80*/  FADD.FTZ R81, R115, -UR28 ;  /* 0x8000001c73517e21 */ /* 0x004fe40008010000 */
[----:B------:R-:W2:Y:S01]  /*7d90*/  LDL.LU R115, [R1+0x240] ;  /* 0x0002400001737983 */ /* 0x000ea20000300800 */
        /* <DEDUP_REMOVED lines=22> */
[----:B---3--:R-:W-:Y:S01]  /*7f00*/  FADD.FTZ R82, R82, -UR28 ;  /* 0x8000001c52527e21 */ /* 0x008fe20008010000 */
        /* <DEDUP_REMOVED lines=541> */
[----:B------:R-:W-:-:S03]  /*a0e0*/  FADD.FTZ R122, R122, R60 ;  /* 0x0000003c7a7a7221 */ /* 0x000fc60000010000 */
[----:B------:R-:W-:-:S04]  /*a0f0*/  FFMA.FTZ R121, R67, R58, R121 ;  /* 0x0000003a43797223 */ /* 0x000fc80000010079 */
[----:B------:R-:W-:Y:S01]  /*a100*/  FFMA.FTZ R121, R65, R56, R121 ;  /* 0x0000003841797223 */ /* 0x000fe20000010079 */
[----:B------:R-:W-:-:S03]  /*a110*/  FMUL.FTZ R62, R80, R53 ;  /* 0x00000035503e7220 */ /* 0x000fc60000410000 */
[----:B------:R-:W-:-:S04]  /*a120*/  FFMA.FTZ R121, R74, R54, R121 ;  /* 0x000000364a797223 */ /* 0x000fc80000010079 */
[----:B------:R-:W-:-:S04]  /*a130*/  FFMA.FTZ R121, R76, R52, R121 ;  /* 0x000000344c797223 */ /* 0x000fc80000010079 */
[----:B------:R-:W-:-:S04]  /*a140*/  FFMA.FTZ R121, R78, R50, R121 ;  /* 0x000000324e797223 */ /* 0x000fc80000010079 */
[----:B------:R-:W-:-:S04]  /*a150*/  FFMA.FTZ R121, R82, R48, R121 ;  /* 0x0000003052797223 */ /* 0x000fc80000010079 */
[----:B------:R-:W-:-:S04]  /*a160*/  FFMA.FTZ R121, R84, R46, R121 ;  /* 0x0000002e54797223 */ /* 0x000fc80000010079 */
[----:B------:R-:W-:-:S04]  /*a170*/  FFMA.FTZ R121, R116, R44, R121 ;  /* 0x0000002c74797223 */ /* 0x000fc80000010079 */
        /* <DEDUP_REMOVED lines=24> */
[----:B------:R-:W-:Y:S01]  /*a300*/  FFMA.FTZ R124, R65, R29, R124 ;  /* 0x0000001d417c7223 */ /* 0x000fe2000001007c */
[-C--:B------:R-:W-:Y:S01]  /*a310*/  FMUL.FTZ R57, R80, R55.reuse ;  /* 0x0000003750397220 */ /* 0x080fe20000410000 */
[----:B------:R-:W-:Y:S01]  /*a320*/  FFMA.FTZ R58, R64, R55, R58 ;  /* 0x00000037403a7223 */ /* 0x000fe2000001003a */
[----:B------:R-:W-:Y:S01]  /*a330*/  FADD.FTZ R60, R60, R29 ;  /* 0x0000001d3c3c7221 */ /* 0x000fe20000010000 */
[----:B------:R0:W5:Y:S01]  /*a340*/  LDL.LU R85, [R1+0x2ac] ;  /* 0x0002ac0001557983 */ /* 0x0001620000300800 */
[----:B------:R-:W-:-:S03]  /*a350*/  FFMA.FTZ R29, R64, R57, R124 ;  /* 0x00000039401d7223 */ /* 0x000fc6000001007c */
[----:B------:R0:W5:Y:S04]  /*a360*/  LDL.LU R67, [R1+0x2a8] ;  /* 0x0002a80001437983 */ /* 0x0001680000300800 */
[----:B------:R0:W5:Y:S04]  /*a370*/  LDL.LU R66, [R1+0x2a4] ;  /* 0x0002a40001427983 */ /* 0x0001680000300800 */
[----:B------:R0:W5:Y:S04]  /*a380*/  LDL.LU R65, [R1+0x2a0] ;  /* 0x0002a00001417983 */ /* 0x0001680000300800 */
[----:B------:R0:W5:Y:S01]  /*a390*/  LDL.LU R64, [R1+0x29c] ;  /* 0x00029c0001407983 */ /* 0x0001620000300800 */
[----:B------:R-:W-:Y:S01]  /*a3a0*/  FADD.FTZ R61, R61, R56 ;  /* 0x000000383d3d7221 */ /* 0x000fe20000010000 */
[----:B------:R-:W-:Y:S01]  /*a3b0*/  FMUL.FTZ R56, R79, R54 ;  /* 0x000000364f387220 */ /* 0x000fe20000410000 */
[----:B------:R-:W-:Y:S01]  /*a3c0*/  FADD.FTZ R60, R57, R60 ;  /* 0x0000003c393c7221 */ /* 0x000fe20000010000 */
[----:B------:R-:W-:-:S02]  /*a3d0*/  FADD.FTZ R28, R28, R55 ;  /* 0x000000371c1c7221 */ /* 0x000fc40000010000 */
[----:B------:R-:W-:Y:S01]  /*a3e0*/  FFMA.FTZ R29, R74, R56, R29 ;  /* 0x000000384a1d7223 */ /* 0x000fe2000001001d */
[----:B------:R-:W-:Y:S01]  /*a3f0*/  FADD.FTZ R61, R61, R54 ;  /* 0x000000363d3d7221 */ /* 0x000fe20000010000 */
[----:B------:R-:W-:Y:S01]  /*a400*/  FADD.FTZ R55, R60, R56 ;  /* 0x000000383c377221 */ /* 0x000fe20000010000 */
[----:B------:R-:W-:Y:S01]  /*a410*/  FMUL.FTZ R54, R79, R52 ;  /* 0x000000344f367220 */ /* 0x000fe20000410000 */
[----:B------:R-:W-:Y:S01]  /*a420*/  FFMA.FTZ R29, R75, R62, R29 ;  /* 0x0000003e4b1d7223 */ /* 0x000fe2000001001d */
[----:B------:R-:W-:Y:S01]  /*a430*/  FMUL.FTZ R56, R80, R51 ;  /* 0x0000003350387220 */ /* 0x000fe20000410000 */
[----:B------:R-:W-:Y:S02]  /*a440*/  FADD.FTZ R55, R62, R55 ;  /* 0x000000373e377221 */ /* 0x000fe40000010000 */
[----:B------:R-:W-:Y:S01]  /*a450*/  FFMA.FTZ R29, R76, R54, R29 ;  /* 0x000000364c1d7223 */ /* 0x000fe2000001001d */
[----:B------:R-:W-:Y:S01]  /*a460*/  FADD.FTZ R61, R61, R52 ;  /* 0x000000343d3d7221 */ /* 0x000fe20000010000 */
[----:B------:R-:W-:Y:S01]  /*a470*/  FADD.FTZ R55, R55, R54 ;  /* 0x0000003637377221 */ /* 0x000fe20000010000 */
[----:B------:R-:W-:Y:S01]  /*a480*/  FMUL.FTZ R52, R79, R50 ;  /* 0x000000324f347220 */ /* 0x000fe20000410000 */
[----:B------:R-:W-:Y:S01]  /*a490*/  FFMA.FTZ R29, R77, R56, R29 ;  /* 0x000000384d1d7223 */ /* 0x000fe2000001001d */
[----:B------:R-:W-:Y:S01]  /*a4a0*/  FMUL.FTZ R54, R80, R49 ;  /* 0x0000003150367220 */ /* 0x000fe20000410000 */
        /* <DEDUP_REMOVED lines=59> */
[C---:B------:R-:W-:Y:S01]  /*a860*/  FFMA.FTZ R40, R105.reuse, R41, R40 ;  /* 0x0000002969287223 */ /* 0x040fe20000010028 */
[----:B------:R-:W-:Y:S01]  /*a870*/  FMUL.FTZ R39, R80, R37 ;  /* 0x0000002550277220 */ /* 0x000fe20000410000 */
        /* <DEDUP_REMOVED lines=20> */
[----:B------:R-:W-:Y:S01]  /*a9c0*/  FADD.FTZ R38, R38, R39 ;  /* 0x0000002726267221 */ /* 0x000fe20000010000 */
[----:B------:R-:W-:Y:S01]  /*a9d0*/  FFMA.FTZ R35, R97, R34, R42 ;  /* 0x0000002261237223 */ /* 0x000fe2000001002a */
[----:B------:R-:W-:Y:S01]  /*a9e0*/  FADD.FTZ R61, R61, R34 ;  /* 0x000000223d3d7221 */ /* 0x000fe20000010000 */
[C---:B------:R-:W-:Y:S01]  /*a9f0*/  FFMA.FTZ R39, R102.reuse, R37, R40 ;  /* 0x0000002566277223 */ /* 0x040fe20000010028 */
        /* <DEDUP_REMOVED lines=31> */
[----:B------:R-:W-:Y:S01]  /*abf0*/  FADD.FTZ R33, R28, R33 ;  /* 0x000000211c217221 */ /* 0x000fe20000010000 */
[C---:B------:R-:W-:Y:S01]  /*ac00*/  FFMA.FTZ R29, R69.reuse, R70, R0 ;  /* 0x00000046451d7223 */ /* 0x040fe20000010000 */
[----:B------:R-:W-:Y:S01]  /*ac10*/  FMUL.FTZ R0, R80, R72 ;  /* 0x0000004850007220 */ /* 0x000fe20000410000 */
[----:B------:R-:W-:Y:S01]  /*ac20*/  FFMA.FTZ R69, R69, R35, R30 ;  /* 0x0000002345457223 */ /* 0x000fe2000001001e */
        /* <DEDUP_REMOVED lines=19> */
[-C--:B------:R-:W-:Y:S02]  /*ad60*/  FMUL.FTZ R31, R79, R108.reuse ;  /* 0x0000006c4f1f7220 */ /* 0x080fe40000410000 */
[----:B------:R-:W-:Y:S01]  /*ad70*/  FFMA.FTZ R98, R100, R29, R98 ;  /* 0x0000001d64627223 */ /* 0x000fe20000010062 */
[----:B------:R-:W-:Y:S01]  /*ad80*/  FADD.FTZ R28, R29, R28 ;  /* 0x0000001c1d1c7221 */ /* 0x000fe20000010000 */
[----:B------:R-:W-:Y:S01]  /*ad90*/  FADD.FTZ R70, R63, R70 ;  /* 0x000000463f467221 */ /* 0x000fe20000010000 */
[----:B------:R-:W-:Y:S01]  /*ada0*/  FFMA.FTZ R33, R92, R93, R33 ;  /* 0x0000005d5c217223 */ /* 0x000fe20000010021 */
[C---:B------:R-:W-:Y:S01]  /*adb0*/  FFMA.FTZ R98, R107.reuse, R31, R98 ;  /* 0x0000001f6b627223 */ /* 0x040fe20000010062 */
        /* <DEDUP_REMOVED lines=16> */
[----:B------:R-:W-:Y:S01]  /*aec0*/  FADD.FTZ R72, R72, R93 ;  /* 0x0000005d48487221 */ /* 0x000fe20000010000 */
[----:B------:R-:W-:Y:S01]  /*aed0*/  FFMA.FTZ R109, R113, R0, R109 ;  /* 0x00000000716d7223 */ /* 0x000fe2000001006d */
[-C--:B------:R-:W-:Y:S01]  /*aee0*/  FMUL.FTZ R28, R79, R3.reuse ;  /* 0x000000034f1c7220 */ /* 0x080fe20000410000 */
[----:B------:R-:W-:Y:S01]  /*aef0*/  FADD.FTZ R33, R0, R33 ;  /* 0x0000002100217221 */ /* 0x000fe20000010000 */
[----:B------:R-:W-:Y:S01]  /*af00*/  FADD.FTZ R112, R99, R112 ;  /* 0x0000007063707221 */ /* 0x000fe20000010000 */
[----:B------:R-:W-:Y:S01]  /*af10*/  FFMA.FTZ R29, R114, R3, R29 ;  /* 0x00000003721d7223 */ /* 0x000fe2000001001d */
[----:B------:R-:W-:Y:S01]  /*af20*/  FADD.FTZ R72, R72, R101 ;  /* 0x0000006548487221 */ /* 0x000fe20000010000 */
        /* <DEDUP_REMOVED lines=60> */
.L_x_1547:
        /* <DEDUP_REMOVED lines=48> */
.L_x_1549:
[----:B------:R-:W-:Y:S05]  /*b5f0*/  BSYNC.RECONVERGENT B0 ;  /* 0x0000000000007941 */ /* 0x000fea0003800200 */
.L_x_1548:
        /* <DEDUP_REMOVED lines=37> */
.L_x_1551:
[----:B------:R-:W-:Y:S05]  /*b850*/  BSYNC.RECONVERGENT B0 ;  /* 0x0000000000007941 */ /* 0x000fea0003800200 */
.L_x_1550:
[----:B------:R-:W-:Y:S06]  /*b860*/  BAR.SYNC.DEFER_BLOCKING 0x0 ;  /* 0x0000000000007b1d */ /* 0x000fec0000010000 */
[----:B------:R-:W-:Y:S04]  /*b870*/  BSSY.RECONVERGENT B0, `(.L_x_1552) ;  /* 0x0000025000007945 */ /* 0x000fe80003800200 */
[----:B------:R-:W-:Y:S05]  /*b880*/  @P3 BRA `(.L_x_1553) ;  /* 0x00000000008c3947 */ /* 0x000fea0003800000 */
[----:B------:R-:W2:Y:S04]  /*b890*/  LDS.128 R32, [R0+0x380] ;  /* 0x0003800000207984 */ /* 0x000ea80000000c00 */
[----:B------:R-:W4:Y:S04]  /*b8a0*/  LDS.128 R36, [R0+0x700] ;  /* 0x0007000000247984 */ /* 0x000f280000000c00 */
[----:B------:R-:W1:Y:S04]  /*b8b0*/  LDS.128 R40, [R0+0xa80] ;  /* 0x000a800000287984 */ /* 0x000e680000000c00 */
[----:B------:R-:W1:Y:S04]  /*b8c0*/  LDS.128 R20, [R0+0xe00] ;  /* 0x000e000000147984 */ /* 0x000e680000000c00 */
[----:B------:R-:W1:Y:S04]  /*b8d0*/  LDS.128 R16, [R0+0x1180] ;  /* 0x0011800000107984 */ /* 0x000e680000000c00 */
[----:B---3--:R-:W3:Y:S04]  /*b8e0*/  LDS.128 R12, [R0+0x1500] ;  /* 0x00150000000c7984 */ /* 0x008ee80000000c00 */
        /* <DEDUP_REMOVED lines=29> */
.L_x_1553:
[----:B------:R-:W-:Y:S05]  /*bac0*/  BSYNC.RECONVERGENT B0 ;  /* 0x0000000000007941 */ /* 0x000fea0003800200 */
.L_x_1552:
        /* <DEDUP_REMOVED lines=30> */
.L_x_1555:
[----:B------:R-:W-:Y:S05]  /*bcb0*/  BSYNC.RECONVERGENT B0 ;  /* 0x0000000000007941 */ /* 0x000fea0003800200 */
.L_x_1554:
        /* <DEDUP_REMOVED lines=34> */
.L_x_1559:
[----:B------:R-:W2:Y:S04]  /*bee0*/  LDG.E.STRONG.GPU R0, desc[UR10][R10.64] ;  /* 0x0000000a0a007981 */ /* 0x000ea8000c1ef900 */
[----:B--2---:R-:W-:Y:S04]  /*bef0*/  CCTL.IVALL ;  /* 0x00000000ff00798f */ /* 0x004fe80002000000 */
[----:B------:R0:W-:Y:S01]  /*bf00*/  STL [R1], R0 ;  /* 0x0000000001007387 */ /* 0x0001e20000100800 */
[----:B------:R-:W-:-:S13]  /*bf10*/  ISETP.NE.AND P0, PT, R0, UR5, PT ;  /* 0x0000000500007c0c */ /* 0x000fda000bf05270 */
[----:B0-----:R-:W-:Y:S05]  /*bf20*/  @P0 BRA `(.L_x_1559) ;  /* 0xfffffffc00ec0947 */ /* 0x001fea000383ffff */
.L_x_1558:
[----:B------:R-:W-:Y:S05]  /*bf30*/  BSYNC.RECONVERGENT B0 ;  /* 0x0000000000007941 */ /* 0x000fea0003800200 */
.L_x_1557:
        /* <DEDUP_REMOVED lines=15> */
.L_x_1561:
        /* <DEDUP_REMOVED lines=77> */
.L_x_1560:
        /* <DEDUP_REMOVED lines=52> */
.L_x_1562:
        /* <DEDUP_REMOVED lines=27> */
.L_x_1563:
        /* <DEDUP_REMOVED lines=12> */
.L_x_1564:
[----:B------:R-:W-:Y:S05]  /*cab0*/  BSYNC.RECONVERGENT B0 ;  /* 0x0000000000007941 */ /* 0x000fea0003800200 */
.L_x_1556:
        /* <DEDUP_REMOVED lines=17> */
.L_x_1570:
[----:B------:R-:W-:-:S05]  /*cbd0*/  LEA R15, R12, UR15, 0x3 ;  /* 0x0000000f0c0f7c11 */ /* 0x000fca000f8e18ff */
[----:B0-----:R-:W2:Y:S04]  /*cbe0*/  LDL.128 R8, [R15+0x10] ;  /* 0x000010000f087983 */ /* 0x001ea80000100c00 */
[----:B-1----:R0:W3:Y:S01]  /*cbf0*/  LDL.128 R4, [R15+0x110] ;  /* 0x000110000f047983 */ /* 0x0020e20000100c00 */
[----:B------:R-:W-:Y:S01]  /*cc00*/  BSSY.RECONVERGENT B0, `(.L_x_1565) ;  /* 0x0000036000007945 */ /* 0x000fe20003800200 */
[----:B--2---:R-:W-:Y:S01]  /*cc10*/  FADD.FTZ R8, R8, -UR28 ;  /* 0x8000001c08087e21 */ /* 0x004fe20008010000 */
[----:B------:R-:W-:Y:S01]  /*cc20*/  FADD.FTZ R9, R9, -UR28 ;  /* 0x8000001c09097e21 */ /* 0x000fe20008010000 */
[----:B------:R-:W-:Y:S01]  /*cc30*/  FADD.FTZ R10, R10, -UR28 ;  /* 0x8000001c0a0a7e21 */ /* 0x000fe20008010000 */
[----:B------:R-:W-:Y:S01]  /*cc40*/  FADD.FTZ R11, R11, -UR28 ;  /* 0x8000001c0b0b7e21 */ /* 0x000fe20008010000 */
[----:B------:R-:W-:Y:S01]  /*cc50*/  FMUL.FTZ R18, R8, UR16 ;  /* 0x0000001008127c20 */ /* 0x000fe20008410000 */
[----:B------:R-:W-:Y:S01]  /*cc60*/  FMUL.FTZ R20, R9, UR16 ;  /* 0x0000001009147c20 */ /* 0x000fe20008410000 */
[----:B------:R-:W-:-:S02]  /*cc70*/  FMUL.FTZ R10, R10, UR16 ;  /* 0x000000100a0a7c20 */ /* 0x000fc40008410000 */
        /* <DEDUP_REMOVED lines=10> */
[----:B------:R0:W2:Y:S01]  /*cd20*/  @P2 MUFU.RCP R16, R15 ;  /* 0x0000000f00102308 */ /* 0x0000a20000001000 */
[----:B-1----:R-:W-:Y:S01]  /*cd30*/  @P2 FADD.FTZ R19, -R9, 1 ;  /* 0x3f80000009132421 */ /* 0x002fe20000010100 */
[----:B---3--:R-:W-:Y:S01]  /*cd40*/  @P2 FMUL.FTZ R17, R4, R9 ;  /* 0x0000000904112220 */ /* 0x008fe20000410000 */
[--C-:B0-----:R-:W-:Y:S02]  /*cd50*/  FFMA.FTZ R15, R0, R14, R13.reuse ;  /* 0x0000000e000f7223 */ /* 0x101fe4000001000d */
[----:B------:R-:W-:Y:S01]  /*cd60*/  @P2 FFMA.FTZ R2, R2, R19, 1 ;  /* 0x3f80000002022423 */ /* 0x000fe20000010013 */
[----:B-----5:R-:W-:Y:S01]  /*cd70*/  LEA R19, R12, R85, 0x3 ;  /* 0x000000550c137211 */ /* 0x020fe200078e18ff */
[----:B--2---:R-:W-:Y:S02]  /*cd80*/  @P2 FADD.FTZ R8, -R16, 1 ;  /* 0x3f80000010082421 */ /* 0x004fe40000010100 */
[----:B------:R-:W-:Y:S01]  /*cd90*/  @P2 FMUL.FTZ R4, R17, R2 ;  /* 0x0000000211042220 */ /* 0x000fe20000410000 */
[----:B------:R-:W-:Y:S01]  /*cda0*/  FFMA.FTZ R2, R0, R18, R13 ;  /* 0x0000001200027223 */ /* 0x000fe2000001000d */
[----:B------:R-:W-:Y:S01]  /*cdb0*/  ISETP.GE.U32.AND P0, PT, R19, UR18, PT ;  /* 0x0000001213007c0c */ /* 0x000fe2000bf06070 */
[----:B------:R-:W-:Y:S01]  /*cdc0*/  @P2 FFMA.FTZ R3, R3, R8, 1 ;  /* 0x3f80000003032423 */ /* 0x000fe20000010008 */
[----:B------:R-:W-:Y:S01]  /*cdd0*/  @P2 FMUL.FTZ R16, R5, R16 ;  /* 0x0000001005102220 */ /* 0x000fe20000410000 */
[----:B------:R-:W-:Y:S01]  /*cde0*/  FFMA.FTZ R8, R79, R4, -R2 ;  /* 0x000000044f087223 */ /* 0x000fe20000010802 */
[----:B------:R-:W-:-:S02]  /*cdf0*/  SHF.R.S32.HI R4, RZ, 0x1f, R19 ;  /* 0x0000001fff047819 */ /* 0x000fc40000011413 */
[----:B------:R-:W-:Y:S01]  /*ce00*/  IADD3 R17, PT, PT, R19, 0x8, RZ ;  /* 0x0000000813117810 */ /* 0x000fe20007ffe0ff */
[----:B------:R-:W-:Y:S01]  /*ce10*/  @P2 FMUL.FTZ R5, R16, R3 ;  /* 0x0000000310052220 */ /* 0x000fe20000410000 */
[----:B------:R-:W-:Y:S01]  /*ce20*/  ISETP.GE.AND.EX P0, PT, R4, UR19, PT, P0 ;  /* 0x0000001304007c0c */ /* 0x000fe2000bf06300 */
[C-C-:B------:R-:W-:Y:S01]  /*ce30*/  FFMA.FTZ R3, R0.reuse, R20, R13.reuse ;  /* 0x0000001400037223 */ /* 0x140fe2000001000d */
[----:B------:R-:W-:Y:S01]  /*ce40*/  ISETP.GE.U32.AND P1, PT, R17, UR18, PT ;  /* 0x0000001211007c0c */ /* 0x000fe2000bf26070 */
[----:B------:R-:W-:Y:S01]  /*ce50*/  FFMA.FTZ R16, R0, R10, R13 ;  /* 0x0000000a00107223 */ /* 0x000fe2000001000d */
[----:B------:R-:W-:Y:S01]  /*ce60*/  SHF.R.S32.HI R18, RZ, 0x1f, R17 ;  /* 0x0000001fff127819 */ /* 0x000fe20000011411 */
[----:B------:R-:W-:Y:S01]  /*ce70*/  FFMA.FTZ R9, R80, R5, -R3 ;  /* 0x0000000550097223 */ /* 0x000fe20000010803 */
[----:B------:R-:W-:Y:S02]  /*ce80*/  ISETP.NE.AND P2, PT, RZ, UR12, PT ;  /* 0x0000000cff007c0c */ /* 0x000fe4000bf45270 */
[----:B------:R-:W-:-:S05]  /*ce90*/  ISETP.GE.AND.EX P1, PT, R18, UR19, PT, P1 ;  /* 0x0000001312007c0c */ /* 0x000fca000bf26310 */
[----:B------:R-:W-:Y:S08]  /*cea0*/  @P0 BRA `(.L_x_1566) ;  /* 0x00000000002c0947 */ /* 0x000ff00003800000 */
        /* <DEDUP_REMOVED lines=11> */
.L_x_1566:
[----:B------:R-:W-:Y:S05]  /*cf60*/  BSYNC.RECONVERGENT B0 ;  /* 0x0000000000007941 */ /* 0x000fea0003800200 */
.L_x_1565:
        /* <DEDUP_REMOVED lines=19> */
.L_x_1567:
[----:B------:R-:W-:Y:S01]  /*d0a0*/  BSSY.RECONVERGENT B0, `(.L_x_1568) ;  /* 0x000000f000007945 */ /* 0x000fe20003800200 */
[----:B------:R-:W-:Y:S01]  /*d0b0*/  FFMA.FTZ R16, R79, R6, -R16 ;  /* 0x000000064f107223 */ /* 0x000fe20000010810 */
[----:B------:R-:W-:Y:S02]  /*d0c0*/  FFMA.FTZ R15, R80, R7, -R15 ;  /* 0x00000007500f7223 */ /* 0x000fe4000001080f */
[----:B------:R-:W-:Y:S05]  /*d0d0*/  @P1 BRA `(.L_x_1569) ;  /* 0x00000000002c1947 */ /* 0x000fea0003800000 */
[----:B------:R-:W-:Y:S01]  /*d0e0*/  MOV R2, R66 ;  /* 0x0000004200027202 */ /* 0x000fe20000000f00 */
[----:B0-----:R-:W-:Y:S01]  /*d0f0*/  IMAD R4, R18, UR20, RZ ;  /* 0x0000001412047c24 */ /* 0x001fe2000f8e02ff */
[----:B------:R-:W-:Y:S01]  /*d100*/  MOV R3, R65 ;  /* 0x0000004100037202 */ /* 0x000fe20000000f00 */
[----:B------:R-:W-:Y:S02]  /*d110*/  FMUL.FTZ R16, R16, UR16 ;  /* 0x0000001010107c20 */ /* 0x000fe40008410000 */
[C---:B------:R-:W-:Y:S02]  /*d120*/  IMAD R5, R17.reuse, UR21, R4 ;  /* 0x0000001511057c24 */ /* 0x040fe4000f8e0204 */
[----:B------:R-:W-:-:S04]  /*d130*/  IMAD.WIDE.U32 R2, R17, UR20, R2 ;  /* 0x0000001411027c25 */ /* 0x000fc8000f8e0002 */
[----:B------:R-:W-:Y:S01]  /*d140*/  FMUL.FTZ R17, R15, UR16 ;  /* 0x000000100f117c20 */ /* 0x000fe20008410000 */
[----:B------:R-:W-:Y:S02]  /*d150*/  IADD3 R3, PT, PT, R3, R5, RZ ;  /* 0x0000000503037210 */ /* 0x000fe40007ffe0ff */
[----:B------:R-:W-:-:S04]  /*d160*/  LEA R4, P0, R2, UR6, 0x2 ;  /* 0x0000000602047c11 */ /* 0x000fc8000f8010ff */
[----:B------:R-:W-:-:S05]  /*d170*/  LEA.HI.X R5, R2, UR7, R3, 0x2, P0 ;  /* 0x0000000702057c11 */ /* 0x000fca00080f1403 */
[----:B------:R1:W-:Y:S04]  /*d180*/  STG.E.64 desc[UR10][R4.64], R16 ;  /* 0x0000001004007986 */ /* 0x0003e8000c101b0a */
.L_x_1569:
[----:B------:R-:W-:Y:S05]  /*d190*/  BSYNC.RECONVERGENT B0 ;  /* 0x0000000000007941 */ /* 0x000fea0003800200 */
.L_x_1568:
        /* <DEDUP_REMOVED lines=10> */
.L_x_1545:
[----:B------:R-:W2:Y:S01]  /*d240*/  S2R R6, SR_TID.X ;  /* 0x0000000000067919 */ /* 0x000ea20000002100 */
[----:B01----:R-:W0:Y:S01]  /*d250*/  LDC R4, c[0x0][0x370] ;  /* 0x0000dc00ff047b82 */ /* 0x003e220000000800 */
[----:B------:R-:W-:Y:S07]  /*d260*/  BSSY.RECONVERGENT B0, `(.L_x_1572) ;  /* 0x000000e000007945 */ /* 0x000fee0003800200 */
[----:B------:R-:W1:Y:S08]  /*d270*/  LDC R7, c[0x0][0x374] ;  /* 0x0000dd00ff077b82 */ /* 0x000e700000000800 */
[----:B------:R-:W3:Y:S01]  /*d280*/  LDC.64 R2, c[0x0][0x3c8] ;  /* 0x0000f200ff027b82 */ /* 0x000ee20000000a00 */
[----:B0-----:R-:W-:-:S02]  /*d290*/  ISETP.NE.AND P0, PT, R4, 0x1, PT ;  /* 0x000000010400780c */ /* 0x001fc40003f05270 */
[----:B--2---:R-:W-:Y:S02]  /*d2a0*/  ISETP.NE.AND P1, PT, R6, RZ, PT ;  /* 0x000000ff0600720c */ /* 0x004fe40003f25270 */
[----:B-1----:R-:W-:-:S04]  /*d2b0*/  SHF.L.U32 R0, R7, 0x1, RZ ;  /* 0x0000000107007819 */ /* 0x002fc800000006ff */
        /* <DEDUP_REMOVED lines=8> */
.L_x_1573:
[----:B------:R-:W-:Y:S05]  /*d340*/  BSYNC.RECONVERGENT B0 ;  /* 0x0000000000007941 */ /* 0x000fea0003800200 */
.L_x_1572:
        /* <DEDUP_REMOVED lines=11> */
.L_x_1575:
[----:B------:R-:W2:Y:S04]  /*d400*/  LDG.E.STRONG.GPU R5, desc[UR10][R2.64] ;  /* 0x0000000a02057981 */ /* 0x000ea8000c1ef900 */
[----:B--2---:R-:W-:Y:S01]  /*d410*/  CCTL.IVALL ;  /* 0x00000000ff00798f */ /* 0x004fe20002000000 */
[----:B------:R-:W-:Y:S05]  /*d420*/  YIELD ;  /* 0x0000000000007946 */ /* 0x000fea0003800000 */
[----:B------:R-:W-:-:S13]  /*d430*/  ISETP.NE.AND P0, PT, R5, R0, PT ;  /* 0x000000000500720c */ /* 0x000fda0003f05270 */
[----:B------:R-:W-:Y:S05]  /*d440*/  @P0 BRA `(.L_x_1575) ;  /* 0xfffffffc00ec0947 */ /* 0x000fea000383ffff */
.L_x_1574:
        /* <DEDUP_REMOVED lines=76> */
.L_x_1578:
        /* <DEDUP_REMOVED lines=31> */
.L_x_1577:
[----:B------:R-:W-:Y:S05]  /*db00*/  BSYNC.RECONVERGENT B0 ;  /* 0x0000000000007941 */ /* 0x000fea0003800200 */
.L_x_1576:
        /* <DEDUP_REMOVED lines=10> */
.L_x_1579:
        /* <DEDUP_REMOVED lines=87> */
.L_x_1580:
        /* <DEDUP_REMOVED lines=14> */
.L_x_4910:


//--------------------- .text._Z35group_norm_nhwc_bwd_one_pass_kernelI11Fp32IOBf16WLi512ELi112ELi448EEv26Group_norm_nhwc_bwd_params --------------------------
	.section	.text._Z35group_norm_nhwc_bwd_one_pass_kernelI11Fp32IOBf16WLi512ELi112ELi448EEv26Group_norm_nhwc_bwd_params,"ax",@progbits
	.align	128
        .global         _Z35group_norm_nhwc_bwd_one_pass_kernelI11Fp32IOBf16WLi512ELi112ELi448EEv26Group_norm_nhwc_bwd_params
        .type           _Z35group_norm_nhwc_bwd_one_pass_kernelI11Fp32IOBf16WLi512ELi112ELi448EEv26Group_norm_nhwc_bwd_params,@function
        .size           _Z35group_norm_nhwc_bwd_one_pass_kernelI11Fp32IOBf16WLi512ELi112ELi448EEv26Group_norm_nhwc_bwd_params,(.L_x_4911 - _Z35group_norm_nhwc_bwd_one_pass_kernelI11Fp32IOBf16WLi512ELi112ELi448EEv26Group_norm_nhwc_bwd_params)
        .other          _Z35group_norm_nhwc_bwd_one_pass_kernelI11Fp32IOBf16WLi512ELi112ELi448EEv26Group_norm_nhwc_bwd_params,@"STO_CUDA_ENTRY STV_DEFAULT"
_Z35group_norm_nhwc_bwd_one_pass_kernelI11Fp32IOBf16WLi512ELi112ELi448EEv26Group_norm_nhwc_bwd_params:
.text._Z35group_norm_nhwc_bwd_one_pass_kernelI11Fp32IOBf16WLi512ELi112ELi448EEv26Group_norm_nhwc_bwd_params:
        /* <DEDUP_REMOVED lines=28> */
.L_x_1607:
[----:B------:R-:W2:Y:S01]  /*01c0*/  LDL R4, [R1+0x934] ;  /* 0x0009340001047983 */ /* 0x000ea20000100800 */
[----:B0-----:R-:W0:Y:S03]  /*01d0*/  LDCU UR14, c[0x0][0x410] ;  /* 0x00008200ff0e77ac */ /* 0x001e260008000800 */
[----:B------:R-:W3:Y:S01]  /*01e0*/  LDL.LU R5, [R1+0x930] ;  /* 0x0009300001057983 */ /* 0x000ee20000300800 */
[----:B------:R-:W-:Y:S01]  /*01f0*/  IABS R3, UR8 ;  /* 0x0000000800037c13 */ /* 0x000fe20008000000 */
[----:B------:R-:W-:Y:S01]  /*0200*/  UMOV UR6, URZ ;  /* 0x000000ff00067c82 */ /* 0x000fe20008000000 */
[----:B-1----:R-:W1:Y:S01]  /*0210*/  LDCU.128 UR16, c[0x0][0x400] ;  /* 0x00008000ff1077ac */ /* 0x002e620008000c00 */
        /* <DEDUP_REMOVED lines=15> */
[----:B------:R-:W-:Y:S02]  /*0310*/  UISETP.GT.U32.AND UP2, UPT, UR13, UR5, UPT ;  /* 0x000000050d00728c */ /* 0x000fe4000bf44070 */
[----:B------:R-:W-:Y:S01]  /*0320*/  UISETP.GE.AND UP4, UPT, UR8, URZ, UPT ;  /* 0x000000ff0800728c */ /* 0x000fe2000bf86270 */
[----:B-1----:R-:W-:-:S08]  /*0330*/  ISETP.GE.U32.AND P0, PT, R57, UR16, PT ;  /* 0x0000001039007c0c */ /* 0x002fd0000bf06070 */
[----:B------:R-:W-:-:S04]  /*0340*/  @!UP2 UIADD3 UR5, UPT, UPT, UR5, -UR13, URZ ;  /* 0x8000000d0505a290 */ /* 0x000fc8000fffe0ff */
[----:B------:R-:W-:Y:S02]  /*0350*/  UIADD3 UR6, UPT, UPT, UR5, -UR13, URZ ;  /* 0x8000000d05067290 */ /* 0x000fe4000fffe0ff */
[----:B------:R-:W-:Y:S02]  /*0360*/  UISETP.GT.U32.AND UP3, UPT, UR13, UR5, UPT ;  /* 0x000000050d00728c */ /* 0x000fe4000bf64070 */
[----:B------:R-:W-:Y:S02]  /*0370*/  UISETP.GE.U32.AND UP1, UPT, UR5, UR13, UPT ;  /* 0x0000000d0500728c */ /* 0x000fe4000bf26070 */
[----:B------:R-:W-:Y:S02]  /*0380*/  USEL UR5, UR6, UR5, !UP3 ;  /* 0x0000000506057287 */ /* 0x000fe4000d800000 */
[----:B------:R-:W-:Y:S02]  /*0390*/  ULOP3.LUT UR12, UR8, UR14, URZ, 0x3c, !UPT ;  /* 0x0000000e080c7292 */ /* 0x000fe4000f8e3cff */
[----:B------:R-:W-:-:S02]  /*03a0*/  ULOP3.LUT UR9, URZ, UR14, URZ, 0x33, !UPT ;  /* 0x0000000eff097292 */ /* 0x000fc4000f8e33ff */
[----:B------:R-:W-:Y:S02]  /*03b0*/  UISETP.NE.AND UP0, UPT, UR14, URZ, UPT ;  /* 0x000000ff0e00728c */ /* 0x000fe4000bf05270 */
[----:B------:R-:W-:Y:S02]  /*03c0*/  @!UP4 UIADD3 UR5, UPT, UPT, -UR5, URZ, URZ ;  /* 0x000000ff0505c290 */ /* 0x000fe4000fffe1ff */
[----:B------:R-:W-:Y:S02]  /*03d0*/  @!UP2 UIADD3 UR7, UPT, UPT, UR7, 0x1, URZ ;  /* 0x000000010707a890 */ /* 0x000fe4000fffe0ff */
[----:B------:R-:W-:Y:S02]  /*03e0*/  UISETP.GE.AND UP2, UPT, UR12, URZ, UPT ;  /* 0x000000ff0c00728c */ /* 0x000fe4000bf46270 */
[----:B------:R-:W-:Y:S02]  /*03f0*/  USEL UR13, UR9, UR5, !UP0 ;  /* 0x00000005090d7287 */ /* 0x000fe4000c000000 */
[----:B------:R-:W-:-:S02]  /*0400*/  @UP1 UIADD3 UR7, UPT, UPT, UR7, 0x1, URZ ;  /* 0x0000000107071890 */ /* 0x000fc4000fffe0ff */
[----:B------:R-:W-:Y:S01]  /*0410*/  UIMAD UR5, UR13, 0x70, URZ ;  /* 0x000000700d0578a4 */ /* 0x000fe2000f8e02ff */
[----:B------:R-:W-:-:S04]  /*0420*/  IADD3 R11, PT, PT, R57, 0x8, RZ ;  /* 0x00000008390b7810 */ /* 0x000fc80007ffe0ff */
[----:B------:R-:W-:Y:S01]  /*0430*/  @!UP2 UIADD3 UR7, UPT, UPT, -UR7, URZ, URZ ;  /* 0x000000ff0707a290 */ /* 0x000fe2000fffe1ff */
[----:B------:R-:W-:-:S03]  /*0440*/  ISETP.GE.U32.AND P1, PT, R11, UR16, PT ;  /* 0x000000100b007c0c */ /* 0x000fc6000bf26070 */
[----:B------:R-:W-:Y:S01]  /*0450*/  USEL UR7, UR9, UR7, !UP0 ;  /* 0x0000000709077287 */ /* 0x000fe2000c000000 */
[----:B------:R-:W-:Y:S02]  /*0460*/  MOV R0, UR5 ;  /* 0x0000000500007c02 */ /* 0x000fe40008000f00 */
[----:B------:R-:W-:Y:S02]  /*0470*/  MOV R3, UR18 ;  /* 0x0000001200037c02 */ /* 0x000fe40008000f00 */
[----:B------:R-:W-:-:S04]  /*0480*/  IADD3 R29, PT, PT, R57, 0x10, RZ ;  /* 0x00000010391d7810 */ /* 0x000fc80007ffe0ff */
[----:B------:R-:W-:Y:S02]  /*0490*/  SHF.R.S32.HI R21, RZ, 0x1f, R29 ;  /* 0x0000001fff157819 */ /* 0x000fe4000001141d */
[----:B------:R-:W-:Y:S02]  /*04a0*/  LOP3.LUT R16, R16, 0xfeffffff, RZ, 0xc0, !PT ;  /* 0xfeffffff10107812 */ /* 0x000fe400078ec0ff */
[----:B------:R-:W-:-:S04]  /*04b0*/  IADD3 R24, PT, PT, R57, 0x18, RZ ;  /* 0x0000001839187810 */ /* 0x000fc80007ffe0ff */
[----:B------:R-:W-:Y:S02]  /*04c0*/  SHF.R.S32.HI R19, RZ, 0x1f, R24 ;  /* 0x0000001fff137819 */ /* 0x000fe40000011418 */
[----:B------:R-:W-:-:S04]  /*04d0*/  IADD3 R20, PT, PT, R57, 0x20, RZ ;  /* 0x0000002039147810 */ /* 0x000fc80007ffe0ff */
[----:B------:R-:W-:Y:S02]  /*04e0*/  SHF.R.S32.HI R25, RZ, 0x1f, R20 ;  /* 0x0000001fff197819 */ /* 0x000fe40000011414 */
[----:B--2---:R-:W-:Y:S02]  /*04f0*/  ISETP.GE.AND.EX P0, PT, R4, UR17, PT, P0 ;  /* 0x0000001104007c0c */ /* 0x004fe4000bf06300 */
[----:B---3--:R-:W-:Y:S02]  /*0500*/  IADD3 R44, P2, PT, R5, UR5, RZ ;  /* 0x00000005052c7c10 */ /* 0x008fe4000ff5e0ff */
[----:B------:R-:W-:-:S09]  /*0510*/  SHF.R.S32.HI R5, RZ, 0x1f, R11 ;  /* 0x0000001fff057819 */ /* 0x000fd2000001140b */
[----:B------:R-:W0:Y:S01]  /*0520*/  @!P0 LDC.64 R6, c[0x0][0x3f8] ;  /* 0x0000fe00ff068b82 */ /* 0x000e220000000a00 */
[----:B------:R-:W-:Y:S01]  /*0530*/  ISETP.GE.AND.EX P4, PT, R5, UR17, PT, P1 ;  /* 0x0000001105007c0c */ /* 0x000fe2000bf86310 */
[----:B------:R-:W-:Y:S01]  /*0540*/  USHF.R.S32.HI UR5, URZ, 0x1f, UR7 ;  /* 0x0000001fff057899 */ /* 0x000fe20008011407 */
[----:B------:R-:W-:-:S03]  /*0550*/  LEA.HI.X.SX32 R45, R0, RZ, 0x1, P2 ;  /* 0x000000ff002d7211 */ /* 0x000fc600010f0eff */
[----:B------:R-:W-:Y:S01]  /*0560*/  UIMAD UR5, UR5, UR18, URZ ;  /* 0x00000012050572a4 */ /* 0x000fe2000f8e02ff */
[----:B------:R-:W-:Y:S01]  /*0570*/  ISETP.GE.U32.AND P1, PT, R29, UR16, PT ;  /* 0x000000101d007c0c */ /* 0x000fe2000bf26070 */
[----:B------:R-:W1:Y:S01]  /*0580*/  @!P0 LDC.64 R14, c[0x0][0x398] ;  /* 0x0000e600ff0e8b82 */ /* 0x000e620000000a00 */
[----:B------:R-:W-:Y:S01]  /*0590*/  IMAD.WIDE.U32 R44, R3, UR7, R44 ;  /* 0x00000007032c7c25 */ /* 0x000fe2000f8e002c */
[----:B------:R-:W-:Y:S01]  /*05a0*/  UIMAD UR5, UR7, UR19, UR5 ;  /* 0x00000013070572a4 */ /* 0x000fe2000f8e0205 */
[----:B------:R-:W-:Y:S02]  /*05b0*/  @!P0 SHF.R.S32.HI R4, RZ, 0x1f, R57 ;  /* 0x0000001fff048819 */ /* 0x000fe40000011439 */
[----:B------:R-:W-:-:S03]  /*05c0*/  IADD3 R33, PT, PT, R57, 0x48, RZ ;  /* 0x0000004839217810 */ /* 0x000fc60007ffe0ff */
[----:B------:R-:W2:Y:S01]  /*05d0*/  @!P4 LDC.64 R26, c[0x0][0x3f8] ;  /* 0x0000fe00ff1acb82 */ /* 0x000ea20000000a00 */
[----:B------:R-:W-:-:S07]  /*05e0*/  ISETP.GE.AND.EX P3, PT, R21, UR17, PT, P1 ;  /* 0x0000001115007c0c */ /* 0x000fce000bf66310 */
[----:B------:R-:W3:Y:S01]  /*05f0*/  @!P0 LDC.64 R8, c[0x0][0x3a0] ;  /* 0x0000e800ff088b82 */ /* 0x000ee20000000a00 */
[----:B------:R-:W-:Y:S01]  /*0600*/  IADD3 R43, PT, PT, R45, UR5, RZ ;  /* 0x000000052d2b7c10 */ /* 0x000fe2000fffe0ff */
[----:B0-----:R-:W-:Y:S01]  /*0610*/  @!P0 IMAD R0, R4, R6, RZ ;  /* 0x0000000604008224 */ /* 0x001fe200078e02ff */
[----:B------:R-:W-:Y:S02]  /*0620*/  @!P0 MOV R42, R44 ;  /* 0x0000002c002a8202 */ /* 0x000fe40000000f00 */
[----:B------:R-:W-:Y:S01]  /*0630*/  @P4 LOP3.LUT R16, R16, 0x1000000, RZ, 0xfc, !PT ;  /* 0x0100000010104812 */ /* 0x000fe200078efcff */
[C---:B------:R-:W-:Y:S01]  /*0640*/  @!P0 IMAD R7, R57.reuse, R7, R0 ;  /* 0x0000000739078224 */ /* 0x040fe200078e0200 */
[C---:B------:R-:W-:Y:S01]  /*0650*/  IADD3 R37, PT, PT, R57.reuse, 0x50, RZ ;  /* 0x0000005039257810 */ /* 0x040fe20007ffe0ff */
[----:B------:R-:W-:Y:S01]  /*0660*/  @!P0 IMAD.WIDE.U32 R2, R57, R6, R42 ;  /* 0x0000000639028225 */ /* 0x000fe200078e002a */
[----:B------:R-:W0:Y:S01]  /*0670*/  @!P3 LDC.64 R12, c[0x0][0x3f8] ;  /* 0x0000fe00ff0cbb82 */ /* 0x000e220000000a00 */
[----:B------:R-:W-:-:S02]  /*0680*/  LOP3.LUT R16, R16, 0xff7fffff, RZ, 0xc0, !PT ;  /* 0xff7fffff10107812 */ /* 0x000fc400078ec0ff */
[C---:B------:R-:W-:Y:S02]  /*0690*/  IADD3 R41, PT, PT, R57.reuse, 0x58, RZ ;  /* 0x0000005839297810 */ /* 0x040fe40007ffe0ff */
[C---:B------:R-:W-:Y:S02]  /*06a0*/  IADD3 R49, PT, PT, R57.reuse, 0x60, RZ ;  /* 0x0000006039317810 */ /* 0x040fe40007ffe0ff */
[----:B------:R-:W-:Y:S02]  /*06b0*/  IADD3 R67, PT, PT, R57, 0x68, RZ ;  /* 0x0000006839437810 */ /* 0x000fe40007ffe0ff */
[----:B------:R-:W-:Y:S01]  /*06c0*/  LOP3.LUT R17, R17, 0x7fffffff, RZ, 0xc0, !PT ;  /* 0x7fffffff11117812 */ /* 0x000fe200078ec0ff */
[----:B------:R-:W-:Y:S01]  /*06d0*/  STL [R1+0x938], R57 ;  /* 0x0009383901007387 */ /* 0x000fe20000100800 */
[----:B------:R-:W-:Y:S01]  /*06e0*/  @!P0 IADD3 R7, PT, PT, R3, R7, RZ ;  /* 0x0000000703078210 */ /* 0x000fe20007ffe0ff */
[----:B------:R-:W4:Y:S01]  /*06f0*/  LDCU.64 UR6, c[0x0][0x3b8] ;  /* 0x00007700ff0677ac */ /* 0x000f220008000a00 */
[----:B------:R-:W-:-:S02]  /*0700*/  ISETP.GE.U32.AND P1, PT, R24, UR16, PT ;  /* 0x0000001018007c0c */ /* 0x000fc4000bf26070 */
[C---:B------:R-:W-:Y:S02]  /*0710*/  @!P0 SHF.L.U32 R3, R2.reuse, 0x2, RZ ;  /* 0x0000000202038819 */ /* 0x040fe400000006ff */
[----:B------:R-:W-:Y:S01]  /*0720*/  @!P0 SHF.L.U64.HI R0, R2, 0x2, R7 ;  /* 0x0000000202008819 */ /* 0x000fe20000010207 */
[----:B------:R1:W-:Y:S01]  /*0730*/  @!P0 STL [R1+0x934], R4 ;  /* 0x0009340401008387 */ /* 0x0003e20000100800 */
[----:B------:R-:W4:Y:S01]  /*0740*/  @!P4 LDC.64 R6, c[0x0][0x3a0] ;  /* 0x0000e800ff06cb82 */ /* 0x000f220000000a00 */
[----:B------:R-:W-:Y:S02]  /*0750*/  @P3 LOP3.LUT R16, R16, 0x800000, RZ, 0xfc, !PT ;  /* 0x0080000010103812 */ /* 0x000fe400078efcff */
[----:B------:R-:W-:Y:S01]  /*0760*/  ISETP.GE.AND.EX P6, PT, R19, UR17, PT, P1 ;  /* 0x0000001113007c0c */ /* 0x000fe2000bfc6310 */
[----:B--2---:R-:W-:Y:S01]  /*0770*/  @!P4 IMAD R10, R5, R26, RZ ;  /* 0x0000001a050ac224 */ /* 0x004fe200078e02ff */
[----:B------:R-:W-:Y:S02]  /*0780*/  ISETP.GE.U32.AND P1, PT, R20, UR16, PT ;  /* 0x0000001014007c0c */ /* 0x000fe4000bf26070 */
[----:B-1----:R-:W-:-:S04]  /*0790*/  @!P0 IADD3 R4, P3, PT, R3, R14, RZ ;  /* 0x0000000e03048210 */ /* 0x002fc80007f7e0ff */
[----:B------:R-:W-:Y:S02]  /*07a0*/  @!P0 IADD3.X R5, PT, PT, R0, R15, RZ, P3, !PT ;  /* 0x0000000f00058210 */ /* 0x000fe40001ffe4ff */
[----:B------:R-:W-:-:S03]  /*07b0*/  LOP3.LUT P3, RZ, R16, 0x800000, RZ, 0xc0, !PT ;  /* 0x0080000010ff7812 */ /* 0x000fc6000786c0ff */
[----:B------:R-:W1:Y:S01]  /*07c0*/  @!P6 LDC.64 R22, c[0x0][0x3f8] ;  /* 0x0000fe00ff16eb82 */ /* 0x000e620000000a00 */
[----:B------:R-:W-:Y:S02]  /*07d0*/  @!P4 MOV R14, R44 ;  /* 0x0000002c000ec202 */ /* 0x000fe40000000f00 */
[----:B------:R-:W-:Y:S02]  /*07e0*/  @!P4 MOV R15, R43 ;  /* 0x0000002b000fc202 */ /* 0x000fe40000000f00 */
[----:B------:R-:W-:Y:S02]  /*07f0*/  ISETP.GE.AND.EX P5, PT, R25, UR17, PT, P1 ;  /* 0x0000001119007c0c */ /* 0x000fe4000bfa6310 */
[----:B------:R-:W-:Y:S02]  /*0800*/  LOP3.LUT R16, R16, 0xffbfffff, RZ, 0xc0, !PT ;  /* 0xffbfffff10107812 */ /* 0x000fe400078ec0ff */
[----:B---3--:R-:W-:Y:S01]  /*0810*/  @!P0 IADD3 R2, P2, PT, R3, R8, RZ ;  /* 0x0000000803028210 */ /* 0x008fe20007f5e0ff */
[C---:B------:R-:W-:Y:S01]  /*0820*/  @!P4 IMAD R27, R11.reuse, R27, R10 ;  /* 0x0000001b0b1bc224 */ /* 0x040fe200078e020a */
[----:B------:R-:W-:Y:S01]  /*0830*/  @P6 LOP3.LUT R16, R16, 0x400000, RZ, 0xfc, !PT ;  /* 0x0040000010106812 */ /* 0x000fe200078efcff */
[----:B------:R-:W-:Y:S01]  /*0840*/  @!P4 IMAD.WIDE.U32 R14, R11, R26, R14 ;  /* 0x0000001a0b0ec225 */ /* 0x000fe200078e000e */
[----:B------:R-:W-:Y:S01]  /*0850*/  @!P0 IADD3.X R3, PT, PT, R0, R9, RZ, P2, !PT ;  /* 0x0000000900038210 */ /* 0x000fe200017fe4ff */
[----:B------:R-:W2:Y:S01]  /*0860*/  @!P3 LDC.64 R10, c[0x0][0x3a0] ;  /* 0x0000e800ff0abb82 */ /* 0x000ea20000000a00 */
[----:B------:R-:W-:-:S02]  /*0870*/  IADD3 R0, PT, PT, R57, 0x28, RZ ;  /* 0x0000002839007810 */ /* 0x000fc40007ffe0ff */
[----:B------:R-:W-:Y:S01]  /*0880*/  LOP3.LUT R16, R16, 0xffdfffff, RZ, 0xc0, !PT ;  /* 0xffdfffff10107812 */ /* 0x000fe200078ec0ff */
[----:B0-----:R-:W-:Y:S01]  /*0890*/  @!P3 IMAD R26, R21, R12, RZ ;  /* 0x0000000c151ab224 */ /* 0x001fe200078e02ff */
[----:B------:R-:W-:-:S03]  /*08a0*/  @!P4 IADD3 R27, PT, PT, R15, R27, RZ ;  /* 0x0000001b0f1bc210 */ /* 0x000fc60007ffe0ff */
[----:B------:R-:W0:Y:S01]  /*08b0*/  @!P4 LDC.64 R8, c[0x0][0x398] ;  /* 0x0000e600ff08cb82 */ /* 0x000e220000000a00 */
[----:B------:R-:W-:Y:S02]  /*08c0*/  @!P4 SHF.L.U32 R15, R14, 0x2, RZ ;  /* 0x000000020e0fc819 */ /* 0x000fe400000006ff */
[----:B------:R-:W-:Y:S02]  /*08d0*/  ISETP.GE.U32.AND P2, PT, R0, UR16, PT ;  /* 0x0000001000007c0c */ /* 0x000fe4000bf46070 */
[----:B------:R-:W-:Y:S02]  /*08e0*/  SHF.R.S32.HI R21, RZ, 0x1f, R0 ;  /* 0x0000001fff157819 */ /* 0x000fe40000011400 */
[----:B------:R-:W-:Y:S01]  /*08f0*/  @P5 LOP3.LUT R16, R16, 0x200000, RZ, 0xfc, !PT ;  /* 0x0020000010105812 */ /* 0x000fe200078efcff */
[----:B------:R-:W3:Y:S01]  /*0900*/  @!P3 LDC.64 R62, c[0x0][0x398] ;  /* 0x0000e600ff3ebb82 */ /* 0x000ee20000000a00 */
[----:B------:R-:W-:Y:S02]  /*0910*/  @!P4 SHF.L.U64.HI R18, R14, 0x2, R27 ;  /* 0x000000020e12c819 */ /* 0x000fe4000001021b */
[----:B----4-:R-:W-:-:S02]  /*0920*/  @!P4 IADD3 R6, P1, PT, R15, R6, RZ ;  /* 0x000000060f06c210 */ /* 0x010fc40007f3e0ff */
[----:B------:R-:W-:Y:S02]  /*0930*/  ISETP.GE.AND.EX P4, PT, R21, UR17, PT, P2 ;  /* 0x0000001115007c0c */ /* 0x000fe4000bf86320 */
[----:B------:R-:W-:Y:S01]  /*0940*/  LOP3.LUT P2, RZ, R16, 0x1000000, RZ, 0xc0, !PT ;  /* 0x0100000010ff7812 */ /* 0x000fe2000784c0ff */
[----:B------:R-:W-:Y:S01]  /*0950*/  @!P3 IMAD R31, R29, R13, R26 ;  /* 0x0000000d1d1fb224 */ /* 0x000fe200078e021a */
[----:B------:R-:W-:Y:S01]  /*0960*/  @!P3 MOV R26, R44 ;  /* 0x0000002c001ab202 */ /* 0x000fe20000000f00 */
[----:B------:R-:W4:Y:S01]  /*0970*/  @!P6 LDC.64 R50, c[0x0][0x398] ;  /* 0x0000e600ff32eb82 */ /* 0x000f220000000a00 */
[----:B------:R-:W-:-:S03]  /*0980*/  @!P3 MOV R27, R43 ;  /* 0x0000002b001bb202 */ /* 0x000fc60000000f00 */
[----:B------:R-:W-:-:S04]  /*0990*/  @!P3 IMAD.WIDE.U32 R26, R29, R12, R26 ;  /* 0x0000000c1d1ab225 */ /* 0x000fc800078e001a */
[----:B------:R-:W4:Y:S02]  /*09a0*/  @!P5 LDC.64 R12, c[0x0][0x3f8] ;  /* 0x0000fe00ff0cdb82 */ /* 0x000f240000000a00 */
[----:B------:R-:W-:Y:S02]  /*09b0*/  @!P2 IADD3.X R7, PT, PT, R18, R7, RZ, P1, !PT ;  /* 0x000000071207a210 */ /* 0x000fe40000ffe4ff */
[----:B0-----:R-:W-:Y:S02]  /*09c0*/  @!P2 IADD3 R8, P1, PT, R15, R8, RZ ;  /* 0x000000080f08a210 */ /* 0x001fe40007f3e0ff */
[----:B------:R-:W-:Y:S02]  /*09d0*/  @!P3 IADD3 R29, PT, PT, R27, R31, RZ ;  /* 0x0000001f1b1db210 */ /* 0x000fe40007ffe0ff */
[----:B------:R-:W-:Y:S01]  /*09e0*/  @!P3 SHF.L.U32 R27, R26, 0x2, RZ ;  /* 0x000000021a1bb819 */ /* 0x000fe200000006ff */
[----:B------:R-:W0:Y:S01]  /*09f0*/  @!P6 LDC.64 R14, c[0x0][0x3a0] ;  /* 0x0000e800ff0eeb82 */ /* 0x000e220000000a00 */
[----:B------:R-:W-:-:S02]  /*0a00*/  @!P2 IADD3.X R9, PT, PT, R18, R9, RZ, P1, !PT ;  /* 0x000000091209a210 */ /* 0x000fc40000ffe4ff */
[----:B------:R-:W-:Y:S01]  /*0a10*/  @!P3 SHF.L.U64.HI R28, R26, 0x2, R29 ;  /* 0x000000021a1cb819 */ /* 0x000fe2000001021d */
[----:B-1----:R-:W-:Y:S01]  /*0a20*/  @!P6 IMAD R26, R19, R22, RZ ;  /* 0x00000016131ae224 */ /* 0x002fe200078e02ff */
[----:B--2---:R-:W-:-:S03]  /*0a30*/  @!P3 IADD3 R10, P1, PT, R27, R10, RZ ;  /* 0x0000000a1b0ab210 */ /* 0x004fc60007f3e0ff */
[----:B------:R-:W-:Y:S01]  /*0a40*/  @!P6 IMAD R29, R24, R23, R26 ;  /* 0x00000017181de224 */ /* 0x000fe200078e021a */
[----:B------:R-:W-:Y:S01]  /*0a50*/  @!P3 IADD3.X R11, PT, PT, R28, R11, RZ, P1, !PT ;  /* 0x0000000b1c0bb210 */ /* 0x000fe20000ffe4ff */
[----:B------:R-:W1:Y:S01]  /*0a60*/  @!P4 LDC.64 R18, c[0x0][0x3f8] ;  /* 0x0000fe00ff12cb82 */ /* 0x000e620000000a00 */
[----:B---3--:R-:W-:Y:S02]  /*0a70*/  @!P3 IADD3 R62, P1, PT, R27, R62, RZ ;  /* 0x0000003e1b3eb210 */ /* 0x008fe40007f3e0ff */
[----:B------:R-:W-:Y:S02]  /*0a80*/  @!P6 MOV R26, R44 ;  /* 0x0000002c001ae202 */ /* 0x000fe40000000f00 */
[----:B------:R-:W-:-:S03]  /*0a90*/  @!P6 MOV R27, R43 ;  /* 0x0000002b001be202 */ /* 0x000fc60000000f00 */
[----:B------:R-:W2:Y:S01]  /*0aa0*/  @!P5 LDC.64 R52, c[0x0][0x3a0] ;  /* 0x0000e800ff34db82 */ /* 0x000ea20000000a00 */
[----:B------:R-:W-:-:S05]  /*0ab0*/  @!P6 IMAD.WIDE.U32 R22, R24, R22, R26 ;  /* 0x000000161816e225 */ /* 0x000fca00078e001a */
[----:B------:R-:W-:Y:S01]  /*0ac0*/  @!P6 IADD3 R23, PT, PT, R23, R29, RZ ;  /* 0x0000001d1717e210 */ /* 0x000fe20007ffe0ff */
[----:B----4-:R-:W-:Y:S01]  /*0ad0*/  @!P5 IMAD R26, R25, R12, RZ ;  /* 0x0000000c191ad224 */ /* 0x010fe200078e02ff */
[C---:B------:R-:W-:Y:S01]  /*0ae0*/  @!P6 SHF.L.U32 R25, R22.reuse, 0x2, RZ ;  /* 0x000000021619e819 */ /* 0x040fe200000006ff */
[----:B------:R-:W3:Y:S01]  /*0af0*/  @!P5 LDC.64 R54, c[0x0][0x398] ;  /* 0x0000e600ff36db82 */ /* 0x000ee20000000a00 */
[----:B------:R-:W-:Y:S02]  /*0b00*/  @!P6 SHF.L.U64.HI R24, R22, 0x2, R23 ;  /* 0x000000021618e819 */ /* 0x000fe40000010217 */
[----:B------:R-:W-:Y:S02]  /*0b10*/  @!P5 MOV R22, R44 ;  /* 0x0000002c0016d202 */ /* 0x000fe40000000f00 */
[----:B------:R-:W-:Y:S01]  /*0b20*/  @!P5 MOV R23, R43 ;  /* 0x0000002b0017d202 */ /* 0x000fe20000000f00 */
[C---:B------:R-:W-:Y:S02]  /*0b30*/  @!P5 IMAD R27, R20.reuse, R13, R26 ;  /* 0x0000000d141bd224 */ /* 0x040fe400078e021a */
[----:B------:R-:W4:Y:S01]  /*0b40*/  @!P4 LDC.64 R58, c[0x0][0x3a0] ;  /* 0x0000e800ff3acb82 */ /* 0x000f220000000a00 */
[----:B------:R-:W-:Y:S01]  /*0b50*/  @!P5 IMAD.WIDE.U32 R12, R20, R12, R22 ;  /* 0x0000000c140cd225 */ /* 0x000fe200078e0016 */
[----:B------:R-:W-:-:S02]  /*0b60*/  @!P3 IADD3.X R63, PT, PT, R28, R63, RZ, P1, !PT ;  /* 0x0000003f1c3fb210 */ /* 0x000fc40000ffe4ff */
[----:B0-----:R-:W-:Y:S02]  /*0b70*/  @!P6 IADD3 R14, P1, PT, R25, R14, RZ ;  /* 0x0000000e190ee210 */ /* 0x001fe40007f3e0ff */
[----:B------:R-:W-:Y:S02]  /*0b80*/  @!P5 IADD3 R13, PT, PT, R13, R27, RZ ;  /* 0x0000001b0d0dd210 */ /* 0x000fe40007ffe0ff */
[----:B------:R-:W0:Y:S01]  /*0b90*/  @!P4 LDC.64 R60, c[0x0][0x398] ;  /* 0x0000e600ff3ccb82 */ /* 0x000e220000000a00 */
[----:B------:R-:W-:Y:S01]  /*0ba0*/  @!P6 IADD3.X R15, PT, PT, R24, R15, RZ, P1, !PT ;  /* 0x0000000f180fe210 */ /* 0x000fe20000ffe4ff */
[----:B-1----:R-:W-:Y:S01]  /*0bb0*/  @!P4 IMAD R22, R21, R18, RZ ;  /* 0x000000121516c224 */ /* 0x002fe200078e02ff */
[----:B------:R-:W-:Y:S02]  /*0bc0*/  @!P6 IADD3 R50, P1, PT, R25, R50, RZ ;  /* 0x000000321932e210 */ /* 0x000fe40007f3e0ff */
[C---:B------:R-:W-:Y:S02]  /*0bd0*/  @!P5 SHF.L.U32 R21, R12.reuse, 0x2, RZ ;  /* 0x000000020c15d819 */ /* 0x040fe400000006ff */
[----:B------:R-:W-:-:S02]  /*0be0*/  @!P5 SHF.L.U64.HI R20, R12, 0x2, R13 ;  /* 0x000000020c14d819 */ /* 0x000fc4000001020d */
[----:B------:R-:W-:Y:S02]  /*0bf0*/  @!P4 MOV R12, R44 ;  /* 0x0000002c000cc202 */ /* 0x000fe40000000f00 */
[----:B------:R-:W-:Y:S01]  /*0c00*/  @!P4 MOV R13, R43 ;  /* 0x0000002b000dc202 */ /* 0x000fe20000000f00 */
[----:B------:R-:W-:Y:S01]  /*0c10*/  @!P4 IMAD R23, R0, R19, R22 ;  /* 0x000000130017c224 */ /* 0x000fe200078e0216 */
[----:B------:R-:W-:Y:S02]  /*0c20*/  @!P6 IADD3.X R51, PT, PT, R24, R51, RZ, P1, !PT ;  /* 0x000000331833e210 */ /* 0x000fe40000ffe4ff */
[----:B--2---:R-:W-:Y:S01]  /*0c30*/  @!P5 IADD3 R52, P1, PT, R21, R52, RZ ;  /* 0x000000341534d210 */ /* 0x004fe20007f3e0ff */
[----:B------:R-:W-:-:S03]  /*0c40*/  @!P4 IMAD.WIDE.U32 R18, R0, R18, R12 ;  /* 0x000000120012c225 */ /* 0x000fc600078e000c */
[----:B------:R-:W-:Y:S02]  /*0c50*/  @!P5 IADD3.X R53, PT, PT, R20, R53, RZ, P1, !PT ;  /* 0x000000351435d210 */ /* 0x000fe40000ffe4ff */
[----:B---3--:R-:W-:Y:S02]  /*0c60*/  @!P5 IADD3 R54, P1, PT, R21, R54, RZ ;  /* 0x000000361536d210 */ /* 0x008fe40007f3e0ff */
[----:B------:R-:W-:Y:S02]  /*0c70*/  @!P4 IADD3 R19, PT, PT, R19, R23, RZ ;  /* 0x000000171313c210 */ /* 0x000fe40007ffe0ff */
[----:B------:R-:W-:Y:S02]  /*0c80*/  @!P4 SHF.L.U32 R13, R18, 0x2, RZ ;  /* 0x00000002120dc819 */ /* 0x000fe400000006ff */
[----:B------:R-:W-:Y:S02]  /*0c90*/  @!P5 IADD3.X R55, PT, PT, R20, R55, RZ, P1, !PT ;  /* 0x000000371437d210 */ /* 0x000fe40000ffe4ff */
[----:B------:R-:W-:-:S02]  /*0ca0*/  @!P4 SHF.L.U64.HI R18, R18, 0x2, R19 ;  /* 0x000000021212c819 */ /* 0x000fc40000010213 */
[----:B----4-:R-:W-:Y:S02]  /*0cb0*/  @!P4 IADD3 R58, P1, PT, R13, R58, RZ ;  /* 0x0000003a0d3ac210 */ /* 0x010fe40007f3e0ff */
[----:B------:R-:W-:Y:S02]  /*0cc0*/  IADD3 R19, PT, PT, R57, 0x30, RZ ;  /* 0x0000003039137810 */ /* 0x000fe40007ffe0ff */
[C---:B------:R-:W-:Y:S02]  /*0cd0*/  @!P4 IADD3.X R59, PT, PT, R18.reuse, R59, RZ, P1, !PT ;  /* 0x0000003b123bc210 */ /* 0x040fe40000ffe4ff */
[----:B0-----:R-:W-:Y:S02]  /*0ce0*/  @!P4 IADD3 R60, P1, PT, R13, R60, RZ ;  /* 0x0000003c0d3cc210 */ /* 0x001fe40007f3e0ff */
        /* <DEDUP_REMOVED lines=159> */
[----:B-1----:R-:W-:Y:S01]  /*16e0*/  @!P2 IADD3 R48, P1, PT, R56, R48, RZ ;  /* 0x000000303830a210 */ /* 0x002fe20007f3e0ff */
[----:B------:R0:W-:Y:S03]  /*16f0*/  STL.64 [R1+0xa68], R2 ;  /* 0x000a680201007387 */ /* 0x0001e60000100a00 */
[----:B------:R-:W-:Y:S02]  /*1700*/  @!P2 IADD3.X R49, PT, PT, R0, R49, RZ, P1, !PT ;  /* 0x000000310031a210 */ /* 0x000fe40000ffe4ff */
[----:B------:R-:W-:Y:S02]  /*1710*/  LOP3.LUT R16, R16, 0xffffefff, RZ, 0xc0, !PT ;  /* 0xffffefff10107812 */ /* 0x000fe400078ec0ff */
[----:B0-----:R-:W-:-:S04]  /*1720*/  @!P2 IADD3 R2, P1, PT, R56, R12, RZ ;  /* 0x0000000c3802a210 */ /* 0x001fc80007f3e0ff */
[----:B------:R-:W-:Y:S02]  /*1730*/  @!P2 IADD3.X R3, PT, PT, R0, R13, RZ, P1, !PT ;  /* 0x0000000d0003a210 */ /* 0x000fe40000ffe4ff */
[----:B------:R-:W-:-:S04]  /*1740*/  IADD3 R0, PT, PT, R57, 0x70, RZ ;  /* 0x0000007039007810 */ /* 0x000fc80007ffe0ff */
[----:B------:R-:W-:Y:S02]  /*1750*/  SHF.R.S32.HI R56, RZ, 0x1f, R0 ;  /* 0x0000001fff387819 */ /* 0x000fe40000011400 */
        /* <DEDUP_REMOVED lines=987> */
[----:B------:R1:W-:Y:S03]  /*5510*/  STL [R1+0xa44], R52 ;  /* 0x000a443401007387 */ /* 0x0003e60000100800 */
[----:B------:R-:W-:Y:S01]  /*5520*/  @!P2 IADD3.X R3, PT, PT, R66, R65, RZ, P1, !PT ;  /* 0x000000414203a210 */ /* 0x000fe20000ffe4ff */
[----:B------:R0:W-:Y:S01]  /*5530*/  STL [R1+0xa40], R53 ;  /* 0x000a403501007387 */ /* 0x0001e20000100800 */
[----:B------:R-:W-:-:S03]  /*5540*/  LOP3.LUT R17, R17, 0xfffffffd, RZ, 0xc0, !PT ;  /* 0xfffffffd11117812 */ /* 0x000fc600078ec0ff */
[----:B------:R2:W-:Y:S01]  /*5550*/  @!P2 STL.64 [R1+0x520], R2 ;  /* 0x000520020100a387 */ /* 0x0005e20000100a00 */
[----:B------:R-:W-:Y:S02]  /*5560*/  @P2 LOP3.LUT R17, R17, 0x2, RZ, 0xfc, !PT ;  /* 0x0000000211112812 */ /* 0x000fe400078efcff */
[----:B-1----:R-:W-:Y:S02]  /*5570*/  @!P2 IADD3 R52, P1, PT, R0, R12, RZ ;  /* 0x0000000c0034a210 */ /* 0x002fe40007f3e0ff */
[----:B------:R-:W-:Y:S02]  /*5580*/  IADD3 R0, PT, PT, R57, 0x1c8, RZ ;  /* 0x000001c839007810 */ /* 0x000fe40007ffe0ff */
[----:B0-----:R-:W-:Y:S02]  /*5590*/  @!P2 IADD3.X R53, PT, PT, R66, R13, RZ, P1, !PT ;  /* 0x0000000d4235a210 */ /* 0x001fe40000ffe4ff */
[----:B------:R-:W-:Y:S02]  /*55a0*/  SHF.R.S32.HI R56, RZ, 0x1f, R0 ;  /* 0x0000001fff387819 */ /* 0x000fe40000011400 */
[----:B------:R-:W-:-:S04]  /*55b0*/  ISETP.GE.U32.AND P1, PT, R0, UR16, PT ;  /* 0x0000001000007c0c */ /* 0x000fc8000bf26070 */
        /* <DEDUP_REMOVED lines=9> */
[----:B------:R-:W-:-:S04]  /*5650*/  @!P2 IADD3 R13, PT, PT, R67, R13, RZ ;  /* 0x0000000d430da210 */ /* 0x000fc80007ffe0ff */
[----:B------:R-:W-:Y:S02]  /*5660*/  @!P2 SHF.L.U64.HI R66, R66, 0x2, R13 ;  /* 0x000000024242a819 */ /* 0x000fe4000001020d */
[----:B------:R-:W0:Y:S01]  /*5670*/  @!P2 LDC.64 R12, c[0x0][0x398] ;  /* 0x0000e600ff0cab82 */ /* 0x000e220000000a00 */
[----:B--2---:R-:W-:Y:S01]  /*5680*/  @!P2 IADD3 R2, P1, PT, R0, R64, RZ ;  /* 0x000000400002a210 */ /* 0x004fe20007f3e0ff */
[----:B------:R0:W-:Y:S03]  /*5690*/  STL.64 [R1+0xa28], R20 ;  /* 0x000a281401007387 */ /* 0x0001e60000100a00 */
[----:B------:R-:W-:Y:S02]  /*56a0*/  @!P2 IADD3.X R3, PT, PT, R66, R65, RZ, P1, !PT ;  /* 0x000000414203a210 */ /* 0x000fe40000ffe4ff */
[----:B0-----:R-:W-:Y:S02]  /*56b0*/  @!P2 IADD3 R20, P1, PT, R0, R12, RZ ;  /* 0x0000000c0014a210 */ /* 0x001fe40007f3e0ff */
[----:B------:R-:W-:-:S02]  /*56c0*/  IADD3 R0, PT, PT, R57, 0x1d0, RZ ;  /* 0x000001d039007810 */ /* 0x000fc40007ffe0ff */
        /* <DEDUP_REMOVED lines=16> */
[----:B------:R1:W-:Y:S03]  /*57d0*/  STL [R1+0xa04], R26 ;  /* 0x000a041a01007387 */ /* 0x0003e60000100800 */
[----:B------:R-:W-:Y:S01]  /*57e0*/  @P2 LOP3.LUT R17, R17, 0x1, RZ, 0xfc, !PT ;  /* 0x0000000111112812 */ /* 0x000fe200078efcff */
[----:B------:R-:W-:Y:S01]  /*57f0*/  @!P2 STL.64 [R1+0x508], R2 ;  /* 0x000508020100a387 */ /* 0x000fe20000100a00 */
[----:B-1----:R-:W-:-:S03]  /*5800*/  @!P1 IADD3 R26, P2, PT, R0, R64, RZ ;  /* 0x00000040001a9210 */ /* 0x002fc60007f5e0ff */
[----:B------:R1:W-:Y:S02]  /*5810*/  STL [R1+0xa00], R27 ;  /* 0x000a001b01007387 */ /* 0x0003e40000100800 */
[----:B-1----:R-:W-:Y:S02]  /*5820*/  @!P1 IADD3.X R27, PT, PT, R66, R65, RZ, P2, !PT ;  /* 0x00000041421b9210 */ /* 0x002fe400017fe4ff */
[----:B0-----:R-:W-:Y:S02]  /*5830*/  @!P1 IADD3 R2, P2, PT, R0, R12, RZ ;  /* 0x0000000c00029210 */ /* 0x001fe40007f5e0ff */
[----:B------:R-:W-:Y:S02]  /*5840*/  IADD3 R0, PT, PT, R57, 0x1d8, RZ ;  /* 0x000001d839007810 */ /* 0x000fe40007ffe0ff */
[----:B------:R-:W-:Y:S02]  /*5850*/  @!P1 IADD3.X R3, PT, PT, R66, R13, RZ, P2, !PT ;  /* 0x0000000d42039210 */ /* 0x000fe400017fe4ff */
[----:B------:R-:W-:-:S02]  /*5860*/  SHF.R.S32.HI R56, RZ, 0x1f, R0 ;  /* 0x0000001fff387819 */ /* 0x000fc40000011400 */
        /* <DEDUP_REMOVED lines=13> */
[----:B------:R1:W-:Y:S04]  /*5940*/  @!P1 STL.64 [R1+0x4e0], R2 ;  /* 0x0004e00201009387 */ /* 0x0003e80000100a00 */
[----:B------:R0:W-:Y:S01]  /*5950*/  STL [R1+0xa54], R14 ;  /* 0x000a540e01007387 */ /* 0x0001e20000100800 */
[----:B-1----:R-:W-:-:S04]  /*5960*/  @!P2 IADD3 R2, P3, PT, R0, R64, RZ ;  /* 0x000000400002a210 */ /* 0x002fc80007f7e0ff */
[----:B------:R-:W-:Y:S01]  /*5970*/  @!P2 IADD3.X R3, PT, PT, R66, R65, RZ, P3, !PT ;  /* 0x000000414203a210 */ /* 0x000fe20001ffe4ff */
[----:B------:R1:W-:Y:S01]  /*5980*/  STL [R1+0xa50], R15 ;  /* 0x000a500f01007387 */ /* 0x0003e20000100800 */
[----:B0-----:R-:W-:Y:S02]  /*5990*/  @!P2 IADD3 R14, P3, PT, R0, R12, RZ ;  /* 0x0000000c000ea210 */ /* 0x001fe40007f7e0ff */
[----:B------:R-:W-:Y:S02]  /*59a0*/  IADD3 R0, PT, PT, R57, 0x1e0, RZ ;  /* 0x000001e039007810 */ /* 0x000fe40007ffe0ff */
[----:B-1----:R-:W-:Y:S02]  /*59b0*/  @!P2 IADD3.X R15, PT, PT, R66, R13, RZ, P3, !PT ;  /* 0x0000000d420fa210 */ /* 0x002fe40001ffe4ff */
        /* <DEDUP_REMOVED lines=28> */
[----:B------:R1:W-:Y:S01]  /*5b80*/  STL [R1+0xa14], R22 ;  /* 0x000a141601007387 */ /* 0x0003e20000100800 */
[----:B0-----:R-:W-:-:S02]  /*5b90*/  @!P4 IMAD R56, R56, R64, RZ ;  /* 0x000000403838c224 */ /* 0x001fc400078e02ff */
[----:B------:R-:W-:-:S04]  /*5ba0*/  @!P4 IMAD.WIDE.U32 R66, R0, R64, R66 ;  /* 0x000000400042c225 */ /* 0x000fc800078e0042 */
[----:B------:R-:W-:Y:S01]  /*5bb0*/  @!P4 IMAD R65, R0, R65, R56 ;  /* 0x000000410041c224 */ /* 0x000fe200078e0238 */
[----:B------:R-:W-:-:S04]  /*5bc0*/  @!P4 SHF.L.U32 R56, R66, 0x2, RZ ;  /* 0x000000024238c819 */ /* 0x000fc800000006ff */
[----:B------:R-:W-:Y:S02]  /*5bd0*/  @!P4 IADD3 R0, PT, PT, R67, R65, RZ ;  /* 0x000000414300c210 */ /* 0x000fe40007ffe0ff */
[----:B-1----:R-:W-:Y:S02]  /*5be0*/  @!P4 IADD3 R22, P5, PT, R56, R12, RZ ;  /* 0x0000000c3816c210 */ /* 0x002fe40007fbe0ff */
[----:B------:R-:W-:Y:S01]  /*5bf0*/  @!P4 SHF.L.U64.HI R0, R66, 0x2, R0 ;  /* 0x000000024200c819 */ /* 0x000fe20000010200 */
[----:B------:R0:W-:Y:S03]  /*5c00*/  STL [R1+0xa10], R23 ;  /* 0x000a101701007387 */ /* 0x0001e60000100800 */
[----:B0-----:R-:W-:Y:S02]  /*5c10*/  @!P4 IADD3.X R23, PT, PT, R0, R13, RZ, P5, !PT ;  /* 0x0000000d0017c210 */ /* 0x001fe40002ffe4ff */
[----:B------:R-:W0:Y:S01]  /*5c20*/  @!P4 LDC.64 R12, c[0x0][0x398] ;  /* 0x0000e600ff0ccb82 */ /* 0x000e220000000a00 */
[----:B------:R0:W-:Y:S02]  /*5c30*/  STL.64 [R1+0xa58], R6 ;  /* 0x000a580601007387 */ /* 0x0001e40000100a00 */
        /* <DEDUP_REMOVED lines=13> */
[----:B------:R-:W-:Y:S02]  /*5d10*/  MOV R64, R10 ;  /* 0x0000000a00407202 */ /* 0x000fe40000000f00 */
[C---:B------:R-:W-:Y:S02]  /*5d20*/  @!P5 SHF.L.U32 R56, R66.reuse, 0x2, RZ ;  /* 0x000000024238d819 */ /* 0x040fe400000006ff */
[----:B------:R-:W-:Y:S02]  /*5d30*/  @!P5 IADD3 R0, PT, PT, R67, R65, RZ ;  /* 0x000000414300d210 */ /* 0x000fe40007ffe0ff */
[----:B------:R-:W-:Y:S02]  /*5d40*/  MOV R65, R11 ;  /* 0x0000000b00417202 */ /* 0x000fe40000000f00 */
[----:B------:R-:W-:Y:S01]  /*5d50*/  @!P5 SHF.L.U64.HI R0, R66, 0x2, R0 ;  /* 0x000000024200d819 */ /* 0x000fe20000010200 */
[----:B------:R-:W-:Y:S01]  /*5d60*/  STL.64 [R1+0x940], R42 ;  /* 0x0009402a01007387 */ /* 0x000fe20000100a00 */
[----:B------:R-:W-:-:S02]  /*5d70*/  MOV R66, R64 ;  /* 0x0000004000427202 */ /* 0x000fc40000000f00 */
[----:B-1----:R-:W-:Y:S01]  /*5d80*/  @!P5 IADD3 R64, P6, PT, R56, R12, RZ ;  /* 0x0000000c3840d210 */ /* 0x002fe20007fde0ff */
[----:B------:R-:W-:Y:S01]  /*5d90*/  STL [R1+0x948], R45 ;  /* 0x0009482d01007387 */ /* 0x000fe20000100800 */
[----:B------:R-:W-:Y:S02]  /*5da0*/  MOV R67, R65 ;  /* 0x0000004100437202 */ /* 0x000fe40000000f00 */
[----:B------:R-:W-:Y:S01]  /*5db0*/  @!P5 IADD3.X R65, PT, PT, R0, R13, RZ, P6, !PT ;  /* 0x0000000d0041d210 */ /* 0x000fe200037fe4ff */
[----:B------:R-:W-:Y:S01]  /*5dc0*/  STL [R1+0x94c], R44 ;  /* 0x00094c2c01007387 */ /* 0x000fe20000100800 */
[----:B------:R-:W0:Y:S03]  /*5dd0*/  @!P5 LDC.64 R12, c[0x0][0x398] ;  /* 0x0000e600ff0cdb82 */ /* 0x000e260000000a00 */
[----:B------:R0:W-:Y:S01]  /*5de0*/  @!P5 STL.64 [R1+0x480], R64 ;  /* 0x000480400100d387 */ /* 0x0001e20000100a00 */
[----:B------:R-:W-:-:S03]  /*5df0*/  LOP3.LUT R16, R16, 0xfbffffff, RZ, 0xc0, !PT ;  /* 0xfbffffff10107812 */ /* 0x000fc600078ec0ff */
[----:B------:R-:W2:Y:S01]  /*5e00*/  LDL.LU.64 R10, [R1+0xa78] ;  /* 0x000a7800010a7983 */ /* 0x000ea20000300a00 */
[----:B0-----:R-:W-:-:S04]  /*5e10*/  @!P5 IADD3 R64, P6, PT, R56, R12, RZ ;  /* 0x0000000c3840d210 */ /* 0x001fc80007fde0ff */
[----:B------:R-:W-:Y:S02]  /*5e20*/  @!P5 IADD3.X R65, PT, PT, R0, R13, RZ, P6, !PT ;  /* 0x0000000d0041d210 */ /* 0x000fe400037fe4ff */
[----:B------:R-:W-:-:S04]  /*5e30*/  IADD3 R0, PT, PT, R57, 0x1f8, RZ ;  /* 0x000001f839007810 */ /* 0x000fc80007ffe0ff */
[----:B------:R-:W-:Y:S02]  /*5e40*/  SHF.R.S32.HI R56, RZ, 0x1f, R0 ;  /* 0x0000001fff387819 */ /* 0x000fe40000011400 */
[----:B------:R-:W-:-:S04]  /*5e50*/  ISETP.GE.U32.AND P6, PT, R0, UR16, PT ;  /* 0x0000001000007c0c */ /* 0x000fc8000bfc6070 */
[----:B------:R-:W-:-:S13]  /*5e60*/  ISETP.GE.AND.EX P6, PT, R56, UR17, PT, P6 ;  /* 0x0000001138007c0c */ /* 0x000fda000bfc6360 */
[----:B------:R-:W0:Y:S01]  /*5e70*/  @!P6 LDC.64 R12, c[0x0][0x3f8] ;  /* 0x0000fe00ff0ceb82 */ /* 0x000e220000000a00 */
[----:B------:R-:W-:Y:S02]  /*5e80*/  MOV R57, R67 ;  /* 0x0000004300397202 */ /* 0x000fe40000000f00 */
[----:B------:R-:W-:Y:S01]  /*5e90*/  @!P6 MOV R67, R43 ;  /* 0x0000002b0043e202 */ /* 0x000fe20000000f00 */
[----:B------:R1:W-:Y:S04]  /*5ea0*/  @!P5 STL.64 [R1+0x488], R64 ;  /* 0x000488400100d387 */ /* 0x0003e80000100a00 */
[----:B-1----:R-:W1:Y:S01]  /*5eb0*/  @!P6 LDC.64 R64, c[0x0][0x3a0] ;  /* 0x0000e800ff40eb82 */ /* 0x002e620000000a00 */
[----:B0-----:R-:W-:-:S04]  /*5ec0*/  @!P6 IMAD R56, R56, R12, RZ ;  /* 0x0000000c3838e224 */ /* 0x001fc800078e02ff */
[----:B------:R-:W-:Y:S01]  /*5ed0*/  @!P6 IMAD R13, R0, R13, R56 ;  /* 0x0000000d000de224 */ /* 0x000fe200078e0238 */
[----:B------:R-:W-:Y:S02]  /*5ee0*/  MOV R56, R66 ;  /* 0x0000004200387202 */ /* 0x000fe40000000f00 */
[----:B------:R-:W-:-:S05]  /*5ef0*/  @!P6 MOV R66, R44 ;  /* 0x0000002c0042e202 */ /* 0x000fca0000000f00 */
[----:B------:R-:W-:Y:S01]  /*5f00*/  @!P6 IMAD.WIDE.U32 R66, R0, R12, R66 ;  /* 0x0000000c0042e225 */ /* 0x000fe200078e0042 */
[----:B------:R-:W-:-:S04]  /*5f10*/  MOV R12, R56 ;  /* 0x00000038000c7202 */ /* 0x000fc80000000f00 */
[----:B------:R-:W-:Y:S02]  /*5f20*/  @!P6 IADD3 R0, PT, PT, R67, R13, RZ ;  /* 0x0000000d4300e210 */ /* 0x000fe40007ffe0ff */
[----:B------:R-:W-:Y:S02]  /*5f30*/  MOV R13, R57 ;  /* 0x00000039000d7202 */ /* 0x000fe40000000f00 */
[C---:B------:R-:W-:Y:S02]  /*5f40*/  @!P6 SHF.L.U32 R56, R66.reuse, 0x2, RZ ;  /* 0x000000024238e819 */ /* 0x040fe400000006ff */
[----:B------:R-:W-:Y:S02]  /*5f50*/  @!P6 SHF.L.U64.HI R0, R66, 0x2, R0 ;  /* 0x000000024200e819 */ /* 0x000fe40000010200 */
[----:B------:R-:W-:Y:S02]  /*5f60*/  MOV R66, R12 ;  /* 0x0000000c00427202 */ /* 0x000fe40000000f00 */
[----:B------:R-:W-:-:S02]  /*5f70*/  MOV R67, R13 ;  /* 0x0000000d00437202 */ /* 0x000fc40000000f00 */
[----:B------:R-:W0:Y:S01]  /*5f80*/  @!P6 LDC.64 R12, c[0x0][0x398] ;  /* 0x0000e600ff0ceb82 */ /* 0x000e220000000a00 */
[----:B------:R-:W-:Y:S02]  /*5f90*/  @P1 LOP3.LUT R16, R16, 0x4000000, RZ, 0xfc, !PT ;  /* 0x0400000010101812 */ /* 0x000fe400078efcff */
[----:B-1----:R-:W-:Y:S02]  /*5fa0*/  @!P6 IADD3 R64, P1, PT, R56, R64, RZ ;  /* 0x000000403840e210 */ /* 0x002fe40007f3e0ff */
[----:B------:R-:W-:Y:S02]  /*5fb0*/  MOV R42, R2 ;  /* 0x00000002002a7202 */ /* 0x000fe40000000f00 */
[----:B------:R-:W-:Y:S02]  /*5fc0*/  @!P6 IADD3.X R65, PT, PT, R0, R65, RZ, P1, !PT ;  /* 0x000000410041e210 */ /* 0x000fe40000ffe4ff */
[----:B------:R-:W-:Y:S02]  /*5fd0*/  MOV R43, R3 ;  /* 0x00000003002b7202 */ /* 0x000fe40000000f00 */
[----:B------:R-:W3:Y:S01]  /*5fe0*/  LDL.LU.64 R2, [R1+0xa68] ;  /* 0x000a680001027983 */ /* 0x000ee20000300a00 */
[----:B------:R-:W-:-:S03]  /*5ff0*/  MOV R57, R5 ;  /* 0x0000000500397202 */ /* 0x000fc60000000f00 */
[----:B------:R1:W-:Y:S02]  /*6000*/  STL.64 [R1+0x950], R64 ;  /* 0x0009504001007387 */ /* 0x0003e40000100a00 */
[----:B-1----:R-:W-:Y:S02]  /*6010*/  MOV R64, R42 ;  /* 0x0000002a00407202 */ /* 0x002fe40000000f00 */
[----:B0-----:R-:W-:Y:S02]  /*6020*/  @!P6 IADD3 R42, P1, PT, R56, R12, RZ ;  /* 0x0000000c382ae210 */ /* 0x001fe40007f3e0ff */
[----:B------:R-:W-:Y:S02]  /*6030*/  MOV R56, R4 ;  /* 0x0000000400387202 */ /* 0x000fe40000000f00 */
[----:B------:R-:W4:Y:S01]  /*6040*/  LDL.LU.64 R4, [R1+0xa60] ;  /* 0x000a600001047983 */ /* 0x000f220000300a00 */
[----:B------:R-:W-:Y:S02]  /*6050*/  MOV R65, R43 ;  /* 0x0000002b00417202 */ /* 0x000fe40000000f00 */
[----:B------:R-:W-:-:S02]  /*6060*/  @!P6 IADD3.X R43, PT, PT, R0, R13, RZ, P1, !PT ;  /* 0x0000000d002be210 */ /* 0x000fc40000ffe4ff */
[----:B------:R-:W-:-:S03]  /*6070*/  CS2R R12, SRZ ;  /* 0x00000000000c7805 */ /* 0x000fc6000001ff00 */
[----:B------:R0:W-:Y:S01]  /*6080*/  STL.64 [R1+0x958], R42 ;  /* 0x0009582a01007387 */ /* 0x0001e20000100a00 */
[----:B------:R-:W-:Y:S02]  /*6090*/  MOV R44, R8 ;  /* 0x00000008002c7202 */ /* 0x000fe40000000f00 */
[----:B------:R-:W-:Y:S02]  /*60a0*/  MOV R45, R9 ;  /* 0x00000009002d7202 */ /* 0x000fe40000000f00 */
[----:B------:R-:W2:Y:S01]  /*60b0*/  LDL.LU.64 R8, [R1+0xa70] ;  /* 0x000a700001087983 */ /* 0x000ea20000300a00 */
[----:B0-----:R-:W-:Y:S02]  /*60c0*/  MOV R42, R6 ;  /* 0x00000006002a7202 */ /* 0x001fe40000000f00 */
[----:B------:R-:W-:Y:S02]  /*60d0*/  MOV R43, R7 ;  /* 0x00000007002b7202 */ /* 0x000fe40000000f00 */
[----:B------:R-:W2:Y:S04]  /*60e0*/  LDL.LU.64 R6, [R1+0xa58] ;  /* 0x000a580001067983 */ /* 0x000ea80000300a00 */
[----:B---3--:R0:W3:Y:S02]  /*60f0*/  @!P0 LDG.E.64 R12, desc[UR10][R2.64] ;  /* 0x0000000a020c8981 */ /* 0x0080e4000c1e1b00 */
[----:B0-----:R-:W-:-:S06]  /*6100*/  CS2R R2, SRZ ;  /* 0x0000000000027805 */ /* 0x001fcc000001ff00 */
[----:B----4-:R0:W4:Y:S01]  /*6110*/  @!P0 LDG.E.64 R2, desc[UR10][R4.64] ;  /* 0x0000000a04028981 */ /* 0x010122000c1e1b00 */
[----:B------:R-:W-:-:S04]  /*6120*/  LOP3.LUT R16, R16, 0xf7ffffff, RZ, 0xc0, !PT ;  /* 0xf7ffffff10107812 */ /* 0x000fc800078ec0ff */
[----:B------:R-:W-:-:S04]  /*6130*/  @P2 LOP3.LUT R16, R16, 0x8000000, RZ, 0xfc, !PT ;  /* 0x0800000010102812 */ /* 0x000fc800078efcff */
[----:B------:R-:W-:Y:S02]  /*6140*/  LOP3.LUT P2, RZ, R16, 0x1000000, RZ, 0xc0, !PT ;  /* 0x0100000010ff7812 */ /* 0x000fe4000784c0ff */
[----:B0-----:R-:W-:Y:S02]  /*6150*/  CS2R R4, SRZ ;  /* 0x0000000000047805 */ /* 0x001fe4000001ff00 */
[----:B---3--:R-:W-:-:S05]  /*6160*/  @!P0 MOV R5, R13 ;  /* 0x0000000d00058202 */ /* 0x008fca0000000f00 */
[----:B------:R-:W-:Y:S01]  /*6170*/  STL [R1+0x558], R5 ;  /* 0x0005580501007387 */ /* 0x000fe20000100800 */
[----:B----4-:R-:W-:-:S05]  /*6180*/  @!P0 MOV R4, R2 ;  /* 0x0000000200048202 */ /* 0x010fca0000000f00 */
[----:B------:R0:W-:Y:S02]  /*6190*/  STL [R1+0x464], R4 ;  /* 0x0004640401007387 */ /* 0x0001e40000100800 */
[----:B0-----:R-:W-:-:S06]  /*61a0*/  CS2R R4, SRZ ;  /* 0x0000000000047805 */ /* 0x001fcc000001ff00 */
[----:B--2---:R0:W2:Y:S02]  /*61b0*/  @!P2 LDG.E.64 R4, desc[UR10][R6.64] ;  /* 0x0000000a0604a981 */ /* 0x0040a4000c1e1b00 */
        /* <DEDUP_REMOVED lines=11> */
[----:B------:R0:W3:Y:S02]  /*6270*/  @!P1 LDG.E.64 R10, desc[UR10][R62.64] ;  /* 0x0000000a3e0a9981 */ /* 0x0000e4000c1e1b00 */
[----:B0-----:R-:W-:Y:S02]  /*6280*/  MOV R62, R14 ;  /* 0x0000000e003e7202 */ /* 0x001fe40000000f00 */
[----:B------:R-:W-:Y:S02]  /*6290*/  MOV R63, R15 ;  /* 0x0000000f003f7202 */ /* 0x000fe40000000f00 */
[----:B------:R-:W-:Y:S02]  /*62a0*/  CS2R R14, SRZ ;  /* 0x00000000000e7805 */ /* 0x000fe4000001ff00 */
[----:B--2---:R-:W-:-:S05]  /*62b0*/  @!P1 MOV R14, R9 ;  /* 0x00000009000e9202 */ /* 0x004fca0000000f00 */
[----:B------:R0:W-:Y:S04]  /*62c0*/  STL [R1+0x608], R14 ;  /* 0x0006080e01007387 */ /* 0x0001e80000100800 */
[----:B0-----:R-:W2:Y:S01]  /*62d0*/  LDL.LU R14, [R1+0xa54] ;  /* 0x000a5400010e7983 */ /* 0x001ea20000300800 */
[----:B---3--:R-:W-:-:S05]  /*62e0*/  @!P1 MOV R15, R10 ;  /* 0x0000000a000f9202 */ /* 0x008fca0000000f00 */
[----:B------:R0:W-:Y:S04]  /*62f0*/  STL [R1+0x470], R15 ;  /* 0x0004700f01007387 */ /* 0x0001e80000100800 */
[----:B0-----:R-:W2:Y:S01]  /*6300*/  LDL.LU R15, [R1+0xa50] ;  /* 0x000a5000010f7983 */ /* 0x001ea20000300800 */
[----:B------:R-:W-:Y:S01]  /*6310*/  HFMA2 R0, -RZ, RZ, 0, 0 ;  /* 0x00000000ff007431 */ /* 0x000fe200000001ff */
        /* <DEDUP_REMOVED lines=8> */
[----:B0-----:R-:W-:-:S06]  /*63a0*/  CS2R R14, SRZ ;  /* 0x00000000000e7805 */ /* 0x001fcc000001ff00 */
[----:B------:R0:W3:Y:S04]  /*63b0*/  @!P0 LDG.E.64 R14, desc[UR10][R50.64] ;  /* 0x0000000a320e8981 */ /* 0x0000e8000c1e1b00 */
        /* <DEDUP_REMOVED lines=217> */
[----:B------:R-:W4:Y:S04]  /*7150*/  LDL.LU.64 R38, [R1+0x9d8] ;  /* 0x0009d80001267983 */ /* 0x000f280000300a00 */
[----:B------:R0:W-:Y:S02]  /*7160*/  STL [R1+0x500], R0 ;  /* 0x0005000001007387 */ /* 0x0001e40000100800 */
[----:B0-----:R-:W-:Y:S01]  /*7170*/  HFMA2 R0, -RZ, RZ, 0, 0 ;  /* 0x00000000ff007431 */ /* 0x001fe200000001ff */
[----:B--2---:R-:W-:-:S05]  /*7180*/  @!P2 MOV R36, R3 ;  /* 0x000000030024a202 */ /* 0x004fca0000000f00 */
[----:B------:R0:W-:Y:S04]  /*7190*/  STL [R1+0x780], R36 ;  /* 0x0007802401007387 */ /* 0x0001e80000100800 */
[----:B0-----:R-:W2:Y:S01]  /*71a0*/  LDL.LU R36, [R1+0x9d4] ;  /* 0x0009d40001247983 */ /* 0x001ea20000300800 */
[----:B---3--:R-:W-:-:S05]  /*71b0*/  @!P2 MOV R37, R12 ;  /* 0x0000000c0025a202 */ /* 0x008fca0000000f00 */
[----:B------:R0:W-:Y:S04]  /*71c0*/  STL [R1+0x51c], R37 ;  /* 0x00051c2501007387 */ /* 0x0001e80000100800 */
[----:B0-----:R-:W2:Y:S01]  /*71d0*/  LDL.LU R37, [R1+0x9d0] ;  /* 0x0009d00001257983 */ /* 0x001ea20000300800 */
        /* <DEDUP_REMOVED lines=9> */
[----:B------:R-:W-:Y:S02]  /*7270*/  @!P0 MOV R0, R11 ;  /* 0x0000000b00008202 */ /* 0x000fe40000000f00 */
[----:B------:R-:W-:-:S03]  /*7280*/  LOP3.LUT P1, RZ, R16, 0x4000, RZ, 0xc0, !PT ;  /* 0x0000400010ff7812 */ /* 0x000fc6000782c0ff */
[----:B------:R0:W-:Y:S02]  /*7290*/  STL [R1+0x530], R0 ;  /* 0x0005300001007387 */ /* 0x0001e40000100800 */
[----:B0-----:R-:W-:Y:S02]  /*72a0*/  HFMA2 R0, -RZ, RZ, 0, 0 ;  /* 0x00000000ff007431 */ /* 0x001fe400000001ff */
[----:B------:R0:W-:Y:S01]  /*72b0*/  STL.64 [R1+0x50], R4 ;  /* 0x0000500401007387 */ /* 0x0001e20000100a00 */
[----:B------:R-:W-:-:S05]  /*72c0*/  @!P2 MOV R0, R2 ;  /* 0x000000020000a202 */ /* 0x000fca0000000f00 */
[----:B------:R1:W-:Y:S01]  /*72d0*/  STL [R1+0x764], R0 ;  /* 0x0007640001007387 */ /* 0x0003e20000100800 */
[----:B0-----:R-:W-:-:S03]  /*72e0*/  CS2R R4, SRZ ;  /* 0x0000000000047805 */ /* 0x001fc6000001ff00 */
[----:B------:R0:W-:Y:S01]  /*72f0*/  STL.64 [R1+0x9a8], R12 ;  /* 0x0009a80c01007387 */ /* 0x0001e20000100a00 */
[----:B-1----:R-:W-:Y:S01]  /*7300*/  HFMA2 R0, -RZ, RZ, 0, 0 ;  /* 0x00000000ff007431 */ /* 0x002fe200000001ff */
[----:B------:R-:W-:Y:S02]  /*7310*/  @!P2 MOV R0, R13 ;  /* 0x0000000d0000a202 */ /* 0x000fe40000000f00 */
[----:B0-----:R-:W-:Y:S02]  /*7320*/  MOV R12, R40 ;  /* 0x00000028000c7202 */ /* 0x001fe40000000f00 */
[----:B------:R-:W-:Y:S02]  /*7330*/  MOV R13, R41 ;  /* 0x00000029000d7202 */ /* 0x000fe40000000f00 */
[----:B------:R-:W3:Y:S04]  /*7340*/  LDL.LU.64 R40, [R1+0x9c8] ;  /* 0x0009c80001287983 */ /* 0x000ee80000300a00 */
[----:B--2---:R0:W2:Y:S02]  /*7350*/  @!P1 LDG.E.64 R4, desc[UR10][R36.64] ;  /* 0x0000000a24049981 */ /* 0x0040a4000c1e1b00 */
[----:B0-----:R-:W-:-:S02]  /*7360*/  MOV R36, R14 ;  /* 0x0000000e00247202 */ /* 0x001fc40000000f00 */
[----:B------:R-:W-:Y:S02]  /*7370*/  MOV R37, R15 ;  /* 0x0000000f00257202 */ /* 0x000fe40000000f00 */
[----:B------:R-:W-:-:S06]  /*7380*/  CS2R R14, SRZ ;  /* 0x00000000000e7805 */ /* 0x000fcc000001ff00 */
[----:B----4-:R0:W4:Y:S04]  /*7390*/  @!P1 LDG.E.64 R14, desc[UR10][R38.64] ;  /* 0x0000000a260e9981 */ /* 0x010128000c1e1b00 */
[----:B------:R3:W-:Y:S01]  /*73a0*/  STL.64 [R1+0x250], R6 ;  /* 0x0002500601007387 */ /* 0x0007e20000100a00 */
[----:B0-----:R-:W-:Y:S02]  /*73b0*/  MOV R38, R46 ;  /* 0x0000002e00267202 */ /* 0x001fe40000000f00 */
[----:B------:R-:W-:Y:S02]  /*73c0*/  MOV R39, R47 ;  /* 0x0000002f00277202 */ /* 0x000fe40000000f00 */
[----:B------:R-:W4:Y:S01]  /*73d0*/  LDL.LU.64 R46, [R1+0x9c0] ;  /* 0x0009c000012e7983 */ /* 0x000f220000300a00 */
[----:B---3--:R-:W-:-:S02]  /*73e0*/  MOV R6, R40 ;  /* 0x0000002800067202 */ /* 0x008fc40000000f00 */
[----:B------:R-:W-:Y:S02]  /*73f0*/  MOV R7, R41 ;  /* 0x0000002900077202 */ /* 0x000fe40000000f00 */
[----:B------:R-:W-:Y:S02]  /*7400*/  CS2R R40, SRZ ;  /* 0x0000000000287805 */ /* 0x000fe4000001ff00 */
[----:B--2---:R-:W-:-:S05]  /*7410*/  @!P1 MOV R40, R5 ;  /* 0x0000000500289202 */ /* 0x004fca0000000f00 */
[----:B------:R0:W-:Y:S04]  /*7420*/  STL [R1+0x7a0], R40 ;  /* 0x0007a02801007387 */ /* 0x0001e80000100800 */
[----:B0-----:R-:W2:Y:S01]  /*7430*/  LDL.LU R40, [R1+0x9bc] ;  /* 0x0009bc0001287983 */ /* 0x001ea20000300800 */
[----:B----4-:R-:W-:-:S05]  /*7440*/  @!P1 MOV R41, R14 ;  /* 0x0000000e00299202 */ /* 0x010fca0000000f00 */
        /* <DEDUP_REMOVED lines=11> */
[----:B------:R0:W3:Y:S04]  /*7500*/  @!P0 LDG.E.64 R8, desc[UR10][R46.64] ;  /* 0x0000000a2e088981 */ /* 0x0000e8000c1e1b00 */
[----:B------:R1:W-:Y:S01]  /*7510*/  STL.64 [R1+0x258], R10 ;  /* 0x0002580a01007387 */ /* 0x0003e20000100a00 */
[----:B0-----:R-:W-:Y:S02]  /*7520*/  MOV R46, R48 ;  /* 0x00000030002e7202 */ /* 0x001fe40000000f00 */
[----:B------:R-:W-:Y:S02]  /*7530*/  MOV R47, R49 ;  /* 0x00000031002f7202 */ /* 0x000fe40000000f00 */
[----:B------:R-:W4:Y:S01]  /*7540*/  LDL.LU.64 R48, [R1+0x9b0] ;  /* 0x0009b00001307983 */ /* 0x000f220000300a00 */
[----:B-1----:R-:W-:-:S02]  /*7550*/  CS2R R10, SRZ ;  /* 0x00000000000a7805 */ /* 0x002fc4000001ff00 */
[----:B--2---:R-:W-:-:S05]  /*7560*/  @!P0 MOV R11, R7 ;  /* 0x00000007000b8202 */ /* 0x004fca0000000f00 */
[----:B------:R0:W-:Y:S01]  /*7570*/  STL [R1+0x7c8], R11 ;  /* 0x0007c80b01007387 */ /* 0x0001e20000100800 */
[----:B---3--:R-:W-:Y:S02]  /*7580*/  @!P0 MOV R10, R8 ;  /* 0x00000008000a8202 */ /* 0x008fe40000000f00 */
[----:B0-----:R-:W-:-:S03]  /*7590*/  MOV R11, R41 ;  /* 0x00000029000b7202 */ /* 0x001fc60000000f00 */
[----:B------:R0:W-:Y:S01]  /*75a0*/  STL [R1+0x55c], R10 ;  /* 0x00055c0a01007387 */ /* 0x0001e20000100800 */
[----:B------:R-:W-:Y:S02]  /*75b0*/  MOV R41, R13 ;  /* 0x0000000d00297202 */ /* 0x000fe40000000f00 */
[----:B0-----:R-:W-:Y:S02]  /*75c0*/  MOV R10, R40 ;  /* 0x00000028000a7202 */ /* 0x001fe40000000f00 */
[----:B------:R-:W-:Y:S02]  /*75d0*/  MOV R40, R12 ;  /* 0x0000000c00287202 */ /* 0x000fe40000000f00 */
[----:B------:R-:W2:Y:S01]  /*75e0*/  LDL.LU.64 R12, [R1+0x598] ;  /* 0x00059800010c7983 */ /* 0x000ea20000300a00 */
[----:B------:R-:W-:-:S03]  /*75f0*/  LOP3.LUT P2, RZ, R16, 0x1000, RZ, 0xc0, !PT ;  /* 0x0000100010ff7812 */ /* 0x000fc6000784c0ff */
[----:B------:R0:W-:Y:S02]  /*7600*/  STL.64 [R1+0x60], R2 ;  /* 0x0000600201007387 */ /* 0x0001e40000100a00 */
[----:B0-----:R-:W-:-:S08]  /*7610*/  CS2R R2, SRZ ;  /* 0x0000000000027805 */ /* 0x001fd0000001ff00 */
[----:B----4-:R0:W3:Y:S02]  /*7620*/  @!P2 LDG.E.64 R2, desc[UR10][R48.64] ;  /* 0x0000000a3002a981 */ /* 0x0100e4000c1e1b00 */
[----:B0-----:R-:W-:Y:S02]  /*7630*/  MOV R48, R10 ;  /* 0x0000000a00307202 */ /* 0x001fe40000000f00 */
[----:B------:R-:W-:Y:S02]  /*7640*/  MOV R49, R11 ;  /* 0x0000000b00317202 */ /* 0x000fe40000000f00 */
[----:B------:R-:W-:Y:S01]  /*7650*/  CS2R R10, SRZ ;  /* 0x00000000000a7805 */ /* 0x000fe2000001ff00 */
[----:B------:R0:W-:Y:S02]  /*7660*/  STL [R1+0x54c], R0 ;  /* 0x00054c0001007387 */ /* 0x0001e40000100800 */
[----:B0-----:R-:W-:Y:S01]  /*7670*/  HFMA2 R0, -RZ, RZ, 0, 0 ;  /* 0x00000000ff007431 */ /* 0x001fe200000001ff */
[----:B------:R-:W-:-:S02]  /*7680*/  @!P1 MOV R0, R4 ;  /* 0x0000000400009202 */ /* 0x000fc40000000f00 */
[----:B--2---:R-:W2:Y:S04]  /*7690*/  @!P2 LDG.E.64 R10, desc[UR10][R12.64] ;  /* 0x0000000a0c0aa981 */ /* 0x004ea8000c1e1b00 */
        /* <DEDUP_REMOVED lines=12> */
[----:B------:R0:W-:Y:S01]  /*7760*/  STL.64 [R1+0x68], R4 ;  /* 0x0000680401007387 */ /* 0x0001e20000100a00 */
[----:B---3--:R-:W-:-:S05]  /*7770*/  @!P2 MOV R0, R2 ;  /* 0x000000020000a202 */ /* 0x008fca0000000f00 */
[----:B------:R1:W-:Y:S04]  /*7780*/  STL [R1+0x7cc], R0 ;  /* 0x0007cc0001007387 */ /* 0x0003e80000100800 */
[----:B0-----:R-:W3:Y:S01]  /*7790*/  LDL.LU.64 R4, [R1+0x838] ;  /* 0x0008380001047983 */ /* 0x001ee20000300a00 */
[----:B-1----:R-:W-:Y:S01]  /*77a0*/  HFMA2 R0, -RZ, RZ, 0, 0 ;  /* 0x00000000ff007431 */ /* 0x002fe200000001ff */
[----:B--2---:R-:W-:Y:S02]  /*77b0*/  @!P2 MOV R0, R11 ;  /* 0x0000000b0000a202 */ /* 0x004fe40000000f00 */
[----:B------:R-:W-:Y:S04]  /*77c0*/  STL.64 [R1+0x9a0], R10 ;  /* 0x0009a00a01007387 */ /* 0x000fe80000100a00 */
[----:B----4-:R0:W-:Y:S02]  /*77d0*/  STL.64 [R1+0x260], R12 ;  /* 0x0002600c01007387 */ /* 0x0101e40000100a00 */
[----:B0-----:R-:W-:-:S02]  /*77e0*/  CS2R R12, SRZ ;  /* 0x00000000000c7805 */ /* 0x001fc4000001ff00 */
[----:B------:R-:W-:Y:S02]  /*77f0*/  @!P2 MOV R12, R10 ;  /* 0x0000000a000ca202 */ /* 0x000fe40000000f00 */
[----:B------:R-:W2:Y:S01]  /*7800*/  LDL.LU.64 R10, [R1+0x810] ;  /* 0x00081000010a7983 */ /* 0x000ea20000300a00 */
[----:B------:R-:W-:Y:S02]  /*7810*/  LOP3.LUT P1, RZ, R16, 0x800, RZ, 0xc0, !PT ;  /* 0x0000080010ff7812 */ /* 0x000fe4000782c0ff */
[----:B------:R-:W-:Y:S01]  /*7820*/  @!P2 MOV R13, R3 ;  /* 0x00000003000da202 */ /* 0x000fe20000000f00 */
[----:B------:R-:W-:Y:S04]  /*7830*/  STL [R1+0x584], R12 ;  /* 0x0005840c01007387 */ /* 0x000fe80000100800 */
[----:B------:R0:W-:Y:S02]  /*7840*/  STL [R1+0x7e8], R13 ;  /* 0x0007e80d01007387 */ /* 0x0001e40000100800 */
[----:B0-----:R-:W-:-:S06]  /*7850*/  CS2R R12, SRZ ;  /* 0x00000000000c7805 */ /* 0x001fcc000001ff00 */
        /* <DEDUP_REMOVED lines=20> */
[----:B------:R0:W-:Y:S01]  /*79a0*/  STL.64 [R1+0x270], R8 ;  /* 0x0002700801007387 */ /* 0x0001e20000100a00 */
[----:B------:R-:W-:-:S02]  /*79b0*/  LOP3.LUT P2, RZ, R16, 0x200, RZ, 0xc0, !PT ;  /* 0x0000020010ff7812 */ /* 0x000fc4000784c0ff */
[----:B0-----:R-:W-:Y:S02]  /*79c0*/  CS2R R8, SRZ ;  /* 0x0000000000087805 */ /* 0x001fe4000001ff00 */
[----:B---3--:R-:W-:-:S05]  /*79d0*/  @!P0 MOV R9, R15 ;  /* 0x0000000f00098202 */ /* 0x008fca0000000f00 */
[----:B------:R0:W-:Y:S02]  /*79e0*/  STL [R1+0x830], R9 ;  /* 0x0008300901007387 */ /* 0x0001e40000100800 */
[----:B0-----:R-:W-:Y:S02]  /*79f0*/  MOV R9, R49 ;  /* 0x0000003100097202 */ /* 0x001fe40000000f00 */
[----:B------:R-:W-:Y:S02]  /*7a00*/  MOV R49, R39 ;  /* 0x0000002700317202 */ /* 0x000fe40000000f00 */
[----:B------:R-:W-:Y:S02]  /*7a10*/  MOV R39, R37 ;  /* 0x0000002500277202 */ /* 0x000fe40000000f00 */
[----:B------:R-:W-:Y:S02]  /*7a20*/  MOV R37, R31 ;  /* 0x0000001f00257202 */ /* 0x000fe40000000f00 */
[----:B------:R-:W-:-:S02]  /*7a30*/  MOV R31, R19 ;  /* 0x00000013001f7202 */ /* 0x000fc40000000f00 */
[----:B--2---:R-:W-:-:S05]  /*7a40*/  @!P0 MOV R8, R6 ;  /* 0x0000000600088202 */ /* 0x004fca0000000f00 */
[----:B------:R0:W-:Y:S02]  /*7a50*/  STL [R1+0x5d0], R8 ;  /* 0x0005d00801007387 */ /* 0x0001e40000100800 */
[----:B0-----:R-:W-:Y:S02]  /*7a60*/  MOV R8, R48 ;  /* 0x0000003000087202 */ /* 0x001fe40000000f00 */
[----:B------:R-:W-:Y:S02]  /*7a70*/  MOV R48, R38 ;  /* 0x0000002600307202 */ /* 0x000fe40000000f00 */
[----:B------:R-:W-:Y:S02]  /*7a80*/  MOV R38, R36 ;  /* 0x0000002400267202 */ /* 0x000fe40000000f00 */
[----:B------:R-:W-:Y:S02]  /*7a90*/  MOV R36, R30 ;  /* 0x0000001e00247202 */ /* 0x000fe40000000f00 */
[----:B------:R-:W-:-:S02]  /*7aa0*/  MOV R30, R18 ;  /* 0x00000012001e7202 */ /* 0x000fc40000000f00 */
[----:B------:R-:W-:-:S06]  /*7ab0*/  CS2R R18, SRZ ;  /* 0x0000000000127805 */ /* 0x000fcc000001ff00 */
[----:B----4-:R0:W2:Y:S02]  /*7ac0*/  @!P2 LDG.E.64 R18, desc[UR10][R2.64] ;  /* 0x0000000a0212a981 */ /* 0x0100a4000c1e1b00 */
[----:B0-----:R-:W-:-:S06]  /*7ad0*/  CS2R R2, SRZ ;  /* 0x0000000000027805 */ /* 0x001fcc000001ff00 */
[----:B------:R-:W3:Y:S04]  /*7ae0*/  @!P2 LDG.E.64 R2, desc[UR10][R10.64] ;  /* 0x0000000a0a02a981 */ /* 0x000ee8000c1e1b00 */
        /* <DEDUP_REMOVED lines=15> */
[----:B------:R0:W-:Y:S04]  /*7be0*/  STL.64 [R1+0x80], R12 ;  /* 0x0000800c01007387 */ /* 0x0001e80000100a00 */
[----:B0-----:R-:W4:Y:S01]  /*7bf0*/  LDL.LU.64 R12, [R1+0x628] ;  /* 0x00062800010c7983 */ /* 0x001f220000300a00 */
[----:B--2---:R-:W-:-:S05]  /*7c00*/  @!P2 MOV R0, R18 ;  /* 0x000000120000a202 */ /* 0x004fca0000000f00 */
[----:B------:R0:W-:Y:S02]  /*7c10*/  STL [R1+0x820], R0 ;  /* 0x0008200001007387 */ /* 0x0001e40000100800 */
[----:B0-----:R-:W-:Y:S02]  /*7c20*/  HFMA2 R0, -RZ, RZ, 0, 0 ;  /* 0x00000000ff007431 */ /* 0x001fe400000001ff */
[----:B---3--:R-:W-:Y:S01]  /*7c30*/  STL.64 [R1+0x998], R2 ;  /* 0x0009980201007387 */ /* 0x008fe20000100a00 */
[----:B------:R-:W-:-:S03]  /*7c40*/  @!P2 MOV R0, R3 ;  /* 0x000000030000a202 */ /* 0x000fc60000000f00 */
[----:B----4-:R0:W-:Y:S02]  /*7c50*/  STL.64 [R1+0x278], R10 ;  /* 0x0002780a01007387 */ /* 0x0101e40000100a00 */
[----:B0-----:R-:W-:Y:S02]  /*7c60*/  CS2R R10, SRZ ;  /* 0x00000000000a7805 */ /* 0x001fe4000001ff00 */
[----:B------:R-:W-:Y:S02]  /*7c70*/  @!P2 MOV R10, R2 ;  /* 0x00000002000aa202 */ /* 0x000fe40000000f00 */
[----:B------:R-:W2:Y:S01]  /*7c80*/  LDL.LU.64 R2, [R1+0x818] ;  /* 0x0008180001027983 */ /* 0x000ea20000300a00 */
[----:B------:R-:W-:Y:S02]  /*7c90*/  LOP3.LUT P1, RZ, R16, 0x100, RZ, 0xc0, !PT ;  /* 0x0000010010ff7812 */ /* 0x000fe4000782c0ff */
[----:B------:R-:W-:Y:S01]  /*7ca0*/  @!P2 MOV R11, R19 ;  /* 0x00000013000ba202 */ /* 0x000fe20000000f00 */
[----:B------:R-:W-:Y:S04]  /*7cb0*/  STL [R1+0x5e4], R10 ;  /* 0x0005e40a01007387 */ /* 0x000fe80000100800 */
[----:B------:R0:W-:Y:S02]  /*7cc0*/  STL [R1+0x824], R11 ;  /* 0x0008240b01007387 */ /* 0x0001e40000100800 */
[----:B0-----:R-:W-:-:S06]  /*7cd0*/  CS2R R10, SRZ ;  /* 0x00000000000a7805 */ /* 0x001fcc000001ff00 */
[----:B--2---:R0:W2:Y:S02]  /*7ce0*/  @!P1 LDG.E.64 R10, desc[UR10][R2.64] ;  /* 0x0000000a020a9981 */ /* 0x0040a4000c1e1b00 */
[----:B0-----:R-:W-:Y:S02]  /*7cf0*/  MOV R2, R8 ;  /* 0x0000000800027202 */ /* 0x001fe40000000f00 */
[----:B------:R-:W-:Y:S02]  /*7d00*/  MOV R3, R9 ;  /* 0x0000000900037202 */ /* 0x000fe40000000f00 */
[----:B------:R-:W-:-:S06]  /*7d10*/  CS2R R8, SRZ ;  /* 0x0000000000087805 */ /* 0x000fcc000001ff00 */
[----:B------:R-:W3:Y:S04]  /*7d20*/  @!P1 LDG.E.64 R8, desc[UR10][R12.64] ;  /* 0x0000000a0c089981 */ /* 0x000ee8000c1e1b00 */
[----:B------:R0:W-:Y:S02]  /*7d30*/  STL.64 [R1+0x280], R4 ;  /* 0x0002800401007387 */ /* 0x0001e40000100a00 */
[----:B0-----:R-:W-:Y:S02]  /*7d40*/  CS2R R4, SRZ ;  /* 0x0000000000047805 */ /* 0x001fe4000001ff00 */
[----:B------:R0:W-:Y:S04]  /*7d50*/  STL.64 [R1+0x88], R14 ;  /* 0x0000880e01007387 */ /* 0x0001e80000100a00 */
[----:B0-----:R-:W4:Y:S01]  /*7d60*/  LDL.LU.64 R14, [R1+0x658] ;  /* 0x00065800010e7983 */ /* 0x001f220000300a00 */
[----:B--2---:R-:W-:-:S05]  /*7d70*/  @!P1 MOV R5, R11 ;  /* 0x0000000b00059202 */ /* 0x004fca0000000f00 */
[----:B------:R-:W-:Y:S01]  /*7d80*/  STL [R1+0x81c], R5 ;  /* 0x00081c0501007387 */ /* 0x000fe20000100800 */
[----:B---3--:R-:W-:-:S05]  /*7d90*/  @!P1 MOV R4, R8 ;  /* 0x0000000800049202 */ /* 0x008fca0000000f00 */
[----:B------:R0:W-:Y:S04]  /*7da0*/  STL [R1+0x614], R4 ;  /* 0x0006140401007387 */ /* 0x0001e80000100800 */
[----:B0-----:R-:W2:Y:S01]  /*7db0*/  LDL.LU.64 R4, [R1+0x808] ;  /* 0x0008080001047983 */ /* 0x001ea20000300a00 */
[----:B------:R-:W-:Y:S02]  /*7dc0*/  LOP3.LUT P0, RZ, R16, 0x80, RZ, 0xc0, !PT ;  /* 0x0000008010ff7812 */ /* 0x000fe4000780c0ff */
[----:B------:R-:W-:-:S11]  /*7dd0*/  CS2R R12, SRZ ;  /* 0x00000000000c7805 */ /* 0x000fd6000001ff00 */
[----:B--2---:R0:W2:Y:S02]  /*7de0*/  @!P0 LDG.E.64 R12, desc[UR10][R4.64] ;  /* 0x0000000a040c8981 */ /* 0x0040a4000c1e1b00 */
[----:B0-----:R-:W-:-:S06]  /*7df0*/  CS2R R4, SRZ ;  /* 0x0000000000047805 */ /* 0x001fcc000001ff00 */
[----:B----4-:R-:W3:Y:S04]  /*7e00*/  @!P0 LDG.E.64 R4, desc[UR10][R14.64] ;  /* 0x0000000a0e048981 */ /* 0x010ee8000c1e1b00 */
[----:B------:R0:W-:Y:S04]  /*7e10*/  STL.64 [R1+0x288], R6 ;  /* 0x0002880601007387 */ /* 0x0001e80000100a00 */
[----:B------:R1:W-:Y:S01]  /*7e20*/  STL.64 [R1+0x90], R18 ;  /* 0x0000901201007387 */ /* 0x0003e20000100a00 */
[----:B0-----:R-:W-:-:S03]  /*7e30*/  CS2R R6, SRZ ;  /* 0x0000000000067805 */ /* 0x001fc6000001ff00 */
[----:B-1----:R-:W4:Y:S01]  /*7e40*/  LDL.LU.64 R18, [R1+0x800] ;  /* 0x0008000001127983 */ /* 0x002f220000300a00 */
[----:B--2---:R-:W-:-:S05]  /*7e50*/  @!P0 MOV R7, R13 ;  /* 0x0000000d00078202 */ /* 0x004fca0000000f00 */
[----:B------:R0:W-:Y:S01]  /*7e60*/  STL [R1+0x80c], R7 ;  /* 0x00080c0701007387 */ /* 0x0001e20000100800 */
[----:B---3--:R-:W-:Y:S02]  /*7e70*/  @!P0 MOV R6, R4 ;  /* 0x0000000400068202 */ /* 0x008fe40000000f00 */
[----:B0-----:R-:W-:-:S03]  /*7e80*/  MOV R7, R3 ;  /* 0x0000000300077202 */ /* 0x001fc60000000f00 */
[----:B------:R0:W-:Y:S02]  /*7e90*/  STL [R1+0x62c], R6 ;  /* 0x00062c0601007387 */ /* 0x0001e40000100800 */
[----:B0-----:R-:W-:Y:S02]  /*7ea0*/  MOV R6, R2 ;  /* 0x0000000200067202 */ /* 0x001fe40000000f00 */
[----:B------:R-:W2:Y:S01]  /*7eb0*/  LDL.LU.64 R2, [R1+0x7f8] ;  /* 0x0007f80001027983 */ /* 0x000ea20000300a00 */
[----:B------:R-:W-:Y:S02]  /*7ec0*/  LOP3.LUT P2, RZ, R16, 0x40, RZ, 0xc0, !PT ;  /* 0x0000004010ff7812 */ /* 0x000fe4000784c0ff */
[----:B------:R-:W-:-:S11]  /*7ed0*/  CS2R R14, SRZ ;  /* 0x00000000000e7805 */ /* 0x000fd6000001ff00 */
        /* <DEDUP_REMOVED lines=20> */
[----:B---3--:R-:W-:-:S05]  /*8020*/  @!P2 MOV R0, R14 ;  /* 0x0000000e0000a202 */ /* 0x008fca0000000f00 */
[----:B------:R0:W-:Y:S02]  /*8030*/  STL [R1+0x7f8], R0 ;  /* 0x0007f80001007387 */ /* 0x0001e40000100800 */
[----:B0-----:R-:W-:Y:S01]  /*8040*/  HFMA2 R0, -RZ, RZ, 0, 0 ;  /* 0x00000000ff007431 */ /* 0x001fe200000001ff */
[----:B--2---:R-:W-:Y:S01]  /*8050*/  @!P2 MOV R0, R7 ;  /* 0x000000070000a202 */ /* 0x004fe20000000f00 */
[----:B----4-:R0:W-:Y:S02]  /*8060*/  STL.64 [R1+0x290], R2 ;  /* 0x0002900201007387 */ /* 0x0101e40000100a00 */
[----:B0-----:R-:W-:Y:S02]  /*8070*/  CS2R R2, SRZ ;  /* 0x0000000000027805 */ /* 0x001fe4000001ff00 */
[----:B------:R-:W-:Y:S02]  /*8080*/  @!P2 MOV R3, R15 ;  /* 0x0000000f0003a202 */ /* 0x000fe40000000f00 */
[----:B------:R-:W-:-:S03]  /*8090*/  @!P2 MOV R2, R6 ;  /* 0x000000060002a202 */ /* 0x000fc60000000f00 */
[----:B------:R-:W-:Y:S04]  /*80a0*/  STL [R1+0x7fc], R3 ;  /* 0x0007fc0301007387 */ /* 0x000fe80000100800 */
[----:B------:R0:W-:Y:S04]  /*80b0*/  STL [R1+0x65c], R2 ;  /* 0x00065c0201007387 */ /* 0x0001e80000100800 */
[----:B------:R-:W-:Y:S04]  /*80c0*/  STL [R1+0x678], R0 ;  /* 0x0006780001007387 */ /* 0x000fe80000100800 */
[----:B0-----:R-:W2:Y:S04]  /*80d0*/  LDL.LU.64 R2, [R1+0x7f0] ;  /* 0x0007f00001027983 */ /* 0x001ea80000300a00 */
[----:B------:R0:W-:Y:S04]  /*80e0*/  STL.64 [R1+0x990], R6 ;  /* 0x0009900601007387 */ /* 0x0001e80000100a00 */
[----:B0-----:R-:W3:Y:S01]  /*80f0*/  LDL.LU.64 R6, [R1+0x6a0] ;  /* 0x0006a00001067983 */ /* 0x001ee20000300a00 */
[----:B------:R-:W-:-:S03]  /*8100*/  LOP3.LUT P1, RZ, R16, 0x20, RZ, 0xc0, !PT ;  /* 0x0000002010ff7812 */ /* 0x000fc6000782c0ff */
[----:B------:R0:W-:Y:S02]  /*8110*/  STL.64 [R1+0x98], R10 ;  /* 0x0000980a01007387 */ /* 0x0001e40000100a00 */
[----:B0-----:R-:W-:-:S08]  /*8120*/  CS2R R10, SRZ ;  /* 0x00000000000a7805 */ /* 0x001fd0000001ff00 */
[----:B--2---:R0:W2:Y:S02]  /*8130*/  @!P1 LDG.E.64 R10, desc[UR10][R2.64] ;  /* 0x0000000a020a9981 */ /* 0x0040a4000c1e1b00 */
[----:B0-----:R-:W-:-:S06]  /*8140*/  CS2R R2, SRZ ;  /* 0x0000000000027805 */ /* 0x001fcc000001ff00 */
[----:B---3--:R0:W3:Y:S04]  /*8150*/  @!P1 LDG.E.64 R2, desc[UR10][R6.64] ;  /* 0x0000000a06029981 */ /* 0x0080e8000c1e1b00 */
[----:B------:R1:W-:Y:S01]  /*8160*/  STL.64 [R1+0x298], R8 ;  /* 0x0002980801007387 */ /* 0x0003e20000100a00 */
[----:B0-----:R-:W-:-:S03]  /*8170*/  CS2R R6, SRZ ;  /* 0x0000000000067805 */ /* 0x001fc6000001ff00 */
[----:B-1----:R-:W4:Y:S01]  /*8180*/  LDL.LU.64 R8, [R1+0x7e0] ;  /* 0x0007e00001087983 */ /* 0x002f220000300a00 */
[----:B--2---:R-:W-:-:S05]  /*8190*/  @!P1 MOV R7, R11 ;  /* 0x0000000b00079202 */ /* 0x004fca0000000f00 */
[----:B------:R-:W-:Y:S01]  /*81a0*/  STL [R1+0x7f4], R7 ;  /* 0x0007f40701007387 */ /* 0x000fe20000100800 */
[----:B---3--:R-:W-:-:S05]  /*81b0*/  @!P1 MOV R6, R2 ;  /* 0x0000000200069202 */ /* 0x008fca0000000f00 */
        /* <DEDUP_REMOVED lines=20> */
[----:B------:R-:W-:-:S05]  /*8300*/  @!P1 MOV R0, R10 ;  /* 0x0000000a00009202 */ /* 0x000fca0000000f00 */
[----:B------:R0:W-:Y:S04]  /*8310*/  STL [R1+0x7f0], R0 ;  /* 0x0007f00001007387 */ /* 0x0001e80000100800 */
[----:B--2---:R1:W2:Y:S02]  /*8320*/  @!P2 LDG.E.64 R14, desc[UR10][R4.64] ;  /* 0x0000000a040ea981 */ /* 0x0042a4000c1e1b00 */
[----:B-1----:R-:W-:-:S06]  /*8330*/  CS2R R4, SRZ ;  /* 0x0000000000047805 */ /* 0x002fcc000001ff00 */
[----:B----4-:R1:W3:Y:S04]  /*8340*/  @!P2 LDG.E.64 R4, desc[UR10][R6.64] ;  /* 0x0000000a0604a981 */ /* 0x0102e8000c1e1b00 */
[----:B------:R-:W4:Y:S01]  /*8350*/  LDL.LU.64 R6, [R1+0x990] ;  /* 0x0009900001067983 */ /* 0x000f220000300a00 */
        /* <DEDUP_REMOVED lines=13> */
[----:B----4-:R1:W-:Y:S02]  /*8430*/  STL.64 [R1+0x2a8], R6 ;  /* 0x0002a80601007387 */ /* 0x0103e40000100a00 */
[----:B-1----:R-:W-:Y:S02]  /*8440*/  CS2R R6, SRZ ;  /* 0x0000000000067805 */ /* 0x002fe4000001ff00 */
[----:B------:R-:W-:Y:S02]  /*8450*/  @!P2 MOV R7, R15 ;  /* 0x0000000f0007a202 */ /* 0x000fe40000000f00 */
[----:B---3--:R-:W-:-:S03]  /*8460*/  @!P2 MOV R6, R4 ;  /* 0x000000040006a202 */ /* 0x008fc60000000f00 */
[----:B------:R-:W-:Y:S04]  /*8470*/  STL [R1+0x7d4], R7 ;  /* 0x0007d40701007387 */ /* 0x000fe80000100800 */
[----:B------:R0:W-:Y:S01]  /*8480*/  STL [R1+0x6c4], R6 ;  /* 0x0006c40601007387 */ /* 0x0001e20000100800 */
[----:B------:R-:W-:-:S03]  /*8490*/  @!P2 MOV R0, R5 ;  /* 0x000000050000a202 */ /* 0x000fc60000000f00 */
[----:B------:R1:W-:Y:S04]  /*84a0*/  STL.64 [R1+0x988], R4 ;  /* 0x0009880401007387 */ /* 0x0003e80000100a00 */
[----:B0-----:R-:W2:Y:S04]  /*84b0*/  LDL.LU.64 R6, [R1+0x7c0] ;  /* 0x0007c00001067983 */ /* 0x001ea80000300a00 */
[----:B-1----:R-:W3:Y:S01]  /*84c0*/  LDL.LU.64 R4, [R1+0x700] ;  /* 0x0007000001047983 */ /* 0x002ee20000300a00 */
[----:B------:R-:W-:-:S03]  /*84d0*/  LOP3.LUT P1, RZ, R16, 0x4, RZ, 0xc0, !PT ;  /* 0x0000000410ff7812 */ /* 0x000fc6000782c0ff */
[----:B------:R0:W-:Y:S02]  /*84e0*/  STL.64 [R1+0xb0], R10 ;  /* 0x0000b00a01007387 */ /* 0x0001e40000100a00 */
[----:B0-----:R-:W-:-:S08]  /*84f0*/  CS2R R10, SRZ ;  /* 0x00000000000a7805 */ /* 0x001fd0000001ff00 */
[----:B--2---:R0:W2:Y:S02]  /*8500*/  @!P1 LDG.E.64 R10, desc[UR10][R6.64] ;  /* 0x0000000a060a9981 */ /* 0x0040a4000c1e1b00 */
[----:B0-----:R-:W-:-:S06]  /*8510*/  CS2R R6, SRZ ;  /* 0x0000000000067805 */ /* 0x001fcc000001ff00 */
[----:B---3--:R-:W3:Y:S04]  /*8520*/  @!P1 LDG.E.64 R6, desc[UR10][R4.64] ;  /* 0x0000000a04069981 */ /* 0x008ee8000c1e1b00 */
[----:B------:R0:W-:Y:S04]  /*8530*/  STL.64 [R1+0x2b0], R2 ;  /* 0x0002b00201007387 */ /* 0x0001e80000100a00 */
        /* <DEDUP_REMOVED lines=8> */
[----:B------:R-:W-:Y:S02]  /*85c0*/  LOP3.LUT P0, RZ, R16, 0x2, RZ, 0xc0, !PT ;  /* 0x0000000210ff7812 */ /* 0x000fe4000780c0ff */
        /* <DEDUP_REMOVED lines=13> */
[----:B----4-:R0:W3:Y:S02]  /*86a0*/  @!P0 LDG.E.64 R20, desc[UR10][R12.64] ;  /* 0x0000000a0c148981 */ /* 0x0100e4000c1e1b00 */
[----:B0-----:R-:W-:-:S06]  /*86b0*/  CS2R R12, SRZ ;  /* 0x00000000000c7805 */ /* 0x001fcc000001ff00 */
[----:B--2---:R0:W2:Y:S04]  /*86c0*/  @!P0 LDG.E.64 R12, desc[UR10][R2.64] ;  /* 0x0000000a020c8981 */ /* 0x0040a8000c1e1b00 */
[----:B------:R1:W-:Y:S01]  /*86d0*/  STL.64 [R1+0xc0], R14 ;  /* 0x0000c00e01007387 */ /* 0x0003e20000100a00 */
[----:B0-----:R-:W-:-:S03]  /*86e0*/  CS2R R2, SRZ ;  /* 0x0000000000027805 */ /* 0x001fc6000001ff00 */
[----:B-1----:R-:W4:Y:S01]  /*86f0*/  LDL.LU.64 R14, [R1+0x7a8] ;  /* 0x0007a800010e7983 */ /* 0x002f220000300a00 */
[----:B---3--:R-:W-:-:S05]  /*8700*/  @!P0 MOV R3, R21 ;  /* 0x0000001500038202 */ /* 0x008fca0000000f00 */
[----:B------:R0:W-:Y:S02]  /*8710*/  STL [R1+0x7b4], R3 ;  /* 0x0007b40301007387 */ /* 0x0001e40000100800 */
[----:B0-----:R-:W-:Y:S02]  /*8720*/  MOV R3, R5 ;  /* 0x0000000500037202 */ /* 0x001fe40000000f00 */
[----:B--2---:R-:W-:-:S05]  /*8730*/  @!P0 MOV R2, R12 ;  /* 0x0000000c00028202 */ /* 0x004fca0000000f00 */
[----:B------:R0:W-:Y:S02]  /*8740*/  STL [R1+0x704], R2 ;  /* 0x0007040201007387 */ /* 0x0001e40000100800 */
[----:B0-----:R-:W-:Y:S02]  /*8750*/  MOV R2, R4 ;  /* 0x0000000400027202 */ /* 0x001fe40000000f00 */
[----:B------:R-:W2:Y:S01]  /*8760*/  LDL.LU.64 R4, [R1+0x798] ;  /* 0x0007980001047983 */ /* 0x000ea20000300a00 */
[----:B------:R-:W-:-:S03]  /*8770*/  LOP3.LUT P2, RZ, R16, 0x1, RZ, 0xc0, !PT ;  /* 0x0000000110ff7812 */ /* 0x000fc6000784c0ff */
[----:B------:R0:W-:Y:S02]  /*8780*/  STL.64 [R1+0x2b8], R8 ;  /* 0x0002b80801007387 */ /* 0x0001e40000100a00 */
[----:B0-----:R-:W-:Y:S02]  /*8790*/  MOV R8, R18 ;  /* 0x0000001200087202 */ /* 0x001fe40000000f00 */
[----:B------:R-:W-:Y:S02]  /*87a0*/  MOV R9, R19 ;  /* 0x0000001300097202 */ /* 0x000fe40000000f00 */
[----:B------:R-:W-:-:S06]  /*87b0*/  CS2R R18, SRZ ;  /* 0x0000000000127805 */ /* 0x000fcc000001ff00 */
[----:B----4-:R0:W3:Y:S02]  /*87c0*/  @!P2 LDG.E.64 R18, desc[UR10][R14.64] ;  /* 0x0000000a0e12a981 */ /* 0x0100e4000c1e1b00 */
[----:B0-----:R-:W-:Y:S02]  /*87d0*/  CS2R R14, SRZ ;  /* 0x00000000000e7805 */ /* 0x001fe4000001ff00 */
[----:B------:R0:W-:Y:S02]  /*87e0*/  STL [R1+0x6ec], R0 ;  /* 0x0006ec0001007387 */ /* 0x0001e40000100800 */
[----:B0-----:R-:W-:Y:S01]  /*87f0*/  HFMA2 R0, -RZ, RZ, 0, 0 ;  /* 0x00000000ff007431 */ /* 0x001fe200000001ff */
[----:B------:R-:W-:Y:S01]  /*8800*/  @!P1 MOV R0, R10 ;  /* 0x0000000a00009202 */ /* 0x000fe20000000f00 */
        /* <DEDUP_REMOVED lines=26> */
[----:B------:R0:W-:Y:S04]  /*89b0*/  STL [R1+0x724], R4 ;  /* 0x0007240401007387 */ /* 0x0001e80000100800 */
[----:B------:R1:W-:Y:S01]  /*89c0*/  STL [R1+0x79c], R5 ;  /* 0x00079c0501007387 */ /* 0x0003e20000100800 */
[----:B0-----:R-:W-:-:S02]  /*89d0*/  MOV R4, R2 ;  /* 0x0000000200047202 */ /* 0x001fc40000000f00 */
[----:B-1----:R-:W-:Y:S02]  /*89e0*/  MOV R5, R3 ;  /* 0x0000000300057202 */ /* 0x002fe40000000f00 */
[----:B------:R-:W-:Y:S01]  /*89f0*/  CS2R R2, SRZ ;  /* 0x0000000000027805 */ /* 0x000fe2000001ff00 */
[----:B------:R0:W-:Y:S04]  /*8a00*/  STL.64 [R1+0xd0], R20 ;  /* 0x0000d01401007387 */ /* 0x0001e80000100a00 */
[----:B0-----:R-:W4:Y:S04]  /*8a10*/  LDL.LU.64 R20, [R1+0x458] ;  /* 0x0004580001147983 */ /* 0x001f280000300a00 */
[----:B---3--:R0:W3:Y:S02]  /*8a20*/  @!P1 LDG.E.64 R2, desc[UR10][R10.64] ;  /* 0x0000000a0a029981 */ /* 0x0080e4000c1e1b00 */
[----:B0-----:R-:W-:-:S06]  /*8a30*/  CS2R R10, SRZ ;  /* 0x00000000000a7805 */ /* 0x001fcc000001ff00 */
[----:B--2---:R-:W2:Y:S04]  /*8a40*/  @!P1 LDG.E.64 R10, desc[UR10][R14.64] ;  /* 0x0000000a0e0a9981 */ /* 0x004ea8000c1e1b00 */
[----:B------:R-:W4:Y:S01]  /*8a50*/  LDL.LU.64 R14, [R1+0x788] ;  /* 0x00078800010e7983 */ /* 0x000f220000300a00 */
[----:B------:R-:W-:-:S03]  /*8a60*/  LOP3.LUT P0, RZ, R17, 0x40000000, RZ, 0xc0, !PT ;  /* 0x4000000011ff7812 */ /* 0x000fc6000780c0ff */
[----:B------:R0:W-:Y:S02]  /*8a70*/  STL.64 [R1+0x2c8], R6 ;  /* 0x0002c80601007387 */ /* 0x0001e40000100a00 */
[----:B0-----:R-:W-:Y:S02]  /*8a80*/  CS2R R6, SRZ ;  /* 0x0000000000067805 */ /* 0x001fe4000001ff00 */
[----:B------:R0:W-:Y:S04]  /*8a90*/  STL.64 [R1+0xd8], R18 ;  /* 0x0000d81201007387 */ /* 0x0001e80000100a00 */
[----:B0-----:R-:W4:Y:S01]  /*8aa0*/  LDL.LU.64 R18, [R1+0x778] ;  /* 0x0007780001127983 */ /* 0x001f220000300a00 */
[----:B---3--:R-:W-:-:S05]  /*8ab0*/  @!P1 MOV R7, R3 ;  /* 0x0000000300079202 */ /* 0x008fca0000000f00 */
[----:B------:R-:W-:Y:S01]  /*8ac0*/  STL [R1+0x794], R7 ;  /* 0x0007940701007387 */ /* 0x000fe20000100800 */
[----:B--2---:R-:W-:-:S05]  /*8ad0*/  @!P1 MOV R6, R10 ;  /* 0x0000000a00069202 */ /* 0x004fca0000000f00 */
[----:B------:R0:W-:Y:S02]  /*8ae0*/  STL [R1+0x740], R6 ;  /* 0x0007400601007387 */ /* 0x0001e40000100800 */
[----:B0-----:R-:W-:-:S06]  /*8af0*/  CS2R R6, SRZ ;  /* 0x0000000000067805 */ /* 0x001fcc000001ff00 */
[----:B----4-:R0:W2:Y:S02]  /*8b00*/  @!P0 LDG.E.64 R6, desc[UR10][R14.64] ;  /* 0x0000000a0e068981 */ /* 0x0100a4000c1e1b00 */
[----:B0-----:R-:W-:Y:S02]  /*8b10*/  MOV R14, R4 ;  /* 0x00000004000e7202 */ /* 0x001fe40000000f00 */
[----:B------:R-:W-:Y:S02]  /*8b20*/  MOV R15, R5 ;  /* 0x00000005000f7202 */ /* 0x000fe40000000f00 */
[----:B------:R-:W-:Y:S02]  /*8b30*/  MOV R4, R8 ;  /* 0x0000000800047202 */ /* 0x000fe40000000f00 */
[----:B------:R-:W-:Y:S02]  /*8b40*/  MOV R5, R9 ;  /* 0x0000000900057202 */ /* 0x000fe40000000f00 */
[----:B------:R-:W-:-:S06]  /*8b50*/  CS2R R8, SRZ ;  /* 0x0000000000087805 */ /* 0x000fcc000001ff00 */
[----:B------:R0:W3:Y:S02]  /*8b60*/  @!P0 LDG.E.64 R8, desc[UR10][R20.64] ;  /* 0x0000000a14088981 */ /* 0x0000e4000c1e1b00 */
[----:B0-----:R-:W-:Y:S02]  /*8b70*/  MOV R20, R14 ;  /* 0x0000000e00147202 */ /* 0x001fe40000000f00 */
[----:B------:R-:W-:Y:S02]  /*8b80*/  MOV R21, R15 ;  /* 0x0000000f00157202 */ /* 0x000fe40000000f00 */
[----:B------:R-:W4:Y:S01]  /*8b90*/  LDL.LU.64 R14, [R1+0x450] ;  /* 0x00045000010e7983 */ /* 0x000f220000300a00 */
[----:B------:R-:W-:-:S03]  /*8ba0*/  LOP3.LUT P2, RZ, R17, 0x20000000, RZ, 0xc0, !PT ;  /* 0x2000000011ff7812 */ /* 0x000fc6000784c0ff */
[----:B------:R0:W-:Y:S02]  /*8bb0*/  STL.64 [R1+0x2d0], R12 ;  /* 0x0002d00c01007387 */ /* 0x0001e40000100a00 */
[----:B0-----:R-:W-:Y:S02]  /*8bc0*/  CS2R R12, SRZ ;  /* 0x00000000000c7805 */ /* 0x001fe4000001ff00 */
        /* <DEDUP_REMOVED lines=27> */
[----:B--2---:R-:W-:-:S05]  /*8d80*/  @!P2 MOV R0, R4 ;  /* 0x000000040000a202 */ /* 0x004fca0000000f00 */
[----:B------:R1:W-:Y:S02]  /*8d90*/  STL [R1+0x778], R0 ;  /* 0x0007780001007387 */ /* 0x0003e40000100800 */
[----:B-1----:R-:W-:Y:S02]  /*8da0*/  HFMA2 R0, -RZ, RZ, 0, 0 ;  /* 0x00000000ff007431 */ /* 0x002fe400000001ff */
[----:B----4-:R0:W-:Y:S02]  /*8db0*/  STL.64 [R1+0x2d8], R14 ;  /* 0x0002d80e01007387 */ /* 0x0101e40000100a00 */
[----:B0-----:R-:W-:Y:S02]  /*8dc0*/  CS2R R14, SRZ ;  /* 0x00000000000e7805 */ /* 0x001fe4000001ff00 */
        /* <DEDUP_REMOVED lines=15> */
[----:B------:R-:W4:Y:S01]  /*8ec0*/  LDL.LU.64 R12, [R1+0x440] ;  /* 0x00044000010c7983 */ /* 0x000f220000300a00 */
[----:B0-----:R-:W-:Y:S02]  /*8ed0*/  CS2R R10, SRZ ;  /* 0x00000000000a7805 */ /* 0x001fe4000001ff00 */
        /* <DEDUP_REMOVED lines=8> */
[----:B--2---:R0:W2:Y:S02]  /*8f60*/  @!P0 LDG.E.64 R6, desc[UR10][R10.64] ;  /* 0x0000000a0a068981 */ /* 0x0040a4000c1e1b00 */
[----:B0-----:R-:W-:-:S06]  /*8f70*/  CS2R R10, SRZ ;  /* 0x00000000000a7805 */ /* 0x001fcc000001ff00 */
[----:B----4-:R-:W3:Y:S04]  /*8f80*/  @!P0 LDG.E.64 R10, desc[UR10][R12.64] ;  /* 0x0000000a0c0a8981 */ /* 0x010ee8000c1e1b00 */
        /* <DEDUP_REMOVED lines=10> */
[----:B0-----:R-:W-:Y:S02]  /*9030*/  CS2R R4, SRZ ;  /* 0x0000000000047805 */ /* 0x001fe4000001ff00 */
[----:B------:R0:W-:Y:S02]  /*9040*/  STL [R1+0x454], R0 ;  /* 0x0004540001007387 */ /* 0x0001e40000100800 */
[----:B0-----:R-:W-:Y:S01]  /*9050*/  HFMA2 R0, -RZ, RZ, 0, 0 ;  /* 0x00000000ff007431 */ /* 0x001fe200000001ff */
[----:B------:R-:W-:-:S03]  /*9060*/  @!P1 MOV R0, R2 ;  /* 0x0000000200009202 */ /* 0x000fc60000000f00 */
[----:B--2---:R0:W2:Y:S02]  /*9070*/  @!P2 LDG.E.64 R4, desc[UR10][R8.64] ;  /* 0x0000000a0804a981 */ /* 0x0040a4000c1e1b00 */
        /* <DEDUP_REMOVED lines=60> */
[----:B------:R0:W-:Y:S02]  /*9440*/  STL [R1+0x43c], R0 ;  /* 0x00043c0001007387 */ /* 0x0001e40000100800 */
[----:B0-----:R-:W-:Y:S02]  /*9450*/  HFMA2 R0, -RZ, RZ, 0, 0 ;  /* 0x00000000ff007431 */ /* 0x001fe400000001ff */
[----:B--2---:R0:W2:Y:S04]  /*9460*/  @!P2 LDG.E.64 R10, desc[UR10][R8.64] ;  /* 0x0000000a080aa981 */ /* 0x0040a8000c1e1b00 */
[----:B------:R-:W4:Y:S01]  /*9470*/  LDL.LU.64 R8, [R1+0x970] ;  /* 0x0009700001087983 */ /* 0x000f220000300a00 */
        /* <DEDUP_REMOVED lines=12> */
[----:B---3--:R-:W-:-:S05]  /*9540*/  @!P2 MOV R0, R4 ;  /* 0x000000040000a202 */ /* 0x008fca0000000f00 */
[----:B------:R1:W-:Y:S02]  /*9550*/  STL [R1+0x728], R0 ;  /* 0x0007280001007387 */ /* 0x0003e40000100800 */
[----:B-1----:R-:W-:Y:S02]  /*9560*/  HFMA2 R0, -RZ, RZ, 0, 0 ;  /* 0x00000000ff007431 */ /* 0x002fe400000001ff */
[----:B----4-:R0:W-:Y:S02]  /*9570*/  STL.64 [R1+0x308], R8 ;  /* 0x0003080801007387 */ /* 0x0101e40000100a00 */
[----:B0-----:R-:W-:Y:S02]  /*9580*/  CS2R R8, SRZ ;  /* 0x0000000000087805 */ /* 0x001fe4000001ff00 */
[----:B------:R-:W-:Y:S02]  /*9590*/  @!P2 MOV R9, R5 ;  /* 0x000000050009a202 */ /* 0x000fe40000000f00 */
[----:B--2---:R-:W-:-:S03]  /*95a0*/  @!P2 MOV R8, R10 ;  /* 0x0000000a0008a202 */ /* 0x004fc60000000f00 */
        /* <DEDUP_REMOVED lines=40> */
[----:B------:R-:W4:Y:S04]  /*9830*/  LDL.LU.64 R10, [R1+0x968] ;  /* 0x00096800010a7983 */ /* 0x000f280000300a00 */
[----:B------:R1:W-:Y:S02]  /*9840*/  STL [R1+0x424], R0 ;  /* 0x0004240001007387 */ /* 0x0003e40000100800 */
[----:B-1----:R-:W-:Y:S01]  /*9850*/  HFMA2 R0, -RZ, RZ, 0, 0 ;  /* 0x00000000ff007431 */ /* 0x002fe200000001ff */
[----:B------:R-:W-:-:S05]  /*9860*/  @!P1 MOV R0, R2 ;  /* 0x0000000200009202 */ /* 0x000fca0000000f00 */
[----:B------:R1:W-:Y:S02]  /*9870*/  STL [R1+0x718], R0 ;  /* 0x0007180001007387 */ /* 0x0003e40000100800 */
[----:B-1----:R-:W-:Y:S01]  /*9880*/  HFMA2 R0, -RZ, RZ, 0, 0 ;  /* 0x00000000ff007431 */ /* 0x002fe200000001ff */
[----:B------:R-:W-:Y:S02]  /*9890*/  @!P1 MOV R0, R9 ;  /* 0x0000000900009202 */ /* 0x000fe40000000f00 */
[----:B------:R-:W-:Y:S01]  /*98a0*/  LOP3.LUT P1, RZ, R17, 0x80000, RZ, 0xc0, !PT ;  /* 0x0008000011ff7812 */ /* 0x000fe2000782c0ff */
[----:B------:R1:W-:Y:S02]  /*98b0*/  STL.64 [R1+0x128], R2 ;  /* 0x0001280201007387 */ /* 0x0003e40000100a00 */
[----:B-1----:R-:W-:Y:S02]  /*98c0*/  CS2R R2, SRZ ;  /* 0x0000000000027805 */ /* 0x002fe4000001ff00 */
[----:B------:R-:W-:Y:S04]  /*98d0*/  STL.64 [R1+0x328], R8 ;  /* 0x0003280801007387 */ /* 0x000fe80000100a00 */
[----:B----4-:R0:W-:Y:S02]  /*98e0*/  STL.64 [R1+0x320], R10 ;  /* 0x0003200a01007387 */ /* 0x0101e40000100a00 */
[----:B0-----:R-:W-:-:S02]  /*98f0*/  MOV R10, R18 ;  /* 0x00000012000a7202 */ /* 0x001fc40000000f00 */
[----:B------:R-:W-:Y:S02]  /*9900*/  MOV R11, R19 ;  /* 0x00000013000b7202 */ /* 0x000fe40000000f00 */
[----:B------:R-:W-:-:S03]  /*9910*/  MOV R18, R20 ;  /* 0x0000001400127202 */ /* 0x000fc60000000f00 */
[----:B------:R0:W4:Y:S01]  /*9920*/  @!P1 LDG.E.64 R2, desc[UR10][R10.64] ;  /* 0x0000000a0a029981 */ /* 0x000122000c1e1b00 */
[----:B------:R-:W-:Y:S02]  /*9930*/  MOV R19, R21 ;  /* 0x0000001500137202 */ /* 0x000fe40000000f00 */
[----:B------:R-:W-:Y:S02]  /*9940*/  MOV R20, R48 ;  /* 0x0000003000147202 */ /* 0x000fe40000000f00 */
[----:B------:R-:W-:Y:S02]  /*9950*/  MOV R21, R49 ;  /* 0x0000003100157202 */ /* 0x000fe40000000f00 */
[----:B0-----:R-:W-:-:S06]  /*9960*/  CS2R R10, SRZ ;  /* 0x00000000000a7805 */ /* 0x001fcc000001ff00 */
[----:B------:R0:W4:Y:S02]  /*9970*/  @!P1 LDG.E.64 R10, desc[UR10][R18.64] ;  /* 0x0000000a120a9981 */ /* 0x000124000c1e1b00 */
[----:B0-----:R-:W-:Y:S02]  /*9980*/  MOV R18, R20 ;  /* 0x0000001400127202 */ /* 0x001fe40000000f00 */
[----:B------:R-:W-:Y:S02]  /*9990*/  MOV R19, R21 ;  /* 0x0000001500137202 */ /* 0x000fe40000000f00 */
[----:B------:R-:W-:Y:S02]  /*99a0*/  MOV R8, R18 ;  /* 0x0000001200087202 */ /* 0x000fe40000000f00 */
[----:B------:R-:W-:Y:S02]  /*99b0*/  MOV R9, R19 ;  /* 0x0000001300097202 */ /* 0x000fe40000000f00 */
[----:B------:R-:W3:Y:S04]  /*99c0*/  LDL.LU.64 R18, [R1+0x6b0] ;  /* 0x0006b00001127983 */ /* 0x000ee80000300a00 */
        /* <DEDUP_REMOVED lines=9> */
[----:B------:R0:W4:Y:S02]  /*9a60*/  @!P0 LDG.E.64 R6, desc[UR10][R8.64] ;  /* 0x0000000a08068981 */ /* 0x000124000c1e1b00 */
[----:B0-----:R-:W-:-:S06]  /*9a70*/  CS2R R8, SRZ ;  /* 0x0000000000087805 */ /* 0x001fcc000001ff00 */
[----:B---3--:R-:W3:Y:S04]  /*9a80*/  @!P0 LDG.E.64 R8, desc[UR10][R18.64] ;  /* 0x0000000a12088981 */ /* 0x008ee8000c1e1b00 */
[----:B------:R-:W3:Y:S04]  /*9a90*/  LDL.LU.64 R18, [R1+0x698] ;  /* 0x0006980001127983 */ /* 0x000ee80000300a00 */
[----:B------:R0:W-:Y:S02]  /*9aa0*/  STL [R1+0x414], R0 ;  /* 0x0004140001007387 */ /* 0x0001e40000100800 */
[----:B0-----:R-:W-:Y:S01]  /*9ab0*/  HFMA2 R0, -RZ, RZ, 0, 0 ;  /* 0x00000000ff007431 */ /* 0x001fe200000001ff */
[----:B------:R-:W-:-:S05]  /*9ac0*/  @!P2 MOV R0, R4 ;  /* 0x000000040000a202 */ /* 0x000fca0000000f00 */
[----:B------:R0:W-:Y:S02]  /*9ad0*/  STL [R1+0x6e0], R0 ;  /* 0x0006e00001007387 */ /* 0x0001e40000100800 */
[----:B0-----:R-:W-:Y:S01]  /*9ae0*/  HFMA2 R0, -RZ, RZ, 0, 0 ;  /* 0x00000000ff007431 */ /* 0x001fe200000001ff */
[----:B--2---:R-:W-:-:S05]  /*9af0*/  @!P2 MOV R0, R14 ;  /* 0x0000000e0000a202 */ /* 0x004fca0000000f00 */
[----:B------:R0:W-:Y:S01]  /*9b00*/  STL [R1+0x410], R0 ;  /* 0x0004100001007387 */ /* 0x0001e20000100800 */
[----:B------:R-:W-:Y:S02]  /*9b10*/  MOV R48, R46 ;  /* 0x0000002e00307202 */ /* 0x000fe40000000f00 */
[----:B------:R-:W-:Y:S01]  /*9b20*/  MOV R49, R47 ;  /* 0x0000002f00317202 */ /* 0x000fe20000000f00 */
[----:B0-----:R-:W-:Y:S01]  /*9b30*/  HFMA2 R0, -RZ, RZ, 0, 0 ;  /* 0x00000000ff007431 */ /* 0x001fe200000001ff */
[----:B------:R-:W-:Y:S02]  /*9b40*/  MOV R46, R40 ;  /* 0x00000028002e7202 */ /* 0x000fe40000000f00 */
[----:B------:R-:W-:Y:S02]  /*9b50*/  MOV R47, R41 ;  /* 0x00000029002f7202 */ /* 0x000fe40000000f00 */
[----:B----4-:R-:W-:Y:S02]  /*9b60*/  @!P1 MOV R0, R2 ;  /* 0x0000000200009202 */ /* 0x010fe40000000f00 */
[----:B------:R-:W-:-:S02]  /*9b70*/  MOV R40, R68 ;  /* 0x0000004400287202 */ /* 0x000fc40000000f00 */
[----:B------:R-:W-:Y:S02]  /*9b80*/  MOV R41, R69 ;  /* 0x0000004500297202 */ /* 0x000fe40000000f00 */
[----:B------:R-:W-:Y:S01]  /*9b90*/  CS2R R68, SRZ ;  /* 0x0000000000447805 */ /* 0x000fe2000001ff00 */
[----:B------:R0:W-:Y:S01]  /*9ba0*/  STL [R1+0x6d0], R0 ;  /* 0x0006d00001007387 */ /* 0x0001e20000100800 */
[----:B------:R-:W-:Y:S02]  /*9bb0*/  @!P2 MOV R68, R5 ;  /* 0x000000050044a202 */ /* 0x000fe40000000f00 */
[----:B------:R-:W-:Y:S02]  /*9bc0*/  @!P2 MOV R69, R15 ;  /* 0x0000000f0045a202 */ /* 0x000fe40000000f00 */
[----:B------:R-:W-:Y:S02]  /*9bd0*/  MOV R20, R48 ;  /* 0x0000003000147202 */ /* 0x000fe40000000f00 */
[----:B------:R-:W-:-:S02]  /*9be0*/  MOV R21, R49 ;  /* 0x0000003100157202 */ /* 0x000fc40000000f00 */
[----:B------:R-:W-:Y:S01]  /*9bf0*/  LOP3.LUT P2, RZ, R17, 0x20000, RZ, 0xc0, !PT ;  /* 0x0002000011ff7812 */ /* 0x000fe2000784c0ff */
[----:B0-----:R-:W-:Y:S01]  /*9c00*/  HFMA2 R0, -RZ, RZ, 0, 0 ;  /* 0x00000000ff007431 */ /* 0x001fe200000001ff */
[----:B------:R-:W-:Y:S02]  /*9c10*/  MOV R48, R40 ;  /* 0x0000002800307202 */ /* 0x000fe40000000f00 */
[----:B------:R-:W-:Y:S02]  /*9c20*/  MOV R49, R41 ;  /* 0x0000002900317202 */ /* 0x000fe40000000f00 */
[----:B------:R-:W-:Y:S02]  /*9c30*/  MOV R40, R34 ;  /* 0x0000002200287202 */ /* 0x000fe40000000f00 */
[----:B------:R-:W-:Y:S01]  /*9c40*/  MOV R41, R35 ;  /* 0x0000002300297202 */ /* 0x000fe20000000f00 */
[----:B------:R0:W-:Y:S01]  /*9c50*/  STL [R1+0x6e4], R68 ;  /* 0x0006e44401007387 */ /* 0x0001e20000100800 */
[----:B------:R-:W-:-:S02]  /*9c60*/  MOV R34, R66 ;  /* 0x0000004200227202 */ /* 0x000fc40000000f00 */
[----:B------:R-:W-:Y:S02]  /*9c70*/  MOV R35, R67 ;  /* 0x0000004300237202 */ /* 0x000fe40000000f00 */
[----:B------:R-:W-:Y:S02]  /*9c80*/  CS2R R66, SRZ ;  /* 0x0000000000427805 */ /* 0x000fe4000001ff00 */
[----:B------:R-:W-:Y:S01]  /*9c90*/  @!P1 MOV R0, R3 ;  /* 0x0000000300009202 */ /* 0x000fe20000000f00 */
[----:B------:R1:W-:Y:S01]  /*9ca0*/  STL.64 [R1+0x330], R12 ;  /* 0x0003300c01007387 */ /* 0x0003e20000100a00 */
[----:B------:R-:W-:Y:S02]  /*9cb0*/  @!P1 MOV R67, R11 ;  /* 0x0000000b00439202 */ /* 0x000fe40000000f00 */
[----:B0-----:R-:W-:Y:S02]  /*9cc0*/  MOV R68, RZ ;  /* 0x000000ff00447202 */ /* 0x001fe40000000f00 */
[----:B------:R-:W-:-:S02]  /*9cd0*/  @!P1 MOV R68, R10 ;  /* 0x0000000a00449202 */ /* 0x000fc40000000f00 */
[----:B------:R-:W-:Y:S02]  /*9ce0*/  LOP3.LUT P1, RZ, R17, 0x10000, RZ, 0xc0, !PT ;  /* 0x0001000011ff7812 */ /* 0x000fe4000782c0ff */
[----:B-1----:R-:W-:Y:S01]  /*9cf0*/  CS2R R12, SRZ ;  /* 0x00000000000c7805 */ /* 0x002fe2000001ff00 */
[----:B------:R0:W-:Y:S02]  /*9d00*/  STL.64 [R1+0x140], R2 ;  /* 0x0001400201007387 */ /* 0x0001e40000100a00 */
[----:B0-----:R-:W-:Y:S02]  /*9d10*/  CS2R R2, SRZ ;  /* 0x0000000000027805 */ /* 0x001fe4000001ff00 */
[----:B------:R0:W-:Y:S04]  /*9d20*/  STL.64 [R1+0x138], R4 ;  /* 0x0001380401007387 */ /* 0x0001e80000100a00 */
[----:B------:R1:W-:Y:S01]  /*9d30*/  STL.64 [R1+0x960], R68 ;  /* 0x0009604401007387 */ /* 0x0003e20000100a00 */
[----:B0-----:R-:W-:-:S02]  /*9d40*/  CS2R R4, SRZ ;  /* 0x0000000000047805 */ /* 0x001fc4000001ff00 */
[----:B-1----:R-:W-:Y:S02]  /*9d50*/  MOV R68, R48 ;  /* 0x0000003000447202 */ /* 0x002fe40000000f00 */
[----:B------:R-:W-:-:S05]  /*9d60*/  MOV R69, R49 ;  /* 0x0000003100457202 */ /* 0x000fca0000000f00 */
[----:B------:R-:W2:Y:S04]  /*9d70*/  @!P2 LDG.E.64 R4, desc[UR10][R68.64] ;  /* 0x0000000a4404a981 */ /* 0x000ea8000c1e1b00 */
[----:B---3--:R0:W3:Y:S04]  /*9d80*/  @!P2 LDG.E.64 R12, desc[UR10][R18.64] ;  /* 0x0000000a120ca981 */ /* 0x0080e8000c1e1b00 */
[----:B------:R1:W-:Y:S01]  /*9d90*/  STL [R1+0x6d4], R0 ;  /* 0x0006d40001007387 */ /* 0x0003e20000100800 */
[----:B------:R-:W-:Y:S02]  /*9da0*/  MOV R48, R40 ;  /* 0x0000002800307202 */ /* 0x000fe40000000f00 */
[----:B------:R-:W-:Y:S01]  /*9db0*/  MOV R49, R41 ;  /* 0x0000002900317202 */ /* 0x000fe20000000f00 */
[----:B------:R-:W-:Y:S01]  /*9dc0*/  STL.64 [R1+0x148], R6 ;  /* 0x0001480601007387 */ /* 0x000fe20000100a00 */
[----:B0-----:R-:W-:-:S02]  /*9dd0*/  MOV R18, R20 ;  /* 0x0000001400127202 */ /* 0x001fc40000000f00 */
[----:B------:R-:W-:Y:S01]  /*9de0*/  MOV R19, R21 ;  /* 0x0000001500137202 */ /* 0x000fe20000000f00 */
[----:B------:R-:W-:Y:S04]  /*9df0*/  STL.64 [R1+0x338], R14 ;  /* 0x0003380e01007387 */ /* 0x000fe80000100a00 */
[----:B------:R0:W4:Y:S04]  /*9e00*/  @!P1 LDG.E.64 R2, desc[UR10][R18.64] ;  /* 0x0000000a12029981 */ /* 0x000128000c1e1b00 */
[----:B------:R-:W3:Y:S01]  /*9e10*/  LDL.LU.64 R20, [R1+0x680] ;  /* 0x0006800001147983 */ /* 0x000ee20000300a00 */
[----:B-1----:R-:W-:Y:S01]  /*9e20*/  HFMA2 R0, -RZ, RZ, 0, 0 ;  /* 0x00000000ff007431 */ /* 0x002fe200000001ff */
[----:B------:R-:W-:-:S02]  /*9e30*/  @!P0 MOV R66, R8 ;  /* 0x0000000800428202 */ /* 0x000fc40000000f00 */
[----:B------:R-:W-:Y:S01]  /*9e40*/  STL.64 [R1+0x340], R10 ;  /* 0x0003400a01007387 */ /* 0x000fe20000100a00 */
[----:B------:R-:W-:Y:S01]  /*9e50*/  @!P0 MOV R0, R6 ;  /* 0x0000000600008202 */ /* 0x000fe20000000f00 */
[----:B0-----:R-:W-:Y:S01]  /*9e60*/  HFMA2 R18, -RZ, RZ, 0, 0 ;  /* 0x00000000ff127431 */ /* 0x001fe200000001ff */
[----:B------:R-:W-:Y:S01]  /*9e70*/  MOV R40, R38 ;  /* 0x0000002600287202 */ /* 0x000fe20000000f00 */
[----:B------:R-:W-:Y:S01]  /*9e80*/  STL.64 [R1+0x348], R8 ;  /* 0x0003480801007387 */ /* 0x000fe20000100a00 */
[----:B------:R-:W-:-:S03]  /*9e90*/  MOV R41, R39 ;  /* 0x0000002700297202 */ /* 0x000fc60000000f00 */
[----:B------:R0:W-:Y:S01]  /*9ea0*/  STL [R1+0x6b0], R0 ;  /* 0x0006b00001007387 */ /* 0x0001e20000100800 */
[----:B------:R-:W-:Y:S02]  /*9eb0*/  MOV R38, R58 ;  /* 0x0000003a00267202 */ /* 0x000fe40000000f00 */
[----:B------:R-:W-:Y:S02]  /*9ec0*/  MOV R39, R59 ;  /* 0x0000003b00277202 */ /* 0x000fe40000000f00 */
[----:B------:R-:W-:Y:S01]  /*9ed0*/  CS2R R58, SRZ ;  /* 0x00000000003a7805 */ /* 0x000fe2000001ff00 */
[----:B------:R-:W3:Y:S01]  /*9ee0*/  LDL.LU.64 R68, [R1+0x588] ;  /* 0x0005880001447983 */ /* 0x000ee20000300a00 */
[----:B0-----:R-:W-:Y:S01]  /*9ef0*/  HFMA2 R0, -RZ, RZ, 0, 0 ;  /* 0x00000000ff007431 */ /* 0x001fe200000001ff */
[----:B------:R-:W-:Y:S02]  /*9f00*/  @!P0 MOV R59, R9 ;  /* 0x00000009003b8202 */ /* 0x000fe40000000f00 */
[----:B------:R-:W-:-:S02]  /*9f10*/  @!P0 MOV R0, R7 ;  /* 0x0000000700008202 */ /* 0x000fc40000000f00 */
[----:B------:R-:W-:Y:S02]  /*9f20*/  LOP3.LUT P0, RZ, R17, 0x8000, RZ, 0xc0, !PT ;  /* 0x0000800011ff7812 */ /* 0x000fe4000780c0ff */
[----:B------:R-:W-:Y:S02]  /*9f30*/  CS2R R6, SRZ ;  /* 0x0000000000067805 */ /* 0x000fe4000001ff00 */
[----:B------:R-:W-:Y:S01]  /*9f40*/  MOV R19, R49 ;  /* 0x0000003100137202 */ /* 0x000fe20000000f00 */
[----:B------:R-:W-:Y:S01]  /*9f50*/  HFMA2 R14, -RZ, RZ, 0, 0 ;  /* 0x00000000ff0e7431 */ /* 0x000fe200000001ff */
[----:B--2---:R-:W-:-:S05]  /*9f60*/  @!P2 MOV R14, R5 ;  /* 0x00000005000ea202 */ /* 0x004fca0000000f00 */
[----:B------:R0:W-:Y:S02]  /*9f70*/  STL [R1+0x6d8], R14 ;  /* 0x0006d80e01007387 */ /* 0x0001e40000100800 */
[----:B0-----:R-:W-:Y:S02]  /*9f80*/  CS2R R14, SRZ ;  /* 0x00000000000e7805 */ /* 0x001fe4000001ff00 */
[----:B----4-:R-:W-:-:S04]  /*9f90*/  @!P1 MOV R18, R2 ;  /* 0x0000000200129202 */ /* 0x010fc80000000f00 */
[----:B---3--:R0:W2:Y:S04]  /*9fa0*/  @!P1 LDG.E.64 R14, desc[UR10][R20.64] ;  /* 0x0000000a140e9981 */ /* 0x0080a8000c1e1b00 */
[----:B------:R1:W-:Y:S02]  /*9fb0*/  STL [R1+0x6dc], R18 ;  /* 0x0006dc1201007387 */ /* 0x0003e40000100800 */
[----:B-1----:R-:W-:Y:S02]  /*9fc0*/  MOV R18, R48 ;  /* 0x0000003000127202 */ /* 0x002fe40000000f00 */
[----:B------:R-:W3:Y:S04]  /*9fd0*/  LDL.LU.64 R48, [R1+0x668] ;  /* 0x0006680001307983 */ /* 0x000ee80000300a00 */
[----:B------:R1:W4:Y:S04]  /*9fe0*/  @!P0 LDG.E.64 R6, desc[UR10][R18.64] ;  /* 0x0000000a12068981 */ /* 0x000328000c1e1b00 */
[----:B------:R1:W-:Y:S01]  /*9ff0*/  STL [R1+0x6c8], R0 ;  /* 0x0006c80001007387 */ /* 0x0003e20000100800 */
[----:B0-----:R-:W-:Y:S01]  /*a000*/  MOV R20, R40 ;  /* 0x0000002800147202 */ /* 0x001fe20000000f00 */
[----:B-1----:R-:W-:-:S03]  /*a010*/  HFMA2 R0, -RZ, RZ, 0, 0 ;  /* 0x00000000ff007431 */ /* 0x002fc600000001ff */
[----:B------:R-:W-:Y:S01]  /*a020*/  MOV R18, R20 ;  /* 0x0000001400127202 */ /* 0x000fe20000000f00 */
[----:B------:R-:W-:Y:S01]  /*a030*/  HFMA2 R10, -RZ, RZ, 0, 0 ;  /* 0x00000000ff0a7431 */ /* 0x000fe200000001ff */
[----:B------:R-:W-:Y:S01]  /*a040*/  @!P2 MOV R0, R4 ;  /* 0x000000040000a202 */ /* 0x000fe20000000f00 */
[----:B------:R-:W-:Y:S01]  /*a050*/  HFMA2 R20, -RZ, RZ, 0, 0 ;  /* 0x00000000ff147431 */ /* 0x000fe200000001ff */
[----:B------:R-:W-:-:S03]  /*a060*/  @!P2 MOV R58, R12 ;  /* 0x0000000c003aa202 */ /* 0x000fc60000000f00 */
[----:B------:R0:W-:Y:S01]  /*a070*/  STL [R1+0x6cc], R0 ;  /* 0x0006cc0001007387 */ /* 0x0001e20000100800 */
[----:B------:R-:W-:Y:S02]  /*a080*/  @!P1 MOV R10, R3 ;  /* 0x00000003000a9202 */ /* 0x000fe40000000f00 */
[----:B------:R-:W-:Y:S02]  /*a090*/  MOV R21, R41 ;  /* 0x0000002900157202 */ /* 0x000fe40000000f00 */
[----:B0-----:R-:W-:Y:S02]  /*a0a0*/  MOV R0, RZ ;  /* 0x000000ff00007202 */ /* 0x001fe40000000f00 */
[----:B------:R-:W-:Y:S02]  /*a0b0*/  @!P2 MOV R0, R13 ;  /* 0x0000000d0000a202 */ /* 0x000fe40000000f00 */
[----:B------:R-:W-:Y:S01]  /*a0c0*/  LOP3.LUT P2, RZ, R17, 0x4000, RZ, 0xc0, !PT ;  /* 0x0000400011ff7812 */ /* 0x000fe2000784c0ff */
[----:B------:R0:W-:Y:S01]  /*a0d0*/  STL.64 [R1+0x150], R4 ;  /* 0x0001500401007387 */ /* 0x0001e20000100a00 */
[----:B------:R-:W-:-:S02]  /*a0e0*/  MOV R19, R21 ;  /* 0x0000001500137202 */ /* 0x000fc40000000f00 */
[----:B------:R-:W-:Y:S01]  /*a0f0*/  MOV R21, R47 ;  /* 0x0000002f00157202 */ /* 0x000fe20000000f00 */
[----:B------:R1:W-:Y:S01]  /*a100*/  STL [R1+0x6f4], R10 ;  /* 0x0006f40a01007387 */ /* 0x0003e20000100800 */
[----:B0-----:R-:W-:Y:S02]  /*a110*/  CS2R R4, SRZ ;  /* 0x0000000000047805 */ /* 0x001fe4000001ff00 */
[----:B-1----:R-:W-:Y:S02]  /*a120*/  CS2R R10, SRZ ;  /* 0x00000000000a7805 */ /* 0x002fe4000001ff00 */
[----:B------:R-:W-:Y:S02]  /*a130*/  MOV R40, R38 ;  /* 0x0000002600287202 */ /* 0x000fe40000000f00 */
[----:B------:R-:W-:Y:S02]  /*a140*/  MOV R41, R39 ;  /* 0x0000002700297202 */ /* 0x000fe40000000f00 */
[----:B------:R-:W-:-:S02]  /*a150*/  MOV R38, R36 ;  /* 0x0000002400267202 */ /* 0x000fc40000000f00 */
[----:B------:R-:W-:Y:S02]  /*a160*/  MOV R39, R37 ;  /* 0x0000002500277202 */ /* 0x000fe40000000f00 */
[----:B------:R-:W-:Y:S02]  /*a170*/  MOV R36, R30 ;  /* 0x0000001e00247202 */ /* 0x000fe40000000f00 */
[----:B------:R-:W-:Y:S02]  /*a180*/  MOV R37, R31 ;  /* 0x0000001f00257202 */ /* 0x000fe40000000f00 */
[----:B------:R-:W-:Y:S02]  /*a190*/  CS2R R30, SRZ ;  /* 0x00000000001e7805 */ /* 0x000fe4000001ff00 */
[----:B------:R-:W-:Y:S01]  /*a1a0*/  MOV R47, R33 ;  /* 0x00000021002f7202 */ /* 0x000fe20000000f00 */
[----:B------:R0:W-:Y:S02]  /*a1b0*/  STL.64 [R1+0x158], R2 ;  /* 0x0001580201007387 */ /* 0x0001e40000100a00 */
[----:B0-----:R-:W-:-:S02]  /*a1c0*/  CS2R R2, SRZ ;  /* 0x0000000000027805 */ /* 0x001fc4000001ff00 */
[----:B----4-:R-:W-:Y:S01]  /*a1d0*/  @!P0 MOV R20, R6 ;  /* 0x0000000600148202 */ /* 0x010fe20000000f00 */
[----:B---3--:R-:W3:Y:S04]  /*a1e0*/  @!P0 LDG.E.64 R10, desc[UR10][R48.64] ;  /* 0x0000000a300a8981 */ /* 0x008ee8000c1e1b00 */
[----:B------:R0:W-:Y:S01]  /*a1f0*/  STL [R1+0x7a8], R20 ;  /* 0x0007a81401007387 */ /* 0x0001e20000100800 */
[----:B--2---:R-:W-:Y:S02]  /*a200*/  @!P1 MOV R30, R14 ;  /* 0x0000000e001e9202 */ /* 0x004fe40000000f00 */
[----:B------:R-:W-:Y:S01]  /*a210*/  @!P1 MOV R31, R15 ;  /* 0x0000000f001f9202 */ /* 0x000fe20000000f00 */
[----:B------:R-:W2:Y:S01]  /*a220*/  LDL.LU.64 R48, [R1+0x650] ;  /* 0x0006500001307983 */ /* 0x000ea20000300a00 */
[----:B0-----:R-:W-:-:S05]  /*a230*/  MOV R20, R46 ;  /* 0x0000002e00147202 */ /* 0x001fca0000000f00 */
[----:B------:R0:W4:Y:S01]  /*a240*/  @!P2 LDG.E.64 R4, desc[UR10][R20.64] ;  /* 0x0000000a1404a981 */ /* 0x000122000c1e1b00 */
[----:B------:R-:W-:Y:S02]  /*a250*/  LOP3.LUT P1, RZ, R17, 0x2000, RZ, 0xc0, !PT ;  /* 0x0000200011ff7812 */ /* 0x000fe4000782c0ff */
[----:B------:R-:W-:-:S04]  /*a260*/  MOV R46, R32 ;  /* 0x00000020002e7202 */ /* 0x000fc80000000f00 */
[----:B0-----:R-:W-:Y:S02]  /*a270*/  MOV R20, R46 ;  /* 0x0000002e00147202 */ /* 0x001fe40000000f00 */
[----:B------:R-:W-:-:S05]  /*a280*/  MOV R21, R47 ;  /* 0x0000002f00157202 */ /* 0x000fca0000000f00 */
[----:B------:R0:W4:Y:S01]  /*a290*/  @!P1 LDG.E.64 R2, desc[UR10][R20.64] ;  /* 0x0000000a14029981 */ /* 0x000122000c1e1b00 */
[----:B------:R-:W-:Y:S02]  /*a2a0*/  HFMA2 R46, -RZ, RZ, 0, 0 ;  /* 0x00000000ff2e7431 */ /* 0x000fe400000001ff */
[----:B------:R-:W-:Y:S01]  /*a2b0*/  HFMA2 R8, -RZ, RZ, 0, 0 ;  /* 0x00000000ff087431 */ /* 0x000fe200000001ff */
[----:B------:R-:W-:Y:S02]  /*a2c0*/  CS2R R32, SRZ ;  /* 0x0000000000207805 */ /* 0x000fe4000001ff00 */
[----:B------:R-:W-:Y:S02]  /*a2d0*/  @!P0 MOV R8, R7 ;  /* 0x0000000700088202 */ /* 0x000fe40000000f00 */
[----:B------:R-:W-:Y:S01]  /*a2e0*/  MOV R47, R35 ;  /* 0x00000023002f7202 */ /* 0x000fe20000000f00 */
[----:B------:R1:W-:Y:S04]  /*a2f0*/  STL.64 [R1+0x160], R6 ;  /* 0x0001600601007387 */ /* 0x0003e80000100a00 */
[----:B------:R1:W-:Y:S01]  /*a300*/  STL [R1+0x7ac], R8 ;  /* 0x0007ac0801007387 */ /* 0x0003e20000100800 */
[----:B0-----:R-:W-:-:S02]  /*a310*/  MOV R21, R47 ;  /* 0x0000002f00157202 */ /* 0x001fc40000000f00 */
[----:B-1----:R-:W-:Y:S02]  /*a320*/  CS2R R6, SRZ ;  /* 0x0000000000067805 */ /* 0x002fe4000001ff00 */
[----:B------:R-:W-:Y:S02]  /*a330*/  CS2R R8, SRZ ;  /* 0x0000000000087805 */ /* 0x000fe4000001ff00 */
[----:B------:R-:W-:Y:S02]  /*a340*/  MOV R47, R41 ;  /* 0x00000029002f7202 */ /* 0x000fe40000000f00 */
[----:B------:R-:W-:Y:S02]  /*a350*/  MOV R41, R39 ;  /* 0x0000002700297202 */ /* 0x000fe40000000f00 */
[----:B---3--:R-:W-:Y:S02]  /*a360*/  @!P0 MOV R32, R10 ;  /* 0x0000000a00208202 */ /* 0x008fe40000000f00 */
[----:B------:R-:W-:-:S02]  /*a370*/  @!P0 MOV R33, R11 ;  /* 0x0000000b00218202 */ /* 0x000fc40000000f00 */
[----:B------:R-:W-:Y:S01]  /*a380*/  LOP3.LUT P0, RZ, R17, 0x1000, RZ, 0xc0, !PT ;  /* 0x0000100011ff7812 */ /* 0x000fe2000780c0ff */
[----:B--2---:R-:W2:Y:S01]  /*a390*/  @!P2 LDG.E.64 R8, desc[UR10][R48.64] ;  /* 0x0000000a3008a981 */ /* 0x004ea2000c1e1b00 */
[----:B----4-:R-:W-:-:S03]  /*a3a0*/  @!P2 MOV R46, R4 ;  /* 0x00000004002ea202 */ /* 0x010fc60000000f00 */
[----:B------:R-:W3:Y:S04]  /*a3b0*/  LDL.LU.64 R48, [R1+0x638] ;  /* 0x0006380001307983 */ /* 0x000ee80000300a00 */
[----:B------:R0:W-:Y:S02]  /*a3c0*/  STL [R1+0x7b8], R46 ;  /* 0x0007b82e01007387 */ /* 0x0001e40000100800 */
[----:B0-----:R-:W-:-:S04]  /*a3d0*/  MOV R46, R34 ;  /* 0x00000022002e7202 */ /* 0x001fc80000000f00 */
[----:B------:R-:W-:Y:S01]  /*a3e0*/  MOV R20, R46 ;  /* 0x0000002e00147202 */ /* 0x000fe20000000f00 */
[----:B------:R-:W-:-:S04]  /*a3f0*/  HFMA2 R46, -RZ, RZ, 0, 0 ;  /* 0x00000000ff2e7431 */ /* 0x000fc800000001ff */
[----:B------:R0:W4:Y:S01]  /*a400*/  @!P0 LDG.E.64 R6, desc[UR10][R20.64] ;  /* 0x0000000a14068981 */ /* 0x000122000c1e1b00 */
[----:B------:R-:W-:-:S05]  /*a410*/  @!P1 MOV R46, R2 ;  /* 0x00000002002e9202 */ /* 0x000fca0000000f00 */
        /* <DEDUP_REMOVED lines=9> */
[----:B------:R-:W4:Y:S04]  /*a4b0*/  LDL.LU.64 R28, [R1+0x600] ;  /* 0x00060000011c7983 */ /* 0x000f280000300a00 */
[----:B------:R0:W-:Y:S02]  /*a4c0*/  STL.64 [R1+0x350], R12 ;  /* 0x0003500c01007387 */ /* 0x0001e40000100a00 */
[----:B0-----:R-:W-:Y:S01]  /*a4d0*/  HFMA2 R12, -RZ, RZ, 0, 0 ;  /* 0x00000000ff0c7431 */ /* 0x001fe200000001ff */
[----:B------:R-:W-:Y:S01]  /*a4e0*/  @!P2 MOV R12, R5 ;  /* 0x00000005000ca202 */ /* 0x000fe20000000f00 */
[----:B------:R0:W-:Y:S04]  /*a4f0*/  STL.64 [R1+0x360], R10 ;  /* 0x0003600a01007387 */ /* 0x0001e80000100a00 */
[----:B------:R1:W-:Y:S01]  /*a500*/  STL [R1+0x7bc], R12 ;  /* 0x0007bc0c01007387 */ /* 0x0003e20000100800 */
[----:B------:R-:W-:Y:S01]  /*a510*/  CS2R R34, SRZ ;  /* 0x0000000000227805 */ /* 0x000fe2000001ff00 */
[----:B0-----:R-:W-:Y:S01]  /*a520*/  HFMA2 R10, -RZ, RZ, 0, 0 ;  /* 0x00000000ff0a7431 */ /* 0x001fe200000001ff */
[----:B-1----:R-:W-:Y:S01]  /*a530*/  CS2R R12, SRZ ;  /* 0x00000000000c7805 */ /* 0x002fe2000001ff00 */
[----:B------:R0:W-:Y:S02]  /*a540*/  STL.64 [R1+0x168], R4 ;  /* 0x0001680401007387 */ /* 0x0001e40000100a00 */
[----:B0-----:R-:W-:-:S02]  /*a550*/  CS2R R4, SRZ ;  /* 0x0000000000047805 */ /* 0x001fc4000001ff00 */
[----:B--2---:R-:W-:Y:S02]  /*a560*/  @!P2 MOV R34, R8 ;  /* 0x000000080022a202 */ /* 0x004fe40000000f00 */
[----:B------:R-:W-:Y:S02]  /*a570*/  @!P2 MOV R35, R9 ;  /* 0x000000090023a202 */ /* 0x000fe40000000f00 */
[----:B------:R-:W-:Y:S01]  /*a580*/  LOP3.LUT P2, RZ, R17, 0x800, RZ, 0xc0, !PT ;  /* 0x0000080011ff7812 */ /* 0x000fe2000784c0ff */
[----:B---3--:R-:W2:Y:S04]  /*a590*/  @!P1 LDG.E.64 R12, desc[UR10][R48.64] ;  /* 0x0000000a300c9981 */ /* 0x008ea8000c1e1b00 */
[----:B------:R-:W3:Y:S01]  /*a5a0*/  LDL.LU.64 R48, [R1+0x620] ;  /* 0x0006200001307983 */ /* 0x000ee20000300a00 */
[----:B----4-:R-:W-:-:S05]  /*a5b0*/  @!P0 MOV R10, R7 ;  /* 0x00000007000a8202 */ /* 0x010fca0000000f00 */
[----:B------:R0:W-:Y:S02]  /*a5c0*/  STL [R1+0x804], R10 ;  /* 0x0008040a01007387 */ /* 0x0001e40000100800 */
[----:B0-----:R-:W-:-:S06]  /*a5d0*/  CS2R R10, SRZ ;  /* 0x00000000000a7805 */ /* 0x001fcc000001ff00 */
[----:B------:R0:W4:Y:S04]  /*a5e0*/  @!P2 LDG.E.64 R10, desc[UR10][R20.64] ;  /* 0x0000000a140aa981 */ /* 0x000128000c1e1b00 */
[----:B------:R-:W4:Y:S04]  /*a5f0*/  @!P2 LDG.E.64 R4, desc[UR10][R28.64] ;  /* 0x0000000a1c04a981 */ /* 0x000f28000c1e1b00 */
[----:B------:R-:W4:Y:S04]  /*a600*/  LDL.LU.64 R28, [R1+0x5f0] ;  /* 0x0005f000011c7983 */ /* 0x000f280000300a00 */
[----:B------:R1:W-:Y:S01]  /*a610*/  STL.64 [R1+0x358], R14 ;  /* 0x0003580e01007387 */ /* 0x0003e20000100a00 */
[----:B------:R-:W-:Y:S01]  /*a620*/  MOV R38, R36 ;  /* 0x0000002400267202 */ /* 0x000fe20000000f00 */
[----:B-1----:R-:W-:Y:S01]  /*a630*/  HFMA2 R14, -RZ, RZ, 0, 0 ;  /* 0x00000000ff0e7431 */ /* 0x002fe200000001ff */
[----:B------:R-:W-:-:S02]  /*a640*/  MOV R39, R37 ;  /* 0x0000002500277202 */ /* 0x000fc40000000f00 */
[----:B------:R-:W-:Y:S02]  /*a650*/  @!P1 MOV R14, R3 ;  /* 0x00000003000e9202 */ /* 0x000fe40000000f00 */
[----:B------:R-:W-:-:S03]  /*a660*/  CS2R R36, SRZ ;  /* 0x0000000000247805 */ /* 0x000fc6000001ff00 */
[----:B------:R1:W-:Y:S02]  /*a670*/  STL [R1+0x7dc], R14 ;  /* 0x0007dc0e01007387 */ /* 0x0003e40000100800 */
[----:B-1----:R-:W-:Y:S02]  /*a680*/  CS2R R14, SRZ ;  /* 0x00000000000e7805 */ /* 0x002fe4000001ff00 */
[----:B------:R1:W-:Y:S01]  /*a690*/  STL.64 [R1+0x368], R8 ;  /* 0x0003680801007387 */ /* 0x0003e20000100a00 */
[----:B0-----:R-:W-:-:S03]  /*a6a0*/  MOV R20, R40 ;  /* 0x0000002800147202 */ /* 0x001fc60000000f00 */
[----:B------:R0:W-:Y:S01]  /*a6b0*/  STL.64 [R1+0x170], R2 ;  /* 0x0001700201007387 */ /* 0x0001e20000100a00 */
[----:B------:R-:W-:Y:S01]  /*a6c0*/  MOV R21, R41 ;  /* 0x0000002900157202 */ /* 0x000fe20000000f00 */
[----:B-1----:R-:W-:Y:S01]  /*a6d0*/  HFMA2 R8, -RZ, RZ, 0, 0 ;  /* 0x00000000ff087431 */ /* 0x002fe200000001ff */
[----:B0-----:R-:W-:Y:S02]  /*a6e0*/  CS2R R2, SRZ ;  /* 0x0000000000027805 */ /* 0x001fe4000001ff00 */
[----:B--2---:R-:W-:Y:S02]  /*a6f0*/  @!P1 MOV R36, R12 ;  /* 0x0000000c00249202 */ /* 0x004fe40000000f00 */
[----:B------:R-:W-:Y:S02]  /*a700*/  @!P1 MOV R37, R13 ;  /* 0x0000000d00259202 */ /* 0x000fe40000000f00 */
[----:B------:R-:W-:Y:S01]  /*a710*/  LOP3.LUT P1, RZ, R17, 0x400, RZ, 0xc0, !PT ;  /* 0x0000040011ff7812 */ /* 0x000fe2000782c0ff */
[----:B---3--:R0:W2:-:S12]  /*a720*/  @!P0 LDG.E.64 R14, desc[UR10][R48.64] ;  /* 0x0000000a300e8981 */ /* 0x008098000c1e1b00 */
[----:B------:R1:W3:Y:S01]  /*a730*/  @!P1 LDG.E.64 R2, desc[UR10][R20.64] ;  /* 0x0000000a14029981 */ /* 0x0002e2000c1e1b00 */
[----:B----4-:R-:W-:-:S05]  /*a740*/  @!P2 MOV R8, R11 ;  /* 0x0000000b0008a202 */ /* 0x010fca0000000f00 */
[----:B------:R4:W-:Y:S02]  /*a750*/  STL [R1+0x82c], R8 ;  /* 0x00082c0801007387 */ /* 0x0009e40000100800 */
[----:B----4-:R-:W-:-:S06]  /*a760*/  CS2R R8, SRZ ;  /* 0x0000000000087805 */ /* 0x010fcc000001ff00 */
[----:B------:R-:W4:Y:S04]  /*a770*/  @!P1 LDG.E.64 R8, desc[UR10][R28.64] ;  /* 0x0000000a1c089981 */ /* 0x000f28000c1e1b00 */
[----:B------:R-:W4:Y:S01]  /*a780*/  LDL.LU.64 R28, [R1+0x5d8] ;  /* 0x0005d800011c7983 */ /* 0x000f220000300a00 */
[----:B0-----:R-:W-:Y:S01]  /*a790*/  MOV R48, R38 ;  /* 0x0000002600307202 */ /* 0x001fe20000000f00 */
[----:B------:R-:W-:Y:S01]  /*a7a0*/  HFMA2 R38, -RZ, RZ, 0, 0 ;  /* 0x00000000ff267431 */ /* 0x000fe200000001ff */
[----:B------:R-:W-:Y:S02]  /*a7b0*/  MOV R49, R39 ;  /* 0x0000002700317202 */ /* 0x000fe40000000f00 */
[----:B------:R-:W-:-:S05]  /*a7c0*/  @!P0 MOV R38, R6 ;  /* 0x0000000600268202 */ /* 0x000fca0000000f00 */
[----:B------:R0:W-:Y:S04]  /*a7d0*/  STL [R1+0x800], R38 ;  /* 0x0008002601007387 */ /* 0x0001e80000100800 */
[----:B------:R1:W-:Y:S01]  /*a7e0*/  STL.64 [R1+0x370], R12 ;  /* 0x0003700c01007387 */ /* 0x0003e20000100a00 */
[----:B0-----:R-:W-:-:S03]  /*a7f0*/  CS2R R38, SRZ ;  /* 0x0000000000267805 */ /* 0x001fc6000001ff00 */
[----:B------:R0:W-:Y:S01]  /*a800*/  STL.64 [R1+0x178], R6 ;  /* 0x0001780601007387 */ /* 0x0001e20000100a00 */
[----:B-1----:R-:W-:Y:S01]  /*a810*/  HFMA2 R12, -RZ, RZ, 0, 0 ;  /* 0x00000000ff0c7431 */ /* 0x002fe200000001ff */
[----:B------:R-:W-:Y:S02]  /*a820*/  MOV R20, R46 ;  /* 0x0000002e00147202 */ /* 0x000fe40000000f00 */
[----:B------:R-:W-:Y:S02]  /*a830*/  MOV R21, R47 ;  /* 0x0000002f00157202 */ /* 0x000fe40000000f00 */
[----:B0-----:R-:W-:Y:S02]  /*a840*/  CS2R R6, SRZ ;  /* 0x0000000000067805 */ /* 0x001fe4000001ff00 */
[----:B--2---:R-:W-:Y:S02]  /*a850*/  @!P0 MOV R38, R14 ;  /* 0x0000000e00268202 */ /* 0x004fe40000000f00 */
[----:B------:R-:W-:-:S02]  /*a860*/  @!P0 MOV R39, R15 ;  /* 0x0000000f00278202 */ /* 0x000fc40000000f00 */
[----:B------:R-:W-:Y:S02]  /*a870*/  LOP3.LUT P0, RZ, R17, 0x200, RZ, 0xc0, !PT ;  /* 0x0000020011ff7812 */ /* 0x000fe4000780c0ff */
[----:B---3--:R-:W-:-:S05]  /*a880*/  @!P1 MOV R12, R3 ;  /* 0x00000003000c9202 */ /* 0x008fca0000000f00 */
[----:B------:R0:W-:Y:S06]  /*a890*/  STL [R1+0x838], R12 ;  /* 0x0008380c01007387 */ /* 0x0001ec0000100800 */
[----:B------:R1:W2:Y:S01]  /*a8a0*/  @!P0 LDG.E.64 R6, desc[UR10][R20.64] ;  /* 0x0000000a14068981 */ /* 0x0002a2000c1e1b00 */
[----:B0-----:R-:W-:-:S06]  /*a8b0*/  CS2R R12, SRZ ;  /* 0x00000000000c7805 */ /* 0x001fcc000001ff00 */
[----:B----4-:R-:W3:Y:S04]  /*a8c0*/  @!P0 LDG.E.64 R12, desc[UR10][R28.64] ;  /* 0x0000000a1c0c8981 */ /* 0x010ee8000c1e1b00 */
[----:B------:R-:W4:Y:S01]  /*a8d0*/  LDL.LU.64 R28, [R1+0x5b8] ;  /* 0x0005b800011c7983 */ /* 0x000f220000300a00 */
[----:B------:R-:W-:Y:S01]  /*a8e0*/  HFMA2 R40, -RZ, RZ, 0, 0 ;  /* 0x00000000ff287431 */ /* 0x000fe200000001ff */
[----:B-1----:R-:W-:Y:S01]  /*a8f0*/  MOV R20, R48 ;  /* 0x0000003000147202 */ /* 0x002fe20000000f00 */
[----:B------:R-:W-:Y:S01]  /*a900*/  HFMA2 R48, -RZ, RZ, 0, 0 ;  /* 0x00000000ff307431 */ /* 0x000fe200000001ff */
[----:B------:R-:W-:-:S05]  /*a910*/  @!P2 MOV R40, R10 ;  /* 0x0000000a0028a202 */ /* 0x000fca0000000f00 */
[----:B------:R0:W-:Y:S04]  /*a920*/  STL [R1+0x828], R40 ;  /* 0x0008282801007387 */ /* 0x0001e80000100800 */
[----:B------:R1:W-:Y:S01]  /*a930*/  STL.64 [R1+0x378], R14 ;  /* 0x0003780e01007387 */ /* 0x0003e20000100a00 */
[----:B0-----:R-:W-:Y:S02]  /*a940*/  CS2R R40, SRZ ;  /* 0x0000000000287805 */ /* 0x001fe4000001ff00 */
[----:B------:R-:W-:Y:S02]  /*a950*/  @!P2 MOV R40, R4 ;  /* 0x000000040028a202 */ /* 0x000fe40000000f00 */
[----:B------:R-:W-:Y:S02]  /*a960*/  @!P2 MOV R41, R5 ;  /* 0x000000050029a202 */ /* 0x000fe40000000f00 */
[----:B------:R-:W-:Y:S01]  /*a970*/  LOP3.LUT P2, RZ, R17, 0x100, RZ, 0xc0, !PT ;  /* 0x0000010011ff7812 */ /* 0x000fe2000784c0ff */
[----:B-1----:R-:W-:Y:S01]  /*a980*/  HFMA2 R14, -RZ, RZ, 0, 0 ;  /* 0x00000000ff0e7431 */ /* 0x002fe200000001ff */
[----:B------:R-:W-:Y:S01]  /*a990*/  MOV R21, R49 ;  /* 0x0000003100157202 */ /* 0x000fe20000000f00 */
[----:B------:R0:W-:Y:S01]  /*a9a0*/  STL.64 [R1+0x180], R10 ;  /* 0x0001800a01007387 */ /* 0x0001e20000100a00 */
[----:B------:R-:W-:Y:S01]  /*a9b0*/  HFMA2 R46, -RZ, RZ, 0, 0 ;  /* 0x00000000ff2e7431 */ /* 0x000fe200000001ff */
[----:B0-----:R-:W-:-:S08]  /*a9c0*/  CS2R R10, SRZ ;  /* 0x00000000000a7805 */ /* 0x001fd0000001ff00 */
[----:B------:R-:W4:Y:S01]  /*a9d0*/  @!P2 LDG.E.64 R10, desc[UR10][R20.64] ;  /* 0x0000000a140aa981 */ /* 0x000f22000c1e1b00 */
[----:B------:R-:W-:-:S05]  /*a9e0*/  @!P1 MOV R46, R2 ;  /* 0x00000002002e9202 */ /* 0x000fca0000000f00 */
[----:B------:R0:W-:Y:S04]  /*a9f0*/  STL [R1+0x834], R46 ;  /* 0x0008342e01007387 */ /* 0x0001e80000100800 */
[----:B------:R-:W4:Y:S01]  /*aa00*/  LDL.LU.64 R20, [R1+0x5a8] ;  /* 0x0005a80001147983 */ /* 0x000f220000300a00 */
[----:B0-----:R-:W-:Y:S02]  /*aa10*/  CS2R R46, SRZ ;  /* 0x00000000002e7805 */ /* 0x001fe4000001ff00 */
[----:B------:R-:W-:Y:S02]  /*aa20*/  @!P1 MOV R46, R8 ;  /* 0x00000008002e9202 */ /* 0x000fe40000000f00 */
[----:B------:R-:W-:Y:S02]  /*aa30*/  @!P1 MOV R47, R9 ;  /* 0x00000009002f9202 */ /* 0x000fe40000000f00 */
[----:B------:R-:W-:Y:S01]  /*aa40*/  LOP3.LUT P1, RZ, R17, 0x80, RZ, 0xc0, !PT ;  /* 0x0000008011ff7812 */ /* 0x000fe2000782c0ff */
[----:B------:R0:W-:Y:S02]  /*aa50*/  STL.64 [R1+0x188], R2 ;  /* 0x0001880201007387 */ /* 0x0001e40000100a00 */
[----:B0-----:R-:W-:-:S10]  /*aa60*/  CS2R R2, SRZ ;  /* 0x0000000000027805 */ /* 0x001fd4000001ff00 */
[----:B------:R-:W4:Y:S04]  /*aa70*/  @!P1 LDG.E.64 R2, desc[UR10][R54.64] ;  /* 0x0000000a36029981 */ /* 0x000f28000c1e1b00 */
[----:B------:R-:W-:Y:S04]  /*aa80*/  STL.64 [R1+0x380], R4 ;  /* 0x0003800401007387 */ /* 0x000fe80000100a00 */
[----:B------:R-:W-:Y:S04]  /*aa90*/  STL.64 [R1+0x388], R8 ;  /* 0x0003880801007387 */ /* 0x000fe80000100a00 */
[----:B------:R-:W4:Y:S01]  /*aaa0*/  LDL.LU.64 R54, [R1+0x590] ;  /* 0x0005900001367983 */ /* 0x000f220000300a00 */
[----:B--2---:R-:W-:-:S02]  /*aab0*/  @!P0 MOV R48, R6 ;  /* 0x0000000600308202 */ /* 0x004fc40000000f00 */
[----:B------:R-:W-:-:S03]  /*aac0*/  @!P0 MOV R14, R7 ;  /* 0x00000007000e8202 */ /* 0x000fc60000000f00 */
[----:B------:R0:W-:Y:S02]  /*aad0*/  STL [R1+0x83c], R48 ;  /* 0x00083c3001007387 */ /* 0x0001e40000100800 */
[----:B0-----:R-:W-:Y:S02]  /*aae0*/  CS2R R48, SRZ ;  /* 0x0000000000307805 */ /* 0x001fe4000001ff00 */
[----:B------:R0:W-:Y:S04]  /*aaf0*/  STL [R1+0x844], R14 ;  /* 0x0008440e01007387 */ /* 0x0001e80000100800 */
[----:B------:R1:W-:Y:S01]  /*ab00*/  STL.64 [R1+0x190], R6 ;  /* 0x0001900601007387 */ /* 0x0003e20000100a00 */
[----:B0-----:R-:W-:Y:S02]  /*ab10*/  CS2R R14, SRZ ;  /* 0x00000000000e7805 */ /* 0x001fe4000001ff00 */
[----:B-1----:R-:W-:-:S02]  /*ab20*/  CS2R R6, SRZ ;  /* 0x0000000000067805 */ /* 0x002fc4000001ff00 */
[----:B---3--:R-:W-:Y:S02]  /*ab30*/  @!P0 MOV R48, R12 ;  /* 0x0000000c00308202 */ /* 0x008fe40000000f00 */
[----:B------:R-:W-:Y:S02]  /*ab40*/  @!P0 MOV R49, R13 ;  /* 0x0000000d00318202 */ /* 0x000fe40000000f00 */
[----:B------:R-:W-:Y:S01]  /*ab50*/  LOP3.LUT P0, RZ, R17, 0x40, RZ, 0xc0, !PT ;  /* 0x0000004011ff7812 */ /* 0x000fe2000780c0ff */
[----:B----4-:R0:W2:-:S12]  /*ab60*/  @!P2 LDG.E.64 R14, desc[UR10][R28.64] ;  /* 0x0000000a1c0ea981 */ /* 0x010098000c1e1b00 */
[----:B------:R-:W3:Y:S04]  /*ab70*/  @!P0 LDG.E.64 R6, desc[UR10][R18.64] ;  /* 0x0000000a12068981 */ /* 0x000ee8000c1e1b00 */
[----:B------:R-:W4:Y:S01]  /*ab80*/  LDL.LU.64 R18, [R1+0x578] ;  /* 0x0005780001127983 */ /* 0x000f220000300a00 */
[----:B0-----:R-:W-:Y:S01]  /*ab90*/  MOV R28, R50 ;  /* 0x00000032001c7202 */ /* 0x001fe20000000f00 */
[----:B------:R-:W-:Y:S02]  /*aba0*/  HFMA2 R50, -RZ, RZ, 0, 0 ;  /* 0x00000000ff327431 */ /* 0x000fe400000001ff */
[----:B------:R-:W-:Y:S01]  /*abb0*/  HFMA2 R4, -RZ, RZ, 0, 0 ;  /* 0x00000000ff047431 */ /* 0x000fe200000001ff */
[----:B------:R0:W-:Y:S01]  /*abc0*/  STL.64 [R1+0x390], R12 ;  /* 0x0003900c01007387 */ /* 0x0001e20000100a00 */
[----:B------:R-:W-:Y:S01]  /*abd0*/  MOV R29, R51 ;  /* 0x00000033001d7202 */ /* 0x000fe20000000f00 */
[----:B0-----:R-:W-:Y:S01]  /*abe0*/  HFMA2 R12, -RZ, RZ, 0, 0 ;  /* 0x00000000ff0c7431 */ /* 0x001fe200000001ff */
[----:B------:R-:W-:-:S02]  /*abf0*/  @!P2 MOV R50, R10 ;  /* 0x0000000a0032a202 */ /* 0x000fc40000000f00 */
[----:B------:R-:W-:-:S03]  /*ac00*/  @!P2 MOV R4, R11 ;  /* 0x0000000b0004a202 */ /* 0x000fc60000000f00 */
[----:B------:R0:W-:Y:S02]  /*ac10*/  STL [R1+0x848], R50 ;  /* 0x0008483201007387 */ /* 0x0001e40000100800 */
[----:B0-----:R-:W-:Y:S02]  /*ac20*/  CS2R R50, SRZ ;  /* 0x0000000000327805 */ /* 0x001fe4000001ff00 */
[----:B------:R0:W-:Y:S04]  /*ac30*/  STL [R1+0x854], R4 ;  /* 0x0008540401007387 */ /* 0x0001e80000100800 */
[----:B------:R1:W-:Y:S01]  /*ac40*/  STL.64 [R1+0x198], R10 ;  /* 0x0001980a01007387 */ /* 0x0003e20000100a00 */
[----:B0-----:R-:W-:Y:S02]  /*ac50*/  CS2R R4, SRZ ;  /* 0x0000000000047805 */ /* 0x001fe4000001ff00 */
[----:B-1----:R-:W-:-:S04]  /*ac60*/  CS2R R10, SRZ ;  /* 0x00000000000a7805 */ /* 0x002fc8000001ff00 */
[----:B------:R0:W4:Y:S01]  /*ac70*/  @!P1 LDG.E.64 R4, desc[UR10][R20.64] ;  /* 0x0000000a14049981 */ /* 0x000122000c1e1b00 */
[----:B------:R-:W-:Y:S02]  /*ac80*/  HFMA2 R8, -RZ, RZ, 0, 0 ;  /* 0x00000000ff087431 */ /* 0x000fe400000001ff */
[----:B0-----:R-:W-:Y:S01]  /*ac90*/  HFMA2 R20, -RZ, RZ, 0, 0 ;  /* 0x00000000ff147431 */ /* 0x001fe200000001ff */
[----:B------:R-:W-:Y:S01]  /*aca0*/  @!P1 MOV R8, R3 ;  /* 0x0000000300089202 */ /* 0x000fe20000000f00 */
[----:B------:R0:W-:Y:S01]  /*acb0*/  STL.64 [R1+0x1a0], R2 ;  /* 0x0001a00201007387 */ /* 0x0001e20000100a00 */
[----:B------:R-:W-:-:S03]  /*acc0*/  @!P1 MOV R20, R2 ;  /* 0x0000000200149202 */ /* 0x000fc60000000f00 */
[----:B0-----:R-:W4:Y:S01]  /*acd0*/  LDL.LU.64 R2, [R1+0x570] ;  /* 0x0005700001027983 */ /* 0x001f220000300a00 */
[----:B--2---:R-:W-:Y:S02]  /*ace0*/  @!P2 MOV R50, R14 ;  /* 0x0000000e0032a202 */ /* 0x004fe40000000f00 */
[----:B------:R-:W-:Y:S02]  /*acf0*/  @!P2 MOV R51, R15 ;  /* 0x0000000f0033a202 */ /* 0x000fe40000000f00 */
[----:B------:R-:W-:Y:S02]  /*ad00*/  LOP3.LUT P2, RZ, R17, 0x20, RZ, 0xc0, !PT ;  /* 0x0000002011ff7812 */ /* 0x000fe4000784c0ff */
[----:B---3--:R-:W-:-:S05]  /*ad10*/  @!P0 MOV R12, R7 ;  /* 0x00000007000c8202 */ /* 0x008fca0000000f00 */
[----:B------:R0:W-:Y:S06]  /*ad20*/  STL [R1+0x878], R12 ;  /* 0x0008780c01007387 */ /* 0x0001ec0000100800 */
[----:B------:R-:W2:Y:S01]  /*ad30*/  @!P2 LDG.E.64 R10, desc[UR10][R68.64] ;  /* 0x0000000a440aa981 */ /* 0x000ea2000c1e1b00 */
[----:B0-----:R-:W-:-:S03]  /*ad40*/  CS2R R12, SRZ ;  /* 0x00000000000c7805 */ /* 0x001fc6000001ff00 */
[----:B------:R-:W3:Y:S04]  /*ad50*/  LDL.LU.64 R68, [R1+0x560] ;  /* 0x0005600001447983 */ /* 0x000ee80000300a00 */
[----:B----4-:R-:W4:Y:S01]  /*ad60*/  @!P2 LDG.E.64 R12, desc[UR10][R18.64] ;  /* 0x0000000a120ca981 */ /* 0x010f22000c1e1b00 */
[----:B------:R-:W-:-:S03]  /*ad70*/  MOV R21, R29 ;  /* 0x0000001d00157202 */ /* 0x000fc60000000f00 */
[----:B------:R0:W-:Y:S01]  /*ad80*/  STL [R1+0x858], R20 ;  /* 0x0008581401007387 */ /* 0x0001e20000100800 */
[----:B------:R-:W-:-:S03]  /*ad90*/  MOV R29, R53 ;  /* 0x00000035001d7202 */ /* 0x000fc60000000f00 */
[----:B------:R1:W-:Y:S01]  /*ada0*/  STL.64 [R1+0x398], R14 ;  /* 0x0003980e01007387 */ /* 0x0003e20000100a00 */
[----:B0-----:R-:W-:Y:S02]  /*adb0*/  MOV R20, R28 ;  /* 0x0000001c00147202 */ /* 0x001fe40000000f00 */
[----:B------:R-:W-:Y:S02]  /*adc0*/  MOV R28, R52 ;  /* 0x00000034001c7202 */ /* 0x000fe40000000f00 */
[----:B------:R-:W-:Y:S02]  /*add0*/  CS2R R52, SRZ ;  /* 0x0000000000347805 */ /* 0x000fe4000001ff00 */
[----:B-1----:R-:W-:Y:S01]  /*ade0*/  CS2R R14, SRZ ;  /* 0x00000000000e7805 */ /* 0x002fe2000001ff00 */
[----:B------:R0:W-:Y:S02]  /*adf0*/  STL [R1+0x864], R8 ;  /* 0x0008640801007387 */ /* 0x0001e40000100800 */
[----:B0-----:R-:W-:-:S06]  /*ae00*/  CS2R R8, SRZ ;  /* 0x0000000000087805 */ /* 0x001fcc000001ff00 */
[----:B------:R0:W3:Y:S01]  /*ae10*/  @!P0 LDG.E.64 R8, desc[UR10][R54.64] ;  /* 0x0000000a36088981 */ /* 0x0000e2000c1e1b00 */
[----:B------:R-:W-:Y:S02]  /*ae20*/  @!P1 MOV R52, R4 ;  /* 0x0000000400349202 */ /* 0x000fe40000000f00 */
[----:B------:R-:W-:Y:S02]  /*ae30*/  @!P1 MOV R53, R5 ;  /* 0x0000000500359202 */ /* 0x000fe40000000f00 */
[----:B------:R-:W-:Y:S01]  /*ae40*/  LOP3.LUT P1, RZ, R17, 0x10, RZ, 0xc0, !PT ;  /* 0x0000001011ff7812 */ /* 0x000fe2000782c0ff */
[----:B0-----:R-:W-:Y:S01]  /*ae50*/  HFMA2 R54, -RZ, RZ, 0, 0 ;  /* 0x00000000ff367431 */ /* 0x001fe200000001ff */
[----:B------:R0:W-:Y:S01]  /*ae60*/  STL.64 [R1+0x1a8], R6 ;  /* 0x0001a80601007387 */ /* 0x0001e20000100a00 */
[----:B------:R-:W-:-:S03]  /*ae70*/  @!P0 MOV R54, R6 ;  /* 0x0000000600368202 */ /* 0x000fc60000000f00 */
[----:B0-----:R-:W3:Y:S01]  /*ae80*/  LDL.LU.64 R6, [R1+0x550] ;  /* 0x0005500001067983 */ /* 0x001ee20000300a00 */
[----:B--2---:R-:W-:-:S05]  /*ae90*/  @!P2 MOV R15, R11 ;  /* 0x0000000b000fa202 */ /* 0x004fca0000000f00 */
[----:B------:R-:W-:Y:S01]  /*aea0*/  STL [R1+0x888], R15 ;  /* 0x0008880f01007387 */ /* 0x000fe20000100800 */
[----:B----4-:R-:W-:-:S05]  /*aeb0*/  @!P2 MOV R14, R13 ;  /* 0x0000000d000ea202 */ /* 0x010fca0000000f00 */
[----:B------:R0:W-:Y:S02]  /*aec0*/  STL [R1+0x578], R14 ;  /* 0x0005780e01007387 */ /* 0x0001e40000100800 */
[----:B0-----:R-:W-:-:S06]  /*aed0*/  CS2R R14, SRZ ;  /* 0x00000000000e7805 */ /* 0x001fcc000001ff00 */
[----:B------:R0:W2:Y:S02]  /*aee0*/  @!P1 LDG.E.64 R14, desc[UR10][R2.64] ;  /* 0x0000000a020e9981 */ /* 0x0000a4000c1e1b00 */
[----:B0-----:R-:W-:-:S06]  /*aef0*/  CS2R R2, SRZ ;  /* 0x0000000000027805 */ /* 0x001fcc000001ff00 */
[----:B---3--:R-:W3:Y:S04]  /*af00*/  @!P1 LDG.E.64 R2, desc[UR10][R68.64] ;  /* 0x0000000a44029981 */ /* 0x008ee8000c1e1b00 */
[----:B------:R0:W-:Y:S04]  /*af10*/  STL [R1+0x868], R54 ;  /* 0x0008683601007387 */ /* 0x0001e80000100800 */
[----:B------:R1:W-:Y:S01]  /*af20*/  STL.64 [R1+0x3a0], R4 ;  /* 0x0003a00401007387 */ /* 0x0003e20000100a00 */
[----:B------:R-:W-:-:S03]  /*af30*/  HFMA2 R18, -RZ, RZ, 0, 0 ;  /* 0x00000000ff127431 */ /* 0x000fc600000001ff */
[----:B------:R4:W-:Y:S01]  /*af40*/  STL.64 [R1+0x1b0], R10 ;  /* 0x0001b00a01007387 */ /* 0x0009e20000100a00 */
[----:B0-----:R-:W-:Y:S02]  /*af50*/  CS2R R54, SRZ ;  /* 0x0000000000367805 */ /* 0x001fe4000001ff00 */
[----:B------:R-:W-:Y:S02]  /*af60*/  @!P0 MOV R54, R8 ;  /* 0x0000000800368202 */ /* 0x000fe40000000f00 */
[----:B------:R-:W-:Y:S01]  /*af70*/  MOV R19, R57 ;  /* 0x0000003900137202 */ /* 0x000fe20000000f00 */
[----:B------:R-:W-:Y:S01]  /*af80*/  STL.64 [R1+0x3a8], R8 ;  /* 0x0003a80801007387 */ /* 0x000fe20000100a00 */
[----:B------:R-:W-:Y:S02]  /*af90*/  @!P0 MOV R55, R9 ;  /* 0x0000000900378202 */ /* 0x000fe40000000f00 */
[----:B-1----:R-:W-:Y:S02]  /*afa0*/  CS2R R4, SRZ ;  /* 0x0000000000047805 */ /* 0x002fe4000001ff00 */
[----:B------:R-:W-:Y:S01]  /*afb0*/  LOP3.LUT P0, RZ, R17, 0x8, RZ, 0xc0, !PT ;  /* 0x0000000811ff7812 */ /* 0x000fe2000780c0ff */
[----:B------:R-:W-:Y:S01]  /*afc0*/  STL.64 [R1+0x3b0], R12 ;  /* 0x0003b00c01007387 */ /* 0x000fe20000100a00 */
[----:B------:R-:W-:-:S03]  /*afd0*/  @!P2 MOV R18, R10 ;  /* 0x0000000a0012a202 */ /* 0x000fc60000000f00 */
[----:B----4-:R-:W4:Y:S01]  /*afe0*/  LDL.LU.64 R10, [R1+0x538] ;  /* 0x00053800010a7983 */ /* 0x010f220000300a00 */
[----:B------:R-:W-:-:S03]  /*aff0*/  UIMAD.WIDE UR6, UR8, 0x8, UR6 ;  /* 0x00000008080678a5 */ /* 0x000fc6000f8e0206 */
[----:B------:R-:W5:Y:S01]  /*b000*/  LDL.LU.64 R68, [R1+0x960] ;  /* 0x0009600001447983 */ /* 0x000f620000300a00 */
[----:B---3--:R-:W-:Y:S02]  /*b010*/  @!P1 MOV R5, R2 ;  /* 0x0000000200059202 */ /* 0x008fe40000000f00 */
[----:B------:R-:W-:-:S03]  /*b020*/  @!P1 MOV R4, R3 ;  /* 0x0000000300049202 */ /* 0x000fc60000000f00 */
[----:B------:R-:W-:Y:S04]  /*b030*/  STL [R1+0x560], R5 ;  /* 0x0005600501007387 */ /* 0x000fe80000100800 */
[----:B------:R0:W-:Y:S02]  /*b040*/  STL [R1+0x564], R4 ;  /* 0x0005640401007387 */ /* 0x0001e40000100800 */
[----:B0-----:R-:W-:-:S06]  /*b050*/  CS2R R4, SRZ ;  /* 0x0000000000047805 */ /* 0x001fcc000001ff00 */
[----:B------:R0:W3:Y:S02]  /*b060*/  @!P0 LDG.E.64 R4, desc[UR10][R6.64] ;  /* 0x0000000a06048981 */ /* 0x0000e4000c1e1b00 */
[----:B0-----:R-:W-:-:S06]  /*b070*/  CS2R R6, SRZ ;  /* 0x0000000000067805 */ /* 0x001fcc000001ff00 */
[----:B------:R-:W4:Y:S04]  /*b080*/  @!P0 LDG.E.64 R6, desc[UR10][R42.64] ;  /* 0x0000000a2a068981 */ /* 0x000f28000c1e1b00 */
[----:B------:R0:W-:Y:S01]  /*b090*/  STL [R1+0x87c], R18 ;  /* 0x00087c1201007387 */ /* 0x0001e20000100800 */
[----:B------:R-:W-:-:S03]  /*b0a0*/  CS2R R8, SRZ ;  /* 0x0000000000087805 */ /* 0x000fc6000001ff00 */
[----:B--2---:R-:W-:Y:S04]  /*b0b0*/  STL.64 [R1+0x1b8], R14 ;  /* 0x0001b80e01007387 */ /* 0x004fe80000100a00 */
[----:B------:R1:W-:Y:S01]  /*b0c0*/  STL.64 [R1+0x3b8], R2 ;  /* 0x0003b80201007387 */ /* 0x0003e20000100a00 */
[----:B0-----:R-:W-:Y:S02]  /*b0d0*/  MOV R18, R56 ;  /* 0x0000003800127202 */ /* 0x001fe40000000f00 */
[----:B------:R-:W-:Y:S01]  /*b0e0*/  CS2R R56, SRZ ;  /* 0x0000000000387805 */ /* 0x000fe2000001ff00 */
[----:B------:R-:W2:Y:S01]  /*b0f0*/  LDL.LU.64 R42, [R1+0x958] ;  /* 0x00095800012a7983 */ /* 0x000ea20000300a00 */
[----:B------:R-:W-:Y:S02]  /*b100*/  @!P2 MOV R56, R12 ;  /* 0x0000000c0038a202 */ /* 0x000fe40000000f00 */
[----:B------:R-:W-:-:S02]  /*b110*/  LOP3.LUT P2, RZ, R17, 0x4, RZ, 0xc0, !PT ;  /* 0x0000000411ff7812 */ /* 0x000fc4000784c0ff */
[----:B------:R-:W-:Y:S01]  /*b120*/  @!P1 MOV R57, R14 ;  /* 0x0000000e00399202 */ /* 0x000fe20000000f00 */
[----:B-1----:R-:W2:Y:S04]  /*b130*/  LDL.LU.64 R2, [R1+0x4e0] ;  /* 0x0004e00001027983 */ /* 0x002ea80000300a00 */
[----:B------:R0:W-:Y:S02]  /*b140*/  STL [R1+0x890], R57 ;  /* 0x0008903901007387 */ /* 0x0001e40000100800 */
[----:B0-----:R-:W-:Y:S01]  /*b150*/  HFMA2 R57, -RZ, RZ, 0, 0 ;  /* 0x00000000ff397431 */ /* 0x001fe200000001ff */
[----:B------:R-:W-:Y:S02]  /*b160*/  @!P1 MOV R57, R15 ;  /* 0x0000000f00399202 */ /* 0x000fe40000000f00 */
[----:B------:R-:W2:Y:S01]  /*b170*/  LDL.LU.64 R14, [R1+0x520] ;  /* 0x00052000010e7983 */ /* 0x000ea20000300a00 */
[----:B----4-:R-:W-:-:S02]  /*b180*/  @!P0 MOV R9, R6 ;  /* 0x0000000600098202 */ /* 0x010fc40000000f00 */
[----:B------:R-:W-:-:S03]  /*b190*/  @!P0 MOV R8, R7 ;  /* 0x0000000700088202 */ /* 0x000fc60000000f00 */
[----:B------:R-:W-:Y:S04]  /*b1a0*/  STL [R1+0x540], R9 ;  /* 0x0005400901007387 */ /* 0x000fe80000100800 */
[----:B------:R0:W-:Y:S02]  /*b1b0*/  STL [R1+0x544], R8 ;  /* 0x0005440801007387 */ /* 0x0001e40000100800 */
[----:B0-----:R-:W-:-:S06]  /*b1c0*/  CS2R R8, SRZ ;  /* 0x0000000000087805 */ /* 0x001fcc000001ff00 */
[----:B------:R0:W4:Y:S02]  /*b1d0*/  @!P2 LDG.E.64 R8, desc[UR10][R10.64] ;  /* 0x0000000a0a08a981 */ /* 0x000124000c1e1b00 */
[----:B0-----:R-:W-:-:S06]  /*b1e0*/  CS2R R10, SRZ ;  /* 0x00000000000a7805 */ /* 0x001fcc000001ff00 */
[----:B------:R-:W2:Y:S01]  /*b1f0*/  @!P2 LDG.E.64 R10, desc[UR10][R64.64] ;  /* 0x0000000a400aa981 */ /* 0x000ea2000c1e1b00 */
[----:B------:R-:W-:Y:S02]  /*b200*/  CS2R R12, SRZ ;  /* 0x00000000000c7805 */ /* 0x000fe4000001ff00 */
[----:B------:R-:W-:Y:S01]  /*b210*/  LOP3.LUT P1, RZ, R17, 0x2, RZ, 0xc0, !PT ;  /* 0x0000000211ff7812 */ /* 0x000fe2000782c0ff */
[----:B------:R0:W-:Y:S04]  /*b220*/  STL [R1+0x89c], R57 ;  /* 0x00089c3901007387 */ /* 0x0001e80000100800 */
[----:B---3--:R-:W-:Y:S04]  /*b230*/  STL.64 [R1+0x1c0], R4 ;  /* 0x0001c00401007387 */ /* 0x008fe80000100a00 */
[----:B------:R-:W-:Y:S01]  /*b240*/  STL.64 [R1+0x3c0], R6 ;  /* 0x0003c00601007387 */ /* 0x000fe20000100a00 */
[----:B0-----:R-:W-:-:S03]  /*b250*/  HFMA2 R57, -RZ, RZ, 0, 0 ;  /* 0x00000000ff397431 */ /* 0x001fc600000001ff */
[----:B------:R-:W3:Y:S01]  /*b260*/  LDL.LU.64 R64, [R1+0x950] ;  /* 0x0009500001407983 */ /* 0x000ee20000300a00 */
[----:B------:R-:W-:-:S05]  /*b270*/  @!P0 MOV R57, R4 ;  /* 0x0000000400398202 */ /* 0x000fca0000000f00 */
[----:B------:R0:W-:Y:S02]  /*b280*/  STL [R1+0x8a0], R57 ;  /* 0x0008a03901007387 */ /* 0x0001e40000100800 */
[----:B0-----:R-:W-:Y:S01]  /*b290*/  HFMA2 R57, -RZ, RZ, 0, 0 ;  /* 0x00000000ff397431 */ /* 0x001fe200000001ff */
[----:B------:R-:W-:Y:S02]  /*b2a0*/  @!P0 MOV R57, R5 ;  /* 0x0000000500398202 */ /* 0x000fe40000000f00 */
[----:B------:R-:W3:Y:S01]  /*b2b0*/  LDL.LU.64 R4, [R1+0x508] ;  /* 0x0005080001047983 */ /* 0x000ee20000300a00 */
[----:B--2---:R-:W-:Y:S02]  /*b2c0*/  @!P2 MOV R13, R10 ;  /* 0x0000000a000da202 */ /* 0x004fe40000000f00 */
[----:B------:R-:W-:-:S03]  /*b2d0*/  @!P2 MOV R12, R11 ;  /* 0x0000000b000ca202 */ /* 0x000fc60000000f00 */
[----:B------:R-:W-:Y:S04]  /*b2e0*/  STL [R1+0x528], R13 ;  /* 0x0005280d01007387 */ /* 0x000fe80000100800 */
[----:B------:R0:W-:Y:S02]  /*b2f0*/  STL [R1+0x52c], R12 ;  /* 0x00052c0c01007387 */ /* 0x0001e40000100800 */
[----:B0-----:R-:W-:-:S06]  /*b300*/  CS2R R12, SRZ ;  /* 0x00000000000c7805 */ /* 0x001fcc000001ff00 */
[----:B------:R0:W2:Y:S02]  /*b310*/  @!P1 LDG.E.64 R12, desc[UR10][R14.64] ;  /* 0x0000000a0e0c9981 */ /* 0x0000a4000c1e1b00 */
[----:B0-----:R-:W-:-:S06]  /*b320*/  CS2R R14, SRZ ;  /* 0x00000000000e7805 */ /* 0x001fcc000001ff00 */
[----:B------:R0:W3:Y:S01]  /*b330*/  @!P1 LDG.E.64 R14, desc[UR10][R44.64] ;  /* 0x0000000a2c0e9981 */ /* 0x0000e2000c1e1b00 */
[----:B------:R-:W-:Y:S01]  /*b340*/  LOP3.LUT P0, RZ, R17, 0x1, RZ, 0xc0, !PT ;  /* 0x0000000111ff7812 */ /* 0x000fe2000780c0ff */
[----:B------:R-:W-:Y:S01]  /*b350*/  HFMA2 R17, -RZ, RZ, 0, 0 ;  /* 0x00000000ff117431 */ /* 0x000fe200000001ff */
[----:B----4-:R-:W-:Y:S01]  /*b360*/  @!P2 MOV R17, R8 ;  /* 0x000000080011a202 */ /* 0x010fe20000000f00 */
[----:B0-----:R-:W-:Y:S01]  /*b370*/  HFMA2 R45, -RZ, RZ, 0, 0 ;  /* 0x00000000ff2d7431 */ /* 0x001fe200000001ff */
[----:B------:R-:W-:Y:S04]  /*b380*/  STL [R1+0x8b0], R57 ;  /* 0x0008b03901007387 */ /* 0x000fe80000100800 */
[----:B------:R0:W-:Y:S01]  /*b390*/  STL [R1+0x8b4], R17 ;  /* 0x0008b41101007387 */ /* 0x0001e20000100800 */
[----:B------:R-:W-:-:S03]  /*b3a0*/  CS2R R6, SRZ ;  /* 0x0000000000067805 */ /* 0x000fc6000001ff00 */
[----:B------:R-:W-:Y:S04]  /*b3b0*/  STL.64 [R1+0x3c8], R10 ;  /* 0x0003c80a01007387 */ /* 0x000fe80000100a00 */
[----:B------:R-:W-:Y:S01]  /*b3c0*/  STL.64 [R1+0x1c8], R8 ;  /* 0x0001c80801007387 */ /* 0x000fe20000100a00 */
[----:B0-----:R-:W-:-:S03]  /*b3d0*/  HFMA2 R17, -RZ, RZ, 0, 0 ;  /* 0x00000000ff117431 */ /* 0x001fc600000001ff */
[----:B------:R-:W5:Y:S01]  /*b3e0*/  LDL.LU R44, [R1+0x94c] ;  /* 0x00094c00012c7983 */ /* 0x000f620000300800 */
[----:B------:R-:W-:-:S05]  /*b3f0*/  @!P2 MOV R17, R9 ;  /* 0x000000090011a202 */ /* 0x000fca0000000f00 */
[----:B------:R0:W-:Y:S02]  /*b400*/  STL [R1+0x8c8], R17 ;  /* 0x0008c81101007387 */ /* 0x0001e40000100800 */
[----:B0-----:R-:W-:Y:S01]  /*b410*/  HFMA2 R17, -RZ, RZ, 0, 0 ;  /* 0x00000000ff117431 */ /* 0x001fe200000001ff */
[----:B------:R-:W-:Y:S02]  /*b420*/  MOV R57, RZ ;  /* 0x000000ff00397202 */ /* 0x000fe40000000f00 */
[----:B------:R-:W-:Y:S02]  /*b430*/  LOP3.LUT P2, RZ, R16, 0x8000000, RZ, 0xc0, !PT ;  /* 0x0800000010ff7812 */ /* 0x000fe4000784c0ff */
[----:B--2---:R-:W-:-:S05]  /*b440*/  @!P1 MOV R17, R12 ;  /* 0x0000000c00119202 */ /* 0x004fca0000000f00 */
[----:B------:R0:W-:Y:S02]  /*b450*/  STL [R1+0x8d4], R17 ;  /* 0x0008d41101007387 */ /* 0x0001e40000100800 */
[----:B0-----:R-:W-:Y:S01]  /*b460*/  HFMA2 R17, -RZ, RZ, 0, 0 ;  /* 0x00000000ff117431 */ /* 0x001fe200000001ff */
[----:B------:R-:W-:Y:S02]  /*b470*/  @!P1 MOV R45, R13 ;  /* 0x0000000d002d9202 */ /* 0x000fe40000000f00 */
[----:B---3--:R-:W-:Y:S02]  /*b480*/  @!P1 MOV R17, R15 ;  /* 0x0000000f00119202 */ /* 0x008fe40000000f00 */
[----:B------:R-:W-:Y:S02]  /*b490*/  @!P1 MOV R57, R14 ;  /* 0x0000000e00399202 */ /* 0x000fe40000000f00 */
[----:B------:R-:W-:Y:S01]  /*b4a0*/  LOP3.LUT P1, RZ, R16, 0x4000000, RZ, 0xc0, !PT ;  /* 0x0400000010ff7812 */ /* 0x000fe2000782c0ff */
[----:B------:R0:W-:Y:S01]  /*b4b0*/  STL [R1+0x538], R17 ;  /* 0x0005381101007387 */ /* 0x0001e20000100800 */
[----:B------:R-:W-:-:S02]  /*b4c0*/  MOV R16, R2 ;  /* 0x0000000200107202 */ /* 0x000fc40000000f00 */
[----:B0-----:R-:W-:Y:S02]  /*b4d0*/  MOV R17, R3 ;  /* 0x0000000300117202 */ /* 0x001fe40000000f00 */
[----:B------:R-:W-:-:S07]  /*b4e0*/  CS2R R2, SRZ ;  /* 0x0000000000027805 */ /* 0x000fce000001ff00 */
[----:B------:R-:W2:Y:S04]  /*b4f0*/  @!P1 LDG.E.64 R6, desc[UR10][R26.64] ;  /* 0x0000000a1a069981 */ /* 0x000ea8000c1e1b00 */
[----:B------:R0:W3:Y:S04]  /*b500*/  @!P0 LDG.E.64 R2, desc[UR10][R4.64] ;  /* 0x0000000a04028981 */ /* 0x0000e8000c1e1b00 */
[----:B------:R-:W4:Y:S01]  /*b510*/  LDL.LU.64 R26, [R1+0x488] ;  /* 0x00048800011a7983 */ /* 0x000f220000300a00 */
[----:B0-----:R-:W-:-:S06]  /*b520*/  CS2R R4, SRZ ;  /* 0x0000000000047805 */ /* 0x001fcc000001ff00 */
[----:B------:R0:W2:Y:S02]  /*b530*/  @!P0 LDG.E.64 R4, desc[UR10][R60.64] ;  /* 0x0000000a3c048981 */ /* 0x0000a4000c1e1b00 */
[----:B0-----:R-:W-:Y:S02]  /*b540*/  MOV R60, R62 ;  /* 0x0000003e003c7202 */ /* 0x001fe40000000f00 */
[----:B------:R-:W-:Y:S02]  /*b550*/  MOV R61, R63 ;  /* 0x0000003f003d7202 */ /* 0x000fe40000000f00 */
[----:B------:R-:W4:Y:S01]  /*b560*/  LDL.LU.64 R62, [R1+0x480] ;  /* 0x00048000013e7983 */ /* 0x000f220000300a00 */
[----:B------:R-:W-:-:S06]  /*b570*/  CS2R R10, SRZ ;  /* 0x00000000000a7805 */ /* 0x000fcc000001ff00 */
[----:B------:R0:W2:Y:S02]  /*b580*/  @!P2 LDG.E.64 R10, desc[UR10][R18.64] ;  /* 0x0000000a120aa981 */ /* 0x0000a4000c1e1b00 */
[----:B0-----:R-:W-:-:S06]  /*b590*/  CS2R R18, SRZ ;  /* 0x0000000000127805 */ /* 0x001fcc000001ff00 */
[----:B------:R0:W2:Y:S02]  /*b5a0*/  @!P4 LDG.E.64 R18, desc[UR10][R22.64] ;  /* 0x0000000a1612c981 */ /* 0x0000a4000c1e1b00 */
[----:B0-----:R-:W-:Y:S02]  /*b5b0*/  CS2R R22, SRZ ;  /* 0x0000000000167805 */ /* 0x001fe4000001ff00 */
[----:B------:R0:W-:Y:S04]  /*b5c0*/  STL.64 [R1+0x1d0], R12 ;  /* 0x0001d00c01007387 */ /* 0x0001e80000100a00 */
[----:B------:R1:W-:Y:S01]  /*b5d0*/  STL.64 [R1+0x3d0], R14 ;  /* 0x0003d00e01007387 */ /* 0x0003e20000100a00 */
[----:B0-----:R-:W-:-:S06]  /*b5e0*/  CS2R R12, SRZ ;  /* 0x00000000000c7805 */ /* 0x001fcc000001ff00 */
[----:B------:R0:W2:Y:S01]  /*b5f0*/  @!P2 LDG.E.64 R12, desc[UR10][R20.64] ;  /* 0x0000000a140ca981 */ /* 0x0000a2000c1e1b00 */
[----:B-1----:R-:W-:Y:S02]  /*b600*/  CS2R R14, SRZ ;  /* 0x00000000000e7805 */ /* 0x002fe4000001ff00 */
[----:B------:R-:W-:-:S04]  /*b610*/  CS2R R8, SRZ ;  /* 0x0000000000087805 */ /* 0x000fc8000001ff00 */
[----:B------:R1:W2:Y:S01]  /*b620*/  @!P3 LDG.E.64 R14, desc[UR10][R28.64] ;  /* 0x0000000a1c0eb981 */ /* 0x0002a2000c1e1b00 */
[----:B0-----:R-:W-:-:S03]  /*b630*/  CS2R R20, SRZ ;  /* 0x0000000000147805 */ /* 0x001fc6000001ff00 */
[----:B------:R0:W2:Y:S04]  /*b640*/  @!P1 LDG.E.64 R8, desc[UR10][R16.64] ;  /* 0x0000000a10089981 */ /* 0x0000a8000c1e1b00 */
[----:B------:R0:W2:Y:S01]  /*b650*/  @!P4 LDG.E.64 R20, desc[UR10][R60.64] ;  /* 0x0000000a3c14c981 */ /* 0x0000a2000c1e1b00 */
[----:B-1----:R-:W-:Y:S01]  /*b660*/  CS2R R28, SRZ ;  /* 0x00000000001c7805 */ /* 0x002fe2000001ff00 */
[----:B0-----:R-:W-:-:S05]  /*b670*/  HFMA2 R16, -RZ, RZ, 0, 0 ;  /* 0x00000000ff107431 */ /* 0x001fca00000001ff */
[----:B------:R0:W2:Y:S01]  /*b680*/  @!P6 LDG.E.64 R28, desc[UR10][R42.64] ;  /* 0x0000000a2a1ce981 */ /* 0x0000a2000c1e1b00 */
[----:B------:R-:W-:Y:S01]  /*b690*/  MOV R60, UR6 ;  /* 0x00000006003c7c02 */ /* 0x000fe20008000f00 */
[----:B------:R-:W1:Y:S02]  /*b6a0*/  LDCU.U8 UR6, c[0x0][0x414] ;  /* 0x00008280ff0677ac */ /* 0x000e640008000000 */
[----:B------:R0:W-:Y:S01]  /*b6b0*/  STL [R1+0x520], R57 ;  /* 0x0005203901007387 */ /* 0x0001e20000100800 */
[----:B------:R-:W-:Y:S02]  /*b6c0*/  MOV R17, RZ ;  /* 0x000000ff00117202 */ /* 0x000fe40000000f00 */
[----:B0-----:R-:W-:-:S04]  /*b6d0*/  CS2R R42, SRZ ;  /* 0x00000000002a7805 */ /* 0x001fc8000001ff00 */
[----:B------:R0:W2:Y:S01]  /*b6e0*/  @!P3 LDG.E.64 R16, desc[UR10][R24.64] ;  /* 0x0000000a1810b981 */ /* 0x0000a2000c1e1b00 */
[----:B------:R-:W-:Y:S01]  /*b6f0*/  HFMA2 R57, -RZ, RZ, 0, 0 ;  /* 0x00000000ff397431 */ /* 0x000fe200000001ff */
[----:B0-----:R-:W-:Y:S02]  /*b700*/  CS2R R24, SRZ ;  /* 0x0000000000187805 */ /* 0x001fe4000001ff00 */
[----:B------:R-:W-:-:S06]  /*b710*/  MOV R61, UR7 ;  /* 0x00000007003d7c02 */ /* 0x000fcc0008000f00 */
[----:B------:R-:W2:Y:S01]  /*b720*/  LDG.E.64 R60, desc[UR10][R60.64] ;  /* 0x0000000a3c3c7981 */ /* 0x000ea2000c1e1b00 */
[----:B---3--:R-:W-:-:S03]  /*b730*/  @!P0 MOV R42, R2 ;  /* 0x00000002002a8202 */ /* 0x008fc60000000f00 */
[----:B----4-:R0:W3:Y:S01]  /*b740*/  @!P5 LDG.E.64 R22, desc[UR10][R62.64] ;  /* 0x0000000a3e16d981 */ /* 0x0100e2000c1e1b00 */
[----:B------:R-:W-:Y:S02]  /*b750*/  @!P0 MOV R57, R3 ;  /* 0x0000000300398202 */ /* 0x000fe40000000f00 */
[----:B--2---:R-:W-:Y:S01]  /*b760*/  @!P0 MOV R43, R4 ;  /* 0x00000004002b8202 */ /* 0x004fe20000000f00 */
[----:B------:R2:W4:Y:S01]  /*b770*/  @!P5 LDG.E.64 R24, desc[UR10][R26.64] ;  /* 0x0000000a1a18d981 */ /* 0x000522000c1e1b00 */
[----:B0-----:R-:W0:Y:S03]  /*b780*/  S2R R63, SR_TID.X ;  /* 0x00000000003f7919 */ /* 0x001e260000002100 */
[----:B------:R1:W-:Y:S01]  /*b790*/  STL [R1+0x4a8], R42 ;  /* 0x0004a82a01007387 */ /* 0x0003e20000100800 */
[----:B--2---:R-:W-:-:S06]  /*b7a0*/  CS2R R26, SRZ ;  /* 0x00000000001a7805 */ /* 0x004fcc000001ff00 */
[----:B------:R2:W4:Y:S01]  /*b7b0*/  @!P6 LDG.E.64 R26, desc[UR10][R64.64] ;  /* 0x0000000a401ae981 */ /* 0x000522000c1e1b00 */
[----:B-1----:R-:W-:Y:S02]  /*b7c0*/  MOV R42, RZ ;  /* 0x000000ff002a7202 */ /* 0x002fe40000000f00 */
[----:B------:R-:W-:Y:S02]  /*b7d0*/  @!P0 MOV R42, R5 ;  /* 0x00000005002a8202 */ /* 0x000fe40000000f00 */
[----:B------:R-:W-:-:S13]  /*b7e0*/  ISETP.NE.AND P0, PT, RZ, UR6, PT ;  /* 0x00000006ff007c0c */ /* 0x000fda000bf05270 */
[----:B--2---:R-:W1:Y:S01]  /*b7f0*/  @P0 LDC.64 R64, c[0x0][0x3b0] ;  /* 0x0000ec00ff400b82 */ /* 0x004e620000000a00 */
[----:B0-----:R-:W-:-:S05]  /*b800*/  LOP3.LUT R62, R63, 0xffff, RZ, 0xc0, !PT ;  /* 0x0000ffff3f3e7812 */ /* 0x001fca00078ec0ff */
[----:B------:R-:W-:-:S05]  /*b810*/  IMAD R62, R62, 0x493, RZ ;  /* 0x000004933e3e7824 */ /* 0x000fca00078e02ff */
[----:B------:R-:W-:-:S04]  /*b820*/  SHF.R.U32.HI R62, RZ, 0x10, R62 ;  /* 0x00000010ff3e7819 */ /* 0x000fc8000001163e */
[----:B------:R-:W-:-:S05]  /*b830*/  PRMT R62, R62, 0x9910, RZ ;  /* 0x000099103e3e7816 */ /* 0x000fca00000000ff */
[----:B------:R-:W-:-:S05]  /*b840*/  IMAD R62, R62, 0x38, RZ ;  /* 0x000000383e3e7824 */ /* 0x000fca00078e02ff */
[----:B------:R-:W-:-:S04]  /*b850*/  IADD3 R62, PT, PT, RZ, -R62, RZ ;  /* 0x8000003eff3e7210 */ /* 0x000fc80007ffe0ff */
[----:B------:R-:W-:-:S04]  /*b860*/  PRMT R62, R62, 0x7710, RZ ;  /* 0x000077103e3e7816 */ /* 0x000fc800000000ff */
[----:B------:R-:W-:Y:S01]  /*b870*/  IADD3 R62, PT, PT, R62, R63, RZ ;  /* 0x0000003f3e3e7210 */ /* 0x000fe20007ffe0ff */
[----:B------:R0:W-:Y:S03]  /*b880*/  STL [R1+0x8bc], R57 ;  /* 0x0008bc3901007387 */ /* 0x0001e60000100800 */
[----:B------:R-:W-:-:S04]  /*b890*/  SHF.L.U32 R62, R62, 0x1, RZ ;  /* 0x000000013e3e7819 */ /* 0x000fc800000006ff */
[----:B0-----:R-:W-:Y:S02]  /*b8a0*/  LOP3.LUT R57, R62, 0xffff, RZ, 0xc0, !PT ;  /* 0x0000ffff3e397812 */ /* 0x001fe400078ec0ff */
[----:B-1----:R-:W-:Y:S02]  /*b8b0*/  MOV R62, R64 ;  /* 0x00000040003e7202 */ /* 0x002fe40000000f00 */
[----:B------:R-:W-:Y:S02]  /*b8c0*/  MOV R64, UR13 ;  /* 0x0000000d00407c02 */ /* 0x000fe40008000f00 */
[----:B------:R-:W-:-:S03]  /*b8d0*/  MOV R63, R65 ;  /* 0x00000041003f7202 */ /* 0x000fc60000000f00 */
[----:B------:R-:W-:-:S04]  /*b8e0*/  IMAD R64, R64, 0x70, R57 ;  /* 0x0000007040407824 */ /* 0x000fc800078e0239 */
[C---:B------:R-:W-:Y:S01]  /*b8f0*/  @P0 IMAD.WIDE R62, R64.reuse, 0x2, R62 ;  /* 0x00000002403e0825 */ /* 0x040fe200078e023e */
[----:B------:R0:W-:Y:S04]  /*b900*/  STL [R1+0x930], R57 ;  /* 0x0009303901007387 */ /* 0x0001e80000100800 */
[----:B0-----:R-:W2:Y:S04]  /*b910*/  @P0 LDG.E.U16 R57, desc[UR10][R62.64] ;  /* 0x0000000a3e390981 */ /* 0x001ea8000c1e1500 */
[----:B------:R-:W-:Y:S04]  /*b920*/  STL [R1+0x484], R43 ;  /* 0x0004842b01007387 */ /* 0x000fe80000100800 */
[----:B------:R0:W-:Y:S04]  /*b930*/  STL [R1+0x488], R42 ;  /* 0x0004882a01007387 */ /* 0x0001e80000100800 */
[----:B------:R-:W4:Y:S01]  /*b940*/  @P0 LDG.E.U16 R62, desc[UR10][R62.64+0x2] ;  /* 0x0000020a3e3e0981 */ /* 0x000f22000c1e1500 */
[----:B0-----:R-:W0:Y:S02]  /*b950*/  LDC.64 R42, c[0x0][0x3a8] ;  /* 0x0000ea00ff2a7b82 */ /* 0x001e240000000a00 */
[----:B0-----:R-:W-:Y:S01]  /*b960*/  IMAD.WIDE R64, R64, 0x2, R42 ;  /* 0x0000000240407825 */ /* 0x001fe200078e022a */
[----:B------:R0:W-:Y:S04]  /*b970*/  STL.64 [R1+0x1d8], R2 ;  /* 0x0001d80201007387 */ /* 0x0001e80000100a00 */
[----:B------:R-:W4:Y:S04]  /*b980*/  LDG.E.U16 R63, desc[UR10][R64.64] ;  /* 0x0000000a403f7981 */ /* 0x000f28000c1e1500 */
[----:B------:R1:W-:Y:S04]  /*b990*/  STL [R1+0x8e4], R45 ;  /* 0x0008e42d01007387 */ /* 0x0003e80000100800 */
[----:B------:R-:W5:Y:S04]  /*b9a0*/  LDL.LU.64 R42, [R1+0x940] ;  /* 0x00094000012a7983 */ /* 0x000f680000300a00 */
[----:B------:R2:W4:Y:S01]  /*b9b0*/  LDG.E.U16 R64, desc[UR10][R64.64+0x2] ;  /* 0x0000020a40407981 */ /* 0x000522000c1e1500 */
[----:B0-----:R-:W-:-:S03]  /*b9c0*/  HFMA2 R2, -RZ, RZ, 0, 0 ;  /* 0x00000000ff027431 */ /* 0x001fc600000001ff */
[----:B-1----:R0:W5:Y:S01]  /*b9d0*/  LDL.LU R45, [R1+0x948] ;  /* 0x00094800012d7983 */ /* 0x0021620000300800 */
        /* <DEDUP_REMOVED lines=13> */
[----:B------:R-:W-:Y:S02]  /*bab0*/  R2UR UR28, R60 ;  /* 0x000000003c1c72ca */ /* 0x000fe400000e0000 */
[----:B--2---:R-:W-:Y:S02]  /*bac0*/  MOV R65, R57 ;  /* 0x0000003900417202 */ /* 0x004fe40000000f00 */
[----:B------:R0:W5:Y:S04]  /*bad0*/  LDL.LU R57, [R1+0x938] ;  /* 0x0009380001397983 */ /* 0x0001680000300800 */
[----:B------:R1:W-:Y:S01]  /*bae0*/  STL [R1+0x8dc], R2 ;  /* 0x0008dc0201007387 */ /* 0x0003e20000100800 */
[----:B------:R-:W-:Y:S01]  /*baf0*/  MOV R3, R65 ;  /* 0x0000004100037202 */ /* 0x000fe20000000f00 */
[----:B-1----:R-:W-:-:S02]  /*bb00*/  HFMA2 R2, -RZ, RZ, 0, 0 ;  /* 0x00000000ff027431 */ /* 0x002fc400000001ff */
[----:B------:R-:W-:Y:S04]  /*bb10*/  STL.64 [R1+0x3d8], R4 ;  /* 0x0003d80401007387 */ /* 0x000fe80000100a00 */
[----:B------:R-:W-:Y:S01]  /*bb20*/  STL.64 [R1+0x1e0], R6 ;  /* 0x0001e00601007387 */ /* 0x000fe20000100a00 */
[----:B------:R-:W-:-:S03]  /*bb30*/  @!P2 MOV R2, R12 ;  /* 0x0000000c0002a202 */ /* 0x000fc60000000f00 */
[----:B------:R-:W-:Y:S04]  /*bb40*/  STL.64 [R1+0x1f8], R18 ;  /* 0x0001f81201007387 */ /* 0x000fe80000100a00 */
[----:B------:R1:W-:Y:S04]  /*bb50*/  STL [R1+0x498], R2 ;  /* 0x0004980201007387 */ /* 0x0003e80000100800 */
[----:B------:R-:W-:Y:S04]  /*bb60*/  STL.64 [R1+0x3f8], R20 ;  /* 0x0003f81401007387 */ /* 0x000fe80000100a00 */
[----:B---3--:R-:W-:Y:S01]  /*bb70*/  STL.64 [R1+0x200], R22 ;  /* 0x0002001601007387 */ /* 0x008fe20000100a00 */
[----:B-1----:R-:W-:-:S03]  /*bb80*/  HFMA2 R2, -RZ, RZ, 0, 0 ;  /* 0x00000000ff027431 */ /* 0x002fc600000001ff */
[----:B----4-:R-:W-:Y:S01]  /*bb90*/  STL.64 [R1+0x400], R24 ;  /* 0x0004001801007387 */ /* 0x010fe20000100a00 */
[----:B------:R-:W-:-:S03]  /*bba0*/  @!P2 MOV R2, R13 ;  /* 0x0000000d0002a202 */ /* 0x000fc60000000f00 */
[----:B------:R-:W-:Y:S04]  /*bbb0*/  STL.64 [R1+0x208], R26 ;  /* 0x0002081a01007387 */ /* 0x000fe80000100a00 */
[----:B------:R1:W-:Y:S04]  /*bbc0*/  STL [R1+0x49c], R2 ;  /* 0x00049c0201007387 */ /* 0x0003e80000100800 */
[----:B------:R-:W-:Y:S04]  /*bbd0*/  STL.64 [R1+0x408], R28 ;  /* 0x0004081c01007387 */ /* 0x000fe80000100a00 */
[----:B------:R0:W5:Y:S01]  /*bbe0*/  LDL R60, [R1+0x560] ;  /* 0x00056000013c7983 */ /* 0x0001620000100800 */
        /* <DEDUP_REMOVED lines=13> */
[----:B------:R-:W-:Y:S01]  /*bcc0*/  @!P4 MOV R2, R18 ;  /* 0x000000120002c202 */ /* 0x000fe20000000f00 */
[----:B------:R-:W-:Y:S02]  /*bcd0*/  HFMA2 R65, -RZ, RZ, 0, 0 ;  /* 0x00000000ff417431 */ /* 0x000fe400000001ff */
[----:B------:R-:W-:Y:S01]  /*bce0*/  HFMA2 R4, -RZ, RZ, 0, 0 ;  /* 0x00000000ff047431 */ /* 0x000fe200000001ff */
[----:B------:R-:W-:Y:S01]  /*bcf0*/  SHF.L.U32 R5, R63, 0x10, RZ ;  /* 0x000000103f057819 */ /* 0x000fe200000006ff */
[----:B------:R1:W-:Y:S01]  /*bd00*/  STL [R1+0x8fc], R2 ;  /* 0x0008fc0201007387 */ /* 0x0003e20000100800 */
[----:B------:R-:W-:Y:S02]  /*bd10*/  SHF.L.U32 R6, R64, 0x10, RZ ;  /* 0x0000001040067819 */ /* 0x000fe400000006ff */
[----:B------:R-:W-:Y:S01]  /*bd20*/  @!P1 MOV R65, R8 ;  /* 0x0000000800419202 */ /* 0x000fe20000000f00 */
[----:B------:R0:W5:Y:S01]  /*bd30*/  LDL R18, [R1+0x7d8] ;  /* 0x0007d80001127983 */ /* 0x0001620000100800 */
[----:B------:R-:W-:-:S03]  /*bd40*/  @!P4 MOV R4, R19 ;  /* 0x000000130004c202 */ /* 0x000fc60000000f00 */
[----:B------:R0:W5:Y:S01]  /*bd50*/  LDL R19, [R1+0x7dc] ;  /* 0x0007dc0001137983 */ /* 0x0001620000100800 */
[----:B-1----:R-:W-:-:S03]  /*bd60*/  MOV R2, UR28 ;  /* 0x0000001c00027c02 */ /* 0x002fc60008000f00 */
[----:B------:R0:W5:Y:S02]  /*bd70*/  LDL R64, [R1+0x5d4] ;  /* 0x0005d40001407983 */ /* 0x0001640000100800 */
        /* <DEDUP_REMOVED lines=51> */
[----:B------:R-:W-:-:S02]  /*c0b0*/  @P0 SHF.L.U32 R2, R3, 0x10, RZ ;  /* 0x0000001003020819 */ /* 0x000fc400000006ff */
[----:B------:R-:W-:Y:S02]  /*c0c0*/  MOV R3, RZ ;  /* 0x000000ff00037202 */ /* 0x000fe40000000f00 */
[----:B------:R-:W-:Y:S02]  /*c0d0*/  @P0 SHF.L.U32 R3, R62, 0x10, RZ ;  /* 0x000000103e030819 */ /* 0x000fe400000006ff */
[----:B------:R0:W5:Y:S04]  /*c0e0*/  LDL R62, [R1+0x914] ;  /* 0x00091400013e7983 */ /* 0x0001680000100800 */
[----:B------:R0:W-:Y:S04]  /*c0f0*/  STL.64 [R1+0x3e0], R8 ;  /* 0x0003e00801007387 */ /* 0x0001e80000100a00 */
[----:B------:R0:W-:Y:S04]  /*c100*/  STL.64 [R1+0x1e8], R10 ;  /* 0x0001e80a01007387 */ /* 0x0001e80000100a00 */
[----:B------:R0:W-:Y:S04]  /*c110*/  STL.64 [R1+0x3e8], R12 ;  /* 0x0003e80c01007387 */ /* 0x0001e80000100a00 */
[----:B------:R0:W-:Y:S04]  /*c120*/  STL.64 [R1+0x1f0], R14 ;  /* 0x0001f00e01007387 */ /* 0x0001e80000100a00 */
[----:B------:R0:W-:Y:S04]  /*c130*/  STL.64 [R1+0x3f0], R16 ;  /* 0x0003f01001007387 */ /* 0x0001e80000100a00 */
        /* <DEDUP_REMOVED lines=17> */
[----:B------:R-:W4:Y:S04]  /*c250*/  LDL.LU R15, [R1+0x640] ;  /* 0x00064000010f7983 */ /* 0x000f280000300800 */
[----:B------:R-:W4:Y:S04]  /*c260*/  LDL.LU R16, [R1+0x610] ;  /* 0x0006100001107983 */ /* 0x000f280000300800 */
[----:B------:R-:W-:Y:S04]  /*c270*/  STL [R1+0x944], R43 ;  /* 0x0009442b01007387 */ /* 0x000fe80000100800 */
[----:B------:R-:W-:Y:S04]  /*c280*/  STL [R1+0x950], R57 ;  /* 0x0009503901007387 */ /* 0x000fe80000100800 */
[----:B------:R-:W-:Y:S04]  /*c290*/  STL [R1+0x954], R63 ;  /* 0x0009543f01007387 */ /* 0x000fe80000100800 */
[----:B------:R0:W-:Y:S04]  /*c2a0*/  STL [R1+0x948], R44 ;  /* 0x0009482c01007387 */ /* 0x0001e80000100800 */
[----:B0-----:R-:W4:Y:S01]  /*c2b0*/  LDL.LU R44, [R1+0x4a0] ;  /* 0x0004a000012c7983 */ /* 0x001f220000300800 */
[----:B--2---:R-:W-:Y:S01]  /*c2c0*/  FADD.FTZ R7, R7, -UR28 ;  /* 0x8000001c07077e21 */ /* 0x004fe20008010000 */
[----:B---3--:R-:W-:-:S03]  /*c2d0*/  MOV R43, R8 ;  /* 0x00000008002b7202 */ /* 0x008fc60000000f00 */
[----:B------:R-:W-:Y:S01]  /*c2e0*/  FMUL.FTZ R7, R7, UR16 ;  /* 0x0000001007077c20 */ /* 0x000fe20008410000 */
[----:B----4-:R-:W-:Y:S01]  /*c2f0*/  FMUL.FTZ R8, R5, R11 ;  /* 0x0000000b05087220 */ /* 0x010fe20000410000 */
        /* <DEDUP_REMOVED lines=11> */
[----:B------:R-:W-:-:S04]  /*c3b0*/  FADD.FTZ R10, R45, -UR28 ;  /* 0x8000001c2d0a7e21 */ /* 0x000fc80008010000 */
[----:B------:R-:W-:Y:S01]  /*c3c0*/  FMUL.FTZ R10, R10, UR16 ;  /* 0x000000100a0a7c20 */ /* 0x000fe20008410000 */
[----:B------:R-:W-:-:S03]  /*c3d0*/  FADD.FTZ R11, R11, R12 ;  /* 0x0000000c0b0b7221 */ /* 0x000fc60000010000 */
        /* <DEDUP_REMOVED lines=8> */
[----:B------:R-:W-:Y:S01]  /*c460*/  MOV R45, R17 ;  /* 0x00000011002d7202 */ /* 0x000fe20000000f00 */
[----:B------:R-:W-:Y:S01]  /*c470*/  FADD.FTZ R13, R13, R14 ;  /* 0x0000000e0d0d7221 */ /* 0x000fe20000010000 */
[----:B------:R-:W2:Y:S01]  /*c480*/  LDL.LU R63, [R1+0x644] ;  /* 0x00064400013f7983 */ /* 0x000ea20000300800 */
[-C--:B------:R-:W-:Y:S01]  /*c490*/  FFMA.FTZ R4, R10, R14.reuse, R4 ;  /* 0x0000000e0a047223 */ /* 0x080fe20000010004 */
[----:B------:R-:W-:-:S04]  /*c4a0*/  FMUL.FTZ R14, R6, R14 ;  /* 0x0000000e060e7220 */ /* 0x000fc80000410000 */
[----:B------:R-:W-:Y:S01]  /*c4b0*/  FFMA.FTZ R8, R10, R14, R8 ;  /* 0x0000000e0a087223 */ /* 0x000fe20000010008 */
[----:B------:R-:W-:Y:S01]  /*c4c0*/  FADD.FTZ R10, R64, -UR28 ;  /* 0x8000001c400a7e21 */ /* 0x000fe20008010000 */
[----:B------:R-:W-:Y:S01]  /*c4d0*/  MOV R17, R15 ;  /* 0x0000000f00117202 */ /* 0x000fe20000000f00 */
[----:B------:R-:W-:Y:S01]  /*c4e0*/  FADD.FTZ R9, R14, R9 ;  /* 0x000000090e097221 */ /* 0x000fe20000010000 */
[----:B------:R-:W3:Y:S01]  /*c4f0*/  LDL.LU R15, [R1+0x4b0] ;  /* 0x0004b000010f7983 */ /* 0x000ee20000300800 */
[----:B------:R-:W-:Y:S01]  /*c500*/  FMUL.FTZ R12, R10, UR16 ;  /* 0x000000100a0c7c20 */ /* 0x000fe20008410000 */
[-C--:B------:R-:W-:Y:S01]  /*c510*/  FMUL.FTZ R10, R5, R43.reuse ;  /* 0x0000002b050a7220 */ /* 0x080fe20000410000 */
[----:B------:R-:W-:Y:S01]  /*c520*/  FADD.FTZ R11, R11, R43 ;  /* 0x0000002b0b0b7221 */ /* 0x000fe20000010000 */
[----:B------:R0:W-:Y:S01]  /*c530*/  STL [R1+0x940], R42 ;  /* 0x0009402a01007387 */ /* 0x0001e20000100800 */
[C---:B------:R-:W-:Y:S01]  /*c540*/  FFMA.FTZ R7, R12.reuse, R43, R7 ;  /* 0x0000002b0c077223 */ /* 0x040fe20000010007 */
[----:B------:R-:W-:Y:S01]  /*c550*/  FFMA.FTZ R8, R12, R10, R8 ;  /* 0x0000000a0c087223 */ /* 0x000fe20000010008 */
[----:B------:R-:W-:Y:S01]  /*c560*/  FADD.FTZ R12, R57, -UR28 ;  /* 0x8000001c390c7e21 */ /* 0x000fe20008010000 */
[----:B------:R-:W-:Y:S01]  /*c570*/  FADD.FTZ R14, R16, -UR28 ;  /* 0x8000001c100e7e21 */ /* 0x000fe20008010000 */
[----:B------:R-:W4:Y:S04]  /*c580*/  LDL.LU R57, [R1+0x494] ;  /* 0x0004940001397983 */ /* 0x000f280000300800 */
[----:B------:R-:W4:Y:S01]  /*c590*/  LDL.LU R16, [R1+0x68c] ;  /* 0x00068c0001107983 */ /* 0x000f220000300800 */
[----:B------:R-:W-:Y:S01]  /*c5a0*/  FADD.FTZ R9, R9, R10 ;  /* 0x0000000a09097221 */ /* 0x000fe20000010000 */
[----:B------:R-:W-:Y:S01]  /*c5b0*/  FMUL.FTZ R12, R12, UR16 ;  /* 0x000000100c0c7c20 */ /* 0x000fe20008410000 */
[----:B------:R-:W-:Y:S01]  /*c5c0*/  FMUL.FTZ R10, R6, R44 ;  /* 0x0000002c060a7220 */ /* 0x000fe20000410000 */
[----:B------:R-:W4:Y:S03]  /*c5d0*/  LDL.LU R43, [R1+0x67c] ;  /* 0x00067c00012b7983 */ /* 0x000f260000300800 */
[----:B------:R-:W-:Y:S01]  /*c5e0*/  FFMA.FTZ R8, R12, R10, R8 ;  /* 0x0000000a0c087223 */ /* 0x000fe20000010008 */
[----:B------:R-:W-:Y:S01]  /*c5f0*/  FADD.FTZ R9, R10, R9 ;  /* 0x000000090a097221 */ /* 0x000fe20000010000 */
[----:B------:R-:W-:Y:S01]  /*c600*/  FADD.FTZ R10, R17, -UR28 ;  /* 0x8000001c110a7e21 */ /* 0x000fe20008010000 */
[----:B------:R-:W-:Y:S01]  /*c610*/  FFMA.FTZ R4, R12, R44, R4 ;  /* 0x0000002c0c047223 */ /* 0x000fe20000010004 */
[----:B------:R-:W-:Y:S01]  /*c620*/  FMUL.FTZ R14, R14, UR16 ;  /* 0x000000100e0e7c20 */ /* 0x000fe20008410000 */
[-C--:B------:R-:W-:Y:S01]  /*c630*/  FMUL.FTZ R12, R5, R45.reuse ;  /* 0x0000002d050c7220 */ /* 0x080fe20000410000 */
[----:B0-----:R-:W4:Y:S01]  /*c640*/  LDL.LU R42, [R1+0x4a4] ;  /* 0x0004a400012a7983 */ /* 0x001f220000300800 */
[----:B------:R-:W-:Y:S01]  /*c650*/  FADD.FTZ R13, R13, R44 ;  /* 0x0000002c0d0d7221 */ /* 0x000fe20000010000 */
[----:B------:R-:W-:Y:S01]  /*c660*/  FMUL.FTZ R10, R10, UR16 ;  /* 0x000000100a0a7c20 */ /* 0x000fe20008410000 */
[C---:B------:R-:W-:Y:S01]  /*c670*/  FFMA.FTZ R8, R14.reuse, R12, R8 ;  /* 0x0000000c0e087223 */ /* 0x040fe20000010008 */
[----:B------:R-:W-:Y:S01]  /*c680*/  FADD.FTZ R9, R9, R12 ;  /* 0x0000000c09097221 */ /* 0x000fe20000010000 */
[----:B------:R-:W-:Y:S01]  /*c690*/  FFMA.FTZ R7, R14, R45, R7 ;  /* 0x0000002d0e077223 */ /* 0x000fe20000010007 */
[----:B------:R-:W4:Y:S01]  /*c6a0*/  LDL.LU R17, [R1+0x468] ;  /* 0x0004680001117983 */ /* 0x000f220000300800 */
[----:B------:R-:W-:-:S03]  /*c6b0*/  FADD.FTZ R11, R11, R45 ;  /* 0x0000002d0b0b7221 */ /* 0x000fc60000010000 */
[----:B------:R-:W4:Y:S04]  /*c6c0*/  LDL.LU R45, [R1+0x4d0] ;  /* 0x0004d000012d7983 */ /* 0x000f280000300800 */
[----:B------:R-:W4:Y:S04]  /*c6d0*/  LDL.LU R44, [R1+0x4b4] ;  /* 0x0004b400012c7983 */ /* 0x000f280000300800 */
[----:B------:R0:W-:Y:S04]  /*c6e0*/  STL [R1+0x93c], R3 ;  /* 0x00093c0301007387 */ /* 0x0001e80000100800 */
[----:B------:R-:W4:Y:S04]  /*c6f0*/  LDL.LU R64, [R1+0x4ec] ;  /* 0x0004ec0001407983 */ /* 0x000f280000300800 */
[----:B0-----:R-:W4:Y:S01]  /*c700*/  LDL.LU R3, [R1+0x4d4] ;  /* 0x0004d40001037983 */ /* 0x001f220000300800 */
[----:B--2---:R-:W-:-:S03]  /*c710*/  FADD.FTZ R14, R63, -UR28 ;  /* 0x8000001c3f0e7e21 */ /* 0x004fc60008010000 */
[----:B------:R-:W2:Y:S01]  /*c720*/  LDL.LU R63, [R1+0x6bc] ;  /* 0x0006bc00013f7983 */ /* 0x000ea20000300800 */
[----:B------:R-:W-:Y:S01]  /*c730*/  FMUL.FTZ R14, R14, UR16 ;  /* 0x000000100e0e7c20 */ /* 0x000fe20008410000 */
[-C--:B---3--:R-:W-:Y:S01]  /*c740*/  FMUL.FTZ R12, R6, R15.reuse ;  /* 0x0000000f060c7220 */ /* 0x088fe20000410000 */
[----:B------:R-:W-:Y:S01]  /*c750*/  FADD.FTZ R13, R13, R15 ;  /* 0x0000000f0d0d7221 */ /* 0x000fe20000010000 */
[C---:B------:R-:W-:Y:S02]  /*c760*/  FFMA.FTZ R4, R10.reuse, R15, R4 ;  /* 0x0000000f0a047223 */ /* 0x040fe40000010004 */
[----:B------:R-:W3:Y:S01]  /*c770*/  LDL.LU R15, [R1+0x6b8] ;  /* 0x0006b800010f7983 */ /* 0x000ee20000300800 */
[----:B------:R-:W-:Y:S01]  /*c780*/  FFMA.FTZ R8, R10, R12, R8 ;  /* 0x0000000c0a087223 */ /* 0x000fe20000010008 */
[-C--:B----4-:R-:W-:Y:S01]  /*c790*/  FMUL.FTZ R10, R5, R57.reuse ;  /* 0x00000039050a7220 */ /* 0x090fe20000410000 */
[----:B------:R-:W-:-:S03]  /*c7a0*/  FFMA.FTZ R7, R14, R57, R7 ;  /* 0x000000390e077223 */ /* 0x000fc60000010007 */
[----:B------:R-:W-:Y:S01]  /*c7b0*/  FFMA.FTZ R8, R14, R10, R8 ;  /* 0x0000000a0e087223 */ /* 0x000fe20000010008 */
[----:B------:R-:W-:Y:S02]  /*c7c0*/  FADD.FTZ R14, R16, -UR28 ;  /* 0x8000001c100e7e21 */ /* 0x000fe40008010000 */
[----:B------:R-:W4:Y:S01]  /*c7d0*/  LDL.LU R16, [R1+0x6fc] ;  /* 0x0006fc0001107983 */ /* 0x000f220000300800 */
[----:B------:R-:W-:Y:S01]  /*c7e0*/  FADD.FTZ R9, R12, R9 ;  /* 0x000000090c097221 */ /* 0x000fe20000010000 */
[----:B------:R-:W-:Y:S01]  /*c7f0*/  FADD.FTZ R11, R11, R57 ;  /* 0x000000390b0b7221 */ /* 0x000fe20000010000 */
[----:B------:R-:W-:Y:S01]  /*c800*/  FADD.FTZ R12, R43, -UR28 ;  /* 0x8000001c2b0c7e21 */ /* 0x000fe20008010000 */
[----:B------:R-:W2:Y:S01]  /*c810*/  LDL.LU R57, [R1+0x6e8] ;  /* 0x0006e80001397983 */ /* 0x000ea20000300800 */
[----:B------:R-:W-:Y:S02]  /*c820*/  FADD.FTZ R9, R9, R10 ;  /* 0x0000000a09097221 */ /* 0x000fe40000010000 */
[----:B------:R-:W-:Y:S01]  /*c830*/  FMUL.FTZ R12, R12, UR16 ;  /* 0x000000100c0c7c20 */ /* 0x000fe20008410000 */
[----:B------:R-:W2:Y:S01]  /*c840*/  LDL.LU R43, [R1+0x4e8] ;  /* 0x0004e800012b7983 */ /* 0x000ea20000300800 */
[-C--:B------:R-:W-:Y:S01]  /*c850*/  FMUL.FTZ R10, R6, R42.reuse ;  /* 0x0000002a060a7220 */ /* 0x080fe20000410000 */
[----:B------:R-:W-:Y:S01]  /*c860*/  FMUL.FTZ R14, R14, UR16 ;  /* 0x000000100e0e7c20 */ /* 0x000fe20008410000 */
[----:B------:R-:W-:-:S02]  /*c870*/  FFMA.FTZ R4, R12, R42, R4 ;  /* 0x0000002a0c047223 */ /* 0x000fc40000010004 */
[----:B------:R-:W-:Y:S01]  /*c880*/  FFMA.FTZ R8, R12, R10, R8 ;  /* 0x0000000a0c087223 */ /* 0x000fe20000010008 */
[----:B------:R-:W-:Y:S01]  /*c890*/  FADD.FTZ R9, R10, R9 ;  /* 0x000000090a097221 */ /* 0x000fe20000010000 */
[-C--:B------:R-:W-:Y:S01]  /*c8a0*/  FMUL.FTZ R12, R5, R17.reuse ;  /* 0x00000011050c7220 */ /* 0x080fe20000410000 */
[----:B------:R-:W-:Y:S01]  /*c8b0*/  FADD.FTZ R11, R11, R17 ;  /* 0x000000110b0b7221 */ /* 0x000fe20000010000 */
[C---:B------:R-:W-:Y:S02]  /*c8c0*/  FFMA.FTZ R7, R14.reuse, R17, R7 ;  /* 0x000000110e077223 */ /* 0x040fe40000010007 */
[----:B------:R-:W2:Y:S01]  /*c8d0*/  LDL.LU R17, [R1+0x710] ;  /* 0x0007100001117983 */ /* 0x000ea20000300800 */
[----:B------:R-:W-:Y:S01]  /*c8e0*/  FADD.FTZ R10, R9, R12 ;  /* 0x0000000c090a7221 */ /* 0x000fe20000010000 */
[----:B------:R-:W-:Y:S01]  /*c8f0*/  FADD.FTZ R13, R13, R42 ;  /* 0x0000002a0d0d7221 */ /* 0x000fe20000010000 */
[----:B------:R-:W-:Y:S01]  /*c900*/  FFMA.FTZ R8, R14, R12, R8 ;  /* 0x0000000c0e087223 */ /* 0x000fe20000010008 */
[----:B------:R-:W-:Y:S01]  /*c910*/  FMUL.FTZ R9, R6, R45 ;  /* 0x0000002d06097220 */ /* 0x000fe20000410000 */
[----:B------:R-:W2:Y:S01]  /*c920*/  LDL.LU R42, [R1+0x500] ;  /* 0x00050000012a7983 */ /* 0x000ea20000300800 */
[----:B---3--:R-:W-:-:S04]  /*c930*/  FADD.FTZ R15, R15, -UR28 ;  /* 0x8000001c0f0f7e21 */ /* 0x008fc80008010000 */
[----:B------:R-:W-:-:S04]  /*c940*/  FMUL.FTZ R15, R15, UR16 ;  /* 0x000000100f0f7c20 */ /* 0x000fc80008410000 */
[C---:B------:R-:W-:Y:S01]  /*c950*/  FFMA.FTZ R8, R15.reuse, R9, R8 ;  /* 0x000000090f087223 */ /* 0x040fe20000010008 */
[----:B------:R-:W-:Y:S01]  /*c960*/  FFMA.FTZ R4, R15, R45, R4 ;  /* 0x0000002d0f047223 */ /* 0x000fe20000010004 */
[----:B----4-:R-:W-:Y:S02]  /*c970*/  FADD.FTZ R15, R16, -UR28 ;  /* 0x8000001c100f7e21 */ /* 0x010fe40008010000 */
[----:B------:R-:W3:Y:S01]  /*c980*/  LDL.LU R16, [R1+0x744] ;  /* 0x0007440001107983 */ /* 0x000ee20000300800 */
[----:B--2---:R-:W-:-:S03]  /*c990*/  FADD.FTZ R12, R63, -UR28 ;  /* 0x8000001c3f0c7e21 */ /* 0x004fc60008010000 */
[----:B------:R-:W2:Y:S01]  /*c9a0*/  LDL.LU R63, [R1+0x720] ;  /* 0x00072000013f7983 */ /* 0x000ea20000300800 */
[----:B------:R-:W-:Y:S01]  /*c9b0*/  FADD.FTZ R10, R9, R10 ;  /* 0x0000000a090a7221 */ /* 0x000fe20000010000 */
[----:B------:R-:W-:Y:S01]  /*c9c0*/  FMUL.FTZ R14, R5, R44 ;  /* 0x0000002c050e7220 */ /* 0x000fe20000410000 */
[----:B------:R-:W-:Y:S01]  /*c9d0*/  FMUL.FTZ R12, R12, UR16 ;  /* 0x000000100c0c7c20 */ /* 0x000fe20008410000 */
[----:B------:R-:W-:Y:S02]  /*c9e0*/  FADD.FTZ R9, R57, -UR28 ;  /* 0x8000001c39097e21 */ /* 0x000fe40008010000 */
[----:B------:R-:W4:Y:S01]  /*c9f0*/  LDL.LU R57, [R1+0x738] ;  /* 0x0007380001397983 */ /* 0x000f220000300800 */
[----:B------:R-:W-:Y:S01]  /*ca00*/  FADD.FTZ R10, R10, R14 ;  /* 0x0000000e0a0a7221 */ /* 0x000fe20000010000 */
[----:B------:R-:W-:Y:S01]  /*ca10*/  FFMA.FTZ R8, R12, R14, R8 ;  /* 0x0000000e0c087223 */ /* 0x000fe20000010008 */
[----:B------:R-:W-:Y:S01]  /*ca20*/  FMUL.FTZ R14, R6, R43 ;  /* 0x0000002b060e7220 */ /* 0x000fe20000410000 */
[----:B------:R-:W-:Y:S01]  /*ca30*/  FMUL.FTZ R9, R9, UR16 ;  /* 0x0000001009097c20 */ /* 0x000fe20008410000 */
[----:B------:R-:W-:-:S02]  /*ca40*/  FADD.FTZ R13, R13, R45 ;  /* 0x0000002d0d0d7221 */ /* 0x000fc40000010000 */
[----:B------:R-:W4:Y:S01]  /*ca50*/  LDL.LU R45, [R1+0x518] ;  /* 0x00051800012d7983 */ /* 0x000f220000300800 */
[----:B------:R-:W-:Y:S01]  /*ca60*/  FADD.FTZ R10, R14, R10 ;  /* 0x0000000a0e0a7221 */ /* 0x000fe20000010000 */
[----:B------:R-:W-:Y:S01]  /*ca70*/  FFMA.FTZ R8, R9, R14, R8 ;  /* 0x0000000e09087223 */ /* 0x000fe20000010008 */
[----:B------:R-:W-:Y:S01]  /*ca80*/  FMUL.FTZ R14, R5, R3 ;  /* 0x00000003050e7220 */ /* 0x000fe20000410000 */
[----:B------:R0:W-:Y:S01]  /*ca90*/  STL [R1+0x938], R2 ;  /* 0x0009380201007387 */ /* 0x0001e20000100800 */
[----:B------:R-:W-:Y:S01]  /*caa0*/  FMUL.FTZ R15, R15, UR16 ;  /* 0x000000100f0f7c20 */ /* 0x000fe20008410000 */
[----:B------:R-:W-:Y:S01]  /*cab0*/  FFMA.FTZ R7, R12, R44, R7 ;  /* 0x0000002c0c077223 */ /* 0x000fe20000010007 */
[----:B------:R-:W-:Y:S02]  /*cac0*/  FADD.FTZ R12, R17, -UR28 ;  /* 0x8000001c110c7e21 */ /* 0x000fe40008010000 */
[----:B------:R-:W4:Y:S01]  /*cad0*/  LDL.LU R17, [R1+0x760] ;  /* 0x0007600001117983 */ /* 0x000f220000300800 */
[----:B------:R-:W-:Y:S01]  /*cae0*/  FADD.FTZ R10, R10, R14 ;  /* 0x0000000e0a0a7221 */ /* 0x000fe20000010000 */
[----:B------:R-:W-:-:S02]  /*caf0*/  FFMA.FTZ R8, R15, R14, R8 ;  /* 0x0000000e0f087223 */ /* 0x000fc40000010008 */
[----:B0-----:R-:W4:Y:S01]  /*cb00*/  LDL.LU R2, [R1+0x504] ;  /* 0x0005040001027983 */ /* 0x001f220000300800 */
[----:B------:R-:W-:Y:S01]  /*cb10*/  FADD.FTZ R11, R11, R44 ;  /* 0x0000002c0b0b7221 */ /* 0x000fe20000010000 */
[----:B------:R-:W-:Y:S01]  /*cb20*/  FMUL.FTZ R14, R6, R42 ;  /* 0x0000002a060e7220 */ /* 0x000fe20000410000 */
[----:B------:R-:W-:Y:S01]  /*cb30*/  FMUL.FTZ R12, R12, UR16 ;  /* 0x000000100c0c7c20 */ /* 0x000fe20008410000 */
[----:B------:R-:W-:Y:S01]  /*cb40*/  FFMA.FTZ R4, R9, R43, R4 ;  /* 0x0000002b09047223 */ /* 0x000fe20000010004 */
[----:B------:R-:W4:Y:S02]  /*cb50*/  LDL.LU R44, [R1+0x530] ;  /* 0x00053000012c7983 */ /* 0x000f240000300800 */
[C---:B------:R-:W-:Y:S01]  /*cb60*/  FFMA.FTZ R8, R12.reuse, R14, R8 ;  /* 0x0000000e0c087223 */ /* 0x040fe20000010008 */
[----:B------:R-:W-:Y:S01]  /*cb70*/  FFMA.FTZ R4, R12, R42, R4 ;  /* 0x0000002a0c047223 */ /* 0x000fe20000010004 */
[----:B---3--:R-:W-:Y:S02]  /*cb80*/  FADD.FTZ R12, R16, -UR28 ;  /* 0x8000001c100c7e21 */ /* 0x008fe40008010000 */
[----:B------:R-:W3:Y:S01]  /*cb90*/  LDL.LU R16, [R1+0x784] ;  /* 0x0007840001107983 */ /* 0x000ee20000300800 */
[----:B--2---:R-:W-:-:S03]  /*cba0*/  FADD.FTZ R9, R63, -UR28 ;  /* 0x8000001c3f097e21 */ /* 0x004fc60008010000 */
[----:B------:R-:W2:Y:S01]  /*cbb0*/  LDL.LU R63, [R1+0x764] ;  /* 0x00076400013f7983 */ /* 0x000ea20000300800 */
[----:B------:R-:W-:Y:S01]  /*cbc0*/  FADD.FTZ R10, R14, R10 ;  /* 0x0000000a0e0a7221 */ /* 0x000fe20000010000 */
[----:B------:R-:W-:Y:S01]  /*cbd0*/  FADD.FTZ R13, R13, R43 ;  /* 0x0000002b0d0d7221 */ /* 0x000fe20000010000 */
[----:B------:R-:W-:Y:S01]  /*cbe0*/  FMUL.FTZ R14, R5, R64 ;  /* 0x00000040050e7220 */ /* 0x000fe20000410000 */
[----:B------:R-:W-:Y:S01]  /*cbf0*/  FMUL.FTZ R9, R9, UR16 ;  /* 0x0000001009097c20 */ /* 0x000fe20008410000 */
[----:B------:R-:W-:Y:S01]  /*cc00*/  FFMA.FTZ R7, R15, R3, R7 ;  /* 0x000000030f077223 */ /* 0x000fe20000010007 */
[----:B------:R-:W2:Y:S01]  /*cc10*/  LDL.LU R43, [R1+0x51c] ;  /* 0x00051c00012b7983 */ /* 0x000ea20000300800 */
[----:B----4-:R-:W-:Y:S01]  /*cc20*/  FADD.FTZ R15, R57, -UR28 ;  /* 0x8000001c390f7e21 */ /* 0x010fe20008010000 */
[----:B------:R-:W-:Y:S02]  /*cc30*/  FADD.FTZ R10, R10, R14 ;  /* 0x0000000e0a0a7221 */ /* 0x000fe40000010000 */
[----:B------:R-:W4:Y:S01]  /*cc40*/  LDL.LU R57, [R1+0x780] ;  /* 0x0007800001397983 */ /* 0x000f220000300800 */
[----:B------:R-:W-:Y:S01]  /*cc50*/  FFMA.FTZ R8, R9, R14, R8 ;  /* 0x0000000e09087223 */ /* 0x000fe20000010008 */
[----:B------:R-:W-:Y:S01]  /*cc60*/  FADD.FTZ R11, R11, R3 ;  /* 0x000000030b0b7221 */ /* 0x000fe20000010000 */
[----:B------:R-:W-:Y:S01]  /*cc70*/  FMUL.FTZ R14, R6, R45 ;  /* 0x0000002d060e7220 */ /* 0x000fe20000410000 */
[----:B------:R-:W-:Y:S01]  /*cc80*/  FMUL.FTZ R15, R15, UR16 ;  /* 0x000000100f0f7c20 */ /* 0x000fe20008410000 */
[----:B------:R-:W4:Y:S01]  /*cc90*/  LDL.LU R3, [R1+0x54c] ;  /* 0x00054c0001037983 */ /* 0x000f220000300800 */
[----:B------:R-:W-:Y:S01]  /*cca0*/  FADD.FTZ R13, R13, R42 ;  /* 0x0000002a0d0d7221 */ /* 0x000fe20000010000 */
[----:B------:R-:W-:Y:S01]  /*ccb0*/  FADD.FTZ R10, R14, R10 ;  /* 0x0000000a0e0a7221 */ /* 0x000fe20000010000 */
[----:B------:R-:W-:Y:S01]  /*ccc0*/  FFMA.FTZ R8, R15, R14, R8 ;  /* 0x0000000e0f087223 */ /* 0x000fe20000010008 */
[----:B------:R-:W-:Y:S01]  /*ccd0*/  FMUL.FTZ R12, R12, UR16 ;  /* 0x000000100c0c7c20 */ /* 0x000fe20008410000 */
[----:B------:R-:W-:Y:S01]  /*cce0*/  FFMA.FTZ R7, R9, R64, R7 ;  /* 0x0000004009077223 */ /* 0x000fe20000010007 */
[----:B------:R-:W4:Y:S01]  /*ccf0*/  LDL.LU R42, [R1+0x534] ;  /* 0x00053400012a7983 */ /* 0x000f220000300800 */
[----:B------:R-:W-:Y:S01]  /*cd00*/  FADD.FTZ R9, R17, -UR28 ;  /* 0x8000001c11097e21 */ /* 0x000fe20008010000 */
[----:B------:R-:W-:-:S02]  /*cd10*/  FMUL.FTZ R14, R5, R2 ;  /* 0x00000002050e7220 */ /* 0x000fc40000410000 */
[----:B------:R-:W4:Y:S01]  /*cd20*/  LDL.LU R17, [R1+0x7a0] ;  /* 0x0007a00001117983 */ /* 0x000f220000300800 */
[----:B------:R-:W-:Y:S01]  /*cd30*/  FMUL.FTZ R9, R9, UR16 ;  /* 0x0000001009097c20 */ /* 0x000fe20008410000 */
[----:B------:R-:W-:Y:S01]  /*cd40*/  FADD.FTZ R13, R13, R45 ;  /* 0x0000002d0d0d7221 */ /* 0x000fe20000010000 */
[----:B------:R-:W-:Y:S01]  /*cd50*/  FADD.FTZ R10, R10, R14 ;  /* 0x0000000e0a0a7221 */ /* 0x000fe20000010000 */
[----:B------:R-:W-:Y:S01]  /*cd60*/  FFMA.FTZ R8, R12, R14, R8 ;  /* 0x0000000e0c087223 */ /* 0x000fe20000010008 */
[----:B------:R-:W-:Y:S01]  /*cd70*/  FMUL.FTZ R14, R6, R44 ;  /* 0x0000002c060e7220 */ /* 0x000fe20000410000 */
[----:B------:R-:W-:Y:S02]  /*cd80*/  FFMA.FTZ R4, R15, R45, R4 ;  /* 0x0000002d0f047223 */ /* 0x000fe40000010004 */
[----:B------:R-:W4:Y:S01]  /*cd90*/  LDL.LU R45, [R1+0x568] ;  /* 0x00056800012d7983 */ /* 0x000f220000300800 */
[C---:B------:R-:W-:Y:S01]  /*cda0*/  FFMA.FTZ R8, R9.reuse, R14, R8 ;  /* 0x0000000e09087223 */ /* 0x040fe20000010008 */
[----:B------:R-:W-:Y:S01]  /*cdb0*/  FFMA.FTZ R4, R9, R44, R4 ;  /* 0x0000002c09047223 */ /* 0x000fe20000010004 */
[----:B---3--:R-:W-:-:S02]  /*cdc0*/  FADD.FTZ R9, R16, -UR28 ;  /* 0x8000001c10097e21 */ /* 0x008fc40008010000 */
[----:B------:R-:W3:Y:S01]  /*cdd0*/  LDL.LU R16, [R1+0x7cc] ;  /* 0x0007cc0001107983 */ /* 0x000ee20000300800 */
[----:B--2---:R-:W-:-:S03]  /*cde0*/  FADD.FTZ R15, R63, -UR28 ;  /* 0x8000001c3f0f7e21 */ /* 0x004fc60008010000 */
[----:B------:R-:W2:Y:S01]  /*cdf0*/  LDL.LU R63, [R1+0x7a4] ;  /* 0x0007a400013f7983 */ /* 0x000ea20000300800 */
[----:B------:R-:W-:Y:S01]  /*ce00*/  FADD.FTZ R10, R14, R10 ;  /* 0x0000000a0e0a7221 */ /* 0x000fe20000010000 */
[----:B------:R-:W-:Y:S01]  /*ce10*/  FADD.FTZ R11, R11, R64 ;  /* 0x000000400b0b7221 */ /* 0x000fe20000010000 */
[----:B------:R-:W-:Y:S01]  /*ce20*/  FMUL.FTZ R15, R15, UR16 ;  /* 0x000000100f0f7c20 */ /* 0x000fe20008410000 */
[----:B------:R-:W-:Y:S01]  /*ce30*/  FMUL.FTZ R14, R5, R43 ;  /* 0x0000002b050e7220 */ /* 0x000fe20000410000 */
[----:B------:R-:W-:Y:S01]  /*ce40*/  FFMA.FTZ R7, R12, R2, R7 ;  /* 0x000000020c077223 */ /* 0x000fe20000010007 */
[----:B------:R-:W2:Y:S01]  /*ce50*/  LDL.LU R64, [R1+0x55c] ;  /* 0x00055c0001407983 */ /* 0x000ea20000300800 */
[----:B----4-:R-:W-:-:S03]  /*ce60*/  FADD.FTZ R12, R57, -UR28 ;  /* 0x8000001c390c7e21 */ /* 0x010fc60008010000 */
        /* <DEDUP_REMOVED lines=54> */
[----:B------:R-:W-:Y:S01]  /*d1d0*/  FMUL.FTZ R12, R12, UR16 ;  /* 0x000000100c0c7c20 */ /* 0x000fe20008410000 */
[-C--:B------:R-:W-:Y:S01]  /*d1e0*/  FMUL.FTZ R14, R6, R43.reuse ;  /* 0x0000002b060e7220 */ /* 0x080fe20000410000 */
[----:B------:R-:W-:Y:S01]  /*d1f0*/  FADD.FTZ R13, R13, R44 ;  /* 0x0000002c0d0d7221 */ /* 0x000fe20000010000 */
        /* <DEDUP_REMOVED lines=50> */
[----:B------:R-:W-:Y:S01]  /*d520*/  FADD.FTZ R11, R11, R45 ;  /* 0x0000002d0b0b7221 */ /* 0x000fe20000010000 */
[----:B----4-:R-:W-:Y:S02]  /*d530*/  FADD.FTZ R12, R57, -UR28 ;  /* 0x8000001c390c7e21 */ /* 0x010fe40008010000 */
[----:B------:R-:W4:Y:S01]  /*d540*/  LDL.LU R45, [R1+0x80c] ;  /* 0x00080c00012d7983 */ /* 0x000f220000300800 */
[----:B------:R-:W-:Y:S01]  /*d550*/  FADD.FTZ R10, R10, R14 ;  /* 0x0000000e0a0a7221 */ /* 0x000fe20000010000 */
[----:B------:R-:W-:Y:S01]  /*d560*/  FFMA.FTZ R8, R15, R14, R8 ;  /* 0x0000000e0f087223 */ /* 0x000fe20000010008 */
        /* <DEDUP_REMOVED lines=10> */
[----:B------:R-:W-:-:S02]  /*d610*/  FADD.FTZ R15, R17, -UR28 ;  /* 0x8000001c110f7e21 */ /* 0x000fc40008010000 */
        /* <DEDUP_REMOVED lines=51> */
[----:B------:R-:W-:Y:S02]  /*d950*/  FFMA.FTZ R7, R15, R44, R7 ;  /* 0x0000002c0f077223 */ /* 0x000fe40000010007 */
[----:B------:R-:W2:Y:S01]  /*d960*/  LDL.LU R44, [R1+0x7d4] ;  /* 0x0007d400012c7983 */ /* 0x000ea20000300800 */
[----:B------:R-:W-:Y:S01]  /*d970*/  FADD.FTZ R10, R14, R10 ;  /* 0x0000000a0e0a7221 */ /* 0x000fe20000010000 */
[----:B------:R-:W-:Y:S01]  /*d980*/  FADD.FTZ R13, R13, R57 ;  /* 0x000000390d0d7221 */ /* 0x000fe20000010000 */
[----:B------:R-:W-:Y:S01]  /*d990*/  FMUL.FTZ R14, R5, R64 ;  /* 0x00000040050e7220 */ /* 0x000fe20000410000 */
[----:B------:R-:W-:Y:S01]  /*d9a0*/  FMUL.FTZ R9, R9, UR16 ;  /* 0x0000001009097c20 */ /* 0x000fe20008410000 */
[----:B------:R-:W2:Y:S01]  /*d9b0*/  LDL.LU R57, [R1+0x6c4] ;  /* 0x0006c40001397983 */ /* 0x000ea20000300800 */
[----:B----4-:R-:W-:Y:S01]  /*d9c0*/  FADD.FTZ R15, R45, -UR28 ;  /* 0x8000001c2d0f7e21 */ /* 0x010fe20008010000 */
[----:B------:R-:W-:Y:S01]  /*d9d0*/  FADD.FTZ R10, R10, R14 ;  /* 0x0000000e0a0a7221 */ /* 0x000fe20000010000 */
[----:B------:R-:W-:Y:S01]  /*d9e0*/  FFMA.FTZ R8, R9, R14, R8 ;  /* 0x0000000e09087223 */ /* 0x000fe20000010008 */
[----:B------:R-:W4:Y:S01]  /*d9f0*/  LDL.LU R45, [R1+0x6ec] ;  /* 0x0006ec00012d7983 */ /* 0x000f220000300800 */
[----:B------:R-:W-:Y:S01]  /*da00*/  FMUL.FTZ R15, R15, UR16 ;  /* 0x000000100f0f7c20 */ /* 0x000fe20008410000 */
        /* <DEDUP_REMOVED lines=23> */
[----:B------:R-:W-:Y:S01]  /*db80*/  FFMA.FTZ R7, R12, R2, R7 ;  /* 0x000000020c077223 */ /* 0x000fe20000010007 */
[----:B------:R-:W-:Y:S02]  /*db90*/  FADD.FTZ R12, R44, -UR28 ;  /* 0x8000001c2c0c7e21 */ /* 0x000fe40008010000 */
[----:B------:R-:W2:Y:S01]  /*dba0*/  LDL.LU R44, [R1+0x7b4] ;  /* 0x0007b400012c7983 */ /* 0x000ea20000300800 */
[----:B------:R-:W-:Y:S01]  /*dbb0*/  FADD.FTZ R10, R14, R10 ;  /* 0x0000000a0e0a7221 */ /* 0x000fe20000010000 */
[----:B------:R-:W-:Y:S01]  /*dbc0*/  FADD.FTZ R11, R11, R64 ;  /* 0x000000400b0b7221 */ /* 0x000fe20000010000 */
[----:B------:R-:W-:Y:S01]  /*dbd0*/  FMUL.FTZ R14, R5, R57 ;  /* 0x00000039050e7220 */ /* 0x000fe20000410000 */
[----:B------:R-:W-:Y:S01]  /*dbe0*/  FMUL.FTZ R15, R15, UR16 ;  /* 0x000000100f0f7c20 */ /* 0x000fe20008410000 */
[----:B------:R-:W2:Y:S01]  /*dbf0*/  LDL.LU R64, [R1+0x704] ;  /* 0x0007040001407983 */ /* 0x000ea20000300800 */
[----:B------:R-:W-:Y:S01]  /*dc00*/  FADD.FTZ R11, R11, R2 ;  /* 0x000000020b0b7221 */ /* 0x000fe20000010000 */
[----:B------:R-:W-:Y:S01]  /*dc10*/  FADD.FTZ R10, R10, R14 ;  /* 0x0000000e0a0a7221 */ /* 0x000fe20000010000 */
[----:B------:R-:W-:Y:S01]  /*dc20*/  FFMA.FTZ R8, R15, R14, R8 ;  /* 0x0000000e0f087223 */ /* 0x000fe20000010008 */
[----:B----4-:R-:W-:Y:S01]  /*dc30*/  FMUL.FTZ R14, R6, R45 ;  /* 0x0000002d060e7220 */ /* 0x010fe20000410000 */
[----:B------:R-:W-:Y:S01]  /*dc40*/  FMUL.FTZ R12, R12, UR16 ;  /* 0x000000100c0c7c20 */ /* 0x000fe20008410000 */
[----:B------:R-:W4:Y:S01]  /*dc50*/  LDL.LU R2, [R1+0x714] ;  /* 0x0007140001027983 */ /* 0x000f220000300800 */
[----:B------:R-:W-:Y:S01]  /*dc60*/  FADD.FTZ R13, R13, R42 ;  /* 0x0000002a0d0d7221 */ /* 0x000fe20000010000 */
[----:B------:R-:W-:Y:S01]  /*dc70*/  FADD.FTZ R10, R14, R10 ;  /* 0x0000000a0e0a7221 */ /* 0x000fe20000010000 */
[----:B------:R-:W-:Y:S01]  /*dc80*/  FFMA.FTZ R8, R12, R14, R8 ;  /* 0x0000000e0c087223 */ /* 0x000fe20000010008 */
[----:B------:R-:W-:Y:S01]  /*dc90*/  FMUL.FTZ R14, R5, R43 ;  /* 0x0000002b050e7220 */ /* 0x000fe20000410000 */
[----:B------:R-:W-:Y:S01]  /*dca0*/  FMUL.FTZ R9, R9, UR16 ;  /* 0x0000001009097c20 */ /* 0x000fe20008410000 */
[----:B------:R-:W-:Y:S01]  /*dcb0*/  FFMA.FTZ R7, R15, R57, R7 ;  /* 0x000000390f077223 */ /* 0x000fe20000010007 */
[----:B------:R-:W-:Y:S01]  /*dcc0*/  FADD.FTZ R11, R11, R57 ;  /* 0x000000390b0b7221 */ /* 0x000fe20000010000 */
[----:B------:R-:W4:Y:S01]  /*dcd0*/  LDL.LU R42, [R1+0x724] ;  /* 0x00072400012a7983 */ /* 0x000f220000300800 */
[----:B------:R-:W-:-:S03]  /*dce0*/  FADD.FTZ R15, R17, -UR28 ;  /* 0x8000001c110f7e21 */ /* 0x000fc60008010000 */
[----:B------:R-:W4:Y:S01]  /*dcf0*/  LDL.LU R57, [R1+0x79c] ;  /* 0x00079c0001397983 */ /* 0x000f220000300800 */
[----:B------:R-:W-:Y:S01]  /*dd00*/  FADD.FTZ R10, R10, R14 ;  /* 0x0000000e0a0a7221 */ /* 0x000fe20000010000 */
[----:B------:R-:W-:Y:S01]  /*dd10*/  FFMA.FTZ R8, R9, R14, R8 ;  /* 0x0000000e09087223 */ /* 0x000fe20000010008 */
[----:B------:R-:W-:Y:S01]  /*dd20*/  FMUL.FTZ R15, R15, UR16 ;  /* 0x000000100f0f7c20 */ /* 0x000fe20008410000 */
[----:B------:R-:W-:Y:S01]  /*dd30*/  FFMA.FTZ R4, R12, R45, R4 ;  /* 0x0000002d0c047223 */ /* 0x000fe20000010004 */
[----:B------:R-:W4:Y:S01]  /*dd40*/  LDL.LU R17, [R1+0x73c] ;  /* 0x00073c0001117983 */ /* 0x000f220000300800 */
[-C--:B------:R-:W-:Y:S02]  /*dd50*/  FMUL.FTZ R14, R6, R3.reuse ;  /* 0x00000003060e7220 */ /* 0x080fe40000410000 */
[C---:B------:R-:W-:Y:S02]  /*dd60*/  FFMA.FTZ R4, R15.reuse, R3, R4 ;  /* 0x000000030f047223 */ /* 0x040fe40000010004 */
[----:B------:R-:W-:Y:S01]  /*dd70*/  FFMA.FTZ R8, R15, R14, R8 ;  /* 0x0000000e0f087223 */ /* 0x000fe20000010008 */
[----:B------:R-:W-:-:S02]  /*dd80*/  FADD.FTZ R13, R13, R45 ;  /* 0x0000002d0d0d7221 */ /* 0x000fc40000010000 */
[----:B------:R-:W4:Y:S01]  /*dd90*/  LDL.LU R45, [R1+0x790] ;  /* 0x00079000012d7983 */ /* 0x000f220000300800 */
[----:B---3--:R-:W-:-:S03]  /*dda0*/  FADD.FTZ R15, R16, -UR28 ;  /* 0x8000001c100f7e21 */ /* 0x008fc60008010000 */
[----:B------:R-:W3:Y:S01]  /*ddb0*/  LDL.LU R16, [R1+0x788] ;  /* 0x0007880001107983 */ /* 0x000ee20000300800 */
[----:B------:R-:W-:Y:S01]  /*ddc0*/  FADD.FTZ R11, R11, R43 ;  /* 0x0000002b0b0b7221 */ /* 0x000fe20000010000 */
[----:B--2---:R-:W-:Y:S01]  /*ddd0*/  FADD.FTZ R12, R63, -UR28 ;  /* 0x8000001c3f0c7e21 */ /* 0x004fe20008010000 */
[----:B------:R-:W-:Y:S01]  /*dde0*/  FFMA.FTZ R7, R9, R43, R7 ;  /* 0x0000002b09077223 */ /* 0x000fe20000010007 */
[----:B------:R-:W2:Y:S04]  /*ddf0*/  LDL.LU R63, [R1+0x740] ;  /* 0x00074000013f7983 */ /* 0x000ea80000300800 */
[----:B------:R-:W2:Y:S01]  /*de00*/  LDL.LU R43, [R1+0x794] ;  /* 0x00079400012b7983 */ /* 0x000ea20000300800 */
[----:B------:R-:W-:-:S03]  /*de10*/  FADD.FTZ R9, R44, -UR28 ;  /* 0x8000001c2c097e21 */ /* 0x000fc60008010000 */
[----:B------:R-:W2:Y:S01]  /*de20*/  LDL.LU R44, [R1+0x750] ;  /* 0x00075000012c7983 */ /* 0x000ea20000300800 */
[----:B------:R-:W-:-:S03]  /*de30*/  FADD.FTZ R13, R13, R3 ;  /* 0x000000030d0d7221 */ /* 0x000fc60000010000 */
[----:B------:R-:W2:Y:S01]  /*de40*/  LDL.LU R3, [R1+0x45c] ;  /* 0x00045c0001037983 */ /* 0x000ea20000300800 */
[----:B------:R-:W-:Y:S01]  /*de50*/  FADD.FTZ R10, R14, R10 ;  /* 0x0000000a0e0a7221 */ /* 0x000fe20000010000 */
[----:B------:R-:W-:Y:S01]  /*de60*/  FMUL.FTZ R14, R5, R64 ;  /* 0x00000040050e7220 */ /* 0x000fe20000410000 */
[----:B------:R-:W-:Y:S01]  /*de70*/  FMUL.FTZ R12, R12, UR16 ;  /* 0x000000100c0c7c20 */ /* 0x000fe20008410000 */
[----:B------:R-:W-:Y:S02]  /*de80*/  FMUL.FTZ R9, R9, UR16 ;  /* 0x0000001009097c20 */ /* 0x000fe40008410000 */
[----:B------:R-:W-:Y:S01]  /*de90*/  FADD.FTZ R10, R10, R14 ;  /* 0x0000000e0a0a7221 */ /* 0x000fe20000010000 */
[----:B------:R-:W-:Y:S01]  /*dea0*/  FFMA.FTZ R8, R12, R14, R8 ;  /* 0x0000000e0c087223 */ /* 0x000fe20000010008 */
[----:B----4-:R-:W-:Y:S01]  /*deb0*/  FMUL.FTZ R14, R6, R2 ;  /* 0x00000002060e7220 */ /* 0x010fe20000410000 */
[----:B------:R-:W-:Y:S01]  /*dec0*/  FMUL.FTZ R15, R15, UR16 ;  /* 0x000000100f0f7c20 */ /* 0x000fe20008410000 */
[----:B------:R-:W-:-:S02]  /*ded0*/  FFMA.FTZ R7, R12, R64, R7 ;  /* 0x000000400c077223 */ /* 0x000fc40000010007 */
[----:B------:R-:W-:Y:S01]  /*dee0*/  FADD.FTZ R10, R14, R10 ;  /* 0x0000000a0e0a7221 */ /* 0x000fe20000010000 */
[----:B------:R-:W-:Y:S01]  /*def0*/  FFMA.FTZ R8, R9, R14, R8 ;  /* 0x0000000e09087223 */ /* 0x000fe20000010008 */
[----:B------:R-:W-:Y:S01]  /*df00*/  FMUL.FTZ R14, R5, R42 ;  /* 0x0000002a050e7220 */ /* 0x000fe20000410000 */
[----:B------:R-:W-:Y:S02]  /*df10*/  FADD.FTZ R12, R57, -UR28 ;  /* 0x8000001c390c7e21 */ /* 0x000fe40008010000 */
        /* <DEDUP_REMOVED lines=12> */
[----:B------:R-:W-:Y:S01]  /*dfe0*/  FADD.FTZ R13, R13, R2 ;  /* 0x000000020d0d7221 */ /* 0x000fe20000010000 */
[----:B------:R-:W-:Y:S01]  /*dff0*/  FADD.FTZ R11, R11, R42 ;  /* 0x0000002a0b0b7221 */ /* 0x000fe20000010000 */
[----:B------:R-:W-:Y:S01]  /*e000*/  FFMA.FTZ R7, R15, R42, R7 ;  /* 0x0000002a0f077223 */ /* 0x000fe20000010007 */
[----:B------:R-:W4:Y:S01]  /*e010*/  LDL.LU R2, [R1+0x458] ;  /* 0x0004580001027983 */ /* 0x000f220000300800 */
[----:B---3--:R-:W-:-:S03]  /*e020*/  FADD.FTZ R12, R16, -UR28 ;  /* 0x8000001c100c7e21 */ /* 0x008fc60008010000 */
[----:B------:R-:W3:Y:S04]  /*e030*/  LDL.LU R42, [R1+0x77c] ;  /* 0x00077c00012a7983 */ /* 0x000ee80000300800 */
[----:B------:R-:W3:Y:S01]  /*e040*/  LDL.LU R16, [R1+0x770] ;  /* 0x0007700001107983 */ /* 0x000ee20000300800 */
[----:B------:R-:W-:Y:S01]  /*e050*/  FADD.FTZ R10, R14, R10 ;  /* 0x0000000a0e0a7221 */ /* 0x000fe20000010000 */
[----:B--2---:R-:W-:Y:S01]  /*e060*/  FMUL.FTZ R14, R5, R63 ;  /* 0x0000003f050e7220 */ /* 0x004fe20000410000 */
[----:B------:R-:W-:Y:S01]  /*e070*/  FMUL.FTZ R9, R9, UR16 ;  /* 0x0000001009097c20 */ /* 0x000fe20008410000 */
[----:B------:R-:W-:Y:S01]  /*e080*/  FADD.FTZ R13, R13, R17 ;  /* 0x000000110d0d7221 */ /* 0x000fe20000010000 */
[----:B------:R-:W-:Y:S01]  /*e090*/  FADD.FTZ R15, R43, -UR28 ;  /* 0x8000001c2b0f7e21 */ /* 0x000fe20008010000 */
[----:B------:R-:W2:Y:S01]  /*e0a0*/  LDL.LU R17, [R1+0x454] ;  /* 0x0004540001117983 */ /* 0x000ea20000300800 */
[----:B------:R-:W-:Y:S01]  /*e0b0*/  FADD.FTZ R10, R10, R14 ;  /* 0x0000000e0a0a7221 */ /* 0x000fe20000010000 */
[----:B------:R-:W-:-:S02]  /*e0c0*/  FFMA.FTZ R8, R9, R14, R8 ;  /* 0x0000000e09087223 */ /* 0x000fc40000010008 */
[----:B------:R-:W2:Y:S01]  /*e0d0*/  LDL.LU R43, [R1+0x774] ;  /* 0x00077400012b7983 */ /* 0x000ea20000300800 */
[----:B------:R-:W-:Y:S01]  /*e0e0*/  FMUL.FTZ R14, R6, R44 ;  /* 0x0000002c060e7220 */ /* 0x000fe20000410000 */
[----:B------:R-:W-:Y:S01]  /*e0f0*/  FMUL.FTZ R15, R15, UR16 ;  /* 0x000000100f0f7c20 */ /* 0x000fe20008410000 */
[----:B------:R-:W-:Y:S01]  /*e100*/  FADD.FTZ R11, R11, R63 ;  /* 0x0000003f0b0b7221 */ /* 0x000fe20000010000 */
[----:B------:R-:W-:Y:S01]  /*e110*/  FFMA.FTZ R7, R9, R63, R7 ;  /* 0x0000003f09077223 */ /* 0x000fe20000010007 */
[----:B------:R-:W-:Y:S01]  /*e120*/  FMUL.FTZ R12, R12, UR16 ;  /* 0x000000100c0c7c20 */ /* 0x000fe20008410000 */
[----:B------:R-:W2:Y:S01]  /*e130*/  LDL.LU R63, [R1+0x450] ;  /* 0x00045000013f7983 */ /* 0x000ea20000300800 */
[----:B------:R-:W-:Y:S01]  /*e140*/  FADD.FTZ R10, R14, R10 ;  /* 0x0000000a0e0a7221 */ /* 0x000fe20000010000 */
[----:B------:R-:W-:Y:S01]  /*e150*/  FFMA.FTZ R8, R15, R14, R8 ;  /* 0x0000000e0f087223 */ /* 0x000fe20000010008 */
[-C--:B------:R-:W-:Y:S01]  /*e160*/  FMUL.FTZ R14, R5, R3.reuse ;  /* 0x00000003050e7220 */ /* 0x080fe20000410000 */
[----:B------:R-:W-:Y:S01]  /*e170*/  FADD.FTZ R13, R13, R44 ;  /* 0x0000002c0d0d7221 */ /* 0x000fe20000010000 */
[----:B------:R-:W-:Y:S01]  /*e180*/  FFMA.FTZ R4, R15, R44, R4 ;  /* 0x0000002c0f047223 */ /* 0x000fe20000010004 */
[----:B------:R-:W-:Y:S01]  /*e190*/  FADD.FTZ R11, R11, R3 ;  /* 0x000000030b0b7221 */ /* 0x000fe20000010000 */
[----:B------:R-:W-:Y:S01]  /*e1a0*/  FFMA.FTZ R7, R12, R3, R7 ;  /* 0x000000030c077223 */ /* 0x000fe20000010007 */
[----:B------:R-:W2:Y:S04]  /*e1b0*/  LDL.LU R44, [R1+0x768] ;  /* 0x00076800012c7983 */ /* 0x000ea80000300800 */
[----:B------:R-:W2:Y:S01]  /*e1c0*/  LDL.LU R3, [R1+0x76c] ;  /* 0x00076c0001037983 */ /* 0x000ea20000300800 */
[----:B----4-:R-:W-:Y:S01]  /*e1d0*/  FADD.FTZ R9, R57, -UR28 ;  /* 0x8000001c39097e21 */ /* 0x010fe20008010000 */
[----:B------:R-:W-:Y:S01]  /*e1e0*/  FADD.FTZ R10, R10, R14 ;  /* 0x0000000e0a0a7221 */ /* 0x000fe20000010000 */
[----:B------:R-:W-:Y:S01]  /*e1f0*/  FFMA.FTZ R8, R12, R14, R8 ;  /* 0x0000000e0c087223 */ /* 0x000fe20000010008 */
[----:B------:R-:W4:Y:S01]  /*e200*/  LDL.LU R57, [R1+0x44c] ;  /* 0x00044c0001397983 */ /* 0x000f220000300800 */
[----:B------:R-:W-:Y:S01]  /*e210*/  FMUL.FTZ R9, R9, UR16 ;  /* 0x0000001009097c20 */ /* 0x000fe20008410000 */
[----:B------:R-:W-:-:S03]  /*e220*/  FMUL.FTZ R14, R6, R64 ;  /* 0x00000040060e7220 */ /* 0x000fc60000410000 */
[C---:B------:R-:W-:Y:S01]  /*e230*/  FFMA.FTZ R4, R9.reuse, R64, R4 ;  /* 0x0000004009047223 */ /* 0x040fe20000010004 */
[----:B------:R-:W-:Y:S01]  /*e240*/  FFMA.FTZ R8, R9, R14, R8 ;  /* 0x0000000e09087223 */ /* 0x000fe20000010008 */
[----:B------:R-:W-:Y:S01]  /*e250*/  FADD.FTZ R15, R45, -UR28 ;  /* 0x8000001c2d0f7e21 */ /* 0x000fe20008010000 */
[----:B------:R-:W-:Y:S01]  /*e260*/  FADD.FTZ R10, R14, R10 ;  /* 0x0000000a0e0a7221 */ /* 0x000fe20000010000 */
[----:B------:R-:W4:Y:S01]  /*e270*/  LDL.LU R45, [R1+0x448] ;  /* 0x00044800012d7983 */ /* 0x000f220000300800 */
[----:B------:R-:W-:Y:S01]  /*e280*/  FMUL.FTZ R14, R5, R2 ;  /* 0x00000002050e7220 */ /* 0x000fe20000410000 */
[----:B------:R-:W-:Y:S01]  /*e290*/  FMUL.FTZ R15, R15, UR16 ;  /* 0x000000100f0f7c20 */ /* 0x000fe20008410000 */
[----:B---3--:R-:W-:Y:S02]  /*e2a0*/  FADD.FTZ R9, R16, -UR28 ;  /* 0x8000001c10097e21 */ /* 0x008fe40008010000 */
[----:B------:R-:W3:Y:S01]  /*e2b0*/  LDL.LU R16, [R1+0x758] ;  /* 0x0007580001107983 */ /* 0x000ee20000300800 */
[----:B------:R-:W-:Y:S01]  /*e2c0*/  FADD.FTZ R12, R42, -UR28 ;  /* 0x8000001c2a0c7e21 */ /* 0x000fe20008010000 */
[----:B------:R-:W-:Y:S01]  /*e2d0*/  FADD.FTZ R10, R10, R14 ;  /* 0x0000000e0a0a7221 */ /* 0x000fe20000010000 */
[C---:B------:R-:W-:Y:S01]  /*e2e0*/  FFMA.FTZ R8, R15.reuse, R14, R8 ;  /* 0x0000000e0f087223 */ /* 0x040fe20000010008 */
[----:B--2---:R-:W-:Y:S01]  /*e2f0*/  FMUL.FTZ R14, R6, R17 ;  /* 0x00000011060e7220 */ /* 0x004fe20000410000 */
[----:B------:R-:W-:Y:S01]  /*e300*/  FMUL.FTZ R12, R12, UR16 ;  /* 0x000000100c0c7c20 */ /* 0x000fe20008410000 */
[----:B------:R-:W-:Y:S01]  /*e310*/  FFMA.FTZ R7, R15, R2, R7 ;  /* 0x000000020f077223 */ /* 0x000fe20000010007 */
[----:B------:R-:W2:Y:S01]  /*e320*/  LDL.LU R42, [R1+0x444] ;  /* 0x00044400012a7983 */ /* 0x000ea20000300800 */
[----:B------:R-:W-:Y:S01]  /*e330*/  FADD.FTZ R15, R43, -UR28 ;  /* 0x8000001c2b0f7e21 */ /* 0x000fe20008010000 */
[----:B------:R-:W-:-:S02]  /*e340*/  FADD.FTZ R10, R14, R10 ;  /* 0x0000000a0e0a7221 */ /* 0x000fc40000010000 */
[----:B------:R-:W2:Y:S01]  /*e350*/  LDL.LU R43, [R1+0x75c] ;  /* 0x00075c00012b7983 */ /* 0x000ea20000300800 */
[C---:B------:R-:W-:Y:S01]  /*e360*/  FFMA.FTZ R8, R12.reuse, R14, R8 ;  /* 0x0000000e0c087223 */ /* 0x040fe20000010008 */
[----:B------:R-:W-:Y:S01]  /*e370*/  FADD.FTZ R13, R13, R64 ;  /* 0x000000400d0d7221 */ /* 0x000fe20000010000 */
[----:B------:R-:W-:Y:S01]  /*e380*/  FMUL.FTZ R14, R5, R63 ;  /* 0x0000003f050e7220 */ /* 0x000fe20000410000 */
[----:B------:R-:W-:Y:S01]  /*e390*/  FMUL.FTZ R9, R9, UR16 ;  /* 0x0000001009097c20 */ /* 0x000fe20008410000 */
[----:B------:R-:W2:Y:S01]  /*e3a0*/  LDL.LU R64, [R1+0x440] ;  /* 0x0004400001407983 */ /* 0x000ea20000300800 */
[----:B------:R-:W-:Y:S02]  /*e3b0*/  FFMA.FTZ R4, R12, R17, R4 ;  /* 0x000000110c047223 */ /* 0x000fe40000010004 */
[C---:B------:R-:W-:Y:S01]  /*e3c0*/  FFMA.FTZ R8, R9.reuse, R14, R8 ;  /* 0x0000000e09087223 */ /* 0x040fe20000010008 */
[----:B------:R-:W-:Y:S01]  /*e3d0*/  FFMA.FTZ R7, R9, R63, R7 ;  /* 0x0000003f09077223 */ /* 0x000fe20000010007 */
[----:B------:R-:W-:-:S02]  /*e3e0*/  FADD.FTZ R12, R44, -UR28 ;  /* 0x8000001c2c0c7e21 */ /* 0x000fc40008010000 */
[----:B------:R-:W2:Y:S01]  /*e3f0*/  LDL.LU R44, [R1+0x748] ;  /* 0x00074800012c7983 */ /* 0x000ea20000300800 */
[----:B------:R-:W-:-:S03]  /*e400*/  FADD.FTZ R9, R3, -UR28 ;  /* 0x8000001c03097e21 */ /* 0x000fc60008010000 */
[----:B------:R-:W2:Y:S01]  /*e410*/  LDL.LU R3, [R1+0x74c] ;  /* 0x00074c0001037983 */ /* 0x000ea20000300800 */
[----:B------:R-:W-:Y:S01]  /*e420*/  FADD.FTZ R10, R10, R14 ;  /* 0x0000000e0a0a7221 */ /* 0x000fe20000010000 */
[-C--:B----4-:R-:W-:Y:S01]  /*e430*/  FMUL.FTZ R14, R6, R57.reuse ;  /* 0x00000039060e7220 */ /* 0x090fe20000410000 */
[----:B------:R-:W-:Y:S01]  /*e440*/  FMUL.FTZ R15, R15, UR16 ;  /* 0x000000100f0f7c20 */ /* 0x000fe20008410000 */
[----:B------:R-:W-:Y:S02]  /*e450*/  FADD.FTZ R13, R13, R17 ;  /* 0x000000110d0d7221 */ /* 0x000fe40000010000 */
[----:B------:R-:W4:Y:S01]  /*e460*/  LDL.LU R17, [R1+0x43c] ;  /* 0x00043c0001117983 */ /* 0x000f220000300800 */
[C---:B------:R-:W-:Y:S01]  /*e470*/  FFMA.FTZ R8, R15.reuse, R14, R8 ;  /* 0x0000000e0f087223 */ /* 0x040fe20000010008 */
[----:B------:R-:W-:Y:S01]  /*e480*/  FFMA.FTZ R4, R15, R57, R4 ;  /* 0x000000390f047223 */ /* 0x000fe20000010004 */
[----:B------:R-:W-:Y:S01]  /*e490*/  FADD.FTZ R11, R11, R2 ;  /* 0x000000020b0b7221 */ /* 0x000fe20000010000 */
[----:B------:R-:W-:Y:S01]  /*e4a0*/  FADD.FTZ R10, R14, R10 ;  /* 0x0000000a0e0a7221 */ /* 0x000fe20000010000 */
[----:B------:R-:W-:Y:S01]  /*e4b0*/  FMUL.FTZ R12, R12, UR16 ;  /* 0x000000100c0c7c20 */ /* 0x000fe20008410000 */
[----:B------:R-:W-:Y:S01]  /*e4c0*/  FADD.FTZ R13, R13, R57 ;  /* 0x000000390d0d7221 */ /* 0x000fe20000010000 */
[----:B------:R-:W-:Y:S01]  /*e4d0*/  FADD.FTZ R11, R11, R63 ;  /* 0x0000003f0b0b7221 */ /* 0x000fe20000010000 */
[----:B------:R-:W-:Y:S01]  /*e4e0*/  FMUL.FTZ R14, R5, R45 ;  /* 0x0000002d050e7220 */ /* 0x000fe20000410000 */
[----:B------:R-:W4:Y:S04]  /*e4f0*/  LDL.LU R63, [R1+0x438] ;  /* 0x00043800013f7983 */ /* 0x000f280000300800 */
[----:B------:R-:W4:Y:S01]  /*e500*/  LDL.LU R57, [R1+0x434] ;  /* 0x0004340001397983 */ /* 0x000f220000300800 */
[----:B---3--:R-:W-:Y:S01]  /*e510*/  FADD.FTZ R15, R16, -UR28 ;  /* 0x8000001c100f7e21 */ /* 0x008fe20008010000 */
[----:B------:R-:W-:-:S02]  /*e520*/  FMUL.FTZ R9, R9, UR16 ;  /* 0x0000001009097c20 */ /* 0x000fc40008410000 */
[----:B------:R-:W3:Y:S01]  /*e530*/  LDL.LU R16, [R1+0x730] ;  /* 0x0007300001107983 */ /* 0x000ee20000300800 */
[----:B------:R-:W-:Y:S01]  /*e540*/  FADD.FTZ R10, R10, R14 ;  /* 0x0000000e0a0a7221 */ /* 0x000fe20000010000 */
[C---:B------:R-:W-:Y:S01]  /*e550*/  FFMA.FTZ R8, R12.reuse, R14, R8 ;  /* 0x0000000e0c087223 */ /* 0x040fe20000010008 */
[----:B------:R-:W-:Y:S01]  /*e560*/  FADD.FTZ R11, R11, R45 ;  /* 0x0000002d0b0b7221 */ /* 0x000fe20000010000 */
[----:B------:R-:W-:Y:S01]  /*e570*/  FFMA.FTZ R7, R12, R45, R7 ;  /* 0x0000002d0c077223 */ /* 0x000fe20000010007 */
[----:B--2---:R-:W-:Y:S01]  /*e580*/  FMUL.FTZ R14, R6, R42 ;  /* 0x0000002a060e7220 */ /* 0x004fe20000410000 */
[----:B------:R-:W2:Y:S01]  /*e590*/  LDL.LU R45, [R1+0x430] ;  /* 0x00043000012d7983 */ /* 0x000ea20000300800 */
[----:B------:R-:W-:-:S03]  /*e5a0*/  FADD.FTZ R12, R43, -UR28 ;  /* 0x8000001c2b0c7e21 */ /* 0x000fc60008010000 */
[----:B------:R-:W2:Y:S01]  /*e5b0*/  LDL.LU R2, [R1+0x42c] ;  /* 0x00042c0001027983 */ /* 0x000ea20000300800 */
[----:B------:R-:W-:Y:S01]  /*e5c0*/  FADD.FTZ R10, R14, R10 ;  /* 0x0000000a0e0a7221 */ /* 0x000fe20000010000 */
[----:B------:R-:W-:Y:S02]  /*e5d0*/  FFMA.FTZ R8, R9, R14, R8 ;  /* 0x0000000e09087223 */ /* 0x000fe40000010008 */
[----:B------:R-:W2:Y:S01]  /*e5e0*/  LDL.LU R43, [R1+0x734] ;  /* 0x00073400012b7983 */ /* 0x000ea20000300800 */
[----:B------:R-:W-:Y:S01]  /*e5f0*/  FMUL.FTZ R14, R5, R64 ;  /* 0x00000040050e7220 */ /* 0x000fe20000410000 */
[----:B------:R-:W-:Y:S01]  /*e600*/  FMUL.FTZ R15, R15, UR16 ;  /* 0x000000100f0f7c20 */ /* 0x000fe20008410000 */
[----:B------:R-:W-:Y:S01]  /*e610*/  FADD.FTZ R13, R13, R42 ;  /* 0x0000002a0d0d7221 */ /* 0x000fe20000010000 */
[----:B------:R-:W-:Y:S02]  /*e620*/  FFMA.FTZ R4, R9, R42, R4 ;  /* 0x0000002a09047223 */ /* 0x000fe40000010004 */
[----:B------:R-:W2:Y:S01]  /*e630*/  LDL.LU R42, [R1+0x728] ;  /* 0x00072800012a7983 */ /* 0x000ea20000300800 */
[C---:B------:R-:W-:Y:S01]  /*e640*/  FFMA.FTZ R8, R15.reuse, R14, R8 ;  /* 0x0000000e0f087223 */ /* 0x040fe20000010008 */
[----:B------:R-:W-:Y:S01]  /*e650*/  FFMA.FTZ R7, R15, R64, R7 ;  /* 0x000000400f077223 */ /* 0x000fe20000010007 */
[----:B------:R-:W-:-:S02]  /*e660*/  FADD.FTZ R9, R44, -UR28 ;  /* 0x8000001c2c097e21 */ /* 0x000fc40008010000 */
[----:B------:R-:W2:Y:S01]  /*e670*/  LDL.LU R44, [R1+0x428] ;  /* 0x00042800012c7983 */ /* 0x000ea20000300800 */
[----:B------:R-:W-:-:S03]  /*e680*/  FADD.FTZ R15, R3, -UR28 ;  /* 0x8000001c030f7e21 */ /* 0x000fc60008010000 */
[----:B------:R-:W2:Y:S01]  /*e690*/  LDL.LU R3, [R1+0x72c] ;  /* 0x00072c0001037983 */ /* 0x000ea20000300800 */
[----:B------:R-:W-:-:S03]  /*e6a0*/  FADD.FTZ R11, R11, R64 ;  /* 0x000000400b0b7221 */ /* 0x000fc60000010000 */
[----:B------:R-:W2:Y:S01]  /*e6b0*/  LDL.LU R64, [R1+0x424] ;  /* 0x0004240001407983 */ /* 0x000ea20000300800 */
[----:B------:R-:W-:Y:S01]  /*e6c0*/  FADD.FTZ R10, R10, R14 ;  /* 0x0000000e0a0a7221 */ /* 0x000fe20000010000 */
[----:B----4-:R-:W-:Y:S01]  /*e6d0*/  FMUL.FTZ R14, R6, R17 ;  /* 0x00000011060e7220 */ /* 0x010fe20000410000 */
[----:B------:R-:W-:-:S04]  /*e6e0*/  FMUL.FTZ R12, R12, UR16 ;  /* 0x000000100c0c7c20 */ /* 0x000fc80008410000 */
[C---:B------:R-:W-:Y:S01]  /*e6f0*/  FFMA.FTZ R8, R12.reuse, R14, R8 ;  /* 0x0000000e0c087223 */ /* 0x040fe20000010008 */
[----:B------:R-:W-:Y:S01]  /*e700*/  FFMA.FTZ R4, R12, R17, R4 ;  /* 0x000000110c047223 */ /* 0x000fe20000010004 */
[----:B------:R-:W-:Y:S01]  /*e710*/  FADD.FTZ R10, R14, R10 ;  /* 0x0000000a0e0a7221 */ /* 0x000fe20000010000 */
[----:B------:R-:W-:Y:S01]  /*e720*/  FMUL.FTZ R14, R5, R63 ;  /* 0x0000003f050e7220 */ /* 0x000fe20000410000 */
[----:B------:R-:W-:Y:S01]  /*e730*/  FMUL.FTZ R9, R9, UR16 ;  /* 0x0000001009097c20 */ /* 0x000fe20008410000 */
[----:B------:R-:W-:Y:S02]  /*e740*/  FMUL.FTZ R15, R15, UR16 ;  /* 0x000000100f0f7c20 */ /* 0x000fe40008410000 */
[----:B------:R-:W-:Y:S01]  /*e750*/  FADD.FTZ R10, R10, R14 ;  /* 0x0000000e0a0a7221 */ /* 0x000fe20000010000 */
[----:B------:R-:W-:Y:S01]  /*e760*/  FFMA.FTZ R8, R9, R14, R8 ;  /* 0x0000000e09087223 */ /* 0x000fe20000010008 */
[----:B------:R-:W-:Y:S01]  /*e770*/  FMUL.FTZ R14, R6, R57 ;  /* 0x00000039060e7220 */ /* 0x000fe20000410000 */
[----:B---3--:R-:W-:-:S02]  /*e780*/  FADD.FTZ R12, R16, -UR28 ;  /* 0x8000001c100c7e21 */ /* 0x008fc40008010000 */
[----:B------:R-:W3:Y:S01]  /*e790*/  LDL.LU R16, [R1+0x718] ;  /* 0x0007180001107983 */ /* 0x000ee20000300800 */
[----:B------:R-:W-:Y:S01]  /*e7a0*/  FADD.FTZ R10, R14, R10 ;  /* 0x0000000a0e0a7221 */ /* 0x000fe20000010000 */
[----:B------:R-:W-:Y:S01]  /*e7b0*/  FFMA.FTZ R8, R15, R14, R8 ;  /* 0x0000000e0f087223 */ /* 0x000fe20000010008 */
[----:B------:R-:W-:Y:S01]  /*e7c0*/  FMUL.FTZ R12, R12, UR16 ;  /* 0x000000100c0c7c20 */ /* 0x000fe20008410000 */
[----:B--2---:R-:W-:Y:S01]  /*e7d0*/  FMUL.FTZ R14, R5, R45 ;  /* 0x0000002d050e7220 */ /* 0x004fe20000410000 */
[----:B------:R-:W-:Y:S01]  /*e7e0*/  FFMA.FTZ R7, R9, R63, R7 ;  /* 0x0000003f09077223 */ /* 0x000fe20000010007 */
[----:B------:R-:W-:Y:S02]  /*e7f0*/  FFMA.FTZ R4, R15, R57, R4 ;  /* 0x000000390f047223 */ /* 0x000fe40000010004 */
[----:B------:R-:W-:Y:S01]  /*e800*/  FADD.FTZ R10, R10, R14 ;  /* 0x0000000e0a0a7221 */ /* 0x000fe20000010000 */
[----:B------:R-:W-:Y:S01]  /*e810*/  FFMA.FTZ R8, R12, R14, R8 ;  /* 0x0000000e0c087223 */ /* 0x000fe20000010008 */
[----:B------:R-:W-:Y:S01]  /*e820*/  FADD.FTZ R9, R43, -UR28 ;  /* 0x8000001c2b097e21 */ /* 0x000fe20008010000 */
[----:B------:R-:W-:Y:S01]  /*e830*/  FMUL.FTZ R14, R6, R2 ;  /* 0x00000002060e7220 */ /* 0x000fe20000410000 */
[----:B------:R-:W-:Y:S01]  /*e840*/  FFMA.FTZ R7, R12, R45, R7 ;  /* 0x0000002d0c077223 */ /* 0x000fe20000010007 */
[----:B------:R-:W-:Y:S01]  /*e850*/  FADD.FTZ R13, R13, R17 ;  /* 0x000000110d0d7221 */ /* 0x000fe20000010000 */
[----:B------:R-:W-:Y:S01]  /*e860*/  FMUL.FTZ R9, R9, UR16 ;  /* 0x0000001009097c20 */ /* 0x000fe20008410000 */
[----:B------:R-:W-:Y:S01]  /*e870*/  FADD.FTZ R15, R42, -UR28 ;  /* 0x8000001c2a0f7e21 */ /* 0x000fe20008010000 */
[----:B------:R-:W-:-:S02]  /*e880*/  FADD.FTZ R10, R14, R10 ;  /* 0x0000000a0e0a7221 */ /* 0x000fc40000010000 */
[----:B------:R-:W-:Y:S01]  /*e890*/  FFMA.FTZ R8, R9, R14, R8 ;  /* 0x0000000e09087223 */ /* 0x000fe20000010008 */
[----:B------:R-:W2:Y:S01]  /*e8a0*/  LDL.LU R17, [R1+0x420] ;  /* 0x0004200001117983 */ /* 0x000ea20000300800 */
[----:B------:R-:W-:Y:S01]  /*e8b0*/  FMUL.FTZ R15, R15, UR16 ;  /* 0x000000100f0f7c20 */ /* 0x000fe20008410000 */
[----:B------:R-:W-:Y:S02]  /*e8c0*/  FMUL.FTZ R14, R5, R44 ;  /* 0x0000002c050e7220 */ /* 0x000fe40000410000 */
[----:B------:R-:W4:Y:S01]  /*e8d0*/  LDL.LU R43, [R1+0x41c] ;  /* 0x00041c00012b7983 */ /* 0x000f220000300800 */
[----:B------:R-:W-:Y:S01]  /*e8e0*/  FADD.FTZ R12, R3, -UR28 ;  /* 0x8000001c030c7e21 */ /* 0x000fe20008010000 */
[----:B------:R-:W-:Y:S01]  /*e8f0*/  FADD.FTZ R10, R10, R14 ;  /* 0x0000000e0a0a7221 */ /* 0x000fe20000010000 */
[----:B------:R-:W-:Y:S01]  /*e900*/  FFMA.FTZ R8, R15, R14, R8 ;  /* 0x0000000e0f087223 */ /* 0x000fe20000010008 */
[----:B------:R-:W-:Y:S01]  /*e910*/  FFMA.FTZ R4, R9, R2, R4 ;  /* 0x0000000209047223 */ /* 0x000fe20000010004 */
[----:B------:R-:W-:Y:S01]  /*e920*/  FMUL.FTZ R12, R12, UR16 ;  /* 0x000000100c0c7c20 */ /* 0x000fe20008410000 */
[----:B------:R-:W-:Y:S01]  /*e930*/  FMUL.FTZ R14, R6, R64 ;  /* 0x00000040060e7220 */ /* 0x000fe20000410000 */
[----:B------:R-:W-:Y:S01]  /*e940*/  FFMA.FTZ R7, R15, R44, R7 ;  /* 0x0000002c0f077223 */ /* 0x000fe20000010007 */
[----:B------:R-:W4:Y:S01]  /*e950*/  LDL.LU R42, [R1+0x418] ;  /* 0x00041800012a7983 */ /* 0x000f220000300800 */
[----:B------:R-:W-:-:S03]  /*e960*/  FFMA.FTZ R4, R12, R64, R4 ;  /* 0x000000400c047223 */ /* 0x000fc60000010004 */
[----:B------:R-:W4:Y:S01]  /*e970*/  LDL.LU R15, [R1+0x71c] ;  /* 0x00071c00010f7983 */ /* 0x000f220000300800 */
[----:B------:R-:W-:-:S03]  /*e980*/  FFMA.FTZ R8, R12, R14, R8 ;  /* 0x0000000e0c087223 */ /* 0x000fc60000010008 */
[----:B------:R-:W4:Y:S01]  /*e990*/  LDL.LU R12, [R1+0x708] ;  /* 0x00070800010c7983 */ /* 0x000f220000300800 */
[----:B------:R-:W-:Y:S01]  /*e9a0*/  FADD.FTZ R13, R13, R57 ;  /* 0x000000390d0d7221 */ /* 0x000fe20000010000 */
[----:B------:R-:W-:Y:S02]  /*e9b0*/  FADD.FTZ R11, R11, R63 ;  /* 0x0000003f0b0b7221 */ /* 0x000fe40000010000 */
[----:B------:R-:W4:Y:S01]  /*e9c0*/  LDL.LU R3, [R1+0x414] ;  /* 0x0004140001037983 */ /* 0x000f220000300800 */
[----:B---3--:R-:W-:Y:S01]  /*e9d0*/  FADD.FTZ R9, R16, -UR28 ;  /* 0x8000001c10097e21 */ /* 0x008fe20008010000 */
[----:B------:R-:W-:Y:S02]  /*e9e0*/  FADD.FTZ R10, R14, R10 ;  /* 0x0000000a0e0a7221 */ /* 0x000fe40000010000 */
[----:B------:R-:W3:Y:S01]  /*e9f0*/  LDL.LU R16, [R1+0x6e0] ;  /* 0x0006e00001107983 */ /* 0x000ee20000300800 */
[----:B------:R-:W-:Y:S01]  /*ea00*/  FMUL.FTZ R9, R9, UR16 ;  /* 0x0000001009097c20 */ /* 0x000fe20008410000 */
[----:B------:R-:W-:Y:S01]  /*ea10*/  FADD.FTZ R13, R13, R2 ;  /* 0x000000020d0d7221 */ /* 0x000fe20000010000 */
[----:B------:R-:W-:Y:S01]  /*ea20*/  FADD.FTZ R11, R11, R45 ;  /* 0x0000002d0b0b7221 */ /* 0x000fe20000010000 */
[----:B------:R-:W3:Y:S04]  /*ea30*/  LDL.LU R2, [R1+0x410] ;  /* 0x0004100001027983 */ /* 0x000ee80000300800 */
[----:B------:R-:W3:Y:S04]  /*ea40*/  LDL.LU R63, [R1+0x954] ;  /* 0x00095400013f7983 */ /* 0x000ee80000300800 */
[----:B------:R0:W5:Y:S01]  /*ea50*/  LDL.LU R57, [R1+0x950] ;  /* 0x0009500001397983 */ /* 0x0001620000300800 */
[-C--:B--2---:R-:W-:Y:S01]  /*ea60*/  FMUL.FTZ R14, R5, R17.reuse ;  /* 0x00000011050e7220 */ /* 0x084fe20000410000 */
[----:B------:R-:W-:Y:S01]  /*ea70*/  FFMA.FTZ R7, R9, R17, R7 ;  /* 0x0000001109077223 */ /* 0x000fe20000010007 */
[----:B----4-:R-:W-:-:S02]  /*ea80*/  FADD.FTZ R15, R15, -UR28 ;  /* 0x8000001c0f0f7e21 */ /* 0x010fc40008010000 */
[----:B------:R-:W-:Y:S01]  /*ea90*/  FADD.FTZ R10, R10, R14 ;  /* 0x0000000e0a0a7221 */ /* 0x000fe20000010000 */
[----:B------:R-:W-:Y:S01]  /*eaa0*/  FFMA.FTZ R8, R9, R14, R8 ;  /* 0x0000000e09087223 */ /* 0x000fe20000010008 */
[----:B------:R-:W-:Y:S01]  /*eab0*/  FMUL.FTZ R14, R6, R43 ;  /* 0x0000002b060e7220 */ /* 0x000fe20000410000 */
[----:B------:R-:W-:Y:S01]  /*eac0*/  FMUL.FTZ R15, R15, UR16 ;  /* 0x000000100f0f7c20 */ /* 0x000fe20008410000 */
[----:B------:R-:W-:Y:S01]  /*ead0*/  FADD.FTZ R12, R12, -UR28 ;  /* 0x8000001c0c0c7e21 */ /* 0x000fe20008010000 */
[----:B------:R-:W2:Y:S01]  /*eae0*/  LDL.LU R9, [R1+0x70c] ;  /* 0x00070c0001097983 */ /* 0x000ea20000300800 */
[----:B------:R-:W-:Y:S01]  /*eaf0*/  FADD.FTZ R10, R14, R10 ;  /* 0x0000000a0e0a7221 */ /* 0x000fe20000010000 */
[----:B------:R-:W-:Y:S01]  /*eb00*/  FFMA.FTZ R8, R15, R14, R8 ;  /* 0x0000000e0f087223 */ /* 0x000fe20000010008 */
[----:B------:R-:W-:Y:S01]  /*eb10*/  FMUL.FTZ R12, R12, UR16 ;  /* 0x000000100c0c7c20 */ /* 0x000fe20008410000 */
[-C--:B------:R-:W-:Y:S01]  /*eb20*/  FMUL.FTZ R14, R5, R42.reuse ;  /* 0x0000002a050e7220 */ /* 0x080fe20000410000 */
[----:B------:R-:W-:Y:S01]  /*eb30*/  FADD.FTZ R13, R13, R64 ;  /* 0x000000400d0d7221 */ /* 0x000fe20000010000 */
[----:B------:R0:W5:Y:S01]  /*eb40*/  LDL.LU R45, [R1+0x94c] ;  /* 0x00094c00012d7983 */ /* 0x0001620000300800 */
[C---:B------:R-:W-:Y:S01]  /*eb50*/  FFMA.FTZ R7, R12.reuse, R42, R7 ;  /* 0x0000002a0c077223 */ /* 0x040fe20000010007 */
[----:B------:R-:W-:-:S02]  /*eb60*/  FFMA.FTZ R8, R12, R14, R8 ;  /* 0x0000000e0c087223 */ /* 0x000fc40000010008 */
[----:B------:R-:W4:Y:S01]  /*eb70*/  LDL.LU R12, [R1+0x6e4] ;  /* 0x0006e400010c7983 */ /* 0x000f220000300800 */
[----:B------:R-:W-:Y:S01]  /*eb80*/  FADD.FTZ R11, R11, R44 ;  /* 0x0000002c0b0b7221 */ /* 0x000fe20000010000 */
[----:B------:R-:W-:Y:S02]  /*eb90*/  FFMA.FTZ R4, R15, R43, R4 ;  /* 0x0000002b0f047223 */ /* 0x000fe40000010004 */
[----:B------:R-:W4:Y:S01]  /*eba0*/  LDL.LU R64, [R1+0x6d0] ;  /* 0x0006d00001407983 */ /* 0x000f220000300800 */
[----:B------:R-:W-:-:S03]  /*ebb0*/  FADD.FTZ R11, R11, R17 ;  /* 0x000000110b0b7221 */ /* 0x000fc60000010000 */
[----:B------:R-:W4:Y:S01]  /*ebc0*/  LDL.LU R17, [R1+0x6d4] ;  /* 0x0006d40001117983 */ /* 0x000f220000300800 */
[----:B------:R-:W-:Y:S01]  /*ebd0*/  FADD.FTZ R10, R10, R14 ;  /* 0x0000000e0a0a7221 */ /* 0x000fe20000010000 */
[----:B------:R-:W-:Y:S02]  /*ebe0*/  FADD.FTZ R13, R13, R43 ;  /* 0x0000002b0d0d7221 */ /* 0x000fe40000010000 */
[----:B------:R0:W5:Y:S01]  /*ebf0*/  LDL.LU R44, [R1+0x948] ;  /* 0x00094800012c7983 */ /* 0x0001620000300800 */
[----:B---3--:R-:W-:Y:S01]  /*ec00*/  FADD.FTZ R15, R16, -UR28 ;  /* 0x8000001c100f7e21 */ /* 0x008fe20008010000 */
[----:B------:R-:W-:Y:S02]  /*ec10*/  FMUL.FTZ R14, R6, R3 ;  /* 0x00000003060e7220 */ /* 0x000fe40000410000 */
[----:B------:R-:W3:Y:S01]  /*ec20*/  LDL.LU R16, [R1+0x6b0] ;  /* 0x0006b00001107983 */ /* 0x000ee20000300800 */
[----:B------:R-:W-:Y:S01]  /*ec30*/  FADD.FTZ R13, R13, R3 ;  /* 0x000000030d0d7221 */ /* 0x000fe20000010000 */
[----:B------:R-:W-:Y:S01]  /*ec40*/  FMUL.FTZ R15, R15, UR16 ;  /* 0x000000100f0f7c20 */ /* 0x000fe20008410000 */
[----:B------:R-:W-:Y:S01]  /*ec50*/  FADD.FTZ R10, R14, R10 ;  /* 0x0000000a0e0a7221 */ /* 0x000fe20000010000 */
[----:B--2---:R-:W-:Y:S01]  /*ec60*/  FADD.FTZ R9, R9, -UR28 ;  /* 0x8000001c09097e21 */ /* 0x004fe20008010000 */
[----:B----4-:R-:W-:-:S03]  /*ec70*/  FADD.FTZ R12, R12, -UR28 ;  /* 0x8000001c0c0c7e21 */ /* 0x010fc60008010000 */
[----:B------:R-:W-:Y:S01]  /*ec80*/  FMUL.FTZ R9, R9, UR16 ;  /* 0x0000001009097c20 */ /* 0x000fe20008410000 */
[----:B------:R-:W-:Y:S01]  /*ec90*/  FADD.FTZ R11, R11, R42 ;  /* 0x0000002a0b0b7221 */ /* 0x000fe20000010000 */
[----:B------:R0:W5:Y:S02]  /*eca0*/  LDL.LU R43, [R1+0x944] ;  /* 0x00094400012b7983 */ /* 0x0001640000300800 */
[----:B------:R-:W-:Y:S01]  /*ecb0*/  FFMA.FTZ R8, R9, R14, R8 ;  /* 0x0000000e09087223 */ /* 0x000fe20000010008 */
[----:B------:R-:W-:Y:S01]  /*ecc0*/  FMUL.FTZ R14, R5, R2 ;  /* 0x00000002050e7220 */ /* 0x000fe20000410000 */
[----:B------:R-:W-:Y:S01]  /*ecd0*/  FMUL.FTZ R12, R12, UR16 ;  /* 0x000000100c0c7c20 */ /* 0x000fe20008410000 */
[----:B------:R-:W-:Y:S01]  /*ece0*/  FFMA.FTZ R4, R9, R3, R4 ;  /* 0x0000000309047223 */ /* 0x000fe20000010004 */
[----:B------:R-:W-:Y:S01]  /*ecf0*/  FADD.FTZ R13, R13, R69 ;  /* 0x000000450d0d7221 */ /* 0x000fe20000010000 */
[----:B------:R-:W-:Y:S01]  /*ed00*/  FADD.FTZ R10, R10, R14 ;  /* 0x0000000e0a0a7221 */ /* 0x000fe20000010000 */
[C---:B------:R-:W-:Y:S01]  /*ed10*/  FFMA.FTZ R8, R15.reuse, R14, R8 ;  /* 0x0000000e0f087223 */ /* 0x040fe20000010008 */
[-C--:B------:R-:W-:Y:S01]  /*ed20*/  FMUL.FTZ R14, R6, R69.reuse ;  /* 0x00000045060e7220 */ /* 0x080fe20000410000 */
[----:B------:R-:W-:Y:S01]  /*ed30*/  FFMA.FTZ R4, R12, R69, R4 ;  /* 0x000000450c047223 */ /* 0x000fe20000010004 */
[----:B------:R-:W-:Y:S01]  /*ed40*/  FFMA.FTZ R7, R15, R2, R7 ;  /* 0x000000020f077223 */ /* 0x000fe20000010007 */
[----:B------:R-:W2:Y:S01]  /*ed50*/  LDL.LU R69, [R1+0x6c8] ;  /* 0x0006c80001457983 */ /* 0x000ea20000300800 */
[----:B------:R-:W-:-:S03]  /*ed60*/  FADD.FTZ R15, R17, -UR28 ;  /* 0x8000001c110f7e21 */ /* 0x000fc60008010000 */
[----:B------:R-:W4:Y:S01]  /*ed70*/  LDL.LU R17, [R1+0x6d8] ;  /* 0x0006d80001117983 */ /* 0x000f220000300800 */
[----:B------:R-:W-:Y:S01]  /*ed80*/  FFMA.FTZ R8, R12, R14, R8 ;  /* 0x0000000e0c087223 */ /* 0x000fe20000010008 */
[----:B------:R-:W-:Y:S02]  /*ed90*/  FADD.FTZ R9, R64, -UR28 ;  /* 0x8000001c40097e21 */ /* 0x000fe40008010000 */
[----:B------:R-:W4:Y:S01]  /*eda0*/  LDL.LU R64, [R1+0x6cc] ;  /* 0x0006cc0001407983 */ /* 0x000f220000300800 */
[----:B------:R-:W-:-:S03]  /*edb0*/  FADD.FTZ R11, R11, R2 ;  /* 0x000000020b0b7221 */ /* 0x000fc60000010000 */
[----:B------:R0:W5:Y:S04]  /*edc0*/  LDL.LU R42, [R1+0x940] ;  /* 0x00094000012a7983 */ /* 0x0001680000300800 */
[----:B------:R0:W5:Y:S01]  /*edd0*/  LDL.LU R3, [R1+0x93c] ;  /* 0x00093c0001037983 */ /* 0x0001620000300800 */
[----:B---3--:R-:W-:Y:S01]  /*ede0*/  FADD.FTZ R12, R16, -UR28 ;  /* 0x8000001c100c7e21 */ /* 0x008fe20008010000 */
[----:B------:R-:W-:Y:S02]  /*edf0*/  FADD.FTZ R10, R14, R10 ;  /* 0x0000000a0e0a7221 */ /* 0x000fe40000010000 */
[----:B------:R-:W3:Y:S01]  /*ee00*/  LDL.LU R16, [R1+0x6dc] ;  /* 0x0006dc0001107983 */ /* 0x000ee20000300800 */
[----:B------:R-:W-:Y:S01]  /*ee10*/  FMUL.FTZ R14, R5, R68 ;  /* 0x00000044050e7220 */ /* 0x000fe20000410000 */
[----:B------:R-:W-:Y:S01]  /*ee20*/  FMUL.FTZ R9, R9, UR16 ;  /* 0x0000001009097c20 */ /* 0x000fe20008410000 */
[----:B------:R-:W-:Y:S01]  /*ee30*/  FMUL.FTZ R15, R15, UR16 ;  /* 0x000000100f0f7c20 */ /* 0x000fe20008410000 */
[----:B------:R-:W-:Y:S01]  /*ee40*/  FADD.FTZ R13, R13, R67 ;  /* 0x000000430d0d7221 */ /* 0x000fe20000010000 */
[----:B------:R-:W-:Y:S01]  /*ee50*/  FADD.FTZ R10, R10, R14 ;  /* 0x0000000e0a0a7221 */ /* 0x000fe20000010000 */
[----:B------:R-:W-:Y:S01]  /*ee60*/  FFMA.FTZ R8, R9, R14, R8 ;  /* 0x0000000e09087223 */ /* 0x000fe20000010008 */
[----:B------:R-:W-:Y:S01]  /*ee70*/  FMUL.FTZ R14, R6, R67 ;  /* 0x00000043060e7220 */ /* 0x000fe20000410000 */
[----:B------:R-:W-:Y:S01]  /*ee80*/  FADD.FTZ R11, R11, R68 ;  /* 0x000000440b0b7221 */ /* 0x000fe20000010000 */
[----:B------:R-:W-:Y:S01]  /*ee90*/  FFMA.FTZ R7, R9, R68, R7 ;  /* 0x0000004409077223 */ /* 0x000fe20000010007 */
[----:B------:R0:W5:Y:S01]  /*eea0*/  LDL.LU R2, [R1+0x938] ;  /* 0x0009380001027983 */ /* 0x0001620000300800 */
[----:B------:R-:W-:Y:S01]  /*eeb0*/  FADD.FTZ R10, R14, R10 ;  /* 0x0000000a0e0a7221 */ /* 0x000fe20000010000 */
[----:B------:R-:W-:-:S02]  /*eec0*/  FFMA.FTZ R8, R15, R14, R8 ;  /* 0x0000000e0f087223 */ /* 0x000fc40000010008 */
[----:B------:R-:W3:Y:S01]  /*eed0*/  LDL.LU R68, [R1+0x6f4] ;  /* 0x0006f40001447983 */ /* 0x000ee20000300800 */
[----:B------:R-:W-:Y:S01]  /*eee0*/  FMUL.FTZ R14, R5, R66 ;  /* 0x00000042050e7220 */ /* 0x000fe20000410000 */
[----:B------:R-:W-:Y:S01]  /*eef0*/  FMUL.FTZ R12, R12, UR16 ;  /* 0x000000100c0c7c20 */ /* 0x000fe20008410000 */
[----:B------:R-:W-:Y:S02]  /*ef00*/  FFMA.FTZ R4, R15, R67, R4 ;  /* 0x000000430f047223 */ /* 0x000fe40000010004 */
[----:B------:R-:W-:Y:S01]  /*ef10*/  FADD.FTZ R10, R10, R14 ;  /* 0x0000000e0a0a7221 */ /* 0x000fe20000010000 */
[C---:B------:R-:W-:Y:S01]  /*ef20*/  FFMA.FTZ R8, R12.reuse, R14, R8 ;  /* 0x0000000e0c087223 */ /* 0x040fe20000010008 */
[----:B------:R-:W-:Y:S01]  /*ef30*/  FFMA.FTZ R7, R12, R66, R7 ;  /* 0x000000420c077223 */ /* 0x000fe20000010007 */
[----:B------:R-:W-:Y:S01]  /*ef40*/  FMUL.FTZ R14, R6, R59 ;  /* 0x0000003b060e7220 */ /* 0x000fe20000410000 */
[----:B------:R-:W-:Y:S01]  /*ef50*/  FADD.FTZ R13, R13, R59 ;  /* 0x0000003b0d0d7221 */ /* 0x000fe20000010000 */
[----:B------:R-:W3:Y:S01]  /*ef60*/  LDL.LU R67, [R1+0x8a0] ;  /* 0x0008a00001437983 */ /* 0x000ee20000300800 */
[----:B--2---:R-:W-:-:S03]  /*ef70*/  FADD.FTZ R9, R69, -UR28 ;  /* 0x8000001c45097e21 */ /* 0x004fc60008010000 */
[----:B------:R-:W2:Y:S01]  /*ef80*/  LDL.LU R69, [R1+0x7a8] ;  /* 0x0007a80001457983 */ /* 0x000ea20000300800 */
[----:B------:R-:W-:Y:S01]  /*ef90*/  FMUL.FTZ R9, R9, UR16 ;  /* 0x0000001009097c20 */ /* 0x000fe20008410000 */
[----:B----4-:R-:W-:Y:S02]  /*efa0*/  FADD.FTZ R12, R17, -UR28 ;  /* 0x8000001c110c7e21 */ /* 0x010fe40008010000 */
[----:B------:R-:W4:Y:S01]  /*efb0*/  LDL.LU R17, [R1+0x7b8] ;  /* 0x0007b80001117983 */ /* 0x000f220000300800 */
[C---:B------:R-:W-:Y:S01]  /*efc0*/  FFMA.FTZ R8, R9.reuse, R14, R8 ;  /* 0x0000000e09087223 */ /* 0x040fe20000010008 */
[----:B------:R-:W-:Y:S01]  /*efd0*/  FFMA.FTZ R4, R9, R59, R4 ;  /* 0x0000003b09047223 */ /* 0x000fe20000010004 */
[----:B------:R-:W-:Y:S01]  /*efe0*/  FADD.FTZ R15, R64, -UR28 ;  /* 0x8000001c400f7e21 */ /* 0x000fe20008010000 */
[----:B------:R-:W-:Y:S01]  /*eff0*/  FADD.FTZ R10, R14, R10 ;  /* 0x0000000a0e0a7221 */ /* 0x000fe20000010000 */
[----:B------:R-:W4:Y:S01]  /*f000*/  LDL.LU R64, [R1+0x7ac] ;  /* 0x0007ac0001407983 */ /* 0x000f220000300800 */
[----:B---3--:R-:W-:Y:S01]  /*f010*/  FADD.FTZ R9, R16, -UR28 ;  /* 0x8000001c10097e21 */ /* 0x008fe20008010000 */
[----:B------:R-:W-:-:S02]  /*f020*/  FMUL.FTZ R12, R12, UR16 ;  /* 0x000000100c0c7c20 */ /* 0x000fc40008410000 */
[----:B------:R-:W3:Y:S01]  /*f030*/  LDL.LU R16, [R1+0x7bc] ;  /* 0x0007bc0001107983 */ /* 0x000ee20000300800 */
[----:B------:R-:W-:Y:S01]  /*f040*/  FMUL.FTZ R14, R5, R58 ;  /* 0x0000003a050e7220 */ /* 0x000fe20000410000 */
[----:B------:R-:W-:Y:S01]  /*f050*/  FMUL.FTZ R15, R15, UR16 ;  /* 0x000000100f0f7c20 */ /* 0x000fe20008410000 */
[----:B------:R-:W-:Y:S01]  /*f060*/  FADD.FTZ R13, R13, R0 ;  /* 0x000000000d0d7221 */ /* 0x000fe20000010000 */
[----:B------:R-:W3:Y:S01]  /*f070*/  LDL.LU R59, [R1+0x578] ;  /* 0x00057800013b7983 */ /* 0x000ee20000300800 */
        /* <DEDUP_REMOVED lines=9> */
[----:B------:R-:W-:Y:S01]  /*f110*/  FFMA.FTZ R4, R12, R0, R4 ;  /* 0x000000000c047223 */ /* 0x000fe20000010004 */
[C---:B------:R-:W-:Y:S01]  /*f120*/  FFMA.FTZ R7, R9.reuse, R30, R7 ;  /* 0x0000001e09077223 */ /* 0x040fe20000010007 */
[----:B------:R-:W-:Y:S01]  /*f130*/  FADD.FTZ R10, R10, R14 ;  /* 0x0000000e0a0a7221 */ /* 0x000fe20000010000 */
[----:B------:R-:W-:Y:S01]  /*f140*/  FFMA.FTZ R8, R9, R14, R8 ;  /* 0x0000000e09087223 */ /* 0x000fe20000010008 */
[----:B------:R-:W-:Y:S01]  /*f150*/  FMUL.FTZ R14, R6, R31 ;  /* 0x0000001f060e7220 */ /* 0x000fe20000410000 */
[----:B------:R-:W-:Y:S01]  /*f160*/  FMUL.FTZ R15, R15, UR16 ;  /* 0x000000100f0f7c20 */ /* 0x000fe20008410000 */
[----:B------:R-:W-:Y:S01]  /*f170*/  FMUL.FTZ R12, R5, R32 ;  /* 0x00000020050c7220 */ /* 0x000fe20000410000 */
[----:B------:R-:W-:Y:S01]  /*f180*/  FADD.FTZ R11, R11, R66 ;  /* 0x000000420b0b7221 */ /* 0x000fe20000010000 */
[----:B------:R-:W-:Y:S01]  /*f190*/  FADD.FTZ R10, R14, R10 ;  /* 0x0000000a0e0a7221 */ /* 0x000fe20000010000 */
[----:B------:R-:W-:Y:S01]  /*f1a0*/  FFMA.FTZ R8, R15, R14, R8 ;  /* 0x0000000e0f087223 */ /* 0x000fe20000010008 */
[----:B------:R-:W3:Y:S01]  /*f1b0*/  LDL.LU R68, [R1+0x8b0] ;  /* 0x0008b00001447983 */ /* 0x000ee20000300800 */
[----:B--2---:R-:W-:Y:S01]  /*f1c0*/  FADD.FTZ R0, R69, -UR28 ;  /* 0x8000001c45007e21 */ /* 0x004fe20008010000 */
[----:B----4-:R-:W-:-:S03]  /*f1d0*/  FADD.FTZ R9, R64, -UR28 ;  /* 0x8000001c40097e21 */ /* 0x010fc60008010000 */
[----:B------:R-:W-:Y:S01]  /*f1e0*/  FMUL.FTZ R0, R0, UR16 ;  /* 0x0000001000007c20 */ /* 0x000fe20008410000 */
[----:B------:R-:W-:Y:S01]  /*f1f0*/  FADD.FTZ R14, R17, -UR28 ;  /* 0x8000001c110e7e21 */ /* 0x000fe20008010000 */
[----:B------:R-:W2:Y:S04]  /*f200*/  LDL.LU R69, [R1+0x858] ;  /* 0x0008580001457983 */ /* 0x000ea80000300800 */
[----:B------:R-:W4:Y:S01]  /*f210*/  LDL.LU R17, [R1+0x864] ;  /* 0x0008640001117983 */ /* 0x000f220000300800 */
[C---:B------:R-:W-:Y:S01]  /*f220*/  FFMA.FTZ R8, R0.reuse, R12, R8 ;  /* 0x0000000c00087223 */ /* 0x040fe20000010008 */
[----:B------:R-:W-:Y:S02]  /*f230*/  FFMA.FTZ R7, R0, R32, R7 ;  /* 0x0000002000077223 */ /* 0x000fe40000010007 */
[----:B------:R-:W2:Y:S01]  /*f240*/  LDL.LU R64, [R1+0x878] ;  /* 0x0008780001407983 */ /* 0x000ea20000300800 */
[----:B------:R-:W-:-:S03]  /*f250*/  FFMA.FTZ R4, R15, R31, R4 ;  /* 0x0000001f0f047223 */ /* 0x000fc60000010004 */
[----:B------:R-:W2:Y:S01]  /*f260*/  LDL.LU R66, [R1+0x564] ;  /* 0x0005640001427983 */ /* 0x000ea20000300800 */
[----:B---3--:R-:W-:-:S03]  /*f270*/  FADD.FTZ R0, R16, -UR28 ;  /* 0x8000001c10007e21 */ /* 0x008fc60008010000 */
[----:B------:R-:W3:Y:S01]  /*f280*/  LDL.LU R16, [R1+0x868] ;  /* 0x0008680001107983 */ /* 0x000ee20000300800 */
[----:B------:R-:W-:Y:S01]  /*f290*/  FADD.FTZ R10, R10, R12 ;  /* 0x0000000c0a0a7221 */ /* 0x000fe20000010000 */
[-C--:B------:R-:W-:Y:S01]  /*f2a0*/  FMUL.FTZ R12, R6, R33.reuse ;  /* 0x00000021060c7220 */ /* 0x080fe20000410000 */
        /* <DEDUP_REMOVED lines=8> */
[----:B------:R-:W-:Y:S01]  /*f330*/  FFMA.FTZ R8, R14, R12, R8 ;  /* 0x0000000c0e087223 */ /* 0x000fe20000010008 */
[-C--:B------:R-:W-:Y:S01]  /*f340*/  FMUL.FTZ R12, R6, R35.reuse ;  /* 0x00000023060c7220 */ /* 0x080fe20000410000 */
[----:B------:R-:W-:Y:S01]  /*f350*/  FADD.FTZ R9, R18, -UR28 ;  /* 0x8000001c12097e21 */ /* 0x000fe20008010000 */
[----:B------:R-:W-:Y:S02]  /*f360*/  FFMA.FTZ R7, R14, R34, R7 ;  /* 0x000000220e077223 */ /* 0x000fe40000010007 */
[----:B------:R-:W-:Y:S01]  /*f370*/  FADD.FTZ R10, R12, R10 ;  /* 0x0000000a0c0a7221 */ /* 0x000fe20000010000 */
[C---:B------:R-:W-:Y:S01]  /*f380*/  FFMA.FTZ R8, R0.reuse, R12, R8 ;  /* 0x0000000c00087223 */ /* 0x040fe20000010008 */
[----:B------:R-:W-:Y:S01]  /*f390*/  FMUL.FTZ R12, R5, R36 ;  /* 0x00000024050c7220 */ /* 0x000fe20000410000 */
[----:B------:R-:W-:Y:S01]  /*f3a0*/  FMUL.FTZ R9, R9, UR16 ;  /* 0x0000001009097c20 */ /* 0x000fe20008410000 */
[----:B------:R-:W-:Y:S01]  /*f3b0*/  FADD.FTZ R14, R19, -UR28 ;  /* 0x8000001c130e7e21 */ /* 0x000fe20008010000 */
[----:B------:R-:W-:Y:S01]  /*f3c0*/  FFMA.FTZ R4, R0, R35, R4 ;  /* 0x0000002300047223 */ /* 0x000fe20000010004 */
[----:B------:R-:W-:Y:S01]  /*f3d0*/  FADD.FTZ R10, R10, R12 ;  /* 0x0000000c0a0a7221 */ /* 0x000fe20000010000 */
[C---:B------:R-:W-:Y:S01]  /*f3e0*/  FFMA.FTZ R8, R9.reuse, R12, R8 ;  /* 0x0000000c09087223 */ /* 0x040fe20000010008 */
[-C--:B------:R-:W-:Y:S01]  /*f3f0*/  FMUL.FTZ R12, R6, R37.reuse ;  /* 0x00000025060c7220 */ /* 0x080fe20000410000 */
        /* <DEDUP_REMOVED lines=58> */
[C---:B------:R-:W-:Y:S01]  /*f7a0*/  FFMA.FTZ R8, R14.reuse, R12, R8 ;  /* 0x0000000c0e087223 */ /* 0x040fe20000010008 */
[----:B------:R-:W-:Y:S01]  /*f7b0*/  FFMA.FTZ R7, R14, R50, R7 ;  /* 0x000000320e077223 */ /* 0x000fe20000010007 */
[-C--:B------:R-:W-:Y:S01]  /*f7c0*/  FMUL.FTZ R12, R6, R51.reuse ;  /* 0x00000033060c7220 */ /* 0x080fe20000410000 */
[----:B------:R-:W-:Y:S01]  /*f7d0*/  FMUL.FTZ R0, R0, UR16 ;  /* 0x0000001000007c20 */ /* 0x000fe20008410000 */
[----:B----4-:R-:W-:Y:S01]  /*f7e0*/  FADD.FTZ R14, R17, -UR28 ;  /* 0x8000001c110e7e21 */ /* 0x010fe20008010000 */
[----:B--2---:R-:W-:Y:S01]  /*f7f0*/  FADD.FTZ R9, R69, -UR28 ;  /* 0x8000001c45097e21 */ /* 0x004fe20008010000 */
[----:B------:R-:W2:Y:S01]  /*f800*/  LDL.LU R17, [R1+0x888] ;  /* 0x0008880001117983 */ /* 0x000ea20000300800 */
[----:B------:R-:W-:Y:S01]  /*f810*/  FADD.FTZ R10, R12, R10 ;  /* 0x0000000a0c0a7221 */ /* 0x000fe20000010000 */
[C---:B------:R-:W-:Y:S01]  /*f820*/  FFMA.FTZ R8, R0.reuse, R12, R8 ;  /* 0x0000000c00087223 */ /* 0x040fe20000010008 */
[----:B------:R-:W-:Y:S01]  /*f830*/  FFMA.FTZ R4, R0, R51, R4 ;  /* 0x0000003300047223 */ /* 0x000fe20000010004 */
[----:B------:R-:W-:Y:S01]  /*f840*/  FMUL.FTZ R12, R5, R52 ;  /* 0x00000034050c7220 */ /* 0x000fe20000410000 */
[----:B------:R-:W-:Y:S01]  /*f850*/  FMUL.FTZ R9, R9, UR16 ;  /* 0x0000001009097c20 */ /* 0x000fe20008410000 */
[----:B------:R-:W-:Y:S01]  /*f860*/  FMUL.FTZ R14, R14, UR16 ;  /* 0x000000100e0e7c20 */ /* 0x000fe20008410000 */
[----:B------:R-:W-:Y:S01]  /*f870*/  FMUL.FTZ R15, R6, R59 ;  /* 0x0000003b060f7220 */ /* 0x000fe20000410000 */
[----:B------:R-:W4:Y:S01]  /*f880*/  LDL.LU R69, [R1+0x540] ;  /* 0x0005400001457983 */ /* 0x000f220000300800 */
[C---:B------:R-:W-:Y:S01]  /*f890*/  FFMA.FTZ R8, R9.reuse, R12, R8 ;  /* 0x0000000c09087223 */ /* 0x040fe20000010008 */
[----:B------:R-:W-:Y:S01]  /*f8a0*/  FFMA.FTZ R7, R9, R52, R7 ;  /* 0x0000003409077223 */ /* 0x000fe20000010007 */
[----:B------:R-:W-:-:S02]  /*f8b0*/  FADD.FTZ R9, R64, -UR28 ;  /* 0x8000001c40097e21 */ /* 0x000fc40008010000 */
[----:B------:R-:W4:Y:S01]  /*f8c0*/  LDL.LU R64, [R1+0x89c] ;  /* 0x00089c0001407983 */ /* 0x000f220000300800 */
[----:B---3--:R-:W-:-:S03]  /*f8d0*/  FADD.FTZ R0, R16, -UR28 ;  /* 0x8000001c10007e21 */ /* 0x008fc60008010000 */
[----:B------:R-:W3:Y:S01]  /*f8e0*/  LDL.LU R16, [R1+0x890] ;  /* 0x0008900001107983 */ /* 0x000ee20000300800 */
[----:B------:R-:W-:Y:S01]  /*f8f0*/  FADD.FTZ R10, R10, R12 ;  /* 0x0000000c0a0a7221 */ /* 0x000fe20000010000 */
[----:B------:R-:W-:Y:S01]  /*f900*/  FMUL.FTZ R12, R6, R53 ;  /* 0x00000035060c7220 */ /* 0x000fe20000410000 */
[----:B------:R-:W-:-:S03]  /*f910*/  FMUL.FTZ R0, R0, UR16 ;  /* 0x0000001000007c20 */ /* 0x000fc60008410000 */
[----:B------:R-:W-:Y:S01]  /*f920*/  FADD.FTZ R10, R12, R10 ;  /* 0x0000000a0c0a7221 */ /* 0x000fe20000010000 */
[C---:B------:R-:W-:Y:S01]  /*f930*/  FFMA.FTZ R8, R14.reuse, R12, R8 ;  /* 0x0000000c0e087223 */ /* 0x040fe20000010008 */
        /* <DEDUP_REMOVED lines=10> */
[----:B------:R-:W-:Y:S01]  /*f9e0*/  FMUL.FTZ R12, R5, R56 ;  /* 0x00000038050c7220 */ /* 0x000fe20000410000 */
[----:B------:R-:W-:-:S03]  /*f9f0*/  FMUL.FTZ R14, R14, UR16 ;  /* 0x000000100e0e7c20 */ /* 0x000fc60008410000 */
[----:B------:R-:W-:Y:S01]  /*fa00*/  FADD.FTZ R10, R10, R12 ;  /* 0x0000000c0a0a7221 */ /* 0x000fe20000010000 */
[----:B------:R-:W-:-:S03]  /*fa10*/  FFMA.FTZ R8, R14, R12, R8 ;  /* 0x0000000c0e087223 */ /* 0x000fc60000010008 */
[----:B------:R-:W-:Y:S01]  /*fa20*/  FADD.FTZ R10, R15, R10 ;  /* 0x0000000a0f0a7221 */ /* 0x000fe20000010000 */
[----:B--2---:R-:W-:-:S04]  /*fa30*/  FADD.FTZ R0, R17, -UR28 ;  /* 0x8000001c11007e21 */ /* 0x004fc80008010000 */
[----:B------:R-:W-:-:S04]  /*fa40*/  FMUL.FTZ R17, R0, UR16 ;  /* 0x0000001000117c20 */ /* 0x000fc80008410000 */
[----:B------:R-:W-:Y:S01]  /*fa50*/  FFMA.FTZ R15, R17, R15, R8 ;  /* 0x0000000f110f7223 */ /* 0x000fe20000010008 */
[----:B----4-:R-:W-:Y:S02]  /*fa60*/  FADD.FTZ R8, R64, -UR28 ;  /* 0x8000001c40087e21 */ /* 0x010fe40008010000 */
[----:B------:R-:W2:Y:S01]  /*fa70*/  LDL.LU R64, [R1+0x8c8] ;  /* 0x0008c80001407983 */ /* 0x000ea20000300800 */
[----:B---3--:R-:W-:-:S03]  /*fa80*/  FADD.FTZ R0, R16, -UR28 ;  /* 0x8000001c10007e21 */ /* 0x008fc60008010000 */
[----:B------:R-:W3:Y:S01]  /*fa90*/  LDL.LU R16, [R1+0x8b4] ;  /* 0x0008b40001107983 */ /* 0x000ee20000300800 */
[----:B------:R-:W-:Y:S01]  /*faa0*/  FADD.FTZ R13, R13, R31 ;  /* 0x0000001f0d0d7221 */ /* 0x000fe20000010000 */
[----:B------:R-:W-:Y:S01]  /*fab0*/  FADD.FTZ R11, R11, R58 ;  /* 0x0000003a0b0b7221 */ /* 0x000fe20000010000 */
[----:B------:R-:W-:Y:S01]  /*fac0*/  FFMA.FTZ R4, R9, R55, R4 ;  /* 0x0000003709047223 */ /* 0x000fe20000010004 */
[----:B------:R-:W-:Y:S01]  /*fad0*/  FMUL.FTZ R0, R0, UR16 ;  /* 0x0000001000007c20 */ /* 0x000fe20008410000 */
[----:B------:R-:W-:Y:S01]  /*fae0*/  FADD.FTZ R13, R13, R33 ;  /* 0x000000210d0d7221 */ /* 0x000fe20000010000 */
[----:B------:R-:W-:Y:S01]  /*faf0*/  FFMA.FTZ R7, R14, R56, R7 ;  /* 0x000000380e077223 */ /* 0x000fe20000010007 */
[----:B------:R-:W-:Y:S01]  /*fb00*/  FMUL.FTZ R8, R8, UR16 ;  /* 0x0000001008087c20 */ /* 0x000fe20008410000 */
[----:B------:R-:W4:Y:S01]  /*fb10*/  LDL.LU R31, [R1+0x52c] ;  /* 0x00052c00011f7983 */ /* 0x000f220000300800 */
[----:B------:R-:W-:-:S03]  /*fb20*/  FADD.FTZ R13, R13, R35 ;  /* 0x000000230d0d7221 */ /* 0x000fc60000010000 */
[----:B------:R-:W4:Y:S01]  /*fb30*/  LDL.LU R58, [R1+0x538] ;  /* 0x00053800013a7983 */ /* 0x000f220000300800 */
[----:B------:R-:W-:-:S04]  /*fb40*/  FADD.FTZ R13, R13, R37 ;  /* 0x000000250d0d7221 */ /* 0x000fc80000010000 */
[----:B------:R-:W-:Y:S01]  /*fb50*/  FADD.FTZ R13, R13, R39 ;  /* 0x000000270d0d7221 */ /* 0x000fe20000010000 */
[----:B------:R-:W-:Y:S01]  /*fb60*/  FADD.FTZ R11, R11, R30 ;  /* 0x0000001e0b0b7221 */ /* 0x000fe20000010000 */
[----:B------:R-:W-:Y:S01]  /*fb70*/  FMUL.FTZ R9, R5, R60 ;  /* 0x0000003c05097220 */ /* 0x000fe20000410000 */
[----:B------:R-:W4:Y:S01]  /*fb80*/  LDL.LU R30, [R1+0x528] ;  /* 0x00052800011e7983 */ /* 0x000f220000300800 */
[----:B------:R-:W-:Y:S01]  /*fb90*/  FADD.FTZ R13, R13, R41 ;  /* 0x000000290d0d7221 */ /* 0x000fe20000010000 */
[----:B------:R-:W-:Y:S02]  /*fba0*/  FADD.FTZ R11, R11, R32 ;  /* 0x000000200b0b7221 */ /* 0x000fe40000010000 */
[----:B------:R-:W4:Y:S01]  /*fbb0*/  LDL.LU R32, [R1+0x544] ;  /* 0x0005440001207983 */ /* 0x000f220000300800 */
[----:B------:R-:W-:Y:S01]  /*fbc0*/  FADD.FTZ R13, R13, R47 ;  /* 0x0000002f0d0d7221 */ /* 0x000fe20000010000 */
[----:B------:R-:W-:-:S03]  /*fbd0*/  FFMA.FTZ R17, R17, R59, R4 ;  /* 0x0000003b11117223 */ /* 0x000fc60000010004 */
[----:B------:R-:W-:Y:S01]  /*fbe0*/  FADD.FTZ R13, R13, R49 ;  /* 0x000000310d0d7221 */ /* 0x000fe20000010000 */
[----:B------:R-:W-:Y:S01]  /*fbf0*/  FADD.FTZ R4, R67, -UR28 ;  /* 0x8000001c43047e21 */ /* 0x000fe20008010000 */
[----:B------:R-:W-:Y:S01]  /*fc00*/  FADD.FTZ R10, R10, R9 ;  /* 0x000000090a0a7221 */ /* 0x000fe20000010000 */
[----:B------:R-:W4:Y:S01]  /*fc10*/  LDL.LU R67, [R1+0x8d4] ;  /* 0x0008d40001437983 */ /* 0x000f220000300800 */
[----:B------:R-:W-:Y:S01]  /*fc20*/  FADD.FTZ R13, R13, R51 ;  /* 0x000000330d0d7221 */ /* 0x000fe20000010000 */
[----:B------:R-:W-:Y:S01]  /*fc30*/  FFMA.FTZ R15, R0, R9, R15 ;  /* 0x00000009000f7223 */ /* 0x000fe2000001000f */
[----:B------:R-:W-:Y:S01]  /*fc40*/  FMUL.FTZ R9, R6, R66 ;  /* 0x0000004206097220 */ /* 0x000fe20000410000 */
[----:B------:R-:W-:Y:S01]  /*fc50*/  FFMA.FTZ R7, R0, R60, R7 ;  /* 0x0000003c00077223 */ /* 0x000fe20000010007 */
[----:B------:R-:W-:Y:S01]  /*fc60*/  FADD.FTZ R13, R13, R53 ;  /* 0x000000350d0d7221 */ /* 0x000fe20000010000 */
[----:B------:R-:W-:Y:S01]  /*fc70*/  FADD.FTZ R0, R68, -UR28 ;  /* 0x8000001c44007e21 */ /* 0x000fe20008010000 */
[----:B------:R-:W-:Y:S01]  /*fc80*/  FADD.FTZ R10, R9, R10 ;  /* 0x0000000a090a7221 */ /* 0x000fe20000010000 */
[----:B------:R-:W4:Y:S01]  /*fc90*/  LDL.LU R68, [R1+0x8e4] ;  /* 0x0008e40001447983 */ /* 0x000f220000300800 */
[C---:B------:R-:W-:Y:S01]  /*fca0*/  FFMA.FTZ R15, R8.reuse, R9, R15 ;  /* 0x00000009080f7223 */ /* 0x040fe2000001000f */
[----:B------:R-:W-:Y:S01]  /*fcb0*/  FFMA.FTZ R17, R8, R66, R17 ;  /* 0x0000004208117223 */ /* 0x000fe20000010011 */
[----:B------:R-:W-:Y:S01]  /*fcc0*/  FADD.FTZ R13, R13, R55 ;  /* 0x000000370d0d7221 */ /* 0x000fe20000010000 */
[----:B------:R-:W-:Y:S01]  /*fcd0*/  FMUL.FTZ R9, R5, R69 ;  /* 0x0000004505097220 */ /* 0x000fe20000410000 */
[----:B------:R-:W-:-:S02]  /*fce0*/  FMUL.FTZ R4, R4, UR16 ;  /* 0x0000001004047c20 */ /* 0x000fc40008410000 */
[----:B------:R-:W-:Y:S02]  /*fcf0*/  FADD.FTZ R13, R13, R59 ;  /* 0x0000003b0d0d7221 */ /* 0x000fe40000010000 */
[C---:B------:R-:W-:Y:S01]  /*fd00*/  FFMA.FTZ R15, R4.reuse, R9, R15 ;  /* 0x00000009040f7223 */ /* 0x040fe2000001000f */
[----:B------:R-:W-:Y:S01]  /*fd10*/  FFMA.FTZ R7, R4, R69, R7 ;  /* 0x0000004504077223 */ /* 0x000fe20000010007 */
[----:B------:R-:W4:Y:S01]  /*fd20*/  LDL.LU R59, [R1+0x520] ;  /* 0x00052000013b7983 */ /* 0x000f220000300800 */
[----:B--2---:R-:W-:-:S03]  /*fd30*/  FADD.FTZ R4, R64, -UR28 ;  /* 0x8000001c40047e21 */ /* 0x004fc60008010000 */
[----:B------:R-:W2:Y:S01]  /*fd40*/  LDL.LU R64, [R1+0x8bc] ;  /* 0x0008bc0001407983 */ /* 0x000ea20000300800 */
        /* <DEDUP_REMOVED lines=12> */
[----:B----4-:R-:W-:Y:S01]  /*fe10*/  FMUL.FTZ R9, R6, R32 ;  /* 0x0000002006097220 */ /* 0x010fe20000410000 */
[----:B------:R-:W-:Y:S02]  /*fe20*/  FMUL.FTZ R0, R0, UR16 ;  /* 0x0000001000007c20 */ /* 0x000fe40008410000 */
[----:B------:R-:W-:Y:S01]  /*fe30*/  FADD.FTZ R11, R11, R56 ;  /* 0x000000380b0b7221 */ /* 0x000fe20000010000 */
[----:B------:R-:W-:Y:S01]  /*fe40*/  FADD.FTZ R13, R13, R66 ;  /* 0x000000420d0d7221 */ /* 0x000fe20000010000 */
[----:B------:R-:W-:Y:S01]  /*fe50*/  FADD.FTZ R10, R9, R10 ;  /* 0x0000000a090a7221 */ /* 0x000fe20000010000 */
[----:B------:R-:W4:Y:S01]  /*fe60*/  LDL.LU R66, [R1+0x484] ;  /* 0x0004840001427983 */ /* 0x000f220000300800 */
[----:B------:R-:W-:Y:S01]  /*fe70*/  FADD.FTZ R11, R11, R60 ;  /* 0x0000003c0b0b7221 */ /* 0x000fe20000010000 */
[----:B------:R-:W-:Y:S01]  /*fe80*/  FFMA.FTZ R15, R0, R9, R15 ;  /* 0x00000009000f7223 */ /* 0x000fe2000001000f */
[----:B------:R-:W-:Y:S01]  /*fe90*/  FMUL.FTZ R9, R5, R30 ;  /* 0x0000001e05097220 */ /* 0x000fe20000410000 */
[----:B------:R-:W-:Y:S01]  /*fea0*/  FMUL.FTZ R8, R8, UR16 ;  /* 0x0000001008087c20 */ /* 0x000fe20008410000 */
[----:B------:R-:W-:Y:S01]  /*feb0*/  FFMA.FTZ R17, R0, R32, R17 ;  /* 0x0000002000117223 */ /* 0x000fe20000010011 */
[----:B------:R-:W-:Y:S01]  /*fec0*/  FADD.FTZ R0, R67, -UR28 ;  /* 0x8000001c43007e21 */ /* 0x000fe20008010000 */
[----:B------:R-:W-:Y:S01]  /*fed0*/  FADD.FTZ R11, R11, R69 ;  /* 0x000000450b0b7221 */ /* 0x000fe20000010000 */
[----:B------:R-:W4:Y:S01]  /*fee0*/  LDL.LU R67, [R1+0x4ac] ;  /* 0x0004ac0001437983 */ /* 0x000f220000300800 */
[----:B------:R-:W-:Y:S01]  /*fef0*/  FADD.FTZ R10, R10, R9 ;  /* 0x000000090a0a7221 */ /* 0x000fe20000010000 */
[----:B------:R-:W-:Y:S01]  /*ff00*/  FFMA.FTZ R15, R8, R9, R15 ;  /* 0x00000009080f7223 */ /* 0x000fe2000001000f */
[----:B------:R-:W-:Y:S01]  /*ff10*/  FMUL.FTZ R9, R6, R31 ;  /* 0x0000001f06097220 */ /* 0x000fe20000410000 */
[----:B------:R-:W4:Y:S01]  /*ff20*/  LDL.LU R69, [R1+0x488] ;  /* 0x0004880001457983 */ /* 0x000f220000300800 */
[----:B------:R-:W-:Y:S01]  /*ff30*/  FMUL.FTZ R4, R4, UR16 ;  /* 0x0000001004047c20 */ /* 0x000fe20008410000 */
[----:B------:R-:W-:Y:S01]  /*ff40*/  FMUL.FTZ R12, R0, UR16 ;  /* 0x00000010000c7c20 */ /* 0x000fe20008410000 */
[----:B------:R-:W-:-:S02]  /*ff50*/  FADD.FTZ R0, R68, -UR28 ;  /* 0x8000001c44007e21 */ /* 0x000fc40008010000 */
[----:B------:R-:W4:Y:S01]  /*ff60*/  LDL.LU R68, [R1+0x8c0] ;  /* 0x0008c00001447983 */ /* 0x000f220000300800 */
[C---:B------:R-:W-:Y:S01]  /*ff70*/  FFMA.FTZ R15, R4.reuse, R9, R15 ;  /* 0x00000009040f7223 */ /* 0x040fe2000001000f */
[----:B------:R-:W-:Y:S01]  /*ff80*/  FFMA.FTZ R17, R4, R31, R17 ;  /* 0x0000001f04117223 */ /* 0x000fe20000010011 */
[----:B------:R-:W-:Y:S01]  /*ff90*/  FADD.FTZ R11, R11, R30 ;  /* 0x0000001e0b0b7221 */ /* 0x000fe20000010000 */
[----:B------:R-:W-:Y:S01]  /*ffa0*/  FFMA.FTZ R7, R8, R30, R7 ;  /* 0x0000001e08077223 */ /* 0x000fe20000010007 */
[----:B------:R-:W-:Y:S01]  /*ffb0*/  FADD.FTZ R10, R9, R10 ;  /* 0x0000000a090a7221 */ /* 0x000fe20000010000 */
[-C--:B------:R-:W-:Y:S01]  /*ffc0*/  FMUL.FTZ R9, R5, R59.reuse ;  /* 0x0000003b05097220 */ /* 0x080fe20000410000 */
[----:B------:R-:W-:Y:S01]  /*ffd0*/  FADD.FTZ R11, R11, R59 ;  /* 0x0000003b0b0b7221 */ /* 0x000fe20000010000 */
[----:B------:R-:W-:Y:S01]  /*ffe0*/  FFMA.FTZ R7, R12, R59, R7 ;  /* 0x0000003b0c077223 */ /* 0x000fe20000010007 */
[----:B------:R-:W4:Y:S04]  /*fff0*/  LDL.LU R30, [R1+0x48c] ;  /* 0x00048c00011e7983 */ /* 0x000f280000300800 */
[----:B------:R-:W4:Y:S01]  /*10000*/  LDL.LU R59, [R1+0x498] ;  /* 0x00049800013b7983 */ /* 0x000f220000300800 */
[----:B---3--:R-:W-:-:S03]  /*10010*/  FADD.FTZ R4, R16, -UR28 ;  /* 0x8000001c10047e21 */ /* 0x008fc60008010000 */
[----:B------:R-:W3:Y:S01]  /*10020*/  LDL.LU R16, [R1+0x8cc] ;  /* 0x0008cc0001107983 */ /* 0x000ee20000300800 */
[----:B------:R-:W-:Y:S01]  /*10030*/  FMUL.FTZ R8, R4, UR16 ;  /* 0x0000001004087c20 */ /* 0x000fe20008410000 */
[----:B--2---:R-:W-:Y:S02]  /*10040*/  FADD.FTZ R4, R64, -UR28 ;  /* 0x8000001c40047e21 */ /* 0x004fe40008010000 */
[----:B------:R-:W2:Y:S01]  /*10050*/  LDL.LU R64, [R1+0x8dc] ;  /* 0x0008dc0001407983 */ /* 0x000ea20000300800 */
[----:B------:R-:W-:Y:S01]  /*10060*/  FADD.FTZ R10, R10, R9 ;  /* 0x000000090a0a7221 */ /* 0x000fe20000010000 */
[----:B------:R-:W-:Y:S01]  /*10070*/  FFMA.FTZ R15, R12, R9, R15 ;  /* 0x000000090c0f7223 */ /* 0x000fe2000001000f */
[-C--:B------:R-:W-:Y:S01]  /*10080*/  FMUL.FTZ R9, R6, R58.reuse ;  /* 0x0000003a06097220 */ /* 0x080fe20000410000 */
[----:B------:R-:W-:Y:S01]  /*10090*/  FMUL.FTZ R0, R0, UR16 ;  /* 0x0000001000007c20 */ /* 0x000fe20008410000 */
[----:B------:R-:W-:Y:S01]  /*100a0*/  FADD.FTZ R13, R13, R32 ;  /* 0x000000200d0d7221 */ /* 0x000fe20000010000 */
[----:B------:R-:W-:Y:S01]  /*100b0*/  FMUL.FTZ R4, R4, UR16 ;  /* 0x0000001004047c20 */ /* 0x000fe20008410000 */
[----:B------:R-:W-:Y:S01]  /*100c0*/  FADD.FTZ R10, R9, R10 ;  /* 0x0000000a090a7221 */ /* 0x000fe20000010000 */
[C---:B------:R-:W-:Y:S01]  /*100d0*/  FFMA.FTZ R15, R0.reuse, R9, R15 ;  /* 0x00000009000f7223 */ /* 0x040fe2000001000f */
[----:B------:R-:W-:Y:S01]  /*100e0*/  FFMA.FTZ R17, R0, R58, R17 ;  /* 0x0000003a00117223 */ /* 0x000fe20000010011 */
[----:B------:R-:W-:Y:S01]  /*100f0*/  FADD.FTZ R13, R13, R31 ;  /* 0x0000001f0d0d7221 */ /* 0x000fe20000010000 */
[----:B------:R-:W2:Y:S03]  /*10100*/  LDL.LU R33, [R1+0x49c] ;  /* 0x00049c0001217983 */ /* 0x000ea60000300800 */
[----:B------:R-:W-:Y:S01]  /*10110*/  FADD.FTZ R13, R13, R58 ;  /* 0x0000003a0d0d7221 */ /* 0x000fe20000010000 */
[----:B------:R-:W2:Y:S04]  /*10120*/  LDL.LU R32, [R1+0x53c] ;  /* 0x00053c0001207983 */ /* 0x000ea80000300800 */
[----:B------:R-:W2:Y:S04]  /*10130*/  LDL.LU R31, [R1+0x550] ;  /* 0x00055000011f7983 */ /* 0x000ea80000300800 */
[----:B------:R-:W2:Y:S01]  /*10140*/  LDL.LU R58, [R1+0x570] ;  /* 0x00057000013a7983 */ /* 0x000ea20000300800 */
[----:B----4-:R-:W-:-:S04]  /*10150*/  FMUL.FTZ R9, R5, R66 ;  /* 0x0000004205097220 */ /* 0x010fc80000410000 */
[----:B------:R-:W-:Y:S01]  /*10160*/  FADD.FTZ R10, R10, R9 ;  /* 0x000000090a0a7221 */ /* 0x000fe20000010000 */
[----:B------:R-:W-:Y:S01]  /*10170*/  FFMA.FTZ R15, R8, R9, R15 ;  /* 0x00000009080f7223 */ /* 0x000fe2000001000f */
[----:B------:R-:W-:Y:S02]  /*10180*/  FADD.FTZ R0, R67, -UR28 ;  /* 0x8000001c43007e21 */ /* 0x000fe40008010000 */
[----:B------:R-:W4:Y:S01]  /*10190*/  LDL.LU R67, [R1+0x8ec] ;  /* 0x0008ec0001437983 */ /* 0x000f220000300800 */
[-C--:B------:R-:W-:Y:S01]  /*101a0*/  FMUL.FTZ R9, R6, R69.reuse ;  /* 0x0000004506097220 */ /* 0x080fe20000410000 */
[----:B------:R-:W-:Y:S01]  /*101b0*/  FFMA.FTZ R8, R8, R66, R7 ;  /* 0x0000004208087223 */ /* 0x000fe20000010007 */
[C---:B------:R-:W-:Y:S02]  /*101c0*/  FFMA.FTZ R17, R4.reuse, R69, R17 ;  /* 0x0000004504117223 */ /* 0x040fe40000010011 */
[----:B------:R-:W-:Y:S01]  /*101d0*/  FADD.FTZ R10, R9, R10 ;  /* 0x0000000a090a7221 */ /* 0x000fe20000010000 */
[----:B------:R-:W-:Y:S01]  /*101e0*/  FFMA.FTZ R15, R4, R9, R15 ;  /* 0x00000009040f7223 */ /* 0x000fe2000001000f */
[----:B------:R-:W-:Y:S01]  /*101f0*/  FADD.FTZ R7, R68, -UR28 ;  /* 0x8000001c44077e21 */ /* 0x000fe20008010000 */
[----:B------:R-:W-:Y:S01]  /*10200*/  FMUL.FTZ R9, R5, R65 ;  /* 0x0000004105097220 */ /* 0x000fe20000410000 */
[----:B------:R-:W4:Y:S01]  /*10210*/  LDL.LU R68, [R1+0x8f8] ;  /* 0x0008f80001447983 */ /* 0x000f220000300800 */
[----:B------:R-:W-:-:S02]  /*10220*/  FADD.FTZ R13, R13, R69 ;  /* 0x000000450d0d7221 */ /* 0x000fc40000010000 */
[----:B------:R-:W-:Y:S01]  /*10230*/  FADD.FTZ R14, R10, R9 ;  /* 0x000000090a0e7221 */ /* 0x000fe20000010000 */
[----:B------:R-:W4:Y:S01]  /*10240*/  LDL.LU R69, [R1+0x8fc] ;  /* 0x0008fc0001457983 */ /* 0x000f220000300800 */
[----:B------:R-:W-:Y:S01]  /*10250*/  FMUL.FTZ R10, R7, UR16 ;  /* 0x00000010070a7c20 */ /* 0x000fe20008410000 */
[----:B---3--:R-:W-:-:S04]  /*10260*/  FADD.FTZ R4, R16, -UR28 ;  /* 0x8000001c10047e21 */ /* 0x008fc80008010000 */
[----:B------:R-:W-:Y:S01]  /*10270*/  FMUL.FTZ R7, R4, UR16 ;  /* 0x0000001004077c20 */ /* 0x000fe20008410000 */
[----:B--2---:R-:W-:Y:S02]  /*10280*/  FADD.FTZ R4, R64, -UR28 ;  /* 0x8000001c40047e21 */ /* 0x004fe40008010000 */
[----:B------:R-:W2:Y:S01]  /*10290*/  LDL.LU R64, [R1+0x908] ;  /* 0x0009080001407983 */ /* 0x000ea20000300800 */
[----:B------:R-:W-:Y:S01]  /*102a0*/  FMUL.FTZ R12, R0, UR16 ;  /* 0x00000010000c7c20 */ /* 0x000fe20008410000 */
[----:B------:R-:W-:Y:S01]  /*102b0*/  FADD.FTZ R0, R11, R66 ;  /* 0x000000420b007221 */ /* 0x000fe20000010000 */
[----:B------:R-:W-:Y:S01]  /*102c0*/  FADD.FTZ R13, R13, R30 ;  /* 0x0000001e0d0d7221 */ /* 0x000fe20000010000 */
[----:B------:R-:W3:Y:S01]  /*102d0*/  LDL.LU R66, [R1+0x574] ;  /* 0x0005740001427983 */ /* 0x000ee20000300800 */
[----:B------:R-:W-:Y:S01]  /*102e0*/  FFMA.FTZ R15, R12, R9, R15 ;  /* 0x000000090c0f7223 */ /* 0x000fe2000001000f */
[-C--:B------:R-:W-:Y:S01]  /*102f0*/  FMUL.FTZ R9, R6, R30.reuse ;  /* 0x0000001e06097220 */ /* 0x080fe20000410000 */
[----:B------:R-:W-:Y:S01]  /*10300*/  FFMA.FTZ R17, R10, R30, R17 ;  /* 0x0000001e0a117223 */ /* 0x000fe20000010011 */
[----:B------:R-:W-:Y:S01]  /*10310*/  FADD.FTZ R0, R0, R65 ;  /* 0x0000004100007221 */ /* 0x000fe20000010000 */
[----:B------:R-:W-:Y:S01]  /*10320*/  FFMA.FTZ R8, R12, R65, R8 ;  /* 0x000000410c087223 */ /* 0x000fe20000010008 */
[----:B------:R-:W3:Y:S01]  /*10330*/  LDL.LU R30, [R1+0x90c] ;  /* 0x00090c00011e7983 */ /* 0x000ee20000300800 */
[----:B------:R-:W-:Y:S01]  /*10340*/  FFMA.FTZ R15, R10, R9, R15 ;  /* 0x000000090a0f7223 */ /* 0x000fe2000001000f */
[-C--:B------:R-:W-:Y:S01]  /*10350*/  FMUL.FTZ R16, R5, R59.reuse ;  /* 0x0000003b05107220 */ /* 0x080fe20000410000 */
[----:B------:R-:W-:Y:S01]  /*10360*/  FADD.FTZ R0, R0, R59 ;  /* 0x0000003b00007221 */ /* 0x000fe20000010000 */
[----:B------:R-:W-:Y:S01]  /*10370*/  FFMA.FTZ R8, R7, R59, R8 ;  /* 0x0000003b07087223 */ /* 0x000fe20000010008 */
[----:B------:R-:W-:Y:S01]  /*10380*/  FADD.FTZ R14, R9, R14 ;  /* 0x0000000e090e7221 */ /* 0x000fe20000010000 */
[----:B------:R-:W3:Y:S01]  /*10390*/  LDL.LU R59, [R1+0x910] ;  /* 0x00091000013b7983 */ /* 0x000ee20000300800 */
[----:B------:R-:W-:Y:S01]  /*103a0*/  FFMA.FTZ R15, R7, R16, R15 ;  /* 0x00000010070f7223 */ /* 0x000fe2000001000f */
[----:B------:R-:W-:Y:S01]  /*103b0*/  FMUL.FTZ R9, R6, R33 ;  /* 0x0000002106097220 */ /* 0x000fe20000410000 */
[----:B------:R-:W-:-:S04]  /*103c0*/  FMUL.FTZ R4, R4, UR16 ;  /* 0x0000001004047c20 */ /* 0x000fc80008410000 */
[C---:B------:R-:W-:Y:S01]  /*103d0*/  FFMA.FTZ R15, R4.reuse, R9, R15 ;  /* 0x00000009040f7223 */ /* 0x040fe2000001000f */
[----:B------:R-:W-:Y:S01]  /*103e0*/  FFMA.FTZ R17, R4, R33, R17 ;  /* 0x0000002104117223 */ /* 0x000fe20000010011 */
[----:B----4-:R-:W-:Y:S02]  /*103f0*/  FADD.FTZ R10, R67, -UR28 ;  /* 0x8000001c430a7e21 */ /* 0x010fe40008010000 */
[----:B------:R-:W4:Y:S01]  /*10400*/  LDL.LU R67, [R1+0x588] ;  /* 0x0005880001437983 */ /* 0x000f220000300800 */
[----:B------:R-:W-:-:S03]  /*10410*/  FADD.FTZ R7, R68, -UR28 ;  /* 0x8000001c44077e21 */ /* 0x000fc60008010000 */
[----:B------:R-:W4:Y:S01]  /*10420*/  LDL.LU R68, [R1+0x590] ;  /* 0x0005900001447983 */ /* 0x000f220000300800 */
[----:B------:R-:W-:Y:S01]  /*10430*/  FADD.FTZ R4, R69, -UR28 ;  /* 0x8000001c45047e21 */ /* 0x000fe20008010000 */
[----:B------:R-:W-:Y:S02]  /*10440*/  FMUL.FTZ R12, R7, UR16 ;  /* 0x00000010070c7c20 */ /* 0x000fe40008410000 */
[----:B------:R-:W4:Y:S01]  /*10450*/  LDL.LU R69, [R1+0x5a4] ;  /* 0x0005a40001457983 */ /* 0x000f220000300800 */
[----:B------:R-:W-:Y:S01]  /*10460*/  FMUL.FTZ R7, R4, UR16 ;  /* 0x0000001004077c20 */ /* 0x000fe20008410000 */
[----:B--2---:R-:W-:Y:S02]  /*10470*/  FADD.FTZ R4, R64, -UR28 ;  /* 0x8000001c40047e21 */ /* 0x004fe40008010000 */
[----:B------:R-:W2:Y:S01]  /*10480*/  LDL.LU R64, [R1+0x5ac] ;  /* 0x0005ac0001407983 */ /* 0x000ea20000300800 */
[----:B------:R-:W-:Y:S01]  /*10490*/  FADD.FTZ R14, R14, R16 ;  /* 0x000000100e0e7221 */ /* 0x000fe20000010000 */
[----:B------:R-:W-:-:S03]  /*104a0*/  FMUL.FTZ R10, R10, UR16 ;  /* 0x000000100a0a7c20 */ /* 0x000fc60008410000 */
[----:B------:R-:W-:Y:S01]  /*104b0*/  FADD.FTZ R14, R9, R14 ;  /* 0x0000000e090e7221 */ /* 0x000fe20000010000 */
[----:B------:R-:W-:-:S04]  /*104c0*/  FMUL.FTZ R9, R5, R32 ;  /* 0x0000002005097220 */ /* 0x000fc80000410000 */
[----:B------:R-:W-:Y:S01]  /*104d0*/  FADD.FTZ R14, R14, R9 ;  /* 0x000000090e0e7221 */ /* 0x000fe20000010000 */
[----:B------:R-:W-:Y:S01]  /*104e0*/  FFMA.FTZ R15, R10, R9, R15 ;  /* 0x000000090a0f7223 */ /* 0x000fe2000001000f */
[----:B------:R-:W-:Y:S01]  /*104f0*/  FMUL.FTZ R9, R6, R31 ;  /* 0x0000001f06097220 */ /* 0x000fe20000410000 */
[----:B------:R-:W-:-:S03]  /*10500*/  FMUL.FTZ R16, R5, R58 ;  /* 0x0000003a05107220 */ /* 0x000fc60000410000 */
[----:B------:R-:W-:Y:S01]  /*10510*/  FADD.FTZ R14, R9, R14 ;  /* 0x0000000e090e7221 */ /* 0x000fe20000010000 */
[----:B------:R-:W-:Y:S01]  /*10520*/  FFMA.FTZ R15, R12, R9, R15 ;  /* 0x000000090c0f7223 */ /* 0x000fe2000001000f */
[----:B------:R-:W-:Y:S01]  /*10530*/  FFMA.FTZ R8, R10, R32, R8 ;  /* 0x000000200a087223 */ /* 0x000fe20000010008 */
[----:B---3--:R-:W-:Y:S01]  /*10540*/  FMUL.FTZ R9, R6, R66 ;  /* 0x0000004206097220 */ /* 0x008fe20000410000 */
[----:B------:R-:W-:Y:S01]  /*10550*/  FADD.FTZ R14, R14, R16 ;  /* 0x000000100e0e7221 */ /* 0x000fe20000010000 */
[----:B------:R-:W-:Y:S01]  /*10560*/  FFMA.FTZ R15, R7, R16, R15 ;  /* 0x00000010070f7223 */ /* 0x000fe2000001000f */
[----:B------:R-:W-:Y:S01]  /*10570*/  FMUL.FTZ R4, R4, UR16 ;  /* 0x0000001004047c20 */ /* 0x000fe20008410000 */
[----:B------:R-:W-:Y:S01]  /*10580*/  FADD.FTZ R10, R30, -UR28 ;  /* 0x8000001c1e0a7e21 */ /* 0x000fe20008010000 */
[----:B------:R-:W-:Y:S01]  /*10590*/  FFMA.FTZ R17, R12, R31, R17 ;  /* 0x0000001f0c117223 */ /* 0x000fe20000010011 */
[----:B------:R-:W-:Y:S01]  /*105a0*/  FADD.FTZ R14, R9, R14 ;  /* 0x0000000e090e7221 */ /* 0x000fe20000010000 */
[----:B------:R-:W-:Y:S01]  /*105b0*/  FFMA.FTZ R15, R4, R9, R15 ;  /* 0x00000009040f7223 */ /* 0x000fe2000001000f */
[----:B------:R-:W-:Y:S01]  /*105c0*/  FMUL.FTZ R10, R10, UR16 ;  /* 0x000000100a0a7c20 */ /* 0x000fe20008410000 */
[----:B------:R-:W-:Y:S01]  /*105d0*/  FFMA.FTZ R8, R7, R58, R8 ;  /* 0x0000003a07087223 */ /* 0x000fe20000010008 */
[----:B------:R-:W-:Y:S01]  /*105e0*/  FADD.FTZ R7, R59, -UR28 ;  /* 0x8000001c3b077e21 */ /* 0x000fe20008010000 */
[----:B------:R-:W-:Y:S01]  /*105f0*/  FADD.FTZ R13, R13, R33 ;  /* 0x000000210d0d7221 */ /* 0x000fe20000010000 */
[----:B------:R-:W-:Y:S01]  /*10600*/  FFMA.FTZ R17, R4, R66, R17 ;  /* 0x0000004204117223 */ /* 0x000fe20000010011 */
[----:B------:R-:W-:Y:S01]  /*10610*/  FADD.FTZ R4, R62, -UR28 ;  /* 0x8000001c3e047e21 */ /* 0x000fe20008010000 */
[----:B------:R-:W-:Y:S01]  /*10620*/  FMUL.FTZ R12, R7, UR16 ;  /* 0x00000010070c7c20 */ /* 0x000fe20008410000 */
[----:B------:R-:W-:Y:S01]  /*10630*/  FADD.FTZ R0, R0, R32 ;  /* 0x0000002000007221 */ /* 0x000fe20000010000 */
[----:B------:R-:W-:Y:S01]  /*10640*/  FADD.FTZ R13, R13, R31 ;  /* 0x0000001f0d0d7221 */ /* 0x000fe20000010000 */
[----:B----4-:R-:W-:-:S04]  /*10650*/  FMUL.FTZ R9, R5, R67 ;  /* 0x0000004305097220 */ /* 0x010fc80000410000 */
[----:B------:R-:W-:Y:S01]  /*10660*/  FADD.FTZ R14, R14, R9 ;  /* 0x000000090e0e7221 */ /* 0x000fe20000010000 */
[----:B------:R-:W-:Y:S01]  /*10670*/  FFMA.FTZ R15, R10, R9, R15 ;  /* 0x000000090a0f7223 */ /* 0x000fe2000001000f */
[----:B------:R-:W-:Y:S01]  /*10680*/  FMUL.FTZ R7, R4, UR16 ;  /* 0x0000001004077c20 */ /* 0x000fe20008410000 */
[----:B------:R-:W-:Y:S01]  /*10690*/  FMUL.FTZ R9, R6, R68 ;  /* 0x0000004406097220 */ /* 0x000fe20000410000 */
[----:B------:R-:W-:Y:S01]  /*106a0*/  FADD.FTZ R4, R63, -UR28 ;  /* 0x8000001c3f047e21 */ /* 0x000fe20008010000 */
        /* <DEDUP_REMOVED lines=14> */
[----:B--2---:R-:W-:Y:S01]  /*10790*/  FMUL.FTZ R9, R6, R64 ;  /* 0x0000004006097220 */ /* 0x004fe20000410000 */
[----:B------:R-:W-:-:S03]  /*107a0*/  FADD.FTZ R11, R13, R64 ;  /* 0x000000400d0b7221 */ /* 0x000fc60000010000 */
[----:B------:R-:W-:Y:S01]  /*107b0*/  FADD.FTZ R14, R9, R14 ;  /* 0x0000000e090e7221 */ /* 0x000fe20000010000 */
[C---:B------:R-:W-:Y:S01]  /*107c0*/  FFMA.FTZ R15, R4.reuse, R9, R15 ;  /* 0x00000009040f7223 */ /* 0x040fe2000001000f */
[----:B------:R-:W-:Y:S01]  /*107d0*/  FFMA.FTZ R9, R4, R64, R17 ;  /* 0x0000004004097223 */ /* 0x000fe20000010011 */
[----:B0-----:R-:W-:Y:S06]  /*107e0*/  BRA `(.L_x_1583) ;  /* 0x000000a400f87947 */ /* 0x001fec0003800000 */
.L_x_1582:
[----:B------:R-:W2:Y:S04]  /*107f0*/  LDL.LU R4, [R1+0x548] ;  /* 0x0005480001047983 */ /* 0x000ea80000300800 */
[----:B------:R-:W3:Y:S04]  /*10800*/  LDL.LU R17, [R1+0x464] ;  /* 0x0004640001117983 */ /* 0x000ee80000300800 */
[----:B------:R-:W4:Y:S04]  /*10810*/  LDL.LU R11, [R1+0x558] ;  /* 0x00055800010b7983 */ /* 0x000f280000300800 */
[----:B------:R-:W4:Y:S04]  /*10820*/  LDL.LU R16, [R1+0x460] ;  /* 0x0004600001107983 */ /* 0x000f280000300800 */
[----:B------:R-:W4:Y:S04]  /*10830*/  LDL.LU R13, [R1+0x580] ;  /* 0x00058000010d7983 */ /* 0x000f280000300800 */
[----:B------:R-:W4:Y:S01]  /*10840*/  LDL.LU R12, [R1+0x46c] ;  /* 0x00046c00010c7983 */ /* 0x000f220000300800 */
[----:B--2---:R-:W-:-:S04]  /*10850*/  FADD.FTZ R4, R4, -UR28 ;  /* 0x8000001c04047e21 */ /* 0x004fc80008010000 */
[----:B------:R-:W-:-:S04]  /*10860*/  FMUL.FTZ R4, R4, UR16 ;  /* 0x0000001004047c20 */ /* 0x000fc80008410000 */
[----:B------:R-:W-:-:S04]  /*10870*/  FFMA.FTZ R8, R5, R4, R2 ;  /* 0x0000000405087223 */ /* 0x000fc80000010002 */
[----:B------:R-:W-:-:S06]  /*10880*/  FMUL.FTZ R7, R8, -1.4426950216293334961 ;  /* 0xbfb8aa3b08077820 */ /* 0x000fcc0000410000 */
[----:B------:R-:W0:Y:S02]  /*10890*/  MUFU.EX2 R7, R7 ;  /* 0x0000000700077308 */ /* 0x000e240000000800 */
[----:B0-----:R-:W-:-:S06]  /*108a0*/  FADD.FTZ R7, R7, 1 ;  /* 0x3f80000007077421 */ /* 0x001fcc0000010000 */
[----:B------:R-:W3:Y:S02]  /*108b0*/  MUFU.RCP R9, R7 ;  /* 0x0000000700097308 */ /* 0x000ee40000001000 */
[----:B---3--:R-:W-:Y:S02]  /*108c0*/  FMUL.FTZ R10, R9, R17 ;  /* 0x00000011090a7220 */ /* 0x008fe40000410000 */
[----:B------:R-:W2:Y:S01]  /*108d0*/  LDL.LU R17, [R1+0x5c4] ;  /* 0x0005c40001117983 */ /* 0x000ea20000300800 */
[----:B----4-:R-:W-:Y:S01]  /*108e0*/  FADD.FTZ R7, R11, -UR28 ;  /* 0x8000001c0b077e21 */ /* 0x010fe20008010000 */
[----:B------:R-:W-:-:S03]  /*108f0*/  FADD.FTZ R9, -R9, 1 ;  /* 0x3f80000009097421 */ /* 0x000fc60000010100 */
[----:B------:R-:W-:Y:S01]  /*10900*/  FMUL.FTZ R14, R7, UR16 ;  /* 0x00000010070e7c20 */ /* 0x000fe20008410000 */
[----:B------:R-:W-:-:S03]  /*10910*/  FFMA.FTZ R8, R8, R9, 1 ;  /* 0x3f80000008087423 */ /* 0x000fc60000010009 */
[----:B------:R-:W-:-:S04]  /*10920*/  FFMA.FTZ R7, R6, R14, R3 ;  /* 0x0000000e06077223 */ /* 0x000fc80000010003 */
[----:B------:R-:W-:-:S06]  /*10930*/  FMUL.FTZ R9, R7, -1.4426950216293334961 ;  /* 0xbfb8aa3b07097820 */ /* 0x000fcc0000410000 */
[----:B------:R-:W0:Y:S02]  /*10940*/  MUFU.EX2 R9, R9 ;  /* 0x0000000900097308 */ /* 0x000e240000000800 */
[----:B0-----:R-:W-:-:S06]  /*10950*/  FADD.FTZ R9, R9, 1 ;  /* 0x3f80000009097421 */ /* 0x001fcc0000010000 */
[----:B------:R-:W0:Y:S02]  /*10960*/  MUFU.RCP R9, R9 ;  /* 0x0000000900097308 */ /* 0x000e240000001000 */
[C---:B0-----:R-:W-:Y:S01]  /*10970*/  FMUL.FTZ R11, R9.reuse, R16 ;  /* 0x00000010090b7220 */ /* 0x041fe20000410000 */
[----:B------:R-:W-:Y:S01]  /*10980*/  FADD.FTZ R9, -R9, 1 ;  /* 0x3f80000009097421 */ /* 0x000fe20000010100 */
[----:B------:R-:W-:Y:S01]  /*10990*/  FMUL.FTZ R8, R10, R8 ;  /* 0x000000080a087220 */ /* 0x000fe20000410000 */
[----:B------:R0:W-:Y:S02]  /*109a0*/  STL [R1+0x918], R14 ;  /* 0x0009180e01007387 */ /* 0x0001e40000100800 */
[----:B------:R-:W-:Y:S02]  /*109b0*/  FFMA.FTZ R9, R7, R9, 1 ;  /* 0x3f80000007097423 */ /* 0x000fe40000010009 */
[----:B------:R-:W3:Y:S02]  /*109c0*/  LDL.LU R16, [R1+0x608] ;  /* 0x0006080001107983 */ /* 0x000ee40000300800 */
[----:B------:R-:W-:Y:S01]  /*109d0*/  FMUL.FTZ R15, R11, R9 ;  /* 0x000000090b0f7220 */ /* 0x000fe20000410000 */
[----:B------:R-:W-:-:S02]  /*109e0*/  FADD.FTZ R9, R13, -UR28 ;  /* 0x8000001c0d097e21 */ /* 0x000fc40008010000 */
[----:B------:R-:W4:Y:S01]  /*109f0*/  LDL.LU R13, [R1+0x474] ;  /* 0x00047400010d7983 */ /* 0x000f220000300800 */
[----:B------:R-:W-:Y:S01]  /*10a00*/  FMUL.FTZ R10, R5, R8 ;  /* 0x00000008050a7220 */ /* 0x000fe20000410000 */
[----:B------:R-:W-:Y:S01]  /*10a10*/  FMUL.FTZ R11, R6, R15 ;  /* 0x0000000f060b7220 */ /* 0x000fe20000410000 */
[----:B------:R-:W-:Y:S02]  /*10a20*/  FMUL.FTZ R9, R9, UR16 ;  /* 0x0000001009097c20 */ /* 0x000fe40008410000 */
[----:B------:R-:W-:Y:S01]  /*10a30*/  FFMA.FTZ R7, R4, R10, RZ ;  /* 0x0000000a04077223 */ /* 0x000fe200000100ff */
[----:B------:R-:W-:-:S03]  /*10a40*/  FADD.FTZ R10, RZ, R10 ;  /* 0x0000000aff0a7221 */ /* 0x000fc60000010000 */
[----:B------:R-:W-:Y:S01]  /*10a50*/  FFMA.FTZ R7, R14, R11, R7 ;  /* 0x0000000b0e077223 */ /* 0x000fe20000010007 */
[----:B0-----:R-:W-:Y:S01]  /*10a60*/  FADD.FTZ R14, R11, R10 ;  /* 0x0000000a0b0e7221 */ /* 0x001fe20000010000 */
[----:B------:R-:W-:-:S04]  /*10a70*/  FFMA.FTZ R10, R5, R9, R2 ;  /* 0x00000009050a7223 */ /* 0x000fc80000010002 */
[----:B------:R-:W-:-:S06]  /*10a80*/  FMUL.FTZ R11, R10, -1.4426950216293334961 ;  /* 0xbfb8aa3b0a0b7820 */ /* 0x000fcc0000410000 */
[----:B------:R-:W0:Y:S02]  /*10a90*/  MUFU.EX2 R11, R11 ;  /* 0x0000000b000b7308 */ /* 0x000e240000000800 */
[----:B0-----:R-:W-:-:S06]  /*10aa0*/  FADD.FTZ R11, R11, 1 ;  /* 0x3f8000000b0b7421 */ /* 0x001fcc0000010000 */
[----:B------:R-:W0:Y:S01]  /*10ab0*/  MUFU.RCP R11, R11 ;  /* 0x0000000b000b7308 */ /* 0x000e220000001000 */
[----:B------:R1:W-:Y:S04]  /*10ac0*/  STL [R1+0x92c], R14 ;  /* 0x00092c0e01007387 */ /* 0x0003e80000100800 */
[----:B-1----:R-:W3:Y:S01]  /*10ad0*/  LDL.LU R14, [R1+0x470] ;  /* 0x00047000010e7983 */ /* 0x002ee20000300800 */
[C---:B0-----:R-:W-:Y:S01]  /*10ae0*/  FMUL.FTZ R12, R11.reuse, R12 ;  /* 0x0000000c0b0c7220 */ /* 0x041fe20000410000 */
[----:B------:R-:W-:-:S04]  /*10af0*/  FADD.FTZ R11, -R11, 1 ;  /* 0x3f8000000b0b7421 */ /* 0x000fc80000010100 */
[----:B------:R-:W-:Y:S01]  /*10b00*/  FFMA.FTZ R11, R10, R11, 1 ;  /* 0x3f8000000a0b7423 */ /* 0x000fe2000001000b */
[----:B------:R0:W-:Y:S01]  /*10b10*/  STL [R1+0x634], R15 ;  /* 0x0006340f01007387 */ /* 0x0001e20000100800 */
[----:B------:R-:W-:Y:S01]  /*10b20*/  FFMA.FTZ R4, R4, R8, RZ ;  /* 0x0000000804047223 */ /* 0x000fe200000100ff */
[----:B------:R-:W-:Y:S01]  /*10b30*/  FADD.FTZ R8, RZ, R8 ;  /* 0x00000008ff087221 */ /* 0x000fe20000010000 */
[----:B------:R-:W-:Y:S01]  /*10b40*/  FMUL.FTZ R11, R12, R11 ;  /* 0x0000000b0c0b7220 */ /* 0x000fe20000410000 */
[----:B0-----:R-:W3:Y:S01]  /*10b50*/  LDL.LU R15, [R1+0x4a0] ;  /* 0x0004a000010f7983 */ /* 0x001ee20000300800 */
[----:B--2---:R-:W-:-:S03]  /*10b60*/  FADD.FTZ R10, R17, -UR28 ;  /* 0x8000001c110a7e21 */ /* 0x004fc60008010000 */
[----:B------:R-:W2:Y:S01]  /*10b70*/  LDL.LU R17, [R1+0x610] ;  /* 0x0006100001117983 */ /* 0x000ea20000300800 */
        /* <DEDUP_REMOVED lines=13> */
[----:B-----5:R0:W-:Y:S04]  /*10c50*/  STL [R1+0x948], R57 ;  /* 0x0009483901007387 */ /* 0x0201e80000100800 */
[----:B------:R4:W-:Y:S04]  /*10c60*/  STL [R1+0x904], R8 ;  /* 0x0009040801007387 */ /* 0x0009e80000100800 */
[----:B0-----:R-:W2:Y:S01]  /*10c70*/  LDL.LU R57, [R1+0x490] ;  /* 0x0004900001397983 */ /* 0x001ea20000300800 */
[----:B----4-:R-:W-:-:S03]  /*10c80*/  FMUL.FTZ R8, R7, R13 ;  /* 0x0000000d07087220 */ /* 0x010fc60000410000 */
[----:B------:R-:W4:Y:S01]  /*10c90*/  LDL.LU R13, [R1+0x640] ;  /* 0x00064000010d7983 */ /* 0x000f220000300800 */
[----:B------:R-:W-:Y:S01]  /*10ca0*/  FADD.FTZ R9, R64, -UR28 ;  /* 0x8000001c40097e21 */ /* 0x000fe20008010000 */
[----:B------:R-:W-:-:S03]  /*10cb0*/  FADD.FTZ R7, -R7, 1 ;  /* 0x3f80000007077421 */ /* 0x000fc60000010100 */
[----:B------:R-:W-:Y:S01]  /*10cc0*/  FMUL.FTZ R10, R9, UR16 ;  /* 0x00000010090a7c20 */ /* 0x000fe20008410000 */
[----:B------:R-:W-:Y:S01]  /*10cd0*/  FFMA.FTZ R7, R4, R7, 1 ;  /* 0x3f80000004077423 */ /* 0x000fe20000010007 */
[----:B---3--:R-:W-:Y:S02]  /*10ce0*/  FADD.FTZ R9, R16, -UR28 ;  /* 0x8000001c10097e21 */ /* 0x008fe40008010000 */
[----:B------:R-:W-:Y:S01]  /*10cf0*/  FFMA.FTZ R4, R5, R10, R2 ;  /* 0x0000000a05047223 */ /* 0x000fe20000010002 */
[----:B------:R-:W3:Y:S01]  /*10d00*/  LDL.LU R16, [R1+0x644] ;  /* 0x0006440001107983 */ /* 0x000ee20000300800 */
[----:B------:R-:W-:Y:S02]  /*10d10*/  FMUL.FTZ R64, R8, R7 ;  /* 0x0000000708407220 */ /* 0x000fe40000410000 */
[----:B------:R-:W-:-:S06]  /*10d20*/  FMUL.FTZ R7, R4, -1.4426950216293334961 ;  /* 0xbfb8aa3b04077820 */ /* 0x000fcc0000410000 */
[----:B------:R-:W0:Y:S02]  /*10d30*/  MUFU.EX2 R7, R7 ;  /* 0x0000000700077308 */ /* 0x000e240000000800 */
[----:B0-----:R-:W-:-:S06]  /*10d40*/  FADD.FTZ R7, R7, 1 ;  /* 0x3f80000007077421 */ /* 0x001fcc0000010000 */
[----:B------:R-:W0:Y:S01]  /*10d50*/  MUFU.RCP R7, R7 ;  /* 0x0000000700077308 */ /* 0x000e220000001000 */
[----:B------:R1:W-:Y:S02]  /*10d60*/  STL [R1+0x900], R10 ;  /* 0x0009000a01007387 */ /* 0x0003e40000100800 */
[----:B-1----:R-:W-:Y:S01]  /*10d70*/  FMUL.FTZ R10, R9, UR16 ;  /* 0x00000010090a7c20 */ /* 0x002fe20008410000 */
[C---:B0-----:R-:W-:Y:S02]  /*10d80*/  FMUL.FTZ R8, R7.reuse, R14 ;  /* 0x0000000e07087220 */ /* 0x041fe40000410000 */
[----:B------:R-:W3:Y:S01]  /*10d90*/  LDL.LU R14, [R1+0x4b0] ;  /* 0x0004b000010e7983 */ /* 0x000ee20000300800 */
[----:B------:R-:W-:-:S04]  /*10da0*/  FADD.FTZ R7, -R7, 1 ;  /* 0x3f80000007077421 */ /* 0x000fc80000010100 */
        /* <DEDUP_REMOVED lines=22> */
[----:B------:R-:W0:Y:S01]  /*10f10*/  MUFU.RCP R7, R7 ;  /* 0x0000000700077308 */ /* 0x000e220000001000 */
[----:B----4-:R-:W-:Y:S02]  /*10f20*/  FADD.FTZ R9, R13, -UR28 ;  /* 0x8000001c0d097e21 */ /* 0x010fe40008010000 */
[----:B------:R-:W4:Y:S01]  /*10f30*/  LDL.LU R13, [R1+0x68c] ;  /* 0x00068c00010d7983 */ /* 0x000f220000300800 */
[----:B0-----:R-:W-:-:S03]  /*10f40*/  FMUL.FTZ R8, R7, R57 ;  /* 0x0000003907087220 */ /* 0x001fc60000410000 */
[----:B------:R-:W4:Y:S01]  /*10f50*/  LDL.LU R57, [R1+0x4a4] ;  /* 0x0004a40001397983 */ /* 0x000f220000300800 */
[----:B------:R-:W-:-:S03]  /*10f60*/  FADD.FTZ R7, -R7, 1 ;  /* 0x3f80000007077421 */ /* 0x000fc60000010100 */
[----:B------:R0:W-:Y:S01]  /*10f70*/  STL [R1+0x8f0], R10 ;  /* 0x0008f00a01007387 */ /* 0x0001e20000100800 */
[----:B------:R-:W-:-:S04]  /*10f80*/  FFMA.FTZ R7, R4, R7, 1 ;  /* 0x3f80000004077423 */ /* 0x000fc80000010007 */
[----:B------:R-:W-:Y:S01]  /*10f90*/  FMUL.FTZ R7, R8, R7 ;  /* 0x0000000708077220 */ /* 0x000fe20000410000 */
[----:B0-----:R-:W-:Y:S01]  /*10fa0*/  FMUL.FTZ R10, R9, UR16 ;  /* 0x00000010090a7c20 */ /* 0x001fe20008410000 */
[----:B---3--:R-:W-:-:S03]  /*10fb0*/  FADD.FTZ R9, R16, -UR28 ;  /* 0x8000001c10097e21 */ /* 0x008fc60008010000 */
[----:B------:R0:W-:Y:S01]  /*10fc0*/  STL [R1+0x610], R7 ;  /* 0x0006100701007387 */ /* 0x0001e20000100800 */
[----:B------:R-:W-:-:S03]  /*10fd0*/  FFMA.FTZ R4, R6, R10, R3 ;  /* 0x0000000a06047223 */ /* 0x000fc60000010003 */
[----:B------:R-:W3:Y:S01]  /*10fe0*/  LDL.LU R16, [R1+0x6b8] ;  /* 0x0006b80001107983 */ /* 0x000ee20000300800 */
[----:B0-----:R-:W-:-:S06]  /*10ff0*/  FMUL.FTZ R7, R4, -1.4426950216293334961 ;  /* 0xbfb8aa3b04077820 */ /* 0x001fcc0000410000 */
        /* <DEDUP_REMOVED lines=11> */
[----:B------:R0:W-:Y:S01]  /*110b0*/  STL [R1+0x608], R7 ;  /* 0x0006080701007387 */ /* 0x0001e20000100800 */
[----:B--2---:R-:W-:-:S03]  /*110c0*/  FADD.FTZ R9, R17, -UR28 ;  /* 0x8000001c11097e21 */ /* 0x004fc60008010000 */
[----:B------:R-:W2:Y:S01]  /*110d0*/  LDL.LU R17, [R1+0x6bc] ;  /* 0x0006bc0001117983 */ /* 0x000ea20000300800 */
[----:B0-----:R-:W-:-:S06]  /*110e0*/  FMUL.FTZ R7, R4, -1.4426950216293334961 ;  /* 0xbfb8aa3b04077820 */ /* 0x001fcc0000410000 */
[----:B------:R-:W0:Y:S02]  /*110f0*/  MUFU.EX2 R7, R7 ;  /* 0x0000000700077308 */ /* 0x000e240000000800 */
        /* <DEDUP_REMOVED lines=38> */
[----:B--2---:R-:W-:Y:S02]  /*11360*/  FADD.FTZ R9, R17, -UR28 ;  /* 0x8000001c11097e21 */ /* 0x004fe40008010000 */
[----:B------:R-:W2:Y:S01]  /*11370*/  LDL.LU R17, [R1+0x710] ;  /* 0x0007100001117983 */ /* 0x000ea20000300800 */
[----:B------:R-:W-:Y:S01]  /*11380*/  FMUL.FTZ R7, R8, R7 ;  /* 0x0000000708077220 */ /* 0x000fe20000410000 */
[----:B------:R-:W-:-:S04]  /*11390*/  FFMA.FTZ R4, R6, R10, R3 ;  /* 0x0000000a06047223 */ /* 0x000fc80000010003 */
[----:B------:R0:W-:Y:S02]  /*113a0*/  STL [R1+0x5f0], R7 ;  /* 0x0005f00701007387 */ /* 0x0001e40000100800 */
        /* <DEDUP_REMOVED lines=36> */
[----:B0-----:R-:W-:Y:S02]  /*115f0*/  FMUL.FTZ R8, R7, R14 ;  /* 0x0000000e07087220 */ /* 0x001fe40000410000 */
[----:B------:R-:W3:Y:S01]  /*11600*/  LDL.LU R14, [R1+0x4ec] ;  /* 0x0004ec00010e7983 */ /* 0x000ee20000300800 */
[----:B--2---:R-:W-:-:S03]  /*11610*/  FADD.FTZ R9, R17, -UR28 ;  /* 0x8000001c11097e21 */ /* 0x004fc60008010000 */
[----:B------:R-:W2:Y:S01]  /*11620*/  LDL.LU R17, [R1+0x744] ;  /* 0x0007440001117983 */ /* 0x000ea20000300800 */
        /* <DEDUP_REMOVED lines=75> */
[----:B0-----:R-:W-:-:S04]  /*11ae0*/  FMUL.FTZ R10, R9, UR16 ;  /* 0x00000010090a7c20 */ /* 0x001fc80008410000 */
[----:B------:R0:W-:Y:S01]  /*11af0*/  STL [R1+0x5b8], R7 ;  /* 0x0005b80701007387 */ /* 0x0001e20000100800 */
[----:B------:R-:W-:Y:S01]  /*11b00*/  FFMA.FTZ R4, R6, R10, R3 ;  /* 0x0000000a06047223 */ /* 0x000fe20000010003 */
[----:B---3--:R-:W-:Y:S02]  /*11b10*/  FADD.FTZ R9, R16, -UR28 ;  /* 0x8000001c10097e21 */ /* 0x008fe40008010000 */
        /* <DEDUP_REMOVED lines=607> */
[----:B------:R-:W-:Y:S01]  /*14110*/  FADD.FTZ R7, -R7, 1 ;  /* 0x3f80000007077421 */ /* 0x000fe20000010100 */
[----:B-1----:R-:W-:Y:S01]  /*14120*/  FMUL.FTZ R10, R9, UR16 ;  /* 0x00000010090a7c20 */ /* 0x002fe20008410000 */
[----:B------:R-:W2:Y:S02]  /*14130*/  LDL.LU R15, [R1+0x440] ;  /* 0x00044000010f7983 */ /* 0x000ea40000300800 */
        /* <DEDUP_REMOVED lines=8> */
[----:B----4-:R-:W-:Y:S01]  /*141c0*/  FADD.FTZ R9, R13, -UR28 ;  /* 0x8000001c0d097e21 */ /* 0x010fe20008010000 */
[----:B------:R1:W-:Y:S01]  /*141d0*/  STL [R1+0x684], R10 ;  /* 0x0006840a01007387 */ /* 0x0003e20000100800 */
[C---:B0-----:R-:W-:Y:S01]  /*141e0*/  FMUL.FTZ R8, R7.reuse, R57 ;  /* 0x0000003907087220 */ /* 0x041fe20000410000 */
[----:B------:R-:W-:Y:S01]  /*141f0*/  FADD.FTZ R7, -R7, 1 ;  /* 0x3f80000007077421 */ /* 0x000fe20000010100 */
[----:B-1----:R-:W-:-:S03]  /*14200*/  FMUL.FTZ R10, R9, UR16 ;  /* 0x00000010090a7c20 */ /* 0x002fc60008410000 */
[----:B------:R-:W-:-:S04]  /*14210*/  FFMA.FTZ R7, R4, R7, 1 ;  /* 0x3f80000004077423 */ /* 0x000fc80000010007 */
[----:B------:R-:W-:Y:S01]  /*14220*/  FMUL.FTZ R7, R8, R7 ;  /* 0x0000000708077220 */ /* 0x000fe20000410000 */
[----:B------:R-:W-:Y:S04]  /*14230*/  STL [R1+0x944], R45 ;  /* 0x0009442d01007387 */ /* 0x000fe80000100800 */
[----:B------:R-:W-:Y:S04]  /*14240*/  STL [R1+0x940], R44 ;  /* 0x0009402c01007387 */ /* 0x000fe80000100800 */
[----:B------:R-:W-:Y:S04]  /*14250*/  STL [R1+0x93c], R43 ;  /* 0x00093c2b01007387 */ /* 0x000fe80000100800 */
[----:B------:R-:W-:Y:S04]  /*14260*/  STL [R1+0x938], R42 ;  /* 0x0009382a01007387 */ /* 0x000fe80000100800 */
[----:B------:R-:W-:Y:S04]  /*14270*/  STL [R1+0x874], R12 ;  /* 0x0008740c01007387 */ /* 0x000fe80000100800 */
[----:B------:R-:W-:Y:S04]  /*14280*/  STL [R1+0x680], R10 ;  /* 0x0006800a01007387 */ /* 0x000fe80000100800 */
[----:B------:R0:W-:Y:S04]  /*14290*/  STL [R1+0x448], R7 ;  /* 0x0004480701007387 */ /* 0x0001e80000100800 */
[----:B------:R-:W4:Y:S04]  /*142a0*/  LDL.LU R57, [R1+0x43c] ;  /* 0x00043c0001397983 */ /* 0x000f280000300800 */
[----:B------:R-:W4:Y:S01]  /*142b0*/  LDL.LU R13, [R1+0x748] ;  /* 0x00074800010d7983 */ /* 0x000f220000300800 */
[----:B------:R-:W-:Y:S01]  /*142c0*/  FFMA.FTZ R4, R6, R10, R3 ;  /* 0x0000000a06047223 */ /* 0x000fe20000010003 */
[----:B---3--:R-:W-:-:S02]  /*142d0*/  FADD.FTZ R9, R16, -UR28 ;  /* 0x8000001c10097e21 */ /* 0x008fc40008010000 */
[----:B------:R-:W3:Y:S01]  /*142e0*/  LDL.LU R16, [R1+0x74c] ;  /* 0x00074c0001107983 */ /* 0x000ee20000300800 */
[----:B0-----:R-:W-:Y:S01]  /*142f0*/  FMUL.FTZ R7, R4, -1.4426950216293334961 ;  /* 0xbfb8aa3b04077820 */ /* 0x001fe20000410000 */
[----:B------:R-:W-:Y:S01]  /*14300*/  FADD.FTZ R18, R18, -UR28 ;  /* 0x8000001c12127e21 */ /* 0x000fe20008010000 */
[----:B------:R-:W-:Y:S01]  /*14310*/  FADD.FTZ R19, R19, -UR28 ;  /* 0x8000001c13137e21 */ /* 0x000fe20008010000 */
[----:B------:R-:W3:Y:S03]  /*14320*/  LDL.LU R45, [R1+0x858] ;  /* 0x00085800012d7983 */ /* 0x000ee60000300800 */
[----:B------:R-:W0:Y:S01]  /*14330*/  MUFU.EX2 R7, R7 ;  /* 0x0000000700077308 */ /* 0x000e220000000800 */
[----:B------:R-:W-:Y:S01]  /*14340*/  FADD.FTZ R20, R20, -UR28 ;  /* 0x8000001c14147e21 */ /* 0x000fe20008010000 */
[----:B------:R-:W-:Y:S01]  /*14350*/  FADD.FTZ R21, R21, -UR28 ;  /* 0x8000001c15157e21 */ /* 0x000fe20008010000 */
[----:B------:R-:W-:Y:S01]  /*14360*/  FADD.FTZ R22, R22, -UR28 ;  /* 0x8000001c16167e21 */ /* 0x000fe20008010000 */
[----:B------:R-:W-:Y:S01]  /*14370*/  FADD.FTZ R23, R23, -UR28 ;  /* 0x8000001c17177e21 */ /* 0x000fe20008010000 */
[----:B------:R-:W-:Y:S01]  /*14380*/  FADD.FTZ R24, R24, -UR28 ;  /* 0x8000001c18187e21 */ /* 0x000fe20008010000 */
[----:B------:R-:W-:Y:S01]  /*14390*/  FADD.FTZ R25, R25, -UR28 ;  /* 0x8000001c19197e21 */ /* 0x000fe20008010000 */
[----:B------:R-:W3:Y:S01]  /*143a0*/  LDL.LU R44, [R1+0x864] ;  /* 0x00086400012c7983 */ /* 0x000ee20000300800 */
[----:B------:R-:W-:Y:S01]  /*143b0*/  FADD.FTZ R26, R26, -UR28 ;  /* 0x8000001c1a1a7e21 */ /* 0x000fe20008010000 */
[----:B------:R-:W-:Y:S01]  /*143c0*/  FADD.FTZ R27, R27, -UR28 ;  /* 0x8000001c1b1b7e21 */ /* 0x000fe20008010000 */
[----:B------:R-:W-:Y:S01]  /*143d0*/  FADD.FTZ R28, R28, -UR28 ;  /* 0x8000001c1c1c7e21 */ /* 0x000fe20008010000 */
[----:B------:R-:W-:Y:S01]  /*143e0*/  FADD.FTZ R29, R29, -UR28 ;  /* 0x8000001c1d1d7e21 */ /* 0x000fe20008010000 */
[----:B------:R-:W3:Y:S04]  /*143f0*/  LDL.LU R43, [R1+0x578] ;  /* 0x00057800012b7983 */ /* 0x000ee80000300800 */
[----:B------:R-:W3:Y:S01]  /*14400*/  LDL.LU R42, [R1+0x540] ;  /* 0x00054000012a7983 */ /* 0x000ee20000300800 */
[----:B0-----:R-:W-:-:S06]  /*14410*/  FADD.FTZ R7, R7, 1 ;  /* 0x3f80000007077421 */ /* 0x001fcc0000010000 */
[----:B------:R-:W0:Y:S01]  /*14420*/  MUFU.RCP R7, R7 ;  /* 0x0000000700077308 */ /* 0x000e220000001000 */
[----:B------:R-:W-:Y:S01]  /*14430*/  FMUL.FTZ R10, R9, UR16 ;  /* 0x00000010090a7c20 */ /* 0x000fe20008410000 */
        /* <DEDUP_REMOVED lines=15> */
[C---:B0-----:R-:W-:Y:S01]  /*14530*/  FMUL.FTZ R8, R7.reuse, R15 ;  /* 0x0000000f07087220 */ /* 0x041fe20000410000 */
[----:B------:R-:W-:Y:S01]  /*14540*/  FADD.FTZ R7, -R7, 1 ;  /* 0x3f80000007077421 */ /* 0x000fe20000010100 */
[----:B------:R-:W2:Y:S03]  /*14550*/  LDL.LU R15, [R1+0x434] ;  /* 0x00043400010f7983 */ /* 0x000ea60000300800 */
        /* <DEDUP_REMOVED lines=9> */
[C---:B----4-:R-:W-:Y:S01]  /*145f0*/  FMUL.FTZ R8, R7.reuse, R57 ;  /* 0x0000003907087220 */ /* 0x050fe20000410000 */
[----:B------:R-:W-:Y:S02]  /*14600*/  FADD.FTZ R7, -R7, 1 ;  /* 0x3f80000007077421 */ /* 0x000fe40000010100 */
[----:B------:R-:W4:Y:S01]  /*14610*/  LDL.LU R57, [R1+0x430] ;  /* 0x0004300001397983 */ /* 0x000f220000300800 */
[----:B------:R-:W-:Y:S01]  /*14620*/  FADD.FTZ R9, R13, -UR28 ;  /* 0x8000001c0d097e21 */ /* 0x000fe20008010000 */
[----:B------:R-:W-:Y:S02]  /*14630*/  FFMA.FTZ R7, R4, R7, 1 ;  /* 0x3f80000004077423 */ /* 0x000fe40000010007 */
[----:B------:R-:W4:Y:S01]  /*14640*/  LDL.LU R13, [R1+0x734] ;  /* 0x00073400010d7983 */ /* 0x000f220000300800 */
[----:B0-----:R-:W-:Y:S01]  /*14650*/  FMUL.FTZ R10, R9, UR16 ;  /* 0x00000010090a7c20 */ /* 0x001fe20008410000 */
[----:B------:R-:W-:Y:S01]  /*14660*/  FMUL.FTZ R7, R8, R7 ;  /* 0x0000000708077220 */ /* 0x000fe20000410000 */
[----:B---3--:R-:W-:-:S02]  /*14670*/  FADD.FTZ R9, R16, -UR28 ;  /* 0x8000001c10097e21 */ /* 0x008fc40008010000 */
[----:B------:R-:W-:Y:S01]  /*14680*/  FFMA.FTZ R4, R5, R10, R2 ;  /* 0x0000000a05047223 */ /* 0x000fe20000010002 */
[----:B------:R-:W3:Y:S04]  /*14690*/  LDL.LU R16, [R1+0x728] ;  /* 0x0007280001107983 */ /* 0x000ee80000300800 */
[----:B------:R0:W-:Y:S02]  /*146a0*/  STL [R1+0x43c], R7 ;  /* 0x00043c0701007387 */ /* 0x0001e40000100800 */
        /* <DEDUP_REMOVED lines=145> */
[----:B------:R-:W-:Y:S01]  /*14fc0*/  FFMA.FTZ R7, R5, R10, R2 ;  /* 0x0000000a05077223 */ /* 0x000fe20000010002 */
[----:B--2---:R-:W-:Y:S02]  /*14fd0*/  FADD.FTZ R10, R17, -UR28 ;  /* 0x8000001c110a7e21 */ /* 0x004fe40008010000 */
[----:B------:R-:W2:Y:S01]  /*14fe0*/  LDL.LU R17, [R1+0x6b0] ;  /* 0x0006b00001117983 */ /* 0x000ea20000300800 */
[----:B------:R-:W-:Y:S01]  /*14ff0*/  FMUL.FTZ R4, R8, R4 ;  /* 0x0000000408047220 */ /* 0x000fe20000410000 */
[----:B------:R-:W-:-:S06]  /*15000*/  FMUL.FTZ R8, R7, -1.4426950216293334961 ;  /* 0xbfb8aa3b07087820 */ /* 0x000fcc0000410000 */
[----:B------:R-:W0:Y:S02]  /*15010*/  MUFU.EX2 R8, R8 ;  /* 0x0000000800087308 */ /* 0x000e240000000800 */
[----:B0-----:R-:W-:-:S06]  /*15020*/  FADD.FTZ R8, R8, 1 ;  /* 0x3f80000008087421 */ /* 0x001fcc0000010000 */
[----:B------:R-:W0:Y:S01]  /*15030*/  MUFU.RCP R8, R8 ;  /* 0x0000000800087308 */ /* 0x000e220000001000 */
[----:B------:R1:W-:Y:S02]  /*15040*/  STL [R1+0x95c], R4 ;  /* 0x00095c0401007387 */ /* 0x0003e40000100800 */
[----:B-1----:R-:W-:-:S05]  /*15050*/  FMUL.FTZ R4, R10, UR16 ;  /* 0x000000100a047c20 */ /* 0x002fca0008410000 */
[----:B------:R-:W-:Y:S01]  /*15060*/  STL [R1+0x648], R4 ;  /* 0x0006480401007387 */ /* 0x000fe20000100800 */
[C---:B0-----:R-:W-:Y:S01]  /*15070*/  FMUL.FTZ R9, R8.reuse, R15 ;  /* 0x0000000f08097220 */ /* 0x041fe20000410000 */
[----:B------:R-:W-:Y:S02]  /*15080*/  FADD.FTZ R8, -R8, 1 ;  /* 0x3f80000008087421 */ /* 0x000fe40000010100 */
[----:B------:R-:W2:Y:S02]  /*15090*/  LDL.LU R15, [R1+0x7ac] ;  /* 0x0007ac00010f7983 */ /* 0x000ea40000300800 */
        /* <DEDUP_REMOVED lines=8> */
[----:B----4-:R-:W-:Y:S02]  /*15120*/  FADD.FTZ R9, R13, -UR28 ;  /* 0x8000001c0d097e21 */ /* 0x010fe40008010000 */
[----:B------:R-:W4:Y:S02]  /*15130*/  LDL.LU R13, [R1+0x6c8] ;  /* 0x0006c800010d7983 */ /* 0x000f240000300800 */
[----:B------:R-:W-:Y:S01]  /*15140*/  FMUL.FTZ R4, R9, UR16 ;  /* 0x0000001009047c20 */ /* 0x000fe20008410000 */
[----:B---3--:R-:W-:Y:S02]  /*15150*/  FADD.FTZ R9, R16, -UR28 ;  /* 0x8000001c10097e21 */ /* 0x008fe40008010000 */
[----:B------:R-:W3:Y:S01]  /*15160*/  LDL.LU R16, [R1+0x6cc] ;  /* 0x0006cc0001107983 */ /* 0x000ee20000300800 */
[C---:B0-----:R-:W-:Y:S01]  /*15170*/  FMUL.FTZ R69, R8.reuse, R69 ;  /* 0x0000004508457220 */ /* 0x041fe20000410000 */
[----:B------:R-:W-:-:S02]  /*15180*/  FADD.FTZ R8, -R8, 1 ;  /* 0x3f80000008087421 */ /* 0x000fc40000010100 */
[----:B------:R0:W-:Y:S02]  /*15190*/  STL [R1+0x644], R4 ;  /* 0x0006440401007387 */ /* 0x0001e40000100800 */
[----:B------:R-:W-:Y:S01]  /*151a0*/  FFMA.FTZ R8, R7, R8, 1 ;  /* 0x3f80000007087423 */ /* 0x000fe20000010008 */
[----:B------:R-:W-:Y:S01]  /*151b0*/  FFMA.FTZ R7, R5, R4, R2 ;  /* 0x0000000405077223 */ /* 0x000fe20000010002 */
[----:B0-----:R-:W-:Y:S01]  /*151c0*/  FMUL.FTZ R4, R9, UR16 ;  /* 0x0000001009047c20 */ /* 0x001fe20008410000 */
[----:B--2---:R-:W-:Y:S02]  /*151d0*/  FADD.FTZ R9, R17, -UR28 ;  /* 0x8000001c11097e21 */ /* 0x004fe40008010000 */
[----:B------:R-:W2:Y:S01]  /*151e0*/  LDL.LU R17, [R1+0x6d8] ;  /* 0x0006d80001117983 */ /* 0x000ea20000300800 */
[----:B------:R-:W-:-:S03]  /*151f0*/  FMUL.FTZ R8, R69, R8 ;  /* 0x0000000845087220 */ /* 0x000fc60000410000 */
[----:B------:R-:W-:Y:S04]  /*15200*/  STL [R1+0x640], R4 ;  /* 0x0006400401007387 */ /* 0x000fe80000100800 */
[----:B------:R0:W-:Y:S01]  /*15210*/  STL [R1+0x47c], R8 ;  /* 0x00047c0801007387 */ /* 0x0001e20000100800 */
[----:B------:R-:W-:Y:S01]  /*15220*/  FADD.FTZ R62, R62, -UR28 ;  /* 0x8000001c3e3e7e21 */ /* 0x000fe20008010000 */
[----:B------:R-:W-:Y:S02]  /*15230*/  FADD.FTZ R63, R63, -UR28 ;  /* 0x8000001c3f3f7e21 */ /* 0x000fe40008010000 */
[----:B------:R-:W2:Y:S01]  /*15240*/  LDL.LU R69, [R1+0x634] ;  /* 0x0006340001457983 */ /* 0x000ea20000300800 */
[----:B0-----:R-:W-:-:S06]  /*15250*/  FMUL.FTZ R8, R7, -1.4426950216293334961 ;  /* 0xbfb8aa3b07087820 */ /* 0x001fcc0000410000 */
        /* <DEDUP_REMOVED lines=8> */
[----:B----4-:R-:W-:Y:S01]  /*152e0*/  FADD.FTZ R10, R13, -UR28 ;  /* 0x8000001c0d0a7e21 */ /* 0x010fe20008010000 */
[----:B---3--:R-:W-:Y:S01]  /*152f0*/  FADD.FTZ R11, R16, -UR28 ;  /* 0x8000001c100b7e21 */ /* 0x008fe20008010000 */
[----:B------:R-:W3:Y:S04]  /*15300*/  LDL.LU R13, [R1+0x6dc] ;  /* 0x0006dc00010d7983 */ /* 0x000ee80000300800 */
[----:B------:R-:W4:Y:S04]  /*15310*/  LDL.LU R16, [R1+0x6f4] ;  /* 0x0006f40001107983 */ /* 0x000f280000300800 */
[----:B------:R0:W-:Y:S01]  /*15320*/  STL [R1+0x480], R8 ;  /* 0x0004800801007387 */ /* 0x0001e20000100800 */
[----:B------:R-:W-:Y:S01]  /*15330*/  FMUL.FTZ R4, R9, UR16 ;  /* 0x0000001009047c20 */ /* 0x000fe20008410000 */
[----:B------:R-:W-:-:S02]  /*15340*/  FADD.FTZ R15, R15, -UR28 ;  /* 0x8000001c0f0f7e21 */ /* 0x000fc40008010000 */
[----:B------:R-:W4:Y:S01]  /*15350*/  LDL.LU R68, [R1+0x61c] ;  /* 0x00061c0001447983 */ /* 0x000f220000300800 */
[----:B0-----:R-:W-:-:S06]  /*15360*/  FMUL.FTZ R8, R7, -1.4426950216293334961 ;  /* 0xbfb8aa3b07087820 */ /* 0x001fcc0000410000 */
[----:B------:R-:W0:Y:S02]  /*15370*/  MUFU.EX2 R8, R8 ;  /* 0x0000000800087308 */ /* 0x000e240000000800 */
[----:B0-----:R-:W-:-:S06]  /*15380*/  FADD.FTZ R8, R8, 1 ;  /* 0x3f80000008087421 */ /* 0x001fcc0000010000 */
[----:B------:R-:W0:Y:S01]  /*15390*/  MUFU.RCP R8, R8 ;  /* 0x0000000800087308 */ /* 0x000e220000001000 */
[----:B--2---:R-:W-:Y:S02]  /*153a0*/  FADD.FTZ R12, R17, -UR28 ;  /* 0x8000001c110c7e21 */ /* 0x004fe40008010000 */
[----:B------:R-:W2:Y:S01]  /*153b0*/  LDL.LU R17, [R1+0x7a8] ;  /* 0x0007a80001117983 */ /* 0x000ea20000300800 */
        /* <DEDUP_REMOVED lines=35> */
[----:B---3--:R-:W-:-:S04]  /*155f0*/  FADD.FTZ R13, R13, -UR28 ;  /* 0x8000001c0d0d7e21 */ /* 0x008fc80008010000 */
[----:B0-----:R-:W-:Y:S01]  /*15600*/  FMUL.FTZ R4, R13, UR16 ;  /* 0x000000100d047c20 */ /* 0x001fe20008410000 */
[----:B----4-:R-:W-:Y:S02]  /*15610*/  FADD.FTZ R13, R16, -UR28 ;  /* 0x8000001c100d7e21 */ /* 0x010fe40008010000 */
[----:B------:R-:W3:Y:S01]  /*15620*/  LDL.LU R16, [R1+0x7b8] ;  /* 0x0007b80001107983 */ /* 0x000ee20000300800 */
        /* <DEDUP_REMOVED lines=10> */
[----:B------:R-:W0:Y:S01]  /*156d0*/  MUFU.EX2 R12, R12 ;  /* 0x0000000c000c7308 */ /* 0x000e220000000800 */
[----:B--2---:R-:W-:Y:S02]  /*156e0*/  FADD.FTZ R14, R17, -UR28 ;  /* 0x8000001c110e7e21 */ /* 0x004fe40008010000 */
[----:B------:R-:W2:Y:S01]  /*156f0*/  LDL.LU R17, [R1+0x7bc] ;  /* 0x0007bc0001117983 */ /* 0x000ea20000300800 */
        /* <DEDUP_REMOVED lines=33> */
[----:B---3--:R-:W-:Y:S01]  /*15910*/  FADD.FTZ R16, R16, -UR28 ;  /* 0x8000001c10107e21 */ /* 0x008fe20008010000 */
[C---:B0-----:R-:W-:Y:S01]  /*15920*/  FMUL.FTZ R33, R15.reuse, R33 ;  /* 0x000000210f217220 */ /* 0x041fe20000410000 */
[----:B------:R-:W-:Y:S02]  /*15930*/  FADD.FTZ R15, -R15, 1 ;  /* 0x3f8000000f0f7421 */ /* 0x000fe40000010100 */
[----:B-1----:R-:W-:Y:S02]  /*15940*/  FMUL.FTZ R0, R16, UR16 ;  /* 0x0000001010007c20 */ /* 0x002fe40008410000 */
[----:B------:R-:W-:Y:S02]  /*15950*/  FFMA.FTZ R14, R14, R15, 1 ;  /* 0x3f8000000e0e7423 */ /* 0x000fe4000001000f */
        /* <DEDUP_REMOVED lines=87> */
[----:B------:R-:W-:Y:S01]  /*15ed0*/  FMUL.FTZ R11, R30, R11 ;  /* 0x0000000b1e0b7220 */ /* 0x000fe20000410000 */
[----:B------:R-:W-:Y:S02]  /*15ee0*/  FADD.FTZ R30, R45, -UR28 ;  /* 0x8000001c2d1e7e21 */ /* 0x000fe40008010000 */
[----:B------:R-:W2:Y:S01]  /*15ef0*/  LDL.LU R45, [R1+0x878] ;  /* 0x00087800012d7983 */ /* 0x000ea20000300800 */
        /* <DEDUP_REMOVED lines=21> */
[----:B-1----:R-:W-:Y:S01]  /*16050*/  FMUL.FTZ R0, R27, UR16 ;  /* 0x000000101b007c20 */ /* 0x002fe20008410000 */
[C---:B0-----:R-:W-:Y:S01]  /*16060*/  FMUL.FTZ R48, R26.reuse, R48 ;  /* 0x000000301a307220 */ /* 0x041fe20000410000 */
[----:B------:R-:W-:-:S04]  /*16070*/  FADD.FTZ R26, -R26, 1 ;  /* 0x3f8000001a1a7421 */ /* 0x000fc80000010100 */
[----:B------:R-:W-:Y:S01]  /*16080*/  FFMA.FTZ R25, R25, R26, 1 ;  /* 0x3f80000019197423 */ /* 0x000fe2000001001a */
[----:B------:R-:W-:Y:S01]  /*16090*/  FFMA.FTZ R26, R6, R0, R3 ;  /* 0x00000000061a7223 */ /* 0x000fe20000010003 */
[----:B------:R-:W-:Y:S02]  /*160a0*/  FADD.FTZ R32, R57, -UR28 ;  /* 0x8000001c39207e21 */ /* 0x000fe40008010000 */
[----:B------:R-:W3:Y:S01]  /*160b0*/  LDL.LU R57, [R1+0x888] ;  /* 0x0008880001397983 */ /* 0x000ee20000300800 */
        /* <DEDUP_REMOVED lines=31> */
[----:B------:R-:W0:Y:S01]  /*162b0*/  MUFU.EX2 R30, R30 ;  /* 0x0000001e001e7308 */ /* 0x000e220000000800 */
[----:B------:R-:W-:Y:S01]  /*162c0*/  FMUL.FTZ R14, R33, R14 ;  /* 0x0000000e210e7220 */ /* 0x000fe20000410000 */
[----:B--2---:R-:W-:Y:S02]  /*162d0*/  FADD.FTZ R33, R45, -UR28 ;  /* 0x8000001c2d217e21 */ /* 0x004fe40008010000 */
[----:B------:R-:W2:Y:S01]  /*162e0*/  LDL.LU R45, [R1+0x890] ;  /* 0x00089000012d7983 */ /* 0x000ea20000300800 */
[----:B0-----:R-:W-:-:S06]  /*162f0*/  FADD.FTZ R30, R30, 1 ;  /* 0x3f8000001e1e7421 */ /* 0x001fcc0000010000 */
[----:B------:R-:W0:Y:S01]  /*16300*/  MUFU.RCP R30, R30 ;  /* 0x0000001e001e7308 */ /* 0x000e220000001000 */
[----:B------:R-:W-:Y:S01]  /*16310*/  FMUL.FTZ R12, R31, R12 ;  /* 0x0000000c1f0c7220 */ /* 0x000fe20000410000 */
[----:B------:R-:W-:Y:S01]  /*16320*/  FADD.FTZ R31, R44, -UR28 ;  /* 0x8000001c2c1f7e21 */ /* 0x000fe20008010000 */
[----:B------:R1:W-:Y:S04]  /*16330*/  STL [R1+0x57c], R0 ;  /* 0x00057c0001007387 */ /* 0x0003e80000100800 */
[----:B------:R-:W4:Y:S01]  /*16340*/  LDL.LU R44, [R1+0x89c] ;  /* 0x00089c00012c7983 */ /* 0x000f220000300800 */
        /* <DEDUP_REMOVED lines=18> */
[----:B------:R1:W-:Y:S04]  /*16470*/  STL [R1+0x628], R4 ;  /* 0x0006280401007387 */ /* 0x0003e80000100800 */
[----:B-1----:R-:W4:Y:S01]  /*16480*/  LDL.LU R4, [R1+0x564] ;  /* 0x0005640001047983 */ /* 0x002f220000300800 */
[----:B---3--:R-:W-:-:S03]  /*16490*/  FADD.FTZ R35, R57, -UR28 ;  /* 0x8000001c39237e21 */ /* 0x008fc60008010000 */
[----:B------:R-:W3:Y:S01]  /*164a0*/  LDL.LU R57, [R1+0x8a0] ;  /* 0x0008a00001397983 */ /* 0x000ee20000300800 */
        /* <DEDUP_REMOVED lines=35> */
[----:B--2---:R-:W-:Y:S02]  /*166e0*/  FADD.FTZ R35, R45, -UR28 ;  /* 0x8000001c2d237e21 */ /* 0x004fe40008010000 */
[----:B------:R-:W2:Y:S01]  /*166f0*/  LDL.LU R45, [R1+0x8b0] ;  /* 0x0008b000012d7983 */ /* 0x000ea20000300800 */
[----:B------:R-:W-:-:S03]  /*16700*/  FMUL.FTZ R31, R54, R31 ;  /* 0x0000001f361f7220 */ /* 0x000fc60000410000 */
[----:B------:R1:W-:Y:S01]  /*16710*/  STL [R1+0x4f8], R0 ;  /* 0x0004f80001007387 */ /* 0x0003e20000100800 */
[C---:B0-----:R-:W-:Y:S01]  /*16720*/  FMUL.FTZ R54, R34.reuse, R43 ;  /* 0x0000002b22367220 */ /* 0x041fe20000410000 */
[----:B------:R-:W-:Y:S01]  /*16730*/  FADD.FTZ R34, -R34, 1 ;  /* 0x3f80000022227421 */ /* 0x000fe20000010100 */
[----:B-1----:R-:W-:Y:S01]  /*16740*/  FMUL.FTZ R0, R35, UR16 ;  /* 0x0000001023007c20 */ /* 0x002fe20008410000 */
[----:B------:R-:W2:Y:S02]  /*16750*/  LDL.LU R43, [R1+0x544] ;  /* 0x00054400012b7983 */ /* 0x000ea40000300800 */
        /* <DEDUP_REMOVED lines=21> */
[----:B------:R1:W-:Y:S01]  /*168b0*/  STL [R1+0x4d0], R0 ;  /* 0x0004d00001007387 */ /* 0x0003e20000100800 */
[----:B---3--:R-:W-:-:S03]  /*168c0*/  FADD.FTZ R35, R57, -UR28 ;  /* 0x8000001c39237e21 */ /* 0x008fc60008010000 */
[----:B------:R-:W3:Y:S01]  /*168d0*/  LDL.LU R57, [R1+0x8c8] ;  /* 0x0008c80001397983 */ /* 0x000ee20000300800 */
[C---:B0-----:R-:W-:Y:S01]  /*168e0*/  FMUL.FTZ R52, R34.reuse, R4 ;  /* 0x0000000422347220 */ /* 0x041fe20000410000 */
[----:B------:R-:W-:Y:S02]  /*168f0*/  FADD.FTZ R34, -R34, 1 ;  /* 0x3f80000022227421 */ /* 0x000fe40000010100 */
[----:B------:R-:W3:Y:S01]  /*16900*/  LDL.LU R4, [R1+0x528] ;  /* 0x0005280001047983 */ /* 0x000ee20000300800 */
        /* <DEDUP_REMOVED lines=9> */
[C---:B0-----:R-:W-:Y:S02]  /*169a0*/  FMUL.FTZ R59, R34.reuse, R42 ;  /* 0x0000002a223b7220 */ /* 0x041fe40000410000 */
[----:B------:R-:W3:Y:S01]  /*169b0*/  LDL.LU R42, [R1+0x52c] ;  /* 0x00052c00012a7983 */ /* 0x000ee20000300800 */
[----:B------:R-:W-:-:S03]  /*169c0*/  FADD.FTZ R34, -R34, 1 ;  /* 0x3f80000022227421 */ /* 0x000fc60000010100 */
[----:B------:R0:W-:Y:S01]  /*169d0*/  STL [R1+0x4cc], R0 ;  /* 0x0004cc0001007387 */ /* 0x0001e20000100800 */
[----:B------:R-:W-:-:S04]  /*169e0*/  FFMA.FTZ R34, R33, R34, 1 ;  /* 0x3f80000021227423 */ /* 0x000fc80000010022 */
[----:B------:R-:W-:Y:S01]  /*169f0*/  FMUL.FTZ R59, R59, R34 ;  /* 0x000000223b3b7220 */ /* 0x000fe20000410000 */
[----:B------:R-:W-:Y:S01]  /*16a00*/  FMUL.FTZ R27, R50, R27 ;  /* 0x0000001b321b7220 */ /* 0x000fe20000410000 */
[----:B--2---:R-:W-:Y:S02]  /*16a10*/  FADD.FTZ R35, R45, -UR28 ;  /* 0x8000001c2d237e21 */ /* 0x004fe40008010000 */
[----:B------:R-:W2:Y:S02]  /*16a20*/  LDL.LU R45, [R1+0x8d4] ;  /* 0x0008d400012d7983 */ /* 0x000ea40000300800 */
[----:B0-----:R-:W-:-:S04]  /*16a30*/  FMUL.FTZ R0, R35, UR16 ;  /* 0x0000001023007c20 */ /* 0x001fc80008410000 */
[----:B------:R-:W-:-:S04]  /*16a40*/  FFMA.FTZ R33, R6, R0, R3 ;  /* 0x0000000006217223 */ /* 0x000fc80000010003 */
[----:B------:R-:W-:-:S06]  /*16a50*/  FMUL.FTZ R34, R33, -1.4426950216293334961 ;  /* 0xbfb8aa3b21227820 */ /* 0x000fcc0000410000 */
[----:B------:R-:W0:Y:S02]  /*16a60*/  MUFU.EX2 R34, R34 ;  /* 0x0000002200227308 */ /* 0x000e240000000800 */
[----:B0-----:R-:W-:-:S06]  /*16a70*/  FADD.FTZ R34, R34, 1 ;  /* 0x3f80000022227421 */ /* 0x001fcc0000010000 */
[----:B------:R-:W0:Y:S01]  /*16a80*/  MUFU.RCP R34, R34 ;  /* 0x0000002200227308 */ /* 0x000e220000001000 */
[----:B------:R1:W-:Y:S01]  /*16a90*/  STL [R1+0x4c8], R0 ;  /* 0x0004c80001007387 */ /* 0x0003e20000100800 */
[----:B----4-:R-:W-:-:S03]  /*16aa0*/  FADD.FTZ R35, R44, -UR28 ;  /* 0x8000001c2c237e21 */ /* 0x010fc60008010000 */
[----:B------:R-:W4:Y:S01]  /*16ab0*/  LDL.LU R44, [R1+0x8e4] ;  /* 0x0008e400012c7983 */ /* 0x000f220000300800 */
[C---:B0-----:R-:W-:Y:S01]  /*16ac0*/  FMUL.FTZ R50, R34.reuse, R43 ;  /* 0x0000002b22327220 */ /* 0x041fe20000410000 */
[----:B------:R-:W-:Y:S01]  /*16ad0*/  FADD.FTZ R34, -R34, 1 ;  /* 0x3f80000022227421 */ /* 0x000fe20000010100 */
[----:B-1----:R-:W-:Y:S01]  /*16ae0*/  FMUL.FTZ R0, R35, UR16 ;  /* 0x0000001023007c20 */ /* 0x002fe20008410000 */
[----:B------:R-:W4:Y:S02]  /*16af0*/  LDL.LU R43, [R1+0x520] ;  /* 0x00052000012b7983 */ /* 0x000f240000300800 */
        /* <DEDUP_REMOVED lines=41> */
[----:B------:R-:W-:Y:S02]  /*16d90*/  FADD.FTZ R34, -R34, 1 ;  /* 0x3f80000022227421 */ /* 0x000fe40000010100 */
        /* <DEDUP_REMOVED lines=14> */
[----:B------:R-:W-:Y:S01]  /*16e80*/  FADD.FTZ R34, -R34, 1 ;  /* 0x3f80000022227421 */ /* 0x000fe20000010100 */
[----:B-1----:R-:W-:Y:S01]  /*16e90*/  FMUL.FTZ R0, R35, UR16 ;  /* 0x0000001023007c20 */ /* 0x002fe20008410000 */
[----:B------:R-:W-:Y:S01]  /*16ea0*/  FMUL.FTZ R32, R55, R32 ;  /* 0x0000002037207220 */ /* 0x000fe20000410000 */
[----:B------:R-:W-:Y:S01]  /*16eb0*/  FMUL.FTZ R24, R47, R24 ;  /* 0x000000182f187220 */ /* 0x000fe20000410000 */
[----:B------:R-:W-:Y:S01]  /*16ec0*/  FFMA.FTZ R34, R33, R34, 1 ;  /* 0x3f80000021227423 */ /* 0x000fe20000010022 */
[----:B------:R-:W-:Y:S01]  /*16ed0*/  FFMA.FTZ R33, R5, R0, R2 ;  /* 0x0000000005217223 */ /* 0x000fe20000010002 */
[----:B------:R-:W3:Y:S02]  /*16ee0*/  LDL.LU R4, [R1+0x498] ;  /* 0x0004980001047983 */ /* 0x000ee40000300800 */
[----:B------:R-:W-:Y:S01]  /*16ef0*/  FMUL.FTZ R40, R40, R34 ;  /* 0x0000002228287220 */ /* 0x000fe20000410000 */
[----:B------:R-:W-:-:S06]  /*16f00*/  FMUL.FTZ R34, R33, -1.4426950216293334961 ;  /* 0xbfb8aa3b21227820 */ /* 0x000fcc0000410000 */
[----:B------:R-:W0:Y:S02]  /*16f10*/  MUFU.EX2 R34, R34 ;  /* 0x0000002200227308 */ /* 0x000e240000000800 */
[----:B0-----:R-:W-:-:S06]  /*16f20*/  FADD.FTZ R34, R34, 1 ;  /* 0x3f80000022227421 */ /* 0x001fcc0000010000 */
[----:B------:R-:W0:Y:S02]  /*16f30*/  MUFU.RCP R34, R34 ;  /* 0x0000002200227308 */ /* 0x000e240000001000 */
        /* <DEDUP_REMOVED lines=30> */
[C---:B0-----:R-:W-:Y:S01]  /*17120*/  FMUL.FTZ R53, R34.reuse, R65 ;  /* 0x0000004122357220 */ /* 0x041fe20000410000 */
[----:B------:R-:W-:Y:S01]  /*17130*/  FADD.FTZ R34, -R34, 1 ;  /* 0x3f80000022227421 */ /* 0x000fe20000010100 */
[----:B---3--:R-:W-:Y:S02]  /*17140*/  FADD.FTZ R35, R57, -UR28 ;  /* 0x8000001c39237e21 */ /* 0x008fe40008010000 */
[----:B------:R-:W3:Y:S02]  /*17150*/  LDL.LU R57, [R1+0x8ec] ;  /* 0x0008ec0001397983 */ /* 0x000ee40000300800 */
        /* <DEDUP_REMOVED lines=40> */
[----:B0-----:R-:W-:-:S03]  /*173e0*/  FMUL.FTZ R34, R35, R43 ;  /* 0x0000002b23227220 */ /* 0x001fc60000410000 */
[----:B------:R-:W4:Y:S01]  /*173f0*/  LDL.LU R43, [R1+0x570] ;  /* 0x00057000012b7983 */ /* 0x000f220000300800 */
        /* <DEDUP_REMOVED lines=43> */
[----:B------:R-:W-:Y:S01]  /*176b0*/  FADD.FTZ R36, -R36, 1 ;  /* 0x3f80000024247421 */ /* 0x000fe20000010100 */
[----:B------:R-:W4:Y:S03]  /*176c0*/  LDL.LU R43, [R1+0x590] ;  /* 0x00059000012b7983 */ /* 0x000f260000300800 */
        /* <DEDUP_REMOVED lines=8> */
[----:B------:R-:W0:Y:S01]  /*17750*/  MUFU.RCP R36, R36 ;  /* 0x0000002400247308 */ /* 0x000e220000001000 */
[----:B------:R-:W-:Y:S01]  /*17760*/  FMUL.FTZ R22, R41, R22 ;  /* 0x0000001629167220 */ /* 0x000fe20000410000 */
[----:B0-----:R-:W-:Y:S02]  /*17770*/  FMUL.FTZ R41, R36, R42 ;  /* 0x0000002a24297220 */ /* 0x001fe40000410000 */
[----:B------:R-:W3:Y:S01]  /*17780*/  LDL.LU R42, [R1+0x5a4] ;  /* 0x0005a400012a7983 */ /* 0x000ee20000300800 */
[----:B------:R-:W-:Y:S01]  /*17790*/  FMUL.FTZ R8, R66, R8 ;  /* 0x0000000842087220 */ /* 0x000fe20000410000 */
[----:B------:R-:W-:Y:S01]  /*177a0*/  FADD.FTZ R36, -R36, 1 ;  /* 0x3f80000024247421 */ /* 0x000fe20000010100 */
[----:B------:R-:W-:Y:S01]  /*177b0*/  FMUL.FTZ R20, R39, R20 ;  /* 0x0000001427147220 */ /* 0x000fe20000410000 */
[----:B------:R0:W-:Y:S04]  /*177c0*/  STL [R1+0x968], R12 ;  /* 0x0009680c01007387 */ /* 0x0001e80000100800 */
[----:B------:R1:W-:Y:S01]  /*177d0*/  STL [R1+0x94c], R8 ;  /* 0x00094c0801007387 */ /* 0x0003e20000100800 */
[----:B------:R-:W-:-:S03]  /*177e0*/  FFMA.FTZ R36, R35, R36, 1 ;  /* 0x3f80000023247423 */ /* 0x000fc60000010024 */
[----:B------:R-:W3:Y:S04]  /*177f0*/  LDL.LU R66, [R1+0x918] ;  /* 0x0009180001427983 */ /* 0x000ee80000300800 */
[----:B0-----:R-:W3:Y:S04]  /*17800*/  LDL.LU R12, [R1+0x874] ;  /* 0x00087400010c7983 */ /* 0x001ee80000300800 */
[----:B-1----:R-:W3:Y:S01]  /*17810*/  LDL.LU R8, [R1+0x5ac] ;  /* 0x0005ac0001087983 */ /* 0x002ee20000300800 */
        /* <DEDUP_REMOVED lines=10> */
[----:B------:R-:W-:Y:S02]  /*178c0*/  FADD.FTZ R36, -R36, 1 ;  /* 0x3f80000024247421 */ /* 0x000fe40000010100 */
[----:B------:R-:W-:Y:S01]  /*178d0*/  FMUL.FTZ R44, R37, UR16 ;  /* 0x00000010252c7c20 */ /* 0x000fe20008410000 */
[----:B------:R-:W2:Y:S01]  /*178e0*/  LDL.LU R4, [R1+0x92c] ;  /* 0x00092c0001047983 */ /* 0x000ea20000300800 */
[----:B------:R-:W-:Y:S02]  /*178f0*/  FFMA.FTZ R36, R35, R36, 1 ;  /* 0x3f80000023247423 */ /* 0x000fe40000010024 */
[----:B------:R-:W-:Y:S02]  /*17900*/  FFMA.FTZ R35, R6, R44, R3 ;  /* 0x0000002c06237223 */ /* 0x000fe40000010003 */
[----:B------:R-:W-:-:S02]  /*17910*/  FMUL.FTZ R39, R39, R36 ;  /* 0x0000002427277220 */ /* 0x000fc40000410000 */
[----:B------:R-:W-:-:S06]  /*17920*/  FMUL.FTZ R36, R35, -1.4426950216293334961 ;  /* 0xbfb8aa3b23247820 */ /* 0x000fcc0000410000 */
[----:B------:R-:W0:Y:S02]  /*17930*/  MUFU.EX2 R36, R36 ;  /* 0x0000002400247308 */ /* 0x000e240000000800 */
[----:B0-----:R-:W-:-:S06]  /*17940*/  FADD.FTZ R36, R36, 1 ;  /* 0x3f80000024247421 */ /* 0x001fcc0000010000 */
[----:B------:R-:W0:Y:S02]  /*17950*/  MUFU.RCP R37, R36 ;  /* 0x0000002400257308 */ /* 0x000e240000001000 */
[C---:B0-----:R-:W-:Y:S01]  /*17960*/  FMUL.FTZ R36, R37.reuse, R43 ;  /* 0x0000002b25247220 */ /* 0x041fe20000410000 */
        /* <DEDUP_REMOVED lines=8> */
[----:B------:R-:W3:Y:S02]  /*179f0*/  MUFU.RCP R62, R37 ;  /* 0x00000025003e7308 */ /* 0x000ee40000001000 */
[C---:B---3--:R-:W-:Y:S01]  /*17a00*/  FMUL.FTZ R37, R62.reuse, R42 ;  /* 0x0000002a3e257220 */ /* 0x048fe20000410000 */
        /* <DEDUP_REMOVED lines=10> */
[----:B------:R1:W-:Y:S04]  /*17ab0*/  STL [R1+0x964], R11 ;  /* 0x0009640b01007387 */ /* 0x0003e80000100800 */
[----:B------:R-:W3:Y:S04]  /*17ac0*/  LDL.LU R67, [R1+0x904] ;  /* 0x0009040001437983 */ /* 0x000ee80000300800 */
[----:B-1----:R-:W4:Y:S01]  /*17ad0*/  LDL.LU R11, [R1+0x928] ;  /* 0x00092800010b7983 */ /* 0x002f220000300800 */
[C---:B0-----:R-:W-:Y:S01]  /*17ae0*/  FMUL.FTZ R37, R63.reuse, R8 ;  /* 0x000000083f257220 */ /* 0x041fe20000410000 */
[----:B------:R-:W-:-:S02]  /*17af0*/  FADD.FTZ R63, -R63, 1 ;  /* 0x3f8000003f3f7421 */ /* 0x000fc40000010100 */
[----:B------:R-:W-:Y:S02]  /*17b00*/  STL [R1+0x974], R15 ;  /* 0x0009740f01007387 */ /* 0x000fe40000100800 */
[----:B------:R-:W-:Y:S02]  /*17b10*/  FFMA.FTZ R62, R62, R63, 1 ;  /* 0x3f8000003e3e7423 */ /* 0x000fe4000001003f */
[----:B------:R0:W-:Y:S02]  /*17b20*/  STL [R1+0x494], R0 ;  /* 0x0004940001007387 */ /* 0x0001e40000100800 */
[----:B------:R-:W-:Y:S02]  /*17b30*/  FMUL.FTZ R37, R37, R62 ;  /* 0x0000003e25257220 */ /* 0x000fe40000410000 */
[----:B------:R1:W-:Y:S04]  /*17b40*/  STL [R1+0x970], R14 ;  /* 0x0009700e01007387 */ /* 0x0003e80000100800 */
[----:B------:R-:W4:Y:S04]  /*17b50*/  LDL.LU R62, [R1+0x920] ;  /* 0x00092000013e7983 */ /* 0x000f280000300800 */
[----:B0-----:R-:W4:Y:S04]  /*17b60*/  LDL.LU R0, [R1+0x924] ;  /* 0x0009240001007983 */ /* 0x001f280000300800 */
[----:B------:R-:W4:Y:S04]  /*17b70*/  LDL.LU R15, [R1+0x900] ;  /* 0x00090000010f7983 */ /* 0x000f280000300800 */
[----:B-1----:R-:W4:Y:S04]  /*17b80*/  LDL.LU R14, [R1+0x618] ;  /* 0x00061800010e7983 */ /* 0x002f280000300800 */
[----:B------:R0:W-:Y:S04]  /*17b90*/  STL [R1+0x958], R10 ;  /* 0x0009580a01007387 */ /* 0x0001e80000100800 */
[----:B------:R1:W-:Y:S04]  /*17ba0*/  STL [R1+0x96c], R13 ;  /* 0x00096c0d01007387 */ /* 0x0003e80000100800 */
[----:B------:R1:W-:Y:S04]  /*17bb0*/  STL [R1+0x950], R7 ;  /* 0x0009500701007387 */ /* 0x0003e80000100800 */
[----:B0-----:R-:W4:Y:S04]  /*17bc0*/  LDL.LU R10, [R1+0x610] ;  /* 0x00061000010a7983 */ /* 0x001f280000300800 */
[----:B-1----:R-:W4:Y:S04]  /*17bd0*/  LDL.LU R13, [R1+0x8f4] ;  /* 0x0008f400010d7983 */ /* 0x002f280000300800 */
[----:B------:R0:W-:Y:S04]  /*17be0*/  STL [R1+0x954], R9 ;  /* 0x0009540901007387 */ /* 0x0001e80000100800 */
[----:B------:R-:W4:Y:S04]  /*17bf0*/  LDL.LU R7, [R1+0x8f0] ;  /* 0x0008f00001077983 */ /* 0x000f280000300800 */
[----:B------:R-:W4:Y:S04]  /*17c00*/  LDL.LU R8, [R1+0x8e8] ;  /* 0x0008e80001087983 */ /* 0x000f280000300800 */
[----:B0-----:R-:W4:Y:S01]  /*17c10*/  LDL.LU R9, [R1+0x608] ;  /* 0x0006080001097983 */ /* 0x001f220000300800 */
[----:B------:R-:W-:Y:S01]  /*17c20*/  FFMA.FTZ R66, R66, R69, RZ ;  /* 0x0000004542427223 */ /* 0x000fe200000100ff */
[----:B------:R-:W-:Y:S01]  /*17c30*/  FADD.FTZ R69, RZ, R69 ;  /* 0x00000045ff457221 */ /* 0x000fe20000010000 */
[----:B------:R-:W-:-:S03]  /*17c40*/  FMUL.FTZ R63, R6, R64 ;  /* 0x00000040063f7220 */ /* 0x000fc60000410000 */
[----:B------:R-:W-:Y:S01]  /*17c50*/  FADD.FTZ R69, R69, R64 ;  /* 0x0000004045457221 */ /* 0x000fe20000010000 */
[----:B--2---:R-:W-:Y:S02]  /*17c60*/  FADD.FTZ R65, R4, R12 ;  /* 0x0000000c04417221 */ /* 0x004fe40000010000 */
[----:B------:R-:W2:Y:S04]  /*17c70*/  LDL.LU R12, [R1+0x600] ;  /* 0x00060000010c7983 */ /* 0x000ea80000300800 */
[----:B------:R-:W2:Y:S01]  /*17c80*/  LDL.LU R4, [R1+0x8e0] ;  /* 0x0008e00001047983 */ /* 0x000ea20000300800 */
[----:B---3--:R-:W-:Y:S01]  /*17c90*/  FFMA.FTZ R66, R67, R64, R66 ;  /* 0x0000004043427223 */ /* 0x008fe20000010042 */
[----:B----4-:R-:W-:Y:S02]  /*17ca0*/  FADD.FTZ R64, R11, R68 ;  /* 0x000000440b407221 */ /* 0x010fe40000010000 */
[----:B------:R-:W3:Y:S01]  /*17cb0*/  LDL.LU R11, [R1+0x5f8] ;  /* 0x0005f800010b7983 */ /* 0x000ee20000300800 */
[----:B------:R-:W-:Y:S01]  /*17cc0*/  FFMA.FTZ R67, R67, R63, R62 ;  /* 0x0000003f43437223 */ /* 0x000fe2000001003e */
[----:B------:R-:W-:-:S02]  /*17cd0*/  FFMA.FTZ R62, R15, R68, R0 ;  /* 0x000000440f3e7223 */ /* 0x000fc40000010000 */
[----:B------:R-:W4:Y:S01]  /*17ce0*/  LDL.LU R0, [R1+0x8d8] ;  /* 0x0008d80001007983 */ /* 0x000f220000300800 */
[----:B------:R-:W-:Y:S01]  /*17cf0*/  FMUL.FTZ R68, R5, R68 ;  /* 0x0000004405447220 */ /* 0x000fe20000410000 */
[----:B------:R-:W-:Y:S01]  /*17d00*/  FADD.FTZ R63, R63, R65 ;  /* 0x000000413f3f7221 */ /* 0x000fe20000010000 */
[----:B------:R-:W-:Y:S02]  /*17d10*/  FMUL.FTZ R65, R6, R14 ;  /* 0x0000000e06417220 */ /* 0x000fe40000410000 */
[----:B------:R-:W-:Y:S01]  /*17d20*/  FFMA.FTZ R67, R15, R68, R67 ;  /* 0x000000440f437223 */ /* 0x000fe20000010043 */
[----:B------:R-:W-:Y:S01]  /*17d30*/  FADD.FTZ R68, R63, R68 ;  /* 0x000000443f447221 */ /* 0x000fe20000010000 */
[----:B------:R-:W-:Y:S01]  /*17d40*/  FADD.FTZ R69, R69, R14 ;  /* 0x0000000e45457221 */ /* 0x000fe20000010000 */
[----:B------:R-:W4:Y:S01]  /*17d50*/  LDL.LU R15, [R1+0x974] ;  /* 0x00097400010f7983 */ /* 0x000f220000300800 */
[----:B------:R-:W-:Y:S01]  /*17d60*/  FMUL.FTZ R63, R5, R10 ;  /* 0x0000000a053f7220 */ /* 0x000fe20000410000 */
[----:B------:R-:W-:Y:S01]  /*17d70*/  FFMA.FTZ R67, R13, R65, R67 ;  /* 0x000000410d437223 */ /* 0x000fe20000010043 */
[----:B------:R-:W-:-:S03]  /*17d80*/  FADD.FTZ R65, R65, R68 ;  /* 0x0000004441417221 */ /* 0x000fc60000010000 */
[----:B------:R-:W-:Y:S01]  /*17d90*/  FFMA.FTZ R67, R7, R63, R67 ;  /* 0x0000003f07437223 */ /* 0x000fe20000010043 */
[----:B------:R-:W-:Y:S01]  /*17da0*/  FADD.FTZ R63, R65, R63 ;  /* 0x0000003f413f7221 */ /* 0x000fe20000010000 */
[----:B------:R-:W-:-:S04]  /*17db0*/  FMUL.FTZ R68, R6, R9 ;  /* 0x0000000906447220 */ /* 0x000fc80000410000 */
[----:B------:R-:W-:Y:S01]  /*17dc0*/  FFMA.FTZ R67, R8, R68, R67 ;  /* 0x0000004408437223 */ /* 0x000fe20000010043 */
[----:B------:R-:W-:Y:S01]  /*17dd0*/  FADD.FTZ R68, R68, R63 ;  /* 0x0000003f44447221 */ /* 0x000fe20000010000 */
[----:B------:R-:W-:Y:S02]  /*17de0*/  FFMA.FTZ R66, R13, R14, R66 ;  /* 0x0000000e0d427223 */ /* 0x000fe40000010042 */
[----:B------:R-:W4:Y:S01]  /*17df0*/  LDL.LU R14, [R1+0x8d0] ;  /* 0x0008d000010e7983 */ /* 0x000f220000300800 */
[----:B------:R-:W-:Y:S01]  /*17e00*/  FADD.FTZ R64, R64, R10 ;  /* 0x0000000a40407221 */ /* 0x000fe20000010000 */
[----:B------:R-:W-:Y:S02]  /*17e10*/  FFMA.FTZ R62, R7, R10, R62 ;  /* 0x0000000a073e7223 */ /* 0x000fe4000001003e */
[----:B------:R-:W4:Y:S01]  /*17e20*/  LDL.LU R10, [R1+0x5ec] ;  /* 0x0005ec00010a7983 */ /* 0x000f220000300800 */
[----:B------:R-:W-:-:S03]  /*17e30*/  FADD.FTZ R69, R69, R9 ;  /* 0x0000000945457221 */ /* 0x000fc60000010000 */
[----:B------:R-:W4:Y:S01]  /*17e40*/  LDL.LU R7, [R1+0x8c4] ;  /* 0x0008c40001077983 */ /* 0x000f220000300800 */
[----:B------:R-:W-:-:S03]  /*17e50*/  FFMA.FTZ R66, R8, R9, R66 ;  /* 0x0000000908427223 */ /* 0x000fc60000010042 */
[----:B------:R-:W4:Y:S04]  /*17e60*/  LDL.LU R13, [R1+0x5e8] ;  /* 0x0005e800010d7983 */ /* 0x000f280000300800 */
[----:B------:R-:W4:Y:S04]  /*17e70*/  LDL.LU R8, [R1+0x8b8] ;  /* 0x0008b80001087983 */ /* 0x000f280000300800 */
[----:B------:R-:W4:Y:S01]  /*17e80*/  LDL.LU R9, [R1+0x5dc] ;  /* 0x0005dc0001097983 */ /* 0x000f220000300800 */
[----:B--2---:R-:W-:-:S04]  /*17e90*/  FMUL.FTZ R65, R5, R12 ;  /* 0x0000000c05417220 */ /* 0x004fc80000410000 */
[----:B------:R-:W-:Y:S01]  /*17ea0*/  FFMA.FTZ R67, R4, R65, R67 ;  /* 0x0000004104437223 */ /* 0x000fe20000010043 */
[----:B------:R-:W-:Y:S02]  /*17eb0*/  FADD.FTZ R65, R68, R65 ;  /* 0x0000004144417221 */ /* 0x000fe40000010000 */
[----:B------:R-:W2:Y:S01]  /*17ec0*/  LDL.LU R68, [R1+0x5f0] ;  /* 0x0005f00001447983 */ /* 0x000ea20000300800 */
[----:B------:R-:W-:Y:S01]  /*17ed0*/  FFMA.FTZ R62, R4, R12, R62 ;  /* 0x0000000c043e7223 */ /* 0x000fe2000001003e */
[----:B------:R-:W-:Y:S02]  /*17ee0*/  FADD.FTZ R64, R64, R12 ;  /* 0x0000000c40407221 */ /* 0x000fe40000010000 */
[----:B------:R-:W2:Y:S04]  /*17ef0*/  LDL.LU R4, [R1+0x8ac] ;  /* 0x0008ac0001047983 */ /* 0x000ea80000300800 */
[----:B------:R-:W2:Y:S01]  /*17f00*/  LDL.LU R12, [R1+0x5d8] ;  /* 0x0005d800010c7983 */ /* 0x000ea20000300800 */
[-C--:B---3--:R-:W-:Y:S01]  /*17f10*/  FMUL.FTZ R63, R6, R11.reuse ;  /* 0x0000000b063f7220 */ /* 0x088fe20000410000 */
[----:B----4-:R-:W-:-:S03]  /*17f20*/  FFMA.FTZ R66, R0, R11, R66 ;  /* 0x0000000b00427223 */ /* 0x010fc60000010042 */
[----:B------:R-:W-:Y:S02]  /*17f30*/  FFMA.FTZ R67, R0, R63, R67 ;  /* 0x0000003f00437223 */ /* 0x000fe40000010043 */
[----:B------:R-:W3:Y:S01]  /*17f40*/  LDL.LU R0, [R1+0x8a8] ;  /* 0x0008a80001007983 */ /* 0x000ee20000300800 */
[----:B------:R-:W-:Y:S01]  /*17f50*/  FADD.FTZ R63, R63, R65 ;  /* 0x000000413f3f7221 */ /* 0x000fe20000010000 */
[----:B------:R-:W-:Y:S02]  /*17f60*/  FADD.FTZ R69, R69, R11 ;  /* 0x0000000b45457221 */ /* 0x000fe40000010000 */
[----:B------:R-:W4:Y:S01]  /*17f70*/  LDL.LU R11, [R1+0x5d4] ;  /* 0x0005d400010b7983 */ /* 0x000f220000300800 */
[-C--:B------:R-:W-:Y:S01]  /*17f80*/  FMUL.FTZ R65, R6, R10.reuse ;  /* 0x0000000a06417220 */ /* 0x080fe20000410000 */
[----:B------:R-:W-:Y:S01]  /*17f90*/  FADD.FTZ R69, R69, R10 ;  /* 0x0000000a45457221 */ /* 0x000fe20000010000 */
[----:B------:R-:W-:Y:S02]  /*17fa0*/  FFMA.FTZ R66, R7, R10, R66 ;  /* 0x0000000a07427223 */ /* 0x000fe40000010042 */
[----:B------:R-:W4:Y:S01]  /*17fb0*/  LDL.LU R10, [R1+0x5c4] ;  /* 0x0005c400010a7983 */ /* 0x000f220000300800 */
[----:B------:R-:W-:Y:S01]  /*17fc0*/  FADD.FTZ R69, R69, R9 ;  /* 0x0000000945457221 */ /* 0x000fe20000010000 */
[----:B--2---:R-:W-:Y:S01]  /*17fd0*/  FADD.FTZ R64, R64, R68 ;  /* 0x0000004440407221 */ /* 0x004fe20000010000 */
[-C--:B------:R-:W-:Y:S01]  /*17fe0*/  FFMA.FTZ R62, R14, R68.reuse, R62 ;  /* 0x000000440e3e7223 */ /* 0x080fe2000001003e */
[----:B------:R-:W-:-:S04]  /*17ff0*/  FMUL.FTZ R68, R5, R68 ;  /* 0x0000004405447220 */ /* 0x000fc80000410000 */
[----:B------:R-:W-:Y:S01]  /*18000*/  FFMA.FTZ R67, R14, R68, R67 ;  /* 0x000000440e437223 */ /* 0x000fe20000010043 */
[----:B------:R-:W-:Y:S01]  /*18010*/  FADD.FTZ R68, R63, R68 ;  /* 0x000000443f447221 */ /* 0x000fe20000010000 */
[----:B------:R-:W-:Y:S01]  /*18020*/  FMUL.FTZ R63, R5, R13 ;  /* 0x0000000d053f7220 */ /* 0x000fe20000410000 */
[----:B------:R-:W2:Y:S01]  /*18030*/  LDL.LU R14, [R1+0x5c8] ;  /* 0x0005c800010e7983 */ /* 0x000ea20000300800 */
[----:B------:R-:W-:Y:S01]  /*18040*/  FFMA.FTZ R67, R7, R65, R67 ;  /* 0x0000004107437223 */ /* 0x000fe20000010043 */
[----:B------:R-:W-:Y:S01]  /*18050*/  FADD.FTZ R65, R65, R68 ;  /* 0x0000004441417221 */ /* 0x000fe20000010000 */
[----:B------:R-:W-:Y:S01]  /*18060*/  FMUL.FTZ R68, R6, R9 ;  /* 0x0000000906447220 */ /* 0x000fe20000410000 */
[----:B------:R-:W2:Y:S01]  /*18070*/  LDL.LU R7, [R1+0x898] ;  /* 0x0008980001077983 */ /* 0x000ea20000300800 */
[----:B------:R-:W-:Y:S01]  /*18080*/  FFMA.FTZ R67, R8, R63, R67 ;  /* 0x0000003f08437223 */ /* 0x000fe20000010043 */
[----:B------:R-:W-:Y:S01]  /*18090*/  FADD.FTZ R63, R65, R63 ;  /* 0x0000003f413f7221 */ /* 0x000fe20000010000 */
[----:B------:R-:W-:-:S02]  /*180a0*/  FMUL.FTZ R65, R5, R12 ;  /* 0x0000000c05417220 */ /* 0x000fc40000410000 */
[----:B------:R-:W-:Y:S01]  /*180b0*/  FFMA.FTZ R67, R4, R68, R67 ;  /* 0x0000004404437223 */ /* 0x000fe20000010043 */
[----:B------:R-:W-:Y:S01]  /*180c0*/  FADD.FTZ R68, R68, R63 ;  /* 0x0000003f44447221 */ /* 0x000fe20000010000 */
[----:B------:R-:W-:Y:S01]  /*180d0*/  FFMA.FTZ R62, R8, R13, R62 ;  /* 0x0000000d083e7223 */ /* 0x000fe2000001003e */
[----:B------:R-:W-:Y:S01]  /*180e0*/  FADD.FTZ R64, R64, R13 ;  /* 0x0000000d40407221 */ /* 0x000fe20000010000 */
[----:B------:R-:W2:Y:S01]  /*180f0*/  LDL.LU R8, [R1+0x894] ;  /* 0x0008940001087983 */ /* 0x000ea20000300800 */
[----:B------:R-:W-:-:S03]  /*18100*/  FFMA.FTZ R66, R4, R9, R66 ;  /* 0x0000000904427223 */ /* 0x000fc60000010042 */
[----:B------:R-:W2:Y:S04]  /*18110*/  LDL.LU R13, [R1+0x5b8] ;  /* 0x0005b800010d7983 */ /* 0x000ea80000300800 */
[----:B------:R-:W2:Y:S04]  /*18120*/  LDL.LU R4, [R1+0x88c] ;  /* 0x00088c0001047983 */ /* 0x000ea80000300800 */
[----:B------:R-:W2:Y:S01]  /*18130*/  LDL.LU R9, [R1+0x5b4] ;  /* 0x0005b40001097983 */ /* 0x000ea20000300800 */
[----:B---3--:R-:W-:Y:S01]  /*18140*/  FFMA.FTZ R67, R0, R65, R67 ;  /* 0x0000004100437223 */ /* 0x008fe20000010043 */
[----:B------:R-:W-:-:S02]  /*18150*/  FADD.FTZ R65, R68, R65 ;  /* 0x0000004144417221 */ /* 0x000fc40000010000 */
[----:B------:R-:W3:Y:S01]  /*18160*/  LDL.LU R68, [R1+0x8a4] ;  /* 0x0008a40001447983 */ /* 0x000ee20000300800 */
[----:B------:R-:W-:-:S03]  /*18170*/  FFMA.FTZ R62, R0, R12, R62 ;  /* 0x0000000c003e7223 */ /* 0x000fc6000001003e */
[----:B------:R-:W3:Y:S01]  /*18180*/  LDL.LU R0, [R1+0x884] ;  /* 0x0008840001007983 */ /* 0x000ee20000300800 */
[----:B----4-:R-:W-:Y:S01]  /*18190*/  FMUL.FTZ R63, R6, R11 ;  /* 0x0000000b063f7220 */ /* 0x010fe20000410000 */
[----:B------:R-:W-:Y:S01]  /*181a0*/  FADD.FTZ R64, R64, R12 ;  /* 0x0000000c40407221 */ /* 0x000fe20000010000 */
[----:B------:R-:W-:Y:S01]  /*181b0*/  FADD.FTZ R69, R69, R11 ;  /* 0x0000000b45457221 */ /* 0x000fe20000010000 */
[----:B------:R-:W4:Y:S03]  /*181c0*/  LDL.LU R12, [R1+0x5a8] ;  /* 0x0005a800010c7983 */ /* 0x000f260000300800 */
[----:B------:R-:W-:Y:S01]  /*181d0*/  FADD.FTZ R69, R69, R10 ;  /* 0x0000000a45457221 */ /* 0x000fe20000010000 */
[----:B--2---:R-:W-:Y:S01]  /*181e0*/  FADD.FTZ R64, R64, R14 ;  /* 0x0000000e40407221 */ /* 0x004fe20000010000 */
[----:B------:R-:W-:-:S03]  /*181f0*/  FFMA.FTZ R62, R7, R14, R62 ;  /* 0x0000000e073e7223 */ /* 0x000fc6000001003e */
[----:B------:R-:W-:Y:S01]  /*18200*/  FADD.FTZ R64, R64, R13 ;  /* 0x0000000d40407221 */ /* 0x000fe20000010000 */
[----:B------:R-:W-:Y:S01]  /*18210*/  FFMA.FTZ R62, R4, R13, R62 ;  /* 0x0000000d043e7223 */ /* 0x000fe2000001003e */
[C---:B---3--:R-:W-:Y:S01]  /*18220*/  FFMA.FTZ R66, R68.reuse, R11, R66 ;  /* 0x0000000b44427223 */ /* 0x048fe20000010042 */
[----:B------:R-:W-:Y:S01]  /*18230*/  FFMA.FTZ R67, R68, R63, R67 ;  /* 0x0000003f44437223 */ /* 0x000fe20000010043 */
[----:B------:R-:W-:Y:S01]  /*18240*/  FMUL.FTZ R68, R5, R14 ;  /* 0x0000000e05447220 */ /* 0x000fe20000410000 */
[----:B------:R-:W-:Y:S01]  /*18250*/  FADD.FTZ R63, R63, R65 ;  /* 0x000000413f3f7221 */ /* 0x000fe20000010000 */
[-C--:B------:R-:W-:Y:S01]  /*18260*/  FMUL.FTZ R65, R6, R10.reuse ;  /* 0x0000000a06417220 */ /* 0x080fe20000410000 */
[C---:B------:R-:W-:Y:S01]  /*18270*/  FFMA.FTZ R66, R8.reuse, R10, R66 ;  /* 0x0000000a08427223 */ /* 0x040fe20000010042 */
[----:B------:R-:W-:Y:S01]  /*18280*/  FFMA.FTZ R67, R7, R68, R67 ;  /* 0x0000004407437223 */ /* 0x000fe20000010043 */
[----:B------:R-:W-:Y:S01]  /*18290*/  FADD.FTZ R68, R63, R68 ;  /* 0x000000443f447221 */ /* 0x000fe20000010000 */
[----:B------:R-:W-:Y:S01]  /*182a0*/  FMUL.FTZ R63, R5, R13 ;  /* 0x0000000d053f7220 */ /* 0x000fe20000410000 */
[----:B------:R-:W2:Y:S01]  /*182b0*/  LDL.LU R11, [R1+0x5a0] ;  /* 0x0005a000010b7983 */ /* 0x000ea20000300800 */
[----:B------:R-:W-:Y:S01]  /*182c0*/  FFMA.FTZ R67, R8, R65, R67 ;  /* 0x0000004108437223 */ /* 0x000fe20000010043 */
[----:B------:R-:W-:Y:S01]  /*182d0*/  FADD.FTZ R65, R65, R68 ;  /* 0x0000004441417221 */ /* 0x000fe20000010000 */
[----:B------:R-:W-:Y:S01]  /*182e0*/  FMUL.FTZ R68, R6, R9 ;  /* 0x0000000906447220 */ /* 0x000fe20000410000 */
[----:B------:R-:W3:Y:S01]  /*182f0*/  LDL.LU R7, [R1+0x870] ;  /* 0x0008700001077983 */ /* 0x000ee20000300800 */
[----:B------:R-:W-:Y:S01]  /*18300*/  FFMA.FTZ R67, R4, R63, R67 ;  /* 0x0000003f04437223 */ /* 0x000fe20000010043 */
[----:B------:R-:W-:-:S02]  /*18310*/  FADD.FTZ R63, R65, R63 ;  /* 0x0000003f413f7221 */ /* 0x000fc40000010000 */
[----:B------:R-:W3:Y:S01]  /*18320*/  LDL.LU R14, [R1+0x594] ;  /* 0x00059400010e7983 */ /* 0x000ee20000300800 */
[----:B------:R-:W-:Y:S01]  /*18330*/  FFMA.FTZ R67, R0, R68, R67 ;  /* 0x0000004400437223 */ /* 0x000fe20000010043 */
[----:B------:R-:W-:Y:S02]  /*18340*/  FADD.FTZ R68, R68, R63 ;  /* 0x0000003f44447221 */ /* 0x000fe40000010000 */
[----:B------:R-:W3:Y:S04]  /*18350*/  LDL.LU R8, [R1+0x86c] ;  /* 0x00086c0001087983 */ /* 0x000ee80000300800 */
[----:B------:R-:W3:Y:S04]  /*18360*/  LDL.LU R10, [R1+0x58c] ;  /* 0x00058c00010a7983 */ /* 0x000ee80000300800 */
[----:B------:R-:W2:Y:S04]  /*18370*/  LDL.LU R63, [R1+0x880] ;  /* 0x00088000013f7983 */ /* 0x000ea80000300800 */
[----:B------:R-:W3:Y:S01]  /*18380*/  LDL.LU R4, [R1+0x860] ;  /* 0x0008600001047983 */ /* 0x000ee20000300800 */
[----:B------:R-:W-:-:S03]  /*18390*/  FFMA.FTZ R66, R0, R9, R66 ;  /* 0x0000000900427223 */ /* 0x000fc60000010042 */
[----:B------:R-:W3:Y:S04]  /*183a0*/  LDL.LU R13, [R1+0x580] ;  /* 0x00058000010d7983 */ /* 0x000ee80000300800 */
[----:B------:R-:W3:Y:S01]  /*183b0*/  LDL.LU R0, [R1+0x85c] ;  /* 0x00085c0001007983 */ /* 0x000ee20000300800 */
[-C--:B----4-:R-:W-:Y:S01]  /*183c0*/  FMUL.FTZ R65, R5, R12.reuse ;  /* 0x0000000c05417220 */ /* 0x090fe20000410000 */
[----:B------:R-:W-:Y:S02]  /*183d0*/  FADD.FTZ R69, R69, R9 ;  /* 0x0000000945457221 */ /* 0x000fe40000010000 */
[----:B------:R-:W4:Y:S01]  /*183e0*/  LDL.LU R9, [R1+0x56c] ;  /* 0x00056c0001097983 */ /* 0x000f220000300800 */
[----:B------:R-:W-:Y:S01]  /*183f0*/  FADD.FTZ R64, R64, R12 ;  /* 0x0000000c40407221 */ /* 0x000fe20000010000 */
[C---:B--2---:R-:W-:Y:S01]  /*18400*/  FFMA.FTZ R62, R63.reuse, R12, R62 ;  /* 0x0000000c3f3e7223 */ /* 0x044fe2000001003e */
[----:B------:R-:W-:Y:S01]  /*18410*/  FFMA.FTZ R67, R63, R65, R67 ;  /* 0x000000413f437223 */ /* 0x000fe20000010043 */
[----:B------:R-:W-:Y:S01]  /*18420*/  FMUL.FTZ R63, R6, R11 ;  /* 0x0000000b063f7220 */ /* 0x000fe20000410000 */
[----:B------:R-:W-:Y:S01]  /*18430*/  FADD.FTZ R65, R68, R65 ;  /* 0x0000004144417221 */ /* 0x000fe20000010000 */
[----:B---3--:R-:W-:Y:S01]  /*18440*/  FMUL.FTZ R68, R5, R14 ;  /* 0x0000000e05447220 */ /* 0x008fe20000410000 */
[----:B------:R-:W2:Y:S01]  /*18450*/  LDL.LU R12, [R1+0x55c] ;  /* 0x00055c00010c7983 */ /* 0x000ea20000300800 */
[----:B------:R-:W-:Y:S01]  /*18460*/  FFMA.FTZ R67, R7, R63, R67 ;  /* 0x0000003f07437223 */ /* 0x000fe20000010043 */
[----:B------:R-:W-:Y:S01]  /*18470*/  FADD.FTZ R63, R63, R65 ;  /* 0x000000413f3f7221 */ /* 0x000fe20000010000 */
[----:B------:R-:W-:-:S02]  /*18480*/  FMUL.FTZ R65, R6, R10 ;  /* 0x0000000a06417220 */ /* 0x000fc40000410000 */
[----:B------:R-:W-:Y:S01]  /*18490*/  FFMA.FTZ R67, R8, R68, R67 ;  /* 0x0000004408437223 */ /* 0x000fe20000010043 */
[----:B------:R-:W-:Y:S01]  /*184a0*/  FADD.FTZ R68, R63, R68 ;  /* 0x000000443f447221 */ /* 0x000fe20000010000 */
[----:B------:R-:W-:Y:S02]  /*184b0*/  FMUL.FTZ R63, R5, R13 ;  /* 0x0000000d053f7220 */ /* 0x000fe40000410000 */
[----:B------:R-:W-:Y:S01]  /*184c0*/  FFMA.FTZ R67, R4, R65, R67 ;  /* 0x0000004104437223 */ /* 0x000fe20000010043 */
[----:B------:R-:W-:-:S03]  /*184d0*/  FADD.FTZ R65, R65, R68 ;  /* 0x0000004441417221 */ /* 0x000fc60000010000 */
[----:B------:R-:W-:Y:S01]  /*184e0*/  FFMA.FTZ R67, R0, R63, R67 ;  /* 0x0000003f00437223 */ /* 0x000fe20000010043 */
[----:B------:R-:W-:Y:S02]  /*184f0*/  FADD.FTZ R63, R65, R63 ;  /* 0x0000003f413f7221 */ /* 0x000fe40000010000 */
[----:B------:R-:W3:Y:S01]  /*18500*/  LDL.LU R65, [R1+0x850] ;  /* 0x0008500001417983 */ /* 0x000ee20000300800 */
[----:B------:R-:W-:Y:S01]  /*18510*/  FFMA.FTZ R66, R7, R11, R66 ;  /* 0x0000000b07427223 */ /* 0x000fe20000010042 */
[----:B------:R-:W-:Y:S02]  /*18520*/  FADD.FTZ R69, R69, R11 ;  /* 0x0000000b45457221 */ /* 0x000fe40000010000 */
[----:B------:R-:W2:Y:S01]  /*18530*/  LDL.LU R7, [R1+0x84c] ;  /* 0x00084c0001077983 */ /* 0x000ea20000300800 */
[----:B------:R-:W-:-:S03]  /*18540*/  FFMA.FTZ R62, R8, R14, R62 ;  /* 0x0000000e083e7223 */ /* 0x000fc6000001003e */
[----:B------:R-:W2:Y:S01]  /*18550*/  LDL.LU R11, [R1+0x558] ;  /* 0x00055800010b7983 */ /* 0x000ea20000300800 */
[----:B------:R-:W-:Y:S01]  /*18560*/  FADD.FTZ R64, R64, R14 ;  /* 0x0000000e40407221 */ /* 0x000fe20000010000 */
[----:B------:R-:W-:Y:S02]  /*18570*/  FFMA.FTZ R66, R4, R10, R66 ;  /* 0x0000000a04427223 */ /* 0x000fe40000010042 */
[----:B------:R-:W2:Y:S01]  /*18580*/  LDL.LU R8, [R1+0x840] ;  /* 0x0008400001087983 */ /* 0x000ea20000300800 */
[----:B------:R-:W-:-:S03]  /*18590*/  FADD.FTZ R69, R69, R10 ;  /* 0x0000000a45457221 */ /* 0x000fc60000010000 */
[----:B------:R-:W2:Y:S04]  /*185a0*/  LDL.LU R14, [R1+0x54c] ;  /* 0x00054c00010e7983 */ /* 0x000ea80000300800 */
[----:B------:R-:W2:Y:S01]  /*185b0*/  LDL.LU R10, [R1+0x548] ;  /* 0x00054800010a7983 */ /* 0x000ea20000300800 */
[----:B------:R-:W-:-:S03]  /*185c0*/  FFMA.FTZ R62, R0, R13, R62 ;  /* 0x0000000d003e7223 */ /* 0x000fc6000001003e */
[----:B------:R-:W2:Y:S04]  /*185d0*/  LDL.LU R4, [R1+0x7ec] ;  /* 0x0007ec0001047983 */ /* 0x000ea80000300800 */
[----:B------:R-:W2:Y:S01]  /*185e0*/  LDL.LU R0, [R1+0x7e8] ;  /* 0x0007e80001007983 */ /* 0x000ea20000300800 */
[-C--:B----4-:R-:W-:Y:S01]  /*185f0*/  FMUL.FTZ R68, R6, R9.reuse ;  /* 0x0000000906447220 */ /* 0x090fe20000410000 */
[----:B------:R-:W-:Y:S02]  /*18600*/  FADD.FTZ R64, R64, R13 ;  /* 0x0000000d40407221 */ /* 0x000fe40000010000 */
[----:B------:R-:W4:Y:S01]  /*18610*/  LDL.LU R13, [R1+0x534] ;  /* 0x00053400010d7983 */ /* 0x000f220000300800 */
[----:B------:R-:W-:Y:S01]  /*18620*/  FADD.FTZ R69, R69, R9 ;  /* 0x0000000945457221 */ /* 0x000fe20000010000 */
[C---:B---3--:R-:W-:Y:S01]  /*18630*/  FFMA.FTZ R66, R65.reuse, R9, R66 ;  /* 0x0000000941427223 */ /* 0x048fe20000010042 */
[----:B------:R-:W-:Y:S01]  /*18640*/  FFMA.FTZ R67, R65, R68, R67 ;  /* 0x0000004441437223 */ /* 0x000fe20000010043 */
[----:B--2---:R-:W-:Y:S01]  /*18650*/  FMUL.FTZ R65, R5, R12 ;  /* 0x0000000c05417220 */ /* 0x004fe20000410000 */
[----:B------:R-:W-:Y:S01]  /*18660*/  FADD.FTZ R68, R68, R63 ;  /* 0x0000003f44447221 */ /* 0x000fe20000010000 */
[----:B------:R-:W2:Y:S02]  /*18670*/  LDL.LU R9, [R1+0x530] ;  /* 0x0005300001097983 */ /* 0x000ea40000300800 */
[----:B------:R-:W-:Y:S01]  /*18680*/  FFMA.FTZ R67, R7, R65, R67 ;  /* 0x0000004107437223 */ /* 0x000fe20000010043 */
[----:B------:R-:W-:Y:S01]  /*18690*/  FADD.FTZ R65, R68, R65 ;  /* 0x0000004144417221 */ /* 0x000fe20000010000 */
[----:B------:R-:W-:-:S04]  /*186a0*/  FMUL.FTZ R63, R6, R11 ;  /* 0x0000000b063f7220 */ /* 0x000fc80000410000 */
[----:B------:R-:W-:Y:S01]  /*186b0*/  FFMA.FTZ R67, R8, R63, R67 ;  /* 0x0000003f08437223 */ /* 0x000fe20000010043 */
[----:B------:R-:W-:Y:S01]  /*186c0*/  FADD.FTZ R65, R63, R65 ;  /* 0x000000413f417221 */ /* 0x000fe20000010000 */
[----:B------:R-:W-:Y:S01]  /*186d0*/  FMUL.FTZ R68, R5, R14 ;  /* 0x0000000e05447220 */ /* 0x000fe20000410000 */
[----:B------:R-:W-:-:S03]  /*186e0*/  FMUL.FTZ R63, R6, R10 ;  /* 0x0000000a063f7220 */ /* 0x000fc60000410000 */
[----:B------:R-:W-:Y:S01]  /*186f0*/  FADD.FTZ R65, R65, R68 ;  /* 0x0000004441417221 */ /* 0x000fe20000010000 */
[----:B------:R-:W-:-:S03]  /*18700*/  FFMA.FTZ R67, R4, R68, R67 ;  /* 0x0000004404437223 */ /* 0x000fc60000010043 */
[----:B------:R-:W-:Y:S01]  /*18710*/  FADD.FTZ R65, R63, R65 ;  /* 0x000000413f417221 */ /* 0x000fe20000010000 */
[----:B------:R-:W-:Y:S02]  /*18720*/  FFMA.FTZ R68, R0, R63, R67 ;  /* 0x0000003f00447223 */ /* 0x000fe40000010043 */
[----:B------:R-:W3:Y:S01]  /*18730*/  LDL.LU R63, [R1+0x7cc] ;  /* 0x0007cc00013f7983 */ /* 0x000ee20000300800 */
[----:B------:R-:W-:Y:S01]  /*18740*/  FFMA.FTZ R62, R7, R12, R62 ;  /* 0x0000000c073e7223 */ /* 0x000fe2000001003e */
[----:B------:R-:W-:Y:S02]  /*18750*/  FADD.FTZ R64, R64, R12 ;  /* 0x0000000c40407221 */ /* 0x000fe40000010000 */
[----:B------:R-:W3:Y:S01]  /*18760*/  LDL.LU R7, [R1+0x7c8] ;  /* 0x0007c80001077983 */ /* 0x000ee20000300800 */
[----:B------:R-:W-:-:S03]  /*18770*/  FFMA.FTZ R66, R8, R11, R66 ;  /* 0x0000000b08427223 */ /* 0x000fc60000010042 */
[----:B------:R-:W3:Y:S01]  /*18780*/  LDL.LU R12, [R1+0x51c] ;  /* 0x00051c00010c7983 */ /* 0x000ee20000300800 */
[----:B------:R-:W-:Y:S01]  /*18790*/  FADD.FTZ R69, R69, R11 ;  /* 0x0000000b45457221 */ /* 0x000fe20000010000 */
[----:B------:R-:W-:Y:S02]  /*187a0*/  FFMA.FTZ R62, R4, R14, R62 ;  /* 0x0000000e043e7223 */ /* 0x000fe4000001003e */
[----:B------:R-:W3:Y:S01]  /*187b0*/  LDL.LU R8, [R1+0x7a4] ;  /* 0x0007a40001087983 */ /* 0x000ee20000300800 */
[----:B------:R-:W-:-:S03]  /*187c0*/  FADD.FTZ R64, R64, R14 ;  /* 0x0000000e40407221 */ /* 0x000fc60000010000 */
[----:B------:R-:W3:Y:S04]  /*187d0*/  LDL.LU R11, [R1+0x518] ;  /* 0x00051800010b7983 */ /* 0x000ee80000300800 */
[----:B------:R-:W3:Y:S01]  /*187e0*/  LDL.LU R14, [R1+0x514] ;  /* 0x00051400010e7983 */ /* 0x000ee20000300800 */
[----:B------:R-:W-:-:S03]  /*187f0*/  FFMA.FTZ R66, R0, R10, R66 ;  /* 0x0000000a00427223 */ /* 0x000fc60000010042 */
[----:B------:R-:W3:Y:S04]  /*18800*/  LDL.LU R4, [R1+0x7a0] ;  /* 0x0007a00001047983 */ /* 0x000ee80000300800 */
[----:B------:R-:W3:Y:S01]  /*18810*/  LDL.LU R0, [R1+0x784] ;  /* 0x0007840001007983 */ /* 0x000ee20000300800 */
[----:B----4-:R-:W-:-:S04]  /*18820*/  FMUL.FTZ R67, R5, R13 ;  /* 0x0000000d05437220 */ /* 0x010fc80000410000 */
[----:B------:R-:W-:Y:S01]  /*18830*/  FADD.FTZ R65, R65, R67 ;  /* 0x0000004341417221 */ /* 0x000fe20000010000 */
[----:B------:R-:W-:Y:S02]  /*18840*/  FADD.FTZ R69, R69, R10 ;  /* 0x0000000a45457221 */ /* 0x000fe40000010000 */
[----:B------:R-:W4:Y:S01]  /*18850*/  LDL.LU R10, [R1+0x510] ;  /* 0x00051000010a7983 */ /* 0x000f220000300800 */
[----:B------:R-:W-:Y:S01]  /*18860*/  FADD.FTZ R64, R64, R13 ;  /* 0x0000000d40407221 */ /* 0x000fe20000010000 */
[----:B--2---:R-:W-:Y:S01]  /*18870*/  FADD.FTZ R69, R69, R9 ;  /* 0x0000000945457221 */ /* 0x004fe20000010000 */
[C---:B---3--:R-:W-:Y:S01]  /*18880*/  FFMA.FTZ R62, R63.reuse, R13, R62 ;  /* 0x0000000d3f3e7223 */ /* 0x048fe2000001003e */
[----:B------:R-:W-:Y:S01]  /*18890*/  FFMA.FTZ R68, R63, R67, R68 ;  /* 0x000000433f447223 */ /* 0x000fe20000010044 */
[----:B------:R-:W-:Y:S01]  /*188a0*/  FMUL.FTZ R63, R6, R9 ;  /* 0x00000009063f7220 */ /* 0x000fe20000410000 */
[----:B------:R-:W2:Y:S03]  /*188b0*/  LDL.LU R13, [R1+0x508] ;  /* 0x00050800010d7983 */ /* 0x000ea60000300800 */
        /* <DEDUP_REMOVED lines=12> */
[----:B------:R-:W-:-:S03]  /*18980*/  FFMA.FTZ R66, R7, R9, R66 ;  /* 0x0000000907427223 */ /* 0x000fc60000010042 */
        /* <DEDUP_REMOVED lines=152> */
[----:B----4-:R-:W-:-:S04]  /*19310*/  FMUL.FTZ R63, R6, R9 ;  /* 0x00000009063f7220 */ /* 0x010fc80000410000 */
[----:B------:R-:W-:Y:S01]  /*19320*/  FADD.FTZ R65, R63, R65 ;  /* 0x000000413f417221 */ /* 0x000fe20000010000 */
[----:B------:R-:W-:Y:S02]  /*19330*/  FADD.FTZ R64, R64, R13 ;  /* 0x0000000d40407221 */ /* 0x000fe40000010000 */
[----:B------:R-:W4:Y:S01]  /*19340*/  LDL.LU R13, [R1+0x448] ;  /* 0x00044800010d7983 */ /* 0x000f220000300800 */
[C---:B---3--:R-:W-:Y:S01]  /*19350*/  FFMA.FTZ R66, R67.reuse, R9, R66 ;  /* 0x0000000943427223 */ /* 0x048fe20000010042 */
[----:B------:R-:W-:Y:S01]  /*19360*/  FFMA.FTZ R68, R67, R63, R68 ;  /* 0x0000003f43447223 */ /* 0x000fe20000010044 */
[----:B--2---:R-:W-:-:S04]  /*19370*/  FMUL.FTZ R67, R5, R12 ;  /* 0x0000000c05437220 */ /* 0x004fc80000410000 */
        /* <DEDUP_REMOVED lines=11> */
[----:B------:R-:W2:Y:S01]  /*19430*/  LDL.LU R63, [R1+0x684] ;  /* 0x00068400013f7983 */ /* 0x000ea20000300800 */
[----:B------:R-:W-:-:S03]  /*19440*/  FADD.FTZ R69, R69, R9 ;  /* 0x0000000945457221 */ /* 0x000fc60000010000 */
[----:B------:R-:W3:Y:S01]  /*19450*/  LDL.LU R9, [R1+0x444] ;  /* 0x0004440001097983 */ /* 0x000ee20000300800 */
[----:B----4-:R-:W-:Y:S01]  /*19460*/  FMUL.FTZ R67, R5, R13 ;  /* 0x0000000d05437220 */ /* 0x010fe20000410000 */
[----:B------:R-:W-:Y:S02]  /*19470*/  FFMA.FTZ R62, R7, R12, R62 ;  /* 0x0000000c073e7223 */ /* 0x000fe4000001003e */
[----:B------:R-:W4:Y:S01]  /*19480*/  LDL.LU R7, [R1+0x440] ;  /* 0x0004400001077983 */ /* 0x000f220000300800 */
[----:B------:R-:W-:Y:S01]  /*19490*/  FADD.FTZ R65, R65, R67 ;  /* 0x0000004341417221 */ /* 0x000fe20000010000 */
[----:B------:R-:W-:Y:S01]  /*194a0*/  FADD.FTZ R64, R64, R12 ;  /* 0x0000000c40407221 */ /* 0x000fe20000010000 */
[----:B------:R-:W-:Y:S01]  /*194b0*/  FFMA.FTZ R66, R8, R11, R66 ;  /* 0x0000000b08427223 */ /* 0x000fe20000010042 */
[----:B------:R-:W4:Y:S01]  /*194c0*/  LDL.LU R12, [R1+0x67c] ;  /* 0x00067c00010c7983 */ /* 0x000f220000300800 */
[----:B------:R-:W-:-:S03]  /*194d0*/  FFMA.FTZ R62, R4, R14, R62 ;  /* 0x0000000e043e7223 */ /* 0x000fc6000001003e */
[----:B------:R-:W4:Y:S01]  /*194e0*/  LDL.LU R8, [R1+0x43c] ;  /* 0x00043c0001087983 */ /* 0x000f220000300800 */
[----:B------:R-:W-:-:S03]  /*194f0*/  FADD.FTZ R69, R69, R11 ;  /* 0x0000000b45457221 */ /* 0x000fc60000010000 */
[----:B------:R-:W4:Y:S01]  /*19500*/  LDL.LU R4, [R1+0x438] ;  /* 0x0004380001047983 */ /* 0x000f220000300800 */
[----:B------:R-:W-:-:S03]  /*19510*/  FFMA.FTZ R66, R0, R10, R66 ;  /* 0x0000000a00427223 */ /* 0x000fc60000010042 */
[----:B------:R-:W4:Y:S04]  /*19520*/  LDL.LU R11, [R1+0x678] ;  /* 0x00067800010b7983 */ /* 0x000f280000300800 */
[----:B------:R-:W4:Y:S01]  /*19530*/  LDL.LU R0, [R1+0x674] ;  /* 0x0006740001007983 */ /* 0x000f220000300800 */
[----:B--2---:R-:W-:-:S03]  /*19540*/  FFMA.FTZ R68, R63, R67, R68 ;  /* 0x000000433f447223 */ /* 0x004fc60000010044 */
[----:B------:R-:W2:Y:S01]  /*19550*/  LDL.LU R67, [R1+0x680] ;  /* 0x0006800001437983 */ /* 0x000ea20000300800 */
[----:B------:R-:W-:Y:S01]  /*19560*/  FFMA.FTZ R62, R63, R13, R62 ;  /* 0x0000000d3f3e7223 */ /* 0x000fe2000001003e */
[----:B---3--:R-:W-:-:S04]  /*19570*/  FMUL.FTZ R63, R6, R9 ;  /* 0x00000009063f7220 */ /* 0x008fc80000410000 */
[----:B------:R-:W-:Y:S01]  /*19580*/  FADD.FTZ R65, R63, R65 ;  /* 0x000000413f417221 */ /* 0x000fe20000010000 */
[----:B------:R-:W-:Y:S02]  /*19590*/  FADD.FTZ R69, R69, R10 ;  /* 0x0000000a45457221 */ /* 0x000fe40000010000 */
[----:B------:R-:W3:Y:S01]  /*195a0*/  LDL.LU R10, [R1+0x434] ;  /* 0x00043400010a7983 */ /* 0x000ee20000300800 */
[C---:B--2---:R-:W-:Y:S01]  /*195b0*/  FFMA.FTZ R66, R67.reuse, R9, R66 ;  /* 0x0000000943427223 */ /* 0x044fe20000010042 */
[----:B------:R-:W-:Y:S01]  /*195c0*/  FFMA.FTZ R68, R67, R63, R68 ;  /* 0x0000003f43447223 */ /* 0x000fe20000010044 */
[----:B----4-:R-:W-:Y:S01]  /*195d0*/  FMUL.FTZ R67, R5, R7 ;  /* 0x0000000705437220 */ /* 0x010fe20000410000 */
[----:B------:R-:W-:-:S03]  /*195e0*/  FMUL.FTZ R63, R6, R8 ;  /* 0x00000008063f7220 */ /* 0x000fc60000410000 */
[----:B------:R-:W-:Y:S01]  /*195f0*/  FFMA.FTZ R68, R12, R67, R68 ;  /* 0x000000430c447223 */ /* 0x000fe20000010044 */
[----:B------:R-:W-:Y:S01]  /*19600*/  FADD.FTZ R65, R65, R67 ;  /* 0x0000004341417221 */ /* 0x000fe20000010000 */
[----:B------:R-:W-:Y:S02]  /*19610*/  FMUL.FTZ R67, R5, R4 ;  /* 0x0000000405437220 */ /* 0x000fe40000410000 */
[----:B------:R-:W-:Y:S01]  /*19620*/  FFMA.FTZ R68, R11, R63, R68 ;  /* 0x0000003f0b447223 */ /* 0x000fe20000010044 */
[----:B------:R-:W-:-:S03]  /*19630*/  FADD.FTZ R65, R63, R65 ;  /* 0x000000413f417221 */ /* 0x000fc60000010000 */
[----:B------:R-:W-:Y:S01]  /*19640*/  FFMA.FTZ R68, R0, R67, R68 ;  /* 0x0000004300447223 */ /* 0x000fe20000010044 */
[----:B------:R-:W-:Y:S02]  /*19650*/  FADD.FTZ R65, R65, R67 ;  /* 0x0000004341417221 */ /* 0x000fe40000010000 */
[----:B------:R-:W2:Y:S01]  /*19660*/  LDL.LU R67, [R1+0x670] ;  /* 0x0006700001437983 */ /* 0x000ea20000300800 */
[----:B------:R-:W-:Y:S01]  /*19670*/  FADD.FTZ R64, R64, R14 ;  /* 0x0000000e40407221 */ /* 0x000fe20000010000 */
[----:B---3--:R-:W-:Y:S01]  /*19680*/  FMUL.FTZ R63, R6, R10 ;  /* 0x0000000a063f7220 */ /* 0x008fe20000410000 */
[----:B------:R-:W-:Y:S01]  /*19690*/  FFMA.FTZ R66, R11, R8, R66 ;  /* 0x000000080b427223 */ /* 0x000fe20000010042 */
[----:B------:R-:W-:Y:S01]  /*196a0*/  FADD.FTZ R69, R69, R9 ;  /* 0x0000000945457221 */ /* 0x000fe20000010000 */
[----:B------:R-:W-:Y:S01]  /*196b0*/  FADD.FTZ R64, R64, R13 ;  /* 0x0000000d40407221 */ /* 0x000fe20000010000 */
[----:B------:R-:W-:Y:S01]  /*196c0*/  FADD.FTZ R65, R63, R65 ;  /* 0x000000413f417221 */ /* 0x000fe20000010000 */
[----:B------:R-:W3:Y:S04]  /*196d0*/  LDL.LU R13, [R1+0x430] ;  /* 0x00043000010d7983 */ /* 0x000ee80000300800 */
[----:B------:R-:W4:Y:S01]  /*196e0*/  LDL.LU R9, [R1+0x42c] ;  /* 0x00042c0001097983 */ /* 0x000f220000300800 */
[----:B------:R-:W-:-:S03]  /*196f0*/  FFMA.FTZ R62, R12, R7, R62 ;  /* 0x000000070c3e7223 */ /* 0x000fc6000001003e */
[----:B------:R-:W4:Y:S04]  /*19700*/  LDL.LU R12, [R1+0x428] ;  /* 0x00042800010c7983 */ /* 0x000f280000300800 */
[----:B------:R-:W4:Y:S01]  /*19710*/  LDL.LU R14, [R1+0x970] ;  /* 0x00097000010e7983 */ /* 0x000f220000300800 */
[----:B--2---:R-:W-:-:S03]  /*19720*/  FFMA.FTZ R68, R67, R63, R68 ;  /* 0x0000003f43447223 */ /* 0x004fc60000010044 */
[----:B------:R-:W2:Y:S04]  /*19730*/  LDL.LU R11, [R1+0x424] ;  /* 0x00042400010b7983 */ /* 0x000ea80000300800 */
[----:B------:R-:W4:Y:S01]  /*19740*/  LDL.LU R63, [R1+0x66c] ;  /* 0x00066c00013f7983 */ /* 0x000f220000300800 */
[----:B------:R-:W-:Y:S01]  /*19750*/  FFMA.FTZ R66, R67, R10, R66 ;  /* 0x0000000a43427223 */ /* 0x000fe20000010042 */
[----:B---3--:R-:W-:-:S04]  /*19760*/  FMUL.FTZ R67, R5, R13 ;  /* 0x0000000d05437220 */ /* 0x008fc80000410000 */
[----:B------:R-:W-:Y:S01]  /*19770*/  FADD.FTZ R65, R65, R67 ;  /* 0x0000004341417221 */ /* 0x000fe20000010000 */
[----:B------:R-:W-:Y:S02]  /*19780*/  FADD.FTZ R64, R64, R7 ;  /* 0x0000000740407221 */ /* 0x000fe40000010000 */
[----:B------:R-:W3:Y:S01]  /*19790*/  LDL.LU R7, [R1+0x664] ;  /* 0x0006640001077983 */ /* 0x000ee20000300800 */
[----:B------:R-:W-:-:S03]  /*197a0*/  FADD.FTZ R69, R69, R8 ;  /* 0x0000000845457221 */ /* 0x000fc60000010000 */
[----:B------:R-:W3:Y:S01]  /*197b0*/  LDL.LU R8, [R1+0x660] ;  /* 0x0006600001087983 */ /* 0x000ee20000300800 */
[----:B----4-:R-:W-:-:S03]  /*197c0*/  FFMA.FTZ R68, R63, R67, R68 ;  /* 0x000000433f447223 */ /* 0x010fc60000010044 */
[----:B------:R-:W4:Y:S01]  /*197d0*/  LDL.LU R67, [R1+0x668] ;  /* 0x0006680001437983 */ /* 0x000f220000300800 */
[----:B------:R-:W-:-:S03]  /*197e0*/  FFMA.FTZ R62, R0, R4, R62 ;  /* 0x00000004003e7223 */ /* 0x000fc6000001003e */
[----:B------:R-:W3:Y:S01]  /*197f0*/  LDL.LU R0, [R1+0x420] ;  /* 0x0004200001007983 */ /* 0x000ee20000300800 */
[----:B------:R-:W-:Y:S01]  /*19800*/  FFMA.FTZ R62, R63, R13, R62 ;  /* 0x0000000d3f3e7223 */ /* 0x000fe2000001003e */
[----:B------:R-:W-:-:S04]  /*19810*/  FMUL.FTZ R63, R6, R9 ;  /* 0x00000009063f7220 */ /* 0x000fc80000410000 */
[----:B------:R-:W-:Y:S01]  /*19820*/  FADD.FTZ R65, R63, R65 ;  /* 0x000000413f417221 */ /* 0x000fe20000010000 */
[C---:B----4-:R-:W-:Y:S01]  /*19830*/  FFMA.FTZ R66, R67.reuse, R9, R66 ;  /* 0x0000000943427223 */ /* 0x050fe20000010042 */
[----:B------:R-:W-:Y:S01]  /*19840*/  FFMA.FTZ R68, R67, R63, R68 ;  /* 0x0000003f43447223 */ /* 0x000fe20000010044 */
[----:B------:R-:W-:Y:S01]  /*19850*/  FMUL.FTZ R67, R5, R12 ;  /* 0x0000000c05437220 */ /* 0x000fe20000410000 */
[----:B--2---:R-:W-:-:S03]  /*19860*/  FMUL.FTZ R63, R6, R11 ;  /* 0x0000000b063f7220 */ /* 0x004fc60000410000 */
[----:B---3--:R-:W-:Y:S01]  /*19870*/  FFMA.FTZ R68, R7, R67, R68 ;  /* 0x0000004307447223 */ /* 0x008fe20000010044 */
[----:B------:R-:W-:-:S03]  /*19880*/  FADD.FTZ R65, R65, R67 ;  /* 0x0000004341417221 */ /* 0x000fc60000010000 */
[----:B------:R-:W-:Y:S01]  /*19890*/  FFMA.FTZ R68, R8, R63, R68 ;  /* 0x0000003f08447223 */ /* 0x000fe20000010044 */
[----:B------:R-:W-:Y:S02]  /*198a0*/  FADD.FTZ R65, R63, R65 ;  /* 0x000000413f417221 */ /* 0x000fe40000010000 */
[----:B------:R-:W2:Y:S01]  /*198b0*/  LDL.LU R63, [R1+0x65c] ;  /* 0x00065c00013f7983 */ /* 0x000ea20000300800 */
[----:B------:R-:W-:Y:S01]  /*198c0*/  FADD.FTZ R64, R64, R4 ;  /* 0x0000000440407221 */ /* 0x000fe20000010000 */
[----:B------:R-:W-:Y:S02]  /*198d0*/  FMUL.FTZ R67, R5, R0 ;  /* 0x0000000005437220 */ /* 0x000fe40000410000 */
[----:B------:R-:W3:Y:S02]  /*198e0*/  LDL.LU R4, [R1+0x41c] ;  /* 0x00041c0001047983 */ /* 0x000ee40000300800 */
[----:B------:R-:W-:Y:S01]  /*198f0*/  FADD.FTZ R65, R65, R67 ;  /* 0x0000004341417221 */ /* 0x000fe20000010000 */
[----:B------:R-:W-:Y:S01]  /*19900*/  FFMA.FTZ R62, R7, R12, R62 ;  /* 0x0000000c073e7223 */ /* 0x000fe2000001003e */
[----:B------:R-:W-:Y:S01]  /*19910*/  FADD.FTZ R69, R69, R10 ;  /* 0x0000000a45457221 */ /* 0x000fe20000010000 */
[----:B------:R-:W-:Y:S01]  /*19920*/  FFMA.FTZ R66, R8, R11, R66 ;  /* 0x0000000b08427223 */ /* 0x000fe20000010042 */
[----:B------:R-:W4:Y:S04]  /*19930*/  LDL.LU R10, [R1+0x418] ;  /* 0x00041800010a7983 */ /* 0x000f280000300800 */
[----:B------:R-:W4:Y:S01]  /*19940*/  LDL.LU R7, [R1+0x47c] ;  /* 0x00047c0001077983 */ /* 0x000f220000300800 */
[C---:B--2---:R-:W-:Y:S01]  /*19950*/  FFMA.FTZ R68, R63.reuse, R67, R68 ;  /* 0x000000433f447223 */ /* 0x044fe20000010044 */
[----:B------:R-:W-:-:S02]  /*19960*/  FFMA.FTZ R62, R63, R0, R62 ;  /* 0x000000003f3e7223 */ /* 0x000fc4000001003e */
[----:B------:R-:W2:Y:S01]  /*19970*/  LDL.LU R67, [R1+0x658] ;  /* 0x0006580001437983 */ /* 0x000ea20000300800 */
[-C--:B---3--:R-:W-:Y:S01]  /*19980*/  FMUL.FTZ R63, R6, R4.reuse ;  /* 0x00000004063f7220 */ /* 0x088fe20000410000 */
[----:B------:R-:W-:Y:S02]  /*19990*/  FADD.FTZ R69, R69, R9 ;  /* 0x0000000945457221 */ /* 0x000fe40000010000 */
[----:B------:R-:W3:Y:S01]  /*199a0*/  LDL.LU R8, [R1+0x480] ;  /* 0x0004800001087983 */ /* 0x000ee20000300800 */
[----:B------:R-:W-:Y:S01]  /*199b0*/  FADD.FTZ R65, R63, R65 ;  /* 0x000000413f417221 */ /* 0x000fe20000010000 */
[C---:B--2---:R-:W-:Y:S01]  /*199c0*/  FFMA.FTZ R68, R67.reuse, R63, R68 ;  /* 0x0000003f43447223 */ /* 0x044fe20000010044 */
[----:B------:R-:W-:Y:S01]  /*199d0*/  FFMA.FTZ R66, R67, R4, R66 ;  /* 0x0000000443427223 */ /* 0x000fe20000010042 */
[----:B------:R-:W2:Y:S01]  /*199e0*/  LDL.LU R63, [R1+0x654] ;  /* 0x00065400013f7983 */ /* 0x000ea20000300800 */
[----:B----4-:R-:W-:Y:S01]  /*199f0*/  FMUL.FTZ R67, R5, R10 ;  /* 0x0000000a05437220 */ /* 0x010fe20000410000 */
[----:B------:R-:W-:-:S02]  /*19a00*/  FADD.FTZ R69, R69, R11 ;  /* 0x0000000b45457221 */ /* 0x000fc40000010000 */
[----:B------:R-:W4:Y:S01]  /*19a10*/  LDL.LU R9, [R1+0x414] ;  /* 0x0004140001097983 */ /* 0x000f220000300800 */
[----:B------:R-:W-:Y:S01]  /*19a20*/  FADD.FTZ R65, R65, R67 ;  /* 0x0000004341417221 */ /* 0x000fe20000010000 */
[----:B------:R-:W-:Y:S02]  /*19a30*/  FADD.FTZ R69, R69, R4 ;  /* 0x0000000445457221 */ /* 0x000fe40000010000 */
[----:B------:R-:W3:Y:S01]  /*19a40*/  LDL.LU R4, [R1+0x95c] ;  /* 0x00095c0001047983 */ /* 0x000ee20000300800 */
[----:B------:R-:W-:-:S03]  /*19a50*/  FADD.FTZ R64, R64, R13 ;  /* 0x0000000d40407221 */ /* 0x000fc60000010000 */
[----:B------:R-:W4:Y:S01]  /*19a60*/  LDL.LU R11, [R1+0x964] ;  /* 0x00096400010b7983 */ /* 0x000f220000300800 */
[C---:B--2---:R-:W-:Y:S01]  /*19a70*/  FFMA.FTZ R68, R63.reuse, R67, R68 ;  /* 0x000000433f447223 */ /* 0x044fe20000010044 */
[----:B------:R-:W-:Y:S02]  /*19a80*/  FFMA.FTZ R62, R63, R10, R62 ;  /* 0x0000000a3f3e7223 */ /* 0x000fe4000001003e */
[----:B------:R-:W2:Y:S04]  /*19a90*/  LDL.LU R67, [R1+0x650] ;  /* 0x0006500001437983 */ /* 0x000ea80000300800 */
[----:B------:R-:W4:Y:S01]  /*19aa0*/  LDL.LU R13, [R1+0x96c] ;  /* 0x00096c00010d7983 */ /* 0x000f220000300800 */
[----:B---3--:R-:W-:Y:S01]  /*19ab0*/  FMUL.FTZ R63, R6, R4 ;  /* 0x00000004063f7220 */ /* 0x008fe20000410000 */
[----:B------:R-:W-:-:S03]  /*19ac0*/  FADD.FTZ R69, R69, R4 ;  /* 0x0000000445457221 */ /* 0x000fc60000010000 */
[----:B------:R-:W-:Y:S01]  /*19ad0*/  FADD.FTZ R65, R63, R65 ;  /* 0x000000413f417221 */ /* 0x000fe20000010000 */
[C---:B--2---:R-:W-:Y:S02]  /*19ae0*/  FFMA.FTZ R66, R67.reuse, R4, R66 ;  /* 0x0000000443427223 */ /* 0x044fe40000010042 */
[----:B------:R-:W2:Y:S01]  /*19af0*/  LDL.LU R4, [R1+0x64c] ;  /* 0x00064c0001047983 */ /* 0x000ea20000300800 */
[----:B------:R-:W-:-:S03]  /*19b00*/  FFMA.FTZ R68, R67, R63, R68 ;  /* 0x0000003f43447223 */ /* 0x000fc60000010044 */
[----:B------:R-:W3:Y:S01]  /*19b10*/  LDL.LU R63, [R1+0x648] ;  /* 0x00064800013f7983 */ /* 0x000ee20000300800 */
[----:B----4-:R-:W-:-:S04]  /*19b20*/  FMUL.FTZ R67, R5, R9 ;  /* 0x0000000905437220 */ /* 0x010fc80000410000 */
[----:B------:R-:W-:Y:S01]  /*19b30*/  FADD.FTZ R65, R65, R67 ;  /* 0x0000004341417221 */ /* 0x000fe20000010000 */
[C---:B--2---:R-:W-:Y:S01]  /*19b40*/  FFMA.FTZ R62, R4.reuse, R9, R62 ;  /* 0x00000009043e7223 */ /* 0x044fe2000001003e */
[----:B------:R-:W-:Y:S01]  /*19b50*/  FFMA.FTZ R68, R4, R67, R68 ;  /* 0x0000004304447223 */ /* 0x000fe20000010044 */
[-C--:B------:R-:W-:Y:S01]  /*19b60*/  FMUL.FTZ R4, R6, R7.reuse ;  /* 0x0000000706047220 */ /* 0x080fe20000410000 */
[----:B------:R-:W-:Y:S01]  /*19b70*/  FADD.FTZ R69, R69, R7 ;  /* 0x0000000745457221 */ /* 0x000fe20000010000 */
[C---:B---3--:R-:W-:Y:S01]  /*19b80*/  FFMA.FTZ R66, R63.reuse, R7, R66 ;  /* 0x000000073f427223 */ /* 0x048fe20000010042 */
[----:B------:R-:W-:Y:S01]  /*19b90*/  FADD.FTZ R64, R64, R12 ;  /* 0x0000000c40407221 */ /* 0x000fe20000010000 */
[----:B------:R-:W-:Y:S01]  /*19ba0*/  FFMA.FTZ R68, R63, R4, R68 ;  /* 0x000000043f447223 */ /* 0x000fe20000010044 */
[----:B------:R-:W-:Y:S01]  /*19bb0*/  FADD.FTZ R65, R4, R65 ;  /* 0x0000004104417221 */ /* 0x000fe20000010000 */
[----:B------:R-:W2:Y:S04]  /*19bc0*/  LDL.LU R7, [R1+0x950] ;  /* 0x0009500001077983 */ /* 0x000ea80000300800 */
[----:B------:R-:W3:Y:S01]  /*19bd0*/  LDL.LU R4, [R1+0x644] ;  /* 0x0006440001047983 */ /* 0x000ee20000300800 */
[----:B------:R-:W-:-:S03]  /*19be0*/  FMUL.FTZ R63, R5, R8 ;  /* 0x00000008053f7220 */ /* 0x000fc60000410000 */
[----:B------:R-:W4:Y:S01]  /*19bf0*/  LDL.LU R67, [R1+0x638] ;  /* 0x0006380001437983 */ /* 0x000f220000300800 */
[----:B------:R-:W-:Y:S01]  /*19c00*/  FADD.FTZ R65, R65, R63 ;  /* 0x0000003f41417221 */ /* 0x000fe20000010000 */
[----:B------:R-:W-:Y:S02]  /*19c10*/  FADD.FTZ R64, R64, R0 ;  /* 0x0000000040407221 */ /* 0x000fe40000010000 */
[----:B------:R-:W4:Y:S02]  /*19c20*/  LDL.LU R0, [R1+0x960] ;  /* 0x0009600001007983 */ /* 0x000f240000300800 */
[----:B------:R-:W-:Y:S02]  /*19c30*/  FADD.FTZ R64, R64, R10 ;  /* 0x0000000a40407221 */ /* 0x000fe40000010000 */
[----:B------:R-:W4:Y:S04]  /*19c40*/  LDL.LU R10, [R1+0x958] ;  /* 0x00095800010a7983 */ /* 0x000f280000300800 */
[----:B------:R-:W4:Y:S01]  /*19c50*/  LDL.LU R12, [R1+0x968] ;  /* 0x00096800010c7983 */ /* 0x000f220000300800 */
[----:B---3--:R-:W-:-:S03]  /*19c60*/  FFMA.FTZ R68, R4, R63, R68 ;  /* 0x0000003f04447223 */ /* 0x008fc60000010044 */
[----:B------:R-:W3:Y:S01]  /*19c70*/  LDL.LU R63, [R1+0x640] ;  /* 0x00064000013f7983 */ /* 0x000ee20000300800 */
[----:B------:R-:W-:Y:S01]  /*19c80*/  FADD.FTZ R64, R64, R9 ;  /* 0x0000000940407221 */ /* 0x000fe20000010000 */
[----:B------:R-:W-:Y:S01]  /*19c90*/  FFMA.FTZ R62, R4, R8, R62 ;  /* 0x00000008043e7223 */ /* 0x000fe2000001003e */
[----:B--2---:R-:W-:Y:S01]  /*19ca0*/  FADD.FTZ R69, R69, R7 ;  /* 0x0000000745457221 */ /* 0x004fe20000010000 */
[----:B------:R-:W2:Y:S01]  /*19cb0*/  LDL.LU R9, [R1+0x954] ;  /* 0x0009540001097983 */ /* 0x000ea20000300800 */
[----:B------:R-:W-:-:S03]  /*19cc0*/  FADD.FTZ R64, R64, R8 ;  /* 0x0000000840407221 */ /* 0x000fc60000010000 */
[----:B------:R-:W4:Y:S01]  /*19cd0*/  LDL.LU R8, [R1+0x94c] ;  /* 0x00094c0001087983 */ /* 0x000f220000300800 */
[-C--:B------:R-:W-:Y:S01]  /*19ce0*/  FMUL.FTZ R4, R6, R7.reuse ;  /* 0x0000000706047220 */ /* 0x080fe20000410000 */
[C---:B---3--:R-:W-:Y:S02]  /*19cf0*/  FFMA.FTZ R66, R63.reuse, R7, R66 ;  /* 0x000000073f427223 */ /* 0x048fe40000010042 */
[----:B------:R-:W3:Y:S01]  /*19d00*/  LDL.LU R7, [R1+0x63c] ;  /* 0x00063c0001077983 */ /* 0x000ee20000300800 */
[----:B------:R-:W-:Y:S01]  /*19d10*/  FFMA.FTZ R68, R63, R4, R68 ;  /* 0x000000043f447223 */ /* 0x000fe20000010044 */
[----:B------:R-:W-:Y:S01]  /*19d20*/  FADD.FTZ R65, R4, R65 ;  /* 0x0000004104417221 */ /* 0x000fe20000010000 */
[----:B--2---:R-:W-:Y:S01]  /*19d30*/  FMUL.FTZ R4, R6, R9 ;  /* 0x0000000906047220 */ /* 0x004fe20000410000 */
[----:B----4-:R-:W-:-:S04]  /*19d40*/  FMUL.FTZ R63, R5, R8 ;  /* 0x00000008053f7220 */ /* 0x010fc80000410000 */
[----:B------:R-:W-:-:S04]  /*19d50*/  FADD.FTZ R65, R65, R63 ;  /* 0x0000003f41417221 */ /* 0x000fc80000010000 */
[----:B------:R-:W-:Y:S01]  /*19d60*/  FADD.FTZ R65, R4, R65 ;  /* 0x0000004104417221 */ /* 0x000fe20000010000 */
[C---:B---3--:R-:W-:Y:S01]  /*19d70*/  FFMA.FTZ R68, R7.reuse, R63, R68 ;  /* 0x0000003f07447223 */ /* 0x048fe20000010044 */
[----:B------:R-:W-:Y:S01]  /*19d80*/  FFMA.FTZ R62, R7, R8, R62 ;  /* 0x00000008073e7223 */ /* 0x000fe2000001003e */
[----:B------:R-:W-:Y:S01]  /*19d90*/  FADD.FTZ R64, R64, R8 ;  /* 0x0000000840407221 */ /* 0x000fe20000010000 */
[C---:B------:R-:W-:Y:S01]  /*19da0*/  FFMA.FTZ R66, R67.reuse, R9, R66 ;  /* 0x0000000943427223 */ /* 0x040fe20000010042 */
[----:B------:R-:W-:Y:S01]  /*19db0*/  FFMA.FTZ R68, R67, R4, R68 ;  /* 0x0000000443447223 */ /* 0x000fe20000010044 */
[----:B------:R-:W2:Y:S04]  /*19dc0*/  LDL.LU R8, [R1+0x628] ;  /* 0x0006280001087983 */ /* 0x000ea80000300800 */
[----:B------:R-:W3:Y:S01]  /*19dd0*/  LDL.LU R4, [R1+0x630] ;  /* 0x0006300001047983 */ /* 0x000ee20000300800 */
[-C--:B------:R-:W-:Y:S01]  /*19de0*/  FMUL.FTZ R7, R5, R10.reuse ;  /* 0x0000000a05077220 */ /* 0x080fe20000410000 */
[----:B------:R-:W-:Y:S01]  /*19df0*/  FADD.FTZ R64, R64, R10 ;  /* 0x0000000a40407221 */ /* 0x000fe20000010000 */
[----:B------:R-:W-:Y:S01]  /*19e00*/  FADD.FTZ R69, R69, R9 ;  /* 0x0000000945457221 */ /* 0x000fe20000010000 */
[----:B------:R-:W4:Y:S04]  /*19e10*/  LDL.LU R63, [R1+0x620] ;  /* 0x00062000013f7983 */ /* 0x000f280000300800 */
[----:B------:R-:W4:Y:S04]  /*19e20*/  LDL.LU R9, [R1+0x624] ;  /* 0x0006240001097983 */ /* 0x000f280000300800 */
[----:B------:R-:W4:Y:S01]  /*19e30*/  LDL.LU R67, [R1+0x614] ;  /* 0x0006140001437983 */ /* 0x000f220000300800 */
[----:B---3--:R-:W-:-:S03]  /*19e40*/  FFMA.FTZ R62, R4, R10, R62 ;  /* 0x0000000a043e7223 */ /* 0x008fc6000001003e */
[----:B------:R-:W3:Y:S01]  /*19e50*/  LDL.LU R10, [R1+0x62c] ;  /* 0x00062c00010a7983 */ /* 0x000ee20000300800 */
[----:B------:R-:W-:Y:S01]  /*19e60*/  FFMA.FTZ R68, R4, R7, R68 ;  /* 0x0000000704447223 */ /* 0x000fe20000010044 */
[----:B------:R-:W-:Y:S01]  /*19e70*/  FADD.FTZ R65, R65, R7 ;  /* 0x0000000741417221 */ /* 0x000fe20000010000 */
[----:B------:R-:W-:Y:S01]  /*19e80*/  FMUL.FTZ R4, R6, R0 ;  /* 0x0000000006047220 */ /* 0x000fe20000410000 */
[-C--:B------:R-:W-:Y:S01]  /*19e90*/  FMUL.FTZ R7, R5, R11.reuse ;  /* 0x0000000b05077220 */ /* 0x080fe20000410000 */
[----:B--2---:R-:W-:Y:S01]  /*19ea0*/  FFMA.FTZ R62, R8, R11, R62 ;  /* 0x0000000b083e7223 */ /* 0x004fe2000001003e */
[----:B------:R-:W-:Y:S02]  /*19eb0*/  FADD.FTZ R64, R64, R11 ;  /* 0x0000000b40407221 */ /* 0x000fe40000010000 */
[----:B------:R-:W2:Y:S01]  /*19ec0*/  LDL.LU R11, [R1+0x60c] ;  /* 0x00060c00010b7983 */ /* 0x000ea20000300800 */
[----:B------:R-:W-:Y:S01]  /*19ed0*/  FADD.FTZ R69, R69, R0 ;  /* 0x0000000045457221 */ /* 0x000fe20000010000 */
[----:B------:R-:W-:-:S04]  /*19ee0*/  FADD.FTZ R65, R4, R65 ;  /* 0x0000004104417221 */ /* 0x000fc80000010000 */
[----:B------:R-:W-:Y:S01]  /*19ef0*/  FADD.FTZ R65, R65, R7 ;  /* 0x0000000741417221 */ /* 0x000fe20000010000 */
[----:B----4-:R-:W-:Y:S01]  /*19f00*/  FFMA.FTZ R62, R63, R13, R62 ;  /* 0x0000000d3f3e7223 */ /* 0x010fe2000001003e */
[C---:B---3--:R-:W-:Y:S01]  /*19f10*/  FFMA.FTZ R66, R10.reuse, R0, R66 ;  /* 0x000000000a427223 */ /* 0x048fe20000010042 */
[----:B------:R-:W-:Y:S02]  /*19f20*/  FFMA.FTZ R68, R10, R4, R68 ;  /* 0x000000040a447223 */ /* 0x000fe40000010044 */
[----:B------:R-:W3:Y:S01]  /*19f30*/  LDL.LU R10, [R1+0x604] ;  /* 0x00060400010a7983 */ /* 0x000ee20000300800 */
[-C--:B------:R-:W-:Y:S01]  /*19f40*/  FMUL.FTZ R0, R6, R12.reuse ;  /* 0x0000000c06007220 */ /* 0x080fe20000410000 */
[----:B------:R-:W-:Y:S02]  /*19f50*/  FFMA.FTZ R68, R8, R7, R68 ;  /* 0x0000000708447223 */ /* 0x000fe40000010044 */
[----:B------:R-:W4:Y:S01]  /*19f60*/  LDL.LU R8, [R1+0x5fc] ;  /* 0x0005fc0001087983 */ /* 0x000f220000300800 */
[C---:B------:R-:W-:Y:S01]  /*19f70*/  FFMA.FTZ R66, R9.reuse, R12, R66 ;  /* 0x0000000c09427223 */ /* 0x040fe20000010042 */
[----:B------:R-:W-:Y:S01]  /*19f80*/  FFMA.FTZ R68, R9, R0, R68 ;  /* 0x0000000009447223 */ /* 0x000fe20000010044 */
[----:B------:R-:W-:Y:S01]  /*19f90*/  FMUL.FTZ R4, R5, R13 ;  /* 0x0000000d05047220 */ /* 0x000fe20000410000 */
[----:B------:R-:W4:Y:S01]  /*19fa0*/  LDL.LU R9, [R1+0x5f4] ;  /* 0x0005f40001097983 */ /* 0x000f220000300800 */
[----:B------:R-:W-:Y:S01]  /*19fb0*/  FADD.FTZ R65, R0, R65 ;  /* 0x0000004100417221 */ /* 0x000fe20000010000 */
[----:B------:R-:W-:Y:S01]  /*19fc0*/  FMUL.FTZ R0, R6, R14 ;  /* 0x0000000e06007220 */ /* 0x000fe20000410000 */
[----:B------:R-:W-:-:S02]  /*19fd0*/  FFMA.FTZ R68, R63, R4, R68 ;  /* 0x000000043f447223 */ /* 0x000fc40000010044 */
[----:B------:R-:W4:Y:S01]  /*19fe0*/  LDL.LU R63, [R1+0x5e4] ;  /* 0x0005e400013f7983 */ /* 0x000f220000300800 */
[C---:B------:R-:W-:Y:S01]  /*19ff0*/  FFMA.FTZ R66, R67.reuse, R14, R66 ;  /* 0x0000000e43427223 */ /* 0x040fe20000010042 */
[----:B------:R-:W-:Y:S02]  /*1a000*/  FFMA.FTZ R68, R67, R0, R68 ;  /* 0x0000000043447223 */ /* 0x000fe40000010044 */
[----:B------:R-:W4:Y:S01]  /*1a010*/  LDL.LU R67, [R1+0x5e0] ;  /* 0x0005e00001437983 */ /* 0x000f220000300800 */
[----:B------:R-:W-:Y:S01]  /*1a020*/  FADD.FTZ R65, R65, R4 ;  /* 0x0000000441417221 */ /* 0x000fe20000010000 */
[-C--:B------:R-:W-:Y:S01]  /*1a030*/  FMUL.FTZ R4, R5, R15.reuse ;  /* 0x0000000f05047220 */ /* 0x080fe20000410000 */
[C---:B--2---:R-:W-:Y:S02]  /*1a040*/  FFMA.FTZ R62, R11.reuse, R15, R62 ;  /* 0x0000000f0b3e7223 */ /* 0x044fe4000001003e */
[----:B------:R-:W-:Y:S01]  /*1a050*/  FADD.FTZ R65, R0, R65 ;  /* 0x0000004100417221 */ /* 0x000fe20000010000 */
[----:B------:R-:W-:Y:S01]  /*1a060*/  FFMA.FTZ R68, R11, R4, R68 ;  /* 0x000000040b447223 */ /* 0x000fe20000010044 */
[----:B------:R-:W-:Y:S01]  /*1a070*/  FMUL.FTZ R0, R6, R16 ;  /* 0x0000001006007220 */ /* 0x000fe20000410000 */
[----:B------:R-:W2:Y:S01]  /*1a080*/  LDL.LU R11, [R1+0x5d0] ;  /* 0x0005d000010b7983 */ /* 0x000ea20000300800 */
[----:B------:R-:W-:Y:S01]  /*1a090*/  FADD.FTZ R65, R65, R4 ;  /* 0x0000000441417221 */ /* 0x000fe20000010000 */
[----:B------:R-:W-:-:S03]  /*1a0a0*/  FMUL.FTZ R4, R5, R17 ;  /* 0x0000001105047220 */ /* 0x000fc60000410000 */
[----:B------:R-:W-:-:S04]  /*1a0b0*/  FADD.FTZ R65, R0, R65 ;  /* 0x0000004100417221 */ /* 0x000fc80000010000 */
[----:B------:R-:W-:Y:S01]  /*1a0c0*/  FADD.FTZ R65, R65, R4 ;  /* 0x0000000441417221 */ /* 0x000fe20000010000 */
[C---:B---3--:R-:W-:Y:S01]  /*1a0d0*/  FFMA.FTZ R66, R10.reuse, R16, R66 ;  /* 0x000000100a427223 */ /* 0x048fe20000010042 */
[----:B------:R-:W-:Y:S02]  /*1a0e0*/  FFMA.FTZ R68, R10, R0, R68 ;  /* 0x000000000a447223 */ /* 0x000fe40000010044 */
[----:B------:R-:W3:Y:S01]  /*1a0f0*/  LDL.LU R10, [R1+0x5cc] ;  /* 0x0005cc00010a7983 */ /* 0x000ee20000300800 */
        /* <DEDUP_REMOVED lines=16> */
[----:B------:R-:W-:Y:S01]  /*1a200*/  FADD.FTZ R65, R65, R4 ;  /* 0x0000000441417221 */ /* 0x000fe20000010000 */
[-C--:B------:R-:W-:Y:S01]  /*1a210*/  FMUL.FTZ R4, R5, R21.reuse ;  /* 0x0000001505047220 */ /* 0x080fe20000410000 */
[----:B--2---:R-:W-:-:S02]  /*1a220*/  FFMA.FTZ R62, R11, R21, R62 ;  /* 0x000000150b3e7223 */ /* 0x004fc4000001003e */
        /* <DEDUP_REMOVED lines=28> */
[----:B------:R-:W-:Y:S01]  /*1a3f0*/  FMUL.FTZ R4, R5, R27 ;  /* 0x0000001b05047220 */ /* 0x000fe20000410000 */
[----:B------:R-:W-:-:S02]  /*1a400*/  FADD.FTZ R64, R64, R13 ;  /* 0x0000000d40407221 */ /* 0x000fc40000010000 */
[----:B------:R-:W-:Y:S01]  /*1a410*/  FADD.FTZ R65, R0, R65 ;  /* 0x0000004100417221 */ /* 0x000fe20000010000 */
[----:B--2---:R-:W-:Y:S01]  /*1a420*/  FFMA.FTZ R68, R11, R4, R68 ;  /* 0x000000040b447223 */ /* 0x004fe20000010044 */
[----:B------:R-:W-:Y:S01]  /*1a430*/  FMUL.FTZ R0, R6, R28 ;  /* 0x0000001c06007220 */ /* 0x000fe20000410000 */
[----:B------:R-:W2:Y:S01]  /*1a440*/  LDL.LU R13, [R1+0x50c] ;  /* 0x00050c00010d7983 */ /* 0x000ea20000300800 */
[----:B------:R-:W-:Y:S01]  /*1a450*/  FADD.FTZ R65, R65, R4 ;  /* 0x0000000441417221 */ /* 0x000fe20000010000 */
[----:B------:R-:W-:Y:S01]  /*1a460*/  FADD.FTZ R69, R69, R12 ;  /* 0x0000000c45457221 */ /* 0x000fe20000010000 */
[----:B------:R-:W-:Y:S01]  /*1a470*/  FFMA.FTZ R62, R11, R27, R62 ;  /* 0x0000001b0b3e7223 */ /* 0x000fe2000001003e */
[----:B------:R-:W-:Y:S01]  /*1a480*/  FMUL.FTZ R4, R5, R29 ;  /* 0x0000001d05047220 */ /* 0x000fe20000410000 */
[----:B------:R-:W2:Y:S01]  /*1a490*/  LDL.LU R12, [R1+0x4f8] ;  /* 0x0004f800010c7983 */ /* 0x000ea20000300800 */
[----:B------:R-:W-:-:S04]  /*1a4a0*/  FADD.FTZ R65, R0, R65 ;  /* 0x0000004100417221 */ /* 0x000fc80000010000 */
[----:B------:R-:W-:Y:S01]  /*1a4b0*/  FADD.FTZ R65, R65, R4 ;  /* 0x0000000441417221 */ /* 0x000fe20000010000 */
[----:B---3--:R-:W-:Y:S01]  /*1a4c0*/  FFMA.FTZ R68, R10, R0, R68 ;  /* 0x000000000a447223 */ /* 0x008fe20000010044 */
[----:B------:R-:W-:Y:S01]  /*1a4d0*/  FMUL.FTZ R0, R6, R30 ;  /* 0x0000001e06007220 */ /* 0x000fe20000410000 */
[C---:B----4-:R-:W-:Y:S02]  /*1a4e0*/  FFMA.FTZ R62, R8.reuse, R29, R62 ;  /* 0x0000001d083e7223 */ /* 0x050fe4000001003e */
[----:B------:R-:W-:Y:S02]  /*1a4f0*/  FFMA.FTZ R68, R8, R4, R68 ;  /* 0x0000000408447223 */ /* 0x000fe40000010044 */
[----:B------:R-:W3:Y:S01]  /*1a500*/  LDL.LU R8, [R1+0x4e0] ;  /* 0x0004e00001087983 */ /* 0x000ee20000300800 */
[----:B------:R-:W-:Y:S01]  /*1a510*/  FFMA.FTZ R66, R10, R28, R66 ;  /* 0x0000001c0a427223 */ /* 0x000fe20000010042 */
[----:B------:R-:W-:Y:S01]  /*1a520*/  FFMA.FTZ R68, R9, R0, R68 ;  /* 0x0000000009447223 */ /* 0x000fe20000010044 */
[-C--:B------:R-:W-:Y:S01]  /*1a530*/  FMUL.FTZ R4, R5, R31.reuse ;  /* 0x0000001f05047220 */ /* 0x080fe20000410000 */
[----:B------:R-:W4:Y:S01]  /*1a540*/  LDL.LU R10, [R1+0x4d0] ;  /* 0x0004d000010a7983 */ /* 0x000f220000300800 */
[----:B------:R-:W-:Y:S01]  /*1a550*/  FADD.FTZ R65, R0, R65 ;  /* 0x0000004100417221 */ /* 0x000fe20000010000 */
[----:B------:R-:W-:Y:S01]  /*1a560*/  FFMA.FTZ R66, R9, R30, R66 ;  /* 0x0000001e09427223 */ /* 0x000fe20000010042 */
        /* <DEDUP_REMOVED lines=8> */
[-C--:B------:R-:W-:Y:S01]  /*1a5f0*/  FMUL.FTZ R4, R5, R61.reuse ;  /* 0x0000003d05047220 */ /* 0x080fe20000410000 */
[----:B------:R-:W-:Y:S02]  /*1a600*/  FADD.FTZ R69, R69, R14 ;  /* 0x0000000e45457221 */ /* 0x000fe40000010000 */
[----:B------:R-:W-:Y:S01]  /*1a610*/  FADD.FTZ R65, R0, R65 ;  /* 0x0000004100417221 */ /* 0x000fe20000010000 */
[----:B--2---:R-:W-:Y:S01]  /*1a620*/  FFMA.FTZ R9, R13, R4, R9 ;  /* 0x000000040d097223 */ /* 0x004fe20000010009 */
[----:B------:R-:W-:Y:S01]  /*1a630*/  FMUL.FTZ R0, R6, R54 ;  /* 0x0000003606007220 */ /* 0x000fe20000410000 */
[----:B------:R-:W2:Y:S01]  /*1a640*/  LDL.LU R14, [R1+0x4c4] ;  /* 0x0004c400010e7983 */ /* 0x000ea20000300800 */
[----:B------:R-:W-:Y:S01]  /*1a650*/  FADD.FTZ R65, R65, R4 ;  /* 0x0000000441417221 */ /* 0x000fe20000010000 */
[----:B------:R-:W-:Y:S01]  /*1a660*/  FFMA.FTZ R11, R13, R61, R62 ;  /* 0x0000003d0d0b7223 */ /* 0x000fe2000001003e */
[----:B------:R-:W-:Y:S01]  /*1a670*/  FFMA.FTZ R9, R12, R0, R9 ;  /* 0x000000000c097223 */ /* 0x000fe20000010009 */
[----:B------:R-:W-:Y:S01]  /*1a680*/  FMUL.FTZ R4, R5, R60 ;  /* 0x0000003c05047220 */ /* 0x000fe20000410000 */
[----:B------:R-:W2:Y:S01]  /*1a690*/  LDL.LU R13, [R1+0x4c0] ;  /* 0x0004c000010d7983 */ /* 0x000ea20000300800 */
[----:B------:R-:W-:Y:S01]  /*1a6a0*/  FADD.FTZ R65, R0, R65 ;  /* 0x0000004100417221 */ /* 0x000fe20000010000 */
[----:B------:R-:W-:-:S02]  /*1a6b0*/  FFMA.FTZ R7, R12, R54, R7 ;  /* 0x000000360c077223 */ /* 0x000fc40000010007 */
[----:B------:R-:W2:Y:S01]  /*1a6c0*/  LDL.LU R12, [R1+0x4bc] ;  /* 0x0004bc00010c7983 */ /* 0x000ea20000300800 */
[----:B------:R-:W-:Y:S01]  /*1a6d0*/  FADD.FTZ R65, R65, R4 ;  /* 0x0000000441417221 */ /* 0x000fe20000010000 */
[C---:B---3--:R-:W-:Y:S01]  /*1a6e0*/  FFMA.FTZ R0, R8.reuse, R60, R11 ;  /* 0x0000003c08007223 */ /* 0x048fe2000001000b */
[----:B------:R-:W-:Y:S01]  /*1a6f0*/  FFMA.FTZ R9, R8, R4, R9 ;  /* 0x0000000408097223 */ /* 0x000fe20000010009 */
[-C--:B------:R-:W-:Y:S01]  /*1a700*/  FMUL.FTZ R8, R6, R52.reuse ;  /* 0x0000003406087220 */ /* 0x080fe20000410000 */
[-C--:B------:R-:W-:Y:S01]  /*1a710*/  FMUL.FTZ R4, R5, R59.reuse ;  /* 0x0000003b05047220 */ /* 0x080fe20000410000 */
[C---:B----4-:R-:W-:Y:S02]  /*1a720*/  FFMA.FTZ R7, R10.reuse, R52, R7 ;  /* 0x000000340a077223 */ /* 0x050fe40000010007 */
[----:B------:R-:W-:Y:S02]  /*1a730*/  FFMA.FTZ R9, R10, R8, R9 ;  /* 0x000000080a097223 */ /* 0x000fe40000010009 */
[----:B------:R-:W3:Y:S01]  /*1a740*/  LDL.LU R10, [R1+0x4b8] ;  /* 0x0004b800010a7983 */ /* 0x000ee20000300800 */
        /* <DEDUP_REMOVED lines=8> */
[----:B------:R-:W-:Y:S02]  /*1a7d0*/  FADD.FTZ R69, R69, R16 ;  /* 0x0000001045457221 */ /* 0x000fe40000010000 */
[----:B------:R-:W4:Y:S01]  /*1a7e0*/  LDL.LU R16, [R1+0x4ac] ;  /* 0x0004ac0001107983 */ /* 0x000f220000300800 */
[----:B------:R-:W-:Y:S01]  /*1a7f0*/  FADD.FTZ R65, R65, R4 ;  /* 0x0000000441417221 */ /* 0x000fe20000010000 */
[----:B------:R-:W-:Y:S01]  /*1a800*/  FMUL.FTZ R4, R5, R58 ;  /* 0x0000003a05047220 */ /* 0x000fe20000410000 */
[----:B------:R-:W-:Y:S02]  /*1a810*/  FADD.FTZ R64, R64, R15 ;  /* 0x0000000f40407221 */ /* 0x000fe40000010000 */
[----:B------:R-:W-:Y:S01]  /*1a820*/  FADD.FTZ R65, R0, R65 ;  /* 0x0000004100417221 */ /* 0x000fe20000010000 */
[----:B--2---:R-:W-:Y:S01]  /*1a830*/  FFMA.FTZ R9, R14, R4, R9 ;  /* 0x000000040e097223 */ /* 0x004fe20000010009 */
[----:B------:R-:W-:Y:S01]  /*1a840*/  FMUL.FTZ R0, R6, R48 ;  /* 0x0000003006007220 */ /* 0x000fe20000410000 */
[----:B------:R-:W2:Y:S01]  /*1a850*/  LDL.LU R15, [R1+0x4a8] ;  /* 0x0004a800010f7983 */ /* 0x000ea20000300800 */
[----:B------:R-:W-:Y:S01]  /*1a860*/  FADD.FTZ R65, R65, R4 ;  /* 0x0000000441417221 */ /* 0x000fe20000010000 */
[----:B------:R-:W-:Y:S01]  /*1a870*/  FMUL.FTZ R4, R5, R56 ;  /* 0x0000003805047220 */ /* 0x000fe20000410000 */
[C---:B------:R-:W-:Y:S01]  /*1a880*/  FFMA.FTZ R9, R13.reuse, R0, R9 ;  /* 0x000000000d097223 */ /* 0x040fe20000010009 */
[----:B------:R-:W-:Y:S01]  /*1a890*/  FFMA.FTZ R11, R14, R58, R11 ;  /* 0x0000003a0e0b7223 */ /* 0x000fe2000001000b */
[----:B------:R-:W-:Y:S01]  /*1a8a0*/  FADD.FTZ R65, R0, R65 ;  /* 0x0000004100417221 */ /* 0x000fe20000010000 */
[----:B------:R-:W2:Y:S01]  /*1a8b0*/  LDL.LU R14, [R1+0x4a4] ;  /* 0x0004a400010e7983 */ /* 0x000ea20000300800 */
        /* <DEDUP_REMOVED lines=10> */
[----:B------:R-:W-:Y:S01]  /*1a960*/  FMUL.FTZ R10, R5, R55 ;  /* 0x00000037050a7220 */ /* 0x000fe20000410000 */
[----:B------:R-:W-:Y:S01]  /*1a970*/  FMUL.FTZ R8, R6, R47 ;  /* 0x0000002f06087220 */ /* 0x000fe20000410000 */
[C---:B----4-:R-:W-:Y:S02]  /*1a980*/  FFMA.FTZ R0, R63.reuse, R55, R0 ;  /* 0x000000373f007223 */ /* 0x050fe40000010000 */
[----:B------:R-:W-:Y:S02]  /*1a990*/  FFMA.FTZ R9, R63, R10, R9 ;  /* 0x0000000a3f097223 */ /* 0x000fe40000010009 */
[----:B------:R-:W3:Y:S01]  /*1a9a0*/  LDL.LU R63, [R1+0x498] ;  /* 0x00049800013f7983 */ /* 0x000ee20000300800 */
        /* <DEDUP_REMOVED lines=10> */
[----:B--2---:R-:W-:Y:S02]  /*1aa50*/  FFMA.FTZ R9, R15, R8, R9 ;  /* 0x000000080f097223 */ /* 0x004fe40000010009 */
        /* <DEDUP_REMOVED lines=8> */
[----:B------:R-:W-:Y:S01]  /*1aae0*/  FFMA.FTZ R9, R12, R4, R9 ;  /* 0x000000040c097223 */ /* 0x000fe20000010009 */
[----:B------:R-:W-:Y:S01]  /*1aaf0*/  FMUL.FTZ R8, R6, R46 ;  /* 0x0000002e06087220 */ /* 0x000fe20000410000 */
[----:B------:R-:W-:Y:S01]  /*1ab00*/  FADD.FTZ R65, R65, R4 ;  /* 0x0000000441417221 */ /* 0x000fe20000010000 */
[----:B------:R-:W-:Y:S01]  /*1ab10*/  FFMA.FTZ R7, R13, R34, R7 ;  /* 0x000000220d077223 */ /* 0x000fe20000010007 */
[----:B------:R-:W-:-:S02]  /*1ab20*/  FMUL.FTZ R10, R5, R33 ;  /* 0x00000021050a7220 */ /* 0x000fc40000410000 */
[----:B------:R-:W-:Y:S01]  /*1ab30*/  FADD.FTZ R65, R8, R65 ;  /* 0x0000004108417221 */ /* 0x000fe20000010000 */
[----:B------:R-:W-:Y:S01]  /*1ab40*/  FFMA.FTZ R0, R16, R53, R0 ;  /* 0x0000003510007223 */ /* 0x000fe20000010000 */
[----:B------:R-:W-:-:S03]  /*1ab50*/  FMUL.FTZ R11, R6, R35 ;  /* 0x00000023060b7220 */ /* 0x000fc60000410000 */
[----:B------:R-:W-:-:S04]  /*1ab60*/  FFMA.FTZ R0, R14, R51, R0 ;  /* 0x000000330e007223 */ /* 0x000fc80000010000 */
[----:B------:R-:W-:Y:S01]  /*1ab70*/  FFMA.FTZ R0, R12, R49, R0 ;  /* 0x000000310c007223 */ /* 0x000fe20000010000 */
[----:B------:R-:W-:Y:S01]  /*1ab80*/  FMUL.FTZ R14, R6, R37 ;  /* 0x00000025060e7220 */ /* 0x000fe20000410000 */
[----:B------:R-:W-:Y:S01]  /*1ab90*/  FADD.FTZ R64, R64, R17 ;  /* 0x0000001140407221 */ /* 0x000fe20000010000 */
[----:B------:R-:W-:-:S03]  /*1aba0*/  FADD.FTZ R69, R69, R18 ;  /* 0x0000001245457221 */ /* 0x000fc60000010000 */
[----:B------:R-:W-:Y:S01]  /*1abb0*/  FADD.FTZ R64, R64, R19 ;  /* 0x0000001340407221 */ /* 0x000fe20000010000 */
[C---:B---3--:R-:W-:Y:S01]  /*1abc0*/  FFMA.FTZ R9, R63.reuse, R8, R9 ;  /* 0x000000083f097223 */ /* 0x048fe20000010009 */
[----:B------:R-:W-:Y:S01]  /*1abd0*/  FFMA.FTZ R4, R63, R46, R7 ;  /* 0x0000002e3f047223 */ /* 0x000fe20000010007 */
[----:B------:R-:W-:Y:S02]  /*1abe0*/  FMUL.FTZ R7, R6, R41 ;  /* 0x0000002906077220 */ /* 0x000fe40000410000 */
[----:B----4-:R-:W-:Y:S01]  /*1abf0*/  FFMA.FTZ R8, R67, R10, R9 ;  /* 0x0000000a43087223 */ /* 0x010fe20000010009 */
[----:B------:R-:W-:Y:S01]  /*1ac00*/  FADD.FTZ R10, R65, R10 ;  /* 0x0000000a410a7221 */ /* 0x000fe20000010000 */
[----:B------:R-:W-:Y:S02]  /*1ac10*/  FMUL.FTZ R9, R5, R39 ;  /* 0x0000002705097220 */ /* 0x000fe40000410000 */
[----:B------:R-:W-:Y:S01]  /*1ac20*/  FFMA.FTZ R8, R57, R7, R8 ;  /* 0x0000000739087223 */ /* 0x000fe20000010008 */
[----:B------:R-:W-:-:S03]  /*1ac30*/  FADD.FTZ R10, R7, R10 ;  /* 0x0000000a070a7221 */ /* 0x000fc60000010000 */
[----:B------:R-:W-:Y:S01]  /*1ac40*/  FFMA.FTZ R8, R45, R9, R8 ;  /* 0x000000092d087223 */ /* 0x000fe20000010008 */
[----:B------:R-:W-:Y:S01]  /*1ac50*/  FADD.FTZ R10, R10, R9 ;  /* 0x000000090a0a7221 */ /* 0x000fe20000010000 */
[----:B------:R-:W-:Y:S02]  /*1ac60*/  FMUL.FTZ R9, R5, R36 ;  /* 0x0000002405097220 */ /* 0x000fe40000410000 */
        /* <DEDUP_REMOVED lines=53> */
[----:B0-----:R-:W-:-:S07]  /*1afc0*/  FADD.FTZ R11, R46, R37 ;  /* 0x000000252e0b7221 */ /* 0x001fce0000010000 */
.L_x_1583:
        /* <DEDUP_REMOVED lines=47> */
.L_x_1585:
[----:B------:R-:W-:Y:S05]  /*1b2c0*/  BSYNC.RECONVERGENT B0 ;  /* 0x0000000000007941 */ /* 0x000fea0003800200 */
.L_x_1584:
[----:B------:R-:W-:Y:S06]  /*1b2d0*/  BAR.SYNC.DEFER_BLOCKING 0x0 ;  /* 0x0000000000007b1d */ /* 0x000fec0000010000 */
[----:B------:R-:W-:Y:S04]  /*1b2e0*/  BSSY.RECONVERGENT B0, `(.L_x_1586) ;  /* 0x0000024000007945 */ /* 0x000fe80003800200 */
[----:B------:R-:W-:Y:S05]  /*1b2f0*/  @P0 BRA `(.L_x_1587) ;  /* 0x0000000000880947 */ /* 0x000fea0003800000 */
[----:B------:R-:W-:-:S09]  /*1b300*/  ULEA UR5, UR7, UR6, 0x18 ;  /* 0x0000000607057291 */ /* 0x000fd2000f8ec0ff */
[----:B------:R-:W2:Y:S04]  /*1b310*/  LDS.64 R32, [UR5+0x18] ;  /* 0x00001805ff207984 */ /* 0x000ea80008000a00 */
[----:B-1-3--:R-:W1:Y:S04]  /*1b320*/  LDS.128 R12, [UR5+0x20] ;  /* 0x00002005ff0c7984 */ /* 0x00ae680008000c00 */
[----:B------:R-:W3:Y:S04]  /*1b330*/  LDS.128 R28, [UR5+0x30] ;  /* 0x00003005ff1c7984 */ /* 0x000ee80008000c00 */
[----:B------:R-:W4:Y:S04]  /*1b340*/  LDS.128 R24, [UR5+0x40] ;  /* 0x00004005ff187984 */ /* 0x000f280008000c00 */
[----:B------:R-:W0:Y:S04]  /*1b350*/  LDS.128 R20, [UR5+0x50] ;  /* 0x00005005ff147984 */ /* 0x000e280008000c00 */
[----:B------:R-:W0:Y:S01]  /*1b360*/  LDS.128 R16, [UR5+0x60] ;  /* 0x00006005ff107984 */ /* 0x000e220008000c00 */
[----:B--2---:R-:W-:Y:S01]  /*1b370*/  FADD.FTZ R7, R40, R32 ;  /* 0x0000002028077221 */ /* 0x004fe20000010000 */
[----:B------:R-:W-:-:S02]  /*1b380*/  FADD.FTZ R36, R41, R33 ;  /* 0x0000002129247221 */ /* 0x000fc40000010000 */
[----:B------:R-:W2:Y:S01]  /*1b390*/  LDS.128 R32, [UR5+0x70] ;  /* 0x00007005ff207984 */ /* 0x000ea20008000c00 */
        /* <DEDUP_REMOVED lines=8> */
[----:B----4-:R-:W-:Y:S01]  /*1b420*/  FADD.FTZ R7, R7, R24 ;  /* 0x0000001807077221 */ /* 0x010fe20000010000 */
        /* <DEDUP_REMOVED lines=14> */
[----:B------:R-:W-:-:S07]  /*1b510*/  FADD.FTZ R41, R36, R35 ;  /* 0x0000002324297221 */ /* 0x000fce0000010000 */
.L_x_1587:
[----:B------:R-:W-:Y:S05]  /*1b520*/  BSYNC.RECONVERGENT B0 ;  /* 0x0000000000007941 */ /* 0x000fea0003800200 */
.L_x_1586:
[----:B------:R-:W-:Y:S06]  /*1b530*/  BAR.SYNC.DEFER_BLOCKING 0x0 ;  /* 0x0000000000007b1d */ /* 0x000fec0000010000 */
[----:B------:R-:W-:Y:S04]  /*1b540*/  BSSY.RECONVERGENT B0, `(.L_x_1588) ;  /* 0x0000025000007945 */ /* 0x000fe80003800200 */
[----:B------:R-:W-:Y:S05]  /*1b550*/  @P3 BRA `(.L_x_1589) ;  /* 0x00000000008c3947 */ /* 0x000fea0003800000 */
[----:B-1-3--:R-:W2:Y:S04]  /*1b560*/  LDS.128 R12, [R4+0x380] ;  /* 0x00038000040c7984 */ /* 0x00aea80000000c00 */
[----:B------:R-:W1:Y:S04]  /*1b570*/  LDS.128 R16, [R4+0x700] ;  /* 0x0007000004107984 */ /* 0x000e680000000c00 */
        /* <DEDUP_REMOVED lines=33> */
.L_x_1589:
[----:B------:R-:W-:Y:S05]  /*1b790*/  BSYNC.RECONVERGENT B0 ;  /* 0x0000000000007941 */ /* 0x000fea0003800200 */
.L_x_1588:
[----:B------:R-:W-:Y:S04]  /*1b7a0*/  BSSY.RECONVERGENT B0, `(.L_x_1590) ;  /* 0x000001e000007945 */ /* 0x000fe80003800200 */
[----:B------:R-:W-:Y:S05]  /*1b7b0*/  @P3 BRA `(.L_x_1591) ;  /* 0x0000000000703947 */ /* 0x000fea0003800000 */
[----:B------:R-:W1:Y:S01]  /*1b7c0*/  LDC.64 R22, c[0x0][0x3f8] ;  /* 0x0000fe00ff167b82 */ /* 0x000e620000000a00 */
[----:B------:R-:W-:-:S05]  /*1b7d0*/  MOV R17, UR13 ;  /* 0x0000000d00117c02 */ /* 0x000fca0008000f00 */
[----:B------:R-:W-:Y:S02]  /*1b7e0*/  IMAD R17, R17, 0x38, R0 ;  /* 0x0000003811117824 */ /* 0x000fe400078e0200 */
[----:B------:R-:W4:Y:S01]  /*1b7f0*/  LDC.64 R12, c[0x0][0x3d8] ;  /* 0x0000f600ff0c7b82 */ /* 0x000f220000000a00 */
[----:B-1-3--:R-:W-:Y:S01]  /*1b800*/  IMAD.WIDE.U32 R14, R22, 0x3, RZ ;  /* 0x00000003160e7825 */ /* 0x00afe200078e00ff */
[C---:B--2---:R-:W-:Y:S02]  /*1b810*/  LEA R7, R23.reuse, R23, 0x1 ;  /* 0x0000001717077211 */ /* 0x044fe400078e08ff */
[----:B------:R-:W-:Y:S02]  /*1b820*/  LEA.HI R21, P1, R23, R22, RZ, 0x1 ;  /* 0x0000001617157211 */ /* 0x000fe400078308ff */
[----:B------:R-:W-:Y:S02]  /*1b830*/  IADD3 R15, PT, PT, R15, R7, RZ ;  /* 0x000000070f0f7210 */ /* 0x000fe40007ffe0ff */
[----:B0-----:R-:W-:Y:S01]  /*1b840*/  IADD3.X R4, PT, PT, RZ, R23, RZ, P1, !PT ;  /* 0x00000017ff047210 */ /* 0x001fe20000ffe4ff */
[----:B----4-:R-:W-:Y:S01]  /*1b850*/  IMAD.WIDE R12, R17, 0x4, R12 ;  /* 0x00000004110c7825 */ /* 0x010fe200078e020c */
        /* <DEDUP_REMOVED lines=18> */
.L_x_1591:
[----:B------:R-:W-:Y:S05]  /*1b980*/  BSYNC.RECONVERGENT B0 ;  /* 0x0000000000007941 */ /* 0x000fea0003800200 */
.L_x_1590:
        /* <DEDUP_REMOVED lines=34> */
.L_x_1595:
[----:B------:R-:W2:Y:S04]  /*1bbb0*/  LDG.E.STRONG.GPU R4, desc[UR10][R12.64] ;  /* 0x0000000a0c047981 */ /* 0x000ea8000c1ef900 */
[----:B--2---:R-:W-:Y:S04]  /*1bbc0*/  CCTL.IVALL ;  /* 0x00000000ff00798f */ /* 0x004fe80002000000 */
[----:B------:R0:W-:Y:S01]  /*1bbd0*/  STL [R1], R4 ;  /* 0x0000000401007387 */ /* 0x0001e20000100800 */
[----:B------:R-:W-:-:S13]  /*1bbe0*/  ISETP.NE.AND P0, PT, R4, UR5, PT ;  /* 0x0000000504007c0c */ /* 0x000fda000bf05270 */
[----:B0-----:R-:W-:Y:S05]  /*1bbf0*/  @P0 BRA `(.L_x_1595) ;  /* 0xfffffffc00ec0947 */ /* 0x001fea000383ffff */
.L_x_1594:
[----:B------:R-:W-:Y:S05]  /*1bc00*/  BSYNC.RECONVERGENT B0 ;  /* 0x0000000000007941 */ /* 0x000fea0003800200 */
.L_x_1593:
        /* <DEDUP_REMOVED lines=15> */
.L_x_1597:
[----:B------:R-:W-:Y:S02]  /*1bd00*/  ISETP.NE.AND P1, PT, RZ, UR23, PT ;  /* 0x00000017ff007c0c */ /* 0x000fe4000bf25270 */
[----:B------:R-:W-:Y:S02]  /*1bd10*/  MOV R11, UR6 ;  /* 0x00000006000b7c02 */ /* 0x000fe40008000f00 */
        /* <DEDUP_REMOVED lines=8> */
[----:B-1----:R-:W-:Y:S01]  /*1bda0*/  MOV R15, UR13 ;  /* 0x0000000d000f7c02 */ /* 0x002fe20008000f00 */
        /* <DEDUP_REMOVED lines=17> */
[--C-:B---3--:R-:W-:Y:S01]  /*1bec0*/  @!P3 IMAD.WIDE.U32 R14, R15, 0x8, R8.reuse ;  /* 0x000000080f0eb825 */ /* 0x108fe200078e0008 */
        /* <DEDUP_REMOVED lines=48> */
.L_x_1596:
        /* <DEDUP_REMOVED lines=35> */
[----:B-1----:R-:W-:-:S04]  /*1c400*/  MOV R15, UR7 ;  /* 0x00000007000f7c02 */ /* 0x002fc80008000f00 */
[----:B------:R-:W4:Y:S01]  /*1c410*/  @!P0 LDG.E.64 R10, desc[UR10][R10.64] ;  /* 0x0000000a0a0a8981 */ /* 0x000f22000c1e1b00 */
[----:B---3--:R-:W-:-:S04]  /*1c420*/  @!P2 IMAD.WIDE.U32 R14, R15, 0x8, R8 ;  /* 0x000000080f0ea825 */ /* 0x008fc800078e0008 */
[----:B------:R-:W-:Y:S02]  /*1c430*/  @!P3 IMAD.WIDE.U32 R16, R17, 0x8, R8 ;  /* 0x000000081110b825 */ /* 0x000fe400078e0008 */
[----:B------:R-:W3:Y:S04]  /*1c440*/  @!P2 LDG.E.64 R14, desc[UR10][R14.64] ;  /* 0x0000000a0e0ea981 */ /* 0x000ee8000c1e1b00 */
[----:B------:R-:W3:Y:S01]  /*1c450*/  @!P3 LDG.E.64 R16, desc[UR10][R16.64] ;  /* 0x0000000a1010b981 */ /* 0x000ee2000c1e1b00 */
[----:B------:R-:W-:-:S04]  /*1c460*/  MOV R4, UR5 ;  /* 0x0000000500047c02 */ /* 0x000fc80008000f00 */
[----:B------:R-:W-:-:S04]  /*1c470*/  IADD3 R4, PT, PT, R4, 0x4, RZ ;  /* 0x0000000404047810 */ /* 0x000fc80007ffe0ff */
[----:B------:R-:W-:Y:S01]  /*1c480*/  R2UR UR5, R4 ;  /* 0x00000000040572ca */ /* 0x000fe200000e0000 */
[----:B----4-:R-:W-:Y:S01]  /*1c490*/  @!P0 FADD.FTZ R40, R40, R10 ;  /* 0x0000000a28288221 */ /* 0x010fe20000010000 */
[----:B------:R-:W-:-:S03]  /*1c4a0*/  @!P0 FADD.FTZ R41, R41, R11 ;  /* 0x0000000b29298221 */ /* 0x000fc60000010000 */
[----:B--2---:R-:W-:Y:S01]  /*1c4b0*/  @!P1 FADD.FTZ R40, R40, R12 ;  /* 0x0000000c28289221 */ /* 0x004fe20000010000 */
[----:B------:R-:W-:-:S03]  /*1c4c0*/  @!P1 FADD.FTZ R41, R41, R13 ;  /* 0x0000000d29299221 */ /* 0x000fc60000010000 */
[----:B---3--:R-:W-:Y:S01]  /*1c4d0*/  @!P2 FADD.FTZ R40, R40, R14 ;  /* 0x0000000e2828a221 */ /* 0x008fe20000010000 */
[----:B------:R-:W-:-:S03]  /*1c4e0*/  @!P2 FADD.FTZ R41, R41, R15 ;  /* 0x0000000f2929a221 */ /* 0x000fc60000010000 */
[----:B------:R-:W-:Y:S01]  /*1c4f0*/  @!P3 FADD.FTZ R40, R40, R16 ;  /* 0x000000102828b221 */ /* 0x000fe20000010000 */
[----:B------:R-:W-:-:S07]  /*1c500*/  @!P3 FADD.FTZ R41, R41, R17 ;  /* 0x000000112929b221 */ /* 0x000fce0000010000 */
.L_x_1598:
        /* <DEDUP_REMOVED lines=16> */
[----:B------:R-:W-:-:S03]  /*1c610*/  MOV R13, UR5 ;  /* 0x00000005000d7c02 */ /* 0x000fc60008000f00 */
        /* <DEDUP_REMOVED lines=10> */
.L_x_1599:
        /* <DEDUP_REMOVED lines=12> */
.L_x_1600:
[----:B------:R-:W-:Y:S05]  /*1c780*/  BSYNC.RECONVERGENT B0 ;  /* 0x0000000000007941 */ /* 0x000fea0003800200 */
.L_x_1592:
[----:B------:R-:W1:Y:S01]  /*1c790*/  S2UR UR6, SR_CgaCtaId ;  /* 0x00000000000679c3 */ /* 0x000e620000008800 */
[----:B------:R-:W-:Y:S01]  /*1c7a0*/  ISETP.NE.AND P0, PT, R0, RZ, PT ;  /* 0x000000ff0000720c */ /* 0x000fe20003f05270 */
[----:B------:R-:W-:Y:S01]  /*1c7b0*/  UMOV UR5, 0x400 ;  /* 0x0000040000057882 */ /* 0x000fe20000000000 */
[----:B------:R-:W2:Y:S01]  /*1c7c0*/  LDCU.U8 UR12, c[0x0][0x414] ;  /* 0x00008280ff0c77ac */ /* 0x000ea20008000000 */
[----:B0-----:R-:W-:Y:S01]  /*1c7d0*/  HFMA2 R4, -RZ, RZ, 0, 0 ;  /* 0x00000000ff047431 */ /* 0x001fe200000001ff */
[----:B------:R-:W0:Y:S01]  /*1c7e0*/  LDCU.64 UR20, c[0x0][0x3f8] ;  /* 0x00007f00ff1477ac */ /* 0x000e220008000a00 */
[----:B------:R-:W0:Y:S01]  /*1c7f0*/  LDCU.64 UR18, c[0x0][0x400] ;  /* 0x00008000ff1277ac */ /* 0x000e220008000a00 */
[----:B--2---:R-:W-:Y:S02]  /*1c800*/  UISETP.NE.AND UP0, UPT, UR12, URZ, UPT ;  /* 0x000000ff0c00728c */ /* 0x004fe4000bf05270 */
[----:B-1----:R-:W-:Y:S01]  /*1c810*/  ULEA UR5, UR6, UR5, 0x18 ;  /* 0x0000000506057291 */ /* 0x002fe2000f8ec0ff */
[----:B------:R-:W1:Y:S03]  /*1c820*/  LDCU.64 UR6, c[0x0][0x380] ;  /* 0x00007000ff0677ac */ /* 0x000e660008000a00 */
[----:B------:R-:W-:-:S05]  /*1c830*/  PLOP3.LUT P2, PT, PT, PT, UP0, 0x80, 0x8 ;  /* 0x000000000008781c */ /* 0x000fca0003f4f008 */
[----:B------:R-:W-:Y:S01]  /*1c840*/  @!P0 STS.64 [UR5+0x88], R40 ;  /* 0x00008828ff008988 */ /* 0x000fe20008000a05 */
[----:B------:R-:W-:Y:S06]  /*1c850*/  BAR.SYNC.DEFER_BLOCKING 0x0 ;  /* 0x0000000000007b1d */ /* 0x000fec0000010000 */
[----:B----4-:R-:W2:Y:S01]  /*1c860*/  LDS.64 R8, [UR5+0x88] ;  /* 0x00008805ff087984 */ /* 0x010ea20008000a00 */
[----:B------:R-:W2:Y:S02]  /*1c870*/  LDCU UR5, c[0x0][0x42c] ;  /* 0x00008580ff0577ac */ /* 0x000ea40008000800 */
[----:B--2---:R-:W-:Y:S01]  /*1c880*/  FMUL.FTZ R0, R8, UR5 ;  /* 0x0000000508007c20 */ /* 0x004fe20008410000 */
[----:B01----:R-:W-:-:S07]  /*1c890*/  FMUL.FTZ R7, R9, UR5 ;  /* 0x0000000509077c20 */ /* 0x003fce0008410000 */
.L_x_1606:
[----:B------:R-:W-:-:S05]  /*1c8a0*/  LEA R17, R4, UR15, 0x3 ;  /* 0x0000000f04117c11 */ /* 0x000fca000f8e18ff */
[----:B01----:R-:W2:Y:S04]  /*1c8b0*/  LDL.128 R8, [R17+0x10] ;  /* 0x0000100011087983 */ /* 0x003ea80000100c00 */
[----:B---3--:R0:W3:Y:S01]  /*1c8c0*/  LDL.128 R12, [R17+0x210] ;  /* 0x00021000110c7983 */ /* 0x0080e20000100c00 */
[----:B------:R-:W-:Y:S01]  /*1c8d0*/  BSSY.RECONVERGENT B0, `(.L_x_1601) ;  /* 0x0000036000007945 */ /* 0x000fe20003800200 */
[----:B--2---:R-:W-:Y:S01]  /*1c8e0*/  FADD.FTZ R8, R8, -UR28 ;  /* 0x8000001c08087e21 */ /* 0x004fe20008010000 */
        /* <DEDUP_REMOVED lines=12> */
[----:B------:R-:W0:Y:S01]  /*1c9b0*/  @P2 MUFU.RCP R17, R17 ;  /* 0x0000001100112308 */ /* 0x000e220000001000 */
[----:B-1----:R-:W-:Y:S01]  /*1c9c0*/  @P2 FADD.FTZ R19, R18, 1 ;  /* 0x3f80000012132421 */ /* 0x002fe20000010000 */
[----:B------:R-:W-:-:S06]  /*1c9d0*/  FMUL.FTZ R18, R11, UR16 ;  /* 0x000000100b127c20 */ /* 0x000fcc0008410000 */
[----:B------:R1:W2:Y:S01]  /*1c9e0*/  @P2 MUFU.RCP R20, R19 ;  /* 0x0000001300142308 */ /* 0x0002a20000001000 */
[----:B0-----:R-:W-:Y:S01]  /*1c9f0*/  @P2 FADD.FTZ R23, -R17, 1 ;  /* 0x3f80000011172421 */ /* 0x001fe20000010100 */
[----:B---3--:R-:W-:Y:S01]  /*1ca00*/  @P2 FMUL.FTZ R21, R12, R17 ;  /* 0x000000110c152220 */ /* 0x008fe20000410000 */
[----:B-1----:R-:W-:Y:S02]  /*1ca10*/  FFMA.FTZ R19, R0, R18, R7 ;  /* 0x0000001200137223 */ /* 0x002fe40000010007 */
[----:B------:R-:W-:Y:S01]  /*1ca20*/  @P2 FFMA.FTZ R8, R8, R23, 1 ;  /* 0x3f80000008082423 */ /* 0x000fe20000010017 */
[----:B------:R-:W-:-:S03]  /*1ca30*/  LEA R23, R4, R57, 0x3 ;  /* 0x0000003904177211 */ /* 0x000fc600078e18ff */
[----:B------:R-:W-:Y:S01]  /*1ca40*/  @P2 FMUL.FTZ R12, R21, R8 ;  /* 0x00000008150c2220 */ /* 0x000fe20000410000 */
[----:B------:R-:W-:Y:S01]  /*1ca50*/  FFMA.FTZ R8, R0, R22, R7 ;  /* 0x0000001600087223 */ /* 0x000fe20000010007 */
[----:B------:R-:W-:Y:S01]  /*1ca60*/  ISETP.GE.U32.AND P0, PT, R23, UR18, PT ;  /* 0x0000001217007c0c */ /* 0x000fe2000bf06070 */
[----:B--2---:R-:W-:Y:S01]  /*1ca70*/  @P2 FADD.FTZ R16, -R20, 1 ;  /* 0x3f80000014102421 */ /* 0x004fe20000010100 */
[----:B------:R-:W-:Y:S01]  /*1ca80*/  @P2 FMUL.FTZ R20, R13, R20 ;  /* 0x000000140d142220 */ /* 0x000fe20000410000 */
[----:B------:R-:W-:Y:S01]  /*1ca90*/  FFMA.FTZ R12, R5, R12, -R8 ;  /* 0x0000000c050c7223 */ /* 0x000fe20000010808 */
[----:B------:R-:W-:Y:S01]  /*1caa0*/  SHF.R.S32.HI R8, RZ, 0x1f, R23 ;  /* 0x0000001fff087819 */ /* 0x000fe20000011417 */
[----:B------:R-:W-:Y:S01]  /*1cab0*/  @P2 FFMA.FTZ R9, R9, R16, 1 ;  /* 0x3f80000009092423 */ /* 0x000fe20000010010 */
[----:B------:R-:W-:Y:S01]  /*1cac0*/  IADD3 R21, PT, PT, R23, 0x8, RZ ;  /* 0x0000000817157810 */ /* 0x000fe20007ffe0ff */
[----:B------:R-:W-:Y:S01]  /*1cad0*/  FMUL.FTZ R16, R10, UR16 ;  /* 0x000000100a107c20 */ /* 0x000fe20008410000 */
[----:B------:R-:W-:Y:S01]  /*1cae0*/  ISETP.GE.AND.EX P0, PT, R8, UR19, PT, P0 ;  /* 0x0000001308007c0c */ /* 0x000fe2000bf06300 */
[----:B------:R-:W-:Y:S01]  /*1caf0*/  @P2 FMUL.FTZ R13, R20, R9 ;  /* 0x00000009140d2220 */ /* 0x000fe20000410000 */
[----:B------:R-:W-:Y:S01]  /*1cb00*/  ISETP.GE.U32.AND P1, PT, R21, UR18, PT ;  /* 0x0000001215007c0c */ /* 0x000fe2000bf26070 */
[C---:B------:R-:W-:Y:S01]  /*1cb10*/  FFMA.FTZ R9, R0.reuse, R24, R7 ;  /* 0x0000001800097223 */ /* 0x040fe20000010007 */
[----:B------:R-:W-:Y:S01]  /*1cb20*/  SHF.R.S32.HI R22, RZ, 0x1f, R21 ;  /* 0x0000001fff167819 */ /* 0x000fe20000011415 */
[----:B------:R-:W-:Y:S01]  /*1cb30*/  FFMA.FTZ R20, R0, R16, R7 ;  /* 0x0000001000147223 */ /* 0x000fe20000010007 */
[----:B------:R-:W-:Y:S01]  /*1cb40*/  ISETP.NE.AND P2, PT, RZ, UR12, PT ;  /* 0x0000000cff007c0c */ /* 0x000fe2000bf45270 */
[----:B------:R-:W-:Y:S01]  /*1cb50*/  FFMA.FTZ R13, R6, R13, -R9 ;  /* 0x0000000d060d7223 */ /* 0x000fe20000010809 */
[----:B------:R-:W-:-:S05]  /*1cb60*/  ISETP.GE.AND.EX P1, PT, R22, UR19, PT, P1 ;  /* 0x0000001316007c0c */ /* 0x000fca000bf26310 */
[----:B------:R-:W-:Y:S08]  /*1cb70*/  @P0 BRA `(.L_x_1602) ;  /* 0x00000000002c0947 */ /* 0x000ff00003800000 */
        /* <DEDUP_REMOVED lines=11> */
.L_x_1602:
[----:B------:R-:W-:Y:S05]  /*1cc30*/  BSYNC.RECONVERGENT B0 ;  /* 0x0000000000007941 */ /* 0x000fea0003800200 */
.L_x_1601:
        /* <DEDUP_REMOVED lines=19> */
.L_x_1603:
        /* <DEDUP_REMOVED lines=15> */
.L_x_1605:
[----:B------:R-:W-:Y:S05]  /*1ce60*/  BSYNC.RECONVERGENT B0 ;  /* 0x0000000000007941 */ /* 0x000fea0003800200 */
.L_x_1604:
        /* <DEDUP_REMOVED lines=10> */
.L_x_1581:
        /* <DEDUP_REMOVED lines=16> */
.L_x_1609:
[----:B------:R-:W-:Y:S05]  /*1d010*/  BSYNC.RECONVERGENT B0 ;  /* 0x0000000000007941 */ /* 0x000fea0003800200 */
.L_x_1608:
        /* <DEDUP_REMOVED lines=11> */
.L_x_1611:
[----:B------:R-:W2:Y:S04]  /*1d0d0*/  LDG.E.STRONG.GPU R5, desc[UR10][R2.64] ;  /* 0x0000000a02057981 */ /* 0x000ea8000c1ef900 */
[----:B--2---:R-:W-:Y:S01]  /*1d0e0*/  CCTL.IVALL ;  /* 0x00000000ff00798f */ /* 0x004fe20002000000 */
[----:B------:R-:W-:Y:S05]  /*1d0f0*/  YIELD ;  /* 0x0000000000007946 */ /* 0x000fea0003800000 */
[----:B------:R-:W-:-:S13]  /*1d100*/  ISETP.NE.AND P0, PT, R5, R0, PT ;  /* 0x000000000500720c */ /* 0x000fda0003f05270 */
[----:B------:R-:W-:Y:S05]  /*1d110*/  @P0 BRA `(.L_x_1611) ;  /* 0xfffffffc00ec0947 */ /* 0x000fea000383ffff */
.L_x_1610:
[----:B------:R-:W-:Y:S05]  /*1d120*/  WARPSYNC.ALL ;  /* 0x0000000000007948 */ /* 0x000fea0003800000 */
[----:B01----:R-:W0:Y:S08]  /*1d130*/  LDC.64 R10, c[0x0][0x3f8] ;  /* 0x0000fe00ff0a7b82 */ /* 0x003e300000000a00 */
        /* <DEDUP_REMOVED lines=73> */
.L_x_1614:
        /* <DEDUP_REMOVED lines=31> */
.L_x_1613:
[----:B------:R-:W-:Y:S05]  /*1d7c0*/  BSYNC.RECONVERGENT B0 ;  /* 0x0000000000007941 */ /* 0x000fea0003800200 */
.L_x_1612:
        /* <DEDUP_REMOVED lines=10> */
.L_x_1615:
        /* <DEDUP_REMOVED lines=87> */
.L_x_1616:
        /* <DEDUP_REMOVED lines=10> */
.L_x_4911:


//--------------------- .text._Z35group_norm_nhwc_bwd_one_pass_kernelI11Fp32IOFp16WLi64ELi112ELi448EEv26Group_norm_nhwc_bwd_params --------------------------
	.section	.text._Z35group_norm_nhwc_bwd_one_pass_kernelI11Fp32IOFp16WLi64ELi112ELi448EEv26Group_norm_nhwc_bwd_params,"ax",@progbits
	.align	128
        .global         _Z35group_norm_nhwc_bwd_one_pass_kernelI11Fp32IOFp16WLi64ELi112ELi448EEv26Group_norm_nhwc_bwd_params
        .type           _Z35group_norm_nhwc_bwd_one_pass_kernelI11Fp32IOFp16WLi64ELi112ELi448EEv26Group_norm_nhwc_bwd_params,@function
        .size           _Z35group_norm_nhwc_bwd_one_pass_kernelI11Fp32IOFp16WLi64ELi112ELi448EEv26Group_norm_nhwc_bwd_params,(.L_x_4912 - _Z35group_norm_nhwc_bwd_one_pass_kernelI11Fp32IOFp16WLi64ELi112ELi448EEv26Group_norm_nhwc_bwd_params)
        .other          _Z35group_norm_nhwc_bwd_one_pass_kernelI11Fp32IOFp16WLi64ELi112ELi448EEv26Group_norm_nhwc_bwd_params,@"STO_CUDA_ENTRY STV_DEFAULT"
_Z35group_norm_nhwc_bwd_one_pass_kernelI11Fp32IOFp16WLi64ELi112ELi448EEv26Group_norm_nhwc_bwd_params:
.text._Z35group_norm_nhwc_bwd_one_pass_kernelI11Fp32IOFp16WLi64ELi112ELi448EEv26Group_norm_nhwc_bwd_params:
        /* <DEDUP_REMOVED lines=25> */
.L_x_1660:
        /* <DEDUP_REMOVED lines=258> */
[----:B-1----:R-:W-:Y:S01]  /*11b0*/  @P0 R2UR UR5, R30 ;  /* 0x000000001e0502ca */ /* 0x002fe200000e0000 */
[----:B---3--:R-:W-:-:S12]  /*11c0*/  @P6 HADD2.F32 R60, -RZ, R28.H0_H0 ;  /* 0x2000001cff3c6230 */ /* 0x008fd80000004100 */
[----:B------:R-:W-:Y:S01]  /*11d0*/  @UP0 UMOV UR7, UR5 ;  /* 0x0000000500070c82 */ /* 0x000fe20008000000 */
[----:B------:R-:W-:Y:S02]  /*11e0*/  @P6 HADD2.F32 R59, -RZ, R29.H0_H0 ;  /* 0x2000001dff3b6230 */ /* 0x000fe40000004100 */
[----:B------:R-:W-:Y:S02]  /*11f0*/  HADD2.F32 R52, -RZ, R52.H0_H0 ;  /* 0x20000034ff347230 */ /* 0x000fe40000004100 */
[----:B------:R-:W-:Y:S01]  /*1200*/  HADD2.F32 R0, -RZ, R0.H0_H0 ;  /* 0x20000000ff007230 */ /* 0x000fe20000004100 */
        /* <DEDUP_REMOVED lines=114> */
.L_x_1618:
        /* <DEDUP_REMOVED lines=256> */
.L_x_1619:
        /* <DEDUP_REMOVED lines=46> */
.L_x_1621:
[----:B------:R-:W-:Y:S05]  /*2c10*/  BSYNC.RECONVERGENT B0 ;  /* 0x0000000000007941 */ /* 0x000fea0003800200 */
.L_x_1620:
        /* <DEDUP_REMOVED lines=37> */
.L_x_1623:
[----:B------:R-:W-:Y:S05]  /*2e70*/  BSYNC.RECONVERGENT B0 ;  /* 0x0000000000007941 */ /* 0x000fea0003800200 */
.L_x_1622:
        /* <DEDUP_REMOVED lines=38> */
.L_x_1625:
[----:B------:R-:W-:Y:S05]  /*30e0*/  BSYNC.RECONVERGENT B0 ;  /* 0x0000000000007941 */ /* 0x000fea0003800200 */
.L_x_1624:
        /* <DEDUP_REMOVED lines=29> */
.L_x_1627:
[----:B------:R-:W-:Y:S05]  /*32c0*/  BSYNC.RECONVERGENT B0 ;  /* 0x0000000000007941 */ /* 0x000fea0003800200 */
.L_x_1626:
        /* <DEDUP_REMOVED lines=27> */
.L_x_1630:
[----:B------:R-:W3:Y:S04]  /*3480*/  LDG.E.STRONG.GPU R30, desc[UR8][R28.64] ;  /* 0x000000081c1e7981 */ /* 0x000ee8000c1ef900 */
[----:B---3--:R-:W-:Y:S01]  /*3490*/  CCTL.IVALL ;  /* 0x00000000ff00798f */ /* 0x008fe20002000000 */
[----:B------:R-:W-:Y:S05]  /*34a0*/  YIELD ;  /* 0x0000000000007946 */ /* 0x000fea0003800000 */
[----:B------:R-:W-:-:S13]  /*34b0*/  ISETP.NE.AND P0, PT, R30, R35, PT ;  /* 0x000000231e00720c */ /* 0x000fda0003f05270 */
[----:B------:R-:W-:Y:S05]  /*34c0*/  @P0 BRA `(.L_x_1630) ;  /* 0xfffffffc00ec0947 */ /* 0x000fea000383ffff */
.L_x_1629:
        /* <DEDUP_REMOVED lines=16> */
.L_x_1632:
        /* <DEDUP_REMOVED lines=62> */
.L_x_1631:
        /* <DEDUP_REMOVED lines=38> */
.L_x_1633:
        /* <DEDUP_REMOVED lines=19> */
.L_x_1634:
        /* <DEDUP_REMOVED lines=9> */
.L_x_1635:
[----:B------:R-:W-:Y:S05]  /*3dd0*/  BSYNC.RECONVERGENT B0 ;  /* 0x0000000000007941 */ /* 0x000fea0003800200 */
.L_x_1628:
        /* <DEDUP_REMOVED lines=37> */
.L_x_1636:
        /* <DEDUP_REMOVED lines=43> */
.L_x_1638:
[----:B------:R-:W-:Y:S05]  /*42e0*/  BSYNC.RECONVERGENT B0 ;  /* 0x0000000000007941 */ /* 0x000fea0003800200 */
.L_x_1637:
        /* <DEDUP_REMOVED lines=21> */
.L_x_1639:
        /* <DEDUP_REMOVED lines=21> */
.L_x_1641:
[----:B------:R-:W-:Y:S05]  /*4590*/  BSYNC.RECONVERGENT B0 ;  /* 0x0000000000007941 */ /* 0x000fea0003800200 */
.L_x_1640:
        /* <DEDUP_REMOVED lines=21> */
.L_x_1642:
        /* <DEDUP_REMOVED lines=21> */
.L_x_1644:
[----:B------:R-:W-:Y:S05]  /*4840*/  BSYNC.RECONVERGENT B0 ;  /* 0x0000000000007941 */ /* 0x000fea0003800200 */
.L_x_1643:
        /* <DEDUP_REMOVED lines=21> */
.L_x_1645:
        /* <DEDUP_REMOVED lines=21> */
.L_x_1647:
[----:B------:R-:W-:Y:S05]  /*4af0*/  BSYNC.RECONVERGENT B0 ;  /* 0x0000000000007941 */ /* 0x000fea0003800200 */
.L_x_1646:
        /* <DEDUP_REMOVED lines=21> */
.L_x_1648:
        /* <DEDUP_REMOVED lines=21> */
.L_x_1650:
[----:B------:R-:W-:Y:S05]  /*4da0*/  BSYNC.RECONVERGENT B0 ;  /* 0x0000000000007941 */ /* 0x000fea0003800200 */
.L_x_1649:
        /* <DEDUP_REMOVED lines=21> */
.L_x_1651:
        /* <DEDUP_REMOVED lines=20> */
.L_x_1653:
[----:B------:R-:W-:Y:S05]  /*5040*/  BSYNC.RECONVERGENT B0 ;  /* 0x0000000000007941 */ /* 0x000fea0003800200 */
.L_x_1652:
        /* <DEDUP_REMOVED lines=36> */
.L_x_1654:
        /* <DEDUP_REMOVED lines=18> */
.L_x_1656:
[----:B------:R-:W-:Y:S05]  /*53b0*/  BSYNC.RECONVERGENT B0 ;  /* 0x0000000000007941 */ /* 0x000fea0003800200 */
.L_x_1655:
        /* <DEDUP_REMOVED lines=19> */
.L_x_1657:
        /* <DEDUP_REMOVED lines=17> */
.L_x_1659:
[----:B------:R-:W-:Y:S05]  /*5600*/  BSYNC.RECONVERGENT B0 ;  /* 0x0000000000007941 */ /* 0x000fea0003800200 */
.L_x_1658:
[----:B------:R-:W-:Y:S02]  /*5610*/  IADD3 R61, PT, PT, R56, R61, RZ ;  /* 0x0000003d383d7210 */ /* 0x000fe40007ffe0ff */
[----:B------:R-:W-:Y:S02]  /*5620*/  IADD3 R62, PT, PT, R62, 0x1, RZ ;  /* 0x000000013e3e7810 */ /* 0x000fe40007ffe0ff */
[----:B------:R-:W-:-:S13]  /*5630*/  ISETP.GE.AND P0, PT, R61, UR4, PT ;  /* 0x000000043d007c0c */ /* 0x000fda000bf06270 */
[----:B------:R-:W-:Y:S05]  /*5640*/  @!P0 BRA `(.L_x_1660) ;  /* 0xffffffa800d08947 */ /* 0x000fea000383ffff */
.L_x_1617:
        /* <DEDUP_REMOVED lines=19> */
.L_x_1662:
[----:B------:R-:W-:Y:S05]  /*5780*/  BSYNC.RECONVERGENT B0 ;  /* 0x0000000000007941 */ /* 0x000fea0003800200 */
.L_x_1661:
[----:B------:R-:W-:Y:S05]  /*5790*/  @P0 EXIT ;  /* 0x000000000000094d */ /* 0x000fea0003800000 */
[----:B------:R-:W-:Y:S05]  /*57a0*/  @P2 BRA `(.L_x_1663) ;  /* 0x0000000000202947 */ /* 0x000fea0003800000 */
[----:B------:R-:W-:-:S05]  /*57b0*/  IMAD R0, R4, R7, RZ ;  /* 0x0000000704007224 */ /* 0x000fca00078e02ff */
[----:B------:R-:W-:-:S13]  /*57c0*/  ISETP.NE.AND P0, PT, R0, -0x1, PT ;  /* 0xffffffff0000780c */ /* 0x000fda0003f05270 */
[----:B------:R-:W-:Y:S05]  /*57d0*/  @!P0 BRA `(.L_x_1663) ;  /* 0x0000000000148947 */ /* 0x000fea0003800000 */
.L_x_1664:
[----:B0-----:R-:W2:Y:S04]  /*57e0*/  LDG.E.STRONG.GPU R5, desc[UR8][R2.64] ;  /* 0x0000000802057981 */ /* 0x001ea8000c1ef900 */
[----:B--2---:R-:W-:Y:S01]  /*57f0*/  CCTL.IVALL ;  /* 0x00000000ff00798f */ /* 0x004fe20002000000 */
[----:B------:R-:W-:Y:S05]  /*5800*/  YIELD ;  /* 0x0000000000007946 */ /* 0x000fea0003800000 */
[----:B------:R-:W-:-:S13]  /*5810*/  ISETP.NE.AND P0, PT, R5, R0, PT ;  /* 0x000000000500720c */ /* 0x000fda0003f05270 */
[----:B------:R-:W-:Y:S05]  /*5820*/  @P0 BRA `(.L_x_1664) ;  /* 0xfffffffc00ec0947 */ /* 0x000fea000383ffff */
.L_x_1663:
        /* <DEDUP_REMOVED lines=73> */
.L_x_1667:
        /* <DEDUP_REMOVED lines=31> */
.L_x_1666:
[----:B------:R-:W-:Y:S05]  /*5eb0*/  BSYNC.RECONVERGENT B0 ;  /* 0x0000000000007941 */ /* 0x000fea0003800200 */
.L_x_1665:
        /* <DEDUP_REMOVED lines=10> */
.L_x_1668:
        /* <DEDUP_REMOVED lines=81> */
[----:B----4-:R-:W-:Y:S02]  /*6470*/  F2FP.F16.F32.PACK_AB R23, R23, R4 ;  /* 0x000000041717723e */ /* 0x010fe400000000ff */
[----:B-----5:R-:W-:-:S03]  /*6480*/  F2FP.F16.F32.PACK_AB R5, R7, R8 ;  /* 0x000000080705723e */ /* 0x020fc600000000ff */
[----:B------:R3:W-:Y:S04]  /*6490*/  STG.E desc[UR8][R28.64], R23 ;  /* 0x000000171c007986 */ /* 0x0007e8000c101908 */
[----:B------:R3:W-:Y:S02]  /*64a0*/  STG.E desc[UR8][R26.64], R5 ;  /* 0x000000051a007986 */ /* 0x0007e4000c101908 */
[----:B------:R-:W-:Y:S05]  /*64b0*/  @P0 BRA `(.L_x_1668) ;  /* 0xfffffff800a80947 */ /* 0x000fea000383ffff */
[----:B------:R-:W-:Y:S05]  /*64c0*/  EXIT ;  /* 0x000000000000794d */ /* 0x000fea0003800000 */
.L_x_1669:
        /* <DEDUP_REMOVED lines=11> */
.L_x_4912:


//--------------------- .text._Z35group_norm_nhwc_bwd_one_pass_kernelI11Fp32IOFp16WLi128ELi112ELi448EEv26Group_norm_nhwc_bwd_params --------------------------
	.section	.text._Z35group_norm_nhwc_bwd_one_pass_kernelI11Fp32IOFp16WLi128ELi112ELi448EEv26Group_norm_nhwc_bwd_params,"ax",@progbits
	.align	128
        .global         _Z35group_norm_nhwc_bwd_one_pass_kernelI11Fp32IOFp16WLi128ELi112ELi448EEv26Group_norm_nhwc_bwd_params
        .type           _Z35group_norm_nhwc_bwd_one_pass_kernelI11Fp32IOFp16WLi128ELi112ELi448EEv26Group_norm_nhwc_bwd_params,@function
        .size           _Z35group_norm_nhwc_bwd_one_pass_kernelI11Fp32IOFp16WLi128ELi112ELi448EEv26Group_norm_nhwc_bwd_params,(.L_x_4913 - _Z35group_norm_nhwc_bwd_one_pass_kernelI11Fp32IOFp16WLi128ELi112ELi448EEv26Group_norm_nhwc_bwd_params)
        .other          _Z35group_norm_nhwc_bwd_one_pass_kernelI11Fp32IOFp16WLi128ELi112ELi448EEv26Group_norm_nhwc_bwd_params,@"STO_CUDA_ENTRY STV_DEFAULT"
_Z35group_norm_nhwc_bwd_one_pass_kernelI11Fp32IOFp16WLi128ELi112ELi448EEv26Group_norm_nhwc_bwd_params:
.text._Z35group_norm_nhwc_bwd_one_pass_kernelI11Fp32IOFp16WLi128ELi112ELi448EEv26Group_norm_nhwc_bwd_params:
        /* <DEDUP_REMOVED lines=54> */
.L_x_1737:
        /* <DEDUP_REMOVED lines=418> */
[----:B--2---:R-:W-:Y:S02]  /*1d80*/  @P5 HADD2.F32 R116, -RZ, R113.H0_H0 ;  /* 0x20000071ff745230 */ /* 0x004fe40000004100 */
[----:B---3--:R-:W-:Y:S02]  /*1d90*/  @P5 HADD2.F32 R114, -RZ, R121.H0_H0 ;  /* 0x20000079ff725230 */ /* 0x008fe40000004100 */
[----:B----4-:R-:W-:Y:S02]  /*1da0*/  HADD2.F32 R113, -RZ, R124.H0_H0 ;  /* 0x2000007cff717230 */ /* 0x010fe40000004100 */
[----:B------:R-:W-:Y:S01]  /*1db0*/  HADD2.F32 R83, -RZ, R120.H0_H0 ;  /* 0x20000078ff537230 */ /* 0x000fe20000004100 */
        /* <DEDUP_REMOVED lines=226> */
.L_x_1671:
        /* <DEDUP_REMOVED lines=512> */
.L_x_1672:
        /* <DEDUP_REMOVED lines=36> */
.L_x_1674:
[----:B------:R-:W-:Y:S05]  /*4e20*/  BSYNC.RECONVERGENT B0 ;  /* 0x0000000000007941 */ /* 0x000fea0003800200 */
.L_x_1673:
        /* <DEDUP_REMOVED lines=39> */
.L_x_1676:
[----:B------:R-:W-:Y:S05]  /*50a0*/  BSYNC.RECONVERGENT B0 ;  /* 0x0000000000007941 */ /* 0x000fea0003800200 */
.L_x_1675:
        /* <DEDUP_REMOVED lines=38> */
.L_x_1678:
[----:B------:R-:W-:Y:S05]  /*5310*/  BSYNC.RECONVERGENT B0 ;  /* 0x0000000000007941 */ /* 0x000fea0003800200 */
.L_x_1677:
        /* <DEDUP_REMOVED lines=29> */
.L_x_1680:
[----:B------:R-:W-:Y:S05]  /*54f0*/  BSYNC.RECONVERGENT B0 ;  /* 0x0000000000007941 */ /* 0x000fea0003800200 */
.L_x_1679:
        /* <DEDUP_REMOVED lines=24> */
.L_x_1683:
[----:B-1----:R-:W2:Y:S04]  /*5680*/  LDG.E.STRONG.GPU R54, desc[UR8][R52.64] ;  /* 0x0000000834367981 */ /* 0x002ea8000c1ef900 */
[----:B--2---:R-:W-:Y:S01]  /*5690*/  CCTL.IVALL ;  /* 0x00000000ff00798f */ /* 0x004fe20002000000 */
[----:B------:R-:W-:Y:S05]  /*56a0*/  YIELD ;  /* 0x0000000000007946 */ /* 0x000fea0003800000 */
[----:B------:R-:W-:-:S13]  /*56b0*/  ISETP.NE.AND P1, PT, R54, R59, PT ;  /* 0x0000003b3600720c */ /* 0x000fda0003f25270 */
[----:B------:R-:W-:Y:S05]  /*56c0*/  @P1 BRA `(.L_x_1683) ;  /* 0xfffffffc00ec1947 */ /* 0x000fea000383ffff */
.L_x_1682:
        /* <DEDUP_REMOVED lines=15> */
.L_x_1685:
        /* <DEDUP_REMOVED lines=59> */
.L_x_1684:
        /* <DEDUP_REMOVED lines=34> */
.L_x_1686:
        /* <DEDUP_REMOVED lines=18> */
.L_x_1687:
        /* <DEDUP_REMOVED lines=9> */
.L_x_1688:
[----:B------:R-:W-:Y:S05]  /*5f40*/  BSYNC.RECONVERGENT B0 ;  /* 0x0000000000007941 */ /* 0x000fea0003800200 */
.L_x_1681:
        /* <DEDUP_REMOVED lines=44> */
.L_x_1689:
        /* <DEDUP_REMOVED lines=21> */
.L_x_1691:
[----:B------:R-:W-:Y:S05]  /*6360*/  BSYNC.RECONVERGENT B0 ;  /* 0x0000000000007941 */ /* 0x000fea0003800200 */
.L_x_1690:
        /* <DEDUP_REMOVED lines=21> */
.L_x_1692:
        /* <DEDUP_REMOVED lines=21> */
.L_x_1694:
[----:B------:R-:W-:Y:S05]  /*6610*/  BSYNC.RECONVERGENT B0 ;  /* 0x0000000000007941 */ /* 0x000fea0003800200 */
.L_x_1693:
        /* <DEDUP_REMOVED lines=21> */
.L_x_1695:
        /* <DEDUP_REMOVED lines=20> */
.L_x_1697:
[----:B------:R-:W-:Y:S05]  /*68b0*/  BSYNC.RECONVERGENT B0 ;  /* 0x0000000000007941 */ /* 0x000fea0003800200 */
.L_x_1696:
        /* <DEDUP_REMOVED lines=67> */
.L_x_1698:
        /* <DEDUP_REMOVED lines=17> */
.L_x_1700:
[----:B------:R-:W-:Y:S05]  /*6e00*/  BSYNC.RECONVERGENT B0 ;  /* 0x0000000000007941 */ /* 0x000fea0003800200 */
.L_x_1699:
        /* <DEDUP_REMOVED lines=21> */
.L_x_1701:
        /* <DEDUP_REMOVED lines=23> */
.L_x_1703:
[----:B------:R-:W-:Y:S05]  /*70d0*/  BSYNC.RECONVERGENT B0 ;  /* 0x0000000000007941 */ /* 0x000fea0003800200 */
.L_x_1702:
        /* <DEDUP_REMOVED lines=19> */
.L_x_1704:
        /* <DEDUP_REMOVED lines=17> */
.L_x_1706:
[----:B------:R-:W-:Y:S05]  /*7320*/  BSYNC.RECONVERGENT B0 ;  /* 0x0000000000007941 */ /* 0x000fea0003800200 */
.L_x_1705:
        /* <DEDUP_REMOVED lines=21> */
.L_x_1707:
        /* <DEDUP_REMOVED lines=23> */
.L_x_1709:
[----:B------:R-:W-:Y:S05]  /*75f0*/  BSYNC.RECONVERGENT B0 ;  /* 0x0000000000007941 */ /* 0x000fea0003800200 */
.L_x_1708:
        /* <DEDUP_REMOVED lines=19> */
.L_x_1710:
        /* <DEDUP_REMOVED lines=17> */
.L_x_1712:
[----:B------:R-:W-:Y:S05]  /*7840*/  BSYNC.RECONVERGENT B0 ;  /* 0x0000000000007941 */ /* 0x000fea0003800200 */
.L_x_1711:
        /* <DEDUP_REMOVED lines=21> */
.L_x_1713:
        /* <DEDUP_REMOVED lines=21> */
.L_x_1715:
[----:B------:R-:W-:Y:S05]  /*7af0*/  BSYNC.RECONVERGENT B0 ;  /* 0x0000000000007941 */ /* 0x000fea0003800200 */
.L_x_1714:
        /* <DEDUP_REMOVED lines=62> */
.L_x_1716:
        /* <DEDUP_REMOVED lines=17> */
.L_x_1718:
[----:B------:R-:W-:Y:S05]  /*7ff0*/  BSYNC.RECONVERGENT B0 ;  /* 0x0000000000007941 */ /* 0x000fea0003800200 */
.L_x_1717:
        /* <DEDUP_REMOVED lines=19> */
.L_x_1719:
        /* <DEDUP_REMOVED lines=17> */
.L_x_1721:
[----:B------:R-:W-:Y:S05]  /*8240*/  BSYNC.RECONVERGENT B0 ;  /* 0x0000000000007941 */ /* 0x000fea0003800200 */
.L_x_1720:
        /* <DEDUP_REMOVED lines=19> */
.L_x_1722:
        /* <DEDUP_REMOVED lines=17> */
.L_x_1724:
[----:B------:R-:W-:Y:S05]  /*8490*/  BSYNC.RECONVERGENT B0 ;  /* 0x0000000000007941 */ /* 0x000fea0003800200 */
.L_x_1723:
        /* <DEDUP_REMOVED lines=19> */
.L_x_1725:
        /* <DEDUP_REMOVED lines=17> */
.L_x_1727:
[----:B------:R-:W-:Y:S05]  /*86e0*/  BSYNC.RECONVERGENT B0 ;  /* 0x0000000000007941 */ /* 0x000fea0003800200 */
.L_x_1726:
        /* <DEDUP_REMOVED lines=19> */
.L_x_1728:
        /* <DEDUP_REMOVED lines=17> */
.L_x_1730:
[----:B------:R-:W-:Y:S05]  /*8930*/  BSYNC.RECONVERGENT B0 ;  /* 0x0000000000007941 */ /* 0x000fea0003800200 */
.L_x_1729:
        /* <DEDUP_REMOVED lines=19> */
.L_x_1731:
        /* <DEDUP_REMOVED lines=17> */
.L_x_1733:
[----:B------:R-:W-:Y:S05]  /*8b80*/  BSYNC.RECONVERGENT B0 ;  /* 0x0000000000007941 */ /* 0x000fea0003800200 */
.L_x_1732:
        /* <DEDUP_REMOVED lines=19> */
.L_x_1734:
        /* <DEDUP_REMOVED lines=17> */
.L_x_1736:
[----:B------:R-:W-:Y:S05]  /*8dd0*/  BSYNC.RECONVERGENT B0 ;  /* 0x0000000000007941 */ /* 0x000fea0003800200 */
.L_x_1735:
[----:B------:R-:W-:Y:S02]  /*8de0*/  IADD3 R95, PT, PT, R92, R95, RZ ;  /* 0x0000005f5c5f7210 */ /* 0x000fe40007ffe0ff */
[----:B------:R-:W-:Y:S02]  /*8df0*/  IADD3 R96, PT, PT, R96, 0x1, RZ ;  /* 0x0000000160607810 */ /* 0x000fe40007ffe0ff */
[----:B------:R-:W-:-:S13]  /*8e00*/  ISETP.GE.AND P0, PT, R95, UR4, PT ;  /* 0x000000045f007c0c */ /* 0x000fda000bf06270 */
[----:B------:R-:W-:Y:S05]  /*8e10*/  @!P0 BRA `(.L_x_1737) ;  /* 0xffffff7400508947 */ /* 0x000fea000383ffff */
.L_x_1670:
        /* <DEDUP_REMOVED lines=19> */
.L_x_1739:
[----:B------:R-:W-:Y:S05]  /*8f50*/  BSYNC.RECONVERGENT B0 ;  /* 0x0000000000007941 */ /* 0x000fea0003800200 */
.L_x_1738:
[----:B------:R-:W-:Y:S05]  /*8f60*/  @P0 EXIT ;  /* 0x000000000000094d */ /* 0x000fea0003800000 */
[----:B------:R-:W-:Y:S05]  /*8f70*/  @P2 BRA `(.L_x_1740) ;  /* 0x0000000000202947 */ /* 0x000fea0003800000 */
[----:B------:R-:W-:-:S05]  /*8f80*/  IMAD R0, R4, R7, RZ ;  /* 0x0000000704007224 */ /* 0x000fca00078e02ff */
[----:B------:R-:W-:-:S13]  /*8f90*/  ISETP.NE.AND P0, PT, R0, -0x1, PT ;  /* 0xffffffff0000780c */ /* 0x000fda0003f05270 */
[----:B------:R-:W-:Y:S05]  /*8fa0*/  @!P0 BRA `(.L_x_1740) ;  /* 0x0000000000148947 */ /* 0x000fea0003800000 */
.L_x_1741:
[----:B0-----:R-:W2:Y:S04]  /*8fb0*/  LDG.E.STRONG.GPU R5, desc[UR8][R2.64] ;  /* 0x0000000802057981 */ /* 0x001ea8000c1ef900 */
[----:B--2---:R-:W-:Y:S01]  /*8fc0*/  CCTL.IVALL ;  /* 0x00000000ff00798f */ /* 0x004fe20002000000 */
[----:B------:R-:W-:Y:S05]  /*8fd0*/  YIELD ;  /* 0x0000000000007946 */ /* 0x000fea0003800000 */
[----:B------:R-:W-:-:S13]  /*8fe0*/  ISETP.NE.AND P0, PT, R5, R0, PT ;  /* 0x000000000500720c */ /* 0x000fda0003f05270 */
[----:B------:R-:W-:Y:S05]  /*8ff0*/  @P0 BRA `(.L_x_1741) ;  /* 0xfffffffc00ec0947 */ /* 0x000fea000383ffff */
.L_x_1740:
        /* <DEDUP_REMOVED lines=73> */
.L_x_1744:
        /* <DEDUP_REMOVED lines=26> */
[----:B----4-:R-:W-:Y:S01]  /*9630*/  F2FP.F16.F32.PACK_AB R19, R15, R12 ;  /* 0x0000000c0f13723e */ /* 0x010fe200000000ff */
[----:B------:R0:W-:Y:S04]  /*9640*/  STG.E desc[UR8][R8.64], R17 ;  /* 0x0000001108007986 */ /* 0x0001e8000c101908 */
[----:B------:R0:W-:Y:S01]  /*9650*/  STG.E desc[UR8][R10.64], R19 ;  /* 0x000000130a007986 */ /* 0x0001e2000c101908 */
[----:B------:R-:W-:Y:S01]  /*9660*/  IADD3.X R23, PT, PT, RZ, R23, RZ, P3, !PT ;  /* 0x00000017ff177210 */ /* 0x000fe20001ffe4ff */
[----:B------:R-:W-:Y:S06]  /*9670*/  @P1 BRA `(.L_x_1744) ;  /* 0xfffffffc00841947 */ /* 0x000fec000383ffff */
.L_x_1743:
[----:B------:R-:W-:Y:S05]  /*9680*/  BSYNC.RECONVERGENT B0 ;  /* 0x0000000000007941 */ /* 0x000fea0003800200 */
.L_x_1742:
        /* <DEDUP_REMOVED lines=10> */
.L_x_1745:
        /* <DEDUP_REMOVED lines=22> */
[----:B-----5:R-:W-:-:S02]  /*9890*/  F2FP.F16.F32.PACK_AB R19, R7, R2 ;  /* 0x000000020713723e */ /* 0x020fc400000000ff */
[----:B------:R-:W-:-:S04]  /*98a0*/  LOP3.LUT R2, R24, 0x3, RZ, 0xc0, !PT ;  /* 0x0000000318027812 */ /* 0x000fc800078ec0ff */
[----:B------:R-:W-:Y:S02]  /*98b0*/  IADD3.X R17, PT, PT, R2, UR5, RZ, P1, !PT ;  /* 0x0000000502117c10 */ /* 0x000fe40008ffe4ff */
[----:B---3--:R-:W-:Y:S02]  /*98c0*/  F2FP.F16.F32.PACK_AB R21, R11, R8 ;  /* 0x000000080b15723e */ /* 0x008fe400000000ff */
        /* <DEDUP_REMOVED lines=56> */
[----:B----4-:R-:W-:-:S03]  /*9c50*/  F2FP.F16.F32.PACK_AB R7, R9, R6 ;  /* 0x000000060907723e */ /* 0x010fc600000000ff */
[----:B------:R1:W-:Y:S04]  /*9c60*/  STG.E desc[UR8][R12.64], R5 ;  /* 0x000000050c007986 */ /* 0x0003e8000c101908 */
[----:B------:R1:W-:Y:S02]  /*9c70*/  STG.E desc[UR8][R14.64], R7 ;  /* 0x000000070e007986 */ /* 0x0003e4000c101908 */
[----:B------:R-:W-:Y:S05]  /*9c80*/  @P0 BRA `(.L_x_1745) ;  /* 0xfffffff800a80947 */ /* 0x000fea000383ffff */
[----:B------:R-:W-:Y:S05]  /*9c90*/  EXIT ;  /* 0x000000000000794d */ /* 0x000fea0003800000 */
.L_x_1746:
        /* <DEDUP_REMOVED lines=14> */
.L_x_4913:


//--------------------- .text._Z35group_norm_nhwc_bwd_one_pass_kernelI11Fp32IOFp16WLi256ELi112ELi448EEv26Group_norm_nhwc_bwd_params --------------------------
	.section	.text._Z35group_norm_nhwc_bwd_one_pass_kernelI11Fp32IOFp16WLi256ELi112ELi448EEv26Group_norm_nhwc_bwd_params,"ax",@progbits
	.align	128
        .global         _Z35group_norm_nhwc_bwd_one_pass_kernelI11Fp32IOFp16WLi256ELi112ELi448EEv26Group_norm_nhwc_bwd_params
        .type           _Z35group_norm_nhwc_bwd_one_pass_kernelI11Fp32IOFp16WLi256ELi112ELi448EEv26Group_norm_nhwc_bwd_params,@function
        .size           _Z35group_norm_nhwc_bwd_one_pass_kernelI11Fp32IOFp16WLi256ELi112ELi448EEv26Group_norm_nhwc_bwd_params,(.L_x_4914 - _Z35group_norm_nhwc_bwd_one_pass_kernelI11Fp32IOFp16WLi256ELi112ELi448EEv26Group_norm_nhwc_bwd_params)
        .other          _Z35group_norm_nhwc_bwd_one_pass_kernelI11Fp32IOFp16WLi256ELi112ELi448EEv26Group_norm_nhwc_bwd_params,@"STO_CUDA_ENTRY STV_DEFAULT"
_Z35group_norm_nhwc_bwd_one_pass_kernelI11Fp32IOFp16WLi256ELi112ELi448EEv26Group_norm_nhwc_bwd_params:
.text._Z35group_norm_nhwc_bwd_one_pass_kernelI11Fp32IOFp16WLi256ELi112ELi448EEv26Group_norm_nhwc_bwd_params:
        /* <DEDUP_REMOVED lines=26> */
.L_x_1773:
        /* <DEDUP_REMOVED lines=13> */
[C---:B------:R-:W-:Y:S01]  /*0270*/  IADD3 R83, PT, PT, R85.reuse, 0xd0, RZ ;  /* 0x000000d055537810 */ /* 0x040fe20007ffe0ff */
[----:B-1----:R-:W-:Y:S02]  /*0280*/  ULOP3.LUT UR12, UR8, UR14, URZ, 0x3c, !UPT ;  /* 0x0000000e080c7292 */ /* 0x002fe4000f8e3cff */
[----:B0-----:R-:W-:Y:S01]  /*0290*/  MOV R0, UR14 ;  /* 0x0000000e00007c02 */ /* 0x001fe20008000f00 */
[----:B------:R-:W-:Y:S01]  /*02a0*/  UISETP.NE.AND UP0, UPT, UR14, URZ, UPT ;  /* 0x000000ff0e00728c */ /* 0x000fe2000bf05270 */
[----:B------:R-:W-:Y:S02]  /*02b0*/  IADD3 R125, PT, PT, R85, 0xd8, RZ ;  /* 0x000000d8557d7810 */ /* 0x000fe40007ffe0ff */
        /* <DEDUP_REMOVED lines=24> */
[----:B------:R-:W3:Y:S08]  /*0440*/  @!P4 LDC.64 R58, c[0x0][0x3a0] ;  /* 0x0000e800ff3acb82 */ /* 0x000ef00000000a00 */
[----:B------:R-:W3:Y:S01]  /*0450*/  @!P6 LDC.64 R56, c[0x0][0x3a0] ;  /* 0x0000e800ff38eb82 */ /* 0x000ee20000000a00 */
[----:B-1----:R-:W-:Y:S01]  /*0460*/  R2UR UR7, R2 ;  /* 0x00000000020772ca */ /* 0x002fe200000e0000 */
[----:B0-----:R-:W-:-:S06]  /*0470*/  @!P6 IMAD R6, R13, R22, RZ ;  /* 0x000000160d06e224 */ /* 0x001fcc00078e02ff */
[----:B------:R-:W0:Y:S01]  /*0480*/  @!P6 LDC.64 R26, c[0x0][0x398] ;  /* 0x0000e600ff1aeb82 */ /* 0x000e220000000a00 */
[----:B------:R-:W-:-:S05]  /*0490*/  @!P6 IMAD R23, R9, R23, R6 ;  /* 0x000000170917e224 */ /* 0x000fca00078e0206 */
        /* <DEDUP_REMOVED lines=29> */
[----:B------:R-:W-:-:S03]  /*0670*/  IADD3 R11, PT, PT, R85, 0x18, RZ ;  /* 0x00000018550b7810 */ /* 0x000fc60007ffe0ff */
[----:B------:R-:W-:Y:S01]  /*0680*/  HFMA2 R94, -RZ, RZ, 0, 0 ;  /* 0x00000000ff5e7431 */ /* 0x000fe200000001ff */
[----:B------:R-:W1:Y:S01]  /*0690*/  LDCU.64 UR6, c[0x0][0x3b8] ;  /* 0x00007700ff0677ac */ /* 0x000e620008000a00 */
[----:B------:R-:W-:Y:S01]  /*06a0*/  @!P3 IMAD R15, R85, R15, R0 ;  /* 0x0000000f550fb224 */ /* 0x000fe200078e0200 */
[----:B------:R-:W-:Y:S01]  /*06b0*/  IADD3 R65, PT, PT, R67, UR5, RZ ;  /* 0x0000000543417c10 */ /* 0x000fe2000fffe0ff */
[----:B----4-:R-:W-:Y:S01]  /*06c0*/  @!P4 IMAD R0, R5, R20, RZ ;  /* 0x000000140500c224 */ /* 0x010fe200078e02ff */
[----:B------:R-:W-:Y:S02]  /*06d0*/  @!P3 MOV R64, R66 ;  /* 0x000000420040b202 */ /* 0x000fe40000000f00 */
[----:B------:R-:W-:Y:S02]  /*06e0*/  ISETP.GE.U32.AND P0, PT, R11, UR16, PT ;  /* 0x000000100b007c0c */ /* 0x000fe4000bf06070 */
[----:B------:R-:W-:Y:S01]  /*06f0*/  SHF.R.S32.HI R17, RZ, 0x1f, R11 ;  /* 0x0000001fff117819 */ /* 0x000fe2000001140b */
[----:B------:R-:W-:-:S03]  /*0700*/  @!P3 IMAD.WIDE.U32 R2, R85, R14, R64 ;  /* 0x0000000e5502b225 */ /* 0x000fc600078e0040 */
[----:B------:R-:W-:Y:S02]  /*0710*/  ISETP.GE.AND.EX P5, PT, R17, UR17, PT, P0 ;  /* 0x0000001111007c0c */ /* 0x000fe4000bfa6300 */
[----:B------:R-:W-:Y:S02]  /*0720*/  @!P3 IADD3 R15, PT, PT, R3, R15, RZ ;  /* 0x0000000f030fb210 */ /* 0x000fe40007ffe0ff */
[C---:B------:R-:W-:Y:S02]  /*0730*/  @!P3 SHF.L.U32 R3, R2.reuse, 0x2, RZ ;  /* 0x000000020203b819 */ /* 0x040fe400000006ff */
[----:B------:R-:W-:Y:S02]  /*0740*/  @!P3 SHF.L.U64.HI R2, R2, 0x2, R15 ;  /* 0x000000020202b819 */ /* 0x000fe4000001020f */
[C---:B---3--:R-:W-:Y:S02]  /*0750*/  @!P3 IADD3 R4, P2, PT, R3.reuse, R18, RZ ;  /* 0x000000120304b210 */ /* 0x048fe40007f5e0ff */
[----:B------:R-:W-:-:S02]  /*0760*/  @!P3 IADD3 R74, P1, PT, R3, R74, RZ ;  /* 0x0000004a034ab210 */ /* 0x000fc40007f3e0ff */
[C---:B------:R-:W-:Y:S01]  /*0770*/  @!P3 IADD3.X R5, PT, PT, R2.reuse, R19, RZ, P2, !PT ;  /* 0x000000130205b210 */ /* 0x040fe200017fe4ff */
[----:B------:R-:W2:Y:S01]  /*0780*/  @!P5 LDC.64 R28, c[0x0][0x3f8] ;  /* 0x0000fe00ff1cdb82 */ /* 0x000ea20000000a00 */
[----:B------:R-:W-:Y:S02]  /*0790*/  LOP3.LUT P2, RZ, R95, 0x800000, RZ, 0xc0, !PT ;  /* 0x008000005fff7812 */ /* 0x000fe4000784c0ff */
[----:B------:R-:W-:Y:S02]  /*07a0*/  @!P3 IADD3.X R75, PT, PT, R2, R75, RZ, P1, !PT ;  /* 0x0000004b024bb210 */ /* 0x000fe40000ffe4ff */
[----:B------:R-:W-:Y:S02]  /*07b0*/  IADD3 R15, PT, PT, R85, 0x20, RZ ;  /* 0x00000020550f7810 */ /* 0x000fe40007ffe0ff */
[----:B------:R-:W-:Y:S01]  /*07c0*/  LOP3.LUT R95, R95, 0xffdfffff, RZ, 0xc0, !PT ;  /* 0xffdfffff5f5f7812 */ /* 0x000fe200078ec0ff */
[----:B------:R-:W3:Y:S01]  /*07d0*/  @!P5 LDC.64 R54, c[0x0][0x3a0] ;  /* 0x0000e800ff36db82 */ /* 0x000ee20000000a00 */
[----:B------:R-:W-:-:S02]  /*07e0*/  ISETP.GE.U32.AND P0, PT, R15, UR16, PT ;  /* 0x000000100f007c0c */ /* 0x000fc4000bf06070 */
[----:B------:R-:W-:Y:S02]  /*07f0*/  SHF.R.S32.HI R19, RZ, 0x1f, R15 ;  /* 0x0000001fff137819 */ /* 0x000fe4000001140f */
[----:B------:R-:W-:Y:S01]  /*0800*/  @P5 LOP3.LUT R95, R95, 0x200000, RZ, 0xfc, !PT ;  /* 0x002000005f5f5812 */ /* 0x000fe200078efcff */
[----:B------:R-:W-:Y:S01]  /*0810*/  @!P2 IMAD R21, R7, R21, R0 ;  /* 0x000000150715a224 */ /* 0x000fe200078e0200 */
[----:B------:R-:W-:Y:S01]  /*0820*/  @!P2 MOV R2, R66 ;  /* 0x000000420002a202 */ /* 0x000fe20000000f00 */
[----:B------:R-:W4:Y:S01]  /*0830*/  @!P2 LDC.64 R24, c[0x0][0x398] ;  /* 0x0000e600ff18ab82 */ /* 0x000f220000000a00 */
[----:B------:R-:W-:Y:S02]  /*0840*/  @!P2 MOV R3, R65 ;  /* 0x000000410003a202 */ /* 0x000fe40000000f00 */
[----:B------:R-:W-:Y:S02]  /*0850*/  ISETP.GE.AND.EX P4, PT, R19, UR17, PT, P0 ;  /* 0x0000001113007c0c */ /* 0x000fe4000bf86300 */
[----:B------:R-:W-:Y:S01]  /*0860*/  LOP3.LUT R95, R95, 0xffefffff, RZ, 0xc0, !PT ;  /* 0xffefffff5f5f7812 */ /* 0x000fe200078ec0ff */
[----:B------:R-:W-:Y:S01]  /*0870*/  @!P2 IMAD.WIDE.U32 R2, R7, R20, R2 ;  /* 0x000000140702a225 */ /* 0x000fe200078e0002 */
[----:B------:R-:W-:-:S04]  /*0880*/  IADD3 R7, PT, PT, R85, 0x28, RZ ;  /* 0x0000002855077810 */ /* 0x000fc80007ffe0ff */
[----:B------:R-:W-:Y:S02]  /*0890*/  @!P2 IADD3 R3, PT, PT, R3, R21, RZ ;  /* 0x000000150303a210 */ /* 0x000fe40007ffe0ff */
[C---:B------:R-:W-:Y:S02]  /*08a0*/  @!P2 SHF.L.U32 R13, R2.reuse, 0x2, RZ ;  /* 0x00000002020da819 */ /* 0x040fe400000006ff */
[----:B------:R-:W-:Y:S01]  /*08b0*/  @!P2 SHF.L.U64.HI R0, R2, 0x2, R3 ;  /* 0x000000020200a819 */ /* 0x000fe20000010203 */
[----:B------:R-:W0:Y:S01]  /*08c0*/  @!P4 LDC.64 R30, c[0x0][0x3f8] ;  /* 0x0000fe00ff1ecb82 */ /* 0x000e220000000a00 */
[----:B------:R-:W-:Y:S02]  /*08d0*/  @!P6 MOV R2, R66 ;  /* 0x000000420002e202 */ /* 0x000fe40000000f00 */
[----:B------:R-:W-:Y:S02]  /*08e0*/  @!P6 MOV R3, R65 ;  /* 0x000000410003e202 */ /* 0x000fe40000000f00 */
[----:B------:R-:W-:-:S02]  /*08f0*/  @!P2 IADD3 R58, P0, PT, R13, R58, RZ ;  /* 0x0000003a0d3aa210 */ /* 0x000fc40007f1e0ff */
[----:B------:R-:W-:Y:S01]  /*0900*/  ISETP.GE.U32.AND P1, PT, R7, UR16, PT ;  /* 0x0000001007007c0c */ /* 0x000fe2000bf26070 */
[----:B------:R-:W-:Y:S01]  /*0910*/  @!P6 IMAD.WIDE.U32 R2, R9, R22, R2 ;  /* 0x000000160902e225 */ /* 0x000fe200078e0002 */
[C---:B------:R-:W-:Y:S01]  /*0920*/  @!P2 IADD3.X R59, PT, PT, R0.reuse, R59, RZ, P0, !PT ;  /* 0x0000003b003ba210 */ /* 0x040fe200007fe4ff */
[----:B------:R-:W1:Y:S01]  /*0930*/  @!P4 LDC.64 R52, c[0x0][0x3a0] ;  /* 0x0000e800ff34cb82 */ /* 0x000e620000000a00 */
[----:B----4-:R-:W-:Y:S02]  /*0940*/  @!P2 IADD3 R12, P0, PT, R13, R24, RZ ;  /* 0x000000180d0ca210 */ /* 0x010fe40007f1e0ff */
[----:B------:R-:W-:Y:S02]  /*0950*/  SHF.R.S32.HI R21, RZ, 0x1f, R7 ;  /* 0x0000001fff157819 */ /* 0x000fe40000011407 */
[----:B------:R-:W-:Y:S02]  /*0960*/  @!P6 IADD3 R3, PT, PT, R3, R23, RZ ;  /* 0x000000170303e210 */ /* 0x000fe40007ffe0ff */
[----:B------:R-:W-:Y:S01]  /*0970*/  @!P2 IADD3.X R13, PT, PT, R0, R25, RZ, P0, !PT ;  /* 0x00000019000da210 */ /* 0x000fe200007fe4ff */
[----:B------:R-:W4:Y:S01]  /*0980*/  @!P5 LDC.64 R22, c[0x0][0x398] ;  /* 0x0000e600ff16db82 */ /* 0x000f220000000a00 */
[----:B------:R-:W-:-:S02]  /*0990*/  ISETP.GE.AND.EX P3, PT, R21, UR17, PT, P1 ;  /* 0x0000001115007c0c */ /* 0x000fc4000bf66310 */
[C---:B------:R-:W-:Y:S02]  /*09a0*/  @!P6 SHF.L.U32 R73, R2.reuse, 0x2, RZ ;  /* 0x000000020249e819 */ /* 0x040fe400000006ff */
[----:B------:R-:W-:Y:S01]  /*09b0*/  @!P6 SHF.L.U64.HI R0, R2, 0x2, R3 ;  /* 0x000000020200e819 */ /* 0x000fe20000010203 */
[----:B--2---:R-:W-:Y:S01]  /*09c0*/  @!P5 IMAD R2, R17, R28, RZ ;  /* 0x0000001c1102d224 */ /* 0x004fe200078e02ff */
[----:B------:R-:W-:Y:S01]  /*09d0*/  @!P5 MOV R3, R65 ;  /* 0x000000410003d202 */ /* 0x000fe20000000f00 */
[----:B0-----:R-:W-:Y:S01]  /*09e0*/  @!P4 IMAD R6, R19, R30, RZ ;  /* 0x0000001e1306c224 */ /* 0x001fe200078e02ff */
[----:B------:R-:W-:Y:S01]  /*09f0*/  @!P6 IADD3 R56, P0, PT, R73, R56, RZ ;  /* 0x000000384938e210 */ /* 0x000fe20007f1e0ff */
[----:B------:R-:W-:Y:S01]  /*0a00*/  @!P5 IMAD R9, R11, R29, R2 ;  /* 0x0000001d0b09d224 */ /* 0x000fe200078e0202 */
[----:B------:R-:W-:Y:S02]  /*0a10*/  @!P5 MOV R2, R66 ;  /* 0x000000420002d202 */ /* 0x000fe40000000f00 */
[----:B------:R-:W-:Y:S01]  /*0a20*/  @!P6 IADD3.X R57, PT, PT, R0, R57, RZ, P0, !PT ;  /* 0x000000390039e210 */ /* 0x000fe200007fe4ff */
[----:B------:R-:W0:Y:S01]  /*0a30*/  @!P3 LDC.64 R16, c[0x0][0x3f8] ;  /* 0x0000fe00ff10bb82 */ /* 0x000e220000000a00 */
[----:B------:R-:W-:Y:S01]  /*0a40*/  @!P6 IADD3 R72, P0, PT, R73, R26, RZ ;  /* 0x0000001a4948e210 */ /* 0x000fe20007f1e0ff */
[----:B------:R-:W-:Y:S01]  /*0a50*/  @!P5 IMAD.WIDE.U32 R2, R11, R28, R2 ;  /* 0x0000001c0b02d225 */ /* 0x000fe200078e0002 */
[----:B------:R-:W-:-:S02]  /*0a60*/  @P4 LOP3.LUT R95, R95, 0x100000, RZ, 0xfc, !PT ;  /* 0x001000005f5f4812 */ /* 0x000fc400078efcff */
[----:B------:R-:W-:Y:S02]  /*0a70*/  @!P6 IADD3.X R73, PT, PT, R0, R27, RZ, P0, !PT ;  /* 0x0000001b0049e210 */ /* 0x000fe400007fe4ff */
[----:B------:R-:W-:Y:S01]  /*0a80*/  @!P5 IADD3 R3, PT, PT, R3, R9, RZ ;  /* 0x000000090303d210 */ /* 0x000fe20007ffe0ff */
[----:B------:R-:W2:Y:S01]  /*0a90*/  @!P4 LDC.64 R10, c[0x0][0x398] ;  /* 0x0000e600ff0acb82 */ /* 0x000ea20000000a00 */
[C---:B------:R-:W-:Y:S01]  /*0aa0*/  @!P5 SHF.L.U32 R63, R2.reuse, 0x2, RZ ;  /* 0x00000002023fd819 */ /* 0x040fe200000006ff */
[----:B------:R-:W-:Y:S01]  /*0ab0*/  @!P4 IMAD R9, R15, R31, R6 ;  /* 0x0000001f0f09c224 */ /* 0x000fe200078e0206 */
[----:B------:R-:W-:Y:S02]  /*0ac0*/  @!P5 SHF.L.U64.HI R0, R2, 0x2, R3 ;  /* 0x000000020200d819 */ /* 0x000fe40000010203 */
[----:B------:R-:W-:Y:S02]  /*0ad0*/  @!P4 MOV R2, R66 ;  /* 0x000000420002c202 */ /* 0x000fe40000000f00 */
[----:B------:R-:W-:Y:S01]  /*0ae0*/  @!P4 MOV R3, R65 ;  /* 0x000000410003c202 */ /* 0x000fe20000000f00 */
[----:B------:R-:W2:Y:S01]  /*0af0*/  @!P3 LDC.64 R50, c[0x0][0x3a0] ;  /* 0x0000e800ff32bb82 */ /* 0x000ea20000000a00 */
[----:B---3--:R-:W-:-:S02]  /*0b00*/  @!P5 IADD3 R54, P0, PT, R63, R54, RZ ;  /* 0x000000363f36d210 */ /* 0x008fc40007f1e0ff */
[----:B------:R-:W-:Y:S01]  /*0b10*/  LOP3.LUT R95, R95, 0xfff7ffff, RZ, 0xc0, !PT ;  /* 0xfff7ffff5f5f7812 */ /* 0x000fe200078ec0ff */
[----:B------:R-:W-:Y:S01]  /*0b20*/  @!P4 IMAD.WIDE.U32 R2, R15, R30, R2 ;  /* 0x0000001e0f02c225 */ /* 0x000fe200078e0002 */
[C---:B------:R-:W-:Y:S02]  /*0b30*/  @!P5 IADD3.X R55, PT, PT, R0.reuse, R55, RZ, P0, !PT ;  /* 0x000000370037d210 */ /* 0x040fe400007fe4ff */
[----:B----4-:R-:W-:Y:S01]  /*0b40*/  @!P5 IADD3 R62, P0, PT, R63, R22, RZ ;  /* 0x000000163f3ed210 */ /* 0x010fe20007f1e0ff */
[----:B------:R-:W3:Y:S01]  /*0b50*/  @!P3 LDC.64 R14, c[0x0][0x398] ;  /* 0x0000e600ff0ebb82 */ /* 0x000ee20000000a00 */
[----:B------:R-:W-:Y:S01]  /*0b60*/  @!P4 IADD3 R3, PT, PT, R3, R9, RZ ;  /* 0x000000090303c210 */ /* 0x000fe20007ffe0ff */
[----:B0-----:R-:W-:Y:S01]  /*0b70*/  @!P3 IMAD R6, R21, R16, RZ ;  /* 0x000000101506b224 */ /* 0x001fe200078e02ff */
[----:B------:R-:W-:Y:S02]  /*0b80*/  @!P5 IADD3.X R63, PT, PT, R0, R23, RZ, P0, !PT ;  /* 0x00000017003fd210 */ /* 0x000fe400007fe4ff */
[C---:B------:R-:W-:Y:S01]  /*0b90*/  @!P4 SHF.L.U32 R119, R2.reuse, 0x2, RZ ;  /* 0x000000020277c819 */ /* 0x040fe200000006ff */
[----:B------:R-:W-:Y:S01]  /*0ba0*/  @!P3 IMAD R9, R7, R17, R6 ;  /* 0x000000110709b224 */ /* 0x000fe200078e0206 */
[----:B------:R-:W-:-:S02]  /*0bb0*/  @!P4 SHF.L.U64.HI R0, R2, 0x2, R3 ;  /* 0x000000020200c819 */ /* 0x000fc40000010203 */
[----:B------:R-:W-:Y:S02]  /*0bc0*/  @!P3 MOV R2, R66 ;  /* 0x000000420002b202 */ /* 0x000fe40000000f00 */
[----:B------:R-:W-:Y:S02]  /*0bd0*/  @!P3 MOV R3, R65 ;  /* 0x000000410003b202 */ /* 0x000fe40000000f00 */
[----:B-1----:R-:W-:Y:S02]  /*0be0*/  @!P4 IADD3 R52, P0, PT, R119, R52, RZ ;  /* 0x000000347734c210 */ /* 0x002fe40007f1e0ff */
[----:B------:R-:W-:Y:S01]  /*0bf0*/  @P3 LOP3.LUT R95, R95, 0x80000, RZ, 0xfc, !PT ;  /* 0x000800005f5f3812 */ /* 0x000fe200078efcff */
[----:B------:R-:W-:Y:S01]  /*0c00*/  @!P3 IMAD.WIDE.U32 R2, R7, R16, R2 ;  /* 0x000000100702b225 */ /* 0x000fe200078e0002 */
[----:B------:R-:W-:Y:S02]  /*0c10*/  @!P4 IADD3.X R53, PT, PT, R0, R53, RZ, P0, !PT ;  /* 0x000000350035c210 */ /* 0x000fe400007fe4ff */
[----:B--2---:R-:W-:-:S02]  /*0c20*/  @!P4 IADD3 R118, P0, PT, R119, R10, RZ ;  /* 0x0000000a7776c210 */ /* 0x004fc40007f1e0ff */
[----:B------:R-:W-:Y:S02]  /*0c30*/  @!P3 IADD3 R3, PT, PT, R3, R9, RZ ;  /* 0x000000090303b210 */ /* 0x000fe40007ffe0ff */
[----:B------:R-:W-:Y:S02]  /*0c40*/  @!P3 SHF.L.U32 R117, R2, 0x2, RZ ;  /* 0x000000020275b819 */ /* 0x000fe400000006ff */
[----:B------:R-:W-:Y:S02]  /*0c50*/  @!P4 IADD3.X R119, PT, PT, R0, R11, RZ, P0, !PT ;  /* 0x0000000b0077c210 */ /* 0x000fe400007fe4ff */
[----:B------:R-:W-:Y:S02]  /*0c60*/  @!P3 SHF.L.U64.HI R2, R2, 0x2, R3 ;  /* 0x000000020202b819 */ /* 0x000fe40000010203 */
[----:B------:R-:W-:Y:S02]  /*0c70*/  @!P3 IADD3 R50, P0, PT, R117, R50, RZ ;  /* 0x000000327532b210 */ /* 0x000fe40007f1e0ff */
[----:B------:R-:W-:-:S02]  /*0c80*/  IADD3 R7, PT, PT, R85, 0x30, RZ ;  /* 0x0000003055077810 */ /* 0x000fc40007ffe0ff */
[C---:B------:R-:W-:Y:S02]  /*0c90*/  @!P3 IADD3.X R51, PT, PT, R2.reuse, R51, RZ, P0, !PT ;  /* 0x000000330233b210 */ /* 0x040fe400007fe4ff */
[----:B---3--:R-:W-:Y:S02]  /*0ca0*/  @!P3 IADD3 R116, P0, PT, R117, R14, RZ ;  /* 0x0000000e7574b210 */ /* 0x008fe40007f1e0ff */
[----:B------:R-:W-:Y:S01]  /*0cb0*/  SHF.R.S32.HI R3, RZ, 0x1f, R7 ;  /* 0x0000001fff037819 */ /* 0x000fe20000011407 */
[----:B------:R-:W-:Y:S01]  /*0cc0*/  STL.64 [R1+0x2e0], R50 ;  /* 0x0002e03201007387 */ /* 0x000fe20000100a00 */
[----:B------:R-:W-:Y:S02]  /*0cd0*/  @!P3 IADD3.X R117, PT, PT, R2, R15, RZ, P0, !PT ;  /* 0x0000000f0275b210 */ /* 0x000fe400007fe4ff */
[----:B------:R-:W-:Y:S02]  /*0ce0*/  ISETP.GE.U32.AND P0, PT, R7, UR16, PT ;  /* 0x0000001007007c0c */ /* 0x000fe4000bf06070 */
[----:B------:R-:W-:-:S02]  /*0cf0*/  LOP3.LUT R95, R95, 0xfffbffff, RZ, 0xc0, !PT ;  /* 0xfffbffff5f5f7812 */ /* 0x000fc400078ec0ff */
        /* <DEDUP_REMOVED lines=382> */
[----:B------:R-:W-:Y:S02]  /*24e0*/  SHF.R.S32.HI R15, RZ, 0x1f, R19 ;  /* 0x0000001fff0f7819 */ /* 0x000fe40000011413 */
[----:B0-----:R-:W-:-:S04]  /*24f0*/  @!P1 IADD3 R24, P0, PT, R25, R16, RZ ;  /* 0x0000001019189210 */ /* 0x001fc80007f1e0ff */
[----:B------:R-:W-:Y:S02]  /*2500*/  @!P1 IADD3.X R25, PT, PT, R14, R17, RZ, P0, !PT ;  /* 0x000000110e199210 */ /* 0x000fe400007fe4ff */
        /* <DEDUP_REMOVED lines=53> */
[----:B------:R-:W-:Y:S01]  /*2860*/  SHF.R.S32.HI R83, RZ, 0x1f, R125 ;  /* 0x0000001fff537819 */ /* 0x000fe2000001147d */
        /* <DEDUP_REMOVED lines=18> */
[----:B------:R-:W-:Y:S02]  /*2990*/  @!P2 IMAD.WIDE.U32 R82, R125, R60, R82 ;  /* 0x0000003c7d52a225 */ /* 0x000fe400078e0052 */
[----:B------:R-:W0:Y:S03]  /*29a0*/  @!P2 LDC.64 R124, c[0x0][0x398] ;  /* 0x0000e600ff7cab82 */ /* 0x000e260000000a00 */
[----:B------:R-:W-:Y:S02]  /*29b0*/  @!P2 IADD3 R83, PT, PT, R83, R61, RZ ;  /* 0x0000003d5353a210 */ /* 0x000fe40007ffe0ff */
[C---:B------:R-:W-:Y:S02]  /*29c0*/  @!P2 SHF.L.U32 R61, R82.reuse, 0x2, RZ ;  /* 0x00000002523da819 */ /* 0x040fe400000006ff */
[----:B------:R-:W-:-:S02]  /*29d0*/  @!P2 SHF.L.U64.HI R82, R82, 0x2, R83 ;  /* 0x000000025252a819 */ /* 0x000fc40000010253 */
[C---:B-1----:R-:W-:Y:S02]  /*29e0*/  @!P2 IADD3 R40, P3, PT, R61.reuse, R14, RZ ;  /* 0x0000000e3d28a210 */ /* 0x042fe40007f7e0ff */
[----:B------:R-:W-:Y:S02]  /*29f0*/  SHF.R.S32.HI R83, RZ, 0x1f, R0 ;  /* 0x0000001fff537819 */ /* 0x000fe40000011400 */
        /* <DEDUP_REMOVED lines=361> */
[----:B0-----:R-:W-:Y:S01]  /*4090*/  CS2R R34, SRZ ;  /* 0x0000000000227805 */ /* 0x001fe2000001ff00 */
[----:B------:R0:W-:Y:S04]  /*40a0*/  STL [R1+0x25c], R94 ;  /* 0x00025c5e01007387 */ /* 0x0001e80000100800 */
[----:B------:R1:W-:Y:S01]  /*40b0*/  STL.64 [R1+0x188], R30 ;  /* 0x0001881e01007387 */ /* 0x0003e20000100a00 */
[----:B0-----:R-:W-:Y:S01]  /*40c0*/  HFMA2 R94, -RZ, RZ, 0, 0 ;  /* 0x00000000ff5e7431 */ /* 0x001fe200000001ff */
[----:B-1----:R-:W-:-:S02]  /*40d0*/  CS2R R30, SRZ ;  /* 0x00000000001e7805 */ /* 0x002fc4000001ff00 */
[----:B--2---:R-:W-:Y:S02]  /*40e0*/  @!P1 MOV R110, R12 ;  /* 0x0000000c006e9202 */ /* 0x004fe40000000f00 */
[----:B------:R-:W-:Y:S01]  /*40f0*/  @!P1 MOV R111, R13 ;  /* 0x0000000d006f9202 */ /* 0x000fe20000000f00 */
[----:B------:R0:W-:Y:S01]  /*4100*/  STL.64 [R1+0x80], R12 ;  /* 0x0000800c01007387 */ /* 0x0001e20000100a00 */
[----:B----4-:R-:W-:Y:S02]  /*4110*/  @!P1 MOV R40, R32 ;  /* 0x0000002000289202 */ /* 0x010fe40000000f00 */
[----:B------:R-:W-:Y:S02]  /*4120*/  @!P1 MOV R39, R33 ;  /* 0x0000002100279202 */ /* 0x000fe40000000f00 */
[----:B------:R-:W-:Y:S02]  /*4130*/  LOP3.LUT P1, RZ, R95, 0x80, RZ, 0xc0, !PT ;  /* 0x000000805fff7812 */ /* 0x000fe4000782c0ff */
[----:B0-----:R-:W-:-:S02]  /*4140*/  CS2R R12, SRZ ;  /* 0x00000000000c7805 */ /* 0x001fc4000001ff00 */
        /* <DEDUP_REMOVED lines=8> */
[----:B------:R1:W3:Y:S01]  /*41d0*/  @!P1 LDG.E.64 R68, desc[UR10][R90.64] ;  /* 0x0000000a5a449981 */ /* 0x0002e2000c1e1b00 */
[----:B0-----:R-:W-:-:S03]  /*41e0*/  CS2R R4, SRZ ;  /* 0x0000000000047805 */ /* 0x001fc6000001ff00 */
[----:B------:R0:W-:Y:S01]  /*41f0*/  STL.64 [R1+0x180], R32 ;  /* 0x0001802001007387 */ /* 0x0001e20000100a00 */
[----:B-1----:R-:W-:Y:S02]  /*4200*/  MOV R90, R92 ;  /* 0x0000005c005a7202 */ /* 0x002fe40000000f00 */
[----:B------:R-:W-:Y:S02]  /*4210*/  MOV R91, R93 ;  /* 0x0000005d005b7202 */ /* 0x000fe40000000f00 */
[----:B------:R-:W-:Y:S02]  /*4220*/  MOV R92, R96 ;  /* 0x00000060005c7202 */ /* 0x000fe40000000f00 */
[----:B------:R-:W-:Y:S02]  /*4230*/  MOV R93, R97 ;  /* 0x00000061005d7202 */ /* 0x000fe40000000f00 */
[----:B------:R-:W-:Y:S02]  /*4240*/  CS2R R96, SRZ ;  /* 0x0000000000607805 */ /* 0x000fe4000001ff00 */
[----:B------:R-:W-:-:S02]  /*4250*/  @!P0 MOV R94, R14 ;  /* 0x0000000e005e8202 */ /* 0x000fc40000000f00 */
[----:B0-----:R-:W-:Y:S02]  /*4260*/  CS2R R32, SRZ ;  /* 0x0000000000207805 */ /* 0x001fe4000001ff00 */
[----:B------:R-:W-:Y:S01]  /*4270*/  @!P0 MOV R96, R15 ;  /* 0x0000000f00608202 */ /* 0x000fe20000000f00 */
[----:B------:R0:W4:Y:S02]  /*4280*/  @!P2 LDG.E.64 R4, desc[UR10][R10.64] ;  /* 0x0000000a0a04a981 */ /* 0x000124000c1e1b00 */
[----:B0-----:R-:W-:Y:S02]  /*4290*/  CS2R R10, SRZ ;  /* 0x00000000000a7805 */ /* 0x001fe4000001ff00 */
[----:B------:R-:W-:-:S04]  /*42a0*/  @!P0 MOV R32, R70 ;  /* 0x0000004600208202 */ /* 0x000fc80000000f00 */
[----:B------:R0:W4:Y:S01]  /*42b0*/  @!P2 LDG.E.64 R10, desc[UR10][R86.64] ;  /* 0x0000000a560aa981 */ /* 0x000122000c1e1b00 */
[----:B------:R-:W-:Y:S02]  /*42c0*/  @!P0 MOV R31, R71 ;  /* 0x00000047001f8202 */ /* 0x000fe40000000f00 */
[----:B------:R-:W-:Y:S02]  /*42d0*/  LOP3.LUT P0, RZ, R95, 0x8, RZ, 0xc0, !PT ;  /* 0x000000085fff7812 */ /* 0x000fe4000780c0ff */
[----:B0-----:R-:W-:Y:S02]  /*42e0*/  MOV R86, R6 ;  /* 0x0000000600567202 */ /* 0x001fe40000000f00 */
[----:B------:R-:W-:Y:S02]  /*42f0*/  MOV R87, R7 ;  /* 0x0000000700577202 */ /* 0x000fe40000000f00 */
[----:B------:R-:W4:Y:S04]  /*4300*/  LDL.LU.64 R6, [R1+0x2a0] ;  /* 0x0002a00001067983 */ /* 0x000f280000300a00 */
[----:B------:R0:W-:Y:S02]  /*4310*/  STL.64 [R1+0xa0], R14 ;  /* 0x0000a00e01007387 */ /* 0x0001e40000100a00 */
[----:B0-----:R-:W-:-:S06]  /*4320*/  CS2R R14, SRZ ;  /* 0x00000000000e7805 */ /* 0x001fcc000001ff00 */
[----:B------:R0:W4:Y:S02]  /*4330*/  @!P0 LDG.E.64 R14, desc[UR10][R2.64] ;  /* 0x0000000a020e8981 */ /* 0x000124000c1e1b00 */
[----:B0-----:R-:W-:-:S06]  /*4340*/  CS2R R2, SRZ ;  /* 0x0000000000027805 */ /* 0x001fcc000001ff00 */
[----:B------:R-:W4:Y:S04]  /*4350*/  @!P0 LDG.E.64 R2, desc[UR10][R76.64] ;  /* 0x0000000a4c028981 */ /* 0x000f28000c1e1b00 */
[----:B------:R0:W-:Y:S02]  /*4360*/  STL.64 [R1+0x1a0], R70 ;  /* 0x0001a04601007387 */ /* 0x0001e40000100a00 */
[----:B0-----:R-:W-:Y:S02]  /*4370*/  CS2R R70, SRZ ;  /* 0x0000000000467805 */ /* 0x001fe4000001ff00 */
[----:B------:R0:W-:Y:S04]  /*4380*/  STL [R1+0x23c], R0 ;  /* 0x00023c0001007387 */ /* 0x0001e80000100800 */
[----:B------:R1:W-:Y:S01]  /*4390*/  STL.64 [R1+0x190], R80 ;  /* 0x0001905001007387 */ /* 0x0003e20000100a00 */
[----:B0-----:R-:W-:Y:S01]  /*43a0*/  HFMA2 R0, -RZ, RZ, 0, 0 ;  /* 0x00000000ff007431 */ /* 0x001fe200000001ff */
[----:B-1----:R-:W-:-:S02]  /*43b0*/  MOV R80, R88 ;  /* 0x0000005800507202 */ /* 0x002fc40000000f00 */
[----:B------:R-:W-:Y:S02]  /*43c0*/  MOV R81, R89 ;  /* 0x0000005900517202 */ /* 0x000fe40000000f00 */
[----:B------:R-:W-:Y:S02]  /*43d0*/  CS2R R88, SRZ ;  /* 0x0000000000587805 */ /* 0x000fe4000001ff00 */
[----:B--2---:R-:W-:Y:S02]  /*43e0*/  @!P1 MOV R97, R12 ;  /* 0x0000000c00619202 */ /* 0x004fe40000000f00 */
[----:B------:R-:W-:Y:S01]  /*43f0*/  @!P1 MOV R102, R13 ;  /* 0x0000000d00669202 */ /* 0x000fe20000000f00 */
[----:B------:R0:W-:Y:S01]  /*4400*/  STL.64 [R1+0x98], R12 ;  /* 0x0000980c01007387 */ /* 0x0001e20000100a00 */
[----:B---3--:R-:W-:Y:S02]  /*4410*/  @!P1 MOV R34, R68 ;  /* 0x0000004400229202 */ /* 0x008fe40000000f00 */
[----:B------:R-:W-:-:S02]  /*4420*/  @!P1 MOV R33, R69 ;  /* 0x0000004500219202 */ /* 0x000fc40000000f00 */
[----:B------:R-:W-:Y:S02]  /*4430*/  LOP3.LUT P1, RZ, R95, 0x10, RZ, 0xc0, !PT ;  /* 0x000000105fff7812 */ /* 0x000fe4000782c0ff */
[----:B0-----:R-:W-:Y:S01]  /*4440*/  CS2R R12, SRZ ;  /* 0x00000000000c7805 */ /* 0x001fe2000001ff00 */
[----:B------:R0:W-:Y:S02]  /*4450*/  STL.64 [R1+0x198], R68 ;  /* 0x0001984401007387 */ /* 0x0001e40000100a00 */
[----:B0-----:R-:W-:-:S08]  /*4460*/  CS2R R68, SRZ ;  /* 0x0000000000447805 */ /* 0x001fd0000001ff00 */
[----:B----4-:R0:W2:Y:S02]  /*4470*/  @!P1 LDG.E.64 R12, desc[UR10][R6.64] ;  /* 0x0000000a060c9981 */ /* 0x0100a4000c1e1b00 */
[----:B0-----:R-:W-:-:S06]  /*4480*/  CS2R R6, SRZ ;  /* 0x0000000000067805 */ /* 0x001fcc000001ff00 */
[----:B------:R-:W3:Y:S01]  /*4490*/  @!P1 LDG.E.64 R6, desc[UR10][R78.64] ;  /* 0x0000000a4e069981 */ /* 0x000ee2000c1e1b00 */
[----:B------:R-:W-:Y:S02]  /*44a0*/  @!P0 MOV R69, R14 ;  /* 0x0000000e00458202 */ /* 0x000fe40000000f00 */
        /* <DEDUP_REMOVED lines=8> */
[----:B------:R-:W-:Y:S02]  /*4530*/  @!P2 MOV R30, R10 ;  /* 0x0000000a001ea202 */ /* 0x000fe40000000f00 */
[----:B------:R-:W-:Y:S02]  /*4540*/  @!P2 MOV R0, R11 ;  /* 0x0000000b0000a202 */ /* 0x000fe40000000f00 */
[----:B------:R-:W-:Y:S01]  /*4550*/  LOP3.LUT P2, RZ, R95, 0x4, RZ, 0xc0, !PT ;  /* 0x000000045fff7812 */ /* 0x000fe2000784c0ff */
[----:B------:R0:W4:Y:S04]  /*4560*/  @!P0 LDG.E.64 R14, desc[UR10][R16.64] ;  /* 0x0000000a100e8981 */ /* 0x000128000c1e1b00 */
[----:B------:R1:W-:Y:S01]  /*4570*/  STL.64 [R1+0xa8], R4 ;  /* 0x0000a80401007387 */ /* 0x0003e20000100a00 */
[----:B0-----:R-:W-:-:S06]  /*4580*/  CS2R R16, SRZ ;  /* 0x0000000000107805 */ /* 0x001fcc000001ff00 */
[----:B------:R-:W4:Y:S01]  /*4590*/  @!P0 LDG.E.64 R16, desc[UR10][R22.64] ;  /* 0x0000000a16108981 */ /* 0x000f22000c1e1b00 */
[----:B-1----:R-:W-:-:S06]  /*45a0*/  CS2R R4, SRZ ;  /* 0x0000000000047805 */ /* 0x002fcc000001ff00 */
[----:B------:R0:W4:Y:S01]  /*45b0*/  @!P2 LDG.E.64 R4, desc[UR10][R8.64] ;  /* 0x0000000a0804a981 */ /* 0x000122000c1e1b00 */
[----:B------:R-:W-:Y:S02]  /*45c0*/  MOV R78, R80 ;  /* 0x00000050004e7202 */ /* 0x000fe40000000f00 */
[----:B------:R-:W-:Y:S02]  /*45d0*/  MOV R79, R81 ;  /* 0x00000051004f7202 */ /* 0x000fe40000000f00 */
[----:B------:R-:W-:Y:S02]  /*45e0*/  MOV R80, R86 ;  /* 0x0000005600507202 */ /* 0x000fe40000000f00 */
[----:B------:R-:W-:Y:S02]  /*45f0*/  MOV R81, R87 ;  /* 0x0000005700517202 */ /* 0x000fe40000000f00 */
[----:B------:R-:W-:Y:S02]  /*4600*/  CS2R R86, SRZ ;  /* 0x0000000000567805 */ /* 0x000fe4000001ff00 */
[----:B0-----:R-:W-:Y:S01]  /*4610*/  CS2R R8, SRZ ;  /* 0x0000000000087805 */ /* 0x001fe2000001ff00 */
[----:B------:R0:W-:Y:S05]  /*4620*/  STL.64 [R1+0x1a8], R10 ;  /* 0x0001a80a01007387 */ /* 0x0001ea0000100a00 */
[----:B------:R-:W4:Y:S01]  /*4630*/  @!P2 LDG.E.64 R8, desc[UR10][R28.64] ;  /* 0x0000000a1c08a981 */ /* 0x000f22000c1e1b00 */
[----:B0-----:R-:W-:Y:S01]  /*4640*/  CS2R R10, SRZ ;  /* 0x00000000000a7805 */ /* 0x001fe2000001ff00 */
[----:B------:R-:W-:Y:S01]  /*4650*/  HFMA2 R23, -RZ, RZ, 0, 0 ;  /* 0x00000000ff177431 */ /* 0x000fe200000001ff */
[----:B------:R-:W-:-:S02]  /*4660*/  MOV R76, R90 ;  /* 0x0000005a004c7202 */ /* 0x000fc40000000f00 */
[----:B------:R-:W-:Y:S02]  /*4670*/  MOV R77, R91 ;  /* 0x0000005b004d7202 */ /* 0x000fe40000000f00 */
[----:B------:R-:W-:Y:S01]  /*4680*/  CS2R R90, SRZ ;  /* 0x00000000005a7805 */ /* 0x000fe2000001ff00 */
[----:B------:R0:W-:Y:S02]  /*4690*/  STL.64 [R1+0x1b8], R2 ;  /* 0x0001b80201007387 */ /* 0x0001e40000100a00 */
[----:B0-----:R-:W-:Y:S02]  /*46a0*/  CS2R R2, SRZ ;  /* 0x0000000000027805 */ /* 0x001fe4000001ff00 */
[----:B--2---:R-:W-:Y:S02]  /*46b0*/  @!P1 MOV R86, R12 ;  /* 0x0000000c00569202 */ /* 0x004fe40000000f00 */
[----:B------:R-:W-:Y:S02]  /*46c0*/  @!P1 MOV R87, R13 ;  /* 0x0000000d00579202 */ /* 0x000fe40000000f00 */
[----:B---3--:R-:W-:-:S02]  /*46d0*/  @!P1 MOV R63, R6 ;  /* 0x00000006003f9202 */ /* 0x008fc40000000f00 */
[----:B------:R-:W-:Y:S02]  /*46e0*/  @!P1 MOV R68, R7 ;  /* 0x0000000700449202 */ /* 0x000fe40000000f00 */
[----:B------:R-:W-:-:S13]  /*46f0*/  LOP3.LUT P1, RZ, R95, 0x2, RZ, 0xc0, !PT ;  /* 0x000000025fff7812 */ /* 0x000fda000782c0ff */
[----:B------:R-:W2:Y:S04]  /*4700*/  @!P1 LDG.E.64 R10, desc[UR10][R24.64] ;  /* 0x0000000a180a9981 */ /* 0x000ea8000c1e1b00 */
[----:B------:R0:W-:Y:S04]  /*4710*/  STL.64 [R1+0x1b0], R6 ;  /* 0x0001b00601007387 */ /* 0x0001e80000100a00 */
[----:B------:R1:W-:Y:S01]  /*4720*/  STL.64 [R1+0xb0], R12 ;  /* 0x0000b00c01007387 */ /* 0x0003e20000100a00 */
[----:B0-----:R-:W-:Y:S02]  /*4730*/  MOV R6, R108 ;  /* 0x0000006c00067202 */ /* 0x001fe40000000f00 */
[----:B------:R-:W-:-:S02]  /*4740*/  MOV R7, R109 ;  /* 0x0000006d00077202 */ /* 0x000fc40000000f00 */
[----:B------:R-:W-:Y:S02]  /*4750*/  CS2R R108, SRZ ;  /* 0x00000000006c7805 */ /* 0x000fe4000001ff00 */
[----:B-1----:R-:W-:Y:S02]  /*4760*/  CS2R R12, SRZ ;  /* 0x00000000000c7805 */ /* 0x002fe4000001ff00 */
[----:B----4-:R-:W-:Y:S02]  /*4770*/  @!P0 MOV R107, R14 ;  /* 0x0000000e006b8202 */ /* 0x010fe40000000f00 */
[----:B------:R-:W-:Y:S02]  /*4780*/  @!P0 MOV R23, R15 ;  /* 0x0000000f00178202 */ /* 0x000fe40000000f00 */
[----:B------:R0:W3:Y:S01]  /*4790*/  @!P1 LDG.E.64 R12, desc[UR10][R26.64] ;  /* 0x0000000a1a0c9981 */ /* 0x0000e2000c1e1b00 */
[----:B------:R-:W-:Y:S02]  /*47a0*/  @!P0 MOV R108, R16 ;  /* 0x00000010006c8202 */ /* 0x000fe40000000f00 */
[----:B------:R-:W-:-:S02]  /*47b0*/  @!P0 MOV R109, R17 ;  /* 0x00000011006d8202 */ /* 0x000fc40000000f00 */
[----:B------:R-:W-:Y:S02]  /*47c0*/  LOP3.LUT P0, RZ, R95, 0x4000000, RZ, 0xc0, !PT ;  /* 0x040000005fff7812 */ /* 0x000fe4000780c0ff */
[----:B------:R-:W-:Y:S01]  /*47d0*/  @!P2 MOV R90, R4 ;  /* 0x00000004005aa202 */ /* 0x000fe20000000f00 */
[----:B------:R1:W-:Y:S01]  /*47e0*/  STL.64 [R1+0xc0], R4 ;  /* 0x0000c00401007387 */ /* 0x0003e20000100a00 */
[----:B------:R-:W-:-:S09]  /*47f0*/  @!P2 MOV R91, R5 ;  /* 0x00000005005ba202 */ /* 0x000fd20000000f00 */
[----:B------:R4:W3:Y:S01]  /*4800*/  @!P0 LDG.E.64 R2, desc[UR10][R20.64] ;  /* 0x0000000a14028981 */ /* 0x0008e2000c1e1b00 */
[----:B-1----:R-:W-:-:S06]  /*4810*/  CS2R R4, SRZ ;  /* 0x0000000000047805 */ /* 0x002fcc000001ff00 */
[----:B------:R-:W3:Y:S01]  /*4820*/  @!P0 LDG.E.64 R4, desc[UR10][R18.64] ;  /* 0x0000000a12048981 */ /* 0x000ee2000c1e1b00 */
[----:B0-----:R-:W-:Y:S02]  /*4830*/  MOV R26, R76 ;  /* 0x0000004c001a7202 */ /* 0x001fe40000000f00 */
[----:B----4-:R-:W-:Y:S02]  /*4840*/  CS2R R20, SRZ ;  /* 0x0000000000147805 */ /* 0x010fe4000001ff00 */
[----:B------:R-:W-:Y:S02]  /*4850*/  MOV R27, R77 ;  /* 0x0000004d001b7202 */ /* 0x000fe40000000f00 */
[----:B------:R-:W-:Y:S02]  /*4860*/  MOV R76, R78 ;  /* 0x0000004e004c7202 */ /* 0x000fe40000000f00 */
[----:B------:R-:W-:Y:S02]  /*4870*/  MOV R77, R79 ;  /* 0x0000004f004d7202 */ /* 0x000fe40000000f00 */
[----:B------:R-:W-:-:S02]  /*4880*/  MOV R78, R98 ;  /* 0x00000062004e7202 */ /* 0x000fc40000000f00 */
[----:B------:R-:W-:Y:S02]  /*4890*/  MOV R79, R99 ;  /* 0x00000063004f7202 */ /* 0x000fe40000000f00 */
[----:B------:R-:W-:Y:S02]  /*48a0*/  MOV R28, R92 ;  /* 0x0000005c001c7202 */ /* 0x000fe40000000f00 */
[----:B------:R-:W-:Y:S02]  /*48b0*/  MOV R29, R93 ;  /* 0x0000005d001d7202 */ /* 0x000fe40000000f00 */
[----:B------:R-:W-:Y:S01]  /*48c0*/  CS2R R92, SRZ ;  /* 0x00000000005c7805 */ /* 0x000fe2000001ff00 */
[----:B------:R0:W4:Y:S01]  /*48d0*/  @!P4 LDG.E.64 R20, desc[UR10][R78.64] ;  /* 0x0000000a4e14c981 */ /* 0x000122000c1e1b00 */
[----:B------:R-:W-:Y:S02]  /*48e0*/  @!P2 MOV R92, R8 ;  /* 0x00000008005ca202 */ /* 0x000fe40000000f00 */
[----:B------:R-:W-:-:S02]  /*48f0*/  @!P2 MOV R93, R9 ;  /* 0x00000009005da202 */ /* 0x000fc40000000f00 */
[----:B------:R-:W-:Y:S02]  /*4900*/  LOP3.LUT P2, RZ, R95, 0x10000000, RZ, 0xc0, !PT ;  /* 0x100000005fff7812 */ /* 0x000fe4000784c0ff */
[----:B------:R-:W-:Y:S01]  /*4910*/  MOV R24, R28 ;  /* 0x0000001c00187202 */ /* 0x000fe20000000f00 */
[----:B0-----:R-:W0:Y:S01]  /*4920*/  S2R R79, SR_TID.X ;  /* 0x00000000004f7919 */ /* 0x001e220000002100 */
[----:B------:R-:W-:Y:S02]  /*4930*/  MOV R25, R29 ;  /* 0x0000001d00197202 */ /* 0x000fe40000000f00 */
[----:B------:R-:W-:Y:S02]  /*4940*/  MOV R28, R100 ;  /* 0x00000064001c7202 */ /* 0x000fe40000000f00 */
[----:B------:R-:W-:Y:S02]  /*4950*/  MOV R29, R101 ;  /* 0x00000065001d7202 */ /* 0x000fe40000000f00 */
[----:B------:R-:W-:Y:S01]  /*4960*/  CS2R R100, SRZ ;  /* 0x0000000000647805 */ /* 0x000fe2000001ff00 */
[----:B------:R1:W-:Y:S01]  /*4970*/  STL [R1+0x298], R23 ;  /* 0x0002981701007387 */ /* 0x0003e20000100800 */
[----:B------:R-:W-:Y:S01]  /*4980*/  MOV R22, R6 ;  /* 0x0000000600167202 */ /* 0x000fe20000000f00 */
[----:B------:R-:W-:Y:S01]  /*4990*/  UIMAD.WIDE UR6, UR8, 0x8, UR6 ;  /* 0x00000008080678a5 */ /* 0x000fe2000f8e0206 */
[----:B-1----:R-:W-:-:S02]  /*49a0*/  MOV R23, R7 ;  /* 0x0000000700177202 */ /* 0x002fc40000000f00 */
[----:B------:R-:W-:Y:S01]  /*49b0*/  CS2R R18, SRZ ;  /* 0x0000000000127805 */ /* 0x000fe2000001ff00 */
[----:B------:R1:W-:Y:S01]  /*49c0*/  STL.64 [R1+0x1d0], R16 ;  /* 0x0001d01001007387 */ /* 0x0003e20000100a00 */
[----:B------:R-:W-:-:S04]  /*49d0*/  CS2R R98, SRZ ;  /* 0x0000000000627805 */ /* 0x000fc8000001ff00 */
[----:B------:R0:W4:Y:S01]  /*49e0*/  @!P4 LDG.E.64 R18, desc[UR10][R28.64] ;  /* 0x0000000a1c12c981 */ /* 0x000122000c1e1b00 */
[----:B-1----:R-:W-:Y:S02]  /*49f0*/  CS2R R16, SRZ ;  /* 0x0000000000107805 */ /* 0x002fe4000001ff00 */
[----:B0-----:R-:W-:Y:S02]  /*4a00*/  LOP3.LUT R78, R79, 0xffff, RZ, 0xc0, !PT ;  /* 0x0000ffff4f4e7812 */ /* 0x001fe400078ec0ff */
[----:B------:R-:W-:Y:S02]  /*4a10*/  CS2R R28, SRZ ;  /* 0x00000000001c7805 */ /* 0x000fe4000001ff00 */
[----:B------:R0:W4:Y:S01]  /*4a20*/  @!P3 LDG.E.64 R16, desc[UR10][R26.64] ;  /* 0x0000000a1a10b981 */ /* 0x000122000c1e1b00 */
[----:B------:R-:W-:-:S03]  /*4a30*/  IMAD R78, R78, 0x493, RZ ;  /* 0x000004934e4e7824 */ /* 0x000fc600078e02ff */
[----:B------:R1:W4:Y:S01]  /*4a40*/  @!P6 LDG.E.64 R28, desc[UR10][R114.64] ;  /* 0x0000000a721ce981 */ /* 0x000322000c1e1b00 */
[----:B0-----:R-:W-:Y:S01]  /*4a50*/  CS2R R26, SRZ ;  /* 0x00000000001a7805 */ /* 0x001fe2000001ff00 */
[----:B-1----:R-:W-:-:S05]  /*4a60*/  HFMA2 R114, -RZ, RZ, 0, 0 ;  /* 0x00000000ff727431 */ /* 0x002fca00000001ff */
[----:B------:R0:W4:Y:S01]  /*4a70*/  @!P6 LDG.E.64 R26, desc[UR10][R112.64] ;  /* 0x0000000a701ae981 */ /* 0x000122000c1e1b00 */
[----:B------:R-:W-:-:S04]  /*4a80*/  SHF.R.U32.HI R78, RZ, 0x10, R78 ;  /* 0x00000010ff4e7819 */ /* 0x000fc8000001164e */
[----:B------:R-:W-:Y:S02]  /*4a90*/  PRMT R78, R78, 0x9910, RZ ;  /* 0x000099104e4e7816 */ /* 0x000fe400000000ff */
[----:B0-----:R-:W-:Y:S02]  /*4aa0*/  CS2R R112, SRZ ;  /* 0x0000000000707805 */ /* 0x001fe4000001ff00 */
[----:B------:R-:W-:Y:S01]  /*4ab0*/  CS2R R6, SRZ ;  /* 0x0000000000067805 */ /* 0x000fe2000001ff00 */
[----:B------:R-:W-:Y:S01]  /*4ac0*/  IMAD R78, R78, 0x38, RZ ;  /* 0x000000384e4e7824 */ /* 0x000fe200078e02ff */
[----:B------:R0:W-:Y:S04]  /*4ad0*/  STL.64 [R1+0xd0], R14 ;  /* 0x0000d00e01007387 */ /* 0x0001e80000100a00 */
[----:B------:R-:W-:-:S04]  /*4ae0*/  IADD3 R78, PT, PT, RZ, -R78, RZ ;  /* 0x8000004eff4e7210 */ /* 0x000fc80007ffe0ff */
[----:B------:R-:W-:Y:S02]  /*4af0*/  PRMT R78, R78, 0x7710, RZ ;  /* 0x000077104e4e7816 */ /* 0x000fe400000000ff */
[----:B0-----:R-:W-:Y:S02]  /*4b00*/  CS2R R14, SRZ ;  /* 0x00000000000e7805 */ /* 0x001fe4000001ff00 */
[----:B------:R-:W-:-:S04]  /*4b10*/  IADD3 R78, PT, PT, R78, R79, RZ ;  /* 0x0000004f4e4e7210 */ /* 0x000fc80007ffe0ff */
[----:B------:R0:W4:Y:S01]  /*4b20*/  @!P3 LDG.E.64 R14, desc[UR10][R24.64] ;  /* 0x0000000a180eb981 */ /* 0x000122000c1e1b00 */
[----:B------:R-:W-:Y:S02]  /*4b30*/  SHF.L.U32 R78, R78, 0x1, RZ ;  /* 0x000000014e4e7819 */ /* 0x000fe400000006ff */
[----:B0-----:R-:W-:-:S06]  /*4b40*/  CS2R R24, SRZ ;  /* 0x0000000000187805 */ /* 0x001fcc000001ff00 */
[----:B------:R0:W4:Y:S02]  /*4b50*/  @!P5 LDG.E.64 R24, desc[UR10][R80.64] ;  /* 0x0000000a5018d981 */ /* 0x000124000c1e1b00 */
[----:B0-----:R-:W-:Y:S02]  /*4b60*/  LOP3.LUT R81, R78, 0xffff, RZ, 0xc0, !PT ;  /* 0x0000ffff4e517812 */ /* 0x001fe400078ec0ff */
[----:B------:R-:W-:-:S05]  /*4b70*/  MOV R80, UR13 ;  /* 0x0000000d00507c02 */ /* 0x000fca0008000f00 */
[----:B------:R-:W-:Y:S01]  /*4b80*/  IMAD R80, R80, 0x70, R81 ;  /* 0x0000007050507824 */ /* 0x000fe200078e0251 */
[----:B--2---:R-:W-:Y:S01]  /*4b90*/  @!P1 MOV R100, R10 ;  /* 0x0000000a00649202 */ /* 0x004fe20000000f00 */
[----:B------:R0:W-:Y:S01]  /*4ba0*/  STL.64 [R1+0x1c8], R10 ;  /* 0x0001c80a01007387 */ /* 0x0001e20000100a00 */
[----:B------:R-:W-:Y:S02]  /*4bb0*/  @!P1 MOV R101, R11 ;  /* 0x0000000b00659202 */ /* 0x000fe40000000f00 */
[----:B0-----:R-:W-:-:S06]  /*4bc0*/  CS2R R10, SRZ ;  /* 0x00000000000a7805 */ /* 0x001fcc000001ff00 */
[----:B------:R0:W2:Y:S02]  /*4bd0*/  @!P2 LDG.E.64 R10, desc[UR10][R22.64] ;  /* 0x0000000a160aa981 */ /* 0x0000a4000c1e1b00 */
[----:B0-----:R-:W-:Y:S01]  /*4be0*/  HFMA2 R22, -RZ, RZ, 0, 0 ;  /* 0x00000000ff167431 */ /* 0x001fe200000001ff */
[----:B------:R-:W-:-:S06]  /*4bf0*/  MOV R23, RZ ;  /* 0x000000ff00177202 */ /* 0x000fcc0000000f00 */
[----:B------:R0:W2:Y:S02]  /*4c00*/  @!P5 LDG.E.64 R22, desc[UR10][R76.64] ;  /* 0x0000000a4c16d981 */ /* 0x0000a4000c1e1b00 */
[----:B0-----:R-:W-:Y:S01]  /*4c10*/  MOV R76, UR6 ;  /* 0x00000006004c7c02 */ /* 0x001fe20008000f00 */
[----:B------:R-:W0:Y:S01]  /*4c20*/  LDCU.U8 UR6, c[0x0][0x414] ;  /* 0x00008280ff0677ac */ /* 0x000e220008000000 */
[----:B---3--:R-:W-:Y:S02]  /*4c30*/  @!P1 MOV R98, R12 ;  /* 0x0000000c00629202 */ /* 0x008fe40000000f00 */
[----:B------:R-:W-:Y:S02]  /*4c40*/  @!P1 MOV R99, R13 ;  /* 0x0000000d00639202 */ /* 0x000fe40000000f00 */
[----:B------:R-:W-:Y:S01]  /*4c50*/  LOP3.LUT P1, RZ, R95, 0x8000000, RZ, 0xc0, !PT ;  /* 0x080000005fff7812 */ /* 0x000fe2000782c0ff */
[----:B------:R-:W-:Y:S01]  /*4c60*/  HFMA2 R95, -RZ, RZ, 0, 0 ;  /* 0x00000000ff5f7431 */ /* 0x000fe200000001ff */
[----:B------:R-:W-:-:S02]  /*4c70*/  @!P0 MOV R112, R3 ;  /* 0x0000000300708202 */ /* 0x000fc40000000f00 */
[----:B------:R-:W-:Y:S02]  /*4c80*/  @!P0 MOV R95, R2 ;  /* 0x00000002005f8202 */ /* 0x000fe40000000f00 */
[----:B------:R-:W-:Y:S02]  /*4c90*/  @!P0 MOV R113, R4 ;  /* 0x0000000400718202 */ /* 0x000fe40000000f00 */
[----:B------:R-:W-:Y:S02]  /*4ca0*/  @!P0 MOV R114, R5 ;  /* 0x0000000500728202 */ /* 0x000fe40000000f00 */
[----:B0-----:R-:W-:-:S03]  /*4cb0*/  ISETP.NE.AND P0, PT, RZ, UR6, PT ;  /* 0x00000006ff007c0c */ /* 0x001fc6000bf05270 */
[----:B------:R0:W3:Y:S10]  /*4cc0*/  @!P1 LDG.E.64 R6, desc[UR10][R120.64] ;  /* 0x0000000a78069981 */ /* 0x0000f4000c1e1b00 */
[----:B0-----:R-:W0:Y:S02]  /*4cd0*/  @P0 LDC.64 R120, c[0x0][0x3b0] ;  /* 0x0000ec00ff780b82 */ /* 0x001e240000000a00 */
[----:B0-----:R-:W-:Y:S01]  /*4ce0*/  @P0 IMAD.WIDE R78, R80, 0x2, R120 ;  /* 0x00000002504e0825 */ /* 0x001fe200078e0278 */
[----:B------:R-:W-:Y:S01]  /*4cf0*/  MOV R77, UR7 ;  /* 0x00000007004d7c02 */ /* 0x000fe20008000f00 */
[----:B------:R0:W-:Y:S04]  /*4d00*/  STL.64 [R1+0x1c0], R8 ;  /* 0x0001c00801007387 */ /* 0x0001e80000100a00 */
[----:B------:R-:W3:Y:S04]  /*4d10*/  @P0 LDG.E.U16 R115, desc[UR10][R78.64] ;  /* 0x0000000a4e730981 */ /* 0x000ee8000c1e1500 */
[----:B------:R-:W3:Y:S01]  /*4d20*/  LDG.E.64 R76, desc[UR10][R76.64] ;  /* 0x0000000a4c4c7981 */ /* 0x000ee2000c1e1b00 */
[----:B0-----:R-:W-:-:S03]  /*4d30*/  CS2R R8, SRZ ;  /* 0x0000000000087805 */ /* 0x001fc6000001ff00 */
[----:B------:R0:W-:Y:S04]  /*4d40*/  STL.64 [R1+0xc8], R12 ;  /* 0x0000c80c01007387 */ /* 0x0001e80000100a00 */
[----:B------:R1:W-:Y:S04]  /*4d50*/  STL.64 [R1+0xd8], R2 ;  /* 0x0000d80201007387 */ /* 0x0003e80000100a00 */
[----:B------:R1:W3:Y:S01]  /*4d60*/  @!P1 LDG.E.64 R8, desc[UR10][R122.64] ;  /* 0x0000000a7a089981 */ /* 0x0002e2000c1e1b00 */
[----:B0-----:R-:W-:-:S03]  /*4d70*/  CS2R R12, SRZ ;  /* 0x00000000000c7805 */ /* 0x001fc6000001ff00 */
[----:B----4-:R-:W-:Y:S04]  /*4d80*/  STL.64 [R1+0xf8], R18 ;  /* 0x0000f81201007387 */ /* 0x010fe80000100a00 */
[----:B------:R0:W-:Y:S01]  /*4d90*/  STL [R1+0x220], R81 ;  /* 0x0002205101007387 */ /* 0x0001e20000100800 */
[----:B-1----:R-:W0:Y:S03]  /*4da0*/  LDC.64 R122, c[0x0][0x3a8] ;  /* 0x0000ea00ff7a7b82 */ /* 0x002e260000000a00 */
[----:B------:R-:W4:Y:S01]  /*4db0*/  @!P2 LDG.E.64 R12, desc[UR10][R124.64] ;  /* 0x0000000a7c0ca981 */ /* 0x000f22000c1e1b00 */
[----:B------:R-:W-:-:S03]  /*4dc0*/  CS2R R2, SRZ ;  /* 0x0000000000027805 */ /* 0x000fc6000001ff00 */
[----:B------:R-:W-:Y:S04]  /*4dd0*/  STL.64 [R1+0x108], R26 ;  /* 0x0001081a01007387 */ /* 0x000fe80000100a00 */
[----:B------:R-:W4:Y:S04]  /*4de0*/  @P0 LDG.E.U16 R78, desc[UR10][R78.64+0x2] ;  /* 0x0000020a4e4e0981 */ /* 0x000f28000c1e1500 */
[----:B------:R1:W5:Y:S04]  /*4df0*/  LDL R125, [R1+0x26c] ;  /* 0x00026c00017d7983 */ /* 0x0003680000100800 */
[----:B------:R1:W5:Y:S04]  /*4e00*/  LDL R124, [R1+0x274] ;  /* 0x00027400017c7983 */ /* 0x0003680000100800 */
[----:B------:R1:W5:Y:S01]  /*4e10*/  LDL R120, [R1+0x238] ;  /* 0x0002380001787983 */ /* 0x0003620000100800 */
[----:B0-----:R-:W-:-:S03]  /*4e20*/  IMAD.WIDE R80, R80, 0x2, R122 ;  /* 0x0000000250507825 */ /* 0x001fc600078e027a */
[----:B------:R1:W5:Y:S04]  /*4e30*/  LDL R121, [R1+0x23c] ;  /* 0x00023c0001797983 */ /* 0x0003680000100800 */
[----:B------:R-:W4:Y:S04]  /*4e40*/  LDG.E.U16 R79, desc[UR10][R80.64] ;  /* 0x0000000a504f7981 */ /* 0x000f28000c1e1500 */
[----:B------:R1:W5:Y:S04]  /*4e50*/  LDL R122, [R1+0x244] ;  /* 0x00024400017a7983 */ /* 0x0003680000100800 */
[----:B------:R-:W-:Y:S04]  /*4e60*/  STL.64 [R1+0xf0], R14 ;  /* 0x0000f00e01007387 */ /* 0x000fe80000100a00 */
[----:B------:R-:W4:Y:S04]  /*4e70*/  LDG.E.U16 R80, desc[UR10][R80.64+0x2] ;  /* 0x0000020a50507981 */ /* 0x000f28000c1e1500 */
[----:B------:R1:W5:Y:S04]  /*4e80*/  LDL R123, [R1+0x298] ;  /* 0x00029800017b7983 */ /* 0x0003680000100800 */
[----:B------:R1:W5:Y:S04]  /*4e90*/  LDL R81, [R1+0x25c] ;  /* 0x00025c0001517983 */ /* 0x0003680000100800 */
[----:B--2---:R-:W-:Y:S04]  /*4ea0*/  STL.64 [R1+0xe8], R10 ;  /* 0x0000e80a01007387 */ /* 0x004fe80000100a00 */
[----:B------:R-:W-:Y:S01]  /*4eb0*/  STL.64 [R1+0x100], R22 ;  /* 0x0001001601007387 */ /* 0x000fe20000100a00 */
[----:B---3--:R-:W-:-:S03]  /*4ec0*/  @!P1 MOV R2, R6 ;  /* 0x0000000600029202 */ /* 0x008fc60000000f00 */
[----:B------:R0:W-:Y:S01]  /*4ed0*/  STL.64 [R1+0xe0], R6 ;  /* 0x0000e00601007387 */ /* 0x0001e20000100a00 */
[----:B------:R-:W-:Y:S02]  /*4ee0*/  @!P1 MOV R3, R7 ;  /* 0x0000000700039202 */ /* 0x000fe40000000f00 */
[----:B0-----:R-:W-:Y:S02]  /*4ef0*/  CS2R R6, SRZ ;  /* 0x0000000000067805 */ /* 0x001fe4000001ff00 */
[----:B------:R-:W-:Y:S02]  /*4f00*/  @!P2 MOV R6, R10 ;  /* 0x0000000a0006a202 */ /* 0x000fe40000000f00 */
[----:B------:R-:W-:Y:S02]  /*4f10*/  @!P2 MOV R7, R11 ;  /* 0x0000000b0007a202 */ /* 0x000fe40000000f00 */
[----:B------:R-:W-:Y:S02]  /*4f20*/  CS2R R10, SRZ ;  /* 0x00000000000a7805 */ /* 0x000fe4000001ff00 */
[----:B------:R-:W-:-:S02]  /*4f30*/  @!P3 MOV R10, R14 ;  /* 0x0000000e000ab202 */ /* 0x000fc40000000f00 */
[----:B------:R-:W-:Y:S02]  /*4f40*/  @!P3 MOV R11, R15 ;  /* 0x0000000f000bb202 */ /* 0x000fe40000000f00 */
[----:B------:R-:W-:Y:S02]  /*4f50*/  CS2R R14, SRZ ;  /* 0x00000000000e7805 */ /* 0x000fe4000001ff00 */
[----:B------:R-:W-:Y:S02]  /*4f60*/  @!P4 MOV R14, R18 ;  /* 0x00000012000ec202 */ /* 0x000fe40000000f00 */
[----:B------:R-:W-:Y:S02]  /*4f70*/  @!P4 MOV R15, R19 ;  /* 0x00000013000fc202 */ /* 0x000fe40000000f00 */
[----:B------:R-:W-:Y:S02]  /*4f80*/  CS2R R18, SRZ ;  /* 0x0000000000127805 */ /* 0x000fe4000001ff00 */
[----:B------:R-:W-:Y:S01]  /*4f90*/  @!P5 MOV R18, R22 ;  /* 0x000000160012d202 */ /* 0x000fe20000000f00 */
[----:B------:R-:W-:Y:S01]  /*4fa0*/  HFMA2 R22, -RZ, RZ, 0, 0 ;  /* 0x00000000ff167431 */ /* 0x000fe200000001ff */
[----:B------:R-:W-:Y:S01]  /*4fb0*/  @!P6 MOV R22, R26 ;  /* 0x0000001a0016e202 */ /* 0x000fe20000000f00 */
[----:B------:R-:W-:-:S02]  /*4fc0*/  HFMA2 R26, -RZ, RZ, 0, 0 ;  /* 0x00000000ff1a7431 */ /* 0x000fc400000001ff */
[----:B------:R-:W-:Y:S02]  /*4fd0*/  @P0 HADD2.F32 R26, -RZ, R115.H0_H0 ;  /* 0x20000073ff1a0230 */ /* 0x000fe40000004100 */
[----:B------:R1:W5:Y:S01]  /*4fe0*/  LDL R115, [R1+0x260] ;  /* 0x0002600001737983 */ /* 0x0003620000100800 */
[----:B------:R-:W-:-:S03]  /*4ff0*/  R2UR UR28, R76 ;  /* 0x000000004c1c72ca */ /* 0x000fc600000e0000 */
[----:B------:R0:W-:Y:S04]  /*5000*/  STL.64 [R1+0x1d8], R4 ;  /* 0x0001d80401007387 */ /* 0x0001e80000100a00 */
[----:B------:R-:W-:Y:S04]  /*5010*/  STL.64 [R1+0x1f0], R16 ;  /* 0x0001f01001007387 */ /* 0x000fe80000100a00 */
[----:B------:R2:W-:Y:S01]  /*5020*/  STL.64 [R1+0x1e0], R8 ;  /* 0x0001e00801007387 */ /* 0x0005e20000100a00 */
[----:B0-----:R-:W-:Y:S02]  /*5030*/  CS2R R4, SRZ ;  /* 0x0000000000047805 */ /* 0x001fe4000001ff00 */
[----:B------:R-:W-:-:S02]  /*5040*/  @!P1 MOV R4, R8 ;  /* 0x0000000800049202 */ /* 0x000fc40000000f00 */
[----:B------:R-:W-:Y:S02]  /*5050*/  @!P1 MOV R5, R9 ;  /* 0x0000000900059202 */ /* 0x000fe40000000f00 */
[----:B--2---:R-:W-:Y:S01]  /*5060*/  CS2R R8, SRZ ;  /* 0x0000000000087805 */ /* 0x004fe2000001ff00 */
[----:B----4-:R0:W-:Y:S01]  /*5070*/  STL.64 [R1+0x1e8], R12 ;  /* 0x0001e80c01007387 */ /* 0x0101e20000100a00 */
[----:B------:R-:W-:Y:S02]  /*5080*/  @!P2 MOV R8, R12 ;  /* 0x0000000c0008a202 */ /* 0x000fe40000000f00 */
[----:B------:R-:W-:Y:S02]  /*5090*/  @!P2 MOV R9, R13 ;  /* 0x0000000d0009a202 */ /* 0x000fe40000000f00 */
[----:B0-----:R-:W-:Y:S02]  /*50a0*/  CS2R R12, SRZ ;  /* 0x00000000000c7805 */ /* 0x001fe4000001ff00 */
[----:B------:R-:W-:-:S02]  /*50b0*/  @!P3 MOV R12, R16 ;  /* 0x00000010000cb202 */ /* 0x000fc40000000f00 */
[----:B------:R-:W-:-:S05]  /*50c0*/  MOV R16, UR28 ;  /* 0x0000001c00107c02 */ /* 0x000fca0008000f00 */
[----:B------:R-:W-:-:S05]  /*50d0*/  FFMA.FTZ R77, -R16, UR28, R77 ;  /* 0x0000001c104d7c23 */ /* 0x000fca000801014d */
[----:B------:R-:W-:-:S13]  /*50e0*/  FSETP.GTU.FTZ.AND P1, PT, R77, RZ, PT ;  /* 0x000000ff4d00720b */ /* 0x000fda0003f3c000 */
[----:B------:R-:W-:-:S05]  /*50f0*/  VOTEU.ANY UP0, P1 ;  /* 0x0000000000ff7886 */ /* 0x000fca0000800100 */
[----:B------:R-:W0:Y:S01]  /*5100*/  @UP0 LDCU UR5, c[0x0][0x3c0] ;  /* 0x00007800ff0507ac */ /* 0x000e220008000800 */
[----:B------:R-:W-:Y:S02]  /*5110*/  PLOP3.LUT P1, PT, PT, PT, UP0, 0x80, 0x8 ;  /* 0x000000000008781c */ /* 0x000fe40003f2f008 */
[----:B------:R-:W-:Y:S01]  /*5120*/  @!P5 MOV R19, R23 ;  /* 0x000000170013d202 */ /* 0x000fe20000000f00 */
[----:B------:R-:W-:Y:S01]  /*5130*/  HFMA2 R23, -RZ, RZ, 0, 0 ;  /* 0x00000000ff177431 */ /* 0x000fe200000001ff */
[----:B------:R-:W-:-:S09]  /*5140*/  @!P6 MOV R23, R27 ;  /* 0x0000001b0017e202 */ /* 0x000fd20000000f00 */
[----:B0-----:R-:W-:-:S04]  /*5150*/  @P1 FADD.FTZ R77, R77, UR5 ;  /* 0x000000054d4d1e21 */ /* 0x001fc80008010000 */
[----:B------:R-:W0:Y:S01]  /*5160*/  @P1 MUFU.RSQ R27, R77 ;  /* 0x0000004d001b1308 */ /* 0x000e220000001400 */
[----:B------:R-:W-:Y:S01]  /*5170*/  STL.64 [R1+0x208], R28 ;  /* 0x0002081c01007387 */ /* 0x000fe20000100a00 */
[----:B------:R-:W-:Y:S01]  /*5180*/  UISETP.NE.AND UP1, UPT, UR6, URZ, UPT ;  /* 0x000000ff0600728c */ /* 0x000fe2000bf25270 */
[----:B------:R-:W-:Y:S02]  /*5190*/  @!P3 MOV R13, R17 ;  /* 0x00000011000db202 */ /* 0x000fe40000000f00 */
[----:B------:R-:W-:Y:S01]  /*51a0*/  CS2R R16, SRZ ;  /* 0x0000000000107805 */ /* 0x000fe2000001ff00 */
[----:B------:R2:W-:Y:S01]  /*51b0*/  STL.64 [R1+0x1f8], R20 ;  /* 0x0001f81401007387 */ /* 0x0005e20000100a00 */
[----:B------:R-:W-:Y:S02]  /*51c0*/  @!P4 MOV R16, R20 ;  /* 0x000000140010c202 */ /* 0x000fe40000000f00 */
[----:B------:R-:W-:Y:S01]  /*51d0*/  @!P4 MOV R17, R21 ;  /* 0x000000150011c202 */ /* 0x000fe20000000f00 */
[----:B------:R3:W-:Y:S01]  /*51e0*/  STL.64 [R1+0x200], R24 ;  /* 0x0002001801007387 */ /* 0x0007e20000100a00 */
[----:B0-----:R-:W-:-:S02]  /*51f0*/  @P1 R2UR UR5, R27 ;  /* 0x000000001b0512ca */ /* 0x001fc400000e0000 */
[----:B--2---:R-:W-:Y:S02]  /*5200*/  CS2R R20, SRZ ;  /* 0x0000000000147805 */ /* 0x004fe4000001ff00 */
[----:B------:R-:W-:Y:S02]  /*5210*/  @!P5 MOV R20, R24 ;  /* 0x000000180014d202 */ /* 0x000fe40000000f00 */
[----:B------:R-:W-:Y:S02]  /*5220*/  @!P5 MOV R21, R25 ;  /* 0x000000190015d202 */ /* 0x000fe40000000f00 */
[----:B---3--:R-:W-:Y:S02]  /*5230*/  CS2R R24, SRZ ;  /* 0x0000000000187805 */ /* 0x008fe4000001ff00 */
[----:B------:R-:W-:Y:S01]  /*5240*/  MOV R27, RZ ;  /* 0x000000ff001b7202 */ /* 0x000fe20000000f00 */
[----:B------:R-:W-:Y:S01]  /*5250*/  @P0 HADD2.F32 R27, -RZ, R78.H0_H0 ;  /* 0x2000004eff1b0230 */ /* 0x000fe20000004100 */
[----:B------:R-:W-:Y:S01]  /*5260*/  @!P6 MOV R24, R28 ;  /* 0x0000001c0018e202 */ /* 0x000fe20000000f00 */
[----:B------:R-:W-:Y:S01]  /*5270*/  HADD2.F32 R79, -RZ, R79.H0_H0 ;  /* 0x2000004fff4f7230 */ /* 0x000fe20000004100 */
[----:B------:R-:W-:Y:S01]  /*5280*/  @!P6 MOV R25, R29 ;  /* 0x0000001d0019e202 */ /* 0x000fe20000000f00 */
[----:B------:R-:W-:Y:S01]  /*5290*/  HADD2.F32 R80, -RZ, R80.H0_H0 ;  /* 0x20000050ff507230 */ /* 0x000fe20000004100 */
[----:B------:R-:W-:Y:S01]  /*52a0*/  UMOV UR16, 0x3f800000 ;  /* 0x3f80000000107882 */ /* 0x000fe20000000000 */
[----:B------:R-:W-:Y:S01]  /*52b0*/  @UP0 UMOV UR16, UR5 ;  /* 0x0000000500100c82 */ /* 0x000fe20008000000 */
[----:B-1----:R-:W-:Y:S05]  /*52c0*/  BRA.U UP1, `(.L_x_1748) ;  /* 0x0000001d01487547 */ /* 0x002fea000b800000 */
        /* <DEDUP_REMOVED lines=466> */
.L_x_1748:
        /* <DEDUP_REMOVED lines=1075> */
.L_x_1749:
        /* <DEDUP_REMOVED lines=48> */
.L_x_1751:
[----:B------:R-:W-:Y:S05]  /*b620*/  BSYNC.RECONVERGENT B0 ;  /* 0x0000000000007941 */ /* 0x000fea0003800200 */
.L_x_1750:
        /* <DEDUP_REMOVED lines=37> */
.L_x_1753:
[----:B------:R-:W-:Y:S05]  /*b880*/  BSYNC.RECONVERGENT B0 ;  /* 0x0000000000007941 */ /* 0x000fea0003800200 */
.L_x_1752:
        /* <DEDUP_REMOVED lines=38> */
.L_x_1755:
[----:B------:R-:W-:Y:S05]  /*baf0*/  BSYNC.RECONVERGENT B0 ;  /* 0x0000000000007941 */ /* 0x000fea0003800200 */
.L_x_1754:
        /* <DEDUP_REMOVED lines=30> */
.L_x_1757:
[----:B------:R-:W-:Y:S05]  /*bce0*/  BSYNC.RECONVERGENT B0 ;  /* 0x0000000000007941 */ /* 0x000fea0003800200 */
.L_x_1756:
        /* <DEDUP_REMOVED lines=34> */
.L_x_1761:
[----:B------:R-:W2:Y:S04]  /*bf10*/  LDG.E.STRONG.GPU R0, desc[UR10][R10.64] ;  /* 0x0000000a0a007981 */ /* 0x000ea8000c1ef900 */
[----:B--2---:R-:W-:Y:S04]  /*bf20*/  CCTL.IVALL ;  /* 0x00000000ff00798f */ /* 0x004fe80002000000 */
[----:B------:R0:W-:Y:S01]  /*bf30*/  STL [R1], R0 ;  /* 0x0000000001007387 */ /* 0x0001e20000100800 */
[----:B------:R-:W-:-:S13]  /*bf40*/  ISETP.NE.AND P0, PT, R0, UR5, PT ;  /* 0x0000000500007c0c */ /* 0x000fda000bf05270 */
[----:B0-----:R-:W-:Y:S05]  /*bf50*/  @P0 BRA `(.L_x_1761) ;  /* 0xfffffffc00ec0947 */ /* 0x001fea000383ffff */
.L_x_1760:
[----:B------:R-:W-:Y:S05]  /*bf60*/  BSYNC.RECONVERGENT B0 ;  /* 0x0000000000007941 */ /* 0x000fea0003800200 */
.L_x_1759:
        /* <DEDUP_REMOVED lines=15> */
.L_x_1763:
        /* <DEDUP_REMOVED lines=77> */
.L_x_1762:
        /* <DEDUP_REMOVED lines=52> */
.L_x_1764:
        /* <DEDUP_REMOVED lines=27> */
.L_x_1765:
        /* <DEDUP_REMOVED lines=12> */
.L_x_1766:
[----:B------:R-:W-:Y:S05]  /*cae0*/  BSYNC.RECONVERGENT B0 ;  /* 0x0000000000007941 */ /* 0x000fea0003800200 */
.L_x_1758:
        /* <DEDUP_REMOVED lines=17> */
.L_x_1772:
        /* <DEDUP_REMOVED lines=57> */
.L_x_1768:
[----:B------:R-:W-:Y:S05]  /*cf90*/  BSYNC.RECONVERGENT B0 ;  /* 0x0000000000007941 */ /* 0x000fea0003800200 */
.L_x_1767:
        /* <DEDUP_REMOVED lines=19> */
.L_x_1769:
        /* <DEDUP_REMOVED lines=15> */
.L_x_1771:
[----:B------:R-:W-:Y:S05]  /*d1c0*/  BSYNC.RECONVERGENT B0 ;  /* 0x0000000000007941 */ /* 0x000fea0003800200 */
.L_x_1770:
        /* <DEDUP_REMOVED lines=10> */
.L_x_1747:
        /* <DEDUP_REMOVED lines=16> */
.L_x_1775:
[----:B------:R-:W-:Y:S05]  /*d370*/  BSYNC.RECONVERGENT B0 ;  /* 0x0000000000007941 */ /* 0x000fea0003800200 */
.L_x_1774:
        /* <DEDUP_REMOVED lines=11> */
.L_x_1777:
[----:B------:R-:W2:Y:S04]  /*d430*/  LDG.E.STRONG.GPU R5, desc[UR10][R2.64] ;  /* 0x0000000a02057981 */ /* 0x000ea8000c1ef900 */
[----:B--2---:R-:W-:Y:S01]  /*d440*/  CCTL.IVALL ;  /* 0x00000000ff00798f */ /* 0x004fe20002000000 */
[----:B------:R-:W-:Y:S05]  /*d450*/  YIELD ;  /* 0x0000000000007946 */ /* 0x000fea0003800000 */
[----:B------:R-:W-:-:S13]  /*d460*/  ISETP.NE.AND P0, PT, R5, R0, PT ;  /* 0x000000000500720c */ /* 0x000fda0003f05270 */
[----:B------:R-:W-:Y:S05]  /*d470*/  @P0 BRA `(.L_x_1777) ;  /* 0xfffffffc00ec0947 */ /* 0x000fea000383ffff */
.L_x_1776:
        /* <DEDUP_REMOVED lines=76> */
.L_x_1780:
        /* <DEDUP_REMOVED lines=31> */
.L_x_1779:
[----:B------:R-:W-:Y:S05]  /*db30*/  BSYNC.RECONVERGENT B0 ;  /* 0x0000000000007941 */ /* 0x000fea0003800200 */
.L_x_1778:
        /* <DEDUP_REMOVED lines=10> */
.L_x_1781:
        /* <DEDUP_REMOVED lines=87> */
.L_x_1782:
        /* <DEDUP_REMOVED lines=11> */
.L_x_4914:


//--------------------- .text._Z35group_norm_nhwc_bwd_one_pass_kernelI11Fp32IOFp16WLi512ELi112ELi448EEv26Group_norm_nhwc_bwd_params --------------------------
	.section	.text._Z35group_norm_nhwc_bwd_one_pass_kernelI11Fp32IOFp16WLi512ELi112ELi448EEv26Group_norm_nhwc_bwd_params,"ax",@progbits
	.align	128
        .global         _Z35group_norm_nhwc_bwd_one_pass_kernelI11Fp32IOFp16WLi512ELi112ELi448EEv26Group_norm_nhwc_bwd_params
        .type           _Z35group_norm_nhwc_bwd_one_pass_kernelI11Fp32IOFp16WLi512ELi112ELi448EEv26Group_norm_nhwc_bwd_params,@function
        .size           _Z35group_norm_nhwc_bwd_one_pass_kernelI11Fp32IOFp16WLi512ELi112ELi448EEv26Group_norm_nhwc_bwd_params,(.L_x_4915 - _Z35group_norm_nhwc_bwd_one_pass_kernelI11Fp32IOFp16WLi512ELi112ELi448EEv26Group_norm_nhwc_bwd_params)
        .other          _Z35group_norm_nhwc_bwd_one_pass_kernelI11Fp32IOFp16WLi512ELi112ELi448EEv26Group_norm_nhwc_bwd_params,@"STO_CUDA_ENTRY STV_DEFAULT"
_Z35group_norm_nhwc_bwd_one_pass_kernelI11Fp32IOFp16WLi512ELi112ELi448EEv26Group_norm_nhwc_bwd_params:
.text._Z35group_norm_nhwc_bwd_one_pass_kernelI11Fp32IOFp16WLi512ELi112ELi448EEv26Group_norm_nhwc_bwd_params:
        /* <DEDUP_REMOVED lines=28> */
.L_x_1809:
        /* <DEDUP_REMOVED lines=1196> */
[----:B------:R0:W-:Y:S01]  /*4c80*/  STL [R1+0xa0c], R22 ;  /* 0x000a0c1601007387 */ /* 0x0001e20000100800 */
[----:B--2---:R-:W-:-:S03]  /*4c90*/  @!P2 IADD3.X R27, PT, PT, R66, R65, RZ, P1, !PT ;  /* 0x00000041421ba210 */ /* 0x004fc60000ffe4ff */
[----:B------:R1:W-:Y:S01]  /*4ca0*/  STL [R1+0xa08], R23 ;  /* 0x000a081701007387 */ /* 0x0003e20000100800 */
[----:B------:R-:W-:Y:S02]  /*4cb0*/  LOP3.LUT R17, R17, 0xffffff7f, RZ, 0xc0, !PT ;  /* 0xffffff7f11117812 */ /* 0x000fe400078ec0ff */
[----:B0-----:R-:W-:Y:S02]  /*4cc0*/  @!P2 IADD3 R22, P1, PT, R0, R12, RZ ;  /* 0x0000000c0016a210 */ /* 0x001fe40007f3e0ff */
[----:B------:R-:W-:Y:S02]  /*4cd0*/  IADD3 R0, PT, PT, R57, 0x198, RZ ;  /* 0x0000019839007810 */ /* 0x000fe40007ffe0ff */
[----:B-1----:R-:W-:Y:S02]  /*4ce0*/  @!P2 IADD3.X R23, PT, PT, R66, R13, RZ, P1, !PT ;  /* 0x0000000d4217a210 */ /* 0x002fe40000ffe4ff */
        /* <DEDUP_REMOVED lines=156> */
[----:B-1----:R-:W-:Y:S01]  /*56b0*/  @!P2 IADD3 R2, P1, PT, R0, R64, RZ ;  /* 0x000000400002a210 */ /* 0x002fe20007f3e0ff */
[----:B------:R0:W-:Y:S03]  /*56c0*/  STL [R1+0xa4c], R14 ;  /* 0x000a4c0e01007387 */ /* 0x0001e60000100800 */
[----:B------:R-:W-:Y:S01]  /*56d0*/  @!P2 IADD3.X R3, PT, PT, R66, R65, RZ, P1, !PT ;  /* 0x000000414203a210 */ /* 0x000fe20000ffe4ff */
[----:B------:R1:W-:Y:S01]  /*56e0*/  STL [R1+0xa48], R15 ;  /* 0x000a480f01007387 */ /* 0x0003e20000100800 */
[----:B0-----:R-:W-:Y:S02]  /*56f0*/  @!P2 IADD3 R14, P1, PT, R0, R12, RZ ;  /* 0x0000000c000ea210 */ /* 0x001fe40007f3e0ff */
[----:B------:R-:W-:-:S02]  /*5700*/  IADD3 R0, PT, PT, R57, 0x1d0, RZ ;  /* 0x000001d039007810 */ /* 0x000fc40007ffe0ff */
[----:B-1----:R-:W-:Y:S02]  /*5710*/  @!P2 IADD3.X R15, PT, PT, R66, R13, RZ, P1, !PT ;  /* 0x0000000d420fa210 */ /* 0x002fe40000ffe4ff */
        /* <DEDUP_REMOVED lines=104> */
[----:B------:R-:W-:Y:S01]  /*5da0*/  STL.64 [R1+0x948], R44 ;  /* 0x0009482c01007387 */ /* 0x000fe20000100a00 */
[----:B------:R-:W-:Y:S02]  /*5db0*/  MOV R67, R65 ;  /* 0x0000004100437202 */ /* 0x000fe40000000f00 */
[----:B------:R-:W-:Y:S01]  /*5dc0*/  @!P5 IADD3.X R65, PT, PT, R0, R13, RZ, P6, !PT ;  /* 0x0000000d0041d210 */ /* 0x000fe200037fe4ff */
[----:B------:R-:W2:Y:S01]  /*5dd0*/  LDL.LU.64 R10, [R1+0xa70] ;  /* 0x000a7000010a7983 */ /* 0x000ea20000300a00 */
        /* <DEDUP_REMOVED lines=26> */
[----:B------:R-:W-:-:S04]  /*5f80*/  LOP3.LUT R16, R16, 0xfbffffff, RZ, 0xc0, !PT ;  /* 0xfbffffff10107812 */ /* 0x000fc800078ec0ff */
[----:B------:R-:W-:Y:S02]  /*5f90*/  @P1 LOP3.LUT R16, R16, 0x4000000, RZ, 0xfc, !PT ;  /* 0x0400000010101812 */ /* 0x000fe400078efcff */
[----:B-1----:R-:W-:Y:S02]  /*5fa0*/  @!P6 IADD3 R64, P1, PT, R56, R64, RZ ;  /* 0x000000403840e210 */ /* 0x002fe40007f3e0ff */
[----:B------:R-:W-:Y:S02]  /*5fb0*/  MOV R42, R4 ;  /* 0x00000004002a7202 */ /* 0x000fe40000000f00 */
[----:B------:R-:W-:Y:S01]  /*5fc0*/  @!P6 IADD3.X R65, PT, PT, R0, R65, RZ, P1, !PT ;  /* 0x000000410041e210 */ /* 0x000fe20000ffe4ff */
[----:B------:R1:W-:Y:S01]  /*5fd0*/  STL [R1+0x954], R64 ;  /* 0x0009544001007387 */ /* 0x0003e20000100800 */
[----:B------:R-:W-:Y:S02]  /*5fe0*/  MOV R57, R3 ;  /* 0x0000000300397202 */ /* 0x000fe40000000f00 */
[----:B-1----:R-:W-:-:S02]  /*5ff0*/  MOV R64, R42 ;  /* 0x0000002a00407202 */ /* 0x002fc40000000f00 */
[----:B0-----:R-:W-:Y:S02]  /*6000*/  @!P6 IADD3 R42, P1, PT, R56, R12, RZ ;  /* 0x0000000c382ae210 */ /* 0x001fe40007f3e0ff */
[----:B------:R-:W-:Y:S02]  /*6010*/  MOV R56, R2 ;  /* 0x0000000200387202 */ /* 0x000fe40000000f00 */
[----:B------:R-:W3:Y:S01]  /*6020*/  LDL.LU.64 R2, [R1+0xa58] ;  /* 0x000a580001027983 */ /* 0x000ee20000300a00 */
[----:B------:R-:W-:-:S03]  /*6030*/  MOV R43, R5 ;  /* 0x00000005002b7202 */ /* 0x000fc60000000f00 */
[----:B------:R-:W4:Y:S04]  /*6040*/  LDL.LU.64 R4, [R1+0xa60] ;  /* 0x000a600001047983 */ /* 0x000f280000300a00 */
[----:B------:R0:W-:Y:S02]  /*6050*/  STL [R1+0x950], R65 ;  /* 0x0009504101007387 */ /* 0x0001e40000100800 */
[----:B0-----:R-:W-:Y:S02]  /*6060*/  MOV R65, R43 ;  /* 0x0000002b00417202 */ /* 0x001fe40000000f00 */
[----:B------:R-:W-:Y:S02]  /*6070*/  @!P6 IADD3.X R43, PT, PT, R0, R13, RZ, P1, !PT ;  /* 0x0000000d002be210 */ /* 0x000fe40000ffe4ff */
[----:B------:R-:W-:Y:S01]  /*6080*/  CS2R R12, SRZ ;  /* 0x00000000000c7805 */ /* 0x000fe2000001ff00 */
[----:B------:R0:W-:Y:S04]  /*6090*/  STL [R1+0x95c], R42 ;  /* 0x00095c2a01007387 */ /* 0x0001e80000100800 */
[----:B------:R1:W-:Y:S01]  /*60a0*/  STL [R1+0x958], R43 ;  /* 0x0009582b01007387 */ /* 0x0003e20000100800 */
[----:B0-----:R-:W-:-:S02]  /*60b0*/  MOV R42, R6 ;  /* 0x00000006002a7202 */ /* 0x001fc40000000f00 */
[----:B-1----:R-:W-:Y:S02]  /*60c0*/  MOV R43, R7 ;  /* 0x00000007002b7202 */ /* 0x002fe40000000f00 */
[----:B------:R-:W2:Y:S01]  /*60d0*/  LDL.LU.64 R6, [R1+0xa50] ;  /* 0x000a500001067983 */ /* 0x000ea20000300a00 */
[----:B------:R-:W-:Y:S02]  /*60e0*/  MOV R44, R8 ;  /* 0x00000008002c7202 */ /* 0x000fe40000000f00 */
        /* <DEDUP_REMOVED lines=308> */
[----:B------:R-:W4:Y:S04]  /*7430*/  LDL.LU.64 R46, [R1+0x6d8] ;  /* 0x0006d800012e7983 */ /* 0x000f280000300a00 */
[----:B------:R-:W-:Y:S04]  /*7440*/  STL.64 [R1+0x258], R10 ;  /* 0x0002580a01007387 */ /* 0x000fe80000100a00 */
[----:B------:R1:W-:Y:S02]  /*7450*/  STL [R1+0x530], R0 ;  /* 0x0005300001007387 */ /* 0x0003e40000100800 */
[----:B-1----:R-:W-:Y:S01]  /*7460*/  HFMA2 R0, -RZ, RZ, 0, 0 ;  /* 0x00000000ff007431 */ /* 0x002fe200000001ff */
[----:B----4-:R-:W-:-:S02]  /*7470*/  MOV R10, R46 ;  /* 0x0000002e000a7202 */ /* 0x010fc40000000f00 */
[----:B------:R-:W-:Y:S02]  /*7480*/  MOV R11, R47 ;  /* 0x0000002f000b7202 */ /* 0x000fe40000000f00 */
[----:B0-----:R-:W-:Y:S02]  /*7490*/  MOV R46, R52 ;  /* 0x00000034002e7202 */ /* 0x001fe40000000f00 */
[----:B------:R-:W-:Y:S02]  /*74a0*/  MOV R47, R53 ;  /* 0x00000035002f7202 */ /* 0x000fe40000000f00 */
[----:B------:R-:W-:Y:S02]  /*74b0*/  MOV R52, R48 ;  /* 0x0000003000347202 */ /* 0x000fe40000000f00 */
[----:B------:R-:W-:Y:S02]  /*74c0*/  MOV R53, R49 ;  /* 0x0000003100357202 */ /* 0x000fe40000000f00 */
[----:B------:R-:W-:-:S02]  /*74d0*/  CS2R R48, SRZ ;  /* 0x0000000000307805 */ /* 0x000fc4000001ff00 */
[----:B--2---:R-:W-:Y:S02]  /*74e0*/  @!P0 MOV R48, R7 ;  /* 0x0000000700308202 */ /* 0x004fe40000000f00 */
[----:B---3--:R-:W-:-:S03]  /*74f0*/  @!P0 MOV R49, R8 ;  /* 0x0000000800318202 */ /* 0x008fc60000000f00 */
[----:B------:R0:W-:Y:S04]  /*7500*/  STL [R1+0x7c8], R48 ;  /* 0x0007c83001007387 */ /* 0x0001e80000100800 */
[----:B------:R1:W-:Y:S04]  /*7510*/  STL [R1+0x55c], R49 ;  /* 0x00055c3101007387 */ /* 0x0003e80000100800 */
[----:B0-----:R-:W2:Y:S04]  /*7520*/  LDL.LU R48, [R1+0x9b4] ;  /* 0x0009b40001307983 */ /* 0x001ea80000300800 */
[----:B-1----:R-:W2:Y:S01]  /*7530*/  LDL.LU R49, [R1+0x9b0] ;  /* 0x0009b00001317983 */ /* 0x002ea20000300800 */
[----:B------:R-:W-:-:S05]  /*7540*/  @!P2 MOV R0, R2 ;  /* 0x000000020000a202 */ /* 0x000fca0000000f00 */
[----:B------:R0:W-:Y:S02]  /*7550*/  STL [R1+0x764], R0 ;  /* 0x0007640001007387 */ /* 0x0001e40000100800 */
[----:B0-----:R-:W-:Y:S01]  /*7560*/  HFMA2 R0, -RZ, RZ, 0, 0 ;  /* 0x00000000ff007431 */ /* 0x001fe200000001ff */
[----:B------:R-:W-:Y:S02]  /*7570*/  @!P2 MOV R0, R13 ;  /* 0x0000000d0000a202 */ /* 0x000fe40000000f00 */
[----:B------:R-:W-:Y:S01]  /*7580*/  LOP3.LUT P2, RZ, R16, 0x1000, RZ, 0xc0, !PT ;  /* 0x0000100010ff7812 */ /* 0x000fe2000784c0ff */
[----:B------:R0:W-:Y:S02]  /*7590*/  STL.64 [R1+0x60], R2 ;  /* 0x0000600201007387 */ /* 0x0001e40000100a00 */
[----:B0-----:R-:W-:Y:S02]  /*75a0*/  CS2R R2, SRZ ;  /* 0x0000000000027805 */ /* 0x001fe4000001ff00 */
[----:B------:R0:W-:Y:S02]  /*75b0*/  STL [R1+0x54c], R0 ;  /* 0x00054c0001007387 */ /* 0x0001e40000100800 */
[----:B0-----:R-:W-:-:S06]  /*75c0*/  HFMA2 R0, -RZ, RZ, 0, 0 ;  /* 0x00000000ff007431 */ /* 0x001fcc00000001ff */
[----:B--2---:R-:W2:Y:S04]  /*75d0*/  @!P2 LDG.E.64 R2, desc[UR10][R48.64] ;  /* 0x0000000a3002a981 */ /* 0x004ea8000c1e1b00 */
[----:B------:R-:W3:Y:S01]  /*75e0*/  LDL.LU.64 R48, [R1+0x598] ;  /* 0x0005980001307983 */ /* 0x000ee20000300a00 */
[----:B------:R-:W-:-:S05]  /*75f0*/  @!P1 MOV R0, R4 ;  /* 0x0000000400009202 */ /* 0x000fca0000000f00 */
[----:B------:R0:W-:Y:S02]  /*7600*/  STL [R1+0x784], R0 ;  /* 0x0007840001007387 */ /* 0x0001e40000100800 */
[----:B0-----:R-:W-:Y:S01]  /*7610*/  HFMA2 R0, -RZ, RZ, 0, 0 ;  /* 0x00000000ff007431 */ /* 0x001fe200000001ff */
[----:B------:R-:W-:-:S05]  /*7620*/  @!P1 MOV R0, R15 ;  /* 0x0000000f00009202 */ /* 0x000fca0000000f00 */
[----:B------:R0:W-:Y:S02]  /*7630*/  STL [R1+0x568], R0 ;  /* 0x0005680001007387 */ /* 0x0001e40000100800 */
[----:B0-----:R-:W-:Y:S01]  /*7640*/  HFMA2 R0, -RZ, RZ, 0, 0 ;  /* 0x00000000ff007431 */ /* 0x001fe200000001ff */
[----:B------:R-:W-:-:S05]  /*7650*/  @!P0 MOV R0, R6 ;  /* 0x0000000600008202 */ /* 0x000fca0000000f00 */
[----:B------:R0:W-:Y:S04]  /*7660*/  STL [R1+0x7a4], R0 ;  /* 0x0007a40001007387 */ /* 0x0001e80000100800 */
[----:B------:R1:W-:Y:S01]  /*7670*/  STL.64 [R1+0x9a8], R8 ;  /* 0x0009a80801007387 */ /* 0x0003e20000100a00 */
[----:B0-----:R-:W-:Y:S01]  /*7680*/  HFMA2 R0, -RZ, RZ, 0, 0 ;  /* 0x00000000ff007431 */ /* 0x001fe200000001ff */
[----:B------:R-:W-:Y:S02]  /*7690*/  @!P0 MOV R0, R9 ;  /* 0x0000000900008202 */ /* 0x000fe40000000f00 */
[----:B-1----:R-:W-:Y:S02]  /*76a0*/  MOV R8, R10 ;  /* 0x0000000a00087202 */ /* 0x002fe40000000f00 */
[----:B------:R-:W-:-:S02]  /*76b0*/  MOV R9, R11 ;  /* 0x0000000b00097202 */ /* 0x000fc40000000f00 */
[----:B------:R-:W-:Y:S01]  /*76c0*/  CS2R R10, SRZ ;  /* 0x00000000000a7805 */ /* 0x000fe2000001ff00 */
[----:B------:R0:W-:Y:S04]  /*76d0*/  STL.64 [R1+0x68], R4 ;  /* 0x0000680401007387 */ /* 0x0001e80000100a00 */
[----:B0-----:R-:W4:Y:S04]  /*76e0*/  LDL.LU.64 R4, [R1+0x838] ;  /* 0x0008380001047983 */ /* 0x001f280000300a00 */
[----:B---3--:R-:W3:Y:S04]  /*76f0*/  @!P2 LDG.E.64 R10, desc[UR10][R48.64] ;  /* 0x0000000a300aa981 */ /* 0x008ee8000c1e1b00 */
[----:B------:R-:W4:Y:S01]  /*7700*/  LDL.LU.64 R48, [R1+0x810] ;  /* 0x0008100001307983 */ /* 0x000f220000300a00 */
[----:B------:R-:W-:-:S03]  /*7710*/  LOP3.LUT P1, RZ, R16, 0x800, RZ, 0xc0, !PT ;  /* 0x0000080010ff7812 */ /* 0x000fc6000782c0ff */
[----:B------:R0:W-:Y:S02]  /*7720*/  STL.64 [R1+0x260], R12 ;  /* 0x0002600c01007387 */ /* 0x0001e40000100a00 */
[----:B0-----:R-:W-:Y:S02]  /*7730*/  CS2R R12, SRZ ;  /* 0x00000000000c7805 */ /* 0x001fe4000001ff00 */
[----:B--2---:R-:W-:-:S05]  /*7740*/  @!P2 MOV R13, R3 ;  /* 0x00000003000da202 */ /* 0x004fca0000000f00 */
[----:B------:R-:W-:Y:S04]  /*7750*/  STL [R1+0x7e8], R13 ;  /* 0x0007e80d01007387 */ /* 0x000fe80000100800 */
[----:B------:R0:W-:Y:S04]  /*7760*/  STL.64 [R1+0x70], R6 ;  /* 0x0000700601007387 */ /* 0x0001e80000100a00 */
[----:B0-----:R-:W2:Y:S01]  /*7770*/  LDL.LU.64 R6, [R1+0x830] ;  /* 0x0008300001067983 */ /* 0x001ea20000300a00 */
[----:B---3--:R-:W-:-:S05]  /*7780*/  @!P2 MOV R12, R10 ;  /* 0x0000000a000ca202 */ /* 0x008fca0000000f00 */
[----:B------:R0:W-:Y:S02]  /*7790*/  STL [R1+0x584], R12 ;  /* 0x0005840c01007387 */ /* 0x0001e40000100800 */
[----:B0-----:R-:W-:-:S06]  /*77a0*/  CS2R R12, SRZ ;  /* 0x00000000000c7805 */ /* 0x001fcc000001ff00 */
[----:B----4-:R0:W3:Y:S02]  /*77b0*/  @!P1 LDG.E.64 R12, desc[UR10][R4.64] ;  /* 0x0000000a040c9981 */ /* 0x0100e4000c1e1b00 */
[----:B0-----:R-:W-:-:S06]  /*77c0*/  CS2R R4, SRZ ;  /* 0x0000000000047805 */ /* 0x001fcc000001ff00 */
[----:B------:R0:W4:Y:S02]  /*77d0*/  @!P1 LDG.E.64 R4, desc[UR10][R48.64] ;  /* 0x0000000a30049981 */ /* 0x000124000c1e1b00 */
[----:B0-----:R-:W-:Y:S02]  /*77e0*/  MOV R48, R8 ;  /* 0x0000000800307202 */ /* 0x001fe40000000f00 */
[----:B------:R-:W-:Y:S02]  /*77f0*/  MOV R49, R9 ;  /* 0x0000000900317202 */ /* 0x000fe40000000f00 */
[----:B------:R-:W2:Y:S01]  /*7800*/  LDL.LU.64 R8, [R1+0x5e0] ;  /* 0x0005e00001087983 */ /* 0x000ea20000300a00 */
[----:B------:R-:W-:-:S03]  /*7810*/  LOP3.LUT P0, RZ, R16, 0x400, RZ, 0xc0, !PT ;  /* 0x0000040010ff7812 */ /* 0x000fc6000780c0ff */
[----:B------:R0:W-:Y:S02]  /*7820*/  STL.64 [R1+0x268], R14 ;  /* 0x0002680e01007387 */ /* 0x0001e40000100a00 */
        /* <DEDUP_REMOVED lines=35> */
[----:B------:R-:W-:Y:S02]  /*7a60*/  @!P0 MOV R9, R15 ;  /* 0x0000000f00098202 */ /* 0x000fe40000000f00 */
[----:B------:R-:W-:Y:S01]  /*7a70*/  LOP3.LUT P2, RZ, R16, 0x200, RZ, 0xc0, !PT ;  /* 0x0000020010ff7812 */ /* 0x000fe2000784c0ff */
[----:B------:R0:W-:Y:S04]  /*7a80*/  STL [R1+0x5d0], R8 ;  /* 0x0005d00801007387 */ /* 0x0001e80000100800 */
[----:B------:R1:W-:Y:S01]  /*7a90*/  STL [R1+0x830], R9 ;  /* 0x0008300901007387 */ /* 0x0003e20000100800 */
[----:B0-----:R-:W-:-:S02]  /*7aa0*/  MOV R8, R48 ;  /* 0x0000003000087202 */ /* 0x001fc40000000f00 */
[----:B------:R-:W-:Y:S02]  /*7ab0*/  MOV R48, R46 ;  /* 0x0000002e00307202 */ /* 0x000fe40000000f00 */
[----:B-1----:R-:W-:Y:S02]  /*7ac0*/  MOV R9, R49 ;  /* 0x0000003100097202 */ /* 0x002fe40000000f00 */
        /* <DEDUP_REMOVED lines=8> */
[----:B------:R0:W3:Y:S02]  /*7b50*/  @!P2 LDG.E.64 R18, desc[UR10][R2.64] ;  /* 0x0000000a0212a981 */ /* 0x0000e4000c1e1b00 */
[----:B0-----:R-:W-:-:S06]  /*7b60*/  CS2R R2, SRZ ;  /* 0x0000000000027805 */ /* 0x001fcc000001ff00 */
[----:B--2---:R0:W2:Y:S02]  /*7b70*/  @!P2 LDG.E.64 R2, desc[UR10][R6.64] ;  /* 0x0000000a0602a981 */ /* 0x0040a4000c1e1b00 */
[----:B0-----:R-:W-:Y:S02]  /*7b80*/  CS2R R6, SRZ ;  /* 0x0000000000067805 */ /* 0x001fe4000001ff00 */
[----:B------:R0:W-:Y:S04]  /*7b90*/  STL.64 [R1+0x80], R12 ;  /* 0x0000800c01007387 */ /* 0x0001e80000100a00 */
[----:B0-----:R-:W4:Y:S01]  /*7ba0*/  LDL.LU.64 R12, [R1+0x628] ;  /* 0x00062800010c7983 */ /* 0x001f220000300a00 */
        /* <DEDUP_REMOVED lines=8> */
[----:B--2---:R0:W2:Y:S02]  /*7c30*/  @!P1 LDG.E.64 R10, desc[UR10][R6.64] ;  /* 0x0000000a060a9981 */ /* 0x0040a4000c1e1b00 */
[----:B0-----:R-:W-:Y:S02]  /*7c40*/  MOV R6, R8 ;  /* 0x0000000800067202 */ /* 0x001fe40000000f00 */
[----:B------:R-:W-:Y:S02]  /*7c50*/  MOV R7, R9 ;  /* 0x0000000900077202 */ /* 0x000fe40000000f00 */
[----:B------:R-:W-:-:S06]  /*7c60*/  CS2R R8, SRZ ;  /* 0x0000000000087805 */ /* 0x000fcc000001ff00 */
        /* <DEDUP_REMOVED lines=20> */
[----:B------:R-:W-:-:S05]  /*7db0*/  @!P2 MOV R0, R18 ;  /* 0x000000120000a202 */ /* 0x000fca0000000f00 */
[----:B------:R0:W-:Y:S04]  /*7dc0*/  STL [R1+0x820], R0 ;  /* 0x0008200001007387 */ /* 0x0001e80000100800 */
[----:B--2---:R-:W2:Y:S04]  /*7dd0*/  @!P0 LDG.E.64 R4, desc[UR10][R6.64] ;  /* 0x0000000a06048981 */ /* 0x004ea8000c1e1b00 */
        /* <DEDUP_REMOVED lines=13> */
[----:B0-----:R-:W-:Y:S02]  /*7eb0*/  HFMA2 R0, -RZ, RZ, 0, 0 ;  /* 0x00000000ff007431 */ /* 0x001fe400000001ff */
[----:B------:R0:W-:Y:S04]  /*7ec0*/  STL.64 [R1+0x90], R18 ;  /* 0x0000901201007387 */ /* 0x0001e80000100a00 */
[----:B0-----:R-:W3:Y:S01]  /*7ed0*/  LDL.LU.64 R18, [R1+0x7f8] ;  /* 0x0007f80001127983 */ /* 0x001ee20000300a00 */
[----:B--2---:R-:W-:-:S03]  /*7ee0*/  @!P0 MOV R0, R5 ;  /* 0x0000000500008202 */ /* 0x004fc60000000f00 */
[----:B------:R-:W-:Y:S04]  /*7ef0*/  STL.64 [R1+0x998], R4 ;  /* 0x0009980401007387 */ /* 0x000fe80000100a00 */
[----:B----4-:R0:W-:Y:S02]  /*7f00*/  STL.64 [R1+0x288], R6 ;  /* 0x0002880601007387 */ /* 0x0101e40000100a00 */
[----:B0-----:R-:W-:Y:S02]  /*7f10*/  CS2R R6, SRZ ;  /* 0x0000000000067805 */ /* 0x001fe4000001ff00 */
[----:B------:R-:W-:Y:S02]  /*7f20*/  @!P0 MOV R6, R4 ;  /* 0x0000000400068202 */ /* 0x000fe40000000f00 */
[----:B------:R-:W2:Y:S01]  /*7f30*/  LDL.LU.64 R4, [R1+0x800] ;  /* 0x0008000001047983 */ /* 0x000ea20000300a00 */
[----:B------:R-:W-:-:S02]  /*7f40*/  LOP3.LUT P2, RZ, R16, 0x40, RZ, 0xc0, !PT ;  /* 0x0000004010ff7812 */ /* 0x000fc4000784c0ff */
[----:B------:R-:W-:Y:S01]  /*7f50*/  @!P0 MOV R7, R13 ;  /* 0x0000000d00078202 */ /* 0x000fe20000000f00 */
[----:B------:R0:W-:Y:S04]  /*7f60*/  STL [R1+0x62c], R6 ;  /* 0x00062c0601007387 */ /* 0x0001e80000100800 */
[----:B------:R1:W-:Y:S01]  /*7f70*/  STL [R1+0x80c], R7 ;  /* 0x00080c0701007387 */ /* 0x0003e20000100800 */
[----:B0-----:R-:W-:Y:S02]  /*7f80*/  MOV R6, R14 ;  /* 0x0000000e00067202 */ /* 0x001fe40000000f00 */
[----:B-1----:R-:W-:Y:S02]  /*7f90*/  MOV R7, R15 ;  /* 0x0000000f00077202 */ /* 0x002fe40000000f00 */
[----:B------:R-:W-:-:S06]  /*7fa0*/  CS2R R14, SRZ ;  /* 0x00000000000e7805 */ /* 0x000fcc000001ff00 */
[----:B--2---:R0:W2:Y:S02]  /*7fb0*/  @!P2 LDG.E.64 R14, desc[UR10][R4.64] ;  /* 0x0000000a040ea981 */ /* 0x0040a4000c1e1b00 */
[----:B0-----:R-:W-:Y:S02]  /*7fc0*/  MOV R4, R6 ;  /* 0x0000000600047202 */ /* 0x001fe40000000f00 */
[----:B------:R-:W-:Y:S02]  /*7fd0*/  MOV R5, R7 ;  /* 0x0000000700057202 */ /* 0x000fe40000000f00 */
[----:B------:R-:W-:-:S06]  /*7fe0*/  CS2R R6, SRZ ;  /* 0x0000000000067805 */ /* 0x000fcc000001ff00 */
[----:B---3--:R-:W3:Y:S04]  /*7ff0*/  @!P2 LDG.E.64 R6, desc[UR10][R18.64] ;  /* 0x0000000a1206a981 */ /* 0x008ee8000c1e1b00 */
[----:B------:R0:W-:Y:S04]  /*8000*/  STL [R1+0x658], R0 ;  /* 0x0006580001007387 */ /* 0x0001e80000100800 */
[----:B------:R1:W-:Y:S01]  /*8010*/  STL.64 [R1+0x290], R2 ;  /* 0x0002900201007387 */ /* 0x0003e20000100a00 */
[----:B0-----:R-:W-:Y:S01]  /*8020*/  HFMA2 R0, -RZ, RZ, 0, 0 ;  /* 0x00000000ff007431 */ /* 0x001fe200000001ff */
[----:B-1----:R-:W-:-:S02]  /*8030*/  CS2R R2, SRZ ;  /* 0x0000000000027805 */ /* 0x002fc4000001ff00 */
[----:B--2---:R-:W-:Y:S02]  /*8040*/  @!P2 MOV R0, R14 ;  /* 0x0000000e0000a202 */ /* 0x004fe40000000f00 */
[----:B------:R-:W-:-:S03]  /*8050*/  @!P2 MOV R3, R15 ;  /* 0x0000000f0003a202 */ /* 0x000fc60000000f00 */
[----:B------:R-:W-:Y:S04]  /*8060*/  STL [R1+0x7f8], R0 ;  /* 0x0007f80001007387 */ /* 0x000fe80000100800 */
[----:B------:R-:W-:Y:S01]  /*8070*/  STL [R1+0x7fc], R3 ;  /* 0x0007fc0301007387 */ /* 0x000fe20000100800 */
[----:B---3--:R-:W-:-:S05]  /*8080*/  @!P2 MOV R2, R6 ;  /* 0x000000060002a202 */ /* 0x008fca0000000f00 */
[----:B------:R0:W-:Y:S04]  /*8090*/  STL [R1+0x65c], R2 ;  /* 0x00065c0201007387 */ /* 0x0001e80000100800 */
[----:B------:R-:W2:Y:S04]  /*80a0*/  LDL.LU.64 R18, [R1+0x6a0] ;  /* 0x0006a00001127983 */ /* 0x000ea80000300a00 */
[----:B0-----:R-:W3:Y:S01]  /*80b0*/  LDL.LU.64 R2, [R1+0x7f0] ;  /* 0x0007f00001027983 */ /* 0x001ee20000300a00 */
[----:B------:R-:W-:-:S03]  /*80c0*/  LOP3.LUT P1, RZ, R16, 0x20, RZ, 0xc0, !PT ;  /* 0x0000002010ff7812 */ /* 0x000fc6000782c0ff */
[----:B------:R0:W-:Y:S02]  /*80d0*/  STL.64 [R1+0x98], R10 ;  /* 0x0000980a01007387 */ /* 0x0001e40000100a00 */
[----:B0-----:R-:W-:-:S08]  /*80e0*/  CS2R R10, SRZ ;  /* 0x00000000000a7805 */ /* 0x001fd0000001ff00 */
[----:B---3--:R0:W3:Y:S02]  /*80f0*/  @!P1 LDG.E.64 R10, desc[UR10][R2.64] ;  /* 0x0000000a020a9981 */ /* 0x0080e4000c1e1b00 */
[----:B0-----:R-:W-:-:S06]  /*8100*/  CS2R R2, SRZ ;  /* 0x0000000000027805 */ /* 0x001fcc000001ff00 */
[----:B--2---:R0:W2:Y:S04]  /*8110*/  @!P1 LDG.E.64 R2, desc[UR10][R18.64] ;  /* 0x0000000a12029981 */ /* 0x0040a8000c1e1b00 */
[----:B------:R1:W-:Y:S02]  /*8120*/  STL.64 [R1+0x298], R8 ;  /* 0x0002980801007387 */ /* 0x0003e40000100a00 */
[----:B-1----:R-:W-:Y:S02]  /*8130*/  CS2R R8, SRZ ;  /* 0x0000000000087805 */ /* 0x002fe4000001ff00 */
[----:B0-----:R-:W-:Y:S02]  /*8140*/  MOV R18, R4 ;  /* 0x0000000400127202 */ /* 0x001fe40000000f00 */
[----:B------:R-:W-:-:S02]  /*8150*/  MOV R19, R5 ;  /* 0x0000000500137202 */ /* 0x000fc40000000f00 */
[----:B------:R-:W4:Y:S01]  /*8160*/  LDL.LU.64 R4, [R1+0x6c0] ;  /* 0x0006c00001047983 */ /* 0x000f220000300a00 */
        /* <DEDUP_REMOVED lines=52> */
[----:B------:R0:W-:Y:S04]  /*84b0*/  STL.64 [R1+0xb8], R12 ;  /* 0x0000b80c01007387 */ /* 0x0001e80000100a00 */
[----:B0-----:R-:W3:Y:S04]  /*84c0*/  LDL.LU.64 R12, [R1+0x7b8] ;  /* 0x0007b800010c7983 */ /* 0x001ee80000300a00 */
[----:B--2---:R0:W2:Y:S02]  /*84d0*/  @!P1 LDG.E.64 R10, desc[UR10][R6.64] ;  /* 0x0000000a060a9981 */ /* 0x0040a4000c1e1b00 */
[----:B0-----:R-:W-:-:S06]  /*84e0*/  CS2R R6, SRZ ;  /* 0x0000000000067805 */ /* 0x001fcc000001ff00 */
[----:B----4-:R-:W4:Y:S04]  /*84f0*/  @!P1 LDG.E.64 R6, desc[UR10][R8.64] ;  /* 0x0000000a08069981 */ /* 0x010f28000c1e1b00 */
[----:B------:R-:W3:Y:S04]  /*8500*/  LDL.LU.64 R8, [R1+0x7b0] ;  /* 0x0007b00001087983 */ /* 0x000ee80000300a00 */
[----:B------:R0:W-:Y:S01]  /*8510*/  STL.64 [R1+0x2b0], R2 ;  /* 0x0002b00201007387 */ /* 0x0001e20000100a00 */
[----:B------:R-:W-:Y:S02]  /*8520*/  LOP3.LUT P0, RZ, R16, 0x2, RZ, 0xc0, !PT ;  /* 0x0000000210ff7812 */ /* 0x000fe4000780c0ff */
[----:B0-----:R-:W-:-:S02]  /*8530*/  CS2R R2, SRZ ;  /* 0x0000000000027805 */ /* 0x001fc4000001ff00 */
[----:B--2---:R-:W-:-:S05]  /*8540*/  @!P1 MOV R3, R11 ;  /* 0x0000000b00039202 */ /* 0x004fca0000000f00 */
[----:B------:R0:W-:Y:S01]  /*8550*/  STL [R1+0x7c4], R3 ;  /* 0x0007c40301007387 */ /* 0x0001e20000100800 */
[----:B----4-:R-:W-:Y:S02]  /*8560*/  @!P1 MOV R2, R6 ;  /* 0x0000000600029202 */ /* 0x010fe40000000f00 */
[----:B0-----:R-:W-:-:S03]  /*8570*/  MOV R3, R19 ;  /* 0x0000001300037202 */ /* 0x001fc60000000f00 */
[----:B------:R0:W-:Y:S01]  /*8580*/  STL [R1+0x6f8], R2 ;  /* 0x0006f80201007387 */ /* 0x0001e20000100800 */
[----:B------:R-:W-:Y:S02]  /*8590*/  MOV R19, R21 ;  /* 0x0000001500137202 */ /* 0x000fe40000000f00 */
[----:B0-----:R-:W-:Y:S02]  /*85a0*/  MOV R2, R18 ;  /* 0x0000001200027202 */ /* 0x001fe40000000f00 */
[----:B------:R-:W-:Y:S02]  /*85b0*/  MOV R18, R20 ;  /* 0x0000001400127202 */ /* 0x000fe40000000f00 */
[----:B------:R-:W-:-:S06]  /*85c0*/  CS2R R20, SRZ ;  /* 0x0000000000147805 */ /* 0x000fcc000001ff00 */
[----:B---3--:R0:W2:Y:S02]  /*85d0*/  @!P0 LDG.E.64 R20, desc[UR10][R12.64] ;  /* 0x0000000a0c148981 */ /* 0x0080a4000c1e1b00 */
        /* <DEDUP_REMOVED lines=36> */
[----:B------:R-:W-:-:S06]  /*8820*/  CS2R R18, SRZ ;  /* 0x0000000000127805 */ /* 0x000fcc000001ff00 */
[----:B------:R0:W3:Y:S02]  /*8830*/  @!P2 LDG.E.64 R18, desc[UR10][R14.64] ;  /* 0x0000000a0e12a981 */ /* 0x0000e4000c1e1b00 */
[----:B0-----:R-:W-:-:S06]  /*8840*/  CS2R R14, SRZ ;  /* 0x00000000000e7805 */ /* 0x001fcc000001ff00 */
[----:B--2---:R-:W2:Y:S04]  /*8850*/  @!P2 LDG.E.64 R14, desc[UR10][R12.64] ;  /* 0x0000000a0c0ea981 */ /* 0x004ea8000c1e1b00 */
[----:B------:R0:W-:Y:S04]  /*8860*/  STL.64 [R1+0x2c0], R4 ;  /* 0x0002c00401007387 */ /* 0x0001e80000100a00 */
        /* <DEDUP_REMOVED lines=8> */
[----:B------:R-:W-:Y:S02]  /*88f0*/  LOP3.LUT P1, RZ, R17, 0x80000000, RZ, 0xc0, !PT ;  /* 0x8000000011ff7812 */ /* 0x000fe4000782c0ff */
[----:B------:R-:W-:Y:S02]  /*8900*/  MOV R12, R8 ;  /* 0x00000008000c7202 */ /* 0x000fe40000000f00 */
[----:B------:R-:W-:Y:S02]  /*8910*/  MOV R13, R9 ;  /* 0x00000009000d7202 */ /* 0x000fe40000000f00 */
[----:B------:R-:W-:-:S02]  /*8920*/  MOV R8, R2 ;  /* 0x0000000200087202 */ /* 0x000fc40000000f00 */
        /* <DEDUP_REMOVED lines=17> */
[----:B0-----:R-:W-:-:S08]  /*8a40*/  CS2R R6, SRZ ;  /* 0x0000000000067805 */ /* 0x001fd0000001ff00 */
[----:B----4-:R0:W3:Y:S02]  /*8a50*/  @!P0 LDG.E.64 R6, desc[UR10][R20.64] ;  /* 0x0000000a14068981 */ /* 0x0100e4000c1e1b00 */
[----:B0-----:R-:W-:Y:S02]  /*8a60*/  MOV R20, R4 ;  /* 0x0000000400147202 */ /* 0x001fe40000000f00 */
[----:B------:R-:W-:Y:S02]  /*8a70*/  MOV R21, R5 ;  /* 0x0000000500157202 */ /* 0x000fe40000000f00 */
[----:B------:R-:W-:Y:S02]  /*8a80*/  MOV R4, R8 ;  /* 0x0000000800047202 */ /* 0x000fe40000000f00 */
        /* <DEDUP_REMOVED lines=54> */
[----:B----4-:R0:W3:Y:S04]  /*8df0*/  @!P1 LDG.E.64 R14, desc[UR10][R18.64] ;  /* 0x0000000a120e9981 */ /* 0x0100e8000c1e1b00 */
[----:B------:R1:W-:Y:S02]  /*8e00*/  STL.64 [R1+0x2e0], R10 ;  /* 0x0002e00a01007387 */ /* 0x0003e40000100a00 */
[----:B-1----:R-:W-:Y:S02]  /*8e10*/  CS2R R10, SRZ ;  /* 0x00000000000a7805 */ /* 0x002fe4000001ff00 */
[----:B0-----:R-:W-:Y:S02]  /*8e20*/  MOV R18, R8 ;  /* 0x0000000800127202 */ /* 0x001fe40000000f00 */
[----:B------:R-:W-:-:S02]  /*8e30*/  MOV R19, R9 ;  /* 0x0000000900137202 */ /* 0x000fc40000000f00 */
[----:B------:R-:W4:Y:S01]  /*8e40*/  LDL.LU.64 R8, [R1+0x440] ;  /* 0x0004400001087983 */ /* 0x000f220000300a00 */
        /* <DEDUP_REMOVED lines=145> */
[----:B----4-:R0:W-:Y:S02]  /*9760*/  STL.64 [R1+0x318], R14 ;  /* 0x0003180e01007387 */ /* 0x0101e40000100a00 */
[----:B0-----:R-:W-:-:S02]  /*9770*/  CS2R R14, SRZ ;  /* 0x00000000000e7805 */ /* 0x001fc4000001ff00 */
[----:B--2---:R-:W-:Y:S02]  /*9780*/  @!P0 MOV R15, R7 ;  /* 0x00000007000f8202 */ /* 0x004fe40000000f00 */
[----:B---3--:R-:W-:-:S03]  /*9790*/  @!P0 MOV R14, R12 ;  /* 0x0000000c000e8202 */ /* 0x008fc60000000f00 */
[----:B------:R0:W-:Y:S04]  /*97a0*/  STL [R1+0x70c], R15 ;  /* 0x00070c0f01007387 */ /* 0x0001e80000100800 */
[----:B------:R1:W-:Y:S01]  /*97b0*/  STL [R1+0x418], R14 ;  /* 0x0004180e01007387 */ /* 0x0003e20000100800 */
[----:B0-----:R-:W-:Y:S02]  /*97c0*/  MOV R15, R19 ;  /* 0x00000013000f7202 */ /* 0x001fe40000000f00 */
[----:B-1----:R-:W-:Y:S02]  /*97d0*/  MOV R14, R18 ;  /* 0x00000012000e7202 */ /* 0x002fe40000000f00 */
[----:B------:R-:W2:Y:S04]  /*97e0*/  LDL.LU.64 R18, [R1+0x6e0] ;  /* 0x0006e00001127983 */ /* 0x000ea80000300a00 */
[----:B------:R0:W3:Y:S04]  /*97f0*/  @!P2 LDG.E.64 R4, desc[UR10][R14.64] ;  /* 0x0000000a0e04a981 */ /* 0x0000e8000c1e1b00 */
[----:B------:R1:W-:Y:S01]  /*9800*/  STL.64 [R1+0x320], R10 ;  /* 0x0003200a01007387 */ /* 0x0003e20000100a00 */
[----:B0-----:R-:W-:Y:S01]  /*9810*/  CS2R R14, SRZ ;  /* 0x00000000000e7805 */ /* 0x001fe2000001ff00 */
[----:B-1----:R-:W-:-:S02]  /*9820*/  HFMA2 R10, -RZ, RZ, 0, 0 ;  /* 0x00000000ff0a7431 */ /* 0x002fc400000001ff */
[----:B------:R0:W-:Y:S02]  /*9830*/  STL [R1+0x424], R0 ;  /* 0x0004240001007387 */ /* 0x0001e40000100800 */
[----:B0-----:R-:W-:Y:S01]  /*9840*/  HFMA2 R0, -RZ, RZ, 0, 0 ;  /* 0x00000000ff007431 */ /* 0x001fe200000001ff */
[----:B------:R-:W-:Y:S01]  /*9850*/  @!P1 MOV R0, R2 ;  /* 0x0000000200009202 */ /* 0x000fe20000000f00 */
[----:B--2---:R0:W2:Y:S01]  /*9860*/  @!P2 LDG.E.64 R14, desc[UR10][R18.64] ;  /* 0x0000000a120ea981 */ /* 0x0040a2000c1e1b00 */
[----:B---3--:R-:W-:Y:S02]  /*9870*/  @!P2 MOV R10, R5 ;  /* 0x00000005000aa202 */ /* 0x008fe40000000f00 */
[----:B0-----:R-:W-:Y:S02]  /*9880*/  MOV R18, R20 ;  /* 0x0000001400127202 */ /* 0x001fe40000000f00 */
[----:B------:R-:W-:Y:S01]  /*9890*/  MOV R19, R21 ;  /* 0x0000001500137202 */ /* 0x000fe20000000f00 */
[----:B------:R0:W-:Y:S03]  /*98a0*/  STL [R1+0x6e4], R10 ;  /* 0x0006e40a01007387 */ /* 0x0001e60000100800 */
[----:B------:R-:W-:-:S02]  /*98b0*/  MOV R11, R19 ;  /* 0x00000013000b7202 */ /* 0x000fc40000000f00 */
[----:B0-----:R-:W-:Y:S02]  /*98c0*/  MOV R10, R18 ;  /* 0x00000012000a7202 */ /* 0x001fe40000000f00 */
[----:B------:R-:W3:Y:S04]  /*98d0*/  LDL.LU.64 R18, [R1+0x6d0] ;  /* 0x0006d00001127983 */ /* 0x000ee80000300a00 */
        /* <DEDUP_REMOVED lines=10> */
[----:B------:R-:W-:Y:S02]  /*9980*/  @!P0 MOV R0, R13 ;  /* 0x0000000d00008202 */ /* 0x000fe40000000f00 */
[----:B0-----:R-:W-:-:S03]  /*9990*/  CS2R R2, SRZ ;  /* 0x0000000000027805 */ /* 0x001fc6000001ff00 */
[----:B------:R0:W-:Y:S01]  /*99a0*/  STL [R1+0x414], R0 ;  /* 0x0004140001007387 */ /* 0x0001e20000100800 */
[----:B------:R-:W-:-:S03]  /*99b0*/  LOP3.LUT P0, RZ, R17, 0x40000, RZ, 0xc0, !PT ;  /* 0x0004000011ff7812 */ /* 0x000fc6000780c0ff */
[----:B------:R1:W4:Y:S01]  /*99c0*/  @!P1 LDG.E.64 R2, desc[UR10][R10.64] ;  /* 0x0000000a0a029981 */ /* 0x000322000c1e1b00 */
[----:B0-----:R-:W-:Y:S01]  /*99d0*/  HFMA2 R0, -RZ, RZ, 0, 0 ;  /* 0x00000000ff007431 */ /* 0x001fe200000001ff */
[----:B------:R-:W-:Y:S02]  /*99e0*/  MOV R20, R48 ;  /* 0x0000003000147202 */ /* 0x000fe40000000f00 */
[----:B-1----:R-:W-:Y:S02]  /*99f0*/  CS2R R10, SRZ ;  /* 0x00000000000a7805 */ /* 0x002fe4000001ff00 */
[----:B------:R-:W-:Y:S02]  /*9a00*/  @!P2 MOV R0, R4 ;  /* 0x000000040000a202 */ /* 0x000fe40000000f00 */
[----:B------:R-:W-:Y:S02]  /*9a10*/  MOV R21, R49 ;  /* 0x0000003100157202 */ /* 0x000fe40000000f00 */
[----:B------:R-:W-:-:S02]  /*9a20*/  MOV R48, R36 ;  /* 0x0000002400307202 */ /* 0x000fc40000000f00 */
[----:B------:R-:W-:Y:S01]  /*9a30*/  MOV R49, R37 ;  /* 0x0000002500317202 */ /* 0x000fe20000000f00 */
[----:B------:R0:W-:Y:S01]  /*9a40*/  STL [R1+0x6e0], R0 ;  /* 0x0006e00001007387 */ /* 0x0001e20000100800 */
[----:B------:R-:W-:Y:S02]  /*9a50*/  MOV R36, R68 ;  /* 0x0000004400247202 */ /* 0x000fe40000000f00 */
[----:B------:R-:W-:Y:S02]  /*9a60*/  MOV R37, R69 ;  /* 0x0000004500257202 */ /* 0x000fe40000000f00 */
[----:B------:R-:W-:Y:S01]  /*9a70*/  CS2R R68, SRZ ;  /* 0x0000000000447805 */ /* 0x000fe2000001ff00 */
[----:B------:R1:W-:Y:S04]  /*9a80*/  STL.64 [R1+0x130], R6 ;  /* 0x0001300601007387 */ /* 0x0003e80000100a00 */
[----:B------:R1:W-:Y:S01]  /*9a90*/  STL.64 [R1+0x330], R12 ;  /* 0x0003300c01007387 */ /* 0x0003e20000100a00 */
[----:B0-----:R-:W-:-:S02]  /*9aa0*/  MOV R0, RZ ;  /* 0x000000ff00007202 */ /* 0x001fc40000000f00 */
[----:B-1----:R-:W-:Y:S01]  /*9ab0*/  CS2R R6, SRZ ;  /* 0x0000000000067805 */ /* 0x002fe2000001ff00 */
[----:B------:R-:W4:Y:S01]  /*9ac0*/  LDL.LU.64 R12, [R1+0x6a8] ;  /* 0x0006a800010c7983 */ /* 0x000f220000300a00 */
[----:B--2---:R-:W-:-:S03]  /*9ad0*/  @!P2 MOV R0, R14 ;  /* 0x0000000e0000a202 */ /* 0x004fc60000000f00 */
[----:B------:R0:W-:Y:S01]  /*9ae0*/  STL.64 [R1+0x968], R14 ;  /* 0x0009680e01007387 */ /* 0x0001e20000100a00 */
[----:B------:R-:W-:-:S03]  /*9af0*/  @!P2 MOV R69, R15 ;  /* 0x0000000f0045a202 */ /* 0x000fc60000000f00 */
[----:B---3--:R1:W2:Y:S02]  /*9b00*/  @!P1 LDG.E.64 R10, desc[UR10][R18.64] ;  /* 0x0000000a120a9981 */ /* 0x0082a4000c1e1b00 */
[----:B-1----:R-:W-:Y:S02]  /*9b10*/  MOV R18, R20 ;  /* 0x0000001400127202 */ /* 0x002fe40000000f00 */
[----:B------:R-:W-:Y:S02]  /*9b20*/  MOV R19, R21 ;  /* 0x0000001500137202 */ /* 0x000fe40000000f00 */
[----:B0-----:R-:W-:Y:S02]  /*9b30*/  MOV R14, R18 ;  /* 0x00000012000e7202 */ /* 0x001fe40000000f00 */
[----:B------:R-:W-:Y:S02]  /*9b40*/  MOV R15, R19 ;  /* 0x00000013000f7202 */ /* 0x000fe40000000f00 */
[----:B------:R-:W-:Y:S01]  /*9b50*/  LOP3.LUT P2, RZ, R17, 0x20000, RZ, 0xc0, !PT ;  /* 0x0002000011ff7812 */ /* 0x000fe2000784c0ff */
[----:B------:R0:W-:Y:S04]  /*9b60*/  STL.64 [R1+0x138], R4 ;  /* 0x0001380401007387 */ /* 0x0001e80000100a00 */
[----:B------:R-:W3:Y:S04]  /*9b70*/  @!P0 LDG.E.64 R6, desc[UR10][R14.64] ;  /* 0x0000000a0e068981 */ /* 0x000ee8000c1e1b00 */
[----:B------:R-:W2:Y:S04]  /*9b80*/  LDL.LU.64 R18, [R1+0x6b0] ;  /* 0x0006b00001127983 */ /* 0x000ea80000300a00 */
[----:B------:R-:W3:Y:S01]  /*9b90*/  LDL.LU.64 R14, [R1+0x698] ;  /* 0x00069800010e7983 */ /* 0x000ee20000300a00 */
[----:B0-----:R-:W-:-:S06]  /*9ba0*/  CS2R R4, SRZ ;  /* 0x0000000000047805 */ /* 0x001fcc000001ff00 */
[----:B----4-:R0:W4:Y:S02]  /*9bb0*/  @!P2 LDG.E.64 R4, desc[UR10][R12.64] ;  /* 0x0000000a0c04a981 */ /* 0x010124000c1e1b00 */
[----:B0-----:R-:W-:-:S06]  /*9bc0*/  CS2R R12, SRZ ;  /* 0x00000000000c7805 */ /* 0x001fcc000001ff00 */
[----:B---3--:R-:W3:Y:S04]  /*9bd0*/  @!P2 LDG.E.64 R12, desc[UR10][R14.64] ;  /* 0x0000000a0e0ca981 */ /* 0x008ee8000c1e1b00 */
[----:B------:R-:W4:Y:S04]  /*9be0*/  LDL.LU.64 R14, [R1+0x968] ;  /* 0x00096800010e7983 */ /* 0x000f280000300a00 */
[----:B------:R0:W-:Y:S01]  /*9bf0*/  STL.64 [R1+0x328], R8 ;  /* 0x0003280801007387 */ /* 0x0001e20000100a00 */
[----:B------:R-:W-:Y:S02]  /*9c00*/  MOV R20, R48 ;  /* 0x0000003000147202 */ /* 0x000fe40000000f00 */
[----:B------:R-:W-:-:S02]  /*9c10*/  MOV R21, R49 ;  /* 0x0000003100157202 */ /* 0x000fc40000000f00 */
[----:B0-----:R-:W-:-:S06]  /*9c20*/  CS2R R8, SRZ ;  /* 0x0000000000087805 */ /* 0x001fcc000001ff00 */
[----:B--2---:R0:W2:Y:S02]  /*9c30*/  @!P0 LDG.E.64 R8, desc[UR10][R18.64] ;  /* 0x0000000a12088981 */ /* 0x0040a4000c1e1b00 */
[----:B0-----:R-:W-:Y:S02]  /*9c40*/  MOV R18, R20 ;  /* 0x0000001400127202 */ /* 0x001fe40000000f00 */
[----:B------:R-:W-:Y:S01]  /*9c50*/  MOV R19, R21 ;  /* 0x0000001500137202 */ /* 0x000fe20000000f00 */
[----:B------:R-:W-:Y:S04]  /*9c60*/  STL [R1+0x410], R0 ;  /* 0x0004100001007387 */ /* 0x000fe80000100800 */
[----:B----4-:R0:W-:Y:S02]  /*9c70*/  STL.64 [R1+0x338], R14 ;  /* 0x0003380e01007387 */ /* 0x0101e40000100a00 */
[----:B0-----:R-:W-:-:S02]  /*9c80*/  MOV R14, R18 ;  /* 0x00000012000e7202 */ /* 0x001fc40000000f00 */
[----:B------:R-:W-:Y:S02]  /*9c90*/  MOV R15, R19 ;  /* 0x00000013000f7202 */ /* 0x000fe40000000f00 */
[----:B------:R-:W4:Y:S01]  /*9ca0*/  LDL.LU.64 R18, [R1+0x680] ;  /* 0x0006800001127983 */ /* 0x000f220000300a00 */
[----:B------:R-:W-:Y:S01]  /*9cb0*/  HFMA2 R0, -RZ, RZ, 0, 0 ;  /* 0x00000000ff007431 */ /* 0x000fe200000001ff */
[----:B------:R-:W-:Y:S02]  /*9cc0*/  @!P1 MOV R0, R2 ;  /* 0x0000000200009202 */ /* 0x000fe40000000f00 */
[----:B------:R-:W-:Y:S02]  /*9cd0*/  MOV R48, R32 ;  /* 0x0000002000307202 */ /* 0x000fe40000000f00 */
[----:B------:R-:W-:Y:S01]  /*9ce0*/  MOV R49, R33 ;  /* 0x0000002100317202 */ /* 0x000fe20000000f00 */
[----:B------:R0:W-:Y:S01]  /*9cf0*/  STL [R1+0x6d0], R0 ;  /* 0x0006d00001007387 */ /* 0x0001e20000100800 */
[----:B------:R-:W-:-:S02]  /*9d00*/  MOV R32, R28 ;  /* 0x0000001c00207202 */ /* 0x000fc40000000f00 */
[----:B------:R-:W-:Y:S02]  /*9d10*/  MOV R33, R29 ;  /* 0x0000001d00217202 */ /* 0x000fe40000000f00 */
[----:B------:R-:W-:Y:S02]  /*9d20*/  MOV R28, R58 ;  /* 0x0000003a001c7202 */ /* 0x000fe40000000f00 */
[----:B------:R-:W-:Y:S01]  /*9d30*/  MOV R29, R59 ;  /* 0x0000003b001d7202 */ /* 0x000fe20000000f00 */
[----:B0-----:R-:W-:Y:S01]  /*9d40*/  HFMA2 R0, -RZ, RZ, 0, 0 ;  /* 0x00000000ff007431 */ /* 0x001fe200000001ff */
[----:B------:R-:W-:Y:S02]  /*9d50*/  MOV R58, R66 ;  /* 0x00000042003a7202 */ /* 0x000fe40000000f00 */
[----:B------:R-:W-:Y:S02]  /*9d60*/  MOV R59, R67 ;  /* 0x00000043003b7202 */ /* 0x000fe40000000f00 */
[----:B------:R-:W-:-:S02]  /*9d70*/  CS2R R66, SRZ ;  /* 0x0000000000427805 */ /* 0x000fc4000001ff00 */
[----:B------:R-:W-:Y:S02]  /*9d80*/  @!P1 MOV R68, R10 ;  /* 0x0000000a00449202 */ /* 0x000fe40000000f00 */
[----:B------:R-:W-:Y:S02]  /*9d90*/  @!P1 MOV R0, R3 ;  /* 0x0000000300009202 */ /* 0x000fe40000000f00 */
[----:B------:R-:W-:Y:S02]  /*9da0*/  @!P1 MOV R67, R11 ;  /* 0x0000000b00439202 */ /* 0x000fe40000000f00 */
[----:B------:R-:W-:Y:S01]  /*9db0*/  LOP3.LUT P1, RZ, R17, 0x10000, RZ, 0xc0, !PT ;  /* 0x0001000011ff7812 */ /* 0x000fe2000782c0ff */
[----:B------:R0:W-:Y:S04]  /*9dc0*/  STL.64 [R1+0x140], R2 ;  /* 0x0001400201007387 */ /* 0x0001e80000100a00 */
[----:B------:R1:W-:Y:S01]  /*9dd0*/  STL [R1+0x6d4], R0 ;  /* 0x0006d40001007387 */ /* 0x0003e20000100800 */
[----:B0-----:R-:W-:Y:S01]  /*9de0*/  CS2R R2, SRZ ;  /* 0x0000000000027805 */ /* 0x001fe2000001ff00 */
[----:B-1----:R-:W-:-:S06]  /*9df0*/  HFMA2 R0, -RZ, RZ, 0, 0 ;  /* 0x00000000ff007431 */ /* 0x002fcc00000001ff */
[----:B------:R0:W2:Y:S01]  /*9e00*/  @!P1 LDG.E.64 R2, desc[UR10][R14.64] ;  /* 0x0000000a0e029981 */ /* 0x0000a2000c1e1b00 */
[----:B------:R-:W-:Y:S02]  /*9e10*/  @!P0 MOV R0, R6 ;  /* 0x0000000600008202 */ /* 0x000fe40000000f00 */
[----:B0-----:R-:W-:-:S03]  /*9e20*/  CS2R R14, SRZ ;  /* 0x00000000000e7805 */ /* 0x001fc6000001ff00 */
[----:B------:R0:W-:Y:S02]  /*9e30*/  STL [R1+0x6b0], R0 ;  /* 0x0006b00001007387 */ /* 0x0001e40000100800 */
[----:B0-----:R-:W-:Y:S01]  /*9e40*/  HFMA2 R0, -RZ, RZ, 0, 0 ;  /* 0x00000000ff007431 */ /* 0x001fe200000001ff */
[----:B------:R-:W-:-:S05]  /*9e50*/  @!P0 MOV R0, R7 ;  /* 0x0000000700008202 */ /* 0x000fca0000000f00 */
[----:B------:R0:W-:Y:S01]  /*9e60*/  STL [R1+0x6c8], R0 ;  /* 0x0006c80001007387 */ /* 0x0001e20000100800 */
[----:B------:R-:W-:Y:S01]  /*9e70*/  MOV R20, R28 ;  /* 0x0000001c00147202 */ /* 0x000fe20000000f00 */
[----:B0-----:R-:W-:Y:S01]  /*9e80*/  HFMA2 R0, -RZ, RZ, 0, 0 ;  /* 0x00000000ff007431 */ /* 0x001fe200000001ff */
[----:B------:R-:W-:Y:S02]  /*9e90*/  MOV R21, R29 ;  /* 0x0000001d00157202 */ /* 0x000fe40000000f00 */
[----:B------:R-:W-:Y:S02]  /*9ea0*/  @!P2 MOV R0, R4 ;  /* 0x000000040000a202 */ /* 0x000fe40000000f00 */
[----:B------:R-:W-:Y:S02]  /*9eb0*/  MOV R28, R58 ;  /* 0x0000003a001c7202 */ /* 0x000fe40000000f00 */
[----:B------:R-:W-:Y:S02]  /*9ec0*/  MOV R29, R59 ;  /* 0x0000003b001d7202 */ /* 0x000fe40000000f00 */
[----:B------:R-:W-:Y:S01]  /*9ed0*/  CS2R R58, SRZ ;  /* 0x00000000003a7805 */ /* 0x000fe2000001ff00 */
[----:B------:R0:W-:Y:S01]  /*9ee0*/  STL [R1+0x6cc], R0 ;  /* 0x0006cc0001007387 */ /* 0x0001e20000100800 */
[----:B---3--:R-:W-:-:S03]  /*9ef0*/  @!P2 MOV R58, R12 ;  /* 0x0000000c003aa202 */ /* 0x008fc60000000f00 */
[----:B------:R1:W-:Y:S01]  /*9f00*/  STL.64 [R1+0x350], R12 ;  /* 0x0003500c01007387 */ /* 0x0003e20000100a00 */
[----:B0-----:R-:W-:Y:S02]  /*9f10*/  MOV R0, RZ ;  /* 0x000000ff00007202 */ /* 0x001fe40000000f00 */
[----:B------:R-:W-:Y:S02]  /*9f20*/  @!P2 MOV R0, R13 ;  /* 0x0000000d0000a202 */ /* 0x000fe40000000f00 */
[----:B-1----:R-:W3:Y:S04]  /*9f30*/  LDL.LU.64 R12, [R1+0x648] ;  /* 0x00064800010c7983 */ /* 0x002ee80000300a00 */
[----:B----4-:R-:W4:Y:S04]  /*9f40*/  @!P1 LDG.E.64 R14, desc[UR10][R18.64] ;  /* 0x0000000a120e9981 */ /* 0x010f28000c1e1b00 */
[----:B------:R-:W3:Y:S01]  /*9f50*/  LDL.LU.64 R18, [R1+0x668] ;  /* 0x0006680001127983 */ /* 0x000ee20000300a00 */
[----:B--2---:R-:W-:-:S02]  /*9f60*/  @!P0 MOV R66, R8 ;  /* 0x0000000800428202 */ /* 0x004fc40000000f00 */
[----:B------:R-:W-:Y:S02]  /*9f70*/  @!P0 MOV R59, R9 ;  /* 0x00000009003b8202 */ /* 0x000fe40000000f00 */
[----:B------:R-:W-:Y:S01]  /*9f80*/  LOP3.LUT P0, RZ, R17, 0x8000, RZ, 0xc0, !PT ;  /* 0x0000800011ff7812 */ /* 0x000fe2000780c0ff */
[----:B------:R0:W-:Y:S04]  /*9f90*/  STL [R1+0x960], R16 ;  /* 0x0009601001007387 */ /* 0x0001e80000100800 */
[----:B------:R1:W-:Y:S04]  /*9fa0*/  STL.64 [R1+0x148], R6 ;  /* 0x0001480601007387 */ /* 0x0003e80000100a00 */
[----:B------:R2:W-:Y:S01]  /*9fb0*/  STL.64 [R1+0x340], R10 ;  /* 0x0003400a01007387 */ /* 0x0005e20000100a00 */
[----:B0-----:R-:W-:Y:S01]  /*9fc0*/  HFMA2 R16, -RZ, RZ, 0, 0 ;  /* 0x00000000ff107431 */ /* 0x001fe200000001ff */
[----:B-1----:R-:W-:-:S02]  /*9fd0*/  CS2R R6, SRZ ;  /* 0x0000000000067805 */ /* 0x002fc4000001ff00 */
[----:B--2---:R-:W-:Y:S02]  /*9fe0*/  MOV R10, R30 ;  /* 0x0000001e000a7202 */ /* 0x004fe40000000f00 */
[----:B------:R-:W-:Y:S02]  /*9ff0*/  MOV R11, R31 ;  /* 0x0000001f000b7202 */ /* 0x000fe40000000f00 */
[----:B------:R-:W-:-:S03]  /*a000*/  @!P2 MOV R16, R5 ;  /* 0x000000050010a202 */ /* 0x000fc60000000f00 */
[----:B------:R0:W2:Y:S01]  /*a010*/  @!P0 LDG.E.64 R6, desc[UR10][R10.64] ;  /* 0x0000000a0a068981 */ /* 0x0000a2000c1e1b00 */
[----:B------:R-:W-:-:S03]  /*a020*/  LOP3.LUT P2, RZ, R17, 0x4000, RZ, 0xc0, !PT ;  /* 0x0000400011ff7812 */ /* 0x000fc6000784c0ff */
[----:B------:R1:W-:Y:S01]  /*a030*/  STL [R1+0x6d8], R16 ;  /* 0x0006d81001007387 */ /* 0x0003e20000100800 */
[----:B0-----:R-:W-:-:S03]  /*a040*/  CS2R R10, SRZ ;  /* 0x00000000000a7805 */ /* 0x001fc6000001ff00 */
[----:B------:R0:W-:Y:S01]  /*a050*/  STL.64 [R1+0x150], R4 ;  /* 0x0001500401007387 */ /* 0x0001e20000100a00 */
[----:B-1----:R-:W-:Y:S01]  /*a060*/  HFMA2 R16, -RZ, RZ, 0, 0 ;  /* 0x00000000ff107431 */ /* 0x002fe200000001ff */
[----:B------:R-:W-:Y:S02]  /*a070*/  @!P1 MOV R16, R2 ;  /* 0x0000000200109202 */ /* 0x000fe40000000f00 */
[----:B0-----:R-:W-:-:S03]  /*a080*/  CS2R R4, SRZ ;  /* 0x0000000000047805 */ /* 0x001fc6000001ff00 */
[----:B------:R0:W-:Y:S01]  /*a090*/  STL [R1+0x6dc], R16 ;  /* 0x0006dc1001007387 */ /* 0x0001e20000100800 */
[----:B------:R-:W-:Y:S01]  /*a0a0*/  CS2R R30, SRZ ;  /* 0x00000000001e7805 */ /* 0x000fe2000001ff00 */
[----:B0-----:R-:W-:Y:S01]  /*a0b0*/  HFMA2 R16, -RZ, RZ, 0, 0 ;  /* 0x00000000ff107431 */ /* 0x001fe200000001ff */
[----:B------:R-:W-:Y:S01]  /*a0c0*/  @!P1 MOV R16, R3 ;  /* 0x0000000300109202 */ /* 0x000fe20000000f00 */
[----:B------:R0:W-:Y:S02]  /*a0d0*/  STL.64 [R1+0x158], R2 ;  /* 0x0001580201007387 */ /* 0x0001e40000100a00 */
[----:B0-----:R-:W-:Y:S02]  /*a0e0*/  CS2R R2, SRZ ;  /* 0x0000000000027805 */ /* 0x001fe4000001ff00 */
[----:B---3--:R0:W3:Y:S02]  /*a0f0*/  @!P0 LDG.E.64 R10, desc[UR10][R18.64] ;  /* 0x0000000a120a8981 */ /* 0x0080e4000c1e1b00 */
[----:B0-----:R-:W-:-:S02]  /*a100*/  MOV R18, R20 ;  /* 0x0000001400127202 */ /* 0x001fc40000000f00 */
[----:B------:R-:W-:-:S05]  /*a110*/  MOV R19, R21 ;  /* 0x0000001500137202 */ /* 0x000fca0000000f00 */
[----:B------:R-:W3:Y:S01]  /*a120*/  @!P2 LDG.E.64 R4, desc[UR10][R18.64] ;  /* 0x0000000a1204a981 */ /* 0x000ee2000c1e1b00 */
[----:B----4-:R-:W-:-:S03]  /*a130*/  @!P1 MOV R30, R14 ;  /* 0x0000000e001e9202 */ /* 0x010fc60000000f00 */
[----:B------:R-:W4:Y:S01]  /*a140*/  LDL.LU.64 R18, [R1+0x638] ;  /* 0x0006380001127983 */ /* 0x000f220000300a00 */
[----:B------:R-:W-:Y:S02]  /*a150*/  @!P1 MOV R31, R15 ;  /* 0x0000000f001f9202 */ /* 0x000fe40000000f00 */
[----:B------:R-:W-:-:S13]  /*a160*/  LOP3.LUT P1, RZ, R17, 0x2000, RZ, 0xc0, !PT ;  /* 0x0000200011ff7812 */ /* 0x000fda000782c0ff */
[----:B------:R0:W4:Y:S04]  /*a170*/  @!P1 LDG.E.64 R2, desc[UR10][R12.64] ;  /* 0x0000000a0c029981 */ /* 0x000128000c1e1b00 */
[----:B------:R1:W-:Y:S01]  /*a180*/  STL.64 [R1+0x348], R8 ;  /* 0x0003480801007387 */ /* 0x0003e20000100a00 */
[----:B------:R-:W-:-:S03]  /*a190*/  MOV R20, R48 ;  /* 0x0000003000147202 */ /* 0x000fc60000000f00 */
[----:B------:R2:W-:Y:S01]  /*a1a0*/  STL [R1+0x6f4], R16 ;  /* 0x0006f41001007387 */ /* 0x0005e20000100800 */
[----:B-1----:R-:W-:Y:S01]  /*a1b0*/  HFMA2 R8, -RZ, RZ, 0, 0 ;  /* 0x00000000ff087431 */ /* 0x002fe200000001ff */
[----:B------:R-:W-:Y:S01]  /*a1c0*/  MOV R21, R49 ;  /* 0x0000003100157202 */ /* 0x000fe20000000f00 */
[----:B--2---:R-:W-:Y:S01]  /*a1d0*/  HFMA2 R16, -RZ, RZ, 0, 0 ;  /* 0x00000000ff107431 */ /* 0x004fe200000001ff */
[----:B------:R-:W-:Y:S02]  /*a1e0*/  @!P0 MOV R8, R7 ;  /* 0x0000000700088202 */ /* 0x000fe40000000f00 */
[----:B------:R-:W-:Y:S02]  /*a1f0*/  MOV R48, R36 ;  /* 0x0000002400307202 */ /* 0x000fe40000000f00 */
[----:B------:R-:W-:Y:S01]  /*a200*/  MOV R49, R37 ;  /* 0x0000002500317202 */ /* 0x000fe20000000f00 */
[----:B------:R1:W-:Y:S01]  /*a210*/  STL [R1+0x7ac], R8 ;  /* 0x0007ac0801007387 */ /* 0x0003e20000100800 */
[----:B------:R-:W-:-:S02]  /*a220*/  MOV R36, R32 ;  /* 0x0000002000247202 */ /* 0x000fc40000000f00 */
[----:B------:R-:W-:Y:S02]  /*a230*/  MOV R37, R33 ;  /* 0x0000002100257202 */ /* 0x000fe40000000f00 */
[----:B------:R-:W-:Y:S02]  /*a240*/  CS2R R32, SRZ ;  /* 0x0000000000207805 */ /* 0x000fe4000001ff00 */
[----:B------:R-:W-:Y:S02]  /*a250*/  @!P0 MOV R16, R6 ;  /* 0x0000000600108202 */ /* 0x000fe40000000f00 */
[----:B0-----:R-:W-:Y:S02]  /*a260*/  CS2R R12, SRZ ;  /* 0x00000000000c7805 */ /* 0x001fe4000001ff00 */
[----:B-1----:R-:W-:Y:S01]  /*a270*/  CS2R R8, SRZ ;  /* 0x0000000000087805 */ /* 0x002fe2000001ff00 */
[----:B------:R0:W-:Y:S05]  /*a280*/  STL.64 [R1+0x160], R6 ;  /* 0x0001600601007387 */ /* 0x0001ea0000100a00 */
[----:B------:R1:W2:Y:S01]  /*a290*/  @!P2 LDG.E.64 R8, desc[UR10][R36.64] ;  /* 0x0000000a2408a981 */ /* 0x0002a2000c1e1b00 */
[----:B0-----:R-:W-:-:S02]  /*a2a0*/  CS2R R6, SRZ ;  /* 0x0000000000067805 */ /* 0x001fc4000001ff00 */
[----:B-1----:R-:W-:Y:S02]  /*a2b0*/  MOV R36, R34 ;  /* 0x0000002200247202 */ /* 0x002fe40000000f00 */
[----:B------:R-:W-:Y:S01]  /*a2c0*/  MOV R37, R35 ;  /* 0x0000002300257202 */ /* 0x000fe20000000f00 */
[----:B------:R0:W-:Y:S02]  /*a2d0*/  STL [R1+0x7a8], R16 ;  /* 0x0007a81001007387 */ /* 0x0001e40000100800 */
[----:B0-----:R-:W-:Y:S02]  /*a2e0*/  HFMA2 R16, -RZ, RZ, 0, 0 ;  /* 0x00000000ff107431 */ /* 0x001fe400000001ff */
[----:B------:R0:W-:Y:S02]  /*a2f0*/  STL.64 [R1+0x358], R14 ;  /* 0x0003580e01007387 */ /* 0x0001e40000100a00 */
[----:B0-----:R-:W-:Y:S01]  /*a300*/  HFMA2 R14, -RZ, RZ, 0, 0 ;  /* 0x00000000ff0e7431 */ /* 0x001fe200000001ff */
[----:B---3--:R-:W-:-:S02]  /*a310*/  @!P0 MOV R32, R10 ;  /* 0x0000000a00208202 */ /* 0x008fc40000000f00 */
[----:B------:R-:W-:Y:S02]  /*a320*/  @!P0 MOV R33, R11 ;  /* 0x0000000b00218202 */ /* 0x000fe40000000f00 */
[----:B------:R-:W-:Y:S01]  /*a330*/  LOP3.LUT P0, RZ, R17, 0x1000, RZ, 0xc0, !PT ;  /* 0x0000100011ff7812 */ /* 0x000fe2000780c0ff */
[----:B----4-:R0:W3:Y:S02]  /*a340*/  @!P1 LDG.E.64 R12, desc[UR10][R18.64] ;  /* 0x0000000a120c9981 */ /* 0x0100e4000c1e1b00 */
[----:B0-----:R-:W-:Y:S02]  /*a350*/  MOV R18, R36 ;  /* 0x0000002400127202 */ /* 0x001fe40000000f00 */
[----:B------:R-:W-:-:S08]  /*a360*/  MOV R19, R37 ;  /* 0x0000002500137202 */ /* 0x000fd00000000f00 */
[----:B------:R-:W4:Y:S01]  /*a370*/  @!P0 LDG.E.64 R6, desc[UR10][R18.64] ;  /* 0x0000000a12068981 */ /* 0x000f22000c1e1b00 */
[----:B------:R-:W-:Y:S02]  /*a380*/  @!P2 MOV R16, R4 ;  /* 0x000000040010a202 */ /* 0x000fe40000000f00 */
[----:B------:R-:W-:-:S03]  /*a390*/  @!P1 MOV R14, R3 ;  /* 0x00000003000e9202 */ /* 0x000fc60000000f00 */
[----:B------:R0:W-:Y:S04]  /*a3a0*/  STL [R1+0x7b8], R16 ;  /* 0x0007b81001007387 */ /* 0x0001e80000100800 */
[----:B------:R1:W-:Y:S01]  /*a3b0*/  STL.64 [R1+0x168], R4 ;  /* 0x0001680401007387 */ /* 0x0003e20000100a00 */
[----:B0-----:R-:W-:-:S03]  /*a3c0*/  HFMA2 R16, -RZ, RZ, 0, 0 ;  /* 0x00000000ff107431 */ /* 0x001fc600000001ff */
[----:B------:R0:W-:Y:S01]  /*a3d0*/  STL [R1+0x7dc], R14 ;  /* 0x0007dc0e01007387 */ /* 0x0001e20000100800 */
[----:B------:R-:W-:-:S03]  /*a3e0*/  @!P2 MOV R16, R5 ;  /* 0x000000050010a202 */ /* 0x000fc60000000f00 */
[----:B-1----:R-:W4:Y:S01]  /*a3f0*/  LDL.LU.64 R4, [R1+0x618] ;  /* 0x0006180001047983 */ /* 0x002f220000300a00 */
[----:B0-----:R-:W-:-:S06]  /*a400*/  CS2R R14, SRZ ;  /* 0x00000000000e7805 */ /* 0x001fcc000001ff00 */
[----:B------:R0:W4:Y:S02]  /*a410*/  @!P0 LDG.E.64 R14, desc[UR10][R28.64] ;  /* 0x0000000a1c0e8981 */ /* 0x000124000c1e1b00 */
        /* <DEDUP_REMOVED lines=8> */
[----:B------:R-:W4:Y:S01]  /*a4a0*/  LDL.LU.64 R42, [R1+0x600] ;  /* 0x00060000012a7983 */ /* 0x000f220000300a00 */
[----:B------:R-:W-:Y:S02]  /*a4b0*/  HFMA2 R36, -RZ, RZ, 0, 0 ;  /* 0x00000000ff247431 */ /* 0x000fe400000001ff */
[----:B------:R-:W-:Y:S01]  /*a4c0*/  HFMA2 R18, -RZ, RZ, 0, 0 ;  /* 0x00000000ff127431 */ /* 0x000fe200000001ff */
[----:B------:R-:W-:Y:S01]  /*a4d0*/  @!P1 MOV R36, R2 ;  /* 0x0000000200249202 */ /* 0x000fe20000000f00 */
[----:B------:R0:W-:Y:S04]  /*a4e0*/  STL.64 [R1+0x360], R10 ;  /* 0x0003600a01007387 */ /* 0x0001e80000100a00 */
[----:B------:R1:W-:Y:S01]  /*a4f0*/  STL [R1+0x7d8], R36 ;  /* 0x0007d82401007387 */ /* 0x0003e20000100800 */
[----:B------:R-:W-:-:S02]  /*a500*/  CS2R R34, SRZ ;  /* 0x0000000000227805 */ /* 0x000fc4000001ff00 */
[----:B------:R-:W-:Y:S02]  /*a510*/  MOV R19, R21 ;  /* 0x0000001500137202 */ /* 0x000fe40000000f00 */
[----:B--2---:R-:W-:Y:S01]  /*a520*/  @!P2 MOV R34, R8 ;  /* 0x000000080022a202 */ /* 0x004fe20000000f00 */
[----:B0-----:R-:W-:Y:S01]  /*a530*/  HFMA2 R10, -RZ, RZ, 0, 0 ;  /* 0x00000000ff0a7431 */ /* 0x001fe200000001ff */
[----:B-1----:R-:W-:Y:S02]  /*a540*/  CS2R R36, SRZ ;  /* 0x0000000000247805 */ /* 0x002fe4000001ff00 */
[----:B------:R-:W-:Y:S02]  /*a550*/  @!P2 MOV R35, R9 ;  /* 0x000000090023a202 */ /* 0x000fe40000000f00 */
[----:B------:R-:W-:Y:S02]  /*a560*/  MOV R21, R49 ;  /* 0x0000003100157202 */ /* 0x000fe40000000f00 */
[----:B------:R-:W-:-:S02]  /*a570*/  LOP3.LUT P2, RZ, R17, 0x800, RZ, 0xc0, !PT ;  /* 0x0000080011ff7812 */ /* 0x000fc4000784c0ff */
[----:B------:R-:W-:Y:S01]  /*a580*/  MOV R49, R47 ;  /* 0x0000002f00317202 */ /* 0x000fe20000000f00 */
[----:B------:R0:W-:Y:S04]  /*a590*/  STL.64 [R1+0x170], R2 ;  /* 0x0001700201007387 */ /* 0x0001e80000100a00 */
[----:B------:R1:W-:Y:S01]  /*a5a0*/  STL.64 [R1+0x368], R8 ;  /* 0x0003680801007387 */ /* 0x0003e20000100a00 */
[----:B0-----:R-:W-:Y:S02]  /*a5b0*/  CS2R R2, SRZ ;  /* 0x0000000000027805 */ /* 0x001fe4000001ff00 */
[----:B-1----:R-:W-:Y:S02]  /*a5c0*/  MOV R9, R49 ;  /* 0x0000003100097202 */ /* 0x002fe40000000f00 */
[----:B------:R-:W-:-:S02]  /*a5d0*/  MOV R47, R39 ;  /* 0x00000027002f7202 */ /* 0x000fc40000000f00 */
[----:B---3--:R-:W-:Y:S02]  /*a5e0*/  @!P1 MOV R36, R12 ;  /* 0x0000000c00249202 */ /* 0x008fe40000000f00 */
[----:B------:R-:W-:Y:S02]  /*a5f0*/  @!P1 MOV R37, R13 ;  /* 0x0000000d00259202 */ /* 0x000fe40000000f00 */
[----:B------:R-:W-:Y:S02]  /*a600*/  LOP3.LUT P1, RZ, R17, 0x400, RZ, 0xc0, !PT ;  /* 0x0000040011ff7812 */ /* 0x000fe4000782c0ff */
[----:B----4-:R-:W-:-:S05]  /*a610*/  @!P0 MOV R18, R6 ;  /* 0x0000000600128202 */ /* 0x010fca0000000f00 */
[----:B------:R0:W-:Y:S01]  /*a620*/  STL [R1+0x800], R18 ;  /* 0x0008001201007387 */ /* 0x0001e20000100800 */
[----:B------:R-:W-:Y:S02]  /*a630*/  @!P0 MOV R10, R7 ;  /* 0x00000007000a8202 */ /* 0x000fe40000000f00 */
[----:B0-----:R-:W-:Y:S02]  /*a640*/  MOV R18, R20 ;  /* 0x0000001400127202 */ /* 0x001fe40000000f00 */
[----:B------:R-:W-:Y:S02]  /*a650*/  MOV R20, R48 ;  /* 0x0000003000147202 */ /* 0x000fe40000000f00 */
[----:B------:R-:W-:Y:S01]  /*a660*/  MOV R48, R46 ;  /* 0x0000002e00307202 */ /* 0x000fe20000000f00 */
[----:B------:R0:W-:Y:S03]  /*a670*/  STL [R1+0x804], R10 ;  /* 0x0008040a01007387 */ /* 0x0001e60000100800 */
[----:B------:R-:W-:-:S05]  /*a680*/  MOV R8, R48 ;  /* 0x0000003000087202 */ /* 0x000fca0000000f00 */
[----:B------:R1:W2:Y:S01]  /*a690*/  @!P1 LDG.E.64 R2, desc[UR10][R8.64] ;  /* 0x0000000a08029981 */ /* 0x0002a2000c1e1b00 */
[----:B0-----:R-:W-:-:S06]  /*a6a0*/  CS2R R10, SRZ ;  /* 0x00000000000a7805 */ /* 0x001fcc000001ff00 */
[----:B------:R0:W3:Y:S01]  /*a6b0*/  @!P2 LDG.E.64 R10, desc[UR10][R4.64] ;  /* 0x0000000a040aa981 */ /* 0x0000e2000c1e1b00 */
[----:B-1----:R-:W-:-:S06]  /*a6c0*/  CS2R R8, SRZ ;  /* 0x0000000000087805 */ /* 0x002fcc000001ff00 */
[----:B------:R1:W4:Y:S01]  /*a6d0*/  @!P1 LDG.E.64 R8, desc[UR10][R18.64] ;  /* 0x0000000a12089981 */ /* 0x000322000c1e1b00 */
[----:B0-----:R-:W-:Y:S02]  /*a6e0*/  CS2R R4, SRZ ;  /* 0x0000000000047805 */ /* 0x001fe4000001ff00 */
[----:B------:R-:W-:Y:S02]  /*a6f0*/  MOV R46, R38 ;  /* 0x00000026002e7202 */ /* 0x000fe40000000f00 */
[----:B------:R-:W-:Y:S02]  /*a700*/  CS2R R38, SRZ ;  /* 0x0000000000267805 */ /* 0x000fe4000001ff00 */
[----:B------:R0:W4:Y:S01]  /*a710*/  @!P2 LDG.E.64 R4, desc[UR10][R42.64] ;  /* 0x0000000a2a04a981 */ /* 0x000122000c1e1b00 */
[----:B------:R-:W-:Y:S02]  /*a720*/  @!P0 MOV R38, R14 ;  /* 0x0000000e00268202 */ /* 0x000fe40000000f00 */
[----:B------:R-:W-:Y:S01]  /*a730*/  @!P0 MOV R39, R15 ;  /* 0x0000000f00278202 */ /* 0x000fe20000000f00 */
[----:B------:R0:W-:Y:S01]  /*a740*/  STL.64 [R1+0x378], R14 ;  /* 0x0003780e01007387 */ /* 0x0001e20000100a00 */
[----:B-1----:R-:W-:-:S02]  /*a750*/  MOV R18, R20 ;  /* 0x0000001400127202 */ /* 0x002fc40000000f00 */
[----:B------:R-:W-:Y:S01]  /*a760*/  MOV R48, R46 ;  /* 0x0000002e00307202 */ /* 0x000fe20000000f00 */
[----:B0-----:R-:W-:Y:S01]  /*a770*/  HFMA2 R43, -RZ, RZ, 0, 0 ;  /* 0x00000000ff2b7431 */ /* 0x001fe200000001ff */
[----:B------:R-:W-:Y:S01]  /*a780*/  MOV R49, R47 ;  /* 0x0000002f00317202 */ /* 0x000fe20000000f00 */
[----:B------:R0:W-:Y:S04]  /*a790*/  STL.64 [R1+0x370], R12 ;  /* 0x0003700c01007387 */ /* 0x0001e80000100a00 */
[----:B------:R-:W4:Y:S01]  /*a7a0*/  LDL.LU.64 R14, [R1+0x5c8] ;  /* 0x0005c800010e7983 */ /* 0x000f220000300a00 */
[----:B------:R-:W-:Y:S01]  /*a7b0*/  HFMA2 R20, -RZ, RZ, 0, 0 ;  /* 0x00000000ff147431 */ /* 0x000fe200000001ff */
[----:B------:R-:W-:Y:S02]  /*a7c0*/  LOP3.LUT P0, RZ, R17, 0x200, RZ, 0xc0, !PT ;  /* 0x0000020011ff7812 */ /* 0x000fe4000780c0ff */
[----:B------:R-:W-:Y:S01]  /*a7d0*/  MOV R46, R40 ;  /* 0x00000028002e7202 */ /* 0x000fe20000000f00 */
[----:B------:R1:W-:Y:S01]  /*a7e0*/  STL.64 [R1+0x178], R6 ;  /* 0x0001780601007387 */ /* 0x0003e20000100a00 */
[----:B------:R-:W-:Y:S01]  /*a7f0*/  MOV R47, R41 ;  /* 0x00000029002f7202 */ /* 0x000fe20000000f00 */
[----:B0-----:R-:W-:Y:S01]  /*a800*/  HFMA2 R12, -RZ, RZ, 0, 0 ;  /* 0x00000000ff0c7431 */ /* 0x001fe200000001ff */
[----:B------:R-:W-:Y:S01]  /*a810*/  MOV R19, R21 ;  /* 0x0000001500137202 */ /* 0x000fe20000000f00 */
[----:B------:R0:W-:Y:S01]  /*a820*/  STL [R1+0x7bc], R16 ;  /* 0x0007bc1001007387 */ /* 0x0001e20000100800 */
[----:B------:R-:W-:-:S02]  /*a830*/  MOV R21, R47 ;  /* 0x0000002f00157202 */ /* 0x000fc40000000f00 */
[----:B------:R-:W-:Y:S01]  /*a840*/  CS2R R40, SRZ ;  /* 0x0000000000287805 */ /* 0x000fe2000001ff00 */
[----:B------:R-:W4:Y:S01]  /*a850*/  LDL.LU R42, [R1+0x95c] ;  /* 0x00095c00012a7983 */ /* 0x000f220000300800 */
[----:B-1----:R-:W-:-:S03]  /*a860*/  CS2R R6, SRZ ;  /* 0x0000000000067805 */ /* 0x002fc6000001ff00 */
[----:B0-----:R-:W4:Y:S04]  /*a870*/  LDL.LU R16, [R1+0x960] ;  /* 0x0009600001107983 */ /* 0x001f280000300800 */
[----:B------:R0:W4:Y:S02]  /*a880*/  @!P0 LDG.E.64 R6, desc[UR10][R28.64] ;  /* 0x0000000a1c068981 */ /* 0x000124000c1e1b00 */
[----:B0-----:R-:W-:Y:S02]  /*a890*/  MOV R28, R24 ;  /* 0x00000018001c7202 */ /* 0x001fe40000000f00 */
        /* <DEDUP_REMOVED lines=9> */
[----:B------:R-:W4:Y:S01]  /*a930*/  LDL.LU.64 R64, [R1+0x5b8] ;  /* 0x0005b80001407983 */ /* 0x000f220000300a00 */
[----:B--2---:R-:W-:-:S05]  /*a940*/  @!P1 MOV R20, R2 ;  /* 0x0000000200149202 */ /* 0x004fca0000000f00 */
[----:B------:R0:W-:Y:S01]  /*a950*/  STL [R1+0x834], R20 ;  /* 0x0008341401007387 */ /* 0x0001e20000100800 */
[----:B---3--:R-:W-:Y:S02]  /*a960*/  @!P2 MOV R43, R10 ;  /* 0x0000000a002ba202 */ /* 0x008fe40000000f00 */
[----:B------:R-:W-:Y:S02]  /*a970*/  @!P1 MOV R12, R3 ;  /* 0x00000003000c9202 */ /* 0x000fe40000000f00 */
[----:B0-----:R-:W-:Y:S02]  /*a980*/  MOV R20, R46 ;  /* 0x0000002e00147202 */ /* 0x001fe40000000f00 */
[----:B------:R-:W-:Y:S01]  /*a990*/  CS2R R46, SRZ ;  /* 0x00000000002e7805 */ /* 0x000fe2000001ff00 */
[----:B------:R0:W-:Y:S01]  /*a9a0*/  STL [R1+0x828], R43 ;  /* 0x0008282b01007387 */ /* 0x0001e20000100800 */
[----:B----4-:R-:W-:Y:S02]  /*a9b0*/  @!P1 MOV R46, R8 ;  /* 0x00000008002e9202 */ /* 0x010fe40000000f00 */
[----:B------:R-:W-:-:S02]  /*a9c0*/  @!P1 MOV R47, R9 ;  /* 0x00000009002f9202 */ /* 0x000fc40000000f00 */
[----:B------:R-:W-:Y:S01]  /*a9d0*/  LOP3.LUT P1, RZ, R17, 0x80, RZ, 0xc0, !PT ;  /* 0x0000008011ff7812 */ /* 0x000fe2000782c0ff */
[----:B0-----:R-:W-:Y:S01]  /*a9e0*/  HFMA2 R43, -RZ, RZ, 0, 0 ;  /* 0x00000000ff2b7431 */ /* 0x001fe200000001ff */
[----:B------:R0:W-:Y:S01]  /*a9f0*/  STL.64 [R1+0x188], R2 ;  /* 0x0001880201007387 */ /* 0x0001e20000100a00 */
[----:B------:R-:W-:-:S03]  /*aa00*/  @!P2 MOV R40, R4 ;  /* 0x000000040028a202 */ /* 0x000fc60000000f00 */
[----:B------:R1:W-:Y:S01]  /*aa10*/  STL.64 [R1+0x380], R4 ;  /* 0x0003800401007387 */ /* 0x0003e20000100a00 */
[----:B------:R-:W-:Y:S02]  /*aa20*/  @!P2 MOV R43, R11 ;  /* 0x0000000b002ba202 */ /* 0x000fe40000000f00 */
[----:B------:R-:W-:Y:S02]  /*aa30*/  @!P2 MOV R41, R5 ;  /* 0x000000050029a202 */ /* 0x000fe40000000f00 */
[----:B------:R-:W-:Y:S02]  /*aa40*/  LOP3.LUT P2, RZ, R17, 0x100, RZ, 0xc0, !PT ;  /* 0x0000010011ff7812 */ /* 0x000fe4000784c0ff */
[----:B0-----:R-:W-:Y:S02]  /*aa50*/  CS2R R2, SRZ ;  /* 0x0000000000027805 */ /* 0x001fe4000001ff00 */
[----:B-1----:R-:W-:Y:S02]  /*aa60*/  MOV R4, R26 ;  /* 0x0000001a00047202 */ /* 0x002fe40000000f00 */
[----:B------:R-:W-:Y:S01]  /*aa70*/  MOV R5, R27 ;  /* 0x0000001b00057202 */ /* 0x000fe20000000f00 */
[----:B------:R0:W-:Y:S04]  /*aa80*/  STL.64 [R1+0x180], R10 ;  /* 0x0001800a01007387 */ /* 0x0001e80000100a00 */
[----:B------:R1:W2:Y:S04]  /*aa90*/  @!P1 LDG.E.64 R2, desc[UR10][R4.64] ;  /* 0x0000000a04029981 */ /* 0x0002a8000c1e1b00 */
[----:B------:R3:W-:Y:S01]  /*aaa0*/  STL [R1+0x838], R12 ;  /* 0x0008380c01007387 */ /* 0x0007e20000100800 */
[----:B0-----:R-:W-:-:S02]  /*aab0*/  CS2R R10, SRZ ;  /* 0x00000000000a7805 */ /* 0x001fc4000001ff00 */
[----:B---3--:R-:W-:-:S04]  /*aac0*/  CS2R R12, SRZ ;  /* 0x00000000000c7805 */ /* 0x008fc8000001ff00 */
[----:B------:R0:W3:Y:S04]  /*aad0*/  @!P2 LDG.E.64 R10, desc[UR10][R14.64] ;  /* 0x0000000a0e0aa981 */ /* 0x0000e8000c1e1b00 */
[----:B------:R4:W3:Y:S01]  /*aae0*/  @!P0 LDG.E.64 R12, desc[UR10][R18.64] ;  /* 0x0000000a120c8981 */ /* 0x0008e2000c1e1b00 */
[----:B-1----:R-:W-:Y:S02]  /*aaf0*/  CS2R R4, SRZ ;  /* 0x0000000000047805 */ /* 0x002fe4000001ff00 */
[----:B0-----:R-:W-:-:S04]  /*ab00*/  CS2R R14, SRZ ;  /* 0x00000000000e7805 */ /* 0x001fc8000001ff00 */
[----:B------:R0:W3:Y:S01]  /*ab10*/  @!P1 LDG.E.64 R4, desc[UR10][R28.64] ;  /* 0x0000000a1c049981 */ /* 0x0000e2000c1e1b00 */
[----:B----4-:R-:W-:Y:S02]  /*ab20*/  HFMA2 R18, -RZ, RZ, 0, 0 ;  /* 0x00000000ff127431 */ /* 0x010fe400000001ff */
[----:B0-----:R-:W-:Y:S01]  /*ab30*/  HFMA2 R28, -RZ, RZ, 0, 0 ;  /* 0x00000000ff1c7431 */ /* 0x001fe200000001ff */
[----:B------:R-:W-:Y:S01]  /*ab40*/  @!P0 MOV R18, R6 ;  /* 0x0000000600128202 */ /* 0x000fe20000000f00 */
[----:B------:R-:W-:Y:S01]  /*ab50*/  HFMA2 R26, -RZ, RZ, 0, 0 ;  /* 0x00000000ff1a7431 */ /* 0x000fe200000001ff */
[----:B------:R-:W-:Y:S01]  /*ab60*/  MOV R19, R21 ;  /* 0x0000001500137202 */ /* 0x000fe20000000f00 */
[----:B------:R0:W4:Y:S01]  /*ab70*/  @!P2 LDG.E.64 R14, desc[UR10][R64.64] ;  /* 0x0000000a400ea981 */ /* 0x000122000c1e1b00 */
[----:B------:R-:W-:-:S03]  /*ab80*/  MOV R21, R49 ;  /* 0x0000003100157202 */ /* 0x000fc60000000f00 */
[----:B------:R1:W-:Y:S01]  /*ab90*/  STL [R1+0x83c], R18 ;  /* 0x00083c1201007387 */ /* 0x0003e20000100800 */
[----:B------:R-:W-:Y:S02]  /*aba0*/  MOV R27, R61 ;  /* 0x0000003d001b7202 */ /* 0x000fe40000000f00 */
[----:B--2---:R-:W-:Y:S02]  /*abb0*/  @!P1 MOV R28, R2 ;  /* 0x00000002001c9202 */ /* 0x004fe40000000f00 */
[----:B---3--:R-:W-:-:S03]  /*abc0*/  @!P2 MOV R26, R10 ;  /* 0x0000000a001aa202 */ /* 0x008fc60000000f00 */
[----:B------:R2:W-:Y:S01]  /*abd0*/  STL [R1+0x858], R28 ;  /* 0x0008581c01007387 */ /* 0x0005e20000100800 */
[----:B-1----:R-:W-:Y:S02]  /*abe0*/  MOV R18, R20 ;  /* 0x0000001400127202 */ /* 0x002fe40000000f00 */
[----:B------:R-:W-:Y:S02]  /*abf0*/  MOV R20, R48 ;  /* 0x0000003000147202 */ /* 0x000fe40000000f00 */
[----:B------:R-:W-:Y:S01]  /*ac00*/  CS2R R48, SRZ ;  /* 0x0000000000307805 */ /* 0x000fe2000001ff00 */
[----:B------:R1:W-:Y:S01]  /*ac10*/  STL.64 [R1+0x390], R12 ;  /* 0x0003900c01007387 */ /* 0x0003e20000100a00 */
[----:B0-----:R-:W-:-:S03]  /*ac20*/  HFMA2 R65, -RZ, RZ, 0, 0 ;  /* 0x00000000ff417431 */ /* 0x001fc600000001ff */
[----:B------:R-:W-:Y:S01]  /*ac30*/  STL.64 [R1+0x198], R10 ;  /* 0x0001980a01007387 */ /* 0x000fe20000100a00 */
[----:B--2---:R-:W-:Y:S01]  /*ac40*/  HFMA2 R28, -RZ, RZ, 0, 0 ;  /* 0x00000000ff1c7431 */ /* 0x004fe200000001ff */
[----:B------:R-:W-:Y:S02]  /*ac50*/  @!P0 MOV R48, R12 ;  /* 0x0000000c00308202 */ /* 0x000fe40000000f00 */
[----:B------:R-:W-:Y:S01]  /*ac60*/  @!P0 MOV R49, R13 ;  /* 0x0000000d00318202 */ /* 0x000fe20000000f00 */
[----:B------:R0:W-:Y:S01]  /*ac70*/  STL [R1+0x848], R26 ;  /* 0x0008481a01007387 */ /* 0x0001e20000100800 */
[----:B------:R-:W-:-:S03]  /*ac80*/  @!P1 MOV R28, R3 ;  /* 0x00000003001c9202 */ /* 0x000fc60000000f00 */
[----:B-1----:R-:W2:Y:S01]  /*ac90*/  LDL.LU.64 R12, [R1+0x588] ;  /* 0x00058800010c7983 */ /* 0x002ea20000300a00 */
[----:B------:R-:W-:-:S03]  /*aca0*/  MOV R29, R27 ;  /* 0x0000001b001d7202 */ /* 0x000fc60000000f00 */
[----:B------:R1:W-:Y:S01]  /*acb0*/  STL.64 [R1+0x1a0], R2 ;  /* 0x0001a00201007387 */ /* 0x0003e20000100a00 */
[----:B0-----:R-:W-:-:S03]  /*acc0*/  MOV R26, R60 ;  /* 0x0000003c001a7202 */ /* 0x001fc60000000f00 */
[----:B------:R0:W-:Y:S01]  /*acd0*/  STL [R1+0x864], R28 ;  /* 0x0008641c01007387 */ /* 0x0001e20000100800 */
[----:B------:R-:W-:Y:S02]  /*ace0*/  MOV R61, R51 ;  /* 0x00000033003d7202 */ /* 0x000fe40000000f00 */
[----:B------:R-:W-:Y:S01]  /*acf0*/  @!P2 MOV R65, R11 ;  /* 0x0000000b0041a202 */ /* 0x000fe20000000f00 */
[----:B------:R3:W-:Y:S04]  /*ad00*/  STL [R1+0x82c], R43 ;  /* 0x00082c2b01007387 */ /* 0x0007e80000100800 */
[----:B-1----:R-:W2:Y:S01]  /*ad10*/  LDL.LU.64 R2, [R1+0x570] ;  /* 0x0005700001027983 */ /* 0x002ea20000300a00 */
[----:B0-----:R-:W-:-:S03]  /*ad20*/  MOV R28, R26 ;  /* 0x0000001a001c7202 */ /* 0x001fc60000000f00 */
[----:B------:R-:W2:Y:S01]  /*ad30*/  LDL.LU.64 R26, [R1+0x578] ;  /* 0x00057800011a7983 */ /* 0x000ea20000300a00 */
[----:B------:R-:W-:Y:S02]  /*ad40*/  MOV R60, R50 ;  /* 0x00000032003c7202 */ /* 0x000fe40000000f00 */
[----:B------:R-:W-:Y:S02]  /*ad50*/  CS2R R50, SRZ ;  /* 0x0000000000327805 */ /* 0x000fe4000001ff00 */
[----:B----4-:R-:W-:Y:S01]  /*ad60*/  @!P2 MOV R50, R14 ;  /* 0x0000000e0032a202 */ /* 0x010fe20000000f00 */
[----:B------:R0:W-:Y:S01]  /*ad70*/  STL.64 [R1+0x190], R6 ;  /* 0x0001900601007387 */ /* 0x0001e20000100a00 */
[----:B------:R-:W-:Y:S02]  /*ad80*/  @!P2 MOV R51, R15 ;  /* 0x0000000f0033a202 */ /* 0x000fe40000000f00 */
[----:B------:R-:W-:Y:S02]  /*ad90*/  LOP3.LUT P2, RZ, R17, 0x20, RZ, 0xc0, !PT ;  /* 0x0000002011ff7812 */ /* 0x000fe4000784c0ff */
[----:B------:R-:W-:Y:S01]  /*ada0*/  CS2R R10, SRZ ;  /* 0x00000000000a7805 */ /* 0x000fe2000001ff00 */
[----:B---3--:R-:W-:Y:S01]  /*adb0*/  HFMA2 R43, -RZ, RZ, 0, 0 ;  /* 0x00000000ff2b7431 */ /* 0x008fe200000001ff */
[----:B------:R1:W-:Y:S04]  /*adc0*/  STL.64 [R1+0x388], R8 ;  /* 0x0003880801007387 */ /* 0x0003e80000100a00 */
[----:B------:R-:W-:Y:S01]  /*add0*/  STL.64 [R1+0x3a0], R4 ;  /* 0x0003a00401007387 */ /* 0x000fe20000100a00 */
[----:B------:R-:W-:-:S02]  /*ade0*/  @!P0 MOV R43, R7 ;  /* 0x00000007002b8202 */ /* 0x000fc40000000f00 */
[----:B------:R-:W-:Y:S02]  /*adf0*/  LOP3.LUT P0, RZ, R17, 0x40, RZ, 0xc0, !PT ;  /* 0x0000004011ff7812 */ /* 0x000fe4000780c0ff */
[----:B0-----:R-:W-:Y:S01]  /*ae00*/  CS2R R6, SRZ ;  /* 0x0000000000067805 */ /* 0x001fe2000001ff00 */
[----:B------:R-:W3:Y:S01]  /*ae10*/  LDL.LU R64, [R1+0x954] ;  /* 0x0009540001407983 */ /* 0x000ee20000300800 */
[----:B-1----:R-:W-:Y:S02]  /*ae20*/  MOV R8, R52 ;  /* 0x0000003400087202 */ /* 0x002fe40000000f00 */
[----:B------:R-:W-:-:S07]  /*ae30*/  MOV R9, R53 ;  /* 0x0000003500097202 */ /* 0x000fce0000000f00 */
[----:B------:R0:W4:Y:S02]  /*ae40*/  @!P0 LDG.E.64 R6, desc[UR10][R8.64] ;  /* 0x0000000a08068981 */ /* 0x000124000c1e1b00 */
[----:B0-----:R-:W-:-:S06]  /*ae50*/  CS2R R8, SRZ ;  /* 0x0000000000087805 */ /* 0x001fcc000001ff00 */
[----:B------:R-:W3:Y:S04]  /*ae60*/  @!P0 LDG.E.64 R8, desc[UR10][R18.64] ;  /* 0x0000000a12088981 */ /* 0x000ee8000c1e1b00 */
[----:B--2---:R0:W2:Y:S02]  /*ae70*/  @!P2 LDG.E.64 R10, desc[UR10][R12.64] ;  /* 0x0000000a0c0aa981 */ /* 0x0040a4000c1e1b00 */
[----:B0-----:R-:W-:-:S06]  /*ae80*/  CS2R R12, SRZ ;  /* 0x00000000000c7805 */ /* 0x001fcc000001ff00 */
[----:B------:R0:W2:Y:S01]  /*ae90*/  @!P2 LDG.E.64 R12, desc[UR10][R26.64] ;  /* 0x0000000a1a0ca981 */ /* 0x0000a2000c1e1b00 */
[----:B------:R-:W-:Y:S02]  /*aea0*/  CS2R R52, SRZ ;  /* 0x0000000000347805 */ /* 0x000fe4000001ff00 */
[----:B------:R-:W-:Y:S01]  /*aeb0*/  @!P1 MOV R52, R4 ;  /* 0x0000000400349202 */ /* 0x000fe20000000f00 */
[----:B------:R1:W-:Y:S01]  /*aec0*/  STL.64 [R1+0x398], R14 ;  /* 0x0003980e01007387 */ /* 0x0003e20000100a00 */
[----:B------:R-:W-:Y:S02]  /*aed0*/  @!P1 MOV R53, R5 ;  /* 0x0000000500359202 */ /* 0x000fe40000000f00 */
[----:B------:R-:W-:Y:S02]  /*aee0*/  LOP3.LUT P1, RZ, R17, 0x10, RZ, 0xc0, !PT ;  /* 0x0000001011ff7812 */ /* 0x000fe4000782c0ff */
[----:B-1----:R-:W-:Y:S02]  /*aef0*/  CS2R R14, SRZ ;  /* 0x00000000000e7805 */ /* 0x002fe4000001ff00 */
[----:B------:R-:W-:Y:S01]  /*af00*/  MOV R18, R20 ;  /* 0x0000001400127202 */ /* 0x000fe20000000f00 */
[----:B------:R-:W-:Y:S01]  /*af10*/  HFMA2 R20, -RZ, RZ, 0, 0 ;  /* 0x00000000ff147431 */ /* 0x000fe200000001ff */
[----:B------:R1:W-:Y:S01]  /*af20*/  STL [R1+0x854], R65 ;  /* 0x0008544101007387 */ /* 0x0003e20000100800 */
[----:B------:R-:W-:-:S02]  /*af30*/  MOV R19, R21 ;  /* 0x0000001500137202 */ /* 0x000fc40000000f00 */
[----:B------:R-:W-:Y:S02]  /*af40*/  MOV R21, R23 ;  /* 0x0000001700157202 */ /* 0x000fe40000000f00 */
[----:B------:R-:W-:Y:S02]  /*af50*/  MOV R23, R55 ;  /* 0x0000003700177202 */ /* 0x000fe40000000f00 */
[----:B----4-:R-:W-:Y:S01]  /*af60*/  @!P0 MOV R20, R6 ;  /* 0x0000000600148202 */ /* 0x010fe20000000f00 */
[----:B-1----:R-:W-:-:S04]  /*af70*/  HFMA2 R65, -RZ, RZ, 0, 0 ;  /* 0x00000000ff417431 */ /* 0x002fc800000001ff */
[----:B------:R1:W-:Y:S01]  /*af80*/  STL [R1+0x868], R20 ;  /* 0x0008681401007387 */ /* 0x0003e20000100800 */
[----:B------:R-:W-:Y:S02]  /*af90*/  @!P0 MOV R65, R7 ;  /* 0x0000000700418202 */ /* 0x000fe40000000f00 */
[----:B-1----:R-:W-:Y:S02]  /*afa0*/  MOV R20, R22 ;  /* 0x0000001600147202 */ /* 0x002fe40000000f00 */
[----:B------:R-:W-:Y:S02]  /*afb0*/  MOV R22, R54 ;  /* 0x0000003600167202 */ /* 0x000fe40000000f00 */
[----:B------:R-:W-:Y:S02]  /*afc0*/  CS2R R54, SRZ ;  /* 0x0000000000367805 */ /* 0x000fe4000001ff00 */
[----:B---3--:R-:W-:Y:S02]  /*afd0*/  @!P0 MOV R54, R8 ;  /* 0x0000000800368202 */ /* 0x008fe40000000f00 */
[----:B------:R-:W-:-:S02]  /*afe0*/  @!P0 MOV R55, R9 ;  /* 0x0000000900378202 */ /* 0x000fc40000000f00 */
[----:B------:R-:W-:Y:S01]  /*aff0*/  LOP3.LUT P0, RZ, R17, 0x8, RZ, 0xc0, !PT ;  /* 0x0000000811ff7812 */ /* 0x000fe2000780c0ff */
[----:B------:R1:W-:Y:S01]  /*b000*/  STL.64 [R1+0x1a8], R6 ;  /* 0x0001a80601007387 */ /* 0x0003e20000100a00 */
[----:B0-----:R-:W-:Y:S01]  /*b010*/  MOV R26, R60 ;  /* 0x0000003c001a7202 */ /* 0x001fe20000000f00 */
[----:B------:R-:W-:Y:S01]  /*b020*/  HFMA2 R60, -RZ, RZ, 0, 0 ;  /* 0x00000000ff3c7431 */ /* 0x000fe200000001ff */
[----:B-1----:R-:W-:-:S09]  /*b030*/  CS2R R6, SRZ ;  /* 0x0000000000067805 */ /* 0x002fd2000001ff00 */
[----:B------:R-:W3:Y:S01]  /*b040*/  @!P0 LDG.E.64 R6, desc[UR10][R20.64] ;  /* 0x0000000a14068981 */ /* 0x000ee2000c1e1b00 */
[----:B------:R-:W-:Y:S02]  /*b050*/  MOV R27, R61 ;  /* 0x0000003d001b7202 */ /* 0x000fe40000000f00 */
[----:B------:R-:W-:Y:S01]  /*b060*/  MOV R61, R57 ;  /* 0x00000039003d7202 */ /* 0x000fe20000000f00 */
[----:B--2---:R-:W-:Y:S01]  /*b070*/  STL.64 [R1+0x1b0], R10 ;  /* 0x0001b00a01007387 */ /* 0x004fe20000100a00 */
[----:B------:R-:W-:Y:S02]  /*b080*/  @!P2 MOV R15, R11 ;  /* 0x0000000b000fa202 */ /* 0x000fe40000000f00 */
[----:B------:R-:W-:-:S03]  /*b090*/  @!P2 MOV R14, R13 ;  /* 0x0000000d000ea202 */ /* 0x000fc60000000f00 */
[----:B------:R-:W-:Y:S04]  /*b0a0*/  STL [R1+0x888], R15 ;  /* 0x0008880f01007387 */ /* 0x000fe80000100800 */
[----:B------:R0:W-:Y:S01]  /*b0b0*/  STL [R1+0x578], R14 ;  /* 0x0005780e01007387 */ /* 0x0001e20000100800 */
[----:B------:R-:W-:Y:S02]  /*b0c0*/  @!P2 MOV R60, R10 ;  /* 0x0000000a003ca202 */ /* 0x000fe40000000f00 */
[----:B------:R-:W-:Y:S01]  /*b0d0*/  CS2R R4, SRZ ;  /* 0x0000000000047805 */ /* 0x000fe2000001ff00 */
[----:B------:R1:W-:Y:S04]  /*b0e0*/  STL.64 [R1+0x3a8], R8 ;  /* 0x0003a80801007387 */ /* 0x0003e80000100a00 */
[----:B------:R-:W-:Y:S01]  /*b0f0*/  STL.64 [R1+0x3b0], R12 ;  /* 0x0003b00c01007387 */ /* 0x000fe20000100a00 */
[----:B0-----:R-:W-:-:S03]  /*b100*/  CS2R R14, SRZ ;  /* 0x00000000000e7805 */ /* 0x001fc6000001ff00 */
[----:B------:R-:W2:Y:S04]  /*b110*/  LDL.LU.64 R20, [R1+0x4c8] ;  /* 0x0004c80001147983 */ /* 0x000ea80000300a00 */
[----:B------:R0:W4:Y:S02]  /*b120*/  @!P1 LDG.E.64 R14, desc[UR10][R2.64] ;  /* 0x0000000a020e9981 */ /* 0x000124000c1e1b00 */
[----:B0-----:R-:W-:-:S06]  /*b130*/  CS2R R2, SRZ ;  /* 0x0000000000027805 */ /* 0x001fcc000001ff00 */
[----:B------:R-:W2:Y:S04]  /*b140*/  @!P1 LDG.E.64 R2, desc[UR10][R44.64] ;  /* 0x0000000a2c029981 */ /* 0x000ea8000c1e1b00 */
[----:B------:R0:W-:Y:S01]  /*b150*/  STL [R1+0x87c], R60 ;  /* 0x00087c3c01007387 */ /* 0x0001e20000100800 */
[----:B------:R-:W-:Y:S02]  /*b160*/  CS2R R10, SRZ ;  /* 0x00000000000a7805 */ /* 0x000fe4000001ff00 */
[----:B-1----:R-:W-:Y:S01]  /*b170*/  CS2R R8, SRZ ;  /* 0x0000000000087805 */ /* 0x002fe2000001ff00 */
[----:B------:R1:W-:Y:S04]  /*b180*/  STL [R1+0x844], R43 ;  /* 0x0008442b01007387 */ /* 0x0003e80000100800 */
[----:B------:R1:W-:Y:S01]  /*b190*/  STL [R1+0x878], R65 ;  /* 0x0008784101007387 */ /* 0x0003e20000100800 */
[----:B0-----:R-:W-:-:S02]  /*b1a0*/  MOV R60, R56 ;  /* 0x00000038003c7202 */ /* 0x001fc40000000f00 */
[----:B------:R-:W-:Y:S01]  /*b1b0*/  CS2R R56, SRZ ;  /* 0x0000000000387805 */ /* 0x000fe2000001ff00 */
[----:B------:R-:W-:Y:S01]  /*b1c0*/  UIMAD.WIDE UR6, UR8, 0x8, UR6 ;  /* 0x00000008080678a5 */ /* 0x000fe2000f8e0206 */
[----:B------:R-:W-:Y:S01]  /*b1d0*/  @!P2 MOV R56, R12 ;  /* 0x0000000c0038a202 */ /* 0x000fe20000000f00 */
[----:B-1----:R-:W4:Y:S01]  /*b1e0*/  LDL.LU R43, [R1+0x958] ;  /* 0x00095800012b7983 */ /* 0x002f220000300800 */
[----:B------:R-:W-:-:S03]  /*b1f0*/  LOP3.LUT P2, RZ, R17, 0x4, RZ, 0xc0, !PT ;  /* 0x0000000411ff7812 */ /* 0x000fc6000784c0ff */
[----:B------:R-:W4:Y:S04]  /*b200*/  LDL.LU R65, [R1+0x950] ;  /* 0x0009500001417983 */ /* 0x000f280000300800 */
[----:B------:R-:W5:Y:S06]  /*b210*/  LDL.LU.64 R44, [R1+0x948] ;  /* 0x00094800012c7983 */ /* 0x000f6c0000300a00 */
[----:B------:R-:W4:Y:S01]  /*b220*/  @!P2 LDG.E.64 R10, desc[UR10][R26.64] ;  /* 0x0000000a1a0aa981 */ /* 0x000f22000c1e1b00 */
[----:B---3--:R-:W-:-:S02]  /*b230*/  @!P0 MOV R9, R6 ;  /* 0x0000000600098202 */ /* 0x008fc40000000f00 */
[----:B------:R-:W-:-:S03]  /*b240*/  @!P0 MOV R8, R7 ;  /* 0x0000000700088202 */ /* 0x000fc60000000f00 */
[----:B------:R-:W-:Y:S04]  /*b250*/  STL [R1+0x540], R9 ;  /* 0x0005400901007387 */ /* 0x000fe80000100800 */
[----:B------:R0:W-:Y:S01]  /*b260*/  STL [R1+0x544], R8 ;  /* 0x0005440801007387 */ /* 0x0001e20000100800 */
[----:B------:R-:W-:-:S03]  /*b270*/  CS2R R12, SRZ ;  /* 0x00000000000c7805 */ /* 0x000fc6000001ff00 */
[----:B------:R-:W3:Y:S01]  /*b280*/  LDL.LU.64 R26, [R1+0x4b8] ;  /* 0x0004b800011a7983 */ /* 0x000ee20000300a00 */
[----:B0-----:R-:W-:-:S06]  /*b290*/  CS2R R8, SRZ ;  /* 0x0000000000087805 */ /* 0x001fcc000001ff00 */
[----:B------:R-:W3:Y:S04]  /*b2a0*/  @!P2 LDG.E.64 R8, desc[UR10][R28.64] ;  /* 0x0000000a1c08a981 */ /* 0x000ee8000c1e1b00 */
[----:B------:R-:W3:Y:S01]  /*b2b0*/  LDL.LU.64 R28, [R1+0x4c0] ;  /* 0x0004c000011c7983 */ /* 0x000ee20000300a00 */
[----:B--2---:R-:W-:Y:S02]  /*b2c0*/  @!P1 MOV R5, R2 ;  /* 0x0000000200059202 */ /* 0x004fe40000000f00 */
[----:B------:R-:W-:-:S03]  /*b2d0*/  @!P1 MOV R4, R3 ;  /* 0x0000000300049202 */ /* 0x000fc60000000f00 */
[----:B------:R-:W-:Y:S04]  /*b2e0*/  STL [R1+0x560], R5 ;  /* 0x0005600501007387 */ /* 0x000fe80000100800 */
[----:B------:R0:W-:Y:S02]  /*b2f0*/  STL [R1+0x564], R4 ;  /* 0x0005640401007387 */ /* 0x0001e40000100800 */
[----:B0-----:R-:W-:-:S06]  /*b300*/  CS2R R4, SRZ ;  /* 0x0000000000047805 */ /* 0x001fcc000001ff00 */
[----:B------:R0:W2:Y:S01]  /*b310*/  @!P0 LDG.E.64 R4, desc[UR10][R18.64] ;  /* 0x0000000a12048981 */ /* 0x0000a2000c1e1b00 */
[----:B----4-:R-:W-:-:S05]  /*b320*/  @!P1 MOV R57, R14 ;  /* 0x0000000e00399202 */ /* 0x010fca0000000f00 */
[----:B------:R1:W-:Y:S02]  /*b330*/  STL [R1+0x890], R57 ;  /* 0x0008903901007387 */ /* 0x0003e40000100800 */
[----:B-1----:R-:W-:Y:S01]  /*b340*/  HFMA2 R57, -RZ, RZ, 0, 0 ;  /* 0x00000000ff397431 */ /* 0x002fe200000001ff */
[----:B------:R-:W-:Y:S02]  /*b350*/  @!P1 MOV R57, R15 ;  /* 0x0000000f00399202 */ /* 0x000fe40000000f00 */
[----:B------:R-:W-:Y:S01]  /*b360*/  LOP3.LUT P1, RZ, R17, 0x2, RZ, 0xc0, !PT ;  /* 0x0000000211ff7812 */ /* 0x000fe2000782c0ff */
[----:B------:R1:W-:Y:S02]  /*b370*/  STL.64 [R1+0x1b8], R14 ;  /* 0x0001b80e01007387 */ /* 0x0003e40000100a00 */
[----:B-1----:R-:W-:-:S10]  /*b380*/  CS2R R14, SRZ ;  /* 0x00000000000e7805 */ /* 0x002fd4000001ff00 */
[----:B------:R-:W4:Y:S01]  /*b390*/  @!P1 LDG.E.64 R14, desc[UR10][R22.64] ;  /* 0x0000000a160e9981 */ /* 0x000f22000c1e1b00 */
[----:B------:R-:W-:Y:S02]  /*b3a0*/  @!P2 MOV R13, R10 ;  /* 0x0000000a000da202 */ /* 0x000fe40000000f00 */
[----:B------:R-:W-:-:S03]  /*b3b0*/  @!P2 MOV R12, R11 ;  /* 0x0000000b000ca202 */ /* 0x000fc60000000f00 */
[----:B------:R-:W-:Y:S04]  /*b3c0*/  STL [R1+0x528], R13 ;  /* 0x0005280d01007387 */ /* 0x000fe80000100800 */
[----:B------:R1:W-:Y:S01]  /*b3d0*/  STL [R1+0x52c], R12 ;  /* 0x00052c0c01007387 */ /* 0x0003e20000100800 */
[----:B0-----:R-:W-:-:S03]  /*b3e0*/  HFMA2 R18, -RZ, RZ, 0, 0 ;  /* 0x00000000ff127431 */ /* 0x001fc600000001ff */
[----:B------:R-:W4:Y:S01]  /*b3f0*/  LDL.LU.64 R22, [R1+0x4a8] ;  /* 0x0004a80001167983 */ /* 0x000f220000300a00 */
[----:B-1----:R-:W-:-:S06]  /*b400*/  CS2R R12, SRZ ;  /* 0x00000000000c7805 */ /* 0x002fcc000001ff00 */
[----:B------:R-:W4:Y:S04]  /*b410*/  @!P1 LDG.E.64 R12, desc[UR10][R24.64] ;  /* 0x0000000a180c9981 */ /* 0x000f28000c1e1b00 */
[----:B------:R0:W-:Y:S04]  /*b420*/  STL.64 [R1+0x3b8], R2 ;  /* 0x0003b80201007387 */ /* 0x0001e80000100a00 */
[----:B------:R-:W4:Y:S01]  /*b430*/  LDL.LU.64 R24, [R1+0x498] ;  /* 0x0004980001187983 */ /* 0x000f220000300a00 */
[----:B0-----:R-:W-:-:S03]  /*b440*/  CS2R R2, SRZ ;  /* 0x0000000000027805 */ /* 0x001fc6000001ff00 */
[----:B---3--:R-:W-:Y:S01]  /*b450*/  STL.64 [R1+0x1c8], R8 ;  /* 0x0001c80801007387 */ /* 0x008fe20000100a00 */
[----:B--2---:R-:W-:-:S05]  /*b460*/  @!P0 MOV R18, R4 ;  /* 0x0000000400128202 */ /* 0x004fca0000000f00 */
[----:B------:R0:W-:Y:S02]  /*b470*/  STL [R1+0x8a0], R18 ;  /* 0x0008a01201007387 */ /* 0x0001e40000100800 */
[----:B0-----:R-:W-:Y:S01]  /*b480*/  HFMA2 R18, -RZ, RZ, 0, 0 ;  /* 0x00000000ff127431 */ /* 0x001fe200000001ff */
[----:B------:R-:W-:Y:S02]  /*b490*/  @!P0 MOV R18, R5 ;  /* 0x0000000500128202 */ /* 0x000fe40000000f00 */
[----:B------:R-:W-:Y:S01]  /*b4a0*/  LOP3.LUT P0, RZ, R17, 0x1, RZ, 0xc0, !PT ;  /* 0x0000000111ff7812 */ /* 0x000fe2000780c0ff */
[----:B------:R0:W-:Y:S02]  /*b4b0*/  STL.64 [R1+0x1c0], R4 ;  /* 0x0001c00401007387 */ /* 0x0001e40000100a00 */
[----:B0-----:R-:W-:-:S10]  /*b4c0*/  CS2R R4, SRZ ;  /* 0x0000000000047805 */ /* 0x001fd4000001ff00 */
[----:B------:R-:W2:Y:S01]  /*b4d0*/  @!P0 LDG.E.64 R4, desc[UR10][R62.64] ;  /* 0x0000000a3e048981 */ /* 0x000ea2000c1e1b00 */
[----:B------:R-:W-:Y:S01]  /*b4e0*/  HFMA2 R17, -RZ, RZ, 0, 0 ;  /* 0x00000000ff117431 */ /* 0x000fe200000001ff */
[----:B----4-:R-:W-:Y:S02]  /*b4f0*/  @!P1 MOV R3, R14 ;  /* 0x0000000e00039202 */ /* 0x010fe40000000f00 */
[----:B------:R0:W-:Y:S04]  /*b500*/  STL [R1+0x8b0], R18 ;  /* 0x0008b01201007387 */ /* 0x0001e80000100800 */
[----:B------:R-:W3:Y:S01]  /*b510*/  LDL.LU.64 R62, [R1+0x480] ;  /* 0x00048000013e7983 */ /* 0x000ee20000300a00 */
[----:B------:R-:W-:-:S03]  /*b520*/  @!P1 MOV R2, R15 ;  /* 0x0000000f00029202 */ /* 0x000fc60000000f00 */
[----:B0-----:R-:W4:Y:S01]  /*b530*/  LDL.LU.64 R18, [R1+0x4d8] ;  /* 0x0004d80001127983 */ /* 0x001f220000300a00 */
[----:B------:R-:W-:-:S03]  /*b540*/  @!P2 MOV R17, R8 ;  /* 0x000000080011a202 */ /* 0x000fc60000000f00 */
[----:B------:R-:W-:Y:S04]  /*b550*/  STL [R1+0x520], R3 ;  /* 0x0005200301007387 */ /* 0x000fe80000100800 */
[----:B------:R0:W-:Y:S04]  /*b560*/  STL [R1+0x538], R2 ;  /* 0x0005380201007387 */ /* 0x0001e80000100800 */
[----:B------:R1:W-:Y:S01]  /*b570*/  STL [R1+0x8b4], R17 ;  /* 0x0008b41101007387 */ /* 0x0003e20000100800 */
[----:B0-----:R-:W-:Y:S01]  /*b580*/  CS2R R2, SRZ ;  /* 0x0000000000027805 */ /* 0x001fe2000001ff00 */
[----:B-1----:R-:W-:-:S05]  /*b590*/  HFMA2 R17, -RZ, RZ, 0, 0 ;  /* 0x00000000ff117431 */ /* 0x002fca00000001ff */
[----:B------:R-:W2:Y:S01]  /*b5a0*/  @!P0 LDG.E.64 R2, desc[UR10][R60.64] ;  /* 0x0000000a3c028981 */ /* 0x000ea2000c1e1b00 */
[----:B------:R-:W-:-:S03]  /*b5b0*/  @!P2 MOV R17, R9 ;  /* 0x000000090011a202 */ /* 0x000fc60000000f00 */
[----:B------:R-:W2:Y:S04]  /*b5c0*/  LDL.LU.64 R8, [R1+0x4f0] ;  /* 0x0004f00001087983 */ /* 0x000ea80000300a00 */
[----:B------:R-:W2:Y:S04]  /*b5d0*/  LDL.LU.64 R60, [R1+0x488] ;  /* 0x00048800013c7983 */ /* 0x000ea80000300a00 */
[----:B------:R0:W-:Y:S02]  /*b5e0*/  STL [R1+0x8c8], R17 ;  /* 0x0008c81101007387 */ /* 0x0001e40000100800 */
[----:B0-----:R-:W-:Y:S01]  /*b5f0*/  HFMA2 R17, -RZ, RZ, 0, 0 ;  /* 0x00000000ff117431 */ /* 0x001fe200000001ff */
[----:B------:R-:W-:-:S05]  /*b600*/  @!P1 MOV R17, R12 ;  /* 0x0000000c00119202 */ /* 0x000fca0000000f00 */
[----:B------:R0:W-:Y:S02]  /*b610*/  STL [R1+0x8d4], R17 ;  /* 0x0008d41101007387 */ /* 0x0001e40000100800 */
[----:B0-----:R-:W-:Y:S01]  /*b620*/  HFMA2 R17, -RZ, RZ, 0, 0 ;  /* 0x00000000ff117431 */ /* 0x001fe200000001ff */
[C---:B------:R-:W-:Y:S02]  /*b630*/  LOP3.LUT P2, RZ, R16.reuse, 0x8000000, RZ, 0xc0, !PT ;  /* 0x0800000010ff7812 */ /* 0x040fe4000784c0ff */
[----:B------:R-:W-:Y:S02]  /*b640*/  @!P1 MOV R17, R13 ;  /* 0x0000000d00119202 */ /* 0x000fe40000000f00 */
[----:B------:R-:W-:-:S03]  /*b650*/  LOP3.LUT P1, RZ, R16, 0x4000000, RZ, 0xc0, !PT ;  /* 0x0400000010ff7812 */ /* 0x000fc6000782c0ff */
[----:B------:R0:W-:Y:S04]  /*b660*/  STL [R1+0x8e4], R17 ;  /* 0x0008e41101007387 */ /* 0x0001e80000100800 */
[----:B0-----:R-:W2:Y:S04]  /*b670*/  LDL.LU.64 R16, [R1+0x4e0] ;  /* 0x0004e00001107983 */ /* 0x001ea80000300a00 */
[----:B------:R0:W-:Y:S02]  /*b680*/  STL.64 [R1+0x1d0], R12 ;  /* 0x0001d00c01007387 */ /* 0x0001e40000100a00 */
[----:B0-----:R-:W-:-:S06]  /*b690*/  CS2R R12, SRZ ;  /* 0x00000000000c7805 */ /* 0x001fcc000001ff00 */
[----:B------:R0:W2:Y:S02]  /*b6a0*/  @!P2 LDG.E.64 R12, desc[UR10][R20.64] ;  /* 0x0000000a140ca981 */ /* 0x0000a4000c1e1b00 */
[----:B0-----:R-:W-:-:S06]  /*b6b0*/  CS2R R20, SRZ ;  /* 0x0000000000147805 */ /* 0x001fcc000001ff00 */
[----:B------:R0:W2:Y:S04]  /*b6c0*/  @!P4 LDG.E.64 R20, desc[UR10][R22.64] ;  /* 0x0000000a1614c981 */ /* 0x0000a8000c1e1b00 */
[----:B------:R1:W-:Y:S01]  /*b6d0*/  STL.64 [R1+0x3c8], R10 ;  /* 0x0003c80a01007387 */ /* 0x0003e20000100a00 */
[----:B0-----:R-:W-:Y:S02]  /*b6e0*/  CS2R R22, SRZ ;  /* 0x0000000000167805 */ /* 0x001fe4000001ff00 */
[----:B-1----:R-:W-:Y:S01]  /*b6f0*/  CS2R R10, SRZ ;  /* 0x00000000000a7805 */ /* 0x002fe2000001ff00 */
[----:B------:R0:W-:Y:S02]  /*b700*/  STL.64 [R1+0x3d0], R14 ;  /* 0x0003d00e01007387 */ /* 0x0001e40000100a00 */
[----:B0-----:R-:W-:-:S06]  /*b710*/  CS2R R14, SRZ ;  /* 0x00000000000e7805 */ /* 0x001fcc000001ff00 */
[----:B------:R0:W2:Y:S02]  /*b720*/  @!P3 LDG.E.64 R14, desc[UR10][R28.64] ;  /* 0x0000000a1c0eb981 */ /* 0x0000a4000c1e1b00 */
[----:B0-----:R-:W-:-:S06]  /*b730*/  CS2R R28, SRZ ;  /* 0x00000000001c7805 */ /* 0x001fcc000001ff00 */
[----:B------:R0:W2:Y:S02]  /*b740*/  @!P6 LDG.E.64 R28, desc[UR10][R42.64] ;  /* 0x0000000a2a1ce981 */ /* 0x0000a4000c1e1b00 */
[----:B0-----:R-:W-:Y:S02]  /*b750*/  HFMA2 R42, -RZ, RZ, 0, 0 ;  /* 0x00000000ff2a7431 */ /* 0x001fe400000001ff */
[----:B------:R0:W-:Y:S02]  /*b760*/  STL [R1+0x89c], R57 ;  /* 0x00089c3901007387 */ /* 0x0001e40000100800 */
[----:B0-----:R-:W-:Y:S02]  /*b770*/  HFMA2 R57, -RZ, RZ, 0, 0 ;  /* 0x00000000ff397431 */ /* 0x001fe400000001ff */
[----:B------:R0:W-:Y:S02]  /*b780*/  STL.64 [R1+0x3c0], R6 ;  /* 0x0003c00601007387 */ /* 0x0001e40000100a00 */
[----:B0-----:R-:W-:-:S02]  /*b790*/  CS2R R6, SRZ ;  /* 0x0000000000067805 */ /* 0x001fc4000001ff00 */
[----:B---3--:R0:W3:Y:S04]  /*b7a0*/  @!P5 LDG.E.64 R22, desc[UR10][R62.64] ;  /* 0x0000000a3e16d981 */ /* 0x0080e8000c1e1b00 */
[----:B----4-:R1:W4:Y:S01]  /*b7b0*/  @!P2 LDG.E.64 R10, desc[UR10][R18.64] ;  /* 0x0000000a120aa981 */ /* 0x010322000c1e1b00 */
[----:B0-----:R-:W0:Y:S01]  /*b7c0*/  S2R R63, SR_TID.X ;  /* 0x00000000003f7919 */ /* 0x001e220000002100 */
[----:B-1----:R-:W-:-:S06]  /*b7d0*/  CS2R R18, SRZ ;  /* 0x0000000000127805 */ /* 0x002fcc000001ff00 */
[----:B------:R1:W3:Y:S02]  /*b7e0*/  @!P4 LDG.E.64 R18, desc[UR10][R24.64] ;  /* 0x0000000a1812c981 */ /* 0x0002e4000c1e1b00 */
[----:B-1----:R-:W-:Y:S02]  /*b7f0*/  CS2R R24, SRZ ;  /* 0x0000000000187805 */ /* 0x002fe4000001ff00 */
[----:B--2---:R-:W-:Y:S02]  /*b800*/  @!P0 MOV R42, R2 ;  /* 0x00000002002a8202 */ /* 0x004fe40000000f00 */
[----:B------:R-:W-:Y:S01]  /*b810*/  @!P0 MOV R57, R3 ;  /* 0x0000000300398202 */ /* 0x000fe20000000f00 */
[----:B------:R-:W2:Y:S04]  /*b820*/  @!P1 LDG.E.64 R6, desc[UR10][R8.64] ;  /* 0x0000000a08069981 */ /* 0x000ea8000c1e1b00 */
[----:B------:R1:W3:Y:S02]  /*b830*/  @!P5 LDG.E.64 R24, desc[UR10][R60.64] ;  /* 0x0000000a3c18d981 */ /* 0x0002e4000c1e1b00 */
[----:B-1----:R-:W-:Y:S01]  /*b840*/  MOV R60, UR6 ;  /* 0x00000006003c7c02 */ /* 0x002fe20008000f00 */
[----:B------:R-:W1:Y:S01]  /*b850*/  LDCU.U8 UR6, c[0x0][0x414] ;  /* 0x00008280ff0677ac */ /* 0x000e620008000000 */
[----:B0-----:R-:W-:Y:S01]  /*b860*/  LOP3.LUT R62, R63, 0xffff, RZ, 0xc0, !PT ;  /* 0x0000ffff3f3e7812 */ /* 0x001fe200078ec0ff */
[----:B------:R0:W-:Y:S04]  /*b870*/  STL [R1+0x4a8], R42 ;  /* 0x0004a82a01007387 */ /* 0x0001e80000100800 */
[----:B------:R-:W-:Y:S01]  /*b880*/  IMAD R62, R62, 0x493, RZ ;  /* 0x000004933e3e7824 */ /* 0x000fe200078e02ff */
[----:B0-----:R-:W-:-:S02]  /*b890*/  CS2R R42, SRZ ;  /* 0x00000000002a7805 */ /* 0x001fc4000001ff00 */
[----:B------:R-:W-:Y:S02]  /*b8a0*/  @!P0 MOV R43, R4 ;  /* 0x00000004002b8202 */ /* 0x000fe40000000f00 */
[----:B------:R-:W-:Y:S02]  /*b8b0*/  @!P0 MOV R42, R5 ;  /* 0x00000005002a8202 */ /* 0x000fe40000000f00 */
[----:B-1----:R-:W-:Y:S02]  /*b8c0*/  ISETP.NE.AND P0, PT, RZ, UR6, PT ;  /* 0x00000006ff007c0c */ /* 0x002fe4000bf05270 */
[----:B------:R-:W-:Y:S02]  /*b8d0*/  SHF.R.U32.HI R62, RZ, 0x10, R62 ;  /* 0x00000010ff3e7819 */ /* 0x000fe4000001163e */
[----:B------:R-:W-:Y:S02]  /*b8e0*/  CS2R R8, SRZ ;  /* 0x0000000000087805 */ /* 0x000fe4000001ff00 */
[----:B------:R-:W-:Y:S01]  /*b8f0*/  PRMT R62, R62, 0x9910, RZ ;  /* 0x000099103e3e7816 */ /* 0x000fe200000000ff */
[----:B------:R-:W-:Y:S04]  /*b900*/  STL [R1+0x484], R43 ;  /* 0x0004842b01007387 */ /* 0x000fe80000100800 */
[----:B------:R-:W-:Y:S01]  /*b910*/  IMAD R62, R62, 0x38, RZ ;  /* 0x000000383e3e7824 */ /* 0x000fe200078e02ff */
[----:B------:R0:W-:Y:S04]  /*b920*/  STL [R1+0x488], R42 ;  /* 0x0004882a01007387 */ /* 0x0001e80000100800 */
[----:B------:R-:W-:Y:S01]  /*b930*/  IADD3 R62, PT, PT, RZ, -R62, RZ ;  /* 0x8000003eff3e7210 */ /* 0x000fe20007ffe0ff */
[----:B0-----:R-:W0:Y:S01]  /*b940*/  @P0 LDC.64 R42, c[0x0][0x3b0] ;  /* 0x0000ec00ff2a0b82 */ /* 0x001e220000000a00 */
[----:B------:R1:W4:Y:S02]  /*b950*/  @!P1 LDG.E.64 R8, desc[UR10][R16.64] ;  /* 0x0000000a10089981 */ /* 0x000324000c1e1b00 */
[----:B------:R-:W-:Y:S01]  /*b960*/  PRMT R62, R62, 0x7710, RZ ;  /* 0x000077103e3e7816 */ /* 0x000fe200000000ff */
[----:B-1----:R-:W-:Y:S01]  /*b970*/  HFMA2 R16, -RZ, RZ, 0, 0 ;  /* 0x00000000ff107431 */ /* 0x002fe200000001ff */
[----:B------:R-:W-:-:S02]  /*b980*/  MOV R17, RZ ;  /* 0x000000ff00117202 */ /* 0x000fc40000000f00 */
[----:B------:R-:W-:-:S04]  /*b990*/  IADD3 R62, PT, PT, R62, R63, RZ ;  /* 0x0000003f3e3e7210 */ /* 0x000fc80007ffe0ff */
[----:B------:R1:W3:Y:S01]  /*b9a0*/  @!P3 LDG.E.64 R16, desc[UR10][R26.64] ;  /* 0x0000000a1a10b981 */ /* 0x0002e2000c1e1b00 */
[----:B------:R-:W-:-:S03]  /*b9b0*/  SHF.L.U32 R62, R62, 0x1, RZ ;  /* 0x000000013e3e7819 */ /* 0x000fc600000006ff */
[----:B------:R1:W-:Y:S02]  /*b9c0*/  STL [R1+0x8bc], R57 ;  /* 0x0008bc3901007387 */ /* 0x0003e40000100800 */
[----:B-1----:R-:W-:Y:S02]  /*b9d0*/  CS2R R26, SRZ ;  /* 0x00000000001a7805 */ /* 0x002fe4000001ff00 */
[----:B------:R-:W-:-:S04]  /*b9e0*/  LOP3.LUT R57, R62, 0xffff, RZ, 0xc0, !PT ;  /* 0x0000ffff3e397812 */ /* 0x000fc800078ec0ff */
[----:B------:R1:W3:Y:S01]  /*b9f0*/  @!P6 LDG.E.64 R26, desc[UR10][R64.64] ;  /* 0x0000000a401ae981 */ /* 0x0002e2000c1e1b00 */
[----:B0-----:R-:W-:Y:S02]  /*ba00*/  MOV R62, R42 ;  /* 0x0000002a003e7202 */ /* 0x001fe40000000f00 */
[----:B------:R-:W-:Y:S01]  /*ba10*/  MOV R63, R43 ;  /* 0x0000002b003f7202 */ /* 0x000fe20000000f00 */
[----:B------:R0:W-:Y:S01]  /*ba20*/  STL [R1+0x930], R57 ;  /* 0x0009303901007387 */ /* 0x0001e20000100800 */
[----:B------:R-:W-:Y:S01]  /*ba30*/  MOV R61, UR7 ;  /* 0x00000007003d7c02 */ /* 0x000fe20008000f00 */
[----:B------:R-:W0:Y:S01]  /*ba40*/  LDC.64 R42, c[0x0][0x3a8] ;  /* 0x0000ea00ff2a7b82 */ /* 0x000e220000000a00 */
[----:B-1----:R-:W-:-:S04]  /*ba50*/  MOV R64, UR13 ;  /* 0x0000000d00407c02 */ /* 0x002fc80008000f00 */
[----:B------:R-:W3:Y:S01]  /*ba60*/  LDG.E.64 R60, desc[UR10][R60.64] ;  /* 0x0000000a3c3c7981 */ /* 0x000ee2000c1e1b00 */
[----:B------:R-:W-:-:S04]  /*ba70*/  IMAD R64, R64, 0x70, R57 ;  /* 0x0000007040407824 */ /* 0x000fc800078e0239 */
[----:B------:R-:W-:-:S05]  /*ba80*/  @P0 IMAD.WIDE R62, R64, 0x2, R62 ;  /* 0x00000002403e0825 */ /* 0x000fca00078e023e */
[----:B0-----:R-:W4:Y:S01]  /*ba90*/  @P0 LDG.E.U16 R57, desc[UR10][R62.64] ;  /* 0x0000000a3e390981 */ /* 0x001f22000c1e1500 */
[----:B------:R-:W-:-:S03]  /*baa0*/  IMAD.WIDE R64, R64, 0x2, R42 ;  /* 0x0000000240407825 */ /* 0x000fc600078e022a */
[----:B------:R-:W5:Y:S04]  /*bab0*/  LDL.LU.64 R42, [R1+0x940] ;  /* 0x00094000012a7983 */ /* 0x000f680000300a00 */
[----:B------:R-:W3:Y:S04]  /*bac0*/  @P0 LDG.E.U16 R62, desc[UR10][R62.64+0x2] ;  /* 0x0000020a3e3e0981 */ /* 0x000ee8000c1e1500 */
[----:B------:R-:W3:Y:S04]  /*bad0*/  LDG.E.U16 R63, desc[UR10][R64.64] ;  /* 0x0000000a403f7981 */ /* 0x000ee8000c1e1500 */
[----:B------:R4:W3:Y:S04]  /*bae0*/  LDG.E.U16 R64, desc[UR10][R64.64+0x2] ;  /* 0x0000020a40407981 */ /* 0x0008e8000c1e1500 */
[----:B------:R0:W-:Y:S02]  /*baf0*/  STL.64 [R1+0x1d8], R2 ;  /* 0x0001d80201007387 */ /* 0x0001e40000100a00 */
[----:B0-----:R-:W-:-:S02]  /*bb00*/  HFMA2 R2, -RZ, RZ, 0, 0 ;  /* 0x00000000ff027431 */ /* 0x001fc400000001ff */
[----:B------:R-:W-:Y:S01]  /*bb10*/  STL.64 [R1+0x3d8], R4 ;  /* 0x0003d80401007387 */ /* 0x000fe20000100a00 */
[----:B--2---:R-:W-:Y:S02]  /*bb20*/  @!P1 MOV R2, R6 ;  /* 0x0000000600029202 */ /* 0x004fe40000000f00 */
[----:B----4-:R-:W-:Y:S02]  /*bb30*/  MOV R65, R57 ;  /* 0x0000003900417202 */ /* 0x010fe40000000f00 */
[----:B------:R0:W5:Y:S04]  /*bb40*/  LDL.LU R57, [R1+0x938] ;  /* 0x0009380001397983 */ /* 0x0001680000300800 */
        /* <DEDUP_REMOVED lines=24> */
[----:B------:R1:W-:Y:S01]  /*bcd0*/  STL [R1+0x8f8], R2 ;  /* 0x0008f80201007387 */ /* 0x0003e20000100800 */
[----:B------:R-:W-:Y:S01]  /*bce0*/  MOV R3, R65 ;  /* 0x0000004100037202 */ /* 0x000fe20000000f00 */
[----:B-1----:R-:W-:Y:S01]  /*bcf0*/  HFMA2 R2, -RZ, RZ, 0, 0 ;  /* 0x00000000ff027431 */ /* 0x002fe200000001ff */
[----:B---3--:R-:W-:Y:S02]  /*bd00*/  @!P3 MOV R2, R16 ;  /* 0x000000100002b202 */ /* 0x008fe40000000f00 */
[----:B------:R-:W-:-:S03]  /*bd10*/  MOV R5, R3 ;  /* 0x0000000300057202 */ /* 0x000fc60000000f00 */
[----:B------:R1:W-:Y:S01]  /*bd20*/  STL [R1+0x53c], R2 ;  /* 0x00053c0201007387 */ /* 0x0003e20000100800 */
[----:B------:R-:W-:Y:S02]  /*bd30*/  HFMA2 R3, -RZ, RZ, 0, 0 ;  /* 0x00000000ff037431 */ /* 0x000fe400000001ff */
[----:B-1----:R-:W-:Y:S01]  /*bd40*/  HFMA2 R2, -RZ, RZ, 0, 0 ;  /* 0x00000000ff027431 */ /* 0x002fe200000001ff */
[----:B------:R-:W-:Y:S02]  /*bd50*/  @!P4 MOV R3, R21 ;  /* 0x000000150003c202 */ /* 0x000fe40000000f00 */
[----:B------:R-:W-:-:S03]  /*bd60*/  @!P3 MOV R2, R17 ;  /* 0x000000110002b202 */ /* 0x000fc60000000f00 */
[----:B------:R1:W-:Y:S04]  /*bd70*/  STL [R1+0x574], R3 ;  /* 0x0005740301007387 */ /* 0x0003e80000100800 */
[----:B------:R2:W-:Y:S01]  /*bd80*/  STL [R1+0x550], R2 ;  /* 0x0005500201007387 */ /* 0x0005e20000100800 */
[----:B-1----:R-:W-:Y:S02]  /*bd90*/  HFMA2 R3, -RZ, RZ, 0, 0 ;  /* 0x00000000ff037431 */ /* 0x002fe400000001ff */
[----:B--2---:R-:W-:Y:S01]  /*bda0*/  HFMA2 R2, -RZ, RZ, 0, 0 ;  /* 0x00000000ff027431 */ /* 0x004fe200000001ff */
[----:B------:R-:W-:Y:S02]  /*bdb0*/  @!P5 MOV R3, R22 ;  /* 0x000000160003d202 */ /* 0x000fe40000000f00 */
[----:B------:R-:W-:-:S02]  /*bdc0*/  @!P4 MOV R2, R18 ;  /* 0x000000120002c202 */ /* 0x000fc40000000f00 */
[----:B------:R-:W-:Y:S01]  /*bdd0*/  R2UR UR28, R60 ;  /* 0x000000003c1c72ca */ /* 0x000fe200000e0000 */
[----:B------:R1:W-:Y:S04]  /*bde0*/  STL [R1+0x90c], R3 ;  /* 0x00090c0301007387 */ /* 0x0003e80000100800 */
[----:B------:R2:W-:Y:S01]  /*bdf0*/  STL [R1+0x8fc], R2 ;  /* 0x0008fc0201007387 */ /* 0x0005e20000100800 */
[----:B------:R-:W-:Y:S02]  /*be00*/  HFMA2 R65, -RZ, RZ, 0, 0 ;  /* 0x00000000ff417431 */ /* 0x000fe400000001ff */
[----:B------:R-:W-:Y:S01]  /*be10*/  HFMA2 R4, -RZ, RZ, 0, 0 ;  /* 0x00000000ff047431 */ /* 0x000fe200000001ff */
[----:B------:R-:W-:Y:S01]  /*be20*/  STL.64 [R1+0x1e0], R6 ;  /* 0x0001e00601007387 */ /* 0x000fe20000100a00 */
[----:B-1----:R-:W-:-:S03]  /*be30*/  HFMA2 R3, -RZ, RZ, 0, 0 ;  /* 0x00000000ff037431 */ /* 0x002fc600000001ff */
[----:B------:R0:W5:Y:S01]  /*be40*/  LDL R60, [R1+0x560] ;  /* 0x00056000013c7983 */ /* 0x0001620000100800 */
[----:B--2---:R-:W-:Y:S01]  /*be50*/  HFMA2 R2, -RZ, RZ, 0, 0 ;  /* 0x00000000ff027431 */ /* 0x004fe200000001ff */
[----:B------:R-:W-:Y:S02]  /*be60*/  @!P5 MOV R3, R23 ;  /* 0x000000170003d202 */ /* 0x000fe40000000f00 */
[----:B------:R-:W-:-:S03]  /*be70*/  @!P4 MOV R2, R19 ;  /* 0x000000130002c202 */ /* 0x000fc60000000f00 */
[----:B------:R1:W-:Y:S04]  /*be80*/  STL [R1+0x910], R3 ;  /* 0x0009100301007387 */ /* 0x0003e80000100800 */
[----:B------:R2:W-:Y:S01]  /*be90*/  STL [R1+0x908], R2 ;  /* 0x0009080201007387 */ /* 0x0005e20000100800 */
[----:B-1----:R-:W-:Y:S01]  /*bea0*/  HFMA2 R3, -RZ, RZ, 0, 0 ;  /* 0x00000000ff037431 */ /* 0x002fe200000001ff */
[----:B--2---:R-:W-:Y:S02]  /*beb0*/  MOV R2, UR28 ;  /* 0x0000001c00027c02 */ /* 0x004fe40008000f00 */
[----:B------:R-:W-:-:S03]  /*bec0*/  @!P5 MOV R3, R24 ;  /* 0x000000180003d202 */ /* 0x000fc60000000f00 */
[----:B------:R-:W-:Y:S01]  /*bed0*/  FFMA.FTZ R2, -R2, UR28, R61 ;  /* 0x0000001c02027c23 */ /* 0x000fe2000801013d */
[----:B------:R-:W-:Y:S01]  /*bee0*/  @!P1 MOV R65, R8 ;  /* 0x0000000800419202 */ /* 0x000fe20000000f00 */
[----:B------:R1:W-:Y:S03]  /*bef0*/  STL [R1+0x588], R3 ;  /* 0x0005880301007387 */ /* 0x0003e60000100800 */
[----:B------:R-:W-:Y:S02]  /*bf00*/  FSETP.GTU.FTZ.AND P1, PT, R2, RZ, PT ;  /* 0x000000ff0200720b */ /* 0x000fe40003f3c000 */
[----:B------:R-:W-:Y:S01]  /*bf10*/  @!P4 MOV R4, R20 ;  /* 0x000000140004c202 */ /* 0x000fe20000000f00 */
[----:B------:R-:W-:Y:S01]  /*bf20*/  STL.64 [R1+0x1f8], R18 ;  /* 0x0001f81201007387 */ /* 0x000fe20000100a00 */
[----:B-1----:R-:W-:-:S03]  /*bf30*/  HFMA2 R3, -RZ, RZ, 0, 0 ;  /* 0x00000000ff037431 */ /* 0x002fc600000001ff */
[----:B------:R-:W-:Y:S01]  /*bf40*/  STL.64 [R1+0x3f8], R20 ;  /* 0x0003f81401007387 */ /* 0x000fe20000100a00 */
[----:B------:R-:W-:-:S03]  /*bf50*/  HADD2.F32 R6, -RZ, R64.H0_H0 ;  /* 0x20000040ff067230 */ /* 0x000fc60000004100 */
[----:B------:R-:W-:Y:S01]  /*bf60*/  STL.64 [R1+0x200], R22 ;  /* 0x0002001601007387 */ /* 0x000fe20000100a00 */
[----:B------:R-:W-:Y:S01]  /*bf70*/  @!P5 MOV R3, R25 ;  /* 0x000000190003d202 */ /* 0x000fe20000000f00 */
[----:B------:R-:W-:Y:S02]  /*bf80*/  VOTEU.ANY UP0, P1 ;  /* 0x0000000000ff7886 */ /* 0x000fe40000800100 */
[----:B------:R-:W-:Y:S03]  /*bf90*/  STL [R1+0x570], R4 ;  /* 0x0005700401007387 */ /* 0x000fe60000100800 */
[----:B------:R-:W1:Y:S01]  /*bfa0*/  @UP0 LDCU UR5, c[0x0][0x3c0] ;  /* 0x00007800ff0507ac */ /* 0x000e620008000800 */
[----:B------:R2:W-:Y:S01]  /*bfb0*/  STL [R1+0x590], R3 ;  /* 0x0005900301007387 */ /* 0x0005e20000100800 */
[----:B------:R-:W-:-:S03]  /*bfc0*/  PLOP3.LUT P1, PT, PT, PT, UP0, 0x80, 0x8 ;  /* 0x000000000008781c */ /* 0x000fc60003f2f008 */
[----:B------:R-:W-:Y:S04]  /*bfd0*/  STL.64 [R1+0x400], R24 ;  /* 0x0004001801007387 */ /* 0x000fe80000100a00 */
[----:B------:R-:W-:Y:S01]  /*bfe0*/  STL.64 [R1+0x208], R26 ;  /* 0x0002081a01007387 */ /* 0x000fe20000100a00 */
[----:B--2---:R-:W-:-:S03]  /*bff0*/  HFMA2 R3, -RZ, RZ, 0, 0 ;  /* 0x00000000ff037431 */ /* 0x004fc600000001ff */
[----:B------:R-:W-:Y:S01]  /*c000*/  STL.64 [R1+0x408], R28 ;  /* 0x0004081c01007387 */ /* 0x000fe20000100a00 */
[----:B------:R-:W-:Y:S01]  /*c010*/  @!P6 MOV R3, R26 ;  /* 0x0000001a0003e202 */ /* 0x000fe20000000f00 */
[----:B-1----:R-:W-:Y:S01]  /*c020*/  @P1 FADD.FTZ R2, R2, UR5 ;  /* 0x0000000502021e21 */ /* 0x002fe20008010000 */
[----:B------:R-:W-:Y:S01]  /*c030*/  HFMA2 R4, -RZ, RZ, 0, 0 ;  /* 0x00000000ff047431 */ /* 0x000fe200000001ff */
[----:B------:R0:W5:Y:S04]  /*c040*/  LDL R18, [R1+0x7d8] ;  /* 0x0007d80001127983 */ /* 0x0001680000100800 */
[----:B------:R1:W-:Y:S04]  /*c050*/  STL [R1+0x914], R3 ;  /* 0x0009140301007387 */ /* 0x0003e80000100800 */
[----:B------:R0:W5:Y:S04]  /*c060*/  LDL R19, [R1+0x7dc] ;  /* 0x0007dc0001137983 */ /* 0x0001680000100800 */
[----:B------:R0:W5:Y:S01]  /*c070*/  LDL R20, [R1+0x800] ;  /* 0x0008000001147983 */ /* 0x0001620000100800 */
[----:B-1----:R-:W-:-:S03]  /*c080*/  HFMA2 R3, -RZ, RZ, 0, 0 ;  /* 0x00000000ff037431 */ /* 0x002fc600000001ff */
[----:B------:R0:W5:Y:S01]  /*c090*/  LDL R21, [R1+0x804] ;  /* 0x0008040001157983 */ /* 0x0001620000100800 */
[----:B------:R-:W-:-:S03]  /*c0a0*/  @!P6 MOV R3, R27 ;  /* 0x0000001b0003e202 */ /* 0x000fc60000000f00 */
[----:B------:R0:W5:Y:S04]  /*c0b0*/  LDL R22, [R1+0x828] ;  /* 0x0008280001167983 */ /* 0x0001680000100800 */
[----:B------:R1:W-:Y:S01]  /*c0c0*/  STL [R1+0x91c], R3 ;  /* 0x00091c0301007387 */ /* 0x0003e20000100800 */
[----:B------:R-:W-:-:S03]  /*c0d0*/  @!P6 MOV R4, R28 ;  /* 0x0000001c0004e202 */ /* 0x000fc60000000f00 */
[----:B------:R0:W5:Y:S04]  /*c0e0*/  LDL R23, [R1+0x82c] ;  /* 0x00082c0001177983 */ /* 0x0001680000100800 */
[----:B------:R0:W5:Y:S01]  /*c0f0*/  LDL R24, [R1+0x834] ;  /* 0x0008340001187983 */ /* 0x0001620000100800 */
[----:B-1----:R1:W2:Y:S03]  /*c100*/  @P1 MUFU.RSQ R3, R2 ;  /* 0x0000000200031308 */ /* 0x0022a60000001400 */
[----:B------:R0:W5:Y:S04]  /*c110*/  LDL R25, [R1+0x838] ;  /* 0x0008380001197983 */ /* 0x0001680000100800 */
[----:B------:R0:W5:Y:S01]  /*c120*/  LDL R26, [R1+0x83c] ;  /* 0x00083c00011a7983 */ /* 0x0001620000100800 */
[----:B-1----:R-:W-:-:S03]  /*c130*/  HFMA2 R2, -RZ, RZ, 0, 0 ;  /* 0x00000000ff027431 */ /* 0x002fc600000001ff */
[----:B------:R0:W5:Y:S04]  /*c140*/  LDL R27, [R1+0x844] ;  /* 0x00084400011b7983 */ /* 0x0001680000100800 */
[----:B------:R0:W5:Y:S01]  /*c150*/  LDL R28, [R1+0x848] ;  /* 0x00084800011c7983 */ /* 0x0001620000100800 */
[----:B------:R-:W-:Y:S02]  /*c160*/  @!P6 MOV R2, R29 ;  /* 0x0000001d0002e202 */ /* 0x000fe40000000f00 */
[----:B--2---:R-:W-:Y:S01]  /*c170*/  @P1 R2UR UR5, R3 ;  /* 0x00000000030512ca */ /* 0x004fe200000e0000 */
[----:B------:R0:W5:Y:S04]  /*c180*/  LDL R29, [R1+0x854] ;  /* 0x00085400011d7983 */ /* 0x0001680000100800 */
[----:B------:R1:W-:Y:S01]  /*c190*/  STL [R1+0x5ac], R2 ;  /* 0x0005ac0201007387 */ /* 0x0003e20000100800 */
[----:B------:R-:W-:Y:S01]  /*c1a0*/  MOV R3, RZ ;  /* 0x000000ff00037202 */ /* 0x000fe20000000f00 */
[----:B------:R-:W-:-:S02]  /*c1b0*/  @P0 HADD2.F32 R3, -RZ, R62.H0_H0 ;  /* 0x2000003eff030230 */ /* 0x000fc40000004100 */
[----:B------:R0:W5:Y:S04]  /*c1c0*/  LDL R61, [R1+0x87c] ;  /* 0x00087c00013d7983 */ /* 0x0001680000100800 */
[----:B------:R0:W5:Y:S01]  /*c1d0*/  LDL R62, [R1+0x914] ;  /* 0x00091400013e7983 */ /* 0x0001620000100800 */
[----:B-1----:R-:W-:-:S03]  /*c1e0*/  HFMA2 R2, -RZ, RZ, 0, 0 ;  /* 0x00000000ff027431 */ /* 0x002fc600000001ff */
[----:B------:R0:W5:Y:S01]  /*c1f0*/  LDL R64, [R1+0x5d4] ;  /* 0x0005d40001407983 */ /* 0x0001620000100800 */
[----:B------:R-:W-:Y:S02]  /*c200*/  @P0 HADD2.F32 R2, -RZ, R5.H0_H0 ;  /* 0x20000005ff020230 */ /* 0x000fe40000004100 */
[----:B------:R-:W-:Y:S02]  /*c210*/  HADD2.F32 R5, -RZ, R63.H0_H0 ;  /* 0x2000003fff057230 */ /* 0x000fe40000004100 */
        /* <DEDUP_REMOVED lines=1137> */
.L_x_1784:
        /* <DEDUP_REMOVED lines=2686> */
.L_x_1785:
        /* <DEDUP_REMOVED lines=47> */
.L_x_1787:
[----:B------:R-:W-:Y:S05]  /*1b400*/  BSYNC.RECONVERGENT B0 ;  /* 0x0000000000007941 */ /* 0x000fea0003800200 */
.L_x_1786:
        /* <DEDUP_REMOVED lines=37> */
.L_x_1789:
[----:B------:R-:W-:Y:S05]  /*1b660*/  BSYNC.RECONVERGENT B0 ;  /* 0x0000000000007941 */ /* 0x000fea0003800200 */
.L_x_1788:
        /* <DEDUP_REMOVED lines=38> */
.L_x_1791:
[----:B------:R-:W-:Y:S05]  /*1b8d0*/  BSYNC.RECONVERGENT B0 ;  /* 0x0000000000007941 */ /* 0x000fea0003800200 */
.L_x_1790:
        /* <DEDUP_REMOVED lines=30> */
.L_x_1793:
[----:B------:R-:W-:Y:S05]  /*1bac0*/  BSYNC.RECONVERGENT B0 ;  /* 0x0000000000007941 */ /* 0x000fea0003800200 */
.L_x_1792:
        /* <DEDUP_REMOVED lines=34> */
.L_x_1797:
[----:B------:R-:W2:Y:S04]  /*1bcf0*/  LDG.E.STRONG.GPU R4, desc[UR10][R12.64] ;  /* 0x0000000a0c047981 */ /* 0x000ea8000c1ef900 */
[----:B--2---:R-:W-:Y:S04]  /*1bd00*/  CCTL.IVALL ;  /* 0x00000000ff00798f */ /* 0x004fe80002000000 */
[----:B------:R0:W-:Y:S01]  /*1bd10*/  STL [R1], R4 ;  /* 0x0000000401007387 */ /* 0x0001e20000100800 */
[----:B------:R-:W-:-:S13]  /*1bd20*/  ISETP.NE.AND P0, PT, R4, UR5, PT ;  /* 0x0000000504007c0c */ /* 0x000fda000bf05270 */
[----:B0-----:R-:W-:Y:S05]  /*1bd30*/  @P0 BRA `(.L_x_1797) ;  /* 0xfffffffc00ec0947 */ /* 0x001fea000383ffff */
.L_x_1796:
[----:B------:R-:W-:Y:S05]  /*1bd40*/  BSYNC.RECONVERGENT B0 ;  /* 0x0000000000007941 */ /* 0x000fea0003800200 */
.L_x_1795:
        /* <DEDUP_REMOVED lines=15> */
.L_x_1799:
        /* <DEDUP_REMOVED lines=77> */
.L_x_1798:
        /* <DEDUP_REMOVED lines=52> */
.L_x_1800:
        /* <DEDUP_REMOVED lines=27> */
.L_x_1801:
        /* <DEDUP_REMOVED lines=12> */
.L_x_1802:
[----:B------:R-:W-:Y:S05]  /*1c8c0*/  BSYNC.RECONVERGENT B0 ;  /* 0x0000000000007941 */ /* 0x000fea0003800200 */
.L_x_1794:
        /* <DEDUP_REMOVED lines=17> */
.L_x_1808:
        /* <DEDUP_REMOVED lines=57> */
.L_x_1804:
[----:B------:R-:W-:Y:S05]  /*1cd70*/  BSYNC.RECONVERGENT B0 ;  /* 0x0000000000007941 */ /* 0x000fea0003800200 */
.L_x_1803:
        /* <DEDUP_REMOVED lines=19> */
.L_x_1805:
        /* <DEDUP_REMOVED lines=15> */
.L_x_1807:
[----:B------:R-:W-:Y:S05]  /*1cfa0*/  BSYNC.RECONVERGENT B0 ;  /* 0x0000000000007941 */ /* 0x000fea0003800200 */
.L_x_1806:
        /* <DEDUP_REMOVED lines=10> */
.L_x_1783:
        /* <DEDUP_REMOVED lines=16> */
.L_x_1811:
[----:B------:R-:W-:Y:S05]  /*1d150*/  BSYNC.RECONVERGENT B0 ;  /* 0x0000000000007941 */ /* 0x000fea0003800200 */
.L_x_1810:
        /* <DEDUP_REMOVED lines=11> */
.L_x_1813:
[----:B------:R-:W2:Y:S04]  /*1d210*/  LDG.E.STRONG.GPU R5, desc[UR10][R2.64] ;  /* 0x0000000a02057981 */ /* 0x000ea8000c1ef900 */
[----:B--2---:R-:W-:Y:S01]  /*1d220*/  CCTL.IVALL ;  /* 0x00000000ff00798f */ /* 0x004fe20002000000 */
[----:B------:R-:W-:Y:S05]  /*1d230*/  YIELD ;  /* 0x0000000000007946 */ /* 0x000fea0003800000 */
[----:B------:R-:W-:-:S13]  /*1d240*/  ISETP.NE.AND P0, PT, R5, R0, PT ;  /* 0x000000000500720c */ /* 0x000fda0003f05270 */
[----:B------:R-:W-:Y:S05]  /*1d250*/  @P0 BRA `(.L_x_1813) ;  /* 0xfffffffc00ec0947 */ /* 0x000fea000383ffff */
.L_x_1812:
        /* <DEDUP_REMOVED lines=75> */
.L_x_1816:
        /* <DEDUP_REMOVED lines=31> */
.L_x_1815:
[----:B------:R-:W-:Y:S05]  /*1d900*/  BSYNC.RECONVERGENT B0 ;  /* 0x0000000000007941 */ /* 0x000fea0003800200 */
.L_x_1814:
        /* <DEDUP_REMOVED lines=10> */
.L_x_1817:
        /* <DEDUP_REMOVED lines=87> */
.L_x_1818:
        /* <DEDUP_REMOVED lines=14> */
.L_x_4915:


//--------------------- .text._Z35group_norm_nhwc_fwd_one_pass_kernelI11Bf16IOFp32WLi64ELi112ELi448EEv26Group_norm_nhwc_fwd_params --------------------------
	.section	.text._Z35group_norm_nhwc_fwd_one_pass_kernelI11Bf16IOFp32WLi64ELi112ELi448EEv26Group_norm_nhwc_fwd_params,"ax",@progbits
	.align	128
        .global         _Z35group_norm_nhwc_fwd_one_pass_kernelI11Bf16IOFp32WLi64ELi112ELi448EEv26Group_norm_nhwc_fwd_params
        .type           _Z35group_norm_nhwc_fwd_one_pass_kernelI11Bf16IOFp32WLi64ELi112ELi448EEv26Group_norm_nhwc_fwd_params,@function
        .size           _Z35group_norm_nhwc_fwd_one_pass_kernelI11Bf16IOFp32WLi64ELi112ELi448EEv26Group_norm_nhwc_fwd_params,(.L_x_4916 - _Z35group_norm_nhwc_fwd_one_pass_kernelI11Bf16IOFp32WLi64ELi112ELi448EEv26Group_norm_nhwc_fwd_params)
        .other          _Z35group_norm_nhwc_fwd_one_pass_kernelI11Bf16IOFp32WLi64ELi112ELi448EEv26Group_norm_nhwc_fwd_params,@"STO_CUDA_ENTRY STV_DEFAULT"
_Z35group_norm_nhwc_fwd_one_pass_kernelI11Bf16IOFp32WLi64ELi112ELi448EEv26Group_norm_nhwc_fwd_params:
.text._Z35group_norm_nhwc_fwd_one_pass_kernelI11Bf16IOFp32WLi64ELi112ELi448EEv26Group_norm_nhwc_fwd_params:
[----:B------:R-:W-:Y:S01]  /*0000*/  LDC R1, c[0x0][0x37c] ;  /* 0x0000df00ff017b82 */ /* 0x000fe20000000800 */
[----:B------:R-:W0:Y:S01]  /*0010*/  S2R R0, SR_CTAID.Y ;  /* 0x0000000000007919 */ /* 0x000e220000002600 */
[----:B------:R-:W1:Y:S01]  /*0020*/  LDCU UR4, c[0x0][0x3f8] ;  /* 0x00007f00ff0477ac */ /* 0x000e620008000800 */
[----:B------:R-:W1:Y:S02]  /*0030*/  LDCU UR5, c[0x0][0x3c8] ;  /* 0x00007900ff0577ac */ /* 0x000e640008000800 */
[----:B-1----:R-:W-:-:S06]  /*0040*/  UIMAD UR4, UR4, UR5, URZ ;  /* 0x00000005040472a4 */ /* 0x002fcc000f8e02ff */
[----:B0-----:R-:W-:-:S13]  /*0050*/  ISETP.GE.AND P0, PT, R0, UR4, PT ;  /* 0x0000000400007c0c */ /* 0x001fda000bf06270 */
[----:B------:R-:W-:Y:S05]  /*0060*/  @P0 EXIT ;  /* 0x000000000000094d */ /* 0x000fea0003800000 */
[----:B------:R-:W0:Y:S01]  /*0070*/  S2R R2, SR_TID.X ;  /* 0x0000000000027919 */ /* 0x000e220000002100 */
[----:B------:R-:W1:Y:S01]  /*0080*/  LDCU UR4, c[0x0][0x404] ;  /* 0x00008080ff0477ac */ /* 0x000e620008000800 */
[----:B------:R-:W2:Y:S01]  /*0090*/  LDC R5, c[0x0][0x374] ;  /* 0x0000dd00ff057b82 */ /* 0x000ea20000000800 */
[----:B------:R-:W-:Y:S01]  /*00a0*/  HFMA2 R6, -RZ, RZ, 0, 0 ;  /* 0x00000000ff067431 */ /* 0x000fe200000001ff */
[----:B------:R-:W3:Y:S01]  /*00b0*/  S2R R3, SR_CTAID.X ;  /* 0x0000000000037919 */ /* 0x000ee20000002500 */
[----:B------:R-:W4:Y:S01]  /*00c0*/  LDCU.64 UR6, c[0x0][0x388] ;  /* 0x00007100ff0677ac */ /* 0x000f220008000a00 */
[----:B------:R-:W-:Y:S02]  /*00d0*/  MOV R8, R0 ;  /* 0x0000000000087202 */ /* 0x000fe40000000f00 */
[----:B----4-:R-:W-:Y:S02]  /*00e0*/  ISETP.NE.U32.AND P1, PT, RZ, UR6, PT ;  /* 0x00000006ff007c0c */ /* 0x010fe4000bf25070 */
[----:B0-----:R-:W-:-:S02]  /*00f0*/  LOP3.LUT R4, R2, 0xffff, RZ, 0xc0, !PT ;  /* 0x0000ffff02047812 */ /* 0x001fc400078ec0ff */
[----:B---3--:R-:W-:-:S03]  /*0100*/  LOP3.LUT P0, RZ, R2, R3, RZ, 0xfc, !PT ;  /* 0x0000000302ff7212 */ /* 0x008fc6000780fcff */
[----:B------:R-:W-:Y:S01]  /*0110*/  IMAD R4, R4, 0x493, RZ ;  /* 0x0000049304047824 */ /* 0x000fe200078e02ff */
[----:B------:R-:W-:Y:S01]  /*0120*/  ISETP.NE.AND.EX P0, PT, RZ, UR7, !P0, P1 ;  /* 0x00000007ff007c0c */ /* 0x000fe2000c705310 */
[----:B------:R-:W0:Y:S03]  /*0130*/  LDCU.64 UR6, c[0x0][0x358] ;  /* 0x00006b00ff0677ac */ /* 0x000e260008000a00 */
[----:B------:R-:W-:Y:S02]  /*0140*/  SHF.R.U32.HI R54, RZ, 0x10, R4 ;  /* 0x00000010ff367819 */ /* 0x000fe40000011604 */
[----:B------:R-:W3:Y:S02]  /*0150*/  S2R R4, SR_LANEID ;  /* 0x0000000000047919 */ /* 0x000ee40000000000 */
[----:B------:R-:W-:Y:S01]  /*0160*/  PRMT R9, R54, 0x9910, RZ ;  /* 0x0000991036097816 */ /* 0x000fe200000000ff */
[----:B-1----:R-:W-:-:S04]  /*0170*/  IMAD R7, R3, UR4, R54 ;  /* 0x0000000403077c24 */ /* 0x002fc8000f8e0236 */
[----:B------:R-:W-:Y:S01]  /*0180*/  IMAD R9, R9, 0x38, RZ ;  /* 0x0000003809097824 */ /* 0x000fe200078e02ff */
[C---:B------:R-:W-:Y:S02]  /*0190*/  IADD3 R52, PT, PT, R7.reuse, 0x8, RZ ;  /* 0x0000000807347810 */ /* 0x040fe40007ffe0ff */
[C---:B------:R-:W-:Y:S02]  /*01a0*/  IADD3 R50, PT, PT, R7.reuse, 0x18, RZ ;  /* 0x0000001807327810 */ /* 0x040fe40007ffe0ff */
[----:B------:R-:W-:Y:S02]  /*01b0*/  IADD3 R9, PT, PT, RZ, -R9, RZ ;  /* 0x80000009ff097210 */ /* 0x000fe40007ffe0ff */
[----:B------:R-:W-:Y:S02]  /*01c0*/  IADD3 R48, PT, PT, R7, 0x20, RZ ;  /* 0x0000002007307810 */ /* 0x000fe40007ffe0ff */
[----:B------:R-:W-:Y:S02]  /*01d0*/  PRMT R15, R9, 0x7710, RZ ;  /* 0x00007710090f7816 */ /* 0x000fe400000000ff */
[----:B------:R-:W-:-:S02]  /*01e0*/  IADD3 R46, PT, PT, R7, 0x28, RZ ;  /* 0x00000028072e7810 */ /* 0x000fc40007ffe0ff */
        /* <DEDUP_REMOVED lines=9> */
[----:B0-23--:R-:W-:-:S07]  /*0280*/  SHF.L.U32 R10, R10, 0x1, RZ ;  /* 0x000000010a0a7819 */ /* 0x00dfce00000006ff */
.L_x_1862:
[----:B0-234-:R-:W0:Y:S01]  /*0290*/  LDC R23, c[0x0][0x3f8] ;  /* 0x0000fe00ff177b82 */ /* 0x01de220000000800 */
[----:B------:R-:W1:Y:S01]  /*02a0*/  LDCU UR8, c[0x0][0x404] ;  /* 0x00008080ff0877ac */ /* 0x000e620008000800 */
[----:B------:R-:W-:Y:S01]  /*02b0*/  LOP3.LUT R56, R10, 0xffff, RZ, 0xc0, !PT ;  /* 0x0000ffff0a387812 */ /* 0x000fe200078ec0ff */
[----:B------:R-:W2:Y:S01]  /*02c0*/  LDCU.64 UR4, c[0x0][0x3e8] ;  /* 0x00007d00ff0477ac */ /* 0x000ea20008000a00 */
[----:B-1----:R-:W-:Y:S01]  /*02d0*/  IMAD R37, R3, UR8, R54 ;  /* 0x0000000803257c24 */ /* 0x002fe2000f8e0236 */
[----:B------:R-:W1:Y:S01]  /*02e0*/  LDCU.64 UR8, c[0x0][0x3f0] ;  /* 0x00007e00ff0877ac */ /* 0x000e620008000a00 */
[----:B0----5:R-:W-:Y:S02]  /*02f0*/  IABS R19, R23 ;  /* 0x0000001700137213 */ /* 0x021fe40000000000 */
[----:B------:R-:W-:Y:S02]  /*0300*/  ISETP.NE.AND P3, PT, R23, RZ, PT ;  /* 0x000000ff1700720c */ /* 0x000fe40003f65270 */
[----:B------:R-:W0:Y:S01]  /*0310*/  I2F.RP R12, R19 ;  /* 0x00000013000c7306 */ /* 0x000e220000209400 */
[----:B------:R-:W-:-:S02]  /*0320*/  SHF.R.S32.HI R25, RZ, 0x1f, R37 ;  /* 0x0000001fff197819 */ /* 0x000fc40000011425 */
[----:B------:R-:W-:-:S04]  /*0330*/  IADD3 R27, PT, PT, R37, 0x10, RZ ;  /* 0x00000010251b7810 */ /* 0x000fc80007ffe0ff */
[----:B--2---:R-:W-:Y:S02]  /*0340*/  ISETP.GE.U32.AND P5, PT, R27, UR4, PT ;  /* 0x000000041b007c0c */ /* 0x004fe4000bfa6070 */
[----:B------:R-:W-:-:S04]  /*0350*/  SHF.R.S32.HI R29, RZ, 0x1f, R27 ;  /* 0x0000001fff1d7819 */ /* 0x000fc8000001141b */
[----:B------:R-:W-:Y:S01]  /*0360*/  ISETP.GE.AND.EX P5, PT, R29, UR5, PT, P5 ;  /* 0x000000051d007c0c */ /* 0x000fe2000bfa6350 */
[----:B0-----:R-:W0:Y:S02]  /*0370*/  MUFU.RCP R12, R12 ;  /* 0x0000000c000c7308 */ /* 0x001e240000001000 */
[----:B0-----:R-:W-:-:S06]  /*0380*/  IADD3 R16, PT, PT, R12, 0xffffffe, RZ ;  /* 0x0ffffffe0c107810 */ /* 0x001fcc0007ffe0ff */
[----:B------:R0:W2:Y:S02]  /*0390*/  F2I.FTZ.U32.TRUNC.NTZ R17, R16 ;  /* 0x0000001000117305 */ /* 0x0000a4000021f000 */
[----:B0-----:R-:W-:Y:S02]  /*03a0*/  MOV R16, RZ ;  /* 0x000000ff00107202 */ /* 0x001fe40000000f00 */
[----:B--2---:R-:W-:-:S05]  /*03b0*/  IADD3 R14, PT, PT, RZ, -R17, RZ ;  /* 0x80000011ff0e7210 */ /* 0x004fca0007ffe0ff */
[----:B------:R-:W-:Y:S01]  /*03c0*/  IMAD R21, R14, R19, RZ ;  /* 0x000000130e157224 */ /* 0x000fe200078e02ff */
[----:B------:R-:W-:-:S03]  /*03d0*/  IABS R14, R8 ;  /* 0x00000008000e7213 */ /* 0x000fc60000000000 */
[----:B------:R-:W-:Y:S02]  /*03e0*/  IMAD.HI.U32 R17, R17, R21, R16 ;  /* 0x0000001511117227 */ /* 0x000fe400078e0010 */
[----:B------:R-:W0:Y:S04]  /*03f0*/  @!P5 LDC.64 R20, c[0x0][0x3e0] ;  /* 0x0000f800ff14db82 */ /* 0x000e280000000a00 */
[----:B------:R-:W-:-:S05]  /*0400*/  IMAD.HI.U32 R17, R17, R14, RZ ;  /* 0x0000000e11117227 */ /* 0x000fca00078e00ff */
[----:B------:R-:W-:-:S05]  /*0410*/  IADD3 R12, PT, PT, -R17, RZ, RZ ;  /* 0x000000ff110c7210 */ /* 0x000fca0007ffe1ff */
[----:B------:R-:W-:-:S05]  /*0420*/  IMAD R12, R19, R12, R14 ;  /* 0x0000000c130c7224 */ /* 0x000fca00078e020e */
[----:B------:R-:W-:Y:S01]  /*0430*/  ISETP.GT.U32.AND P2, PT, R19, R12, PT ;  /* 0x0000000c1300720c */ /* 0x000fe20003f44070 */
[----:B0-----:R-:W-:-:S04]  /*0440*/  @!P5 IMAD R14, R29, R20, RZ ;  /* 0x000000141d0ed224 */ /* 0x001fc800078e02ff */
[----:B------:R-:W-:-:S08]  /*0450*/  @!P5 IMAD R29, R27, R21, R14 ;  /* 0x000000151b1dd224 */ /* 0x000fd000078e020e */
[-C--:B------:R-:W-:Y:S02]  /*0460*/  @!P2 IADD3 R12, PT, PT, R12, -R19.reuse, RZ ;  /* 0x800000130c0ca210 */ /* 0x080fe40007ffe0ff */
[----:B------:R-:W-:Y:S02]  /*0470*/  @!P2 IADD3 R17, PT, PT, R17, 0x1, RZ ;  /* 0x000000011111a810 */ /* 0x000fe40007ffe0ff */
[----:B------:R-:W-:Y:S02]  /*0480*/  ISETP.GE.U32.AND P1, PT, R12, R19, PT ;  /* 0x000000130c00720c */ /* 0x000fe40003f26070 */
[----:B------:R-:W-:Y:S02]  /*0490*/  LOP3.LUT R12, R8, R23, RZ, 0x3c, !PT ;  /* 0x00000017080c7212 */ /* 0x000fe400078e3cff */
[----:B------:R-:W-:Y:S02]  /*04a0*/  ISETP.GE.U32.AND P2, PT, R37, UR4, PT ;  /* 0x0000000425007c0c */ /* 0x000fe4000bf46070 */
[----:B------:R-:W-:-:S02]  /*04b0*/  ISETP.GE.AND P4, PT, R12, RZ, PT ;  /* 0x000000ff0c00720c */ /* 0x000fc40003f86270 */
[----:B------:R-:W-:-:S05]  /*04c0*/  ISETP.GE.AND.EX P2, PT, R25, UR5, PT, P2 ;  /* 0x0000000519007c0c */ /* 0x000fca000bf46320 */
[----:B------:R-:W-:Y:S02]  /*04d0*/  @P1 IADD3 R17, PT, PT, R17, 0x1, RZ ;  /* 0x0000000111111810 */ /* 0x000fe40007ffe0ff */
[----:B------:R-:W-:-:S04]  /*04e0*/  ISETP.GE.U32.AND P1, PT, R52, UR4, PT ;  /* 0x0000000434007c0c */ /* 0x000fc8000bf26070 */
[----:B------:R-:W-:Y:S02]  /*04f0*/  @!P4 IADD3 R17, PT, PT, -R17, RZ, RZ ;  /* 0x000000ff1111c210 */ /* 0x000fe40007ffe1ff */
[----:B------:R-:W-:Y:S01]  /*0500*/  @!P3 LOP3.LUT R17, RZ, R23, RZ, 0x33, !PT ;  /* 0x00000017ff11b212 */ /* 0x000fe200078e33ff */
[----:B------:R-:W0:Y:S01]  /*0510*/  @!P2 LDC.64 R18, c[0x0][0x3e0] ;  /* 0x0000f800ff12ab82 */ /* 0x000e220000000a00 */
[----:B------:R-:W-:Y:S02]  /*0520*/  ISETP.GE.AND.EX P1, PT, R9, UR5, PT, P1 ;  /* 0x0000000509007c0c */ /* 0x000fe4000bf26310 */
[----:B------:R-:W-:Y:S02]  /*0530*/  IADD3 R53, PT, PT, -R17, RZ, RZ ;  /* 0x000000ff11357210 */ /* 0x000fe40007ffe1ff */
[----:B------:R-:W-:Y:S02]  /*0540*/  SHF.R.S32.HI R12, RZ, 0x1f, R17 ;  /* 0x0000001fff0c7819 */ /* 0x000fe40000011411 */
[----:B------:R-:W-:Y:S01]  /*0550*/  ISETP.GE.U32.AND P4, PT, R50, UR4, PT ;  /* 0x0000000432007c0c */ /* 0x000fe2000bf86070 */
[----:B------:R-:W-:-:S02]  /*0560*/  IMAD R53, R23, R53, R8 ;  /* 0x0000003517357224 */ /* 0x000fc400078e0208 */
[----:B------:R-:W2:Y:S01]  /*0570*/  @!P2 LDC.64 R22, c[0x0][0x390] ;  /* 0x0000e400ff16ab82 */ /* 0x000ea20000000a00 */
[----:B-1----:R-:W-:Y:S01]  /*0580*/  IMAD R12, R12, UR8, RZ ;  /* 0x000000080c0c7c24 */ /* 0x002fe2000f8e02ff */
[----:B------:R-:W-:Y:S01]  /*0590*/  ISETP.GE.AND.EX P4, PT, R11, UR5, PT, P4 ;  /* 0x000000050b007c0c */ /* 0x000fe2000bf86340 */
[----:B------:R-:W-:Y:S02]  /*05a0*/  IMAD R53, R53, 0x70, RZ ;  /* 0x0000007035357824 */ /* 0x000fe400078e02ff */
[----:B------:R-:W-:-:S03]  /*05b0*/  IMAD R59, R17, UR9, R12 ;  /* 0x00000009113b7c24 */ /* 0x000fc6000f8e020c */
[----:B------:R-:W-:-:S04]  /*05c0*/  IADD3 R56, P3, PT, R53, R56, RZ ;  /* 0x0000003835387210 */ /* 0x000fc80007f7e0ff */
[----:B------:R-:W-:Y:S01]  /*05d0*/  LEA.HI.X.SX32 R57, R53, RZ, 0x1, P3 ;  /* 0x000000ff35397211 */ /* 0x000fe200018f0eff */
[----:B0-----:R-:W-:Y:S02]  /*05e0*/  @!P2 IMAD R12, R25, R18, RZ ;  /* 0x00000012190ca224 */ /* 0x001fe400078e02ff */
[----:B------:R-:W-:Y:S02]  /*05f0*/  IMAD.WIDE.U32 R56, R17, UR8, R56 ;  /* 0x0000000811387c25 */ /* 0x000fe4000f8e0038 */
[----:B------:R-:W0:Y:S02]  /*0600*/  @!P5 LDC.64 R16, c[0x0][0x390] ;  /* 0x0000e400ff10db82 */ /* 0x000e240000000a00 */
[----:B------:R-:W-:Y:S01]  /*0610*/  @!P2 IMAD R31, R37, R19, R12 ;  /* 0x00000013251fa224 */ /* 0x000fe200078e020c */
[----:B------:R-:W-:Y:S02]  /*0620*/  IADD3 R59, PT, PT, R57, R59, RZ ;  /* 0x0000003b393b7210 */ /* 0x000fe40007ffe0ff */
[----:B------:R-:W-:-:S05]  /*0630*/  @!P2 MOV R58, R56 ;  /* 0x00000038003aa202 */ /* 0x000fca0000000f00 */
[----:B------:R-:W-:Y:S02]  /*0640*/  @!P2 IMAD.WIDE.U32 R24, R37, R18, R58 ;  /* 0x000000122518a225 */ /* 0x000fe400078e003a */
[----:B------:R-:W1:Y:S03]  /*0650*/  @!P1 LDC.64 R18, c[0x0][0x3e0] ;  /* 0x0000f800ff129b82 */ /* 0x000e660000000a00 */
[----:B------:R-:W-:Y:S02]  /*0660*/  @!P2 IADD3 R12, PT, PT, R25, R31, RZ ;  /* 0x0000001f190ca210 */ /* 0x000fe40007ffe0ff */
[C---:B--2---:R-:W-:Y:S02]  /*0670*/  @!P2 LEA R22, P3, R24.reuse, R22, 0x1 ;  /* 0x000000161816a211 */ /* 0x044fe400078608ff */
[----:B------:R-:W-:Y:S01]  /*0680*/  @!P5 MOV R25, R59 ;  /* 0x0000003b0019d202 */ /* 0x000fe20000000f00 */
[----:B------:R-:W2:Y:S01]  /*0690*/  @!P1 LDC.64 R36, c[0x0][0x390] ;  /* 0x0000e400ff249b82 */ /* 0x000ea20000000a00 */
[----:B------:R-:W-:-:S02]  /*06a0*/  @!P2 LEA.HI.X R23, R24, R23, R12, 0x1, P3 ;  /* 0x000000171817a211 */ /* 0x000fc400018f0c0c */
[----:B------:R-:W-:Y:S02]  /*06b0*/  @!P5 MOV R24, R56 ;  /* 0x000000380018d202 */ /* 0x000fe40000000f00 */
[----:B------:R-:W-:Y:S02]  /*06c0*/  ISETP.GE.U32.AND P3, PT, R48, UR4, PT ;  /* 0x0000000430007c0c */ /* 0x000fe4000bf66070 */
[----:B------:R-:W-:Y:S01]  /*06d0*/  MOV R12, RZ ;  /* 0x000000ff000c7202 */ /* 0x000fe20000000f00 */
[----:B------:R-:W-:Y:S02]  /*06e0*/  @!P5 IMAD.WIDE.U32 R20, R27, R20, R24 ;  /* 0x000000141b14d225 */ /* 0x000fe400078e0018 */
[----:B------:R-:W3:Y:S03]  /*06f0*/  @!P4 LDC.64 R26, c[0x0][0x3e0] ;  /* 0x0000f800ff1acb82 */ /* 0x000ee60000000a00 */
[----:B------:R-:W-:Y:S01]  /*0700*/  @!P5 IADD3 R14, PT, PT, R21, R29, RZ ;  /* 0x0000001d150ed210 */ /* 0x000fe20007ffe0ff */
[----:B------:R4:W5:Y:S01]  /*0710*/  @!P2 LDG.E R12, desc[UR6][R22.64] ;  /* 0x00000006160ca981 */ /* 0x000962000c1e1900 */
[----:B0-----:R-:W-:Y:S01]  /*0720*/  @!P5 LEA R16, P6, R20, R16, 0x1 ;  /* 0x000000101410d211 */ /* 0x001fe200078c08ff */
[----:B-1----:R-:W-:Y:S01]  /*0730*/  @!P1 IMAD R21, R9, R18, RZ ;  /* 0x0000001209159224 */ /* 0x002fe200078e02ff */
[----:B------:R-:W-:-:S02]  /*0740*/  ISETP.GE.AND.EX P3, PT, R13, UR5, PT, P3 ;  /* 0x000000050d007c0c */ /* 0x000fc4000bf66330 */
[----:B------:R-:W-:Y:S01]  /*0750*/  @!P5 LEA.HI.X R17, R20, R17, R14, 0x1, P6 ;  /* 0x000000111411d211 */ /* 0x000fe200030f0c0e */
[----:B------:R-:W-:Y:S01]  /*0760*/  @!P1 IMAD R25, R52, R19, R21 ;  /* 0x0000001334199224 */ /* 0x000fe200078e0215 */
[----:B------:R-:W-:Y:S02]  /*0770*/  @!P1 MOV R20, R56 ;  /* 0x0000003800149202 */ /* 0x000fe40000000f00 */
[----:B------:R-:W-:Y:S01]  /*0780*/  @!P1 MOV R21, R59 ;  /* 0x0000003b00159202 */ /* 0x000fe20000000f00 */
[----:B----4-:R-:W0:Y:S01]  /*0790*/  @!P4 LDC.64 R22, c[0x0][0x390] ;  /* 0x0000e400ff16cb82 */ /* 0x010e220000000a00 */
[----:B------:R-:W-:Y:S02]  /*07a0*/  MOV R41, RZ ;  /* 0x000000ff00297202 */ /* 0x000fe40000000f00 */
[----:B------:R-:W-:Y:S01]  /*07b0*/  ISETP.GE.U32.AND P2, PT, R46, UR4, PT ;  /* 0x000000042e007c0c */ /* 0x000fe2000bf46070 */
[----:B------:R-:W-:-:S03]  /*07c0*/  @!P1 IMAD.WIDE.U32 R18, R52, R18, R20 ;  /* 0x0000001234129225 */ /* 0x000fc600078e0014 */
[----:B------:R-:W-:Y:S01]  /*07d0*/  ISETP.GE.AND.EX P2, PT, R15, UR5, PT, P2 ;  /* 0x000000050f007c0c */ /* 0x000fe2000bf46320 */
[----:B------:R1:W4:Y:S01]  /*07e0*/  @!P5 LDG.E R41, desc[UR6][R16.64] ;  /* 0x000000061029d981 */ /* 0x000322000c1e1900 */
[----:B------:R-:W-:Y:S01]  /*07f0*/  @!P1 IADD3 R14, PT, PT, R19, R25, RZ ;  /* 0x00000019130e9210 */ /* 0x000fe20007ffe0ff */
[----:B------:R-:W0:Y:S01]  /*0800*/  @!P3 LDC.64 R28, c[0x0][0x3e0] ;  /* 0x0000f800ff1cbb82 */ /* 0x000e220000000a00 */
[----:B--2---:R-:W-:Y:S02]  /*0810*/  @!P1 LEA R36, P5, R18, R36, 0x1 ;  /* 0x0000002412249211 */ /* 0x004fe400078a08ff */
[----:B------:R-:W-:Y:S02]  /*0820*/  ISETP.GE.U32.AND P6, PT, R44, UR4, PT ;  /* 0x000000042c007c0c */ /* 0x000fe4000bfc6070 */
[----:B------:R-:W-:Y:S01]  /*0830*/  @!P1 LEA.HI.X R37, R18, R37, R14, 0x1, P5 ;  /* 0x0000002512259211 */ /* 0x000fe200028f0c0e */
[----:B---3--:R-:W-:Y:S01]  /*0840*/  @!P4 IMAD R18, R11, R26, RZ ;  /* 0x0000001a0b12c224 */ /* 0x008fe200078e02ff */
[----:B------:R-:W-:Y:S01]  /*0850*/  @!P4 MOV R19, R59 ;  /* 0x0000003b0013c202 */ /* 0x000fe20000000f00 */
[----:B-1----:R-:W1:Y:S01]  /*0860*/  @!P3 LDC.64 R16, c[0x0][0x390] ;  /* 0x0000e400ff10bb82 */ /* 0x002e620000000a00 */
[----:B------:R-:W-:Y:S01]  /*0870*/  ISETP.GE.AND.EX P6, PT, R33, UR5, PT, P6 ;  /* 0x0000000521007c0c */ /* 0x000fe2000bfc6360 */
[----:B------:R-:W-:Y:S01]  /*0880*/  @!P4 IMAD R25, R50, R27, R18 ;  /* 0x0000001b3219c224 */ /* 0x000fe200078e0212 */
[----:B------:R-:W-:-:S02]  /*0890*/  @!P4 MOV R18, R56 ;  /* 0x000000380012c202 */ /* 0x000fc40000000f00 */
[----:B------:R-:W-:Y:S02]  /*08a0*/  MOV R14, RZ ;  /* 0x000000ff000e7202 */ /* 0x000fe40000000f00 */
[----:B------:R-:W-:Y:S01]  /*08b0*/  ISETP.GE.U32.AND P5, PT, R7, UR4, PT ;  /* 0x0000000407007c0c */ /* 0x000fe2000bfa6070 */
[----:B------:R-:W2:Y:S01]  /*08c0*/  @!P2 LDC.64 R30, c[0x0][0x3e0] ;  /* 0x0000f800ff1eab82 */ /* 0x000ea20000000a00 */
[----:B------:R-:W-:Y:S02]  /*08d0*/  @!P4 IMAD.WIDE.U32 R26, R50, R26, R18 ;  /* 0x0000001a321ac225 */ /* 0x000fe400078e0012 */
[----:B------:R-:W-:Y:S01]  /*08e0*/  ISETP.GE.AND.EX P5, PT, R35, UR5, PT, P5 ;  /* 0x0000000523007c0c */ /* 0x000fe2000bfa6350 */
[----:B------:R3:W4:Y:S01]  /*08f0*/  @!P1 LDG.E R14, desc[UR6][R36.64] ;  /* 0x00000006240e9981 */ /* 0x000722000c1e1900 */
[----:B------:R-:W-:Y:S02]  /*0900*/  MOV R43, RZ ;  /* 0x000000ff002b7202 */ /* 0x000fe40000000f00 */
[----:B------:R-:W-:Y:S01]  /*0910*/  @!P4 IADD3 R27, PT, PT, R27, R25, RZ ;  /* 0x000000191b1bc210 */ /* 0x000fe20007ffe0ff */
[----:B------:R-:W1:Y:S01]  /*0920*/  @!P2 LDC.64 R18, c[0x0][0x390] ;  /* 0x0000e400ff12ab82 */ /* 0x000e620000000a00 */
[----:B0-----:R-:W-:Y:S01]  /*0930*/  @!P4 LEA R22, P1, R26, R22, 0x1 ;  /* 0x000000161a16c211 */ /* 0x001fe200078208ff */
[----:B------:R-:W-:-:S03]  /*0940*/  @!P3 IMAD R32, R13, R28, RZ ;  /* 0x0000001c0d20b224 */ /* 0x000fc600078e02ff */
[----:B------:R-:W-:Y:S01]  /*0950*/  @!P4 LEA.HI.X R23, R26, R23, R27, 0x1, P1 ;  /* 0x000000171a17c211 */ /* 0x000fe200008f0c1b */
[C---:B------:R-:W-:Y:S01]  /*0960*/  @!P3 IMAD R39, R48.reuse, R29, R32 ;  /* 0x0000001d3027b224 */ /* 0x040fe200078e0220 */
[-C--:B------:R-:W-:Y:S01]  /*0970*/  @!P3 MOV R26, R56.reuse ;  /* 0x00000038001ab202 */ /* 0x080fe20000000f00 */
[----:B------:R-:W0:Y:S01]  /*0980*/  @!P6 LDC.64 R20, c[0x0][0x3e0] ;  /* 0x0000f800ff14eb82 */ /* 0x000e220000000a00 */
[-C--:B------:R-:W-:Y:S01]  /*0990*/  @!P3 MOV R27, R59.reuse ;  /* 0x0000003b001bb202 */ /* 0x080fe20000000f00 */
[----:B------:R-:W4:Y:S01]  /*09a0*/  @!P4 LDG.E R43, desc[UR6][R22.64] ;  /* 0x00000006162bc981 */ /* 0x000f22000c1e1900 */
[----:B---3--:R-:W-:Y:S02]  /*09b0*/  @!P2 MOV R36, R56 ;  /* 0x000000380024a202 */ /* 0x008fe40000000f00 */
[----:B------:R-:W-:Y:S01]  /*09c0*/  @!P2 MOV R37, R59 ;  /* 0x0000003b0025a202 */ /* 0x000fe20000000f00 */
[----:B------:R-:W-:Y:S02]  /*09d0*/  @!P3 IMAD.WIDE.U32 R28, R48, R28, R26 ;  /* 0x0000001c301cb225 */ /* 0x000fe400078e001a */
[----:B------:R-:W3:Y:S02]  /*09e0*/  @!P5 LDC.64 R24, c[0x0][0x3e0] ;  /* 0x0000f800ff18db82 */ /* 0x000ee40000000a00 */
[----:B--2---:R-:W-:Y:S01]  /*09f0*/  @!P2 IMAD R34, R15, R30, RZ ;  /* 0x0000001e0f22a224 */ /* 0x004fe200078e02ff */
[----:B------:R-:W-:-:S02]  /*0a00*/  @!P3 IADD3 R29, PT, PT, R29, R39, RZ ;  /* 0x000000271d1db210 */ /* 0x000fc40007ffe0ff */
[----:B-1----:R-:W-:Y:S01]  /*0a10*/  @!P3 LEA R16, P1, R28, R16, 0x1 ;  /* 0x000000101c10b211 */ /* 0x002fe200078208ff */
[----:B------:R-:W-:Y:S02]  /*0a20*/  @!P2 IMAD R45, R46, R31, R34 ;  /* 0x0000001f2e2da224 */ /* 0x000fe400078e0222 */
[----:B------:R-:W1:Y:S01]  /*0a30*/  @!P6 LDC.64 R26, c[0x0][0x390] ;  /* 0x0000e400ff1aeb82 */ /* 0x000e620000000a00 */
[----:B------:R-:W-:Y:S01]  /*0a40*/  @!P3 LEA.HI.X R17, R28, R17, R29, 0x1, P1 ;  /* 0x000000111c11b211 */ /* 0x000fe200008f0c1d */
[----:B------:R-:W-:Y:S01]  /*0a50*/  @!P2 IMAD.WIDE.U32 R30, R46, R30, R36 ;  /* 0x0000001e2e1ea225 */ /* 0x000fe200078e0024 */
[----:B------:R-:W-:-:S05]  /*0a60*/  MOV R36, RZ ;  /* 0x000000ff00247202 */ /* 0x000fca0000000f00 */
[----:B------:R-:W2:Y:S01]  /*0a70*/  @!P5 LDC.64 R28, c[0x0][0x390] ;  /* 0x0000e400ff1cdb82 */ /* 0x000ea20000000a00 */
[----:B------:R-:W-:Y:S01]  /*0a80*/  @!P2 IADD3 R31, PT, PT, R31, R45, RZ ;  /* 0x0000002d1f1fa210 */ /* 0x000fe20007ffe0ff */
[----:B------:R0:W4:Y:S01]  /*0a90*/  @!P3 LDG.E R36, desc[UR6][R16.64] ;  /* 0x000000061024b981 */ /* 0x000122000c1e1900 */
[----:B------:R-:W-:Y:S01]  /*0aa0*/  @!P2 LEA R18, P1, R30, R18, 0x1 ;  /* 0x000000121e12a211 */ /* 0x000fe200078208ff */
[----:B0-----:R-:W-:-:S03]  /*0ab0*/  @!P6 IMAD R32, R33, R20, RZ ;  /* 0x000000142120e224 */ /* 0x001fc600078e02ff */
[----:B------:R-:W-:Y:S01]  /*0ac0*/  @!P2 LEA.HI.X R19, R30, R19, R31, 0x1, P1 ;  /* 0x000000131e13a211 */ /* 0x000fe200008f0c1f */
[C---:B------:R-:W-:Y:S01]  /*0ad0*/  @!P6 IMAD R31, R44.reuse, R21, R32 ;  /* 0x000000152c1fe224 */ /* 0x040fe200078e0220 */
[----:B------:R-:W-:Y:S02]  /*0ae0*/  @!P6 MOV R16, R56 ;  /* 0x000000380010e202 */ /* 0x000fe40000000f00 */
[-C--:B------:R-:W-:Y:S01]  /*0af0*/  @!P6 MOV R17, R59.reuse ;  /* 0x0000003b0011e202 */ /* 0x080fe20000000f00 */
[----:B---3--:R-:W-:Y:S02]  /*0b00*/  @!P5 IMAD R30, R35, R24, RZ ;  /* 0x00000018231ed224 */ /* 0x008fe400078e02ff */
[----:B------:R-:W-:Y:S01]  /*0b10*/  @!P6 IMAD.WIDE.U32 R20, R44, R20, R16 ;  /* 0x000000142c14e225 */ /* 0x000fe200078e0010 */
[----:B------:R-:W-:Y:S02]  /*0b20*/  @!P5 MOV R16, R56 ;  /* 0x000000380010d202 */ /* 0x000fe40000000f00 */
[----:B------:R-:W-:Y:S01]  /*0b30*/  @!P5 MOV R17, R59 ;  /* 0x0000003b0011d202 */ /* 0x000fe20000000f00 */
[----:B------:R-:W-:Y:S01]  /*0b40*/  @!P5 IMAD R23, R7, R25, R30 ;  /* 0x000000190717d224 */ /* 0x000fe200078e021e */
[----:B------:R-:W-:-:S02]  /*0b50*/  MOV R47, RZ ;  /* 0x000000ff002f7202 */ /* 0x000fc40000000f00 */
[----:B------:R-:W-:Y:S01]  /*0b60*/  @!P6 IADD3 R21, PT, PT, R21, R31, RZ ;  /* 0x0000001f1515e210 */ /* 0x000fe20007ffe0ff */
[----:B------:R-:W-:Y:S01]  /*0b70*/  @!P5 IMAD.WIDE.U32 R24, R7, R24, R16 ;  /* 0x000000180718d225 */ /* 0x000fe200078e0010 */
[C---:B-1----:R-:W-:Y:S02]  /*0b80*/  @!P6 LEA R26, P1, R20.reuse, R26, 0x1 ;  /* 0x0000001a141ae211 */ /* 0x042fe400078208ff */
[----:B------:R-:W-:Y:S01]  /*0b90*/  MOV R49, RZ ;  /* 0x000000ff00317202 */ /* 0x000fe20000000f00 */
[----:B------:R0:W3:Y:S01]  /*0ba0*/  @!P2 LDG.E R47, desc[UR6][R18.64] ;  /* 0x00000006122fa981 */ /* 0x0000e2000c1e1900 */
[----:B------:R-:W-:Y:S02]  /*0bb0*/  @!P6 LEA.HI.X R27, R20, R27, R21, 0x1, P1 ;  /* 0x0000001b141be211 */ /* 0x000fe400008f0c15 */
[----:B------:R-:W-:Y:S02]  /*0bc0*/  @!P5 IADD3 R16, PT, PT, R25, R23, RZ ;  /* 0x000000171910d210 */ /* 0x000fe40007ffe0ff */
[----:B--2---:R-:W-:Y:S01]  /*0bd0*/  @!P5 LEA R28, P1, R24, R28, 0x1 ;  /* 0x0000001c181cd211 */ /* 0x004fe200078208ff */
[----:B------:R-:W2:Y:S01]  /*0be0*/  @!P6 LDG.E R49, desc[UR6][R26.64] ;  /* 0x000000061a31e981 */ /* 0x000ea2000c1e1900 */
[----:B------:R-:W-:-:S02]  /*0bf0*/  MOV R51, RZ ;  /* 0x000000ff00337202 */ /* 0x000fc40000000f00 */
[----:B------:R-:W-:-:S05]  /*0c00*/  @!P5 LEA.HI.X R29, R24, R29, R16, 0x1, P1 ;  /* 0x0000001d181dd211 */ /* 0x000fca00008f0c10 */
[----:B------:R-:W2:Y:S01]  /*0c10*/  @!P5 LDG.E R51, desc[UR6][R28.64] ;  /* 0x000000061c33d981 */ /* 0x000ea2000c1e1900 */
[C---:B------:R-:W-:Y:S02]  /*0c20*/  ISETP.GT.AND P1, PT, R4.reuse, 0x1e, PT ;  /* 0x0000001e0400780c */ /* 0x040fe40003f24270 */
[----:B------:R-:W-:Y:S01]  /*0c30*/  ISETP.GT.AND P3, PT, R4, 0xf, PT ;  /* 0x0000000f0400780c */ /* 0x000fe20003f64270 */
[----:B------:R-:W-:Y:S01]  /*0c40*/  BSSY.RECONVERGENT B0, `(.L_x_1819) ;  /* 0x0000064000007945 */ /* 0x000fe20003800200 */
[C---:B-----5:R-:W-:Y:S02]  /*0c50*/  PRMT R37, R12.reuse, 0x7632, R37 ;  /* 0x000076320c257816 */ /* 0x060fe40000000025 */
[----:B------:R-:W-:Y:S02]  /*0c60*/  SHF.L.U32 R12, R12, 0x10, RZ ;  /* 0x000000100c0c7819 */ /* 0x000fe400000006ff */
[----:B------:R-:W-:-:S05]  /*0c70*/  SHF.L.U32 R37, R37, 0x10, RZ ;  /* 0x0000001025257819 */ /* 0x000fca00000006ff */
[----:B------:R-:W-:Y:S01]  /*0c80*/  FMUL.FTZ R17, R37, R37 ;  /* 0x0000002525117220 */ /* 0x000fe20000410000 */
[----:B------:R-:W-:-:S03]  /*0c90*/  FADD.FTZ R16, R12, R37 ;  /* 0x000000250c107221 */ /* 0x000fc60000010000 */
[----:B------:R-:W-:Y:S01]  /*0ca0*/  FFMA.FTZ R17, R12, R12, R17 ;  /* 0x0000000c0c117223 */ /* 0x000fe20000010011 */
[C---:B----4-:R-:W-:Y:S01]  /*0cb0*/  PRMT R32, R41.reuse, 0x7632, R32 ;  /* 0x0000763229207816 */ /* 0x050fe20000000020 */
[----:B------:R-:W-:Y:S01]  /*0cc0*/  FADD.FTZ R16, RZ, R16 ;  /* 0x00000010ff107221 */ /* 0x000fe20000010000 */
[----:B------:R-:W-:Y:S02]  /*0cd0*/  SHF.L.U32 R41, R41, 0x10, RZ ;  /* 0x0000001029297819 */ /* 0x000fe400000006ff */
[----:B------:R-:W-:Y:S01]  /*0ce0*/  SHF.L.U32 R32, R32, 0x10, RZ ;  /* 0x0000001020207819 */ /* 0x000fe200000006ff */
[----:B------:R-:W-:Y:S01]  /*0cf0*/  FADD.FTZ R17, RZ, R17 ;  /* 0x00000011ff117221 */ /* 0x000fe20000010000 */
[C---:B------:R-:W-:Y:S02]  /*0d00*/  PRMT R39, R14.reuse, 0x7632, R39 ;  /* 0x000076320e277816 */ /* 0x040fe40000000027 */
[----:B------:R-:W-:Y:S02]  /*0d10*/  SHF.L.U32 R14, R14, 0x10, RZ ;  /* 0x000000100e0e7819 */ /* 0x000fe400000006ff */
[----:B------:R-:W-:-:S05]  /*0d20*/  SHF.L.U32 R39, R39, 0x10, RZ ;  /* 0x0000001027277819 */ /* 0x000fca00000006ff */
[----:B------:R-:W-:Y:S01]  /*0d30*/  FMUL.FTZ R21, R39, R39 ;  /* 0x0000002727157220 */ /* 0x000fe20000410000 */
[C---:B0-----:R-:W-:Y:S01]  /*0d40*/  FADD.FTZ R19, R14.reuse, R39 ;  /* 0x000000270e137221 */ /* 0x041fe20000010000 */
[----:B------:R-:W-:Y:S02]  /*0d50*/  PRMT R34, R43, 0x7632, R34 ;  /* 0x000076322b227816 */ /* 0x000fe40000000022 */
[----:B------:R-:W-:Y:S01]  /*0d60*/  FFMA.FTZ R18, R14, R14, R21 ;  /* 0x0000000e0e127223 */ /* 0x000fe20000010015 */
[----:B------:R-:W-:Y:S01]  /*0d70*/  FADD.FTZ R16, R16, R19 ;  /* 0x0000001310107221 */ /* 0x000fe20000010000 */
[----:B------:R-:W-:Y:S01]  /*0d80*/  FMUL.FTZ R20, R32, R32 ;  /* 0x0000002020147220 */ /* 0x000fe20000410000 */
[----:B------:R-:W-:Y:S01]  /*0d90*/  SHF.L.U32 R34, R34, 0x10, RZ ;  /* 0x0000001022227819 */ /* 0x000fe200000006ff */
[----:B------:R-:W-:Y:S01]  /*0da0*/  FADD.FTZ R19, R41, R32 ;  /* 0x0000002029137221 */ /* 0x000fe20000010000 */
[----:B------:R-:W-:Y:S01]  /*0db0*/  SHF.L.U32 R43, R43, 0x10, RZ ;  /* 0x000000102b2b7819 */ /* 0x000fe200000006ff */
[----:B------:R-:W-:Y:S01]  /*0dc0*/  FADD.FTZ R17, R17, R18 ;  /* 0x0000001211117221 */ /* 0x000fe20000010000 */
[----:B------:R-:W-:Y:S01]  /*0dd0*/  FFMA.FTZ R20, R41, R41, R20 ;  /* 0x0000002929147223 */ /* 0x000fe20000010014 */
[----:B------:R-:W-:Y:S01]  /*0de0*/  FMUL.FTZ R18, R34, R34 ;  /* 0x0000002222127220 */ /* 0x000fe20000410000 */
[----:B------:R-:W-:Y:S01]  /*0df0*/  FADD.FTZ R16, R16, R19 ;  /* 0x0000001310107221 */ /* 0x000fe20000010000 */
[----:B------:R-:W-:Y:S01]  /*0e00*/  FADD.FTZ R19, R43, R34 ;  /* 0x000000222b137221 */ /* 0x000fe20000010000 */
[----:B------:R-:W-:Y:S01]  /*0e10*/  FADD.FTZ R17, R17, R20 ;  /* 0x0000001411117221 */ /* 0x000fe20000010000 */
[----:B------:R-:W-:Y:S01]  /*0e20*/  FFMA.FTZ R18, R43, R43, R18 ;  /* 0x0000002b2b127223 */ /* 0x000fe20000010012 */
[----:B------:R-:W-:-:S02]  /*0e30*/  PRMT R45, R36, 0x7632, R45 ;  /* 0x00007632242d7816 */ /* 0x000fc4000000002d */
[----:B------:R-:W-:Y:S02]  /*0e40*/  SHF.L.U32 R36, R36, 0x10, RZ ;  /* 0x0000001024247819 */ /* 0x000fe400000006ff */
[----:B------:R-:W-:Y:S01]  /*0e50*/  SHF.L.U32 R45, R45, 0x10, RZ ;  /* 0x000000102d2d7819 */ /* 0x000fe200000006ff */
[----:B------:R-:W-:Y:S01]  /*0e60*/  FADD.FTZ R16, R16, R19 ;  /* 0x0000001310107221 */ /* 0x000fe20000010000 */
[----:B------:R-:W-:-:S03]  /*0e70*/  FADD.FTZ R17, R17, R18 ;  /* 0x0000001211117221 */ /* 0x000fc60000010000 */
[----:B------:R-:W-:Y:S01]  /*0e80*/  FMUL.FTZ R21, R45, R45 ;  /* 0x0000002d2d157220 */ /* 0x000fe20000410000 */
[----:B------:R-:W-:-:S03]  /*0e90*/  FADD.FTZ R19, R36, R45 ;  /* 0x0000002d24137221 */ /* 0x000fc60000010000 */
[----:B------:R-:W-:Y:S01]  /*0ea0*/  FFMA.FTZ R18, R36, R36, R21 ;  /* 0x0000002424127223 */ /* 0x000fe20000010015 */
[----:B------:R-:W-:Y:S01]  /*0eb0*/  FADD.FTZ R16, R16, R19 ;  /* 0x0000001310107221 */ /* 0x000fe20000010000 */
[----:B---3--:R-:W-:-:S04]  /*0ec0*/  PRMT R38, R47, 0x7632, R38 ;  /* 0x000076322f267816 */ /* 0x008fc80000000026 */
[----:B------:R-:W-:Y:S02]  /*0ed0*/  SHF.L.U32 R38, R38, 0x10, RZ ;  /* 0x0000001026267819 */ /* 0x000fe400000006ff */
[----:B--2---:R-:W-:Y:S02]  /*0ee0*/  PRMT R40, R49, 0x7632, R40 ;  /* 0x0000763231287816 */ /* 0x004fe40000000028 */
[----:B------:R-:W-:Y:S01]  /*0ef0*/  SHF.L.U32 R47, R47, 0x10, RZ ;  /* 0x000000102f2f7819 */ /* 0x000fe200000006ff */
[----:B------:R-:W-:Y:S01]  /*0f00*/  FMUL.FTZ R20, R38, R38 ;  /* 0x0000002626147220 */ /* 0x000fe20000410000 */
[----:B------:R-:W-:Y:S02]  /*0f10*/  SHF.L.U32 R40, R40, 0x10, RZ ;  /* 0x0000001028287819 */ /* 0x000fe400000006ff */
[----:B------:R-:W-:Y:S01]  /*0f20*/  PRMT R42, R51, 0x7632, R42 ;  /* 0x00007632332a7816 */ /* 0x000fe2000000002a */
[----:B------:R-:W-:Y:S01]  /*0f30*/  FADD.FTZ R19, R47, R38 ;  /* 0x000000262f137221 */ /* 0x000fe20000010000 */
[----:B------:R-:W-:Y:S01]  /*0f40*/  SHF.L.U32 R49, R49, 0x10, RZ ;  /* 0x0000001031317819 */ /* 0x000fe200000006ff */
[----:B------:R-:W-:Y:S01]  /*0f50*/  FADD.FTZ R17, R17, R18 ;  /* 0x0000001211117221 */ /* 0x000fe20000010000 */
[----:B------:R-:W-:Y:S01]  /*0f60*/  FFMA.FTZ R20, R47, R47, R20 ;  /* 0x0000002f2f147223 */ /* 0x000fe20000010014 */
[----:B------:R-:W-:Y:S01]  /*0f70*/  SHF.L.U32 R42, R42, 0x10, RZ ;  /* 0x000000102a2a7819 */ /* 0x000fe200000006ff */
[----:B------:R-:W-:Y:S01]  /*0f80*/  FMUL.FTZ R18, R40, R40 ;  /* 0x0000002828127220 */ /* 0x000fe20000410000 */
[----:B------:R-:W-:Y:S01]  /*0f90*/  FADD.FTZ R16, R16, R19 ;  /* 0x0000001310107221 */ /* 0x000fe20000010000 */
[----:B------:R-:W-:Y:S01]  /*0fa0*/  FADD.FTZ R17, R17, R20 ;  /* 0x0000001411117221 */ /* 0x000fe20000010000 */
[----:B------:R-:W-:Y:S01]  /*0fb0*/  SHF.L.U32 R51, R51, 0x10, RZ ;  /* 0x0000001033337819 */ /* 0x000fe200000006ff */
[C---:B------:R-:W-:Y:S01]  /*0fc0*/  FADD.FTZ R19, R49.reuse, R40 ;  /* 0x0000002831137221 */ /* 0x040fe20000010000 */
[----:B------:R-:W-:Y:S01]  /*0fd0*/  FFMA.FTZ R18, R49, R49, R18 ;  /* 0x0000003131127223 */ /* 0x000fe20000010012 */
[----:B------:R-:W-:-:S02]  /*0fe0*/  FMUL.FTZ R20, R42, R42 ;  /* 0x0000002a2a147220 */ /* 0x000fc40000410000 */
[----:B------:R-:W-:Y:S01]  /*0ff0*/  FADD.FTZ R16, R16, R19 ;  /* 0x0000001310107221 */ /* 0x000fe20000010000 */
[----:B------:R-:W-:Y:S01]  /*1000*/  FADD.FTZ R17, R17, R18 ;  /* 0x0000001211117221 */ /* 0x000fe20000010000 */
[C---:B------:R-:W-:Y:S01]  /*1010*/  FADD.FTZ R19, R51.reuse, R42 ;  /* 0x0000002a33137221 */ /* 0x040fe20000010000 */
[----:B------:R-:W-:-:S03]  /*1020*/  FFMA.FTZ R20, R51, R51, R20 ;  /* 0x0000003333147223 */ /* 0x000fc60000010014 */
[----:B------:R-:W-:Y:S01]  /*1030*/  FADD.FTZ R16, R16, R19 ;  /* 0x0000001310107221 */ /* 0x000fe20000010000 */
[----:B------:R-:W-:-:S04]  /*1040*/  FADD.FTZ R17, R17, R20 ;  /* 0x0000001411117221 */ /* 0x000fc80000010000 */
[----:B------:R-:W0:Y:S04]  /*1050*/  SHFL.DOWN PT, R19, R16, 0x1, 0x1f ;  /* 0x08201f0010137f89 */ /* 0x000e2800000e0000 */
[----:B------:R-:W1:Y:S01]  /*1060*/  SHFL.DOWN PT, R18, R17, 0x1, 0x1f ;  /* 0x08201f0011127f89 */ /* 0x000e6200000e0000 */
[----:B0-----:R-:W-:Y:S01]  /*1070*/  @!P1 FADD.FTZ R16, R16, R19 ;  /* 0x0000001310109221 */ /* 0x001fe20000010000 */
[----:B-1----:R-:W-:-:S04]  /*1080*/  @!P1 FADD.FTZ R17, R17, R18 ;  /* 0x0000001211119221 */ /* 0x002fc80000010000 */
[----:B------:R-:W0:Y:S04]  /*1090*/  SHFL.DOWN PT, R19, R16, 0x2, 0x1f ;  /* 0x08401f0010137f89 */ /* 0x000e2800000e0000 */
[----:B------:R-:W1:Y:S01]  /*10a0*/  SHFL.DOWN PT, R18, R17, 0x2, 0x1f ;  /* 0x08401f0011127f89 */ /* 0x000e6200000e0000 */
[----:B------:R-:W-:-:S13]  /*10b0*/  ISETP.GT.AND P1, PT, R4, 0x1d, PT ;  /* 0x0000001d0400780c */ /* 0x000fda0003f24270 */
        /* <DEDUP_REMOVED lines=9> */
[----:B------:R-:W-:Y:S02]  /*1150*/  ISETP.GT.AND P1, PT, R4, 0x17, PT ;  /* 0x000000170400780c */ /* 0x000fe40003f24270 */
[----:B------:R-:W-:Y:S01]  /*1160*/  ISETP.NE.AND P2, PT, R2, RZ, PT ;  /* 0x000000ff0200720c */ /* 0x000fe20003f45270 */
        /* <DEDUP_REMOVED lines=10> */
[----:B------:R-:W0:Y:S01]  /*1210*/  @!P1 S2R R18, SR_CgaCtaId ;  /* 0x0000000000129919 */ /* 0x000e220000008800 */
[----:B------:R-:W-:Y:S02]  /*1220*/  @!P1 MOV R17, 0x400 ;  /* 0x0000040000119802 */ /* 0x000fe40000000f00 */
[----:B------:R-:W-:-:S04]  /*1230*/  @!P1 SHF.R.U32.HI R16, RZ, 0x2, R2 ;  /* 0x00000002ff109819 */ /* 0x000fc80000011602 */
[----:B------:R-:W-:Y:S02]  /*1240*/  @!P1 LOP3.LUT R16, R16, 0xf8, RZ, 0xc0, !PT ;  /* 0x000000f810109812 */ /* 0x000fe400078ec0ff */
[----:B0-----:R-:W-:-:S04]  /*1250*/  @!P1 LEA R17, R18, R17, 0x18 ;  /* 0x0000001112119211 */ /* 0x001fc800078ec0ff */
[----:B------:R-:W-:-:S05]  /*1260*/  @!P1 IADD3 R16, PT, PT, R16, R17, RZ ;  /* 0x0000001110109210 */ /* 0x000fca0007ffe0ff */
[----:B------:R3:W-:Y:S02]  /*1270*/  @!P1 STS.64 [R16+0x10], R24 ;  /* 0x0000101810009388 */ /* 0x0007e40000000a00 */
.L_x_1820:
[----:B------:R-:W-:Y:S05]  /*1280*/  BSYNC.RECONVERGENT B0 ;  /* 0x0000000000007941 */ /* 0x000fea0003800200 */
.L_x_1819:
[----:B------:R-:W-:Y:S06]  /*1290*/  BAR.SYNC.DEFER_BLOCKING 0x0 ;  /* 0x0000000000007b1d */ /* 0x000fec0000010000 */
[----:B------:R-:W-:Y:S04]  /*12a0*/  BSSY.RECONVERGENT B0, `(.L_x_1821) ;  /* 0x0000026000007945 */ /* 0x000fe80003800200 */
[----:B------:R-:W-:Y:S05]  /*12b0*/  @P2 BRA `(.L_x_1822) ;  /* 0x0000000000902947 */ /* 0x000fea0003800000 */
[----:B------:R-:W4:Y:S01]  /*12c0*/  S2UR UR5, SR_CgaCtaId ;  /* 0x00000000000579c3 */ /* 0x000f220000008800 */
[----:B------:R-:W-:Y:S02]  /*12d0*/  UMOV UR4, 0x400 ;  /* 0x0000040000047882 */ /* 0x000fe40000000000 */
[----:B----4-:R-:W-:-:S09]  /*12e0*/  ULEA UR4, UR5, UR4, 0x18 ;  /* 0x0000000405047291 */ /* 0x010fd2000f8ec0ff */
[----:B------:R-:W4:Y:S04]  /*12f0*/  LDS.64 R26, [UR4+0x18] ;  /* 0x00001804ff1a7984 */ /* 0x000f280008000a00 */
[----:B-12---:R-:W1:Y:S04]  /*1300*/  LDS.128 R20, [UR4+0x20] ;  /* 0x00002004ff147984 */ /* 0x006e680008000c00 */
[----:B------:R-:W2:Y:S04]  /*1310*/  LDS.128 R28, [UR4+0x30] ;  /* 0x00003004ff1c7984 */ /* 0x000ea80008000c00 */
[----:B---3--:R-:W3:Y:S01]  /*1320*/  LDS.128 R16, [UR4+0x40] ;  /* 0x00004004ff107984 */ /* 0x008ee20008000c00 */
[----:B----4-:R-:W-:Y:S01]  /*1330*/  FADD.FTZ R55, R24, R26 ;  /* 0x0000001a18377221 */ /* 0x010fe20000010000 */
[----:B0-----:R-:W-:-:S03]  /*1340*/  FADD.FTZ R24, R25, R27 ;  /* 0x0000001b19187221 */ /* 0x001fc60000010000 */
[----:B-1----:R-:W-:Y:S01]  /*1350*/  FADD.FTZ R55, R55, R20 ;  /* 0x0000001437377221 */ /* 0x002fe20000010000 */
[----:B------:R-:W-:-:S03]  /*1360*/  FADD.FTZ R24, R24, R21 ;  /* 0x0000001518187221 */ /* 0x000fc60000010000 */
[----:B------:R-:W-:Y:S01]  /*1370*/  FADD.FTZ R55, R55, R22 ;  /* 0x0000001637377221 */ /* 0x000fe20000010000 */
[----:B------:R-:W-:Y:S02]  /*1380*/  FADD.FTZ R20, R24, R23 ;  /* 0x0000001718147221 */ /* 0x000fe40000010000 */
[----:B------:R-:W0:Y:S01]  /*1390*/  LDS.128 R24, [UR4+0x50] ;  /* 0x00005004ff187984 */ /* 0x000e220008000c00 */
[----:B--2---:R-:W-:Y:S01]  /*13a0*/  FADD.FTZ R55, R55, R28 ;  /* 0x0000001c37377221 */ /* 0x004fe20000010000 */
[----:B------:R-:W-:Y:S02]  /*13b0*/  FADD.FTZ R28, R20, R29 ;  /* 0x0000001d141c7221 */ /* 0x000fe40000010000 */
[----:B------:R-:W1:Y:S01]  /*13c0*/  LDS.128 R20, [UR4+0x60] ;  /* 0x00006004ff147984 */ /* 0x000e620008000c00 */
[----:B------:R-:W-:Y:S01]  /*13d0*/  FADD.FTZ R55, R55, R30 ;  /* 0x0000001e37377221 */ /* 0x000fe20000010000 */
[----:B------:R-:W-:Y:S02]  /*13e0*/  FADD.FTZ R60, R28, R31 ;  /* 0x0000001f1c3c7221 */ /* 0x000fe40000010000 */
[----:B------:R-:W2:Y:S01]  /*13f0*/  LDS.128 R28, [UR4+0x70] ;  /* 0x00007004ff1c7984 */ /* 0x000ea20008000c00 */
        /* <DEDUP_REMOVED lines=16> */
.L_x_1822:
[----:B------:R-:W-:Y:S05]  /*1500*/  BSYNC.RECONVERGENT B0 ;  /* 0x0000000000007941 */ /* 0x000fea0003800200 */
.L_x_1821:
[----:B------:R-:W4:Y:S02]  /*1510*/  LDC R23, c[0x0][0x370] ;  /* 0x0000dc00ff177b82 */ /* 0x000f240000000800 */
[----:B----4-:R-:W-:-:S13]  /*1520*/  ISETP.GE.U32.AND P1, PT, R23, 0x2, PT ;  /* 0x000000021700780c */ /* 0x010fda0003f26070 */
[----:B------:R-:W-:Y:S05]  /*1530*/  @!P1 BRA `(.L_x_1823) ;  /* 0x0000000800a09947 */ /* 0x000fea0003800000 */
[----:B------:R-:W4:Y:S01]  /*1540*/  LDC.64 R66, c[0x0][0x3b8] ;  /* 0x0000ee00ff427b82 */ /* 0x000f220000000a00 */
[----:B------:R-:W-:Y:S02]  /*1550*/  LOP3.LUT R18, R6, 0x1, RZ, 0xc0, !PT ;  /* 0x0000000106127812 */ /* 0x000fe400078ec0ff */
[----:B------:R-:W-:-:S03]  /*1560*/  ISETP.GE.U32.AND P3, PT, R23, 0x8, PT ;  /* 0x000000081700780c */ /* 0x000fc60003f66070 */
[----:B---3--:R-:W-:-:S04]  /*1570*/  IMAD R16, R18, R5, RZ ;  /* 0x0000000512107224 */ /* 0x008fc800078e02ff */
[----:B------:R-:W-:-:S05]  /*1580*/  IMAD R16, R16, R23, RZ ;  /* 0x0000001710107224 */ /* 0x000fca00078e02ff */
[----:B------:R-:W-:-:S05]  /*1590*/  SHF.L.U32 R17, R16, 0x1, RZ ;  /* 0x0000000110117819 */ /* 0x000fca00000006ff */
[----:B----4-:R-:W-:Y:S01]  /*15a0*/  IMAD.WIDE R66, R17, 0x4, R66 ;  /* 0x0000000411427825 */ /* 0x010fe200078e0242 */
[----:B------:R-:W-:Y:S06]  /*15b0*/  @P2 BRA `(.L_x_1824) ;  /* 0x0000000000502947 */ /* 0x000fec0003800000 */
[----:B------:R-:W3:Y:S01]  /*15c0*/  LDC.64 R16, c[0x0][0x3b0] ;  /* 0x0000ec00ff107b82 */ /* 0x000ee20000000a00 */
[----:B------:R-:W-:Y:S01]  /*15d0*/  LOP3.LUT P1, R20, R6, 0x2, RZ, 0xc0, !PT ;  /* 0x0000000206147812 */ /* 0x000fe2000782c0ff */
[-CC-:B------:R-:W-:Y:S02]  /*15e0*/  IMAD R19, R18, R5.reuse, R0.reuse ;  /* 0x0000000512137224 */ /* 0x180fe400078e0200 */
[----:B--2---:R-:W-:Y:S01]  /*15f0*/  IMAD R21, R3, R5, R0 ;  /* 0x0000000503157224 */ /* 0x004fe200078e0200 */
[----:B------:R-:W-:-:S04]  /*1600*/  SEL R23, R23, RZ, !P1 ;  /* 0x000000ff17177207 */ /* 0x000fc80004800000 */
[----:B------:R-:W-:Y:S01]  /*1610*/  ISETP.NE.AND P1, PT, R23, -0x1, PT ;  /* 0xffffffff1700780c */ /* 0x000fe20003f25270 */
[----:B---3--:R-:W-:-:S04]  /*1620*/  IMAD.WIDE.U32 R16, R19, 0x4, R16 ;  /* 0x0000000413107825 */ /* 0x008fc800078e0010 */
        /* <DEDUP_REMOVED lines=8> */
.L_x_1825:
[----:B---3--:R-:W2:Y:S04]  /*16b0*/  LDG.E.STRONG.GPU R18, desc[UR6][R16.64] ;  /* 0x0000000610127981 */ /* 0x008ea8000c1ef900 */
[----:B--2---:R-:W-:Y:S01]  /*16c0*/  CCTL.IVALL ;  /* 0x00000000ff00798f */ /* 0x004fe20002000000 */
[----:B------:R-:W-:Y:S05]  /*16d0*/  YIELD ;  /* 0x0000000000007946 */ /* 0x000fea0003800000 */
[----:B------:R-:W-:-:S13]  /*16e0*/  ISETP.NE.AND P1, PT, R18, R23, PT ;  /* 0x000000171200720c */ /* 0x000fda0003f25270 */
[----:B------:R-:W-:Y:S05]  /*16f0*/  @P1 BRA `(.L_x_1825) ;  /* 0xfffffffc00ec1947 */ /* 0x000fea000383ffff */
.L_x_1824:
[----:B------:R-:W-:Y:S05]  /*1700*/  WARPSYNC.ALL ;  /* 0x0000000000007948 */ /* 0x000fea0003800000 */
[----:B------:R-:W-:Y:S01]  /*1710*/  BAR.SYNC.DEFER_BLOCKING 0x0 ;  /* 0x0000000000007b1d */ /* 0x000fe20000010000 */
[----:B------:R-:W-:-:S05]  /*1720*/  HFMA2 R26, -RZ, RZ, 0, 0 ;  /* 0x00000000ff1a7431 */ /* 0x000fca00000001ff */
[----:B------:R-:W-:Y:S05]  /*1730*/  @!P3 BRA `(.L_x_1826) ;  /* 0x000000040020b947 */ /* 0x000fea0003800000 */
[CC--:B------:R-:W-:Y:S01]  /*1740*/  LEA R20, R5.reuse, R0.reuse, 0x1 ;  /* 0x0000000005147211 */ /* 0x0c0fe200078e08ff */
[C-C-:B------:R-:W-:Y:S01]  /*1750*/  IMAD R26, R5.reuse, 0x6, R0.reuse ;  /* 0x00000006051a7824 */ /* 0x140fe200078e0200 */
[CC--:B-1----:R-:W-:Y:S01]  /*1760*/  LEA R22, R5.reuse, R0.reuse, 0x2 ;  /* 0x0000000005167211 */ /* 0x0c2fe200078e10ff */
[C-C-:B------:R-:W-:Y:S01]  /*1770*/  IMAD R28, R5.reuse, 0x5, R0.reuse ;  /* 0x00000005051c7824 */ /* 0x140fe200078e0200 */
[----:B------:R-:W-:Y:S01]  /*1780*/  IADD3 R62, PT, PT, R0, R5, RZ ;  /* 0x00000005003e7210 */ /* 0x000fe20007ffe0ff */
[--C-:B------:R-:W-:Y:S01]  /*1790*/  IMAD R30, R5, 0x3, R0.reuse ;  /* 0x00000003051e7824 */ /* 0x100fe200078e0200 */
[----:B--23--:R-:W-:Y:S01]  /*17a0*/  IADD3 R21, PT, PT, -R3, RZ, RZ ;  /* 0x000000ff03157210 */ /* 0x00cfe20007ffe1ff */
[----:B------:R-:W-:Y:S01]  /*17b0*/  IMAD R60, R5, 0x7, R0 ;  /* 0x00000007053c7824 */ /* 0x000fe200078e0200 */
[----:B------:R-:W-:Y:S01]  /*17c0*/  MOV R64, R0 ;  /* 0x0000000000407202 */ /* 0x000fe20000000f00 */
[----:B------:R-:W-:-:S06]  /*17d0*/  UMOV UR4, URZ ;  /* 0x000000ff00047c82 */ /* 0x000fcc0008000000 */
.L_x_1827:
[----:B------:R-:W-:Y:S01]  /*17e0*/  ISETP.EQ.OR P1, PT, R21, RZ, P2 ;  /* 0x000000ff1500720c */ /* 0x000fe20001722670 */
[----:B------:R-:W-:-:S06]  /*17f0*/  UIADD3 UR5, UPT, UPT, UR4, 0x1, URZ ;  /* 0x0000000104057890 */ /* 0x000fcc000fffe0ff */
[----:B------:R-:W-:-:S06]  /*1800*/  ISETP.EQ.OR P3, PT, R3, UR5, P2 ;  /* 0x0000000503007c0c */ /* 0x000fcc0009762670 */
[----:B------:R-:W-:-:S05]  /*1810*/  @!P1 IMAD.WIDE.U32 R68, R64, 0x8, R66 ;  /* 0x0000000840449825 */ /* 0x000fca00078e0042 */
[----:B------:R-:W0:Y:S02]  /*1820*/  @!P1 LDG.E.64 R18, desc[UR6][R68.64] ;  /* 0x0000000644129981 */ /* 0x000e24000c1e1b00 */
[----:B------:R-:W-:-:S06]  /*1830*/  @!P3 IMAD.WIDE.U32 R16, R62, 0x8, R66 ;  /* 0x000000083e10b825 */ /* 0x000fcc00078e0042 */
[----:B------:R-:W2:Y:S01]  /*1840*/  @!P3 LDG.E.64 R16, desc[UR6][R16.64] ;  /* 0x000000061010b981 */ /* 0x000ea2000c1e1b00 */
[----:B------:R-:W-:-:S06]  /*1850*/  UIADD3 UR5, UPT, UPT, UR4, 0x2, URZ ;  /* 0x0000000204057890 */ /* 0x000fcc000fffe0ff */
[----:B------:R-:W-:Y:S01]  /*1860*/  ISETP.EQ.OR P4, PT, R3, UR5, P2 ;  /* 0x0000000503007c0c */ /* 0x000fe20009782670 */
[----:B------:R-:W-:Y:S01]  /*1870*/  UIADD3 UR5, UPT, UPT, UR4, 0x3, URZ ;  /* 0x0000000304057890 */ /* 0x000fe2000fffe0ff */
[----:B0-----:R-:W-:Y:S01]  /*1880*/  @!P1 FADD.FTZ R24, R24, R18 ;  /* 0x0000001218189221 */ /* 0x001fe20000010000 */
[----:B------:R-:W-:-:S10]  /*1890*/  @!P1 FADD.FTZ R25, R25, R19 ;  /* 0x0000001319199221 */ /* 0x000fd40000010000 */
[----:B------:R-:W-:Y:S01]  /*18a0*/  @!P4 IMAD.WIDE.U32 R18, R20, 0x8, R66 ;  /* 0x000000081412c825 */ /* 0x000fe200078e0042 */
[----:B------:R-:W-:-:S05]  /*18b0*/  ISETP.EQ.OR P1, PT, R3, UR5, P2 ;  /* 0x0000000503007c0c */ /* 0x000fca0009722670 */
[----:B------:R-:W3:Y:S01]  /*18c0*/  @!P4 LDG.E.64 R18, desc[UR6][R18.64] ;  /* 0x000000061212c981 */ /* 0x000ee2000c1e1b00 */
[----:B--2---:R-:W-:Y:S01]  /*18d0*/  @!P3 FADD.FTZ R24, R24, R16 ;  /* 0x000000101818b221 */ /* 0x004fe20000010000 */
[----:B------:R-:W-:-:S06]  /*18e0*/  @!P3 FADD.FTZ R25, R25, R17 ;  /* 0x000000111919b221 */ /* 0x000fcc0000010000 */
[----:B------:R-:W-:-:S06]  /*18f0*/  @!P1 IMAD.WIDE.U32 R16, R30, 0x8, R66 ;  /* 0x000000081e109825 */ /* 0x000fcc00078e0042 */
[----:B------:R-:W2:Y:S01]  /*1900*/  @!P1 LDG.E.64 R16, desc[UR6][R16.64] ;  /* 0x0000000610109981 */ /* 0x000ea2000c1e1b00 */
[----:B------:R-:W-:-:S06]  /*1910*/  UIADD3 UR5, UPT, UPT, UR4, 0x4, URZ ;  /* 0x0000000404057890 */ /* 0x000fcc000fffe0ff */
[----:B------:R-:W-:Y:S01]  /*1920*/  ISETP.EQ.OR P3, PT, R3, UR5, P2 ;  /* 0x0000000503007c0c */ /* 0x000fe20009762670 */
[----:B------:R-:W-:Y:S01]  /*1930*/  UIADD3 UR5, UPT, UPT, UR4, 0x5, URZ ;  /* 0x0000000504057890 */ /* 0x000fe2000fffe0ff */
[----:B---3--:R-:W-:Y:S01]  /*1940*/  @!P4 FADD.FTZ R24, R24, R18 ;  /* 0x000000121818c221 */ /* 0x008fe20000010000 */
        /* <DEDUP_REMOVED lines=20> */
[----:B------:R-:W0:Y:S01]  /*1a90*/  LDC R23, c[0x0][0x370] ;  /* 0x0000dc00ff177b82 */ /* 0x000e220000000800 */
        /* <DEDUP_REMOVED lines=10> */
[----:B---3--:R-:W-:Y:S01]  /*1b40*/  @!P1 FADD.FTZ R24, R24, R18 ;  /* 0x0000001218189221 */ /* 0x008fe20000010000 */
[----:B0-----:R-:W-:Y:S01]  /*1b50*/  LOP3.LUT R18, R23, 0x7ffffff8, RZ, 0xc0, !PT ;  /* 0x7ffffff817127812 */ /* 0x001fe200078ec0ff */
[----:B------:R-:W-:-:S03]  /*1b60*/  @!P1 FADD.FTZ R25, R25, R19 ;  /* 0x0000001319199221 */ /* 0x000fc60000010000 */
[----:B------:R-:W-:Y:S01]  /*1b70*/  ISETP.NE.AND P1, PT, R18, UR4, PT ;  /* 0x0000000412007c0c */ /* 0x000fe2000bf25270 */
[----:B--2---:R-:W-:Y:S01]  /*1b80*/  @!P3 FADD.FTZ R24, R24, R16 ;  /* 0x000000101818b221 */ /* 0x004fe20000010000 */
[----:B------:R-:W-:-:S11]  /*1b90*/  @!P3 FADD.FTZ R25, R25, R17 ;  /* 0x000000111919b221 */ /* 0x000fd60000010000 */
[----:B------:R-:W-:Y:S05]  /*1ba0*/  @P1 BRA `(.L_x_1827) ;  /* 0xfffffffc000c1947 */ /* 0x000fea000383ffff */
[----:B------:R-:W-:-:S07]  /*1bb0*/  MOV R26, R18 ;  /* 0x00000012001a7202 */ /* 0x000fce0000000f00 */
.L_x_1826:
[----:B------:R-:W4:Y:S02]  /*1bc0*/  LDC R27, c[0x0][0x370] ;  /* 0x0000dc00ff1b7b82 */ /* 0x000f240000000800 */
[----:B----4-:R-:W-:-:S13]  /*1bd0*/  LOP3.LUT P1, RZ, R27, 0x7, RZ, 0xc0, !PT ;  /* 0x000000071bff7812 */ /* 0x010fda000782c0ff */
[----:B------:R-:W-:Y:S05]  /*1be0*/  @!P1 BRA `(.L_x_1823) ;  /* 0x0000000000f49947 */ /* 0x000fea0003800000 */
[C---:B---3--:R-:W-:Y:S02]  /*1bf0*/  LOP3.LUT R16, R27.reuse, 0x7, RZ, 0xc0, !PT ;  /* 0x000000071b107812 */ /* 0x048fe400078ec0ff */
[----:B------:R-:W-:Y:S02]  /*1c00*/  LOP3.LUT P1, R28, R27, 0x3, RZ, 0xc0, !PT ;  /* 0x000000031b1c7812 */ /* 0x000fe4000782c0ff */
[----:B------:R-:W-:-:S04]  /*1c10*/  IADD3 R16, PT, PT, R16, -0x1, RZ ;  /* 0xffffffff10107810 */ /* 0x000fc80007ffe0ff */
[----:B------:R-:W-:-:S13]  /*1c20*/  ISETP.GE.U32.AND P3, PT, R16, 0x3, PT ;  /* 0x000000031000780c */ /* 0x000fda0003f66070 */
[----:B------:R-:W-:Y:S05]  /*1c30*/  @!P3 BRA `(.L_x_1828) ;  /* 0x000000000070b947 */ /* 0x000fea0003800000 */
[C---:B------:R-:W-:Y:S02]  /*1c40*/  IADD3 R16, PT, PT, R26.reuse, 0x1, RZ ;  /* 0x000000011a107810 */ /* 0x040fe40007ffe0ff */
[CC--:B------:R-:W-:Y:S02]  /*1c50*/  ISETP.EQ.OR P3, PT, R26.reuse, R3.reuse, P2 ;  /* 0x000000031a00720c */ /* 0x0c0fe40001762670 */
[----:B------:R-:W-:Y:S02]  /*1c60*/  IADD3 R18, PT, PT, R26, 0x2, RZ ;  /* 0x000000021a127810 */ /* 0x000fe40007ffe0ff */
[-C--:B------:R-:W-:Y:S02]  /*1c70*/  ISETP.EQ.OR P4, PT, R16, R3.reuse, P2 ;  /* 0x000000031000720c */ /* 0x080fe40001782670 */
[----:B------:R-:W-:Y:S02]  /*1c80*/  ISETP.EQ.OR P5, PT, R18, R3, P2 ;  /* 0x000000031200720c */ /* 0x000fe400017a2670 */
[----:B-1----:R-:W-:-:S04]  /*1c90*/  IADD3 R22, PT, PT, R26, 0x3, RZ ;  /* 0x000000031a167810 */ /* 0x002fc80007ffe0ff */
[----:B------:R-:W-:Y:S01]  /*1ca0*/  ISETP.EQ.OR P6, PT, R22, R3, P2 ;  /* 0x000000031600720c */ /* 0x000fe200017c2670 */
[----:B------:R-:W-:-:S04]  /*1cb0*/  @!P3 IMAD R17, R26, R5, R0 ;  /* 0x000000051a11b224 */ /* 0x000fc800078e0200 */
[----:B------:R-:W-:Y:S02]  /*1cc0*/  @!P4 IMAD R19, R16, R5, R0 ;  /* 0x000000051013c224 */ /* 0x000fe400078e0200 */
[----:B------:R-:W-:-:S04]  /*1cd0*/  @!P3 IMAD.WIDE.U32 R16, R17, 0x8, R66 ;  /* 0x000000081110b825 */ /* 0x000fc800078e0042 */
[-C--:B--2---:R-:W-:Y:S02]  /*1ce0*/  @!P5 IMAD R21, R18, R5.reuse, R0 ;  /* 0x000000051215d224 */ /* 0x084fe400078e0200 */
[--C-:B------:R-:W-:Y:S01]  /*1cf0*/  @!P4 IMAD.WIDE.U32 R18, R19, 0x8, R66.reuse ;  /* 0x000000081312c825 */ /* 0x100fe200078e0042 */
[----:B------:R-:W0:Y:S03]  /*1d00*/  @!P3 LDG.E.64 R16, desc[UR6][R16.64] ;  /* 0x000000061010b981 */ /* 0x000e26000c1e1b00 */
[----:B------:R-:W-:Y:S02]  /*1d10*/  @!P5 IMAD.WIDE.U32 R20, R21, 0x8, R66 ;  /* 0x000000081514d825 */ /* 0x000fe400078e0042 */
[----:B------:R-:W2:Y:S02]  /*1d20*/  @!P4 LDG.E.64 R18, desc[UR6][R18.64] ;  /* 0x000000061212c981 */ /* 0x000ea4000c1e1b00 */
[----:B------:R-:W-:-:S02]  /*1d30*/  @!P6 IMAD R23, R22, R5, R0 ;  /* 0x000000051617e224 */ /* 0x000fc400078e0200 */
[----:B------:R-:W3:Y:S02]  /*1d40*/  @!P5 LDG.E.64 R20, desc[UR6][R20.64] ;  /* 0x000000061414d981 */ /* 0x000ee4000c1e1b00 */
[----:B------:R-:W-:-:S06]  /*1d50*/  @!P6 IMAD.WIDE.U32 R22, R23, 0x8, R66 ;  /* 0x000000081716e825 */ /* 0x000fcc00078e0042 */
        /* <DEDUP_REMOVED lines=10> */
.L_x_1828:
        /* <DEDUP_REMOVED lines=18> */
.L_x_1829:
[----:B------:R-:W-:Y:S01]  /*1f20*/  ISETP.EQ.OR P1, PT, R26, R3, P2 ;  /* 0x000000031a00720c */ /* 0x000fe20001722670 */
        /* <DEDUP_REMOVED lines=8> */
.L_x_1830:
[----:B------:R-:W-:Y:S05]  /*1fb0*/  BSYNC.RECONVERGENT B0 ;  /* 0x0000000000007941 */ /* 0x000fea0003800200 */
.L_x_1823:
[----:B------:R-:W4:Y:S01]  /*1fc0*/  S2UR UR5, SR_CgaCtaId ;  /* 0x00000000000579c3 */ /* 0x000f220000008800 */
[----:B------:R-:W1:Y:S01]  /*1fd0*/  LDCU UR8, c[0x0][0x414] ;  /* 0x00008280ff0877ac */ /* 0x000e620008000800 */
[----:B------:R-:W-:Y:S01]  /*1fe0*/  LOP3.LUT R20, R10, 0xffff, RZ, 0xc0, !PT ;  /* 0x0000ffff0a147812 */ /* 0x000fe200078ec0ff */
[----:B------:R-:W-:-:S03]  /*1ff0*/  UMOV UR4, 0x400 ;  /* 0x0000040000047882 */ /* 0x000fc60000000000 */
[----:B------:R-:W-:Y:S02]  /*2000*/  IADD3 R53, PT, PT, R53, R20, RZ ;  /* 0x0000001435357210 */ /* 0x000fe40007ffe0ff */
[----:B------:R-:W0:Y:S08]  /*2010*/  @P0 LDC.64 R26, c[0x0][0x388] ;  /* 0x0000e200ff1a0b82 */ /* 0x000e300000000a00 */
[----:B---3--:R-:W3:Y:S01]  /*2020*/  LDC.64 R18, c[0x0][0x398] ;  /* 0x0000e600ff127b82 */ /* 0x008ee20000000a00 */
[----:B-1----:R-:W-:Y:S01]  /*2030*/  @P0 FMUL.FTZ R22, R24, UR8 ;  /* 0x0000000818160c20 */ /* 0x002fe20008410000 */
[----:B------:R-:W-:Y:S01]  /*2040*/  @P0 FMUL.FTZ R23, R25, UR8 ;  /* 0x0000000819170c20 */ /* 0x000fe20008410000 */
[----:B----4-:R-:W-:-:S05]  /*2050*/  ULEA UR4, UR5, UR4, 0x18 ;  /* 0x0000000405047291 */ /* 0x010fca000f8ec0ff */
[----:B------:R-:W1:Y:S01]  /*2060*/  LDC.64 R16, c[0x0][0x3a0] ;  /* 0x0000e800ff107b82 */ /* 0x000e620000000a00 */
[----:B------:R-:W4:Y:S01]  /*2070*/  LDCU UR5, c[0x0][0x404] ;  /* 0x00008080ff0577ac */ /* 0x000f220008000800 */
[----:B0-----:R-:W-:Y:S02]  /*2080*/  @P0 IMAD.WIDE R26, R8, 0x8, R26 ;  /* 0x00000008081a0825 */ /* 0x001fe400078e021a */
[----:B------:R0:W-:Y:S04]  /*2090*/  @!P2 STS.64 [UR4+0x88], R24 ;  /* 0x00008818ff00a988 */ /* 0x0001e80008000a04 */
[----:B------:R4:W-:Y:S01]  /*20a0*/  @P0 STG.E.64 desc[UR6][R26.64], R22 ;  /* 0x000000161a000986 */ /* 0x0009e2000c101b06 */
[C---:B---3--:R-:W-:Y:S01]  /*20b0*/  IMAD.WIDE R28, R53.reuse, 0x4, R18 ;  /* 0x00000004351c7825 */ /* 0x048fe200078e0212 */
[----:B------:R-:W-:Y:S03]  /*20c0*/  BAR.SYNC.DEFER_BLOCKING 0x0 ;  /* 0x0000000000007b1d */ /* 0x000fe60000010000 */
[----:B-1----:R-:W-:-:S03]  /*20d0*/  IMAD.WIDE R18, R53, 0x4, R16 ;  /* 0x0000000435127825 */ /* 0x002fc600078e0210 */
[----:B------:R1:W5:Y:S04]  /*20e0*/  LDG.E.64 R16, desc[UR6][R28.64] ;  /* 0x000000061c107981 */ /* 0x000368000c1e1b00 */
[----:B------:R-:W5:Y:S01]  /*20f0*/  LDG.E.64 R18, desc[UR6][R18.64] ;  /* 0x0000000612127981 */ /* 0x000f62000c1e1b00 */
[----:B0-----:R-:W-:Y:S02]  /*2100*/  HFMA2 R24, -RZ, RZ, 1.875, 0 ;  /* 0x3f800000ff187431 */ /* 0x001fe400000001ff */
[----:B----4-:R-:W-:Y:S01]  /*2110*/  IMAD R27, R3, UR5, R54 ;  /* 0x00000005031b7c24 */ /* 0x010fe2000f8e0236 */
[----:B------:R-:W-:Y:S01]  /*2120*/  BSSY.RECONVERGENT B0, `(.L_x_1831) ;  /* 0x00001cc000007945 */ /* 0x000fe20003800200 */
[----:B--2---:R-:W0:Y:S01]  /*2130*/  LDS.64 R20, [UR4+0x88] ;  /* 0x00008804ff147984 */ /* 0x004e220008000a00 */
[----:B------:R-:W2:Y:S02]  /*2140*/  LDCU.U8 UR4, c[0x0][0x3fc] ;  /* 0x00007f80ff0477ac */ /* 0x000ea40008000000 */
[----:B------:R-:W-:-:S02]  /*2150*/  IADD3 R25, PT, PT, R27, 0x10, RZ ;  /* 0x000000101b197810 */ /* 0x000fc40007ffe0ff */
[----:B------:R-:W-:Y:S02]  /*2160*/  SHF.R.S32.HI R22, RZ, 0x1f, R27 ;  /* 0x0000001fff167819 */ /* 0x000fe4000001141b */
[----:B------:R-:W-:Y:S01]  /*2170*/  SHF.R.S32.HI R26, RZ, 0x1f, R25 ;  /* 0x0000001fff1a7819 */ /* 0x000fe20000011419 */
[----:B--2---:R-:W-:Y:S01]  /*2180*/  UISETP.NE.AND UP0, UPT, UR4, URZ, UPT ;  /* 0x000000ff0400728c */ /* 0x004fe2000bf05270 */
[----:B0-----:R-:W-:-:S04]  /*2190*/  FMUL.FTZ R30, R20, UR8 ;  /* 0x00000008141e7c20 */ /* 0x001fc80008410000 */
[----:B------:R-:W-:-:S04]  /*21a0*/  FMUL.FTZ R20, R30, R30 ;  /* 0x0000001e1e147220 */ /* 0x000fc80000410000 */
[----:B------:R-:W-:-:S05]  /*21b0*/  FFMA.FTZ R20, R21, UR8, -R20 ;  /* 0x0000000815147c23 */ /* 0x000fca0008010814 */
[----:B------:R-:W-:-:S13]  /*21c0*/  FSETP.GTU.FTZ.AND P1, PT, R20, RZ, PT ;  /* 0x000000ff1400720b */ /* 0x000fda0003f3c000 */
[----:B------:R-:W0:Y:S02]  /*21d0*/  @P1 LDC R21, c[0x0][0x3a8] ;  /* 0x0000ea00ff151b82 */ /* 0x000e240000000800 */
[----:B0-----:R-:W-:-:S04]  /*21e0*/  @P1 FADD.FTZ R20, R20, R21 ;  /* 0x0000001514141221 */ /* 0x001fc80000010000 */
[----:B------:R1:W0:Y:S01]  /*21f0*/  @P1 MUFU.RSQ R24, R20 ;  /* 0x0000001400181308 */ /* 0x0002220000001400 */
[----:B------:R-:W-:Y:S05]  /*2200*/  BRA.U UP0, `(.L_x_1832) ;  /* 0x0000000900dc7547 */ /* 0x000fea000b800000 */
[----:B------:R-:W2:Y:S01]  /*2210*/  LDCU.64 UR8, c[0x0][0x3e8] ;  /* 0x00007d00ff0877ac */ /* 0x000ea20008000a00 */
[----:B------:R-:W-:Y:S01]  /*2220*/  BSSY.RECONVERGENT B1, `(.L_x_1833) ;  /* 0x000001a000017945 */ /* 0x000fe20003800200 */
[----:B--2---:R-:W-:Y:S02]  /*2230*/  ISETP.GE.U32.AND P2, PT, R27, UR8, PT ;  /* 0x000000081b007c0c */ /* 0x004fe4000bf46070 */
[----:B------:R-:W-:Y:S02]  /*2240*/  ISETP.GE.U32.AND P3, PT, R52, UR8, PT ;  /* 0x0000000834007c0c */ /* 0x000fe4000bf66070 */
[----:B------:R-:W-:Y:S02]  /*2250*/  ISETP.GE.AND.EX P2, PT, R22, UR9, PT, P2 ;  /* 0x0000000916007c0c */ /* 0x000fe4000bf46320 */
[----:B------:R-:W-:Y:S02]  /*2260*/  ISETP.GE.U32.AND P5, PT, R25, UR8, PT ;  /* 0x0000000819007c0c */ /* 0x000fe4000bfa6070 */
[----:B------:R-:W-:-:S02]  /*2270*/  ISETP.GE.U32.AND P1, PT, R50, UR8, PT ;  /* 0x0000000832007c0c */ /* 0x000fc4000bf26070 */
[----:B------:R-:W-:-:S07]  /*2280*/  ISETP.GE.AND.EX P3, PT, R9, UR9, PT, P3 ;  /* 0x0000000909007c0c */ /* 0x000fce000bf66330 */
[----:B------:R-:W-:Y:S06]  /*2290*/  @P2 BRA `(.L_x_1834) ;  /* 0x0000000000482947 */ /* 0x000fec0003800000 */
[----:B------:R-:W2:Y:S01]  /*22a0*/  LDCU.64 UR10, c[0x0][0x3e0] ;  /* 0x00007c00ff0a77ac */ /* 0x000ea20008000a00 */
[----:B-1----:R-:W-:Y:S01]  /*22b0*/  MOV R20, R56 ;  /* 0x0000003800147202 */ /* 0x002fe20000000f00 */
[--C-:B------:R-:W-:Y:S01]  /*22c0*/  FADD.FTZ R23, R12, -R30.reuse ;  /* 0x8000001e0c177221 */ /* 0x100fe20000010000 */
[----:B------:R-:W-:Y:S01]  /*22d0*/  MOV R21, R59 ;  /* 0x0000003b00157202 */ /* 0x000fe20000000f00 */
[----:B------:R-:W1:Y:S01]  /*22e0*/  LDCU.64 UR4, c[0x0][0x380] ;  /* 0x00007000ff0477ac */ /* 0x000e620008000a00 */
[----:B------:R-:W-:Y:S01]  /*22f0*/  FADD.FTZ R37, R37, -R30 ;  /* 0x8000001e25257221 */ /* 0x000fe20000010000 */
[----:B0-----:R-:W-:-:S03]  /*2300*/  FMUL.FTZ R23, R23, R24 ;  /* 0x0000001817177220 */ /* 0x001fc60000410000 */
[----:B------:R-:W-:-:S04]  /*2310*/  FMUL.FTZ R12, R37, R24 ;  /* 0x00000018250c7220 */ /* 0x000fc80000410000 */
[----:B-----5:R-:W-:Y:S01]  /*2320*/  FFMA.FTZ R12, R17, R12, R19 ;  /* 0x0000000c110c7223 */ /* 0x020fe20000010013 */
[----:B--2---:R-:W-:Y:S02]  /*2330*/  IMAD R22, R22, UR10, RZ ;  /* 0x0000000a16167c24 */ /* 0x004fe4000f8e02ff */
[----:B------:R-:W-:-:S04]  /*2340*/  IMAD.WIDE.U32 R20, R27, UR10, R20 ;  /* 0x0000000a1b147c25 */ /* 0x000fc8000f8e0014 */
[----:B------:R-:W-:Y:S02]  /*2350*/  IMAD R29, R27, UR11, R22 ;  /* 0x0000000b1b1d7c24 */ /* 0x000fe4000f8e0216 */
[----:B------:R-:W-:Y:S01]  /*2360*/  FFMA.FTZ R27, R16, R23, R18 ;  /* 0x00000017101b7223 */ /* 0x000fe20000010012 */
[----:B-1----:R-:W-:Y:S02]  /*2370*/  LEA R22, P2, R20, UR4, 0x1 ;  /* 0x0000000414167c11 */ /* 0x002fe4000f8408ff */
[----:B------:R-:W-:Y:S02]  /*2380*/  IADD3 R29, PT, PT, R21, R29, RZ ;  /* 0x0000001d151d7210 */ /* 0x000fe40007ffe0ff */
[----:B------:R-:W-:Y:S02]  /*2390*/  F2FP.BF16.F32.PACK_AB R21, R12, R27 ;  /* 0x0000001b0c15723e */ /* 0x000fe400000010ff */
[----:B------:R-:W-:-:S05]  /*23a0*/  LEA.HI.X R23, R20, UR5, R29, 0x1, P2 ;  /* 0x0000000514177c11 */ /* 0x000fca00090f0c1d */
[----:B------:R2:W-:Y:S02]  /*23b0*/  STG.E desc[UR6][R22.64], R21 ;  /* 0x0000001516007986 */ /* 0x0005e4000c101906 */
.L_x_1834:
[----:B------:R-:W-:Y:S05]  /*23c0*/  BSYNC.RECONVERGENT B1 ;  /* 0x0000000000017941 */ /* 0x000fea0003800200 */
.L_x_1833:
[----:B------:R-:W-:Y:S04]  /*23d0*/  BSSY.RECONVERGENT B1, `(.L_x_1835) ;  /* 0x0000014000017945 */ /* 0x000fe80003800200 */
[----:B------:R-:W-:Y:S05]  /*23e0*/  @P3 BRA `(.L_x_1836) ;  /* 0x0000000000483947 */ /* 0x000fea0003800000 */
[----:B------:R-:W3:Y:S01]  /*23f0*/  LDCU.64 UR4, c[0x0][0x3e0] ;  /* 0x00007c00ff0477ac */ /* 0x000ee20008000a00 */
[----:B-1----:R-:W-:Y:S01]  /*2400*/  MOV R20, R56 ;  /* 0x0000003800147202 */ /* 0x002fe20000000f00 */
[--C-:B--2---:R-:W-:Y:S01]  /*2410*/  FADD.FTZ R23, R14, -R30.reuse ;  /* 0x8000001e0e177221 */ /* 0x104fe20000010000 */
[----:B------:R-:W-:Y:S01]  /*2420*/  MOV R21, R59 ;  /* 0x0000003b00157202 */ /* 0x000fe20000000f00 */
[----:B------:R-:W1:Y:S01]  /*2430*/  LDCU.64 UR10, c[0x0][0x380] ;  /* 0x00007000ff0a77ac */ /* 0x000e620008000a00 */
[----:B------:R-:W-:Y:S01]  /*2440*/  FADD.FTZ R39, R39, -R30 ;  /* 0x8000001e27277221 */ /* 0x000fe20000010000 */
[----:B0-----:R-:W-:-:S03]  /*2450*/  FMUL.FTZ R23, R23, R24 ;  /* 0x0000001817177220 */ /* 0x001fc60000410000 */
[----:B------:R-:W-:Y:S01]  /*2460*/  FMUL.FTZ R12, R39, R24 ;  /* 0x00000018270c7220 */ /* 0x000fe20000410000 */
[----:B-----5:R-:W-:Y:S01]  /*2470*/  FFMA.FTZ R14, R16, R23, R18 ;  /* 0x00000017100e7223 */ /* 0x020fe20000010012 */
[----:B---3--:R-:W-:Y:S02]  /*2480*/  IMAD R27, R9, UR4, RZ ;  /* 0x00000004091b7c24 */ /* 0x008fe4000f8e02ff */
[----:B------:R-:W-:-:S04]  /*2490*/  IMAD.WIDE.U32 R20, R52, UR4, R20 ;  /* 0x0000000434147c25 */ /* 0x000fc8000f8e0014 */
[----:B------:R-:W-:Y:S02]  /*24a0*/  IMAD R29, R52, UR5, R27 ;  /* 0x00000005341d7c24 */ /* 0x000fe4000f8e021b */
[----:B------:R-:W-:Y:S01]  /*24b0*/  FFMA.FTZ R27, R17, R12, R19 ;  /* 0x0000000c111b7223 */ /* 0x000fe20000010013 */
[C---:B-1----:R-:W-:Y:S02]  /*24c0*/  LEA R22, P2, R20.reuse, UR10, 0x1 ;  /* 0x0000000a14167c11 */ /* 0x042fe4000f8408ff */
[----:B------:R-:W-:Y:S02]  /*24d0*/  IADD3 R29, PT, PT, R21, R29, RZ ;  /* 0x0000001d151d7210 */ /* 0x000fe40007ffe0ff */
[----:B------:R-:W-:Y:S02]  /*24e0*/  F2FP.BF16.F32.PACK_AB R21, R27, R14 ;  /* 0x0000000e1b15723e */ /* 0x000fe400000010ff */
[----:B------:R-:W-:-:S05]  /*24f0*/  LEA.HI.X R23, R20, UR11, R29, 0x1, P2 ;  /* 0x0000000b14177c11 */ /* 0x000fca00090f0c1d */
[----:B------:R3:W-:Y:S02]  /*2500*/  STG.E desc[UR6][R22.64], R21 ;  /* 0x0000001516007986 */ /* 0x0007e4000c101906 */
.L_x_1836:
[----:B------:R-:W-:Y:S05]  /*2510*/  BSYNC.RECONVERGENT B1 ;  /* 0x0000000000017941 */ /* 0x000fea0003800200 */
.L_x_1835:
[----:B------:R-:W-:Y:S01]  /*2520*/  ISETP.GE.AND.EX P5, PT, R26, UR9, PT, P5 ;  /* 0x000000091a007c0c */ /* 0x000fe2000bfa6350 */
[----:B------:R-:W-:Y:S01]  /*2530*/  BSSY.RECONVERGENT B1, `(.L_x_1837) ;  /* 0x000001d000017945 */ /* 0x000fe20003800200 */
[----:B------:R-:W-:Y:S02]  /*2540*/  ISETP.GE.U32.AND P6, PT, R48, UR8, PT ;  /* 0x0000000830007c0c */ /* 0x000fe4000bfc6070 */
[----:B------:R-:W-:Y:S02]  /*2550*/  ISETP.GE.U32.AND P2, PT, R46, UR8, PT ;  /* 0x000000082e007c0c */ /* 0x000fe4000bf46070 */
[----:B------:R-:W-:Y:S02]  /*2560*/  ISETP.GE.U32.AND P3, PT, R44, UR8, PT ;  /* 0x000000082c007c0c */ /* 0x000fe4000bf66070 */
[----:B------:R-:W-:Y:S02]  /*2570*/  ISETP.GE.U32.AND P4, PT, R7, UR8, PT ;  /* 0x0000000807007c0c */ /* 0x000fe4000bf86070 */
[----:B------:R-:W-:-:S02]  /*2580*/  ISETP.GE.AND.EX P1, PT, R11, UR9, PT, P1 ;  /* 0x000000090b007c0c */ /* 0x000fc4000bf26310 */
[----:B------:R-:W-:Y:S02]  /*2590*/  ISETP.GE.AND.EX P6, PT, R13, UR9, PT, P6 ;  /* 0x000000090d007c0c */ /* 0x000fe4000bfc6360 */
[----:B------:R-:W-:Y:S02]  /*25a0*/  ISETP.GE.AND.EX P2, PT, R15, UR9, PT, P2 ;  /* 0x000000090f007c0c */ /* 0x000fe4000bf46320 */
[----:B------:R-:W-:Y:S02]  /*25b0*/  ISETP.GE.AND.EX P3, PT, R33, UR9, PT, P3 ;  /* 0x0000000921007c0c */ /* 0x000fe4000bf66330 */
[----:B------:R-:W-:Y:S01]  /*25c0*/  ISETP.GE.AND.EX P4, PT, R35, UR9, PT, P4 ;  /* 0x0000000923007c0c */ /* 0x000fe2000bf86340 */
[----:B------:R-:W-:-:S12]  /*25d0*/  @P5 BRA `(.L_x_1838) ;  /* 0x0000000000485947 */ /* 0x000fd80003800000 */
[----:B------:R-:W4:Y:S01]  /*25e0*/  LDCU.64 UR4, c[0x0][0x3e0] ;  /* 0x00007c00ff0477ac */ /* 0x000f220008000a00 */
[----:B-1----:R-:W-:Y:S01]  /*25f0*/  MOV R20, R56 ;  /* 0x0000003800147202 */ /* 0x002fe20000000f00 */
[--C-:B------:R-:W-:Y:S01]  /*2600*/  FADD.FTZ R41, R41, -R30.reuse ;  /* 0x8000001e29297221 */ /* 0x100fe20000010000 */
[----:B--23--:R-:W-:Y:S01]  /*2610*/  MOV R21, R59 ;  /* 0x0000003b00157202 */ /* 0x00cfe20000000f00 */
[----:B------:R-:W1:Y:S01]  /*2620*/  LDCU.64 UR10, c[0x0][0x380] ;  /* 0x00007000ff0a77ac */ /* 0x000e620008000a00 */
[----:B------:R-:W-:Y:S01]  /*2630*/  FADD.FTZ R23, R32, -R30 ;  /* 0x8000001e20177221 */ /* 0x000fe20000010000 */
[----:B0-----:R-:W-:-:S03]  /*2640*/  FMUL.FTZ R41, R41, R24 ;  /* 0x0000001829297220 */ /* 0x001fc60000410000 */
[----:B------:R-:W-:Y:S01]  /*2650*/  FMUL.FTZ R12, R23, R24 ;  /* 0x00000018170c7220 */ /* 0x000fe20000410000 */
[----:B-----5:R-:W-:-:S03]  /*2660*/  FFMA.FTZ R41, R16, R41, R18 ;  /* 0x0000002910297223 */ /* 0x020fc60000010012 */
[----:B------:R-:W-:Y:S01]  /*2670*/  FFMA.FTZ R12, R17, R12, R19 ;  /* 0x0000000c110c7223 */ /* 0x000fe20000010013 */
[----:B----4-:R-:W-:Y:S02]  /*2680*/  IMAD R26, R26, UR4, RZ ;  /* 0x000000041a1a7c24 */ /* 0x010fe4000f8e02ff */
[----:B------:R-:W-:-:S04]  /*2690*/  IMAD.WIDE.U32 R20, R25, UR4, R20 ;  /* 0x0000000419147c25 */ /* 0x000fc8000f8e0014 */
[----:B------:R-:W-:Y:S01]  /*26a0*/  IMAD R25, R25, UR5, R26 ;  /* 0x0000000519197c24 */ /* 0x000fe2000f8e021a */
[----:B-1----:R-:W-:-:S04]  /*26b0*/  LEA R22, P5, R20, UR10, 0x1 ;  /* 0x0000000a14167c11 */ /* 0x002fc8000f8a08ff */
[----:B------:R-:W-:Y:S02]  /*26c0*/  IADD3 R25, PT, PT, R21, R25, RZ ;  /* 0x0000001915197210 */ /* 0x000fe40007ffe0ff */
[----:B------:R-:W-:Y:S02]  /*26d0*/  F2FP.BF16.F32.PACK_AB R21, R12, R41 ;  /* 0x000000290c15723e */ /* 0x000fe400000010ff */
[----:B------:R-:W-:-:S05]  /*26e0*/  LEA.HI.X R23, R20, UR11, R25, 0x1, P5 ;  /* 0x0000000b14177c11 */ /* 0x000fca000a8f0c19 */
[----:B------:R4:W-:Y:S02]  /*26f0*/  STG.E desc[UR6][R22.64], R21 ;  /* 0x0000001516007986 */ /* 0x0009e4000c101906 */
.L_x_1838:
[----:B------:R-:W-:Y:S05]  /*2700*/  BSYNC.RECONVERGENT B1 ;  /* 0x0000000000017941 */ /* 0x000fea0003800200 */
.L_x_1837:
[----:B------:R-:W-:Y:S04]  /*2710*/  BSSY.RECONVERGENT B1, `(.L_x_1839) ;  /* 0x0000014000017945 */ /* 0x000fe80003800200 */
[----:B------:R-:W-:Y:S05]  /*2720*/  @P1 BRA `(.L_x_1840) ;  /* 0x0000000000481947 */ /* 0x000fea0003800000 */
[----:B------:R-:W0:Y:S01]  /*2730*/  LDCU.64 UR4, c[0x0][0x3e0] ;  /* 0x00007c00ff0477ac */ /* 0x000e220008000a00 */
[----:B-1----:R-:W-:Y:S01]  /*2740*/  MOV R20, R56 ;  /* 0x0000003800147202 */ /* 0x002fe20000000f00 */
[--C-:B------:R-:W-:Y:S01]  /*2750*/  FADD.FTZ R43, R43, -R30.reuse ;  /* 0x8000001e2b2b7221 */ /* 0x100fe20000010000 */
[----:B--234-:R-:W-:Y:S01]  /*2760*/  MOV R21, R59 ;  /* 0x0000003b00157202 */ /* 0x01cfe20000000f00 */
[----:B------:R-:W1:Y:S01]  /*2770*/  LDCU.64 UR10, c[0x0][0x380] ;  /* 0x00007000ff0a77ac */ /* 0x000e620008000a00 */
[----:B------:R-:W-:Y:S01]  /*2780*/  FADD.FTZ R23, R34, -R30 ;  /* 0x8000001e22177221 */ /* 0x000fe20000010000 */
[----:B0-----:R-:W-:-:S03]  /*2790*/  FMUL.FTZ R43, R43, R24 ;  /* 0x000000182b2b7220 */ /* 0x001fc60000410000 */
[----:B------:R-:W-:Y:S01]  /*27a0*/  FMUL.FTZ R12, R23, R24 ;  /* 0x00000018170c7220 */ /* 0x000fe20000410000 */
[----:B-----5:R-:W-:-:S03]  /*27b0*/  FFMA.FTZ R43, R16, R43, R18 ;  /* 0x0000002b102b7223 */ /* 0x020fc60000010012 */
[----:B------:R-:W-:Y:S01]  /*27c0*/  FFMA.FTZ R12, R17, R12, R19 ;  /* 0x0000000c110c7223 */ /* 0x000fe20000010013 */
[----:B------:R-:W-:Y:S02]  /*27d0*/  IMAD R25, R11, UR4, RZ ;  /* 0x000000040b197c24 */ /* 0x000fe4000f8e02ff */
[----:B------:R-:W-:-:S04]  /*27e0*/  IMAD.WIDE.U32 R20, R50, UR4, R20 ;  /* 0x0000000432147c25 */ /* 0x000fc8000f8e0014 */
[----:B------:R-:W-:Y:S01]  /*27f0*/  IMAD R25, R50, UR5, R25 ;  /* 0x0000000532197c24 */ /* 0x000fe2000f8e0219 */
[----:B-1----:R-:W-:-:S04]  /*2800*/  LEA R22, P1, R20, UR10, 0x1 ;  /* 0x0000000a14167c11 */ /* 0x002fc8000f8208ff */
[----:B------:R-:W-:Y:S02]  /*2810*/  IADD3 R25, PT, PT, R21, R25, RZ ;  /* 0x0000001915197210 */ /* 0x000fe40007ffe0ff */
[----:B------:R-:W-:Y:S02]  /*2820*/  F2FP.BF16.F32.PACK_AB R21, R12, R43 ;  /* 0x0000002b0c15723e */ /* 0x000fe400000010ff */
[----:B------:R-:W-:-:S05]  /*2830*/  LEA.HI.X R23, R20, UR11, R25, 0x1, P1 ;  /* 0x0000000b14177c11 */ /* 0x000fca00088f0c19 */
[----:B------:R0:W-:Y:S02]  /*2840*/  STG.E desc[UR6][R22.64], R21 ;  /* 0x0000001516007986 */ /* 0x0001e4000c101906 */
.L_x_1840:
[----:B------:R-:W-:Y:S05]  /*2850*/  BSYNC.RECONVERGENT B1 ;  /* 0x0000000000017941 */ /* 0x000fea0003800200 */
.L_x_1839:
[----:B------:R-:W-:Y:S04]  /*2860*/  BSSY.RECONVERGENT B1, `(.L_x_1841) ;  /* 0x0000014000017945 */ /* 0x000fe80003800200 */
[----:B------:R-:W-:Y:S05]  /*2870*/  @P6 BRA `(.L_x_1842) ;  /* 0x0000000000486947 */ /* 0x000fea0003800000 */
[----:B------:R-:W0:Y:S01]  /*2880*/  LDCU.64 UR4, c[0x0][0x3e0] ;  /* 0x00007c00ff0477ac */ /* 0x000e220008000a00 */
[----:B-1----:R-:W-:Y:S01]  /*2890*/  MOV R20, R56 ;  /* 0x0000003800147202 */ /* 0x002fe20000000f00 */
[--C-:B0-234-:R-:W-:Y:S01]  /*28a0*/  FADD.FTZ R23, R36, -R30.reuse ;  /* 0x8000001e24177221 */ /* 0x11dfe20000010000 */
[----:B------:R-:W-:Y:S01]  /*28b0*/  MOV R21, R59 ;  /* 0x0000003b00157202 */ /* 0x000fe20000000f00 */
[----:B------:R-:W0:Y:S01]  /*28c0*/  LDCU.64 UR10, c[0x0][0x380] ;  /* 0x00007000ff0a77ac */ /* 0x000e220008000a00 */
[----:B------:R-:W-:Y:S01]  /*28d0*/  FADD.FTZ R45, R45, -R30 ;  /* 0x8000001e2d2d7221 */ /* 0x000fe20000010000 */
[----:B------:R-:W-:-:S03]  /*28e0*/  FMUL.FTZ R23, R23, R24 ;  /* 0x0000001817177220 */ /* 0x000fc60000410000 */
[----:B------:R-:W-:Y:S01]  /*28f0*/  FMUL.FTZ R12, R45, R24 ;  /* 0x000000182d0c7220 */ /* 0x000fe20000410000 */
[----:B-----5:R-:W-:Y:S01]  /*2900*/  FFMA.FTZ R14, R16, R23, R18 ;  /* 0x00000017100e7223 */ /* 0x020fe20000010012 */
[----:B------:R-:W-:Y:S02]  /*2910*/  IMAD R25, R13, UR4, RZ ;  /* 0x000000040d197c24 */ /* 0x000fe4000f8e02ff */
[----:B------:R-:W-:-:S04]  /*2920*/  IMAD.WIDE.U32 R20, R48, UR4, R20 ;  /* 0x0000000430147c25 */ /* 0x000fc8000f8e0014 */
[----:B------:R-:W-:Y:S02]  /*2930*/  IMAD R27, R48, UR5, R25 ;  /* 0x00000005301b7c24 */ /* 0x000fe4000f8e0219 */
[----:B------:R-:W-:Y:S01]  /*2940*/  FFMA.FTZ R25, R17, R12, R19 ;  /* 0x0000000c11197223 */ /* 0x000fe20000010013 */
[C---:B0-----:R-:W-:Y:S02]  /*2950*/  LEA R22, P1, R20.reuse, UR10, 0x1 ;  /* 0x0000000a14167c11 */ /* 0x041fe4000f8208ff */
[----:B------:R-:W-:Y:S02]  /*2960*/  IADD3 R27, PT, PT, R21, R27, RZ ;  /* 0x0000001b151b7210 */ /* 0x000fe40007ffe0ff */
[----:B------:R-:W-:Y:S02]  /*2970*/  F2FP.BF16.F32.PACK_AB R21, R25, R14 ;  /* 0x0000000e1915723e */ /* 0x000fe400000010ff */
[----:B------:R-:W-:-:S05]  /*2980*/  LEA.HI.X R23, R20, UR11, R27, 0x1, P1 ;  /* 0x0000000b14177c11 */ /* 0x000fca00088f0c1b */
[----:B------:R0:W-:Y:S02]  /*2990*/  STG.E desc[UR6][R22.64], R21 ;  /* 0x0000001516007986 */ /* 0x0001e4000c101906 */
.L_x_1842:
[----:B------:R-:W-:Y:S05]  /*29a0*/  BSYNC.RECONVERGENT B1 ;  /* 0x0000000000017941 */ /* 0x000fea0003800200 */
.L_x_1841:
[----:B------:R-:W-:Y:S04]  /*29b0*/  BSSY.RECONVERGENT B1, `(.L_x_1843) ;  /* 0x0000014000017945 */ /* 0x000fe80003800200 */
[----:B------:R-:W-:Y:S05]  /*29c0*/  @P2 BRA `(.L_x_1844) ;  /* 0x0000000000482947 */ /* 0x000fea0003800000 */
[----:B------:R-:W0:Y:S01]  /*29d0*/  LDCU.64 UR4, c[0x0][0x3e0] ;  /* 0x00007c00ff0477ac */ /* 0x000e220008000a00 */
[----:B-1----:R-:W-:Y:S01]  /*29e0*/  MOV R20, R56 ;  /* 0x0000003800147202 */ /* 0x002fe20000000f00 */
[--C-:B------:R-:W-:Y:S01]  /*29f0*/  FADD.FTZ R47, R47, -R30.reuse ;  /* 0x8000001e2f2f7221 */ /* 0x100fe20000010000 */
[----:B0-234-:R-:W-:Y:S01]  /*2a00*/  MOV R21, R59 ;  /* 0x0000003b00157202 */ /* 0x01dfe20000000f00 */
[----:B------:R-:W0:Y:S01]  /*2a10*/  LDCU.64 UR10, c[0x0][0x380] ;  /* 0x00007000ff0a77ac */ /* 0x000e220008000a00 */
[----:B------:R-:W-:Y:S01]  /*2a20*/  FADD.FTZ R23, R38, -R30 ;  /* 0x8000001e26177221 */ /* 0x000fe20000010000 */
[----:B------:R-:W-:-:S03]  /*2a30*/  FMUL.FTZ R47, R47, R24 ;  /* 0x000000182f2f7220 */ /* 0x000fc60000410000 */
[----:B------:R-:W-:Y:S01]  /*2a40*/  FMUL.FTZ R12, R23, R24 ;  /* 0x00000018170c7220 */ /* 0x000fe20000410000 */
[----:B-----5:R-:W-:-:S03]  /*2a50*/  FFMA.FTZ R47, R16, R47, R18 ;  /* 0x0000002f102f7223 */ /* 0x020fc60000010012 */
[----:B------:R-:W-:Y:S01]  /*2a60*/  FFMA.FTZ R12, R17, R12, R19 ;  /* 0x0000000c110c7223 */ /* 0x000fe20000010013 */
[----:B------:R-:W-:Y:S02]  /*2a70*/  IMAD R25, R15, UR4, RZ ;  /* 0x000000040f197c24 */ /* 0x000fe4000f8e02ff */
[----:B------:R-:W-:-:S04]  /*2a80*/  IMAD.WIDE.U32 R20, R46, UR4, R20 ;  /* 0x000000042e147c25 */ /* 0x000fc8000f8e0014 */
[----:B------:R-:W-:Y:S01]  /*2a90*/  IMAD R25, R46, UR5, R25 ;  /* 0x000000052e197c24 */ /* 0x000fe2000f8e0219 */
[----:B0-----:R-:W-:-:S04]  /*2aa0*/  LEA R22, P1, R20, UR10, 0x1 ;  /* 0x0000000a14167c11 */ /* 0x001fc8000f8208ff */
[----:B------:R-:W-:Y:S02]  /*2ab0*/  IADD3 R25, PT, PT, R21, R25, RZ ;  /* 0x0000001915197210 */ /* 0x000fe40007ffe0ff */
[----:B------:R-:W-:Y:S02]  /*2ac0*/  F2FP.BF16.F32.PACK_AB R21, R12, R47 ;  /* 0x0000002f0c15723e */ /* 0x000fe400000010ff */
[----:B------:R-:W-:-:S05]  /*2ad0*/  LEA.HI.X R23, R20, UR11, R25, 0x1, P1 ;  /* 0x0000000b14177c11 */ /* 0x000fca00088f0c19 */
[----:B------:R0:W-:Y:S02]  /*2ae0*/  STG.E desc[UR6][R22.64], R21 ;  /* 0x0000001516007986 */ /* 0x0001e4000c101906 */
.L_x_1844:
[----:B------:R-:W-:Y:S05]  /*2af0*/  BSYNC.RECONVERGENT B1 ;  /* 0x0000000000017941 */ /* 0x000fea0003800200 */
.L_x_1843:
        /* <DEDUP_REMOVED lines=20> */
.L_x_1846:
[----:B------:R-:W-:Y:S05]  /*2c40*/  BSYNC.RECONVERGENT B1 ;  /* 0x0000000000017941 */ /* 0x000fea0003800200 */
.L_x_1845:
[----:B------:R-:W-:Y:S05]  /*2c50*/  @P4 BRA `(.L_x_1847) ;  /* 0x0000001000604947 */ /* 0x000fea0003800000 */
[----:B------:R-:W1:Y:S01]  /*2c60*/  LDCU.64 UR4, c[0x0][0x3e0] ;  /* 0x00007c00ff0477ac */ /* 0x000e620008000a00 */
[--C-:B------:R-:W-:Y:S01]  /*2c70*/  FADD.FTZ R51, R51, -R30.reuse ;  /* 0x8000001e33337221 */ /* 0x100fe20000010000 */
[----:B0-234-:R-:W-:Y:S01]  /*2c80*/  FADD.FTZ R21, R42, -R30 ;  /* 0x8000001e2a157221 */ /* 0x01dfe20000010000 */
[----:B------:R-:W-:Y:S01]  /*2c90*/  MOV R57, R59 ;  /* 0x0000003b00397202 */ /* 0x000fe20000000f00 */
[----:B------:R-:W0:Y:S01]  /*2ca0*/  LDCU.64 UR8, c[0x0][0x380] ;  /* 0x00007000ff0877ac */ /* 0x000e220008000a00 */
[-C--:B------:R-:W-:Y:S01]  /*2cb0*/  FMUL.FTZ R51, R51, R24.reuse ;  /* 0x0000001833337220 */ /* 0x080fe20000410000 */
[----:B------:R-:W-:-:S03]  /*2cc0*/  FMUL.FTZ R24, R21, R24 ;  /* 0x0000001815187220 */ /* 0x000fc60000410000 */
[----:B-----5:R-:W-:Y:S01]  /*2cd0*/  FFMA.FTZ R51, R16, R51, R18 ;  /* 0x0000003310337223 */ /* 0x020fe20000010012 */
[----:B------:R-:W-:-:S05]  /*2ce0*/  FFMA.FTZ R24, R17, R24, R19 ;  /* 0x0000001811187223 */ /* 0x000fca0000010013 */
[----:B------:R-:W-:Y:S01]  /*2cf0*/  F2FP.BF16.F32.PACK_AB R19, R24, R51 ;  /* 0x000000331813723e */ /* 0x000fe200000010ff */
[----:B-1----:R-:W-:Y:S02]  /*2d00*/  IMAD R12, R35, UR4, RZ ;  /* 0x00000004230c7c24 */ /* 0x002fe4000f8e02ff */
[----:B------:R-:W-:-:S04]  /*2d10*/  IMAD.WIDE.U32 R56, R7, UR4, R56 ;  /* 0x0000000407387c25 */ /* 0x000fc8000f8e0038 */
[----:B------:R-:W-:Y:S01]  /*2d20*/  IMAD R21, R7, UR5, R12 ;  /* 0x0000000507157c24 */ /* 0x000fe2000f8e020c */
[----:B0-----:R-:W-:-:S04]  /*2d30*/  LEA R16, P1, R56, UR8, 0x1 ;  /* 0x0000000838107c11 */ /* 0x001fc8000f8208ff */
[----:B------:R-:W-:-:S04]  /*2d40*/  IADD3 R21, PT, PT, R57, R21, RZ ;  /* 0x0000001539157210 */ /* 0x000fc80007ffe0ff */
[----:B------:R-:W-:-:S05]  /*2d50*/  LEA.HI.X R17, R56, UR9, R21, 0x1, P1 ;  /* 0x0000000938117c11 */ /* 0x000fca00088f0c15 */
[----:B------:R0:W-:Y:S01]  /*2d60*/  STG.E desc[UR6][R16.64], R19 ;  /* 0x0000001310007986 */ /* 0x0001e2000c101906 */
[----:B------:R-:W-:Y:S05]  /*2d70*/  BRA `(.L_x_1847) ;  /* 0x0000001000187947 */ /* 0x000fea0003800000 */
.L_x_1832:
        /* <DEDUP_REMOVED lines=9> */
[--C-:B------:R-:W-:Y:S01]  /*2e10*/  FADD.FTZ R21, R12, -R30.reuse ;  /* 0x8000001e0c157221 */ /* 0x100fe20000010000 */
[----:B------:R-:W-:Y:S01]  /*2e20*/  FADD.FTZ R37, R37, -R30 ;  /* 0x8000001e25257221 */ /* 0x000fe20000010000 */
[----:B------:R-:W2:Y:S01]  /*2e30*/  LDCU.64 UR8, c[0x0][0x3e0] ;  /* 0x00007c00ff0877ac */ /* 0x000ea20008000a00 */
[----:B------:R-:W-:Y:S01]  /*2e40*/  MOV R23, R59 ;  /* 0x0000003b00177202 */ /* 0x000fe20000000f00 */
[-C--:B0-----:R-:W-:Y:S01]  /*2e50*/  FMUL.FTZ R21, R21, R24.reuse ;  /* 0x0000001815157220 */ /* 0x081fe20000410000 */
[----:B-1----:R-:W-:Y:S01]  /*2e60*/  FMUL.FTZ R20, R37, R24 ;  /* 0x0000001825147220 */ /* 0x002fe20000410000 */
[----:B------:R-:W0:Y:S02]  /*2e70*/  LDCU.64 UR10, c[0x0][0x380] ;  /* 0x00007000ff0a77ac */ /* 0x000e240008000a00 */
[----:B-----5:R-:W-:Y:S01]  /*2e80*/  FFMA.FTZ R21, R16, R21, R18 ;  /* 0x0000001510157223 */ /* 0x020fe20000010012 */
[----:B------:R-:W-:-:S03]  /*2e90*/  FFMA.FTZ R60, R17, R20, R19 ;  /* 0x00000014113c7223 */ /* 0x000fc60000010013 */
[----:B------:R-:W-:Y:S01]  /*2ea0*/  FMUL.FTZ R12, R21, -1.4426950216293334961 ;  /* 0xbfb8aa3b150c7820 */ /* 0x000fe20000410000 */
[----:B------:R-:W-:-:S05]  /*2eb0*/  FMUL.FTZ R20, R60, -1.4426950216293334961 ;  /* 0xbfb8aa3b3c147820 */ /* 0x000fca0000410000 */
[----:B------:R-:W1:Y:S01]  /*2ec0*/  MUFU.EX2 R12, R12 ;  /* 0x0000000c000c7308 */ /* 0x000e620000000800 */
[----:B--2---:R-:W-:Y:S01]  /*2ed0*/  IMAD R62, R22, UR8, RZ ;  /* 0x00000008163e7c24 */ /* 0x004fe2000f8e02ff */
[----:B------:R-:W-:-:S03]  /*2ee0*/  MOV R22, R56 ;  /* 0x0000003800167202 */ /* 0x000fc60000000f00 */
[----:B------:R-:W-:-:S03]  /*2ef0*/  IMAD R31, R27, UR9, R62 ;  /* 0x000000091b1f7c24 */ /* 0x000fc6000f8e023e */
[----:B------:R-:W2:Y:S01]  /*2f00*/  MUFU.EX2 R20, R20 ;  /* 0x0000001400147308 */ /* 0x000ea20000000800 */
[----:B------:R-:W-:-:S05]  /*2f10*/  IMAD.WIDE.U32 R22, R27, UR8, R22 ;  /* 0x000000081b167c25 */ /* 0x000fca000f8e0016 */
[----:B------:R-:W-:Y:S01]  /*2f20*/  IADD3 R31, PT, PT, R23, R31, RZ ;  /* 0x0000001f171f7210 */ /* 0x000fe20007ffe0ff */
[----:B-1----:R-:W-:-:S06]  /*2f30*/  FADD.FTZ R28, R12, 1 ;  /* 0x3f8000000c1c7421 */ /* 0x002fcc0000010000 */
[----:B------:R-:W1:Y:S01]  /*2f40*/  MUFU.RCP R28, R28 ;  /* 0x0000001c001c7308 */ /* 0x000e620000001000 */
[----:B--2---:R-:W-:Y:S01]  /*2f50*/  FADD.FTZ R29, R20, 1 ;  /* 0x3f800000141d7421 */ /* 0x004fe20000010000 */
[----:B0-----:R-:W-:-:S06]  /*2f60*/  LEA R20, P2, R22, UR10, 0x1 ;  /* 0x0000000a16147c11 */ /* 0x001fcc000f8408ff */
[----:B------:R-:W0:Y:S01]  /*2f70*/  MUFU.RCP R29, R29 ;  /* 0x0000001d001d7308 */ /* 0x000e220000001000 */
[----:B-1----:R-:W-:Y:S01]  /*2f80*/  FMUL.FTZ R12, R21, R28 ;  /* 0x0000001c150c7220 */ /* 0x002fe20000410000 */
[----:B------:R-:W-:Y:S01]  /*2f90*/  LEA.HI.X R21, R22, UR11, R31, 0x1, P2 ;  /* 0x0000000b16157c11 */ /* 0x000fe200090f0c1f */
[----:B0-----:R-:W-:-:S05]  /*2fa0*/  FMUL.FTZ R27, R60, R29 ;  /* 0x0000001d3c1b7220 */ /* 0x001fca0000410000 */
[----:B------:R-:W-:-:S05]  /*2fb0*/  F2FP.BF16.F32.PACK_AB R27, R27, R12 ;  /* 0x0000000c1b1b723e */ /* 0x000fca00000010ff */
[----:B------:R2:W-:Y:S02]  /*2fc0*/  STG.E desc[UR6][R20.64], R27 ;  /* 0x0000001b14007986 */ /* 0x0005e4000c101906 */
.L_x_1849:
[----:B------:R-:W-:Y:S05]  /*2fd0*/  BSYNC.RECONVERGENT B1 ;  /* 0x0000000000017941 */ /* 0x000fea0003800200 */
.L_x_1848:
[----:B------:R-:W-:Y:S04]  /*2fe0*/  BSSY.RECONVERGENT B1, `(.L_x_1850) ;  /* 0x000001e000017945 */ /* 0x000fe80003800200 */
[----:B------:R-:W-:Y:S05]  /*2ff0*/  @P3 BRA `(.L_x_1851) ;  /* 0x0000000000703947 */ /* 0x000fea0003800000 */
[--C-:B--2---:R-:W-:Y:S01]  /*3000*/  FADD.FTZ R21, R14, -R30.reuse ;  /* 0x8000001e0e157221 */ /* 0x104fe20000010000 */
[----:B------:R-:W-:Y:S01]  /*3010*/  FADD.FTZ R39, R39, -R30 ;  /* 0x8000001e27277221 */ /* 0x000fe20000010000 */
[----:B------:R-:W2:Y:S01]  /*3020*/  LDCU.64 UR8, c[0x0][0x3e0] ;  /* 0x00007c00ff0877ac */ /* 0x000ea20008000a00 */
[----:B------:R-:W-:Y:S01]  /*3030*/  MOV R22, R56 ;  /* 0x0000003800167202 */ /* 0x000fe20000000f00 */
[-C--:B0-----:R-:W-:Y:S01]  /*3040*/  FMUL.FTZ R21, R21, R24.reuse ;  /* 0x0000001815157220 */ /* 0x081fe20000410000 */
[----:B------:R-:W-:Y:S01]  /*3050*/  FMUL.FTZ R14, R39, R24 ;  /* 0x00000018270e7220 */ /* 0x000fe20000410000 */
[----:B------:R-:W0:Y:S01]  /*3060*/  LDCU.64 UR10, c[0x0][0x380] ;  /* 0x00007000ff0a77ac */ /* 0x000e220008000a00 */
[----:B------:R-:W-:Y:S01]  /*3070*/  MOV R23, R59 ;  /* 0x0000003b00177202 */ /* 0x000fe20000000f00 */
[----:B-----5:R-:W-:Y:S01]  /*3080*/  FFMA.FTZ R21, R16, R21, R18 ;  /* 0x0000001510157223 */ /* 0x020fe20000010012 */
[----:B-1----:R-:W-:-:S03]  /*3090*/  FFMA.FTZ R28, R17, R14, R19 ;  /* 0x0000000e111c7223 */ /* 0x002fc60000010013 */
[----:B------:R-:W-:Y:S01]  /*30a0*/  FMUL.FTZ R12, R21, -1.4426950216293334961 ;  /* 0xbfb8aa3b150c7820 */ /* 0x000fe20000410000 */
[----:B------:R-:W-:-:S05]  /*30b0*/  FMUL.FTZ R20, R28, -1.4426950216293334961 ;  /* 0xbfb8aa3b1c147820 */ /* 0x000fca0000410000 */
[----:B------:R-:W1:Y:S01]  /*30c0*/  MUFU.EX2 R12, R12 ;  /* 0x0000000c000c7308 */ /* 0x000e620000000800 */
[----:B--2---:R-:W-:Y:S02]  /*30d0*/  IMAD R29, R9, UR8, RZ ;  /* 0x00000008091d7c24 */ /* 0x004fe4000f8e02ff */
[----:B------:R-:W-:-:S05]  /*30e0*/  IMAD.WIDE.U32 R22, R52, UR8, R22 ;  /* 0x0000000834167c25 */ /* 0x000fca000f8e0016 */
[----:B------:R-:W2:Y:S01]  /*30f0*/  MUFU.EX2 R20, R20 ;  /* 0x0000001400147308 */ /* 0x000ea20000000800 */
[----:B------:R-:W-:-:S05]  /*3100*/  IMAD R31, R52, UR9, R29 ;  /* 0x00000009341f7c24 */ /* 0x000fca000f8e021d */
        /* <DEDUP_REMOVED lines=11> */
.L_x_1851:
[----:B------:R-:W-:Y:S05]  /*31c0*/  BSYNC.RECONVERGENT B1 ;  /* 0x0000000000017941 */ /* 0x000fea0003800200 */
.L_x_1850:
        /* <DEDUP_REMOVED lines=12> */
[--C-:B------:R-:W-:Y:S01]  /*3290*/  FADD.FTZ R41, R41, -R30.reuse ;  /* 0x8000001e29297221 */ /* 0x100fe20000010000 */
[----:B--23--:R-:W-:Y:S01]  /*32a0*/  FADD.FTZ R21, R32, -R30 ;  /* 0x8000001e20157221 */ /* 0x00cfe20000010000 */
[----:B------:R-:W2:Y:S01]  /*32b0*/  LDCU.64 UR8, c[0x0][0x3e0] ;  /* 0x00007c00ff0877ac */ /* 0x000ea20008000a00 */
[----:B-1----:R-:W-:Y:S01]  /*32c0*/  MOV R20, R56 ;  /* 0x0000003800147202 */ /* 0x002fe20000000f00 */
[-C--:B0-----:R-:W-:Y:S01]  /*32d0*/  FMUL.FTZ R41, R41, R24.reuse ;  /* 0x0000001829297220 */ /* 0x081fe20000410000 */
[----:B------:R-:W-:Y:S01]  /*32e0*/  FMUL.FTZ R14, R21, R24 ;  /* 0x00000018150e7220 */ /* 0x000fe20000410000 */
[----:B------:R-:W0:Y:S01]  /*32f0*/  LDCU.64 UR10, c[0x0][0x380] ;  /* 0x00007000ff0a77ac */ /* 0x000e220008000a00 */
[----:B------:R-:W-:Y:S01]  /*3300*/  MOV R21, R59 ;  /* 0x0000003b00157202 */ /* 0x000fe20000000f00 */
[----:B-----5:R-:W-:Y:S01]  /*3310*/  FFMA.FTZ R41, R16, R41, R18 ;  /* 0x0000002910297223 */ /* 0x020fe20000010012 */
[----:B------:R-:W-:-:S03]  /*3320*/  FFMA.FTZ R28, R17, R14, R19 ;  /* 0x0000000e111c7223 */ /* 0x000fc60000010013 */
        /* <DEDUP_REMOVED lines=11> */
[----:B0-----:R-:W-:-:S04]  /*33e0*/  LEA R22, P5, R20, UR10, 0x1 ;  /* 0x0000000a14167c11 */ /* 0x001fc8000f8a08ff */
[----:B------:R-:W-:Y:S02]  /*33f0*/  LEA.HI.X R23, R20, UR11, R23, 0x1, P5 ;  /* 0x0000000b14177c11 */ /* 0x000fe4000a8f0c17 */
[----:B------:R-:W0:Y:S01]  /*3400*/  MUFU.RCP R27, R27 ;  /* 0x0000001b001b7308 */ /* 0x000e220000001000 */
[----:B-1----:R-:W-:Y:S01]  /*3410*/  FMUL.FTZ R12, R41, R14 ;  /* 0x0000000e290c7220 */ /* 0x002fe20000410000 */
[----:B0-----:R-:W-:-:S05]  /*3420*/  FMUL.FTZ R25, R28, R27 ;  /* 0x0000001b1c197220 */ /* 0x001fca0000410000 */
[----:B------:R-:W-:-:S05]  /*3430*/  F2FP.BF16.F32.PACK_AB R25, R25, R12 ;  /* 0x0000000c1919723e */ /* 0x000fca00000010ff */
[----:B------:R4:W-:Y:S02]  /*3440*/  STG.E desc[UR6][R22.64], R25 ;  /* 0x0000001916007986 */ /* 0x0009e4000c101906 */
.L_x_1853:
[----:B------:R-:W-:Y:S05]  /*3450*/  BSYNC.RECONVERGENT B1 ;  /* 0x0000000000017941 */ /* 0x000fea0003800200 */
.L_x_1852:
[----:B------:R-:W-:Y:S04]  /*3460*/  BSSY.RECONVERGENT B1, `(.L_x_1854) ;  /* 0x000001e000017945 */ /* 0x000fe80003800200 */
[----:B------:R-:W-:Y:S05]  /*3470*/  @P1 BRA `(.L_x_1855) ;  /* 0x0000000000701947 */ /* 0x000fea0003800000 */
[--C-:B------:R-:W-:Y:S01]  /*3480*/  FADD.FTZ R43, R43, -R30.reuse ;  /* 0x8000001e2b2b7221 */ /* 0x100fe20000010000 */
[----:B--23--:R-:W-:Y:S01]  /*3490*/  FADD.FTZ R21, R34, -R30 ;  /* 0x8000001e22157221 */ /* 0x00cfe20000010000 */
[----:B------:R-:W2:Y:S01]  /*34a0*/  LDCU.64 UR8, c[0x0][0x3e0] ;  /* 0x00007c00ff0877ac */ /* 0x000ea20008000a00 */
[----:B----4-:R-:W-:Y:S01]  /*34b0*/  MOV R22, R56 ;  /* 0x0000003800167202 */ /* 0x010fe20000000f00 */
[-C--:B0-----:R-:W-:Y:S01]  /*34c0*/  FMUL.FTZ R43, R43, R24.reuse ;  /* 0x000000182b2b7220 */ /* 0x081fe20000410000 */
[----:B------:R-:W-:Y:S01]  /*34d0*/  FMUL.FTZ R14, R21, R24 ;  /* 0x00000018150e7220 */ /* 0x000fe20000410000 */
[----:B------:R-:W0:Y:S01]  /*34e0*/  LDCU.64 UR10, c[0x0][0x380] ;  /* 0x00007000ff0a77ac */ /* 0x000e220008000a00 */
[----:B------:R-:W-:Y:S01]  /*34f0*/  MOV R23, R59 ;  /* 0x0000003b00177202 */ /* 0x000fe20000000f00 */
[----:B-----5:R-:W-:Y:S01]  /*3500*/  FFMA.FTZ R43, R16, R43, R18 ;  /* 0x0000002b102b7223 */ /* 0x020fe20000010012 */
[----:B------:R-:W-:-:S03]  /*3510*/  FFMA.FTZ R26, R17, R14, R19 ;  /* 0x0000000e111a7223 */ /* 0x000fc60000010013 */
[----:B------:R-:W-:Y:S01]  /*3520*/  FMUL.FTZ R12, R43, -1.4426950216293334961 ;  /* 0xbfb8aa3b2b0c7820 */ /* 0x000fe20000410000 */
[----:B-1----:R-:W-:-:S05]  /*3530*/  FMUL.FTZ R20, R26, -1.4426950216293334961 ;  /* 0xbfb8aa3b1a147820 */ /* 0x002fca0000410000 */
        /* <DEDUP_REMOVED lines=16> */
.L_x_1855:
[----:B------:R-:W-:Y:S05]  /*3640*/  BSYNC.RECONVERGENT B1 ;  /* 0x0000000000017941 */ /* 0x000fea0003800200 */
.L_x_1854:
[----:B------:R-:W-:Y:S04]  /*3650*/  BSSY.RECONVERGENT B1, `(.L_x_1856) ;  /* 0x000001e000017945 */ /* 0x000fe80003800200 */
[----:B------:R-:W-:Y:S05]  /*3660*/  @P6 BRA `(.L_x_1857) ;  /* 0x0000000000706947 */ /* 0x000fea0003800000 */
[--C-:B0-23--:R-:W-:Y:S01]  /*3670*/  FADD.FTZ R21, R36, -R30.reuse ;  /* 0x8000001e24157221 */ /* 0x10dfe20000010000 */
[----:B------:R-:W-:Y:S01]  /*3680*/  FADD.FTZ R45, R45, -R30 ;  /* 0x8000001e2d2d7221 */ /* 0x000fe20000010000 */
[----:B------:R-:W0:Y:S01]  /*3690*/  LDCU.64 UR8, c[0x0][0x3e0] ;  /* 0x00007c00ff0877ac */ /* 0x000e220008000a00 */
[----:B----4-:R-:W-:Y:S01]  /*36a0*/  MOV R22, R56 ;  /* 0x0000003800167202 */ /* 0x010fe20000000f00 */
[-C--:B------:R-:W-:Y:S01]  /*36b0*/  FMUL.FTZ R21, R21, R24.reuse ;  /* 0x0000001815157220 */ /* 0x080fe20000410000 */
[----:B------:R-:W-:Y:S01]  /*36c0*/  FMUL.FTZ R14, R45, R24 ;  /* 0x000000182d0e7220 */ /* 0x000fe20000410000 */
[----:B------:R-:W2:Y:S01]  /*36d0*/  LDCU.64 UR10, c[0x0][0x380] ;  /* 0x00007000ff0a77ac */ /* 0x000ea20008000a00 */
[----:B------:R-:W-:Y:S01]  /*36e0*/  MOV R23, R59 ;  /* 0x0000003b00177202 */ /* 0x000fe20000000f00 */
[----:B-----5:R-:W-:Y:S01]  /*36f0*/  FFMA.FTZ R21, R16, R21, R18 ;  /* 0x0000001510157223 */ /* 0x020fe20000010012 */
[----:B------:R-:W-:-:S03]  /*3700*/  FFMA.FTZ R26, R17, R14, R19 ;  /* 0x0000000e111a7223 */ /* 0x000fc60000010013 */
[----:B------:R-:W-:Y:S01]  /*3710*/  FMUL.FTZ R12, R21, -1.4426950216293334961 ;  /* 0xbfb8aa3b150c7820 */ /* 0x000fe20000410000 */
[----:B-1----:R-:W-:-:S05]  /*3720*/  FMUL.FTZ R20, R26, -1.4426950216293334961 ;  /* 0xbfb8aa3b1a147820 */ /* 0x002fca0000410000 */
[----:B------:R-:W1:Y:S01]  /*3730*/  MUFU.EX2 R12, R12 ;  /* 0x0000000c000c7308 */ /* 0x000e620000000800 */
[----:B0-----:R-:W-:Y:S02]  /*3740*/  IMAD R27, R13, UR8, RZ ;  /* 0x000000080d1b7c24 */ /* 0x001fe4000f8e02ff */
[----:B------:R-:W-:-:S05]  /*3750*/  IMAD.WIDE.U32 R22, R48, UR8, R22 ;  /* 0x0000000830167c25 */ /* 0x000fca000f8e0016 */
[----:B------:R-:W0:Y:S01]  /*3760*/  MUFU.EX2 R20, R20 ;  /* 0x0000001400147308 */ /* 0x000e220000000800 */
[----:B------:R-:W-:-:S05]  /*3770*/  IMAD R29, R48, UR9, R27 ;  /* 0x00000009301d7c24 */ /* 0x000fca000f8e021b */
[----:B------:R-:W-:Y:S01]  /*3780*/  IADD3 R29, PT, PT, R23, R29, RZ ;  /* 0x0000001d171d7210 */ /* 0x000fe20007ffe0ff */
[----:B-1----:R-:W-:-:S06]  /*3790*/  FADD.FTZ R14, R12, 1 ;  /* 0x3f8000000c0e7421 */ /* 0x002fcc0000010000 */
[----:B------:R-:W1:Y:S01]  /*37a0*/  MUFU.RCP R14, R14 ;  /* 0x0000000e000e7308 */ /* 0x000e620000001000 */
[----:B0-----:R-:W-:Y:S01]  /*37b0*/  FADD.FTZ R25, R20, 1 ;  /* 0x3f80000014197421 */ /* 0x001fe20000010000 */
[----:B--2---:R-:W-:-:S06]  /*37c0*/  LEA R20, P1, R22, UR10, 0x1 ;  /* 0x0000000a16147c11 */ /* 0x004fcc000f8208ff */
[----:B------:R-:W0:Y:S01]  /*37d0*/  MUFU.RCP R25, R25 ;  /* 0x0000001900197308 */ /* 0x000e220000001000 */
[----:B-1----:R-:W-:Y:S01]  /*37e0*/  FMUL.FTZ R12, R21, R14 ;  /* 0x0000000e150c7220 */ /* 0x002fe20000410000 */
[----:B------:R-:W-:Y:S01]  /*37f0*/  LEA.HI.X R21, R22, UR11, R29, 0x1, P1 ;  /* 0x0000000b16157c11 */ /* 0x000fe200088f0c1d */
[----:B0-----:R-:W-:-:S05]  /*3800*/  FMUL.FTZ R27, R26, R25 ;  /* 0x000000191a1b7220 */ /* 0x001fca0000410000 */
[----:B------:R-:W-:-:S05]  /*3810*/  F2FP.BF16.F32.PACK_AB R27, R27, R12 ;  /* 0x0000000c1b1b723e */ /* 0x000fca00000010ff */
[----:B------:R0:W-:Y:S02]  /*3820*/  STG.E desc[UR6][R20.64], R27 ;  /* 0x0000001b14007986 */ /* 0x0001e4000c101906 */
.L_x_1857:
[----:B------:R-:W-:Y:S05]  /*3830*/  BSYNC.RECONVERGENT B1 ;  /* 0x0000000000017941 */ /* 0x000fea0003800200 */
.L_x_1856:
[----:B------:R-:W-:Y:S04]  /*3840*/  BSSY.RECONVERGENT B1, `(.L_x_1858) ;  /* 0x000001e000017945 */ /* 0x000fe80003800200 */
[----:B------:R-:W-:Y:S05]  /*3850*/  @P2 BRA `(.L_x_1859) ;  /* 0x0000000000702947 */ /* 0x000fea0003800000 */
[--C-:B------:R-:W-:Y:S01]  /*3860*/  FADD.FTZ R47, R47, -R30.reuse ;  /* 0x8000001e2f2f7221 */ /* 0x100fe20000010000 */
[----:B0-23--:R-:W-:Y:S01]  /*3870*/  FADD.FTZ R21, R38, -R30 ;  /* 0x8000001e26157221 */ /* 0x00dfe20000010000 */
[----:B------:R-:W0:Y:S01]  /*3880*/  LDCU.64 UR8, c[0x0][0x3e0] ;  /* 0x00007c00ff0877ac */ /* 0x000e220008000a00 */
[----:B-1----:R-:W-:Y:S01]  /*3890*/  MOV R20, R56 ;  /* 0x0000003800147202 */ /* 0x002fe20000000f00 */
[-C--:B------:R-:W-:Y:S01]  /*38a0*/  FMUL.FTZ R47, R47, R24.reuse ;  /* 0x000000182f2f7220 */ /* 0x080fe20000410000 */
[----:B------:R-:W-:Y:S01]  /*38b0*/  FMUL.FTZ R14, R21, R24 ;  /* 0x00000018150e7220 */ /* 0x000fe20000410000 */
[----:B------:R-:W1:Y:S01]  /*38c0*/  LDCU.64 UR10, c[0x0][0x380] ;  /* 0x00007000ff0a77ac */ /* 0x000e620008000a00 */
[----:B------:R-:W-:Y:S01]  /*38d0*/  MOV R21, R59 ;  /* 0x0000003b00157202 */ /* 0x000fe20000000f00 */
[----:B-----5:R-:W-:Y:S01]  /*38e0*/  FFMA.FTZ R47, R16, R47, R18 ;  /* 0x0000002f102f7223 */ /* 0x020fe20000010012 */
[----:B------:R-:W-:-:S03]  /*38f0*/  FFMA.FTZ R26, R17, R14, R19 ;  /* 0x0000000e111a7223 */ /* 0x000fc60000010013 */
[----:B------:R-:W-:Y:S01]  /*3900*/  FMUL.FTZ R12, R47, -1.4426950216293334961 ;  /* 0xbfb8aa3b2f0c7820 */ /* 0x000fe20000410000 */
[----:B----4-:R-:W-:-:S05]  /*3910*/  FMUL.FTZ R22, R26, -1.4426950216293334961 ;  /* 0xbfb8aa3b1a167820 */ /* 0x010fca0000410000 */
[----:B------:R-:W2:Y:S01]  /*3920*/  MUFU.EX2 R12, R12 ;  /* 0x0000000c000c7308 */ /* 0x000ea20000000800 */
[----:B0-----:R-:W-:Y:S02]  /*3930*/  IMAD R23, R15, UR8, RZ ;  /* 0x000000080f177c24 */ /* 0x001fe4000f8e02ff */
[----:B------:R-:W-:-:S05]  /*3940*/  IMAD.WIDE.U32 R20, R46, UR8, R20 ;  /* 0x000000082e147c25 */ /* 0x000fca000f8e0014 */
[----:B------:R-:W0:Y:S01]  /*3950*/  MUFU.EX2 R22, R22 ;  /* 0x0000001600167308 */ /* 0x000e220000000800 */
[----:B------:R-:W-:-:S05]  /*3960*/  IMAD R23, R46, UR9, R23 ;  /* 0x000000092e177c24 */ /* 0x000fca000f8e0217 */
[----:B------:R-:W-:Y:S01]  /*3970*/  IADD3 R23, PT, PT, R21, R23, RZ ;  /* 0x0000001715177210 */ /* 0x000fe20007ffe0ff */
[----:B--2---:R-:W-:-:S06]  /*3980*/  FADD.FTZ R14, R12, 1 ;  /* 0x3f8000000c0e7421 */ /* 0x004fcc0000010000 */
[----:B------:R-:W2:Y:S01]  /*3990*/  MUFU.RCP R14, R14 ;  /* 0x0000000e000e7308 */ /* 0x000ea20000001000 */
[----:B0-----:R-:W-:Y:S01]  /*39a0*/  FADD.FTZ R25, R22, 1 ;  /* 0x3f80000016197421 */ /* 0x001fe20000010000 */
[----:B-1----:R-:W-:-:S04]  /*39b0*/  LEA R22, P1, R20, UR10, 0x1 ;  /* 0x0000000a14167c11 */ /* 0x002fc8000f8208ff */
[----:B------:R-:W-:Y:S02]  /*39c0*/  LEA.HI.X R23, R20, UR11, R23, 0x1, P1 ;  /* 0x0000000b14177c11 */ /* 0x000fe400088f0c17 */
[----:B------:R-:W0:Y:S01]  /*39d0*/  MUFU.RCP R25, R25 ;  /* 0x0000001900197308 */ /* 0x000e220000001000 */
[----:B--2---:R-:W-:Y:S01]  /*39e0*/  FMUL.FTZ R12, R47, R14 ;  /* 0x0000000e2f0c7220 */ /* 0x004fe20000410000 */
[----:B0-----:R-:W-:-:S05]  /*39f0*/  FMUL.FTZ R27, R26, R25 ;  /* 0x000000191a1b7220 */ /* 0x001fca0000410000 */
[----:B------:R-:W-:-:S05]  /*3a00*/  F2FP.BF16.F32.PACK_AB R27, R27, R12 ;  /* 0x0000000c1b1b723e */ /* 0x000fca00000010ff */
[----:B------:R0:W-:Y:S02]  /*3a10*/  STG.E desc[UR6][R22.64], R27 ;  /* 0x0000001b16007986 */ /* 0x0001e4000c101906 */
.L_x_1859:
[----:B------:R-:W-:Y:S05]  /*3a20*/  BSYNC.RECONVERGENT B1 ;  /* 0x0000000000017941 */ /* 0x000fea0003800200 */
.L_x_1858:
        /* <DEDUP_REMOVED lines=30> */
.L_x_1861:
[----:B------:R-:W-:Y:S05]  /*3c10*/  BSYNC.RECONVERGENT B1 ;  /* 0x0000000000017941 */ /* 0x000fea0003800200 */
.L_x_1860:
[----:B------:R-:W-:Y:S05]  /*3c20*/  @P4 BRA `(.L_x_1847) ;  /* 0x00000000006c4947 */ /* 0x000fea0003800000 */
[--C-:B------:R-:W-:Y:S01]  /*3c30*/  FADD.FTZ R51, R51, -R30.reuse ;  /* 0x8000001e33337221 */ /* 0x100fe20000010000 */
[----:B0-23--:R-:W-:Y:S01]  /*3c40*/  FADD.FTZ R21, R42, -R30 ;  /* 0x8000001e2a157221 */ /* 0x00dfe20000010000 */
[----:B------:R-:W1:Y:S01]  /*3c50*/  LDCU.64 UR4, c[0x0][0x3e0] ;  /* 0x00007c00ff0477ac */ /* 0x000e620008000a00 */
[----:B------:R-:W-:Y:S01]  /*3c60*/  MOV R57, R59 ;  /* 0x0000003b00397202 */ /* 0x000fe20000000f00 */
[-C--:B------:R-:W-:Y:S01]  /*3c70*/  FMUL.FTZ R51, R51, R24.reuse ;  /* 0x0000001833337220 */ /* 0x080fe20000410000 */
[----:B------:R-:W-:Y:S01]  /*3c80*/  FMUL.FTZ R24, R21, R24 ;  /* 0x0000001815187220 */ /* 0x000fe20000410000 */
[----:B------:R-:W0:Y:S02]  /*3c90*/  LDCU.64 UR8, c[0x0][0x380] ;  /* 0x00007000ff0877ac */ /* 0x000e240008000a00 */
[----:B-----5:R-:W-:Y:S01]  /*3ca0*/  FFMA.FTZ R51, R16, R51, R18 ;  /* 0x0000003310337223 */ /* 0x020fe20000010012 */
[----:B------:R-:W-:-:S03]  /*3cb0*/  FFMA.FTZ R19, R17, R24, R19 ;  /* 0x0000001811137223 */ /* 0x000fc60000010013 */
[----:B------:R-:W-:Y:S01]  /*3cc0*/  FMUL.FTZ R12, R51, -1.4426950216293334961 ;  /* 0xbfb8aa3b330c7820 */ /* 0x000fe20000410000 */
[----:B------:R-:W-:-:S05]  /*3cd0*/  FMUL.FTZ R16, R19, -1.4426950216293334961 ;  /* 0xbfb8aa3b13107820 */ /* 0x000fca0000410000 */
[----:B------:R-:W2:Y:S01]  /*3ce0*/  MUFU.EX2 R12, R12 ;  /* 0x0000000c000c7308 */ /* 0x000ea20000000800 */
[----:B-1----:R-:W-:Y:S02]  /*3cf0*/  IMAD R20, R35, UR4, RZ ;  /* 0x0000000423147c24 */ /* 0x002fe4000f8e02ff */
[----:B------:R-:W-:-:S05]  /*3d00*/  IMAD.WIDE.U32 R56, R7, UR4, R56 ;  /* 0x0000000407387c25 */ /* 0x000fca000f8e0038 */
[----:B------:R-:W1:Y:S01]  /*3d10*/  MUFU.EX2 R16, R16 ;  /* 0x0000001000107308 */ /* 0x000e620000000800 */
[----:B------:R-:W-:-:S05]  /*3d20*/  IMAD R17, R7, UR5, R20 ;  /* 0x0000000507117c24 */ /* 0x000fca000f8e0214 */
[----:B------:R-:W-:Y:S01]  /*3d30*/  IADD3 R17, PT, PT, R57, R17, RZ ;  /* 0x0000001139117210 */ /* 0x000fe20007ffe0ff */
[----:B--2---:R-:W-:-:S06]  /*3d40*/  FADD.FTZ R14, R12, 1 ;  /* 0x3f8000000c0e7421 */ /* 0x004fcc0000010000 */
[----:B------:R-:W2:Y:S01]  /*3d50*/  MUFU.RCP R14, R14 ;  /* 0x0000000e000e7308 */ /* 0x000ea20000001000 */
[----:B-1----:R-:W-:Y:S01]  /*3d60*/  FADD.FTZ R18, R16, 1 ;  /* 0x3f80000010127421 */ /* 0x002fe20000010000 */
[----:B0-----:R-:W-:-:S04]  /*3d70*/  LEA R16, P1, R56, UR8, 0x1 ;  /* 0x0000000838107c11 */ /* 0x001fc8000f8208ff */
[----:B------:R-:W-:Y:S02]  /*3d80*/  LEA.HI.X R17, R56, UR9, R17, 0x1, P1 ;  /* 0x0000000938117c11 */ /* 0x000fe400088f0c11 */
[----:B------:R-:W0:Y:S01]  /*3d90*/  MUFU.RCP R18, R18 ;  /* 0x0000001200127308 */ /* 0x000e220000001000 */
[----:B--2---:R-:W-:Y:S01]  /*3da0*/  FMUL.FTZ R12, R51, R14 ;  /* 0x0000000e330c7220 */ /* 0x004fe20000410000 */
[----:B0-----:R-:W-:-:S05]  /*3db0*/  FMUL.FTZ R19, R19, R18 ;  /* 0x0000001213137220 */ /* 0x001fca0000410000 */
[----:B------:R-:W-:-:S05]  /*3dc0*/  F2FP.BF16.F32.PACK_AB R19, R19, R12 ;  /* 0x0000000c1313723e */ /* 0x000fca00000010ff */
[----:B------:R0:W-:Y:S02]  /*3dd0*/  STG.E desc[UR6][R16.64], R19 ;  /* 0x0000001310007986 */ /* 0x0001e4000c101906 */
.L_x_1847:
[----:B------:R-:W-:Y:S05]  /*3de0*/  BSYNC.RECONVERGENT B0 ;  /* 0x0000000000007941 */ /* 0x000fea0003800200 */
.L_x_1831:
[----:B------:R-:W1:Y:S01]  /*3df0*/  LDCU UR4, c[0x0][0x3f8] ;  /* 0x00007f00ff0477ac */ /* 0x000e620008000800 */
[----:B------:R-:W-:Y:S02]  /*3e00*/  IADD3 R8, PT, PT, R5, R8, RZ ;  /* 0x0000000805087210 */ /* 0x000fe40007ffe0ff */
[----:B------:R-:W-:Y:S01]  /*3e10*/  IADD3 R6, PT, PT, R6, 0x1, RZ ;  /* 0x0000000106067810 */ /* 0x000fe20007ffe0ff */
[----:B------:R-:W1:Y:S02]  /*3e20*/  LDCU UR5, c[0x0][0x3c8] ;  /* 0x00007900ff0577ac */ /* 0x000e640008000800 */
[----:B-1----:R-:W-:-:S06]  /*3e30*/  UIMAD UR4, UR4, UR5, URZ ;  /* 0x00000005040472a4 */ /* 0x002fcc000f8e02ff */
[----:B------:R-:W-:-:S13]  /*3e40*/  ISETP.GE.AND P1, PT, R8, UR4, PT ;  /* 0x0000000408007c0c */ /* 0x000fda000bf26270 */
[----:B------:R-:W-:Y:S05]  /*3e50*/  @!P1 BRA `(.L_x_1862) ;  /* 0xffffffc4000c9947 */ /* 0x000fea000383ffff */
[----:B------:R-:W-:Y:S05]  /*3e60*/  EXIT ;  /* 0x000000000000794d */ /* 0x000fea0003800000 */
.L_x_1863:
        /* <DEDUP_REMOVED lines=9> */
.L_x_4916:


//--------------------- .text._Z35group_norm_nhwc_fwd_one_pass_kernelI11Bf16IOFp32WLi128ELi112ELi448EEv26Group_norm_nhwc_fwd_params --------------------------
	.section	.text._Z35group_norm_nhwc_fwd_one_pass_kernelI11Bf16IOFp32WLi128ELi112ELi448EEv26Group_norm_nhwc_fwd_params,"ax",@progbits
	.align	128
        .global         _Z35group_norm_nhwc_fwd_one_pass_kernelI11Bf16IOFp32WLi128ELi112ELi448EEv26Group_norm_nhwc_fwd_params
        .type           _Z35group_norm_nhwc_fwd_one_pass_kernelI11Bf16IOFp32WLi128ELi112ELi448EEv26Group_norm_nhwc_fwd_params,@function
        .size           _Z35group_norm_nhwc_fwd_one_pass_kernelI11Bf16IOFp32WLi128ELi112ELi448EEv26Group_norm_nhwc_fwd_params,(.L_x_4917 - _Z35group_norm_nhwc_fwd_one_pass_kernelI11Bf16IOFp32WLi128ELi112ELi448EEv26Group_norm_nhwc_fwd_params)
        .other          _Z35group_norm_nhwc_fwd_one_pass_kernelI11Bf16IOFp32WLi128ELi112ELi448EEv26Group_norm_nhwc_fwd_params,@"STO_CUDA_ENTRY STV_DEFAULT"
_Z35group_norm_nhwc_fwd_one_pass_kernelI11Bf16IOFp32WLi128ELi112ELi448EEv26Group_norm_nhwc_fwd_params:
.text._Z35group_norm_nhwc_fwd_one_pass_kernelI11Bf16IOFp32WLi128ELi112ELi448EEv26Group_norm_nhwc_fwd_params:
        /* <DEDUP_REMOVED lines=10> */
[----:B------:R-:W-:Y:S01]  /*00a0*/  MOV R8, R0 ;  /* 0x0000000000087202 */ /* 0x000fe20000000f00 */
[----:B------:R-:W3:Y:S01]  /*00b0*/  S2R R3, SR_CTAID.X ;  /* 0x0000000000037919 */ /* 0x000ee20000002500 */
[----:B------:R-:W4:Y:S05]  /*00c0*/  LDCU.64 UR6, c[0x0][0x388] ;  /* 0x00007100ff0677ac */ /* 0x000f2a0008000a00 */
[----:B------:R-:W2:Y:S01]  /*00d0*/  LDC R7, c[0x0][0x370] ;  /* 0x0000dc00ff077b82 */ /* 0x000ea20000000800 */
[----:B----4-:R-:W-:-:S02]  /*00e0*/  ISETP.NE.U32.AND P1, PT, RZ, UR6, PT ;  /* 0x00000006ff007c0c */ /* 0x010fc4000bf25070 */
[C---:B0-----:R-:W-:Y:S02]  /*00f0*/  LOP3.LUT R4, R2.reuse, 0xffff, RZ, 0xc0, !PT ;  /* 0x0000ffff02047812 */ /* 0x041fe400078ec0ff */
[----:B---3--:R-:W-:-:S03]  /*0100*/  LOP3.LUT P0, RZ, R2, R3, RZ, 0xfc, !PT ;  /* 0x0000000302ff7212 */ /* 0x008fc6000780fcff */
[----:B------:R-:W-:Y:S01]  /*0110*/  IMAD R4, R4, 0x493, RZ ;  /* 0x0000049304047824 */ /* 0x000fe200078e02ff */
[----:B------:R-:W-:Y:S01]  /*0120*/  ISETP.NE.AND.EX P0, PT, RZ, UR7, !P0, P1 ;  /* 0x00000007ff007c0c */ /* 0x000fe2000c705310 */
[----:B------:R-:W0:Y:S03]  /*0130*/  LDCU.64 UR6, c[0x0][0x358] ;  /* 0x00006b00ff0677ac */ /* 0x000e260008000a00 */
[----:B------:R-:W-:Y:S02]  /*0140*/  SHF.R.U32.HI R6, RZ, 0x10, R4 ;  /* 0x00000010ff067819 */ /* 0x000fe40000011604 */
[----:B------:R-:W3:Y:S02]  /*0150*/  S2R R4, SR_LANEID ;  /* 0x0000000000047919 */ /* 0x000ee40000000000 */
[----:B------:R-:W-:Y:S01]  /*0160*/  PRMT R14, R6, 0x9910, RZ ;  /* 0x00009910060e7816 */ /* 0x000fe200000000ff */
[----:B-1----:R-:W-:-:S02]  /*0170*/  IMAD R96, R3, UR4, R6 ;  /* 0x0000000403607c24 */ /* 0x002fc4000f8e0206 */
[----:B------:R-:W-:Y:S02]  /*0180*/  HFMA2 R6, -RZ, RZ, 0, 0 ;  /* 0x00000000ff067431 */ /* 0x000fe400000001ff */
[----:B------:R-:W-:Y:S01]  /*0190*/  IMAD R14, R14, 0x38, RZ ;  /* 0x000000380e0e7824 */ /* 0x000fe200078e02ff */
[C---:B------:R-:W-:Y:S02]  /*01a0*/  IADD3 R94, PT, PT, R96.reuse, 0x8, RZ ;  /* 0x00000008605e7810 */ /* 0x040fe40007ffe0ff */
[C---:B------:R-:W-:Y:S02]  /*01b0*/  IADD3 R92, PT, PT, R96.reuse, 0x10, RZ ;  /* 0x00000010605c7810 */ /* 0x040fe40007ffe0ff */
[----:B------:R-:W-:Y:S02]  /*01c0*/  IADD3 R14, PT, PT, RZ, -R14, RZ ;  /* 0x8000000eff0e7210 */ /* 0x000fe40007ffe0ff */
[----:B------:R-:W-:Y:S02]  /*01d0*/  IADD3 R90, PT, PT, R96, 0x18, RZ ;  /* 0x00000018605a7810 */ /* 0x000fe40007ffe0ff */
[----:B------:R-:W-:-:S02]  /*01e0*/  PRMT R37, R14, 0x7710, RZ ;  /* 0x000077100e257816 */ /* 0x000fc400000000ff */
[C---:B------:R-:W-:Y:S02]  /*01f0*/  IADD3 R88, PT, PT, R96.reuse, 0x20, RZ ;  /* 0x0000002060587810 */ /* 0x040fe40007ffe0ff */
[C---:B------:R-:W-:Y:S02]  /*0200*/  IADD3 R86, PT, PT, R96.reuse, 0x28, RZ ;  /* 0x0000002860567810 */ /* 0x040fe40007ffe0ff */
[C---:B------:R-:W-:Y:S02]  /*0210*/  IADD3 R84, PT, PT, R96.reuse, 0x30, RZ ;  /* 0x0000003060547810 */ /* 0x040fe40007ffe0ff */
[C---:B------:R-:W-:Y:S02]  /*0220*/  IADD3 R82, PT, PT, R96.reuse, 0x38, RZ ;  /* 0x0000003860527810 */ /* 0x040fe40007ffe0ff */
        /* <DEDUP_REMOVED lines=8> */
[----:B------:R-:W-:Y:S02]  /*02b0*/  IADD3 R14, PT, PT, R37, R2, RZ ;  /* 0x00000002250e7210 */ /* 0x000fe40007ffe0ff */
        /* <DEDUP_REMOVED lines=16> */
[----:B0-23--:R-:W-:-:S07]  /*03c0*/  SHF.L.U32 R14, R14, 0x1, RZ ;  /* 0x000000010e0e7819 */ /* 0x00dfce00000006ff */
.L_x_1939:
[----:B01-34-:R-:W0:Y:S01]  /*03d0*/  LDC R43, c[0x0][0x3f8] ;  /* 0x0000fe00ff2b7b82 */ /* 0x01be220000000800 */
[----:B------:R-:W1:Y:S01]  /*03e0*/  LDCU.64 UR4, c[0x0][0x3e8] ;  /* 0x00007d00ff0477ac */ /* 0x000e620008000a00 */
[----:B------:R-:W-:Y:S01]  /*03f0*/  LOP3.LUT R103, R14, 0xffff, RZ, 0xc0, !PT ;  /* 0x0000ffff0e677812 */ /* 0x000fe200078ec0ff */
[----:B------:R-:W2:Y:S01]  /*0400*/  LDCU.64 UR8, c[0x0][0x3f0] ;  /* 0x00007e00ff0877ac */ /* 0x000ea20008000a00 */
[----:B-1----:R-:W-:Y:S02]  /*0410*/  ISETP.GE.U32.AND P4, PT, R94, UR4, PT ;  /* 0x000000045e007c0c */ /* 0x002fe4000bf86070 */
[----:B------:R-:W-:Y:S02]  /*0420*/  ISETP.GE.U32.AND P5, PT, R92, UR4, PT ;  /* 0x000000045c007c0c */ /* 0x000fe4000bfa6070 */
[----:B------:R-:W-:Y:S02]  /*0430*/  ISETP.GE.AND.EX P4, PT, R13, UR5, PT, P4 ;  /* 0x000000050d007c0c */ /* 0x000fe4000bf86340 */
[----:B0----5:R-:W-:-:S02]  /*0440*/  IABS R39, R43 ;  /* 0x0000002b00277213 */ /* 0x021fc40000000000 */
[----:B------:R-:W-:Y:S02]  /*0450*/  ISETP.GE.AND.EX P5, PT, R15, UR5, PT, P5 ;  /* 0x000000050f007c0c */ /* 0x000fe4000bfa6350 */
[----:B------:R-:W0:Y:S07]  /*0460*/  I2F.RP R16, R39 ;  /* 0x0000002700107306 */ /* 0x000e2e0000209400 */
[----:B------:R-:W1:Y:S01]  /*0470*/  @!P4 LDC.64 R44, c[0x0][0x3e0] ;  /* 0x0000f800ff2ccb82 */ /* 0x000e620000000a00 */
[----:B0-----:R-:W0:Y:S07]  /*0480*/  MUFU.RCP R16, R16 ;  /* 0x0000001000107308 */ /* 0x001e2e0000001000 */
[----:B------:R-:W3:Y:S01]  /*0490*/  @!P4 LDC.64 R48, c[0x0][0x390] ;  /* 0x0000e400ff30cb82 */ /* 0x000ee20000000a00 */
[----:B0-----:R-:W-:-:S04]  /*04a0*/  IADD3 R36, PT, PT, R16, 0xffffffe, RZ ;  /* 0x0ffffffe10247810 */ /* 0x001fc80007ffe0ff */
[----:B------:R0:W4:Y:S02]  /*04b0*/  F2I.FTZ.U32.TRUNC.NTZ R37, R36 ;  /* 0x0000002400257305 */ /* 0x000124000021f000 */
[----:B0-----:R-:W-:Y:S02]  /*04c0*/  MOV R36, RZ ;  /* 0x000000ff00247202 */ /* 0x001fe40000000f00 */
[----:B----4-:R-:W-:-:S05]  /*04d0*/  IADD3 R18, PT, PT, RZ, -R37, RZ ;  /* 0x80000025ff127210 */ /* 0x010fca0007ffe0ff */
[----:B------:R-:W-:Y:S01]  /*04e0*/  IMAD R41, R18, R39, RZ ;  /* 0x0000002712297224 */ /* 0x000fe200078e02ff */
[----:B------:R-:W-:-:S03]  /*04f0*/  IABS R18, R8 ;  /* 0x0000000800127213 */ /* 0x000fc60000000000 */
[----:B------:R-:W-:-:S06]  /*0500*/  IMAD.HI.U32 R37, R37, R41, R36 ;  /* 0x0000002925257227 */ /* 0x000fcc00078e0024 */
[----:B------:R-:W-:-:S05]  /*0510*/  IMAD.HI.U32 R37, R37, R18, RZ ;  /* 0x0000001225257227 */ /* 0x000fca00078e00ff */
[----:B------:R-:W-:-:S05]  /*0520*/  IADD3 R16, PT, PT, -R37, RZ, RZ ;  /* 0x000000ff25107210 */ /* 0x000fca0007ffe1ff */
[----:B------:R-:W-:-:S05]  /*0530*/  IMAD R16, R39, R16, R18 ;  /* 0x0000001027107224 */ /* 0x000fca00078e0212 */
[----:B------:R-:W-:-:S13]  /*0540*/  ISETP.GT.U32.AND P2, PT, R39, R16, PT ;  /* 0x000000102700720c */ /* 0x000fda0003f44070 */
[-C--:B------:R-:W-:Y:S02]  /*0550*/  @!P2 IADD3 R16, PT, PT, R16, -R39.reuse, RZ ;  /* 0x800000271010a210 */ /* 0x080fe40007ffe0ff */
[----:B------:R-:W-:Y:S02]  /*0560*/  @!P2 IADD3 R37, PT, PT, R37, 0x1, RZ ;  /* 0x000000012525a810 */ /* 0x000fe40007ffe0ff */
[----:B------:R-:W-:Y:S02]  /*0570*/  ISETP.GE.U32.AND P1, PT, R16, R39, PT ;  /* 0x000000271000720c */ /* 0x000fe40003f26070 */
[----:B------:R-:W-:Y:S02]  /*0580*/  LOP3.LUT R16, R8, R43, RZ, 0x3c, !PT ;  /* 0x0000002b08107212 */ /* 0x000fe400078e3cff */
[----:B------:R-:W-:Y:S02]  /*0590*/  ISETP.NE.AND P2, PT, R43, RZ, PT ;  /* 0x000000ff2b00720c */ /* 0x000fe40003f45270 */
[----:B------:R-:W-:-:S07]  /*05a0*/  ISETP.GE.AND P3, PT, R16, RZ, PT ;  /* 0x000000ff1000720c */ /* 0x000fce0003f66270 */
[----:B------:R-:W-:-:S04]  /*05b0*/  @P1 IADD3 R37, PT, PT, R37, 0x1, RZ ;  /* 0x0000000125251810 */ /* 0x000fc80007ffe0ff */
[----:B------:R-:W-:-:S04]  /*05c0*/  MOV R39, R37 ;  /* 0x0000002500277202 */ /* 0x000fc80000000f00 */
[----:B------:R-:W-:Y:S02]  /*05d0*/  @!P3 IADD3 R39, PT, PT, -R39, RZ, RZ ;  /* 0x000000ff2727b210 */ /* 0x000fe40007ffe1ff */
[----:B------:R-:W-:Y:S02]  /*05e0*/  @!P2 LOP3.LUT R39, RZ, R43, RZ, 0x33, !PT ;  /* 0x0000002bff27a212 */ /* 0x000fe400078e33ff */
[----:B------:R-:W-:Y:S02]  /*05f0*/  ISETP.GE.U32.AND P3, PT, R90, UR4, PT ;  /* 0x000000045a007c0c */ /* 0x000fe4000bf66070 */
[----:B------:R-:W-:Y:S02]  /*0600*/  IADD3 R37, PT, PT, -R39, RZ, RZ ;  /* 0x000000ff27257210 */ /* 0x000fe40007ffe1ff */
[----:B------:R-:W-:Y:S02]  /*0610*/  SHF.R.S32.HI R16, RZ, 0x1f, R39 ;  /* 0x0000001fff107819 */ /* 0x000fe40000011427 */
[----:B------:R-:W-:Y:S01]  /*0620*/  ISETP.GE.AND.EX P3, PT, R17, UR5, PT, P3 ;  /* 0x0000000511007c0c */ /* 0x000fe2000bf66330 */
[----:B------:R-:W-:Y:S01]  /*0630*/  IMAD R98, R43, R37, R8 ;  /* 0x000000252b627224 */ /* 0x000fe200078e0208 */
[----:B------:R-:W-:Y:S01]  /*0640*/  ISETP.GE.U32.AND P2, PT, R86, UR4, PT ;  /* 0x0000000456007c0c */ /* 0x000fe2000bf46070 */
[----:B--2---:R-:W-:Y:S01]  /*0650*/  IMAD R16, R16, UR8, RZ ;  /* 0x0000000810107c24 */ /* 0x004fe2000f8e02ff */
[----:B------:R-:W0:Y:S01]  /*0660*/  @!P5 LDC.64 R36, c[0x0][0x3e0] ;  /* 0x0000f800ff24db82 */ /* 0x000e220000000a00 */
[----:B------:R-:W-:Y:S01]  /*0670*/  IMAD R98, R98, 0x70, RZ ;  /* 0x0000007062627824 */ /* 0x000fe200078e02ff */
[----:B------:R-:W-:Y:S01]  /*0680*/  ISETP.GE.AND.EX P2, PT, R21, UR5, PT, P2 ;  /* 0x0000000515007c0c */ /* 0x000fe2000bf46320 */
[----:B------:R-:W-:-:S02]  /*0690*/  IMAD R101, R39, UR9, R16 ;  /* 0x0000000927657c24 */ /* 0x000fc4000f8e0210 */
[----:B-1----:R-:W-:Y:S01]  /*06a0*/  @!P4 IMAD R16, R13, R44, RZ ;  /* 0x0000002c0d10c224 */ /* 0x002fe200078e02ff */
[----:B------:R-:W-:Y:S02]  /*06b0*/  IADD3 R102, P1, PT, R98, R103, RZ ;  /* 0x0000006762667210 */ /* 0x000fe40007f3e0ff */
[----:B------:R-:W1:Y:S01]  /*06c0*/  @!P5 LDC.64 R42, c[0x0][0x390] ;  /* 0x0000e400ff2adb82 */ /* 0x000e620000000a00 */
[----:B------:R-:W-:Y:S01]  /*06d0*/  @!P4 IMAD R45, R94, R45, R16 ;  /* 0x0000002d5e2dc224 */ /* 0x000fe200078e0210 */
[----:B------:R-:W-:Y:S02]  /*06e0*/  LEA.HI.X.SX32 R103, R98, RZ, 0x1, P1 ;  /* 0x000000ff62677211 */ /* 0x000fe400008f0eff */
[----:B------:R-:W-:Y:S01]  /*06f0*/  ISETP.GE.U32.AND P1, PT, R88, UR4, PT ;  /* 0x0000000458007c0c */ /* 0x000fe2000bf26070 */
[----:B------:R-:W-:-:S03]  /*0700*/  IMAD.WIDE.U32 R102, R39, UR8, R102 ;  /* 0x0000000827667c25 */ /* 0x000fc6000f8e0066 */
[----:B------:R-:W2:Y:S01]  /*0710*/  @!P3 LDC.64 R40, c[0x0][0x3e0] ;  /* 0x0000f800ff28bb82 */ /* 0x000ea20000000a00 */
[----:B------:R-:W-:Y:S02]  /*0720*/  ISETP.GE.AND.EX P1, PT, R19, UR5, PT, P1 ;  /* 0x0000000513007c0c */ /* 0x000fe4000bf26310 */
[----:B------:R-:W-:Y:S02]  /*0730*/  IADD3 R101, PT, PT, R103, R101, RZ ;  /* 0x0000006567657210 */ /* 0x000fe40007ffe0ff */
[----:B------:R-:W-:-:S03]  /*0740*/  @!P4 MOV R100, R102 ;  /* 0x000000660064c202 */ /* 0x000fc60000000f00 */
[----:B------:R-:W4:Y:S01]  /*0750*/  @!P3 LDC.64 R46, c[0x0][0x390] ;  /* 0x0000e400ff2ebb82 */ /* 0x000f220000000a00 */
[----:B0-----:R-:W-:Y:S02]  /*0760*/  @!P5 IMAD R18, R15, R36, RZ ;  /* 0x000000240f12d224 */ /* 0x001fe400078e02ff */
[----:B------:R-:W-:Y:S01]  /*0770*/  @!P4 IMAD.WIDE.U32 R38, R94, R44, R100 ;  /* 0x0000002c5e26c225 */ /* 0x000fe200078e0064 */
[----:B------:R-:W-:-:S03]  /*0780*/  @!P5 MOV R44, R102 ;  /* 0x00000066002cd202 */ /* 0x000fc60000000f00 */
[----:B------:R-:W-:Y:S01]  /*0790*/  @!P5 IMAD R51, R92, R37, R18 ;  /* 0x000000255c33d224 */ /* 0x000fe200078e0212 */
[----:B------:R-:W-:Y:S02]  /*07a0*/  @!P4 IADD3 R16, PT, PT, R39, R45, RZ ;  /* 0x0000002d2710c210 */ /* 0x000fe40007ffe0ff */
[C---:B---3--:R-:W-:Y:S02]  /*07b0*/  @!P4 LEA R48, P6, R38.reuse, R48, 0x1 ;  /* 0x000000302630c211 */ /* 0x048fe400078c08ff */
[----:B------:R-:W-:Y:S02]  /*07c0*/  @!P5 MOV R45, R101 ;  /* 0x00000065002dd202 */ /* 0x000fe40000000f00 */
[----:B------:R-:W-:Y:S02]  /*07d0*/  @!P4 LEA.HI.X R49, R38, R49, R16, 0x1, P6 ;  /* 0x000000312631c211 */ /* 0x000fe400030f0c10 */
[----:B------:R-:W-:Y:S01]  /*07e0*/  MOV R16, RZ ;  /* 0x000000ff00107202 */ /* 0x000fe20000000f00 */
[----:B------:R-:W-:Y:S01]  /*07f0*/  @!P5 IMAD.WIDE.U32 R36, R92, R36, R44 ;  /* 0x000000245c24d225 */ /* 0x000fe200078e002c */
[----:B------:R-:W0:Y:S04]  /*0800*/  @!P1 LDC.64 R38, c[0x0][0x3e0] ;  /* 0x0000f800ff269b82 */ /* 0x000e280000000a00 */
[----:B------:R3:W5:Y:S01]  /*0810*/  @!P4 LDG.E R16, desc[UR6][R48.64] ;  /* 0x000000063010c981 */ /* 0x000762000c1e1900 */
[----:B------:R-:W-:Y:S01]  /*0820*/  ISETP.GE.U32.AND P4, PT, R84, UR4, PT ;  /* 0x0000000454007c0c */ /* 0x000fe2000bf86070 */
[----:B--2---:R-:W-:Y:S01]  /*0830*/  @!P3 IMAD R20, R17, R40, RZ ;  /* 0x000000281114b224 */ /* 0x004fe200078e02ff */
[----:B------:R-:W-:Y:S01]  /*0840*/  @!P5 IADD3 R18, PT, PT, R37, R51, RZ ;  /* 0x000000332512d210 */ /* 0x000fe20007ffe0ff */
[----:B------:R-:W2:Y:S01]  /*0850*/  @!P2 LDC.64 R44, c[0x0][0x3e0] ;  /* 0x0000f800ff2cab82 */ /* 0x000ea20000000a00 */
[----:B------:R-:W-:-:S02]  /*0860*/  ISETP.GE.AND.EX P4, PT, R23, UR5, PT, P4 ;  /* 0x0000000517007c0c */ /* 0x000fc4000bf86340 */
[C---:B-1----:R-:W-:Y:S02]  /*0870*/  @!P5 LEA R50, P6, R36.reuse, R42, 0x1 ;  /* 0x0000002a2432d211 */ /* 0x042fe400078c08ff */
[----:B---3--:R-:W-:Y:S02]  /*0880*/  @!P3 MOV R48, R102 ;  /* 0x000000660030b202 */ /* 0x008fe40000000f00 */
[----:B------:R-:W-:Y:S02]  /*0890*/  @!P3 MOV R49, R101 ;  /* 0x000000650031b202 */ /* 0x000fe40000000f00 */
[----:B------:R-:W-:Y:S01]  /*08a0*/  @!P5 LEA.HI.X R51, R36, R43, R18, 0x1, P6 ;  /* 0x0000002b2433d211 */ /* 0x000fe200030f0c12 */
[C---:B------:R-:W-:Y:S01]  /*08b0*/  @!P3 IMAD R43, R90.reuse, R41, R20 ;  /* 0x000000295a2bb224 */ /* 0x040fe200078e0214 */
[----:B------:R-:W1:Y:S01]  /*08c0*/  @!P1 LDC.64 R36, c[0x0][0x390] ;  /* 0x0000e400ff249b82 */ /* 0x000e620000000a00 */
[----:B------:R-:W-:Y:S01]  /*08d0*/  @!P3 IMAD.WIDE.U32 R48, R90, R40, R48 ;  /* 0x000000285a30b225 */ /* 0x000fe200078e0030 */
[----:B------:R-:W-:-:S04]  /*08e0*/  MOV R20, RZ ;  /* 0x000000ff00147202 */ /* 0x000fc80000000f00 */
[----:B------:R-:W-:Y:S02]  /*08f0*/  @!P3 IADD3 R18, PT, PT, R49, R43, RZ ;  /* 0x0000002b3112b210 */ /* 0x000fe40007ffe0ff */
[----:B------:R-:W3:Y:S01]  /*0900*/  @!P4 LDC.64 R42, c[0x0][0x3e0] ;  /* 0x0000f800ff2acb82 */ /* 0x000ee20000000a00 */
[----:B------:R2:W5:Y:S01]  /*0910*/  @!P5 LDG.E R20, desc[UR6][R50.64] ;  /* 0x000000063214d981 */ /* 0x000562000c1e1900 */
[----:B----4-:R-:W-:Y:S01]  /*0920*/  @!P3 LEA R46, P6, R48, R46, 0x1 ;  /* 0x0000002e302eb211 */ /* 0x010fe200078c08ff */
[----:B0-----:R-:W-:Y:S01]  /*0930*/  @!P1 IMAD R22, R19, R38, RZ ;  /* 0x0000002613169224 */ /* 0x001fe200078e02ff */
[----:B------:R-:W-:Y:S02]  /*0940*/  ISETP.GE.U32.AND P5, PT, R82, UR4, PT ;  /* 0x0000000452007c0c */ /* 0x000fe4000bfa6070 */
[----:B------:R-:W-:Y:S01]  /*0950*/  MOV R73, RZ ;  /* 0x000000ff00497202 */ /* 0x000fe20000000f00 */
[----:B------:R-:W-:Y:S01]  /*0960*/  @!P1 IMAD R39, R88, R39, R22 ;  /* 0x0000002758279224 */ /* 0x000fe200078e0216 */
[----:B------:R-:W0:Y:S01]  /*0970*/  @!P2 LDC.64 R40, c[0x0][0x390] ;  /* 0x0000e400ff28ab82 */ /* 0x000e220000000a00 */
[----:B------:R-:W-:Y:S01]  /*0980*/  @!P3 LEA.HI.X R47, R48, R47, R18, 0x1, P6 ;  /* 0x0000002f302fb211 */ /* 0x000fe200030f0c12 */
[----:B--2---:R-:W-:Y:S01]  /*0990*/  @!P2 IMAD R18, R21, R44, RZ ;  /* 0x0000002c1512a224 */ /* 0x004fe200078e02ff */
[----:B------:R-:W-:-:S02]  /*09a0*/  ISETP.GE.AND.EX P5, PT, R25, UR5, PT, P5 ;  /* 0x0000000519007c0c */ /* 0x000fc4000bfa6350 */
[-C--:B------:R-:W-:Y:S01]  /*09b0*/  @!P1 MOV R48, R102.reuse ;  /* 0x0000006600309202 */ /* 0x080fe20000000f00 */
[----:B------:R2:W4:Y:S01]  /*09c0*/  @!P3 LDG.E R73, desc[UR6][R46.64] ;  /* 0x000000062e49b981 */ /* 0x000522000c1e1900 */
[-C--:B------:R-:W-:Y:S02]  /*09d0*/  @!P1 MOV R49, R101.reuse ;  /* 0x0000006500319202 */ /* 0x080fe40000000f00 */
[----:B------:R-:W-:Y:S02]  /*09e0*/  ISETP.GE.U32.AND P3, PT, R96, UR4, PT ;  /* 0x0000000460007c0c */ /* 0x000fe4000bf66070 */
[----:B------:R-:W-:Y:S01]  /*09f0*/  @!P2 MOV R50, R102 ;  /* 0x000000660032a202 */ /* 0x000fe20000000f00 */
[----:B------:R-:W-:Y:S01]  /*0a00*/  @!P1 IMAD.WIDE.U32 R48, R88, R38, R48 ;  /* 0x0000002658309225 */ /* 0x000fe200078e0030 */
[----:B------:R-:W-:Y:S02]  /*0a10*/  @!P2 MOV R51, R101 ;  /* 0x000000650033a202 */ /* 0x000fe40000000f00 */
[----:B------:R-:W-:Y:S01]  /*0a20*/  ISETP.GE.AND.EX P3, PT, R9, UR5, PT, P3 ;  /* 0x0000000509007c0c */ /* 0x000fe2000bf66330 */
[C---:B------:R-:W-:Y:S01]  /*0a30*/  @!P2 IMAD R53, R86.reuse, R45, R18 ;  /* 0x0000002d5635a224 */ /* 0x040fe200078e0212 */
[----:B------:R-:W-:Y:S01]  /*0a40*/  @!P1 IADD3 R18, PT, PT, R49, R39, RZ ;  /* 0x0000002731129210 */ /* 0x000fe20007ffe0ff */
[----:B------:R-:W-:Y:S01]  /*0a50*/  @!P2 IMAD.WIDE.U32 R50, R86, R44, R50 ;  /* 0x0000002c5632a225 */ /* 0x000fe200078e0032 */
[----:B-1----:R-:W-:Y:S01]  /*0a60*/  @!P1 LEA R36, P6, R48, R36, 0x1 ;  /* 0x0000002430249211 */ /* 0x002fe200078c08ff */
[----:B------:R-:W1:Y:S01]  /*0a70*/  @!P4 LDC.64 R44, c[0x0][0x390] ;  /* 0x0000e400ff2ccb82 */ /* 0x000e620000000a00 */
[----:B------:R-:W-:-:S02]  /*0a80*/  @!P4 MOV R49, R101 ;  /* 0x000000650031c202 */ /* 0x000fc40000000f00 */
[----:B------:R-:W-:-:S05]  /*0a90*/  @!P1 LEA.HI.X R37, R48, R37, R18, 0x1, P6 ;  /* 0x0000002530259211 */ /* 0x000fca00030f0c12 */
[----:B------:R-:W1:Y:S01]  /*0aa0*/  @!P5 LDC.64 R38, c[0x0][0x3e0] ;  /* 0x0000f800ff26db82 */ /* 0x000e620000000a00 */
[----:B------:R-:W-:Y:S01]  /*0ab0*/  @!P4 MOV R48, R102 ;  /* 0x000000660030c202 */ /* 0x000fe20000000f00 */
[-C--:B---3--:R-:W-:Y:S01]  /*0ac0*/  @!P4 IMAD R22, R23, R42.reuse, RZ ;  /* 0x0000002a1716c224 */ /* 0x088fe200078e02ff */
[----:B------:R-:W-:Y:S02]  /*0ad0*/  MOV R75, RZ ;  /* 0x000000ff004b7202 */ /* 0x000fe40000000f00 */
[----:B------:R-:W-:Y:S01]  /*0ae0*/  @!P2 IADD3 R18, PT, PT, R51, R53, RZ ;  /* 0x000000353312a210 */ /* 0x000fe20007ffe0ff */
[C---:B------:R-:W-:Y:S02]  /*0af0*/  @!P4 IMAD R51, R84.reuse, R43, R22 ;  /* 0x0000002b5433c224 */ /* 0x040fe400078e0216 */
[----:B------:R-:W-:Y:S01]  /*0b00*/  @!P4 IMAD.WIDE.U32 R48, R84, R42, R48 ;  /* 0x0000002a5430c225 */ /* 0x000fe200078e0030 */
[----:B--2---:R-:W2:Y:S01]  /*0b10*/  @!P5 LDC.64 R46, c[0x0][0x390] ;  /* 0x0000e400ff2edb82 */ /* 0x004ea20000000a00 */
[----:B0-----:R-:W-:Y:S01]  /*0b20*/  @!P2 LEA R40, P6, R50, R40, 0x1 ;  /* 0x000000283228a211 */ /* 0x001fe200078c08ff */
[----:B------:R0:W3:Y:S01]  /*0b30*/  @!P1 LDG.E R75, desc[UR6][R36.64] ;  /* 0x00000006244b9981 */ /* 0x0000e2000c1e1900 */
[----:B------:R-:W-:-:S05]  /*0b40*/  ISETP.GE.U32.AND P1, PT, R80, UR4, PT ;  /* 0x0000000450007c0c */ /* 0x000fca000bf26070 */
[----:B------:R-:W2:Y:S01]  /*0b50*/  @!P3 LDC.64 R42, c[0x0][0x3e0] ;  /* 0x0000f800ff2abb82 */ /* 0x000ea20000000a00 */
[----:B------:R-:W-:Y:S02]  /*0b60*/  MOV R26, RZ ;  /* 0x000000ff001a7202 */ /* 0x000fe40000000f00 */
[----:B------:R-:W-:Y:S02]  /*0b70*/  @!P2 LEA.HI.X R41, R50, R41, R18, 0x1, P6 ;  /* 0x000000293229a211 */ /* 0x000fe400030f0c12 */
[----:B------:R-:W-:Y:S02]  /*0b80*/  ISETP.GE.U32.AND P6, PT, R78, UR4, PT ;  /* 0x000000044e007c0c */ /* 0x000fe4000bfc6070 */
[----:B------:R-:W-:Y:S01]  /*0b90*/  ISETP.GE.AND.EX P1, PT, R27, UR5, PT, P1 ;  /* 0x000000051b007c0c */ /* 0x000fe2000bf26310 */
[----:B------:R0:W3:Y:S01]  /*0ba0*/  @!P2 LDG.E R26, desc[UR6][R40.64] ;  /* 0x00000006281aa981 */ /* 0x0000e2000c1e1900 */
[----:B------:R-:W-:Y:S01]  /*0bb0*/  ISETP.GE.AND.EX P2, PT, R29, UR5, PT, P6 ;  /* 0x000000051d007c0c */ /* 0x000fe2000bf46360 */
[----:B-1----:R-:W-:Y:S01]  /*0bc0*/  @!P5 IMAD R22, R25, R38, RZ ;  /* 0x000000261916d224 */ /* 0x002fe200078e02ff */
[----:B------:R-:W-:Y:S01]  /*0bd0*/  @!P4 IADD3 R18, PT, PT, R49, R51, RZ ;  /* 0x000000333112c210 */ /* 0x000fe20007ffe0ff */
[----:B0-----:R-:W0:Y:S01]  /*0be0*/  @!P3 LDC.64 R36, c[0x0][0x390] ;  /* 0x0000e400ff24bb82 */ /* 0x001e220000000a00 */
[----:B------:R-:W-:Y:S01]  /*0bf0*/  @!P4 LEA R50, P6, R48, R44, 0x1 ;  /* 0x0000002c3032c211 */ /* 0x000fe200078c08ff */
[----:B------:R-:W-:Y:S01]  /*0c00*/  @!P5 IMAD R49, R82, R39, R22 ;  /* 0x000000275231d224 */ /* 0x000fe200078e0216 */
[----:B------:R-:W-:-:S02]  /*0c10*/  MOV R28, RZ ;  /* 0x000000ff001c7202 */ /* 0x000fc40000000f00 */
[-C--:B------:R-:W-:Y:S02]  /*0c20*/  @!P5 MOV R40, R102.reuse ;  /* 0x000000660028d202 */ /* 0x080fe40000000f00 */
[----:B------:R-:W-:Y:S02]  /*0c30*/  @!P5 MOV R41, R101 ;  /* 0x000000650029d202 */ /* 0x000fe40000000f00 */
[----:B------:R-:W-:Y:S02]  /*0c40*/  @!P4 LEA.HI.X R51, R48, R45, R18, 0x1, P6 ;  /* 0x0000002d3033c211 */ /* 0x000fe400030f0c12 */
[----:B------:R-:W-:Y:S01]  /*0c50*/  @!P3 MOV R52, R102 ;  /* 0x000000660034b202 */ /* 0x000fe20000000f00 */
[----:B------:R-:W-:Y:S01]  /*0c60*/  @!P5 IMAD.WIDE.U32 R38, R82, R38, R40 ;  /* 0x000000265226d225 */ /* 0x000fe200078e0028 */
[----:B------:R-:W-:Y:S01]  /*0c70*/  @!P3 MOV R53, R101 ;  /* 0x000000650035b202 */ /* 0x000fe20000000f00 */
[----:B------:R-:W1:Y:S01]  /*0c80*/  @!P1 LDC.64 R40, c[0x0][0x3e0] ;  /* 0x0000f800ff289b82 */ /* 0x000e620000000a00 */
[----:B------:R0:W3:Y:S01]  /*0c90*/  @!P4 LDG.E R28, desc[UR6][R50.64] ;  /* 0x00000006321cc981 */ /* 0x0000e2000c1e1900 */
[----:B--2---:R-:W-:Y:S01]  /*0ca0*/  @!P3 IMAD R22, R9, R42, RZ ;  /* 0x0000002a0916b224 */ /* 0x004fe200078e02ff */
[----:B------:R-:W-:-:S02]  /*0cb0*/  @!P5 IADD3 R18, PT, PT, R39, R49, RZ ;  /* 0x000000312712d210 */ /* 0x000fc40007ffe0ff */
[----:B------:R-:W-:Y:S02]  /*0cc0*/  @!P5 LEA R48, P6, R38, R46, 0x1 ;  /* 0x0000002e2630d211 */ /* 0x000fe400078c08ff */
[----:B------:R-:W-:Y:S01]  /*0cd0*/  ISETP.GE.U32.AND P4, PT, R76, UR4, PT ;  /* 0x000000044c007c0c */ /* 0x000fe2000bf86070 */
[----:B------:R-:W2:Y:S01]  /*0ce0*/  @!P2 LDC.64 R44, c[0x0][0x3e0] ;  /* 0x0000f800ff2cab82 */ /* 0x000ea20000000a00 */
[----:B------:R-:W-:Y:S01]  /*0cf0*/  @!P5 LEA.HI.X R49, R38, R47, R18, 0x1, P6 ;  /* 0x0000002f2631d211 */ /* 0x000fe200030f0c12 */
[C---:B------:R-:W-:Y:S01]  /*0d00*/  @!P3 IMAD R43, R96.reuse, R43, R22 ;  /* 0x0000002b602bb224 */ /* 0x040fe200078e0216 */
[----:B------:R-:W-:Y:S01]  /*0d10*/  ISETP.GE.AND.EX P4, PT, R31, UR5, PT, P4 ;  /* 0x000000051f007c0c */ /* 0x000fe2000bf86340 */
[----:B------:R-:W-:Y:S01]  /*0d20*/  @!P3 IMAD.WIDE.U32 R52, R96, R42, R52 ;  /* 0x0000002a6034b225 */ /* 0x000fe200078e0034 */
[----:B------:R-:W-:-:S03]  /*0d30*/  MOV R30, RZ ;  /* 0x000000ff001e7202 */ /* 0x000fc60000000f00 */
[----:B------:R-:W2:Y:S01]  /*0d40*/  @!P1 LDC.64 R46, c[0x0][0x390] ;  /* 0x0000e400ff2e9b82 */ /* 0x000ea20000000a00 */
[----:B------:R-:W-:Y:S02]  /*0d50*/  ISETP.GE.U32.AND P6, PT, R74, UR4, PT ;  /* 0x000000044a007c0c */ /* 0x000fe4000bfc6070 */
[----:B------:R-:W-:Y:S01]  /*0d60*/  @!P3 IADD3 R18, PT, PT, R53, R43, RZ ;  /* 0x0000002b3512b210 */ /* 0x000fe20007ffe0ff */
[----:B------:R0:W3:Y:S01]  /*0d70*/  @!P5 LDG.E R30, desc[UR6][R48.64] ;  /* 0x00000006301ed981 */ /* 0x0000e2000c1e1900 */
[----:B------:R-:W-:-:S03]  /*0d80*/  ISETP.GE.AND.EX P5, PT, R33, UR5, PT, P6 ;  /* 0x0000000521007c0c */ /* 0x000fc6000bfa6360 */
[----:B------:R-:W2:Y:S01]  /*0d90*/  @!P2 LDC.64 R42, c[0x0][0x390] ;  /* 0x0000e400ff2aab82 */ /* 0x000ea20000000a00 */
[C---:B0-----:R-:W-:Y:S02]  /*0da0*/  @!P3 LEA R50, P6, R52.reuse, R36, 0x1 ;  /* 0x000000243432b211 */ /* 0x041fe400078c08ff */
[----:B------:R-:W-:Y:S02]  /*0db0*/  MOV R69, RZ ;  /* 0x000000ff00457202 */ /* 0x000fe40000000f00 */
[----:B------:R-:W-:-:S03]  /*0dc0*/  @!P3 LEA.HI.X R51, R52, R37, R18, 0x1, P6 ;  /* 0x000000253433b211 */ /* 0x000fc600030f0c12 */
[----:B------:R-:W0:Y:S01]  /*0dd0*/  @!P4 LDC.64 R38, c[0x0][0x3e0] ;  /* 0x0000f800ff26cb82 */ /* 0x000e220000000a00 */
[----:B------:R-:W-:Y:S01]  /*0de0*/  @!P1 MOV R48, R102 ;  /* 0x0000006600309202 */ /* 0x000fe20000000f00 */
[----:B-1----:R-:W-:Y:S01]  /*0df0*/  @!P1 IMAD R22, R27, R40, RZ ;  /* 0x000000281b169224 */ /* 0x002fe200078e02ff */
[----:B------:R-:W-:Y:S01]  /*0e00*/  @!P1 MOV R49, R101 ;  /* 0x0000006500319202 */ /* 0x000fe20000000f00 */
[----:B------:R1:W3:Y:S01]  /*0e10*/  @!P3 LDG.E R69, desc[UR6][R50.64] ;  /* 0x000000063245b981 */ /* 0x0002e2000c1e1900 */
[----:B--2---:R-:W-:Y:S02]  /*0e20*/  @!P2 IMAD R18, R29, R44, RZ ;  /* 0x0000002c1d12a224 */ /* 0x004fe400078e02ff */
[C---:B------:R-:W-:Y:S01]  /*0e30*/  @!P1 IMAD R53, R80.reuse, R41, R22 ;  /* 0x0000002950359224 */ /* 0x040fe200078e0216 */
[----:B------:R-:W2:Y:S01]  /*0e40*/  @!P5 LDC.64 R36, c[0x0][0x3e0] ;  /* 0x0000f800ff24db82 */ /* 0x000ea20000000a00 */
[----:B------:R-:W-:Y:S01]  /*0e50*/  @!P1 IMAD.WIDE.U32 R48, R80, R40, R48 ;  /* 0x0000002850309225 */ /* 0x000fe200078e0030 */
[----:B-1----:R-:W-:-:S02]  /*0e60*/  @!P2 MOV R50, R102 ;  /* 0x000000660032a202 */ /* 0x002fc40000000f00 */
[----:B------:R-:W-:-:S04]  /*0e70*/  @!P2 MOV R51, R101 ;  /* 0x000000650033a202 */ /* 0x000fc80000000f00 */
[----:B------:R-:W1:Y:S01]  /*0e80*/  @!P4 LDC.64 R40, c[0x0][0x390] ;  /* 0x0000e400ff28cb82 */ /* 0x000e620000000a00 */
[----:B------:R-:W-:Y:S01]  /*0e90*/  @!P2 IMAD R55, R78, R45, R18 ;  /* 0x0000002d4e37a224 */ /* 0x000fe200078e0212 */
[----:B------:R-:W-:Y:S02]  /*0ea0*/  @!P1 IADD3 R18, PT, PT, R49, R53, RZ ;  /* 0x0000003531129210 */ /* 0x000fe40007ffe0ff */
[----:B------:R-:W-:Y:S01]  /*0eb0*/  @!P1 LEA R46, P6, R48, R46, 0x1 ;  /* 0x0000002e302e9211 */ /* 0x000fe200078c08ff */
[----:B------:R-:W-:Y:S01]  /*0ec0*/  @!P2 IMAD.WIDE.U32 R44, R78, R44, R50 ;  /* 0x0000002c4e2ca225 */ /* 0x000fe200078e0032 */
[----:B------:R-:W-:Y:S02]  /*0ed0*/  MOV R32, RZ ;  /* 0x000000ff00207202 */ /* 0x000fe40000000f00 */
[----:B------:R-:W-:Y:S02]  /*0ee0*/  @!P1 LEA.HI.X R47, R48, R47, R18, 0x1, P6 ;  /* 0x0000002f302f9211 */ /* 0x000fe400030f0c12 */
[----:B------:R-:W-:Y:S01]  /*0ef0*/  MOV R34, RZ ;  /* 0x000000ff00227202 */ /* 0x000fe20000000f00 */
[----:B0-----:R-:W-:Y:S01]  /*0f00*/  @!P4 IMAD R22, R31, R38, RZ ;  /* 0x000000261f16c224 */ /* 0x001fe200078e02ff */
[----:B------:R-:W-:Y:S01]  /*0f10*/  @!P2 IADD3 R18, PT, PT, R45, R55, RZ ;  /* 0x000000372d12a210 */ /* 0x000fe20007ffe0ff */
[----:B------:R0:W3:Y:S01]  /*0f20*/  @!P1 LDG.E R32, desc[UR6][R46.64] ;  /* 0x000000062e209981 */ /* 0x0000e2000c1e1900 */
[----:B------:R-:W-:Y:S01]  /*0f30*/  @!P2 LEA R42, P6, R44, R42, 0x1 ;  /* 0x0000002a2c2aa211 */ /* 0x000fe200078c08ff */
[----:B------:R-:W0:Y:S01]  /*0f40*/  @!P5 LDC.64 R50, c[0x0][0x390] ;  /* 0x0000e400ff32db82 */ /* 0x000e220000000a00 */
[----:B------:R-:W-:-:S02]  /*0f50*/  ISETP.GE.U32.AND P1, PT, R72, UR4, PT ;  /* 0x0000000448007c0c */ /* 0x000fc4000bf26070 */
[----:B------:R-:W-:Y:S02]  /*0f60*/  @!P2 LEA.HI.X R43, R44, R43, R18, 0x1, P6 ;  /* 0x0000002b2c2ba211 */ /* 0x000fe400030f0c12 */
[----:B------:R-:W-:Y:S02]  /*0f70*/  @!P4 MOV R44, R102 ;  /* 0x00000066002cc202 */ /* 0x000fe40000000f00 */
[----:B------:R-:W-:Y:S01]  /*0f80*/  @!P4 MOV R45, R101 ;  /* 0x00000065002dc202 */ /* 0x000fe20000000f00 */
[----:B------:R0:W3:Y:S01]  /*0f90*/  @!P2 LDG.E R34, desc[UR6][R42.64] ;  /* 0x000000062a22a981 */ /* 0x0000e2000c1e1900 */
[----:B------:R-:W-:Y:S01]  /*0fa0*/  ISETP.GE.AND.EX P2, PT, R35, UR5, PT, P1 ;  /* 0x0000000523007c0c */ /* 0x000fe2000bf46310 */
[----:B------:R-:W-:Y:S01]  /*0fb0*/  @!P4 IMAD R49, R76, R39, R22 ;  /* 0x000000274c31c224 */ /* 0x000fe200078e0216 */
[----:B------:R-:W-:Y:S01]  /*0fc0*/  ISETP.GE.U32.AND P1, PT, R10, UR4, PT ;  /* 0x000000040a007c0c */ /* 0x000fe2000bf26070 */
[----:B------:R-:W-:-:S03]  /*0fd0*/  @!P4 IMAD.WIDE.U32 R38, R76, R38, R44 ;  /* 0x000000264c26c225 */ /* 0x000fc600078e002c */
[----:B------:R-:W-:Y:S02]  /*0fe0*/  ISETP.GE.AND.EX P1, PT, R61, UR5, PT, P1 ;  /* 0x000000053d007c0c */ /* 0x000fe4000bf26310 */
[----:B------:R-:W-:Y:S02]  /*0ff0*/  @!P4 IADD3 R18, PT, PT, R39, R49, RZ ;  /* 0x000000312712c210 */ /* 0x000fe40007ffe0ff */
[C---:B-1----:R-:W-:Y:S01]  /*1000*/  @!P4 LEA R40, P6, R38.reuse, R40, 0x1 ;  /* 0x000000282628c211 */ /* 0x042fe200078c08ff */
[----:B--2---:R-:W-:Y:S01]  /*1010*/  @!P5 IMAD R22, R33, R36, RZ ;  /* 0x000000242116d224 */ /* 0x004fe200078e02ff */
[----:B------:R-:W-:Y:S01]  /*1020*/  @!P5 MOV R39, R101 ;  /* 0x000000650027d202 */ /* 0x000fe20000000f00 */
[----:B------:R-:W1:Y:S01]  /*1030*/  @!P2 LDC.64 R48, c[0x0][0x3e0] ;  /* 0x0000f800ff30ab82 */ /* 0x000e620000000a00 */
[----:B------:R-:W-:Y:S02]  /*1040*/  @!P4 LEA.HI.X R41, R38, R41, R18, 0x1, P6 ;  /* 0x000000292629c211 */ /* 0x000fe400030f0c12 */
[----:B------:R-:W-:Y:S01]  /*1050*/  @!P5 MOV R38, R102 ;  /* 0x000000660026d202 */ /* 0x000fe20000000f00 */
[----:B------:R-:W-:Y:S01]  /*1060*/  @!P5 IMAD R45, R74, R37, R22 ;  /* 0x000000254a2dd224 */ /* 0x000fe200078e0216 */
[----:B------:R-:W-:-:S03]  /*1070*/  MOV R87, RZ ;  /* 0x000000ff00577202 */ /* 0x000fc60000000f00 */
[----:B------:R-:W-:Y:S01]  /*1080*/  @!P5 IMAD.WIDE.U32 R36, R74, R36, R38 ;  /* 0x000000244a24d225 */ /* 0x000fe200078e0026 */
[----:B0-----:R-:W0:Y:S01]  /*1090*/  @!P1 LDC.64 R46, c[0x0][0x3e0] ;  /* 0x0000f800ff2e9b82 */ /* 0x001e220000000a00 */
[----:B------:R-:W-:Y:S01]  /*10a0*/  ISETP.GE.U32.AND P6, PT, R11, UR4, PT ;  /* 0x000000040b007c0c */ /* 0x000fe2000bfc6070 */
[----:B------:R2:W3:Y:S02]  /*10b0*/  @!P4 LDG.E R87, desc[UR6][R40.64] ;  /* 0x000000062857c981 */ /* 0x0004e4000c1e1900 */
[----:B------:R-:W-:Y:S02]  /*10c0*/  @!P5 IADD3 R18, PT, PT, R37, R45, RZ ;  /* 0x0000002d2512d210 */ /* 0x000fe40007ffe0ff */
[C---:B------:R-:W-:Y:S02]  /*10d0*/  @!P5 LEA R50, P4, R36.reuse, R50, 0x1 ;  /* 0x000000322432d211 */ /* 0x040fe400078808ff */
[----:B------:R-:W-:Y:S01]  /*10e0*/  ISETP.GE.AND.EX P6, PT, R63, UR5, PT, P6 ;  /* 0x000000053f007c0c */ /* 0x000fe2000bfc6360 */
[----:B------:R-:W5:Y:S01]  /*10f0*/  @!P2 LDC.64 R44, c[0x0][0x390] ;  /* 0x0000e400ff2cab82 */ /* 0x000f620000000a00 */
[----:B------:R-:W-:-:S02]  /*1100*/  @!P5 LEA.HI.X R51, R36, R51, R18, 0x1, P4 ;  /* 0x000000332433d211 */ /* 0x000fc400020f0c12 */
[----:B------:R-:W-:-:S04]  /*1110*/  ISETP.GE.U32.AND P4, PT, R12, UR4, PT ;  /* 0x000000040c007c0c */ /* 0x000fc8000bf86070 */
[----:B------:R-:W-:Y:S01]  /*1120*/  ISETP.GE.AND.EX P4, PT, R65, UR5, PT, P4 ;  /* 0x0000000541007c0c */ /* 0x000fe2000bf86340 */
[----:B-1----:R-:W-:Y:S01]  /*1130*/  @!P2 IMAD R18, R35, R48, RZ ;  /* 0x000000302312a224 */ /* 0x002fe200078e02ff */
[----:B------:R-:W-:Y:S01]  /*1140*/  @!P2 MOV R42, R102 ;  /* 0x00000066002aa202 */ /* 0x000fe20000000f00 */
[----:B------:R-:W1:Y:S01]  /*1150*/  @!P1 LDC.64 R38, c[0x0][0x390] ;  /* 0x0000e400ff269b82 */ /* 0x000e620000000a00 */
[----:B------:R-:W-:Y:S01]  /*1160*/  @!P2 MOV R43, R101 ;  /* 0x00000065002ba202 */ /* 0x000fe20000000f00 */
[----:B------:R-:W-:-:S06]  /*1170*/  @!P2 IMAD R53, R72, R49, R18 ;  /* 0x000000314835a224 */ /* 0x000fcc00078e0212 */
[----:B--2---:R-:W2:Y:S01]  /*1180*/  @!P6 LDC.64 R40, c[0x0][0x3e0] ;  /* 0x0000f800ff28eb82 */ /* 0x004ea20000000a00 */
[----:B0-----:R-:W-:Y:S02]  /*1190*/  @!P1 IMAD R18, R61, R46, RZ ;  /* 0x0000002e3d129224 */ /* 0x001fe400078e02ff */
[----:B------:R-:W-:Y:S01]  /*11a0*/  @!P2 IMAD.WIDE.U32 R48, R72, R48, R42 ;  /* 0x000000304830a225 */ /* 0x000fe200078e002a */
[----:B------:R-:W-:-:S04]  /*11b0*/  MOV R89, RZ ;  /* 0x000000ff00597202 */ /* 0x000fc80000000f00 */
[----:B------:R-:W0:Y:S01]  /*11c0*/  @!P4 LDC.64 R36, c[0x0][0x3e0] ;  /* 0x0000f800ff24cb82 */ /* 0x000e220000000a00 */
[----:B------:R-:W-:Y:S01]  /*11d0*/  @!P1 IMAD R55, R10, R47, R18 ;  /* 0x0000002f0a379224 */ /* 0x000fe200078e0212 */
[----:B------:R-:W-:Y:S01]  /*11e0*/  @!P2 IADD3 R18, PT, PT, R49, R53, RZ ;  /* 0x000000353112a210 */ /* 0x000fe20007ffe0ff */
[----:B------:R-:W3:Y:S01]  /*11f0*/  @!P5 LDG.E R89, desc[UR6][R50.64] ;  /* 0x000000063259d981 */ /* 0x000ee2000c1e1900 */
[----:B------:R-:W-:Y:S02]  /*1200*/  @!P1 MOV R52, R102 ;  /* 0x0000006600349202 */ /* 0x000fe40000000f00 */
[----:B------:R-:W-:Y:S02]  /*1210*/  @!P1 MOV R53, R101 ;  /* 0x0000006500359202 */ /* 0x000fe40000000f00 */
[----:B------:R-:W4:Y:S01]  /*1220*/  @!P6 LDC.64 R42, c[0x0][0x390] ;  /* 0x0000e400ff2aeb82 */ /* 0x000f220000000a00 */
[----:B-----5:R-:W-:Y:S01]  /*1230*/  @!P2 LEA R44, P5, R48, R44, 0x1 ;  /* 0x0000002c302ca211 */ /* 0x020fe200078a08ff */
[----:B------:R-:W-:Y:S01]  /*1240*/  @!P1 IMAD.WIDE.U32 R52, R10, R46, R52 ;  /* 0x0000002e0a349225 */ /* 0x000fe200078e0034 */
[----:B------:R-:W-:-:S02]  /*1250*/  MOV R64, RZ ;  /* 0x000000ff00407202 */ /* 0x000fc40000000f00 */
[----:B------:R-:W-:-:S03]  /*1260*/  @!P2 LEA.HI.X R45, R48, R45, R18, 0x1, P5 ;  /* 0x0000002d302da211 */ /* 0x000fc600028f0c12 */
[----:B------:R-:W5:Y:S01]  /*1270*/  @!P4 LDC.64 R46, c[0x0][0x390] ;  /* 0x0000e400ff2ecb82 */ /* 0x000f620000000a00 */
[----:B--2---:R-:W-:Y:S01]  /*1280*/  @!P6 IMAD R22, R63, R40, RZ ;  /* 0x000000283f16e224 */ /* 0x004fe200078e02ff */
[----:B------:R2:W3:Y:S01]  /*1290*/  @!P2 LDG.E R64, desc[UR6][R44.64] ;  /* 0x000000062c40a981 */ /* 0x0004e2000c1e1900 */
[----:B------:R-:W-:Y:S02]  /*12a0*/  @!P1 IADD3 R18, PT, PT, R53, R55, RZ ;  /* 0x0000003735129210 */ /* 0x000fe40007ffe0ff */
[C---:B-1----:R-:W-:Y:S01]  /*12b0*/  @!P1 LEA R38, P5, R52.reuse, R38, 0x1 ;  /* 0x0000002634269211 */ /* 0x042fe200078a08ff */
[----:B------:R-:W-:Y:S01]  /*12c0*/  @!P6 IMAD R49, R11, R41, R22 ;  /* 0x000000290b31e224 */ /* 0x000fe200078e0216 */
[----:B--2---:R-:W-:Y:S02]  /*12d0*/  @!P6 MOV R44, R102 ;  /* 0x00000066002ce202 */ /* 0x004fe40000000f00 */
[----:B------:R-:W-:Y:S02]  /*12e0*/  @!P6 MOV R45, R101 ;  /* 0x00000065002de202 */ /* 0x000fe40000000f00 */
[----:B------:R-:W-:Y:S01]  /*12f0*/  @!P1 LEA.HI.X R39, R52, R39, R18, 0x1, P5 ;  /* 0x0000002734279211 */ /* 0x000fe200028f0c12 */
[----:B0-----:R-:W-:-:S02]  /*1300*/  @!P4 IMAD R18, R65, R36, RZ ;  /* 0x000000244112c224 */ /* 0x001fc400078e02ff */
[----:B------:R-:W-:Y:S01]  /*1310*/  @!P6 IMAD.WIDE.U32 R40, R11, R40, R44 ;  /* 0x000000280b28e225 */ /* 0x000fe200078e002c */
[----:B------:R-:W-:Y:S02]  /*1320*/  @!P4 MOV R44, R102 ;  /* 0x00000066002cc202 */ /* 0x000fe40000000f00 */
[----:B------:R-:W-:Y:S01]  /*1330*/  @!P4 MOV R45, R101 ;  /* 0x00000065002dc202 */ /* 0x000fe20000000f00 */
[C---:B------:R-:W-:Y:S01]  /*1340*/  @!P4 IMAD R51, R12.reuse, R37, R18 ;  /* 0x000000250c33c224 */ /* 0x040fe200078e0212 */
[----:B------:R-:W-:Y:S02]  /*1350*/  MOV R93, RZ ;  /* 0x000000ff005d7202 */ /* 0x000fe40000000f00 */
[----:B------:R-:W-:Y:S01]  /*1360*/  @!P6 IADD3 R18, PT, PT, R41, R49, RZ ;  /* 0x000000312912e210 */ /* 0x000fe20007ffe0ff */
[----:B------:R-:W-:Y:S01]  /*1370*/  @!P4 IMAD.WIDE.U32 R36, R12, R36, R44 ;  /* 0x000000240c24c225 */ /* 0x000fe200078e002c */
[C---:B----4-:R-:W-:Y:S02]  /*1380*/  @!P6 LEA R42, P2, R40.reuse, R42, 0x1 ;  /* 0x0000002a282ae211 */ /* 0x050fe400078408ff */
[----:B------:R-:W-:Y:S01]  /*1390*/  MOV R95, RZ ;  /* 0x000000ff005f7202 */ /* 0x000fe20000000f00 */
[----:B------:R0:W2:Y:S01]  /*13a0*/  @!P1 LDG.E R93, desc[UR6][R38.64] ;  /* 0x00000006265d9981 */ /* 0x0000a2000c1e1900 */
[----:B------:R-:W-:-:S02]  /*13b0*/  @!P6 LEA.HI.X R43, R40, R43, R18, 0x1, P2 ;  /* 0x0000002b282be211 */ /* 0x000fc400010f0c12 */
[----:B------:R-:W-:Y:S02]  /*13c0*/  @!P4 IADD3 R18, PT, PT, R37, R51, RZ ;  /* 0x000000332512c210 */ /* 0x000fe40007ffe0ff */
[C---:B-----5:R-:W-:Y:S01]  /*13d0*/  @!P4 LEA R46, P1, R36.reuse, R46, 0x1 ;  /* 0x0000002e242ec211 */ /* 0x060fe200078208ff */
[----:B------:R-:W4:Y:S01]  /*13e0*/  @!P6 LDG.E R95, desc[UR6][R42.64] ;  /* 0x000000062a5fe981 */ /* 0x000f22000c1e1900 */
[----:B------:R-:W-:Y:S02]  /*13f0*/  MOV R97, RZ ;  /* 0x000000ff00617202 */ /* 0x000fe40000000f00 */
[----:B------:R-:W-:-:S05]  /*1400*/  @!P4 LEA.HI.X R47, R36, R47, R18, 0x1, P1 ;  /* 0x0000002f242fc211 */ /* 0x000fca00008f0c12 */
[----:B------:R-:W5:Y:S01]  /*1410*/  @!P4 LDG.E R97, desc[UR6][R46.64] ;  /* 0x000000062e61c981 */ /* 0x000f62000c1e1900 */
[----:B------:R-:W-:-:S04]  /*1420*/  PRMT R67, R16, 0x7632, R67 ;  /* 0x0000763210437816 */ /* 0x000fc80000000043 */
[----:B------:R-:W-:Y:S02]  /*1430*/  SHF.L.U32 R67, R67, 0x10, RZ ;  /* 0x0000001043437819 */ /* 0x000fe400000006ff */
[----:B------:R-:W-:-:S03]  /*1440*/  SHF.L.U32 R16, R16, 0x10, RZ ;  /* 0x0000001010107819 */ /* 0x000fc600000006ff */
[----:B0-----:R-:W-:Y:S02]  /*1450*/  FMUL.FTZ R39, R67, R67 ;  /* 0x0000004343277220 */ /* 0x001fe40000410000 */
[C---:B------:R-:W-:Y:S02]  /*1460*/  FADD.FTZ R37, R16.reuse, R67 ;  /* 0x0000004310257221 */ /* 0x040fe40000010000 */
[----:B------:R-:W-:Y:S01]  /*1470*/  FFMA.FTZ R39, R16, R16, R39 ;  /* 0x0000001010277223 */ /* 0x000fe20000010027 */
[----:B------:R-:W-:-:S04]  /*1480*/  PRMT R71, R20, 0x7632, R71 ;  /* 0x0000763214477816 */ /* 0x000fc80000000047 */
[----:B------:R-:W-:Y:S02]  /*1490*/  SHF.L.U32 R71, R71, 0x10, RZ ;  /* 0x0000001047477819 */ /* 0x000fe400000006ff */
[----:B------:R-:W-:Y:S02]  /*14a0*/  SHF.L.U32 R20, R20, 0x10, RZ ;  /* 0x0000001014147819 */ /* 0x000fe400000006ff */
[----:B------:R-:W-:-:S04]  /*14b0*/  PRMT R22, R73, 0x7632, R22 ;  /* 0x0000763249167816 */ /* 0x000fc80000000016 */
[----:B------:R-:W-:Y:S02]  /*14c0*/  SHF.L.U32 R22, R22, 0x10, RZ ;  /* 0x0000001016167819 */ /* 0x000fe400000006ff */
[----:B------:R-:W-:-:S03]  /*14d0*/  SHF.L.U32 R73, R73, 0x10, RZ ;  /* 0x0000001049497819 */ /* 0x000fc600000006ff */
[----:B------:R-:W-:Y:S01]  /*14e0*/  FMUL.FTZ R40, R22, R22 ;  /* 0x0000001616287220 */ /* 0x000fe20000410000 */
[----:B------:R-:W-:Y:S01]  /*14f0*/  FADD.FTZ R38, R20, R71 ;  /* 0x0000004714267221 */ /* 0x000fe20000010000 */
[----:B---3--:R-:W-:-:S04]  /*1500*/  PRMT R77, R26, 0x7632, R77 ;  /* 0x000076321a4d7816 */ /* 0x008fc8000000004d */
[----:B------:R-:W-:Y:S02]  /*1510*/  SHF.L.U32 R77, R77, 0x10, RZ ;  /* 0x000000104d4d7819 */ /* 0x000fe400000006ff */
[----:B------:R-:W-:Y:S02]  /*1520*/  SHF.L.U32 R26, R26, 0x10, RZ ;  /* 0x000000101a1a7819 */ /* 0x000fe400000006ff */
[----:B------:R-:W-:-:S04]  /*1530*/  PRMT R18, R69, 0x7632, R18 ;  /* 0x0000763245127816 */ /* 0x000fc80000000012 */
[----:B------:R-:W-:Y:S02]  /*1540*/  SHF.L.U32 R18, R18, 0x10, RZ ;  /* 0x0000001012127819 */ /* 0x000fe400000006ff */
[----:B------:R-:W-:-:S03]  /*1550*/  SHF.L.U32 R69, R69, 0x10, RZ ;  /* 0x0000001045457819 */ /* 0x000fc600000006ff */
[----:B------:R-:W-:Y:S02]  /*1560*/  FMUL.FTZ R36, R18, R18 ;  /* 0x0000001212247220 */ /* 0x000fe40000410000 */
[C---:B------:R-:W-:Y:S02]  /*1570*/  FADD.FTZ R24, R69.reuse, R18 ;  /* 0x0000001245187221 */ /* 0x040fe40000010000 */
[----:B------:R-:W-:Y:S02]  /*1580*/  FFMA.FTZ R36, R69, R69, R36 ;  /* 0x0000004545247223 */ /* 0x000fe40000010024 */
[----:B------:R-:W-:Y:S02]  /*1590*/  FADD.FTZ R24, RZ, R24 ;  /* 0x00000018ff187221 */ /* 0x000fe40000010000 */
[----:B------:R-:W-:Y:S02]  /*15a0*/  FADD.FTZ R36, RZ, R36 ;  /* 0x00000024ff247221 */ /* 0x000fe40000010000 */
[----:B------:R-:W-:-:S02]  /*15b0*/  FADD.FTZ R37, R24, R37 ;  /* 0x0000002518257221 */ /* 0x000fc40000010000 */
[----:B------:R-:W-:Y:S01]  /*15c0*/  FADD.FTZ R36, R36, R39 ;  /* 0x0000002724247221 */ /* 0x000fe20000010000 */
[----:B------:R-:W-:Y:S01]  /*15d0*/  FMUL.FTZ R39, R71, R71 ;  /* 0x0000004747277220 */ /* 0x000fe20000410000 */
[----:B------:R-:W-:-:S03]  /*15e0*/  PRMT R24, R75, 0x7632, R24 ;  /* 0x000076324b187816 */ /* 0x000fc60000000018 */
[----:B------:R-:W-:Y:S01]  /*15f0*/  FFMA.FTZ R39, R20, R20, R39 ;  /* 0x0000001414277223 */ /* 0x000fe20000010027 */
[----:B------:R-:W-:Y:S02]  /*1600*/  SHF.L.U32 R24, R24, 0x10, RZ ;  /* 0x0000001018187819 */ /* 0x000fe400000006ff */
[----:B------:R-:W-:Y:S01]  /*1610*/  SHF.L.U32 R75, R75, 0x10, RZ ;  /* 0x000000104b4b7819 */ /* 0x000fe200000006ff */
[----:B------:R-:W-:Y:S01]  /*1620*/  FADD.FTZ R36, R36, R39 ;  /* 0x0000002724247221 */ /* 0x000fe20000010000 */
[----:B------:R-:W-:Y:S01]  /*1630*/  FFMA.FTZ R39, R73, R73, R40 ;  /* 0x0000004949277223 */ /* 0x000fe20000010028 */
[----:B------:R-:W-:Y:S01]  /*1640*/  FMUL.FTZ R40, R24, R24 ;  /* 0x0000001818287220 */ /* 0x000fe20000410000 */
[----:B------:R-:W-:Y:S02]  /*1650*/  FADD.FTZ R37, R37, R38 ;  /* 0x0000002625257221 */ /* 0x000fe40000010000 */
[----:B------:R-:W-:Y:S01]  /*1660*/  FADD.FTZ R36, R36, R39 ;  /* 0x0000002724247221 */ /* 0x000fe20000010000 */
[----:B------:R-:W-:Y:S01]  /*1670*/  FFMA.FTZ R39, R75, R75, R40 ;  /* 0x0000004b4b277223 */ /* 0x000fe20000010028 */
[----:B------:R-:W-:Y:S01]  /*1680*/  FADD.FTZ R38, R73, R22 ;  /* 0x0000001649267221 */ /* 0x000fe20000010000 */
[----:B------:R-:W-:-:S02]  /*1690*/  PRMT R79, R28, 0x7632, R79 ;  /* 0x000076321c4f7816 */ /* 0x000fc4000000004f */
[----:B------:R-:W-:Y:S01]  /*16a0*/  FADD.FTZ R36, R36, R39 ;  /* 0x0000002724247221 */ /* 0x000fe20000010000 */
[----:B------:R-:W-:Y:S01]  /*16b0*/  FADD.FTZ R37, R37, R38 ;  /* 0x0000002625257221 */ /* 0x000fe20000010000 */
[----:B------:R-:W-:Y:S01]  /*16c0*/  PRMT R81, R30, 0x7632, R81 ;  /* 0x000076321e517816 */ /* 0x000fe20000000051 */
[----:B------:R-:W-:Y:S01]  /*16d0*/  FMUL.FTZ R39, R77, R77 ;  /* 0x0000004d4d277220 */ /* 0x000fe20000410000 */
[----:B------:R-:W-:Y:S01]  /*16e0*/  SHF.L.U32 R79, R79, 0x10, RZ ;  /* 0x000000104f4f7819 */ /* 0x000fe200000006ff */
[----:B------:R-:W-:Y:S01]  /*16f0*/  FADD.FTZ R38, R75, R24 ;  /* 0x000000184b267221 */ /* 0x000fe20000010000 */
[----:B------:R-:W-:Y:S01]  /*1700*/  SHF.L.U32 R28, R28, 0x10, RZ ;  /* 0x000000101c1c7819 */ /* 0x000fe200000006ff */
[----:B------:R-:W-:Y:S01]  /*1710*/  FFMA.FTZ R39, R26, R26, R39 ;  /* 0x0000001a1a277223 */ /* 0x000fe20000010027 */
[----:B------:R-:W-:Y:S01]  /*1720*/  SHF.L.U32 R81, R81, 0x10, RZ ;  /* 0x0000001051517819 */ /* 0x000fe200000006ff */
[----:B------:R-:W-:Y:S01]  /*1730*/  FADD.FTZ R37, R37, R38 ;  /* 0x0000002625257221 */ /* 0x000fe20000010000 */
[----:B------:R-:W-:Y:S01]  /*1740*/  FMUL.FTZ R41, R79, R79 ;  /* 0x0000004f4f297220 */ /* 0x000fe20000410000 */
[----:B------:R-:W-:Y:S01]  /*1750*/  PRMT R83, R32, 0x7632, R83 ;  /* 0x0000763220537816 */ /* 0x000fe20000000053 */
[----:B------:R-:W-:Y:S01]  /*1760*/  FADD.FTZ R38, R26, R77 ;  /* 0x0000004d1a267221 */ /* 0x000fe20000010000 */
[----:B------:R-:W-:Y:S01]  /*1770*/  SHF.L.U32 R30, R30, 0x10, RZ ;  /* 0x000000101e1e7819 */ /* 0x000fe200000006ff */
[----:B------:R-:W-:Y:S01]  /*1780*/  FADD.FTZ R36, R36, R39 ;  /* 0x0000002724247221 */ /* 0x000fe20000010000 */
[----:B------:R-:W-:Y:S01]  /*1790*/  FFMA.FTZ R41, R28, R28, R41 ;  /* 0x0000001c1c297223 */ /* 0x000fe20000010029 */
[----:B------:R-:W-:Y:S01]  /*17a0*/  SHF.L.U32 R83, R83, 0x10, RZ ;  /* 0x0000001053537819 */ /* 0x000fe200000006ff */
[----:B------:R-:W-:Y:S01]  /*17b0*/  FMUL.FTZ R39, R81, R81 ;  /* 0x0000005151277220 */ /* 0x000fe20000410000 */
[----:B------:R-:W-:Y:S01]  /*17c0*/  PRMT R85, R34, 0x7632, R85 ;  /* 0x0000763222557816 */ /* 0x000fe20000000055 */
[----:B------:R-:W-:Y:S01]  /*17d0*/  FADD.FTZ R37, R37, R38 ;  /* 0x0000002625257221 */ /* 0x000fe20000010000 */
[----:B------:R-:W-:Y:S01]  /*17e0*/  FADD.FTZ R38, R28, R79 ;  /* 0x0000004f1c267221 */ /* 0x000fe20000010000 */
[----:B------:R-:W-:Y:S01]  /*17f0*/  FADD.FTZ R36, R36, R41 ;  /* 0x0000002924247221 */ /* 0x000fe20000010000 */
[----:B------:R-:W-:Y:S01]  /*1800*/  SHF.L.U32 R32, R32, 0x10, RZ ;  /* 0x0000001020207819 */ /* 0x000fe200000006ff */
[C---:B------:R-:W-:Y:S01]  /*1810*/  FFMA.FTZ R39, R30.reuse, R30, R39 ;  /* 0x0000001e1e277223 */ /* 0x040fe20000010027 */
[----:B------:R-:W-:Y:S01]  /*1820*/  SHF.L.U32 R85, R85, 0x10, RZ ;  /* 0x0000001055557819 */ /* 0x000fe200000006ff */
[----:B------:R-:W-:Y:S01]  /*1830*/  FMUL.FTZ R41, R83, R83 ;  /* 0x0000005353297220 */ /* 0x000fe20000410000 */
[----:B------:R-:W-:Y:S01]  /*1840*/  PRMT R60, R87, 0x7632, R60 ;  /* 0x00007632573c7816 */ /* 0x000fe2000000003c */
[----:B------:R-:W-:Y:S01]  /*1850*/  FADD.FTZ R37, R37, R38 ;  /* 0x0000002625257221 */ /* 0x000fe20000010000 */
        /* <DEDUP_REMOVED lines=8> */
[----:B------:R-:W-:Y:S01]  /*18e0*/  FADD.FTZ R36, R36, R41 ;  /* 0x0000002924247221 */ /* 0x000fe20000010000 */
[----:B------:R-:W-:Y:S01]  /*18f0*/  SHF.L.U32 R87, R87, 0x10, RZ ;  /* 0x0000001057577819 */ /* 0x000fe200000006ff */
[----:B------:R-:W-:Y:S01]  /*1900*/  FFMA.FTZ R39, R34, R34, R39 ;  /* 0x0000002222277223 */ /* 0x000fe20000010027 */
[----:B------:R-:W-:Y:S01]  /*1910*/  FMUL.FTZ R40, R60, R60 ;  /* 0x0000003c3c287220 */ /* 0x000fe20000410000 */
[----:B------:R-:W-:Y:S01]  /*1920*/  FADD.FTZ R37, R37, R38 ;  /* 0x0000002625257221 */ /* 0x000fe20000010000 */
[----:B------:R-:W-:Y:S01]  /*1930*/  FADD.FTZ R38, R34, R85 ;  /* 0x0000005522267221 */ /* 0x000fe20000010000 */
[----:B------:R-:W-:Y:S01]  /*1940*/  FADD.FTZ R36, R36, R39 ;  /* 0x0000002724247221 */ /* 0x000fe20000010000 */
[----:B------:R-:W-:-:S02]  /*1950*/  FFMA.FTZ R39, R87, R87, R40 ;  /* 0x0000005757277223 */ /* 0x000fc40000010028 */
[----:B------:R-:W-:Y:S01]  /*1960*/  FADD.FTZ R37, R37, R38 ;  /* 0x0000002625257221 */ /* 0x000fe20000010000 */
[----:B------:R-:W-:-:S04]  /*1970*/  PRMT R62, R89, 0x7632, R62 ;  /* 0x00007632593e7816 */ /* 0x000fc8000000003e */
[----:B------:R-:W-:Y:S02]  /*1980*/  SHF.L.U32 R62, R62, 0x10, RZ ;  /* 0x000000103e3e7819 */ /* 0x000fe400000006ff */
[----:B------:R-:W-:-:S03]  /*1990*/  SHF.L.U32 R89, R89, 0x10, RZ ;  /* 0x0000001059597819 */ /* 0x000fc600000006ff */
[----:B------:R-:W-:Y:S01]  /*19a0*/  FMUL.FTZ R40, R62, R62 ;  /* 0x0000003e3e287220 */ /* 0x000fe20000410000 */
[----:B------:R-:W-:Y:S01]  /*19b0*/  FADD.FTZ R38, R87, R60 ;  /* 0x0000003c57267221 */ /* 0x000fe20000010000 */
[----:B------:R-:W-:Y:S01]  /*19c0*/  FADD.FTZ R36, R36, R39 ;  /* 0x0000002724247221 */ /* 0x000fe20000010000 */
[----:B------:R-:W-:Y:S01]  /*19d0*/  PRMT R91, R64, 0x7632, R91 ;  /* 0x00007632405b7816 */ /* 0x000fe2000000005b */
[----:B------:R-:W-:-:S03]  /*19e0*/  FFMA.FTZ R39, R89, R89, R40 ;  /* 0x0000005959277223 */ /* 0x000fc60000010028 */
[----:B------:R-:W-:Y:S01]  /*19f0*/  SHF.L.U32 R91, R91, 0x10, RZ ;  /* 0x000000105b5b7819 */ /* 0x000fe200000006ff */
[----:B------:R-:W-:Y:S01]  /*1a00*/  FADD.FTZ R37, R37, R38 ;  /* 0x0000002625257221 */ /* 0x000fe20000010000 */
[----:B------:R-:W-:Y:S01]  /*1a10*/  SHF.L.U32 R64, R64, 0x10, RZ ;  /* 0x0000001040407819 */ /* 0x000fe200000006ff */
[----:B------:R-:W-:Y:S01]  /*1a20*/  FADD.FTZ R38, R89, R62 ;  /* 0x0000003e59267221 */ /* 0x000fe20000010000 */
[----:B------:R-:W-:Y:S01]  /*1a30*/  FADD.FTZ R36, R36, R39 ;  /* 0x0000002724247221 */ /* 0x000fe20000010000 */
[----:B------:R-:W-:Y:S02]  /*1a40*/  FMUL.FTZ R39, R91, R91 ;  /* 0x0000005b5b277220 */ /* 0x000fe40000410000 */
[----:B------:R-:W-:Y:S01]  /*1a50*/  FADD.FTZ R37, R37, R38 ;  /* 0x0000002625257221 */ /* 0x000fe20000010000 */
[C---:B------:R-:W-:Y:S01]  /*1a60*/  FADD.FTZ R38, R64.reuse, R91 ;  /* 0x0000005b40267221 */ /* 0x040fe20000010000 */
[----:B------:R-:W-:-:S03]  /*1a70*/  FFMA.FTZ R39, R64, R64, R39 ;  /* 0x0000004040277223 */ /* 0x000fc60000010027 */
[----:B------:R-:W-:Y:S01]  /*1a80*/  FADD.FTZ R37, R37, R38 ;  /* 0x0000002625257221 */ /* 0x000fe20000010000 */
[----:B------:R-:W-:Y:S01]  /*1a90*/  FADD.FTZ R36, R36, R39 ;  /* 0x0000002724247221 */ /* 0x000fe20000010000 */
[----:B--2---:R-:W-:-:S04]  /*1aa0*/  PRMT R66, R93, 0x7632, R66 ;  /* 0x000076325d427816 */ /* 0x004fc80000000042 */
[----:B------:R-:W-:Y:S02]  /*1ab0*/  SHF.L.U32 R66, R66, 0x10, RZ ;  /* 0x0000001042427819 */ /* 0x000fe400000006ff */
[----:B----4-:R-:W-:Y:S02]  /*1ac0*/  PRMT R68, R95, 0x7632, R68 ;  /* 0x000076325f447816 */ /* 0x010fe40000000044 */
[----:B------:R-:W-:Y:S01]  /*1ad0*/  SHF.L.U32 R93, R93, 0x10, RZ ;  /* 0x000000105d5d7819 */ /* 0x000fe200000006ff */
[----:B------:R-:W-:Y:S01]  /*1ae0*/  FMUL.FTZ R40, R66, R66 ;  /* 0x0000004242287220 */ /* 0x000fe20000410000 */
[----:B------:R-:W-:Y:S02]  /*1af0*/  SHF.L.U32 R68, R68, 0x10, RZ ;  /* 0x0000001044447819 */ /* 0x000fe400000006ff */
[----:B-----5:R-:W-:Y:S01]  /*1b00*/  PRMT R70, R97, 0x7632, R70 ;  /* 0x0000763261467816 */ /* 0x020fe20000000046 */
[C---:B------:R-:W-:Y:S01]  /*1b10*/  FADD.FTZ R38, R93.reuse, R66 ;  /* 0x000000425d267221 */ /* 0x040fe20000010000 */
[----:B------:R-:W-:Y:S01]  /*1b20*/  FFMA.FTZ R39, R93, R93, R40 ;  /* 0x0000005d5d277223 */ /* 0x000fe20000010028 */
[----:B------:R-:W-:Y:S01]  /*1b30*/  SHF.L.U32 R95, R95, 0x10, RZ ;  /* 0x000000105f5f7819 */ /* 0x000fe200000006ff */
[----:B------:R-:W-:Y:S01]  /*1b40*/  FMUL.FTZ R40, R68, R68 ;  /* 0x0000004444287220 */ /* 0x000fe20000410000 */
[----:B------:R-:W-:Y:S01]  /*1b50*/  SHF.L.U32 R70, R70, 0x10, RZ ;  /* 0x0000001046467819 */ /* 0x000fe200000006ff */
        /* <DEDUP_REMOVED lines=29> */
[C---:B------:R-:W-:Y:S02]  /*1d30*/  ISETP.GT.AND P2, PT, R4.reuse, 0xf, PT ;  /* 0x0000000f0400780c */ /* 0x040fe40003f44270 */
[----:B------:R-:W-:Y:S01]  /*1d40*/  ISETP.GT.AND P1, PT, R4, 0x17, PT ;  /* 0x000000170400780c */ /* 0x000fe20003f24270 */
[----:B------:R-:W-:Y:S01]  /*1d50*/  BSSY.RECONVERGENT B0, `(.L_x_1864) ;  /* 0x0000012000007945 */ /* 0x000fe20003800200 */
        /* <DEDUP_REMOVED lines=17> */
.L_x_1865:
[----:B------:R-:W-:Y:S05]  /*1e70*/  BSYNC.RECONVERGENT B0 ;  /* 0x0000000000007941 */ /* 0x000fea0003800200 */
.L_x_1864:
[----:B------:R-:W-:Y:S01]  /*1e80*/  BAR.SYNC.DEFER_BLOCKING 0x0 ;  /* 0x0000000000007b1d */ /* 0x000fe20000010000 */
[----:B------:R-:W-:Y:S02]  /*1e90*/  ISETP.NE.AND P2, PT, R2, RZ, PT ;  /* 0x000000ff0200720c */ /* 0x000fe40003f45270 */
[----:B------:R-:W-:-:S03]  /*1ea0*/  ISETP.GE.U32.AND P1, PT, R7, 0x2, PT ;  /* 0x000000020700780c */ /* 0x000fc60003f26070 */
[----:B------:R-:W-:Y:S08]  /*1eb0*/  BSSY.RECONVERGENT B0, `(.L_x_1866) ;  /* 0x0000026000007945 */ /* 0x000ff00003800200 */
[----:B------:R-:W-:Y:S05]  /*1ec0*/  @P2 BRA `(.L_x_1867) ;  /* 0x0000000000902947 */ /* 0x000fea0003800000 */
[----:B------:R-:W4:Y:S01]  /*1ed0*/  S2UR UR5, SR_CgaCtaId ;  /* 0x00000000000579c3 */ /* 0x000f220000008800 */
[----:B------:R-:W-:Y:S02]  /*1ee0*/  UMOV UR4, 0x400 ;  /* 0x0000040000047882 */ /* 0x000fe40000000000 */
[----:B----4-:R-:W-:-:S09]  /*1ef0*/  ULEA UR4, UR5, UR4, 0x18 ;  /* 0x0000000405047291 */ /* 0x010fd2000f8ec0ff */
[----:B------:R-:W4:Y:S04]  /*1f00*/  LDS.64 R56, [UR4+0x18] ;  /* 0x00001804ff387984 */ /* 0x000f280008000a00 */
[----:B---3--:R-:W3:Y:S04]  /*1f10*/  LDS.128 R36, [UR4+0x20] ;  /* 0x00002004ff247984 */ /* 0x008ee80008000c00 */
[----:B-12---:R-:W1:Y:S04]  /*1f20*/  LDS.128 R40, [UR4+0x30] ;  /* 0x00003004ff287984 */ /* 0x006e680008000c00 */
[----:B------:R-:W2:Y:S04]  /*1f30*/  LDS.128 R44, [UR4+0x40] ;  /* 0x00004004ff2c7984 */ /* 0x000ea80008000c00 */
[----:B------:R-:W5:Y:S04]  /*1f40*/  LDS.128 R48, [UR4+0x50] ;  /* 0x00005004ff307984 */ /* 0x000f680008000c00 */
[----:B------:R-:W5:Y:S01]  /*1f50*/  LDS.128 R52, [UR4+0x60] ;  /* 0x00006004ff347984 */ /* 0x000f620008000c00 */
[----:B----4-:R-:W-:Y:S01]  /*1f60*/  FADD.FTZ R99, R58, R56 ;  /* 0x000000383a637221 */ /* 0x010fe20000010000 */
[----:B------:R-:W-:-:S02]  /*1f70*/  FADD.FTZ R104, R59, R57 ;  /* 0x000000393b687221 */ /* 0x000fc40000010000 */
[----:B0-----:R-:W0:Y:S01]  /*1f80*/  LDS.128 R56, [UR4+0x70] ;  /* 0x00007004ff387984 */ /* 0x001e220008000c00 */
        /* <DEDUP_REMOVED lines=24> */
.L_x_1867:
[----:B------:R-:W-:Y:S05]  /*2110*/  BSYNC.RECONVERGENT B0 ;  /* 0x0000000000007941 */ /* 0x000fea0003800200 */
.L_x_1866:
        /* <DEDUP_REMOVED lines=12> */
[----:B-1----:R-:W-:Y:S01]  /*21e0*/  IMAD R41, R3, R5, R0 ;  /* 0x0000000503297224 */ /* 0x002fe200078e0200 */
        /* <DEDUP_REMOVED lines=11> */
.L_x_1870:
[----:B---3--:R-:W3:Y:S04]  /*22a0*/  LDG.E.STRONG.GPU R38, desc[UR6][R36.64] ;  /* 0x0000000624267981 */ /* 0x008ee8000c1ef900 */
[----:B---3--:R-:W-:Y:S01]  /*22b0*/  CCTL.IVALL ;  /* 0x00000000ff00798f */ /* 0x008fe20002000000 */
[----:B------:R-:W-:Y:S05]  /*22c0*/  YIELD ;  /* 0x0000000000007946 */ /* 0x000fea0003800000 */
[----:B------:R-:W-:-:S13]  /*22d0*/  ISETP.NE.AND P1, PT, R38, R43, PT ;  /* 0x0000002b2600720c */ /* 0x000fda0003f25270 */
[----:B------:R-:W-:Y:S05]  /*22e0*/  @P1 BRA `(.L_x_1870) ;  /* 0xfffffffc00ec1947 */ /* 0x000fea000383ffff */
.L_x_1869:
[----:B------:R-:W-:Y:S05]  /*22f0*/  WARPSYNC.ALL ;  /* 0x0000000000007948 */ /* 0x000fea0003800000 */
[----:B------:R-:W-:Y:S01]  /*2300*/  BAR.SYNC.DEFER_BLOCKING 0x0 ;  /* 0x0000000000007b1d */ /* 0x000fe20000010000 */
[----:B--2---:R-:W-:-:S05]  /*2310*/  HFMA2 R42, -RZ, RZ, 0, 0 ;  /* 0x00000000ff2a7431 */ /* 0x004fca00000001ff */
        /* <DEDUP_REMOVED lines=12> */
.L_x_1872:
[----:B------:R-:W-:Y:S01]  /*23e0*/  UIADD3 UR5, UPT, UPT, UR4, 0x1, URZ ;  /* 0x0000000104057890 */ /* 0x000fe2000fffe0ff */
[----:B------:R-:W-:Y:S01]  /*23f0*/  ISETP.EQ.OR P5, PT, R53, RZ, P2 ;  /* 0x000000ff3500720c */ /* 0x000fe200017a2670 */
[----:B------:R-:W-:-:S04]  /*2400*/  UIADD3 UR8, UPT, UPT, UR4, 0x2, URZ ;  /* 0x0000000204087890 */ /* 0x000fc8000fffe0ff */
[C---:B------:R-:W-:Y:S01]  /*2410*/  ISETP.EQ.OR P6, PT, R3.reuse, UR5, P2 ;  /* 0x0000000503007c0c */ /* 0x040fe200097c2670 */
[----:B------:R-:W-:Y:S01]  /*2420*/  UIADD3 UR5, UPT, UPT, UR4, 0x3, URZ ;  /* 0x0000000304057890 */ /* 0x000fe2000fffe0ff */
[----:B------:R-:W-:-:S05]  /*2430*/  ISETP.EQ.OR P1, PT, R3, UR8, P2 ;  /* 0x0000000803007c0c */ /* 0x000fca0009722670 */
[----:B------:R-:W-:Y:S01]  /*2440*/  ISETP.EQ.OR P4, PT, R3, UR5, P2 ;  /* 0x0000000503007c0c */ /* 0x000fe20009782670 */
[----:B---3--:R-:W-:-:S05]  /*2450*/  @!P5 IMAD.WIDE.U32 R36, R54, 0x8, R44 ;  /* 0x000000083624d825 */ /* 0x008fca00078e002c */
[--C-:B------:R-:W-:Y:S01]  /*2460*/  @!P6 IMAD.WIDE.U32 R38, R52, 0x8, R44.reuse ;  /* 0x000000083426e825 */ /* 0x100fe200078e002c */
[----:B------:R-:W0:Y:S03]  /*2470*/  @!P5 LDG.E.64 R36, desc[UR6][R36.64] ;  /* 0x000000062424d981 */ /* 0x000e26000c1e1b00 */
[--C-:B-1----:R-:W-:Y:S02]  /*2480*/  @!P1 IMAD.WIDE.U32 R40, R46, 0x8, R44.reuse ;  /* 0x000000082e289825 */ /* 0x102fe400078e002c */
[----:B------:R-:W2:Y:S02]  /*2490*/  @!P6 LDG.E.64 R38, desc[UR6][R38.64] ;  /* 0x000000062626e981 */ /* 0x000ea4000c1e1b00 */
[----:B------:R-:W-:Y:S02]  /*24a0*/  @!P4 IMAD.WIDE.U32 R42, R50, 0x8, R44 ;  /* 0x00000008322ac825 */ /* 0x000fe400078e002c */
[----:B------:R-:W3:Y:S04]  /*24b0*/  @!P1 LDG.E.64 R40, desc[UR6][R40.64] ;  /* 0x0000000628289981 */ /* 0x000ee8000c1e1b00 */
[----:B------:R-:W4:Y:S01]  /*24c0*/  @!P4 LDG.E.64 R42, desc[UR6][R42.64] ;  /* 0x000000062a2ac981 */ /* 0x000f22000c1e1b00 */
[----:B------:R-:W-:-:S02]  /*24d0*/  UIADD3 UR5, UPT, UPT, UR4, 0x4, URZ ;  /* 0x0000000404057890 */ /* 0x000fc4000fffe0ff */
[----:B------:R-:W-:Y:S01]  /*24e0*/  UIADD3 UR8, UPT, UPT, UR4, 0x5, URZ ;  /* 0x0000000504087890 */ /* 0x000fe2000fffe0ff */
[----:B0-----:R-:W-:Y:S01]  /*24f0*/  @!P5 FADD.FTZ R58, R58, R36 ;  /* 0x000000243a3ad221 */ /* 0x001fe20000010000 */
[----:B------:R-:W-:Y:S02]  /*2500*/  @!P5 FADD.FTZ R59, R59, R37 ;  /* 0x000000253b3bd221 */ /* 0x000fe40000010000 */
[----:B------:R-:W-:Y:S01]  /*2510*/  ISETP.EQ.OR P5, PT, R3, UR5, P2 ;  /* 0x0000000503007c0c */ /* 0x000fe200097a2670 */
[----:B------:R-:W-:Y:S01]  /*2520*/  UIADD3 UR5, UPT, UPT, UR4, 0x6, URZ ;  /* 0x0000000604057890 */ /* 0x000fe2000fffe0ff */
[----:B--2---:R-:W-:Y:S01]  /*2530*/  @!P6 FADD.FTZ R58, R58, R38 ;  /* 0x000000263a3ae221 */ /* 0x004fe20000010000 */
[----:B------:R-:W-:Y:S01]  /*2540*/  @!P6 FADD.FTZ R59, R59, R39 ;  /* 0x000000273b3be221 */ /* 0x000fe20000010000 */
[----:B------:R-:W-:Y:S01]  /*2550*/  ISETP.EQ.OR P6, PT, R3, UR8, P2 ;  /* 0x0000000803007c0c */ /* 0x000fe200097c2670 */
[----:B------:R-:W-:Y:S01]  /*2560*/  UIADD3 UR8, UPT, UPT, UR4, 0x7, URZ ;  /* 0x0000000704087890 */ /* 0x000fe2000fffe0ff */
[----:B---3--:R-:W-:Y:S01]  /*2570*/  @!P1 FADD.FTZ R58, R58, R40 ;  /* 0x000000283a3a9221 */ /* 0x008fe20000010000 */
[----:B------:R-:W-:Y:S01]  /*2580*/  @!P1 FADD.FTZ R59, R59, R41 ;  /* 0x000000293b3b9221 */ /* 0x000fe20000010000 */
[----:B------:R-:W-:-:S02]  /*2590*/  ISETP.EQ.OR P1, PT, R3, UR5, P2 ;  /* 0x0000000503007c0c */ /* 0x000fc40009722670 */
[----:B----4-:R-:W-:Y:S01]  /*25a0*/  @!P4 FADD.FTZ R58, R58, R42 ;  /* 0x0000002a3a3ac221 */ /* 0x010fe20000010000 */
[----:B------:R-:W-:Y:S02]  /*25b0*/  @!P4 FADD.FTZ R59, R59, R43 ;  /* 0x0000002b3b3bc221 */ /* 0x000fe40000010000 */
[----:B------:R-:W-:Y:S01]  /*25c0*/  @!P5 IMAD.WIDE.U32 R36, R47, 0x8, R44 ;  /* 0x000000082f24d825 */ /* 0x000fe200078e002c */
[----:B------:R-:W-:-:S03]  /*25d0*/  ISETP.EQ.OR P4, PT, R3, UR8, P2 ;  /* 0x0000000803007c0c */ /* 0x000fc60009782670 */
[--C-:B------:R-:W-:Y:S02]  /*25e0*/  @!P6 IMAD.WIDE.U32 R38, R49, 0x8, R44.reuse ;  /* 0x000000083126e825 */ /* 0x100fe400078e002c */
[----:B------:R-:W2:Y:S02]  /*25f0*/  @!P5 LDG.E.64 R36, desc[UR6][R36.64] ;  /* 0x000000062424d981 */ /* 0x000ea4000c1e1b00 */
[--C-:B------:R-:W-:Y:S02]  /*2600*/  @!P1 IMAD.WIDE.U32 R40, R48, 0x8, R44.reuse ;  /* 0x0000000830289825 */ /* 0x100fe400078e002c */
[----:B------:R-:W3:Y:S04]  /*2610*/  @!P6 LDG.E.64 R38, desc[UR6][R38.64] ;  /* 0x000000062626e981 */ /* 0x000ee8000c1e1b00 */
[----:B------:R-:W-:Y:S01]  /*2620*/  @!P4 IMAD.WIDE.U32 R42, R51, 0x8, R44 ;  /* 0x00000008332ac825 */ /* 0x000fe200078e002c */
[----:B------:R-:W4:Y:S05]  /*2630*/  @!P1 LDG.E.64 R40, desc[UR6][R40.64] ;  /* 0x0000000628289981 */ /* 0x000f2a000c1e1b00 */
[----:B------:R-:W5:Y:S01]  /*2640*/  @!P4 LDG.E.64 R42, desc[UR6][R42.64] ;  /* 0x000000062a2ac981 */ /* 0x000f62000c1e1b00 */
[----:B------:R-:W-:Y:S01]  /*2650*/  UIADD3 UR4, UPT, UPT, UR4, 0x8, URZ ;  /* 0x0000000804047890 */ /* 0x000fe2000fffe0ff */
[----:B------:R-:W-:-:S02]  /*2660*/  IADD3 R53, PT, PT, R53, 0x8, RZ ;  /* 0x0000000835357810 */ /* 0x000fc40007ffe0ff */
[C---:B------:R-:W-:Y:S02]  /*2670*/  LEA R54, R5.reuse, R54, 0x3 ;  /* 0x0000003605367211 */ /* 0x040fe400078e18ff */
[C---:B------:R-:W-:Y:S02]  /*2680*/  LEA R52, R5.reuse, R52, 0x3 ;  /* 0x0000003405347211 */ /* 0x040fe400078e18ff */
[C---:B------:R-:W-:Y:S02]  /*2690*/  LEA R46, R5.reuse, R46, 0x3 ;  /* 0x0000002e052e7211 */ /* 0x040fe400078e18ff */
[C---:B------:R-:W-:Y:S02]  /*26a0*/  LEA R50, R5.reuse, R50, 0x3 ;  /* 0x0000003205327211 */ /* 0x040fe400078e18ff */
[C---:B------:R-:W-:Y:S02]  /*26b0*/  LEA R47, R5.reuse, R47, 0x3 ;  /* 0x0000002f052f7211 */ /* 0x040fe400078e18ff */
[----:B------:R-:W-:-:S02]  /*26c0*/  LEA R49, R5, R49, 0x3 ;  /* 0x0000003105317211 */ /* 0x000fc400078e18ff */
[C---:B------:R-:W-:Y:S02]  /*26d0*/  LEA R48, R5.reuse, R48, 0x3 ;  /* 0x0000003005307211 */ /* 0x040fe400078e18ff */
[----:B------:R-:W-:Y:S01]  /*26e0*/  LEA R51, R5, R51, 0x3 ;  /* 0x0000003305337211 */ /* 0x000fe200078e18ff */
[----:B--2---:R-:W-:Y:S01]  /*26f0*/  @!P5 FADD.FTZ R58, R58, R36 ;  /* 0x000000243a3ad221 */ /* 0x004fe20000010000 */
[----:B------:R-:W-:-:S03]  /*2700*/  @!P5 FADD.FTZ R59, R59, R37 ;  /* 0x000000253b3bd221 */ /* 0x000fc60000010000 */
[----:B---3--:R-:W-:Y:S01]  /*2710*/  @!P6 FADD.FTZ R58, R58, R38 ;  /* 0x000000263a3ae221 */ /* 0x008fe20000010000 */
[----:B------:R-:W-:-:S03]  /*2720*/  @!P6 FADD.FTZ R59, R59, R39 ;  /* 0x000000273b3be221 */ /* 0x000fc60000010000 */
[----:B----4-:R-:W-:Y:S01]  /*2730*/  @!P1 FADD.FTZ R58, R58, R40 ;  /* 0x000000283a3a9221 */ /* 0x010fe20000010000 */
[----:B------:R-:W-:Y:S01]  /*2740*/  @!P1 FADD.FTZ R59, R59, R41 ;  /* 0x000000293b3b9221 */ /* 0x000fe20000010000 */
[----:B------:R-:W-:Y:S02]  /*2750*/  ISETP.NE.AND P1, PT, R55, UR4, PT ;  /* 0x0000000437007c0c */ /* 0x000fe4000bf25270 */
[----:B-----5:R-:W-:Y:S01]  /*2760*/  @!P4 FADD.FTZ R58, R58, R42 ;  /* 0x0000002a3a3ac221 */ /* 0x020fe20000010000 */
[----:B------:R-:W-:-:S10]  /*2770*/  @!P4 FADD.FTZ R59, R59, R43 ;  /* 0x0000002b3b3bc221 */ /* 0x000fd40000010000 */
[----:B------:R-:W-:Y:S05]  /*2780*/  @P1 BRA `(.L_x_1872) ;  /* 0xfffffffc00141947 */ /* 0x000fea000383ffff */
[----:B------:R-:W-:-:S07]  /*2790*/  MOV R42, R55 ;  /* 0x00000037002a7202 */ /* 0x000fce0000000f00 */
.L_x_1871:
[----:B------:R-:W-:-:S13]  /*27a0*/  LOP3.LUT P1, RZ, R7, 0x7, RZ, 0xc0, !PT ;  /* 0x0000000707ff7812 */ /* 0x000fda000782c0ff */
[----:B------:R-:W-:Y:S05]  /*27b0*/  @!P1 BRA `(.L_x_1868) ;  /* 0x0000000000f49947 */ /* 0x000fea0003800000 */
[C---:B---3--:R-:W-:Y:S02]  /*27c0*/  LOP3.LUT R36, R7.reuse, 0x7, RZ, 0xc0, !PT ;  /* 0x0000000707247812 */ /* 0x048fe400078ec0ff */
[----:B------:R-:W-:Y:S02]  /*27d0*/  LOP3.LUT P1, R47, R7, 0x3, RZ, 0xc0, !PT ;  /* 0x00000003072f7812 */ /* 0x000fe4000782c0ff */
[----:B------:R-:W-:-:S04]  /*27e0*/  IADD3 R36, PT, PT, R36, -0x1, RZ ;  /* 0xffffffff24247810 */ /* 0x000fc80007ffe0ff */
[----:B------:R-:W-:-:S13]  /*27f0*/  ISETP.GE.U32.AND P4, PT, R36, 0x3, PT ;  /* 0x000000032400780c */ /* 0x000fda0003f86070 */
[----:B------:R-:W-:Y:S05]  /*2800*/  @!P4 BRA `(.L_x_1873) ;  /* 0x000000000070c947 */ /* 0x000fea0003800000 */
[----:B------:R-:W-:-:S13]  /*2810*/  ISETP.EQ.OR P6, PT, R42, R3, P2 ;  /* 0x000000032a00720c */ /* 0x000fda00017c2670 */
[----:B------:R-:W-:-:S04]  /*2820*/  @!P6 IMAD R37, R42, R5, R0 ;  /* 0x000000052a25e224 */ /* 0x000fc800078e0200 */
[----:B------:R-:W-:-:S06]  /*2830*/  @!P6 IMAD.WIDE.U32 R36, R37, 0x8, R44 ;  /* 0x000000082524e825 */ /* 0x000fcc00078e002c */
[----:B------:R-:W0:Y:S01]  /*2840*/  @!P6 LDG.E.64 R36, desc[UR6][R36.64] ;  /* 0x000000062424e981 */ /* 0x000e22000c1e1b00 */
[C---:B------:R-:W-:Y:S02]  /*2850*/  IADD3 R38, PT, PT, R42.reuse, 0x1, RZ ;  /* 0x000000012a267810 */ /* 0x040fe40007ffe0ff */
[----:B------:R-:W-:Y:S02]  /*2860*/  IADD3 R40, PT, PT, R42, 0x2, RZ ;  /* 0x000000022a287810 */ /* 0x000fe40007ffe0ff */
[-C--:B------:R-:W-:Y:S02]  /*2870*/  ISETP.EQ.OR P5, PT, R38, R3.reuse, P2 ;  /* 0x000000032600720c */ /* 0x080fe400017a2670 */
[----:B------:R-:W-:Y:S02]  /*2880*/  IADD3 R46, PT, PT, R42, 0x3, RZ ;  /* 0x000000032a2e7810 */ /* 0x000fe40007ffe0ff */
[----:B------:R-:W-:-:S09]  /*2890*/  ISETP.EQ.OR P4, PT, R40, R3, P2 ;  /* 0x000000032800720c */ /* 0x000fd20001782670 */
[----:B------:R-:W-:-:S04]  /*28a0*/  @!P5 IMAD R39, R38, R5, R0 ;  /* 0x000000052627d224 */ /* 0x000fc800078e0200 */
[----:B-1----:R-:W-:Y:S02]  /*28b0*/  @!P4 IMAD R41, R40, R5, R0 ;  /* 0x000000052829c224 */ /* 0x002fe400078e0200 */
[----:B0-----:R-:W-:Y:S01]  /*28c0*/  @!P6 FADD.FTZ R58, R58, R36 ;  /* 0x000000243a3ae221 */ /* 0x001fe20000010000 */
[----:B------:R-:W-:Y:S01]  /*28d0*/  @!P6 FADD.FTZ R59, R59, R37 ;  /* 0x000000253b3be221 */ /* 0x000fe20000010000 */
[----:B------:R-:W-:Y:S01]  /*28e0*/  ISETP.EQ.OR P6, PT, R46, R3, P2 ;  /* 0x000000032e00720c */ /* 0x000fe200017c2670 */
        /* <DEDUP_REMOVED lines=14> */
.L_x_1873:
        /* <DEDUP_REMOVED lines=12> */
[----:B------:R-:W2:Y:S01]  /*2a90*/  @!P1 LDG.E.64 R38, desc[UR6][R38.64] ;  /* 0x0000000626269981 */ /* 0x000ea2000c1e1b00 */
[----:B------:R-:W-:Y:S01]  /*2aa0*/  IADD3 R42, PT, PT, R42, 0x2, RZ ;  /* 0x000000022a2a7810 */ /* 0x000fe20007ffe0ff */
[----:B0-----:R-:W-:Y:S01]  /*2ab0*/  @!P4 FADD.FTZ R58, R58, R36 ;  /* 0x000000243a3ac221 */ /* 0x001fe20000010000 */
[----:B------:R-:W-:-:S03]  /*2ac0*/  @!P4 FADD.FTZ R59, R59, R37 ;  /* 0x000000253b3bc221 */ /* 0x000fc60000010000 */
[----:B--2---:R-:W-:Y:S01]  /*2ad0*/  @!P1 FADD.FTZ R58, R58, R38 ;  /* 0x000000263a3a9221 */ /* 0x004fe20000010000 */
[----:B------:R-:W-:-:S07]  /*2ae0*/  @!P1 FADD.FTZ R59, R59, R39 ;  /* 0x000000273b3b9221 */ /* 0x000fce0000010000 */
.L_x_1874:
        /* <DEDUP_REMOVED lines=9> */
.L_x_1875:
[----:B------:R-:W-:Y:S05]  /*2b80*/  BSYNC.RECONVERGENT B0 ;  /* 0x0000000000007941 */ /* 0x000fea0003800200 */
.L_x_1868:
[----:B------:R-:W4:Y:S01]  /*2b90*/  S2UR UR5, SR_CgaCtaId ;  /* 0x00000000000579c3 */ /* 0x000f220000008800 */
[----:B------:R-:W2:Y:S01]  /*2ba0*/  LDCU UR8, c[0x0][0x414] ;  /* 0x00008280ff0877ac */ /* 0x000ea20008000800 */
[----:B-1-3--:R-:W-:Y:S01]  /*2bb0*/  LOP3.LUT R41, R14, 0xffff, RZ, 0xc0, !PT ;  /* 0x0000ffff0e297812 */ /* 0x00afe200078ec0ff */
[----:B------:R-:W-:-:S03]  /*2bc0*/  UMOV UR4, 0x400 ;  /* 0x0000040000047882 */ /* 0x000fc60000000000 */
[----:B------:R-:W-:Y:S02]  /*2bd0*/  IADD3 R41, PT, PT, R98, R41, RZ ;  /* 0x0000002962297210 */ /* 0x000fe40007ffe0ff */
[----:B------:R-:W1:Y:S08]  /*2be0*/  @P0 LDC.64 R44, c[0x0][0x388] ;  /* 0x0000e200ff2c0b82 */ /* 0x000e700000000a00 */
[----:B------:R-:W3:Y:S01]  /*2bf0*/  LDC.64 R38, c[0x0][0x398] ;  /* 0x0000e600ff267b82 */ /* 0x000ee20000000a00 */
[----:B--2---:R-:W-:Y:S01]  /*2c00*/  @P0 FMUL.FTZ R42, R58, UR8 ;  /* 0x000000083a2a0c20 */ /* 0x004fe20008410000 */
[----:B------:R-:W-:Y:S01]  /*2c10*/  @P0 FMUL.FTZ R43, R59, UR8 ;  /* 0x000000083b2b0c20 */ /* 0x000fe20008410000 */
[----:B----4-:R-:W-:-:S05]  /*2c20*/  ULEA UR4, UR5, UR4, 0x18 ;  /* 0x0000000405047291 */ /* 0x010fca000f8ec0ff */
[----:B------:R-:W2:Y:S01]  /*2c30*/  LDC.64 R36, c[0x0][0x3a0] ;  /* 0x0000e800ff247b82 */ /* 0x000ea20000000a00 */
[----:B-1----:R-:W-:-:S03]  /*2c40*/  @P0 IMAD.WIDE R44, R8, 0x8, R44 ;  /* 0x00000008082c0825 */ /* 0x002fc600078e022c */
[----:B------:R-:W-:Y:S04]  /*2c50*/  @!P2 STS.64 [UR4+0x88], R58 ;  /* 0x0000883aff00a988 */ /* 0x000fe80008000a04 */
[----:B------:R1:W-:Y:S01]  /*2c60*/  @P0 STG.E.64 desc[UR6][R44.64], R42 ;  /* 0x0000002a2c000986 */ /* 0x0003e2000c101b06 */
[----:B---3--:R-:W-:-:S04]  /*2c70*/  IMAD.WIDE R46, R41, 0x4, R38 ;  /* 0x00000004292e7825 */ /* 0x008fc800078e0226 */
[----:B--2---:R-:W-:Y:S01]  /*2c80*/  IMAD.WIDE R38, R41, 0x4, R36 ;  /* 0x0000000429267825 */ /* 0x004fe200078e0224 */
[----:B------:R-:W-:Y:S06]  /*2c90*/  BAR.SYNC.DEFER_BLOCKING 0x0 ;  /* 0x0000000000007b1d */ /* 0x000fec0000010000 */
[----:B------:R2:W5:Y:S04]  /*2ca0*/  LDG.E.64 R36, desc[UR6][R46.64] ;  /* 0x000000062e247981 */ /* 0x000568000c1e1b00 */
[----:B------:R-:W5:Y:S01]  /*2cb0*/  LDG.E.64 R38, desc[UR6][R38.64] ;  /* 0x0000000626267981 */ /* 0x000f62000c1e1b00 */
[----:B-1----:R-:W-:Y:S01]  /*2cc0*/  HFMA2 R44, -RZ, RZ, 1.875, 0 ;  /* 0x3f800000ff2c7431 */ /* 0x002fe200000001ff */
[----:B------:R-:W-:Y:S02]  /*2cd0*/  BSSY.RECONVERGENT B0, `(.L_x_1876) ;  /* 0x0000387000007945 */ /* 0x000fe40003800200 */
[----:B------:R-:W1:Y:S01]  /*2ce0*/  LDS.64 R40, [UR4+0x88] ;  /* 0x00008804ff287984 */ /* 0x000e620008000a00 */
[----:B------:R-:W3:Y:S02]  /*2cf0*/  LDCU.U8 UR4, c[0x0][0x3fc] ;  /* 0x00007f80ff0477ac */ /* 0x000ee40008000000 */
[----:B---3--:R-:W-:Y:S01]  /*2d00*/  UISETP.NE.AND UP0, UPT, UR4, URZ, UPT ;  /* 0x000000ff0400728c */ /* 0x008fe2000bf05270 */
[----:B-1----:R-:W-:-:S04]  /*2d10*/  FMUL.FTZ R48, R40, UR8 ;  /* 0x0000000828307c20 */ /* 0x002fc80008410000 */
[----:B------:R-:W-:-:S04]  /*2d20*/  FMUL.FTZ R40, R48, R48 ;  /* 0x0000003030287220 */ /* 0x000fc80000410000 */
[----:B------:R-:W-:-:S05]  /*2d30*/  FFMA.FTZ R40, R41, UR8, -R40 ;  /* 0x0000000829287c23 */ /* 0x000fca0008010828 */
[----:B------:R-:W-:-:S13]  /*2d40*/  FSETP.GTU.FTZ.AND P1, PT, R40, RZ, PT ;  /* 0x000000ff2800720b */ /* 0x000fda0003f3c000 */
[----:B------:R-:W1:Y:S02]  /*2d50*/  @P1 LDC R41, c[0x0][0x3a8] ;  /* 0x0000ea00ff291b82 */ /* 0x000e640000000800 */
[----:B-1----:R-:W-:-:S04]  /*2d60*/  @P1 FADD.FTZ R40, R40, R41 ;  /* 0x0000002928281221 */ /* 0x002fc80000010000 */
[----:B------:R2:W1:Y:S01]  /*2d70*/  @P1 MUFU.RSQ R44, R40 ;  /* 0x00000028002c1308 */ /* 0x0004620000001400 */
[----:B------:R-:W-:Y:S05]  /*2d80*/  BRA.U UP0, `(.L_x_1877) ;  /* 0x0000001500bc7547 */ /* 0x000fea000b800000 */
[----:B------:R-:W3:Y:S01]  /*2d90*/  LDCU.64 UR8, c[0x0][0x3e8] ;  /* 0x00007d00ff0877ac */ /* 0x000ee20008000a00 */
[----:B------:R-:W-:Y:S01]  /*2da0*/  BSSY.RECONVERGENT B1, `(.L_x_1878) ;  /* 0x000001a000017945 */ /* 0x000fe20003800200 */
[----:B---3--:R-:W-:Y:S02]  /*2db0*/  ISETP.GE.U32.AND P1, PT, R96, UR8, PT ;  /* 0x0000000860007c0c */ /* 0x008fe4000bf26070 */
[----:B------:R-:W-:Y:S02]  /*2dc0*/  ISETP.GE.U32.AND P2, PT, R94, UR8, PT ;  /* 0x000000085e007c0c */ /* 0x000fe4000bf46070 */
[----:B------:R-:W-:Y:S02]  /*2dd0*/  ISETP.GE.AND.EX P1, PT, R9, UR9, PT, P1 ;  /* 0x0000000909007c0c */ /* 0x000fe4000bf26310 */
[----:B------:R-:W-:Y:S02]  /*2de0*/  ISETP.GE.U32.AND P5, PT, R92, UR8, PT ;  /* 0x000000085c007c0c */ /* 0x000fe4000bfa6070 */
[----:B------:R-:W-:-:S02]  /*2df0*/  ISETP.GE.U32.AND P6, PT, R90, UR8, PT ;  /* 0x000000085a007c0c */ /* 0x000fc4000bfc6070 */
[----:B------:R-:W-:-:S07]  /*2e00*/  ISETP.GE.AND.EX P2, PT, R13, UR9, PT, P2 ;  /* 0x000000090d007c0c */ /* 0x000fce000bf46320 */
[----:B------:R-:W-:Y:S06]  /*2e10*/  @P1 BRA `(.L_x_1879) ;  /* 0x0000000000481947 */ /* 0x000fec0003800000 */
[----:B------:R-:W3:Y:S01]  /*2e20*/  LDCU.64 UR10, c[0x0][0x3e0] ;  /* 0x00007c00ff0a77ac */ /* 0x000ee20008000a00 */
[----:B--2---:R-:W-:Y:S01]  /*2e30*/  MOV R40, R102 ;  /* 0x0000006600287202 */ /* 0x004fe20000000f00 */
[--C-:B------:R-:W-:Y:S01]  /*2e40*/  FADD.FTZ R69, R69, -R48.reuse ;  /* 0x8000003045457221 */ /* 0x100fe20000010000 */
[----:B------:R-:W-:Y:S01]  /*2e50*/  MOV R41, R101 ;  /* 0x0000006500297202 */ /* 0x000fe20000000f00 */
[----:B------:R-:W2:Y:S01]  /*2e60*/  LDCU.64 UR4, c[0x0][0x380] ;  /* 0x00007000ff0477ac */ /* 0x000ea20008000a00 */
[----:B------:R-:W-:Y:S01]  /*2e70*/  FADD.FTZ R43, R18, -R48 ;  /* 0x80000030122b7221 */ /* 0x000fe20000010000 */
[----:B-1----:R-:W-:-:S03]  /*2e80*/  FMUL.FTZ R69, R69, R44 ;  /* 0x0000002c45457220 */ /* 0x002fc60000410000 */
[----:B------:R-:W-:Y:S01]  /*2e90*/  FMUL.FTZ R18, R43, R44 ;  /* 0x0000002c2b127220 */ /* 0x000fe20000410000 */
[----:B-----5:R-:W-:-:S03]  /*2ea0*/  FFMA.FTZ R69, R36, R69, R38 ;  /* 0x0000004524457223 */ /* 0x020fc60000010026 */
[----:B------:R-:W-:Y:S01]  /*2eb0*/  FFMA.FTZ R18, R37, R18, R39 ;  /* 0x0000001225127223 */ /* 0x000fe20000010027 */
[----:B---3--:R-:W-:Y:S02]  /*2ec0*/  IMAD R45, R9, UR10, RZ ;  /* 0x0000000a092d7c24 */ /* 0x008fe4000f8e02ff */
[----:B------:R-:W-:-:S04]  /*2ed0*/  IMAD.WIDE.U32 R40, R96, UR10, R40 ;  /* 0x0000000a60287c25 */ /* 0x000fc8000f8e0028 */
[----:B------:R-:W-:Y:S01]  /*2ee0*/  IMAD R45, R96, UR11, R45 ;  /* 0x0000000b602d7c24 */ /* 0x000fe2000f8e022d */
[----:B--2---:R-:W-:-:S04]  /*2ef0*/  LEA R42, P1, R40, UR4, 0x1 ;  /* 0x00000004282a7c11 */ /* 0x004fc8000f8208ff */
[----:B------:R-:W-:Y:S02]  /*2f00*/  IADD3 R45, PT, PT, R41, R45, RZ ;  /* 0x0000002d292d7210 */ /* 0x000fe40007ffe0ff */
[----:B------:R-:W-:Y:S02]  /*2f10*/  F2FP.BF16.F32.PACK_AB R41, R18, R69 ;  /* 0x000000451229723e */ /* 0x000fe400000010ff */
[----:B------:R-:W-:-:S05]  /*2f20*/  LEA.HI.X R43, R40, UR5, R45, 0x1, P1 ;  /* 0x00000005282b7c11 */ /* 0x000fca00088f0c2d */
[----:B------:R3:W-:Y:S02]  /*2f30*/  STG.E desc[UR6][R42.64], R41 ;  /* 0x000000292a007986 */ /* 0x0007e4000c101906 */
.L_x_1879:
[----:B------:R-:W-:Y:S05]  /*2f40*/  BSYNC.RECONVERGENT B1 ;  /* 0x0000000000017941 */ /* 0x000fea0003800200 */
.L_x_1878:
[----:B------:R-:W-:Y:S04]  /*2f50*/  BSSY.RECONVERGENT B1, `(.L_x_1880) ;  /* 0x0000014000017945 */ /* 0x000fe80003800200 */
[----:B------:R-:W-:Y:S05]  /*2f60*/  @P2 BRA `(.L_x_1881) ;  /* 0x0000000000482947 */ /* 0x000fea0003800000 */
[----:B------:R-:W4:Y:S01]  /*2f70*/  LDCU.64 UR4, c[0x0][0x3e0] ;  /* 0x00007c00ff0477ac */ /* 0x000f220008000a00 */
[----:B--2---:R-:W-:Y:S01]  /*2f80*/  MOV R40, R102 ;  /* 0x0000006600287202 */ /* 0x004fe20000000f00 */
[--C-:B---3--:R-:W-:Y:S01]  /*2f90*/  FADD.FTZ R43, R16, -R48.reuse ;  /* 0x80000030102b7221 */ /* 0x108fe20000010000 */
[----:B------:R-:W-:Y:S01]  /*2fa0*/  MOV R41, R101 ;  /* 0x0000006500297202 */ /* 0x000fe20000000f00 */
[----:B------:R-:W2:Y:S01]  /*2fb0*/  LDCU.64 UR10, c[0x0][0x380] ;  /* 0x00007000ff0a77ac */ /* 0x000ea20008000a00 */
[----:B------:R-:W-:Y:S01]  /*2fc0*/  FADD.FTZ R67, R67, -R48 ;  /* 0x8000003043437221 */ /* 0x000fe20000010000 */
[----:B-1----:R-:W-:-:S03]  /*2fd0*/  FMUL.FTZ R43, R43, R44 ;  /* 0x0000002c2b2b7220 */ /* 0x002fc60000410000 */
[----:B------:R-:W-:Y:S01]  /*2fe0*/  FMUL.FTZ R16, R67, R44 ;  /* 0x0000002c43107220 */ /* 0x000fe20000410000 */
[----:B-----5:R-:W-:Y:S01]  /*2ff0*/  FFMA.FTZ R18, R36, R43, R38 ;  /* 0x0000002b24127223 */ /* 0x020fe20000010026 */
[----:B----4-:R-:W-:Y:S02]  /*3000*/  IMAD R45, R13, UR4, RZ ;  /* 0x000000040d2d7c24 */ /* 0x010fe4000f8e02ff */
[----:B------:R-:W-:-:S04]  /*3010*/  IMAD.WIDE.U32 R40, R94, UR4, R40 ;  /* 0x000000045e287c25 */ /* 0x000fc8000f8e0028 */
[----:B------:R-:W-:Y:S02]  /*3020*/  IMAD R47, R94, UR5, R45 ;  /* 0x000000055e2f7c24 */ /* 0x000fe4000f8e022d */
[----:B------:R-:W-:Y:S01]  /*3030*/  FFMA.FTZ R45, R37, R16, R39 ;  /* 0x00000010252d7223 */ /* 0x000fe20000010027 */
[C---:B--2---:R-:W-:Y:S02]  /*3040*/  LEA R42, P1, R40.reuse, UR10, 0x1 ;  /* 0x0000000a282a7c11 */ /* 0x044fe4000f8208ff */
[----:B------:R-:W-:Y:S02]  /*3050*/  IADD3 R47, PT, PT, R41, R47, RZ ;  /* 0x0000002f292f7210 */ /* 0x000fe40007ffe0ff */
[----:B------:R-:W-:Y:S02]  /*3060*/  F2FP.BF16.F32.PACK_AB R41, R45, R18 ;  /* 0x000000122d29723e */ /* 0x000fe400000010ff */
[----:B------:R-:W-:-:S05]  /*3070*/  LEA.HI.X R43, R40, UR11, R47, 0x1, P1 ;  /* 0x0000000b282b7c11 */ /* 0x000fca00088f0c2f */
[----:B------:R4:W-:Y:S02]  /*3080*/  STG.E desc[UR6][R42.64], R41 ;  /* 0x000000292a007986 */ /* 0x0009e4000c101906 */
.L_x_1881:
[----:B------:R-:W-:Y:S05]  /*3090*/  BSYNC.RECONVERGENT B1 ;  /* 0x0000000000017941 */ /* 0x000fea0003800200 */
.L_x_1880:
        /* <DEDUP_REMOVED lines=8> */
[----:B------:R-:W-:Y:S01]  /*3120*/  ISETP.GE.AND.EX P2, PT, R21, UR9, PT, P2 ;  /* 0x0000000915007c0c */ /* 0x000fe2000bf46320 */
[----:B------:R-:W-:-:S12]  /*3130*/  @P5 BRA `(.L_x_1883) ;  /* 0x0000000000485947 */ /* 0x000fd80003800000 */
[----:B------:R-:W0:Y:S01]  /*3140*/  LDCU.64 UR4, c[0x0][0x3e0] ;  /* 0x00007c00ff0477ac */ /* 0x000e220008000a00 */
[----:B--2---:R-:W-:Y:S01]  /*3150*/  MOV R40, R102 ;  /* 0x0000006600287202 */ /* 0x004fe20000000f00 */
[--C-:B---34-:R-:W-:Y:S01]  /*3160*/  FADD.FTZ R43, R20, -R48.reuse ;  /* 0x80000030142b7221 */ /* 0x118fe20000010000 */
[----:B------:R-:W-:Y:S01]  /*3170*/  MOV R41, R101 ;  /* 0x0000006500297202 */ /* 0x000fe20000000f00 */
[----:B------:R-:W2:Y:S01]  /*3180*/  LDCU.64 UR10, c[0x0][0x380] ;  /* 0x00007000ff0a77ac */ /* 0x000ea20008000a00 */
[----:B------:R-:W-:Y:S01]  /*3190*/  FADD.FTZ R71, R71, -R48 ;  /* 0x8000003047477221 */ /* 0x000fe20000010000 */
[----:B-1----:R-:W-:-:S03]  /*31a0*/  FMUL.FTZ R43, R43, R44 ;  /* 0x0000002c2b2b7220 */ /* 0x002fc60000410000 */
[----:B------:R-:W-:Y:S01]  /*31b0*/  FMUL.FTZ R16, R71, R44 ;  /* 0x0000002c47107220 */ /* 0x000fe20000410000 */
[----:B-----5:R-:W-:Y:S01]  /*31c0*/  FFMA.FTZ R18, R36, R43, R38 ;  /* 0x0000002b24127223 */ /* 0x020fe20000010026 */
[----:B0-----:R-:W-:Y:S02]  /*31d0*/  IMAD R45, R15, UR4, RZ ;  /* 0x000000040f2d7c24 */ /* 0x001fe4000f8e02ff */
        /* <DEDUP_REMOVED lines=8> */
.L_x_1883:
[----:B------:R-:W-:Y:S05]  /*3260*/  BSYNC.RECONVERGENT B1 ;  /* 0x0000000000017941 */ /* 0x000fea0003800200 */
.L_x_1882:
[----:B------:R-:W-:Y:S04]  /*3270*/  BSSY.RECONVERGENT B1, `(.L_x_1884) ;  /* 0x0000014000017945 */ /* 0x000fe80003800200 */
[----:B------:R-:W-:Y:S05]  /*3280*/  @P6 BRA `(.L_x_1885) ;  /* 0x0000000000486947 */ /* 0x000fea0003800000 */
[----:B------:R-:W1:Y:S01]  /*3290*/  LDCU.64 UR4, c[0x0][0x3e0] ;  /* 0x00007c00ff0477ac */ /* 0x000e620008000a00 */
[----:B--2---:R-:W-:Y:S01]  /*32a0*/  MOV R40, R102 ;  /* 0x0000006600287202 */ /* 0x004fe20000000f00 */
[--C-:B------:R-:W-:Y:S01]  /*32b0*/  FADD.FTZ R73, R73, -R48.reuse ;  /* 0x8000003049497221 */ /* 0x100fe20000010000 */
[----:B0--34-:R-:W-:Y:S01]  /*32c0*/  MOV R41, R101 ;  /* 0x0000006500297202 */ /* 0x019fe20000000f00 */
[----:B------:R-:W0:Y:S01]  /*32d0*/  LDCU.64 UR10, c[0x0][0x380] ;  /* 0x00007000ff0a77ac */ /* 0x000e220008000a00 */
[----:B------:R-:W-:Y:S01]  /*32e0*/  FADD.FTZ R43, R22, -R48 ;  /* 0x80000030162b7221 */ /* 0x000fe20000010000 */
[----:B-1----:R-:W-:-:S03]  /*32f0*/  FMUL.FTZ R73, R73, R44 ;  /* 0x0000002c49497220 */ /* 0x002fc60000410000 */
        /* <DEDUP_REMOVED lines=11> */
.L_x_1885:
[----:B------:R-:W-:Y:S05]  /*33b0*/  BSYNC.RECONVERGENT B1 ;  /* 0x0000000000017941 */ /* 0x000fea0003800200 */
.L_x_1884:
        /* <DEDUP_REMOVED lines=20> */
.L_x_1887:
[----:B------:R-:W-:Y:S05]  /*3500*/  BSYNC.RECONVERGENT B1 ;  /* 0x0000000000017941 */ /* 0x000fea0003800200 */
.L_x_1886:
[----:B------:R-:W-:Y:S04]  /*3510*/  BSSY.RECONVERGENT B1, `(.L_x_1888) ;  /* 0x0000014000017945 */ /* 0x000fe80003800200 */
[----:B------:R-:W-:Y:S05]  /*3520*/  @P2 BRA `(.L_x_1889) ;  /* 0x0000000000482947 */ /* 0x000fea0003800000 */
[----:B------:R-:W1:Y:S01]  /*3530*/  LDCU.64 UR4, c[0x0][0x3e0] ;  /* 0x00007c00ff0477ac */ /* 0x000e620008000a00 */
[----:B--2---:R-:W-:Y:S01]  /*3540*/  MOV R40, R102 ;  /* 0x0000006600287202 */ /* 0x004fe20000000f00 */
[--C-:B0--34-:R-:W-:Y:S01]  /*3550*/  FADD.FTZ R43, R26, -R48.reuse ;  /* 0x800000301a2b7221 */ /* 0x119fe20000010000 */
[----:B------:R-:W-:Y:S01]  /*3560*/  MOV R41, R101 ;  /* 0x0000006500297202 */ /* 0x000fe20000000f00 */
[----:B------:R-:W0:Y:S01]  /*3570*/  LDCU.64 UR10, c[0x0][0x380] ;  /* 0x00007000ff0a77ac */ /* 0x000e220008000a00 */
[----:B------:R-:W-:Y:S01]  /*3580*/  FADD.FTZ R77, R77, -R48 ;  /* 0x800000304d4d7221 */ /* 0x000fe20000010000 */
[----:B-1----:R-:W-:-:S03]  /*3590*/  FMUL.FTZ R43, R43, R44 ;  /* 0x0000002c2b2b7220 */ /* 0x002fc60000410000 */
        /* <DEDUP_REMOVED lines=11> */
.L_x_1889:
[----:B------:R-:W-:Y:S05]  /*3650*/  BSYNC.RECONVERGENT B1 ;  /* 0x0000000000017941 */ /* 0x000fea0003800200 */
.L_x_1888:
        /* <DEDUP_REMOVED lines=28> */
.L_x_1891:
[----:B------:R-:W-:Y:S05]  /*3820*/  BSYNC.RECONVERGENT B1 ;  /* 0x0000000000017941 */ /* 0x000fea0003800200 */
.L_x_1890:
        /* <DEDUP_REMOVED lines=20> */
.L_x_1893:
[----:B------:R-:W-:Y:S05]  /*3970*/  BSYNC.RECONVERGENT B1 ;  /* 0x0000000000017941 */ /* 0x000fea0003800200 */
.L_x_1892:
        /* <DEDUP_REMOVED lines=20> */
.L_x_1895:
[----:B------:R-:W-:Y:S05]  /*3ac0*/  BSYNC.RECONVERGENT B1 ;  /* 0x0000000000017941 */ /* 0x000fea0003800200 */
.L_x_1894:
        /* <DEDUP_REMOVED lines=20> */
.L_x_1897:
[----:B------:R-:W-:Y:S05]  /*3c10*/  BSYNC.RECONVERGENT B1 ;  /* 0x0000000000017941 */ /* 0x000fea0003800200 */
.L_x_1896:
        /* <DEDUP_REMOVED lines=30> */
.L_x_1899:
[----:B------:R-:W-:Y:S05]  /*3e00*/  BSYNC.RECONVERGENT B1 ;  /* 0x0000000000017941 */ /* 0x000fea0003800200 */
.L_x_1898:
        /* <DEDUP_REMOVED lines=20> */
.L_x_1901:
[----:B------:R-:W-:Y:S05]  /*3f50*/  BSYNC.RECONVERGENT B1 ;  /* 0x0000000000017941 */ /* 0x000fea0003800200 */
.L_x_1900:
[----:B------:R-:W-:Y:S04]  /*3f60*/  BSSY.RECONVERGENT B1, `(.L_x_1902) ;  /* 0x0000014000017945 */ /* 0x000fe80003800200 */
[----:B------:R-:W-:Y:S05]  /*3f70*/  @P1 BRA `(.L_x_1903) ;  /* 0x0000000000481947 */ /* 0x000fea0003800000 */
[----:B------:R-:W1:Y:S01]  /*3f80*/  LDCU.64 UR4, c[0x0][0x3e0] ;  /* 0x00007c00ff0477ac */ /* 0x000e620008000a00 */
[--C-:B0--34-:R-:W-:Y:S01]  /*3f90*/  FADD.FTZ R43, R64, -R48.reuse ;  /* 0x80000030402b7221 */ /* 0x119fe20000010000 */
[----:B--2---:R-:W-:Y:S01]  /*3fa0*/  MOV R40, R102 ;  /* 0x0000006600287202 */ /* 0x004fe20000000f00 */
[----:B------:R-:W-:Y:S01]  /*3fb0*/  FADD.FTZ R91, R91, -R48 ;  /* 0x800000305b5b7221 */ /* 0x000fe20000010000 */
[----:B------:R-:W0:Y:S01]  /*3fc0*/  LDCU.64 UR10, c[0x0][0x380] ;  /* 0x00007000ff0a77ac */ /* 0x000e220008000a00 */
[----:B------:R-:W-:Y:S01]  /*3fd0*/  MOV R41, R101 ;  /* 0x0000006500297202 */ /* 0x000fe20000000f00 */
[-C--:B-1----:R-:W-:Y:S01]  /*3fe0*/  FMUL.FTZ R45, R43, R44.reuse ;  /* 0x0000002c2b2d7220 */ /* 0x082fe20000410000 */
[----:B------:R-:W-:-:S03]  /*3ff0*/  FMUL.FTZ R16, R91, R44 ;  /* 0x0000002c5b107220 */ /* 0x000fc60000410000 */
[----:B-----5:R-:W-:Y:S01]  /*4000*/  FFMA.FTZ R45, R36, R45, R38 ;  /* 0x0000002d242d7223 */ /* 0x020fe20000010026 */
        /* <DEDUP_REMOVED lines=9> */
.L_x_1903:
[----:B------:R-:W-:Y:S05]  /*40a0*/  BSYNC.RECONVERGENT B1 ;  /* 0x0000000000017941 */ /* 0x000fea0003800200 */
.L_x_1902:
        /* <DEDUP_REMOVED lines=20> */
.L_x_1905:
[----:B------:R-:W-:Y:S05]  /*41f0*/  BSYNC.RECONVERGENT B1 ;  /* 0x0000000000017941 */ /* 0x000fea0003800200 */
.L_x_1904:
        /* <DEDUP_REMOVED lines=20> */
.L_x_1907:
[----:B------:R-:W-:Y:S05]  /*4340*/  BSYNC.RECONVERGENT B1 ;  /* 0x0000000000017941 */ /* 0x000fea0003800200 */
.L_x_1906:
[----:B------:R-:W-:Y:S05]  /*4350*/  @P4 BRA `(.L_x_1908) ;  /* 0x0000002000784947 */ /* 0x000fea0003800000 */
[----:B------:R-:W2:Y:S01]  /*4360*/  LDCU.64 UR4, c[0x0][0x3e0] ;  /* 0x00007c00ff0477ac */ /* 0x000ea20008000a00 */
[--C-:B------:R-:W-:Y:S01]  /*4370*/  FADD.FTZ R97, R97, -R48.reuse ;  /* 0x8000003061617221 */ /* 0x100fe20000010000 */
[----:B------:R-:W-:Y:S01]  /*4380*/  MOV R100, R102 ;  /* 0x0000006600647202 */ /* 0x000fe20000000f00 */
[----:B0--34-:R-:W-:Y:S01]  /*4390*/  FADD.FTZ R41, R70, -R48 ;  /* 0x8000003046297221 */ /* 0x019fe20000010000 */
[----:B------:R-:W0:Y:S01]  /*43a0*/  LDCU.64 UR8, c[0x0][0x380] ;  /* 0x00007000ff0877ac */ /* 0x000e220008000a00 */
[-C--:B-1----:R-:W-:Y:S02]  /*43b0*/  FMUL.FTZ R97, R97, R44.reuse ;  /* 0x0000002c61617220 */ /* 0x082fe40000410000 */
[----:B------:R-:W-:Y:S02]  /*43c0*/  FMUL.FTZ R44, R41, R44 ;  /* 0x0000002c292c7220 */ /* 0x000fe40000410000 */
[----:B-----5:R-:W-:Y:S02]  /*43d0*/  FFMA.FTZ R97, R36, R97, R38 ;  /* 0x0000006124617223 */ /* 0x020fe40000010026 */
[----:B------:R-:W-:-:S05]  /*43e0*/  FFMA.FTZ R44, R37, R44, R39 ;  /* 0x0000002c252c7223 */ /* 0x000fca0000010027 */
[----:B------:R-:W-:Y:S01]  /*43f0*/  F2FP.BF16.F32.PACK_AB R39, R44, R97 ;  /* 0x000000612c27723e */ /* 0x000fe200000010ff */
[----:B--2---:R-:W-:Y:S02]  /*4400*/  IMAD R43, R65, UR4, RZ ;  /* 0x00000004412b7c24 */ /* 0x004fe4000f8e02ff */
[----:B------:R-:W-:-:S04]  /*4410*/  IMAD.WIDE.U32 R100, R12, UR4, R100 ;  /* 0x000000040c647c25 */ /* 0x000fc8000f8e0064 */
[----:B------:R-:W-:Y:S01]  /*4420*/  IMAD R43, R12, UR5, R43 ;  /* 0x000000050c2b7c24 */ /* 0x000fe2000f8e022b */
[----:B0-----:R-:W-:-:S04]  /*4430*/  LEA R36, P1, R100, UR8, 0x1 ;  /* 0x0000000864247c11 */ /* 0x001fc8000f8208ff */
[----:B------:R-:W-:-:S04]  /*4440*/  IADD3 R43, PT, PT, R101, R43, RZ ;  /* 0x0000002b652b7210 */ /* 0x000fc80007ffe0ff */
[----:B------:R-:W-:-:S05]  /*4450*/  LEA.HI.X R37, R100, UR9, R43, 0x1, P1 ;  /* 0x0000000964257c11 */ /* 0x000fca00088f0c2b */
[----:B------:R0:W-:Y:S01]  /*4460*/  STG.E desc[UR6][R36.64], R39 ;  /* 0x0000002724007986 */ /* 0x0001e2000c101906 */
[----:B------:R-:W-:Y:S05]  /*4470*/  BRA `(.L_x_1908) ;  /* 0x0000002000307947 */ /* 0x000fea0003800000 */
.L_x_1877:
[----:B------:R-:W3:Y:S01]  /*4480*/  LDCU.64 UR10, c[0x0][0x3e8] ;  /* 0x00007d00ff0a77ac */ /* 0x000ee20008000a00 */
[----:B------:R-:W-:Y:S01]  /*4490*/  BSSY.RECONVERGENT B1, `(.L_x_1909) ;  /* 0x0000022000017945 */ /* 0x000fe20003800200 */
[----:B---3--:R-:W-:Y:S02]  /*44a0*/  ISETP.GE.U32.AND P4, PT, R94, UR10, PT ;  /* 0x0000000a5e007c0c */ /* 0x008fe4000bf86070 */
[----:B------:R-:W-:Y:S02]  /*44b0*/  ISETP.GE.U32.AND P2, PT, R92, UR10, PT ;  /* 0x0000000a5c007c0c */ /* 0x000fe4000bf46070 */
[----:B------:R-:W-:Y:S02]  /*44c0*/  ISETP.GE.U32.AND P1, PT, R90, UR10, PT ;  /* 0x0000000a5a007c0c */ /* 0x000fe4000bf26070 */
[----:B------:R-:W-:Y:S01]  /*44d0*/  ISETP.GE.AND.EX P4, PT, R13, UR11, PT, P4 ;  /* 0x0000000b0d007c0c */ /* 0x000fe2000bf86340 */
[----:B------:R-:W-:-:S12]  /*44e0*/  @P3 BRA `(.L_x_1910) ;  /* 0x0000000000703947 */ /* 0x000fd80003800000 */
[--C-:B------:R-:W-:Y:S01]  /*44f0*/  FADD.FTZ R69, R69, -R48.reuse ;  /* 0x8000003045457221 */ /* 0x100fe20000010000 */
[----:B------:R-:W-:Y:S01]  /*4500*/  FADD.FTZ R41, R18, -R48 ;  /* 0x8000003012297221 */ /* 0x000fe20000010000 */
[----:B------:R-:W3:Y:S01]  /*4510*/  LDCU.64 UR4, c[0x0][0x3e0] ;  /* 0x00007c00ff0477ac */ /* 0x000ee20008000a00 */
[----:B------:R-:W-:Y:S01]  /*4520*/  MOV R42, R102 ;  /* 0x00000066002a7202 */ /* 0x000fe20000000f00 */
[-C--:B-1----:R-:W-:Y:S01]  /*4530*/  FMUL.FTZ R69, R69, R44.reuse ;  /* 0x0000002c45457220 */ /* 0x082fe20000410000 */
[----:B--2---:R-:W-:Y:S01]  /*4540*/  FMUL.FTZ R40, R41, R44 ;  /* 0x0000002c29287220 */ /* 0x004fe20000410000 */
[----:B------:R-:W1:Y:S01]  /*4550*/  LDCU.64 UR8, c[0x0][0x380] ;  /* 0x00007000ff0877ac */ /* 0x000e620008000a00 */
[----:B------:R-:W-:Y:S01]  /*4560*/  MOV R43, R101 ;  /* 0x00000065002b7202 */ /* 0x000fe20000000f00 */
[----:B-----5:R-:W-:Y:S01]  /*4570*/  FFMA.FTZ R50, R36, R69, R38 ;  /* 0x0000004524327223 */ /* 0x020fe20000010026 */
[----:B------:R-:W-:-:S03]  /*4580*/  FFMA.FTZ R47, R37, R40, R39 ;  /* 0x00000028252f7223 */ /* 0x000fc60000010027 */
[----:B------:R-:W-:Y:S01]  /*4590*/  FMUL.FTZ R18, R50, -1.4426950216293334961 ;  /* 0xbfb8aa3b32127820 */ /* 0x000fe20000410000 */
[----:B------:R-:W-:-:S05]  /*45a0*/  FMUL.FTZ R40, R47, -1.4426950216293334961 ;  /* 0xbfb8aa3b2f287820 */ /* 0x000fca0000410000 */
[----:B------:R-:W2:Y:S01]  /*45b0*/  MUFU.EX2 R18, R18 ;  /* 0x0000001200127308 */ /* 0x000ea20000000800 */
[----:B---3--:R-:W-:Y:S02]  /*45c0*/  IMAD R41, R9, UR4, RZ ;  /* 0x0000000409297c24 */ /* 0x008fe4000f8e02ff */
[----:B------:R-:W-:-:S05]  /*45d0*/  IMAD.WIDE.U32 R42, R96, UR4, R42 ;  /* 0x00000004602a7c25 */ /* 0x000fca000f8e002a */
[----:B------:R-:W3:Y:S01]  /*45e0*/  MUFU.EX2 R40, R40 ;  /* 0x0000002800287308 */ /* 0x000ee20000000800 */
[----:B------:R-:W-:-:S05]  /*45f0*/  IMAD R41, R96, UR5, R41 ;  /* 0x0000000560297c24 */ /* 0x000fca000f8e0229 */
[----:B------:R-:W-:Y:S01]  /*4600*/  IADD3 R41, PT, PT, R43, R41, RZ ;  /* 0x000000292b297210 */ /* 0x000fe20007ffe0ff */
[----:B--2---:R-:W-:-:S06]  /*4610*/  FADD.FTZ R45, R18, 1 ;  /* 0x3f800000122d7421 */ /* 0x004fcc0000010000 */
[----:B------:R-:W2:Y:S01]  /*4620*/  MUFU.RCP R45, R45 ;  /* 0x0000002d002d7308 */ /* 0x000ea20000001000 */
[----:B---3--:R-:W-:Y:S01]  /*4630*/  FADD.FTZ R46, R40, 1 ;  /* 0x3f800000282e7421 */ /* 0x008fe20000010000 */
[----:B-1----:R-:W-:-:S04]  /*4640*/  LEA R40, P3, R42, UR8, 0x1 ;  /* 0x000000082a287c11 */ /* 0x002fc8000f8608ff */
[----:B------:R-:W-:Y:S02]  /*4650*/  LEA.HI.X R41, R42, UR9, R41, 0x1, P3 ;  /* 0x000000092a297c11 */ /* 0x000fe400098f0c29 */
[----:B------:R-:W1:Y:S01]  /*4660*/  MUFU.RCP R46, R46 ;  /* 0x0000002e002e7308 */ /* 0x000e620000001000 */
[----:B--2---:R-:W-:Y:S01]  /*4670*/  FMUL.FTZ R18, R50, R45 ;  /* 0x0000002d32127220 */ /* 0x004fe20000410000 */
[----:B-1----:R-:W-:-:S05]  /*4680*/  FMUL.FTZ R47, R47, R46 ;  /* 0x0000002e2f2f7220 */ /* 0x002fca0000410000 */
[----:B------:R-:W-:-:S05]  /*4690*/  F2FP.BF16.F32.PACK_AB R47, R47, R18 ;  /* 0x000000122f2f723e */ /* 0x000fca00000010ff */
[----:B------:R3:W-:Y:S02]  /*46a0*/  STG.E desc[UR6][R40.64], R47 ;  /* 0x0000002f28007986 */ /* 0x0007e4000c101906 */
.L_x_1910:
[----:B------:R-:W-:Y:S05]  /*46b0*/  BSYNC.RECONVERGENT B1 ;  /* 0x0000000000017941 */ /* 0x000fea0003800200 */
.L_x_1909:
[----:B------:R-:W-:Y:S04]  /*46c0*/  BSSY.RECONVERGENT B1, `(.L_x_1911) ;  /* 0x000001e000017945 */ /* 0x000fe80003800200 */
[----:B------:R-:W-:Y:S05]  /*46d0*/  @P4 BRA `(.L_x_1912) ;  /* 0x0000000000704947 */ /* 0x000fea0003800000 */
[--C-:B---3--:R-:W-:Y:S01]  /*46e0*/  FADD.FTZ R41, R16, -R48.reuse ;  /* 0x8000003010297221 */ /* 0x108fe20000010000 */
[----:B------:R-:W-:Y:S01]  /*46f0*/  FADD.FTZ R67, R67, -R48 ;  /* 0x8000003043437221 */ /* 0x000fe20000010000 */
[----:B------:R-:W3:Y:S01]  /*4700*/  LDCU.64 UR4, c[0x0][0x3e0] ;  /* 0x00007c00ff0477ac */ /* 0x000ee20008000a00 */
[----:B------:R-:W-:Y:S01]  /*4710*/  MOV R42, R102 ;  /* 0x00000066002a7202 */ /* 0x000fe20000000f00 */
[-C--:B-1----:R-:W-:Y:S01]  /*4720*/  FMUL.FTZ R41, R41, R44.reuse ;  /* 0x0000002c29297220 */ /* 0x082fe20000410000 */
[----:B------:R-:W-:Y:S01]  /*4730*/  FMUL.FTZ R18, R67, R44 ;  /* 0x0000002c43127220 */ /* 0x000fe20000410000 */
[----:B------:R-:W1:Y:S01]  /*4740*/  LDCU.64 UR8, c[0x0][0x380] ;  /* 0x00007000ff0877ac */ /* 0x000e620008000a00 */
[----:B------:R-:W-:Y:S01]  /*4750*/  MOV R43, R101 ;  /* 0x00000065002b7202 */ /* 0x000fe20000000f00 */
[----:B-----5:R-:W-:Y:S01]  /*4760*/  FFMA.FTZ R41, R36, R41, R38 ;  /* 0x0000002924297223 */ /* 0x020fe20000010026 */
[----:B--2---:R-:W-:-:S03]  /*4770*/  FFMA.FTZ R46, R37, R18, R39 ;  /* 0x00000012252e7223 */ /* 0x004fc60000010027 */
        /* <DEDUP_REMOVED lines=11> */
[----:B-1----:R-:W-:-:S06]  /*4830*/  LEA R40, P3, R42, UR8, 0x1 ;  /* 0x000000082a287c11 */ /* 0x002fcc000f8608ff */
[----:B------:R-:W1:Y:S01]  /*4840*/  MUFU.RCP R45, R45 ;  /* 0x0000002d002d7308 */ /* 0x000e620000001000 */
[----:B--2---:R-:W-:Y:S01]  /*4850*/  FMUL.FTZ R16, R41, R18 ;  /* 0x0000001229107220 */ /* 0x004fe20000410000 */
[----:B------:R-:W-:Y:S01]  /*4860*/  LEA.HI.X R41, R42, UR9, R49, 0x1, P3 ;  /* 0x000000092a297c11 */ /* 0x000fe200098f0c31 */
[----:B-1----:R-:W-:-:S05]  /*4870*/  FMUL.FTZ R47, R46, R45 ;  /* 0x0000002d2e2f7220 */ /* 0x002fca0000410000 */
[----:B------:R-:W-:-:S05]  /*4880*/  F2FP.BF16.F32.PACK_AB R47, R47, R16 ;  /* 0x000000102f2f723e */ /* 0x000fca00000010ff */
[----:B------:R4:W-:Y:S02]  /*4890*/  STG.E desc[UR6][R40.64], R47 ;  /* 0x0000002f28007986 */ /* 0x0009e4000c101906 */
.L_x_1912:
[----:B------:R-:W-:Y:S05]  /*48a0*/  BSYNC.RECONVERGENT B1 ;  /* 0x0000000000017941 */ /* 0x000fea0003800200 */
.L_x_1911:
        /* <DEDUP_REMOVED lines=10> */
[--C-:B---34-:R-:W-:Y:S01]  /*4950*/  FADD.FTZ R41, R20, -R48.reuse ;  /* 0x8000003014297221 */ /* 0x118fe20000010000 */
        /* <DEDUP_REMOVED lines=19> */
[----:B---3--:R-:W-:-:S07]  /*4a90*/  FADD.FTZ R45, R20, 1 ;  /* 0x3f800000142d7421 */ /* 0x008fce0000010000 */
[----:B------:R-:W3:Y:S01]  /*4aa0*/  MUFU.RCP R45, R45 ;  /* 0x0000002d002d7308 */ /* 0x000ee20000001000 */
[----:B--2---:R-:W-:Y:S01]  /*4ab0*/  FMUL.FTZ R16, R41, R18 ;  /* 0x0000001229107220 */ /* 0x004fe20000410000 */
[----:B---3--:R-:W-:Y:S01]  /*4ac0*/  FMUL.FTZ R47, R40, R45 ;  /* 0x0000002d282f7220 */ /* 0x008fe20000410000 */
[----:B-1----:R-:W-:-:S04]  /*4ad0*/  LEA R40, P2, R42, UR8, 0x1 ;  /* 0x000000082a287c11 */ /* 0x002fc8000f8408ff */
[----:B------:R-:W-:Y:S02]  /*4ae0*/  LEA.HI.X R41, R42, UR9, R49, 0x1, P2 ;  /* 0x000000092a297c11 */ /* 0x000fe400090f0c31 */
[----:B------:R-:W-:-:S05]  /*4af0*/  F2FP.BF16.F32.PACK_AB R47, R47, R16 ;  /* 0x000000102f2f723e */ /* 0x000fca00000010ff */
[----:B------:R1:W-:Y:S02]  /*4b00*/  STG.E desc[UR6][R40.64], R47 ;  /* 0x0000002f28007986 */ /* 0x0003e4000c101906 */
.L_x_1914:
[----:B------:R-:W-:Y:S05]  /*4b10*/  BSYNC.RECONVERGENT B1 ;  /* 0x0000000000017941 */ /* 0x000fea0003800200 */
.L_x_1913:
[----:B------:R-:W-:Y:S04]  /*4b20*/  BSSY.RECONVERGENT B1, `(.L_x_1915) ;  /* 0x000001e000017945 */ /* 0x000fe80003800200 */
[----:B------:R-:W-:Y:S05]  /*4b30*/  @P1 BRA `(.L_x_1916) ;  /* 0x0000000000701947 */ /* 0x000fea0003800000 */
[--C-:B------:R-:W-:Y:S01]  /*4b40*/  FADD.FTZ R73, R73, -R48.reuse ;  /* 0x8000003049497221 */ /* 0x100fe20000010000 */
[----:B-1-34-:R-:W-:Y:S01]  /*4b50*/  FADD.FTZ R41, R22, -R48 ;  /* 0x8000003016297221 */ /* 0x01afe20000010000 */
[----:B------:R-:W1:Y:S01]  /*4b60*/  LDCU.64 UR4, c[0x0][0x3e0] ;  /* 0x00007c00ff0477ac */ /* 0x000e620008000a00 */
[----:B------:R-:W-:Y:S01]  /*4b70*/  MOV R42, R102 ;  /* 0x00000066002a7202 */ /* 0x000fe20000000f00 */
[-C--:B------:R-:W-:Y:S01]  /*4b80*/  FMUL.FTZ R73, R73, R44.reuse ;  /* 0x0000002c49497220 */ /* 0x080fe20000410000 */
[----:B------:R-:W-:Y:S01]  /*4b90*/  FMUL.FTZ R18, R41, R44 ;  /* 0x0000002c29127220 */ /* 0x000fe20000410000 */
[----:B------:R-:W2:Y:S01]  /*4ba0*/  LDCU.64 UR8, c[0x0][0x380] ;  /* 0x00007000ff0877ac */ /* 0x000ea20008000a00 */
[----:B------:R-:W-:Y:S01]  /*4bb0*/  MOV R43, R101 ;  /* 0x00000065002b7202 */ /* 0x000fe20000000f00 */
[----:B-----5:R-:W-:Y:S01]  /*4bc0*/  FFMA.FTZ R73, R36, R73, R38 ;  /* 0x0000004924497223 */ /* 0x020fe20000010026 */
[----:B------:R-:W-:-:S03]  /*4bd0*/  FFMA.FTZ R45, R37, R18, R39 ;  /* 0x00000012252d7223 */ /* 0x000fc60000010027 */
[----:B------:R-:W-:Y:S01]  /*4be0*/  FMUL.FTZ R16, R73, -1.4426950216293334961 ;  /* 0xbfb8aa3b49107820 */ /* 0x000fe20000410000 */
[----:B------:R-:W-:-:S05]  /*4bf0*/  FMUL.FTZ R20, R45, -1.4426950216293334961 ;  /* 0xbfb8aa3b2d147820 */ /* 0x000fca0000410000 */
[----:B------:R-:W3:Y:S01]  /*4c00*/  MUFU.EX2 R16, R16 ;  /* 0x0000001000107308 */ /* 0x000ee20000000800 */
[----:B-1----:R-:W-:Y:S02]  /*4c10*/  IMAD R41, R17, UR4, RZ ;  /* 0x0000000411297c24 */ /* 0x002fe4000f8e02ff */
[----:B------:R-:W-:-:S05]  /*4c20*/  IMAD.WIDE.U32 R42, R90, UR4, R42 ;  /* 0x000000045a2a7c25 */ /* 0x000fca000f8e002a */
[----:B------:R-:W1:Y:S01]  /*4c30*/  MUFU.EX2 R20, R20 ;  /* 0x0000001400147308 */ /* 0x000e620000000800 */
[----:B------:R-:W-:Y:S01]  /*4c40*/  IMAD R41, R90, UR5, R41 ;  /* 0x000000055a297c24 */ /* 0x000fe2000f8e0229 */
[----:B--2---:R-:W-:-:S04]  /*4c50*/  LEA R40, P1, R42, UR8, 0x1 ;  /* 0x000000082a287c11 */ /* 0x004fc8000f8208ff */
[----:B------:R-:W-:Y:S01]  /*4c60*/  IADD3 R41, PT, PT, R43, R41, RZ ;  /* 0x000000292b297210 */ /* 0x000fe20007ffe0ff */
[----:B---3--:R-:W-:-:S03]  /*4c70*/  FADD.FTZ R18, R16, 1 ;  /* 0x3f80000010127421 */ /* 0x008fc60000010000 */
[----:B------:R-:W-:-:S03]  /*4c80*/  LEA.HI.X R41, R42, UR9, R41, 0x1, P1 ;  /* 0x000000092a297c11 */ /* 0x000fc600088f0c29 */
[----:B------:R-:W2:Y:S01]  /*4c90*/  MUFU.RCP R18, R18 ;  /* 0x0000001200127308 */ /* 0x000ea20000001000 */
[----:B-1----:R-:W-:-:S07]  /*4ca0*/  FADD.FTZ R22, R20, 1 ;  /* 0x3f80000014167421 */ /* 0x002fce0000010000 */
[----:B------:R-:W1:Y:S01]  /*4cb0*/  MUFU.RCP R22, R22 ;  /* 0x0000001600167308 */ /* 0x000e620000001000 */
[----:B--2---:R-:W-:Y:S01]  /*4cc0*/  FMUL.FTZ R16, R73, R18 ;  /* 0x0000001249107220 */ /* 0x004fe20000410000 */
[----:B-1----:R-:W-:-:S05]  /*4cd0*/  FMUL.FTZ R45, R45, R22 ;  /* 0x000000162d2d7220 */ /* 0x002fca0000410000 */
[----:B------:R-:W-:-:S05]  /*4ce0*/  F2FP.BF16.F32.PACK_AB R45, R45, R16 ;  /* 0x000000102d2d723e */ /* 0x000fca00000010ff */
[----:B------:R1:W-:Y:S02]  /*4cf0*/  STG.E desc[UR6][R40.64], R45 ;  /* 0x0000002d28007986 */ /* 0x0003e4000c101906 */
.L_x_1916:
[----:B------:R-:W-:Y:S05]  /*4d00*/  BSYNC.RECONVERGENT B1 ;  /* 0x0000000000017941 */ /* 0x000fea0003800200 */
.L_x_1915:
        /* <DEDUP_REMOVED lines=30> */
.L_x_1918:
[----:B------:R-:W-:Y:S05]  /*4ef0*/  BSYNC.RECONVERGENT B1 ;  /* 0x0000000000017941 */ /* 0x000fea0003800200 */
.L_x_1917:
[----:B------:R-:W-:Y:S04]  /*4f00*/  BSSY.RECONVERGENT B1, `(.L_x_1919) ;  /* 0x000001e000017945 */ /* 0x000fe80003800200 */
[----:B------:R-:W-:Y:S05]  /*4f10*/  @P6 BRA `(.L_x_1920) ;  /* 0x0000000000706947 */ /* 0x000fea0003800000 */
[--C-:B-1-34-:R-:W-:Y:S01]  /*4f20*/  FADD.FTZ R41, R26, -R48.reuse ;  /* 0x800000301a297221 */ /* 0x11afe20000010000 */
[----:B------:R-:W-:Y:S01]  /*4f30*/  FADD.FTZ R77, R77, -R48 ;  /* 0x800000304d4d7221 */ /* 0x000fe20000010000 */
[----:B------:R-:W2:Y:S01]  /*4f40*/  LDCU.64 UR4, c[0x0][0x3e0] ;  /* 0x00007c00ff0477ac */ /* 0x000ea20008000a00 */
[----:B------:R-:W-:Y:S01]  /*4f50*/  MOV R42, R102 ;  /* 0x00000066002a7202 */ /* 0x000fe20000000f00 */
[-C--:B------:R-:W-:Y:S01]  /*4f60*/  FMUL.FTZ R41, R41, R44.reuse ;  /* 0x0000002c29297220 */ /* 0x080fe20000410000 */
[----:B------:R-:W-:Y:S01]  /*4f70*/  FMUL.FTZ R18, R77, R44 ;  /* 0x0000002c4d127220 */ /* 0x000fe20000410000 */
[----:B------:R-:W1:Y:S01]  /*4f80*/  LDCU.64 UR8, c[0x0][0x380] ;  /* 0x00007000ff0877ac */ /* 0x000e620008000a00 */
[----:B------:R-:W-:Y:S01]  /*4f90*/  MOV R43, R101 ;  /* 0x00000065002b7202 */ /* 0x000fe20000000f00 */
[----:B-----5:R-:W-:Y:S01]  /*4fa0*/  FFMA.FTZ R41, R36, R41, R38 ;  /* 0x0000002924297223 */ /* 0x020fe20000010026 */
[----:B------:R-:W-:-:S03]  /*4fb0*/  FFMA.FTZ R45, R37, R18, R39 ;  /* 0x00000012252d7223 */ /* 0x000fc60000010027 */
[----:B------:R-:W-:Y:S01]  /*4fc0*/  FMUL.FTZ R16, R41, -1.4426950216293334961 ;  /* 0xbfb8aa3b29107820 */ /* 0x000fe20000410000 */
[----:B------:R-:W-:-:S05]  /*4fd0*/  FMUL.FTZ R20, R45, -1.4426950216293334961 ;  /* 0xbfb8aa3b2d147820 */ /* 0x000fca0000410000 */
[----:B------:R-:W3:Y:S01]  /*4fe0*/  MUFU.EX2 R16, R16 ;  /* 0x0000001000107308 */ /* 0x000ee20000000800 */
[----:B--2---:R-:W-:Y:S02]  /*4ff0*/  IMAD R47, R21, UR4, RZ ;  /* 0x00000004152f7c24 */ /* 0x004fe4000f8e02ff */
[----:B------:R-:W-:-:S05]  /*5000*/  IMAD.WIDE.U32 R42, R86, UR4, R42 ;  /* 0x00000004562a7c25 */ /* 0x000fca000f8e002a */
[----:B------:R-:W2:Y:S01]  /*5010*/  MUFU.EX2 R20, R20 ;  /* 0x0000001400147308 */ /* 0x000ea20000000800 */
[----:B------:R-:W-:Y:S01]  /*5020*/  IMAD R47, R86, UR5, R47 ;  /* 0x00000005562f7c24 */ /* 0x000fe2000f8e022f */
[----:B-1----:R-:W-:-:S04]  /*5030*/  LEA R40, P1, R42, UR8, 0x1 ;  /* 0x000000082a287c11 */ /* 0x002fc8000f8208ff */
[----:B------:R-:W-:Y:S01]  /*5040*/  IADD3 R47, PT, PT, R43, R47, RZ ;  /* 0x0000002f2b2f7210 */ /* 0x000fe20007ffe0ff */
[----:B---3--:R-:W-:-:S06]  /*5050*/  FADD.FTZ R18, R16, 1 ;  /* 0x3f80000010127421 */ /* 0x008fcc0000010000 */
[----:B------:R-:W1:Y:S01]  /*5060*/  MUFU.RCP R18, R18 ;  /* 0x0000001200127308 */ /* 0x000e620000001000 */
[----:B--2---:R-:W-:-:S07]  /*5070*/  FADD.FTZ R22, R20, 1 ;  /* 0x3f80000014167421 */ /* 0x004fce0000010000 */
[----:B------:R-:W2:Y:S01]  /*5080*/  MUFU.RCP R22, R22 ;  /* 0x0000001600167308 */ /* 0x000ea20000001000 */
[----:B-1----:R-:W-:Y:S01]  /*5090*/  FMUL.FTZ R16, R41, R18 ;  /* 0x0000001229107220 */ /* 0x002fe20000410000 */
[----:B------:R-:W-:Y:S01]  /*50a0*/  LEA.HI.X R41, R42, UR9, R47, 0x1, P1 ;  /* 0x000000092a297c11 */ /* 0x000fe200088f0c2f */
[----:B--2---:R-:W-:-:S05]  /*50b0*/  FMUL.FTZ R45, R45, R22 ;  /* 0x000000162d2d7220 */ /* 0x004fca0000410000 */
[----:B------:R-:W-:-:S05]  /*50c0*/  F2FP.BF16.F32.PACK_AB R45, R45, R16 ;  /* 0x000000102d2d723e */ /* 0x000fca00000010ff */
[----:B------:R1:W-:Y:S02]  /*50d0*/  STG.E desc[UR6][R40.64], R45 ;  /* 0x0000002d28007986 */ /* 0x0003e4000c101906 */
.L_x_1920:
[----:B------:R-:W-:Y:S05]  /*50e0*/  BSYNC.RECONVERGENT B1 ;  /* 0x0000000000017941 */ /* 0x000fea0003800200 */
.L_x_1919:
        /* <DEDUP_REMOVED lines=38> */
.L_x_1922:
[----:B------:R-:W-:Y:S05]  /*5350*/  BSYNC.RECONVERGENT B1 ;  /* 0x0000000000017941 */ /* 0x000fea0003800200 */
.L_x_1921:
        /* <DEDUP_REMOVED lines=30> */
.L_x_1924:
[----:B------:R-:W-:Y:S05]  /*5540*/  BSYNC.RECONVERGENT B1 ;  /* 0x0000000000017941 */ /* 0x000fea0003800200 */
.L_x_1923:
        /* <DEDUP_REMOVED lines=30> */
.L_x_1926:
[----:B------:R-:W-:Y:S05]  /*5730*/  BSYNC.RECONVERGENT B1 ;  /* 0x0000000000017941 */ /* 0x000fea0003800200 */
.L_x_1925:
[----:B------:R-:W-:Y:S04]  /*5740*/  BSSY.RECONVERGENT B1, `(.L_x_1927) ;  /* 0x000001e000017945 */ /* 0x000fe80003800200 */
[----:B------:R-:W-:Y:S05]  /*5750*/  @P6 BRA `(.L_x_1928) ;  /* 0x0000000000706947 */ /* 0x000fea0003800000 */
[--C-:B-1-34-:R-:W-:Y:S01]  /*5760*/  FADD.FTZ R41, R34, -R48.reuse ;  /* 0x8000003022297221 */ /* 0x11afe20000010000 */
[----:B------:R-:W-:Y:S01]  /*5770*/  FADD.FTZ R85, R85, -R48 ;  /* 0x8000003055557221 */ /* 0x000fe20000010000 */
[----:B------:R-:W1:Y:S01]  /*5780*/  LDCU.64 UR4, c[0x0][0x3e0] ;  /* 0x00007c00ff0477ac */ /* 0x000e620008000a00 */
[----:B--2---:R-:W-:Y:S01]  /*5790*/  MOV R40, R102 ;  /* 0x0000006600287202 */ /* 0x004fe20000000f00 */
[-C--:B------:R-:W-:Y:S01]  /*57a0*/  FMUL.FTZ R41, R41, R44.reuse ;  /* 0x0000002c29297220 */ /* 0x080fe20000410000 */
[----:B------:R-:W-:Y:S01]  /*57b0*/  FMUL.FTZ R18, R85, R44 ;  /* 0x0000002c55127220 */ /* 0x000fe20000410000 */
[----:B------:R-:W2:Y:S02]  /*57c0*/  LDCU.64 UR8, c[0x0][0x380] ;  /* 0x00007000ff0877ac */ /* 0x000ea40008000a00 */
[----:B-----5:R-:W-:Y:S01]  /*57d0*/  FFMA.FTZ R43, R36, R41, R38 ;  /* 0x00000029242b7223 */ /* 0x020fe20000010026 */
[----:B------:R-:W-:Y:S01]  /*57e0*/  FFMA.FTZ R45, R37, R18, R39 ;  /* 0x00000012252d7223 */ /* 0x000fe20000010027 */
[----:B------:R-:W-:-:S02]  /*57f0*/  MOV R41, R101 ;  /* 0x0000006500297202 */ /* 0x000fc40000000f00 */
        /* <DEDUP_REMOVED lines=9> */
[----:B---3--:R-:W-:-:S06]  /*5890*/  FADD.FTZ R18, R16, 1 ;  /* 0x3f80000010127421 */ /* 0x008fcc0000010000 */
[----:B------:R-:W2:Y:S01]  /*58a0*/  MUFU.RCP R18, R18 ;  /* 0x0000001200127308 */ /* 0x000ea20000001000 */
[----:B-1----:R-:W-:-:S07]  /*58b0*/  FADD.FTZ R22, R20, 1 ;  /* 0x3f80000014167421 */ /* 0x002fce0000010000 */
[----:B------:R-:W1:Y:S01]  /*58c0*/  MUFU.RCP R22, R22 ;  /* 0x0000001600167308 */ /* 0x000e620000001000 */
[----:B--2---:R-:W-:Y:S01]  /*58d0*/  FMUL.FTZ R16, R43, R18 ;  /* 0x000000122b107220 */ /* 0x004fe20000410000 */
[----:B------:R-:W-:Y:S01]  /*58e0*/  LEA.HI.X R43, R40, UR9, R47, 0x1, P3 ;  /* 0x00000009282b7c11 */ /* 0x000fe200098f0c2f */
[----:B-1----:R-:W-:-:S05]  /*58f0*/  FMUL.FTZ R45, R45, R22 ;  /* 0x000000162d2d7220 */ /* 0x002fca0000410000 */
[----:B------:R-:W-:-:S05]  /*5900*/  F2FP.BF16.F32.PACK_AB R45, R45, R16 ;  /* 0x000000102d2d723e */ /* 0x000fca00000010ff */
[----:B------:R1:W-:Y:S02]  /*5910*/  STG.E desc[UR6][R42.64], R45 ;  /* 0x0000002d2a007986 */ /* 0x0003e4000c101906 */
.L_x_1928:
[----:B------:R-:W-:Y:S05]  /*5920*/  BSYNC.RECONVERGENT B1 ;  /* 0x0000000000017941 */ /* 0x000fea0003800200 */
.L_x_1927:
        /* <DEDUP_REMOVED lines=13> */
[----:B-1-34-:R-:W-:Y:S01]  /*5a00*/  FADD.FTZ R41, R60, -R48 ;  /* 0x800000303c297221 */ /* 0x01afe20000010000 */
[----:B------:R-:W1:Y:S01]  /*5a10*/  LDCU.64 UR4, c[0x0][0x3e0] ;  /* 0x00007c00ff0477ac */ /* 0x000e620008000a00 */
[----:B--2---:R-:W-:Y:S01]  /*5a20*/  MOV R40, R102 ;  /* 0x0000006600287202 */ /* 0x004fe20000000f00 */
        /* <DEDUP_REMOVED lines=24> */
.L_x_1930:
[----:B------:R-:W-:Y:S05]  /*5bb0*/  BSYNC.RECONVERGENT B1 ;  /* 0x0000000000017941 */ /* 0x000fea0003800200 */
.L_x_1929:
[----:B------:R-:W-:Y:S04]  /*5bc0*/  BSSY.RECONVERGENT B1, `(.L_x_1931) ;  /* 0x000001e000017945 */ /* 0x000fe80003800200 */
[----:B------:R-:W-:Y:S05]  /*5bd0*/  @P2 BRA `(.L_x_1932) ;  /* 0x0000000000702947 */ /* 0x000fea0003800000 */
        /* <DEDUP_REMOVED lines=28> */
.L_x_1932:
[----:B------:R-:W-:Y:S05]  /*5da0*/  BSYNC.RECONVERGENT B1 ;  /* 0x0000000000017941 */ /* 0x000fea0003800200 */
.L_x_1931:
        /* <DEDUP_REMOVED lines=30> */
.L_x_1934:
[----:B------:R-:W-:Y:S05]  /*5f90*/  BSYNC.RECONVERGENT B1 ;  /* 0x0000000000017941 */ /* 0x000fea0003800200 */
.L_x_1933:
        /* <DEDUP_REMOVED lines=30> */
.L_x_1936:
[----:B------:R-:W-:Y:S05]  /*6180*/  BSYNC.RECONVERGENT B1 ;  /* 0x0000000000017941 */ /* 0x000fea0003800200 */
.L_x_1935:
        /* <DEDUP_REMOVED lines=30> */
.L_x_1938:
[----:B------:R-:W-:Y:S05]  /*6370*/  BSYNC.RECONVERGENT B1 ;  /* 0x0000000000017941 */ /* 0x000fea0003800200 */
.L_x_1937:
[----:B------:R-:W-:Y:S05]  /*6380*/  @P6 BRA `(.L_x_1908) ;  /* 0x00000000006c6947 */ /* 0x000fea0003800000 */
[--C-:B------:R-:W-:Y:S01]  /*6390*/  FADD.FTZ R97, R97, -R48.reuse ;  /* 0x8000003061617221 */ /* 0x100fe20000010000 */
[----:B-1-34-:R-:W-:Y:S01]  /*63a0*/  FADD.FTZ R41, R70, -R48 ;  /* 0x8000003046297221 */ /* 0x01afe20000010000 */
[----:B------:R-:W1:Y:S01]  /*63b0*/  LDCU.64 UR4, c[0x0][0x3e0] ;  /* 0x00007c00ff0477ac */ /* 0x000e620008000a00 */
[----:B------:R-:W-:Y:S01]  /*63c0*/  MOV R100, R102 ;  /* 0x0000006600647202 */ /* 0x000fe20000000f00 */
[-C--:B------:R-:W-:Y:S01]  /*63d0*/  FMUL.FTZ R97, R97, R44.reuse ;  /* 0x0000002c61617220 */ /* 0x080fe20000410000 */
[----:B------:R-:W-:Y:S01]  /*63e0*/  FMUL.FTZ R44, R41, R44 ;  /* 0x0000002c292c7220 */ /* 0x000fe20000410000 */
[----:B------:R-:W3:Y:S02]  /*63f0*/  LDCU.64 UR8, c[0x0][0x380] ;  /* 0x00007000ff0877ac */ /* 0x000ee40008000a00 */
[----:B-----5:R-:W-:Y:S01]  /*6400*/  FFMA.FTZ R97, R36, R97, R38 ;  /* 0x0000006124617223 */ /* 0x020fe20000010026 */
[----:B------:R-:W-:-:S03]  /*6410*/  FFMA.FTZ R39, R37, R44, R39 ;  /* 0x0000002c25277223 */ /* 0x000fc60000010027 */
[----:B------:R-:W-:Y:S01]  /*6420*/  FMUL.FTZ R16, R97, -1.4426950216293334961 ;  /* 0xbfb8aa3b61107820 */ /* 0x000fe20000410000 */
[----:B------:R-:W-:-:S05]  /*6430*/  FMUL.FTZ R20, R39, -1.4426950216293334961 ;  /* 0xbfb8aa3b27147820 */ /* 0x000fca0000410000 */
[----:B------:R-:W4:Y:S01]  /*6440*/  MUFU.EX2 R16, R16 ;  /* 0x0000001000107308 */ /* 0x000f220000000800 */
[----:B-1----:R-:W-:Y:S02]  /*6450*/  IMAD R37, R65, UR4, RZ ;  /* 0x0000000441257c24 */ /* 0x002fe4000f8e02ff */
[----:B------:R-:W-:-:S05]  /*6460*/  IMAD.WIDE.U32 R100, R12, UR4, R100 ;  /* 0x000000040c647c25 */ /* 0x000fca000f8e0064 */
[----:B------:R-:W1:Y:S01]  /*6470*/  MUFU.EX2 R20, R20 ;  /* 0x0000001400147308 */ /* 0x000e620000000800 */
[----:B------:R-:W-:Y:S01]  /*6480*/  IMAD R37, R12, UR5, R37 ;  /* 0x000000050c257c24 */ /* 0x000fe2000f8e0225 */
[----:B---3--:R-:W-:-:S04]  /*6490*/  LEA R36, P1, R100, UR8, 0x1 ;  /* 0x0000000864247c11 */ /* 0x008fc8000f8208ff */
[----:B------:R-:W-:Y:S01]  /*64a0*/  IADD3 R37, PT, PT, R101, R37, RZ ;  /* 0x0000002565257210 */ /* 0x000fe20007ffe0ff */
[----:B----4-:R-:W-:-:S03]  /*64b0*/  FADD.FTZ R18, R16, 1 ;  /* 0x3f80000010127421 */ /* 0x010fc60000010000 */
[----:B------:R-:W-:-:S03]  /*64c0*/  LEA.HI.X R37, R100, UR9, R37, 0x1, P1 ;  /* 0x0000000964257c11 */ /* 0x000fc600088f0c25 */
[----:B------:R-:W3:Y:S01]  /*64d0*/  MUFU.RCP R18, R18 ;  /* 0x0000001200127308 */ /* 0x000ee20000001000 */
[----:B-1----:R-:W-:-:S07]  /*64e0*/  FADD.FTZ R22, R20, 1 ;  /* 0x3f80000014167421 */ /* 0x002fce0000010000 */
[----:B------:R-:W1:Y:S01]  /*64f0*/  MUFU.RCP R22, R22 ;  /* 0x0000001600167308 */ /* 0x000e620000001000 */
[----:B---3--:R-:W-:Y:S01]  /*6500*/  FMUL.FTZ R16, R97, R18 ;  /* 0x0000001261107220 */ /* 0x008fe20000410000 */
[----:B-1----:R-:W-:-:S05]  /*6510*/  FMUL.FTZ R39, R39, R22 ;  /* 0x0000001627277220 */ /* 0x002fca0000410000 */
[----:B------:R-:W-:-:S05]  /*6520*/  F2FP.BF16.F32.PACK_AB R39, R39, R16 ;  /* 0x000000102727723e */ /* 0x000fca00000010ff */
[----:B------:R1:W-:Y:S02]  /*6530*/  STG.E desc[UR6][R36.64], R39 ;  /* 0x0000002724007986 */ /* 0x0003e4000c101906 */
.L_x_1908:
[----:B------:R-:W-:Y:S05]  /*6540*/  BSYNC.RECONVERGENT B0 ;  /* 0x0000000000007941 */ /* 0x000fea0003800200 */
.L_x_1876:
[----:B------:R-:W2:Y:S01]  /*6550*/  LDCU UR4, c[0x0][0x3f8] ;  /* 0x00007f00ff0477ac */ /* 0x000ea20008000800 */
[----:B------:R-:W-:Y:S02]  /*6560*/  IADD3 R8, PT, PT, R5, R8, RZ ;  /* 0x0000000805087210 */ /* 0x000fe40007ffe0ff */
[----:B------:R-:W-:Y:S01]  /*6570*/  IADD3 R6, PT, PT, R6, 0x1, RZ ;  /* 0x0000000106067810 */ /* 0x000fe20007ffe0ff */
[----:B------:R-:W2:Y:S02]  /*6580*/  LDCU UR5, c[0x0][0x3c8] ;  /* 0x00007900ff0577ac */ /* 0x000ea40008000800 */
[----:B--2---:R-:W-:-:S06]  /*6590*/  UIMAD UR4, UR4, UR5, URZ ;  /* 0x00000005040472a4 */ /* 0x004fcc000f8e02ff */
[----:B------:R-:W-:-:S13]  /*65a0*/  ISETP.GE.AND P1, PT, R8, UR4, PT ;  /* 0x0000000408007c0c */ /* 0x000fda000bf26270 */
[----:B------:R-:W-:Y:S05]  /*65b0*/  @!P1 BRA `(.L_x_1939) ;  /* 0xffffff9c00849947 */ /* 0x000fea000383ffff */
[----:B------:R-:W-:Y:S05]  /*65c0*/  EXIT ;  /* 0x000000000000794d */ /* 0x000fea0003800000 */
.L_x_1940:
        /* <DEDUP_REMOVED lines=11> */
.L_x_4917:


//--------------------- .text._Z35group_norm_nhwc_fwd_one_pass_kernelI11Bf16IOFp32WLi256ELi112ELi448EEv26Group_norm_nhwc_fwd_params --------------------------
	.section	.text._Z35group_norm_nhwc_fwd_one_pass_kernelI11Bf16IOFp32WLi256ELi112ELi448EEv26Group_norm_nhwc_fwd_params,"ax",@progbits
	.align	128
        .global         _Z35group_norm_nhwc_fwd_one_pass_kernelI11Bf16IOFp32WLi256ELi112ELi448EEv26Group_norm_nhwc_fwd_params
        .type           _Z35group_norm_nhwc_fwd_one_pass_kernelI11Bf16IOFp32WLi256ELi112ELi448EEv26Group_norm_nhwc_fwd_params,@function
        .size           _Z35group_norm_nhwc_fwd_one_pass_kernelI11Bf16IOFp32WLi256ELi112ELi448EEv26Group_norm_nhwc_fwd_params,(.L_x_4918 - _Z35group_norm_nhwc_fwd_one_pass_kernelI11Bf16IOFp32WLi256ELi112ELi448EEv26Group_norm_nhwc_fwd_params)
        .other          _Z35group_norm_nhwc_fwd_one_pass_kernelI11Bf16IOFp32WLi256ELi112ELi448EEv26Group_norm_nhwc_fwd_params,@"STO_CUDA_ENTRY STV_DEFAULT"
_Z35group_norm_nhwc_fwd_one_pass_kernelI11Bf16IOFp32WLi256ELi112ELi448EEv26Group_norm_nhwc_fwd_params:
.text._Z35group_norm_nhwc_fwd_one_pass_kernelI11Bf16IOFp32WLi256ELi112ELi448EEv26Group_norm_nhwc_fwd_params:
        /* <DEDUP_REMOVED lines=13> */
[----:B------:R-:W-:Y:S01]  /*00d0*/  MOV R102, R101 ;  /* 0x0000006500667202 */ /* 0x000fe20000000f00 */
[----:B------:R-:W1:Y:S01]  /*00e0*/  S2R R97, SR_LANEID ;  /* 0x0000000000617919 */ /* 0x000e620000000000 */
[----:B----4-:R-:W-:Y:S02]  /*00f0*/  ISETP.NE.U32.AND P1, PT, RZ, UR6, PT ;  /* 0x00000006ff007c0c */ /* 0x010fe4000bf25070 */
[----:B0-----:R-:W-:-:S02]  /*0100*/  LOP3.LUT R0, R100, 0xffff, RZ, 0xc0, !PT ;  /* 0x0000ffff64007812 */ /* 0x001fc400078ec0ff */
[----:B---3--:R-:W-:-:S03]  /*0110*/  LOP3.LUT P0, RZ, R100, R99, RZ, 0xfc, !PT ;  /* 0x0000006364ff7212 */ /* 0x008fc6000780fcff */
[----:B------:R-:W-:Y:S01]  /*0120*/  IMAD R0, R0, 0x493, RZ ;  /* 0x0000049300007824 */ /* 0x000fe200078e02ff */
[----:B------:R-:W-:Y:S01]  /*0130*/  ISETP.NE.AND.EX P0, PT, RZ, UR7, !P0, P1 ;  /* 0x00000007ff007c0c */ /* 0x000fe2000c705310 */
[----:B------:R-:W0:Y:S03]  /*0140*/  LDCU.64 UR6, c[0x0][0x358] ;  /* 0x00006b00ff0677ac */ /* 0x000e260008000a00 */
[----:B------:R-:W-:-:S04]  /*0150*/  SHF.R.U32.HI R117, RZ, 0x10, R0 ;  /* 0x00000010ff757819 */ /* 0x000fc80000011600 */
[----:B------:R-:W-:Y:S01]  /*0160*/  PRMT R0, R117, 0x9910, RZ ;  /* 0x0000991075007816 */ /* 0x000fe200000000ff */
[----:B-1----:R-:W-:-:S04]  /*0170*/  IMAD R105, R99, UR4, R117 ;  /* 0x0000000463697c24 */ /* 0x002fc8000f8e0275 */
[----:B------:R-:W-:Y:S01]  /*0180*/  IMAD R0, R0, 0x38, RZ ;  /* 0x0000003800007824 */ /* 0x000fe200078e02ff */
[C---:B------:R-:W-:Y:S02]  /*0190*/  IADD3 R116, PT, PT, R105.reuse, 0x10, RZ ;  /* 0x0000001069747810 */ /* 0x040fe40007ffe0ff */
[C---:B------:R-:W-:Y:S02]  /*01a0*/  IADD3 R115, PT, PT, R105.reuse, 0x38, RZ ;  /* 0x0000003869737810 */ /* 0x040fe40007ffe0ff */
[----:B------:R-:W-:Y:S02]  /*01b0*/  IADD3 R0, PT, PT, RZ, -R0, RZ ;  /* 0x80000000ff007210 */ /* 0x000fe40007ffe0ff */
[C---:B------:R-:W-:Y:S02]  /*01c0*/  IADD3 R114, PT, PT, R105.reuse, 0x40, RZ ;  /* 0x0000004069727810 */ /* 0x040fe40007ffe0ff */
[----:B------:R-:W-:Y:S02]  /*01d0*/  PRMT R3, R0, 0x7710, RZ ;  /* 0x0000771000037816 */ /* 0x000fe400000000ff */
[----:B------:R-:W-:-:S02]  /*01e0*/  IADD3 R113, PT, PT, R105, 0x78, RZ ;  /* 0x0000007869717810 */ /* 0x000fc40007ffe0ff */
[C---:B------:R-:W-:Y:S02]  /*01f0*/  IADD3 R112, PT, PT, R105.reuse, 0x80, RZ ;  /* 0x0000008069707810 */ /* 0x040fe40007ffe0ff */
[C---:B------:R-:W-:Y:S02]  /*0200*/  IADD3 R111, PT, PT, R105.reuse, 0x90, RZ ;  /* 0x00000090696f7810 */ /* 0x040fe40007ffe0ff */
[C---:B------:R-:W-:Y:S02]  /*0210*/  IADD3 R110, PT, PT, R105.reuse, 0x98, RZ ;  /* 0x00000098696e7810 */ /* 0x040fe40007ffe0ff */
[C---:B------:R-:W-:Y:S02]  /*0220*/  IADD3 R109, PT, PT, R105.reuse, 0xb0, RZ ;  /* 0x000000b0696d7810 */ /* 0x040fe40007ffe0ff */
[C---:B------:R-:W-:Y:S02]  /*0230*/  IADD3 R108, PT, PT, R105.reuse, 0xc0, RZ ;  /* 0x000000c0696c7810 */ /* 0x040fe40007ffe0ff */
        /* <DEDUP_REMOVED lines=16> */
[----:B0-2---:R-:W-:-:S07]  /*0340*/  SHF.L.U32 R104, R104, 0x1, RZ ;  /* 0x0000000168687819 */ /* 0x005fce00000006ff */
.L_x_2080:
[----:B0--3--:R-:W0:Y:S01]  /*0350*/  LDC R9, c[0x0][0x3f8] ;  /* 0x0000fe00ff097b82 */ /* 0x009e220000000800 */
[----:B------:R-:W1:Y:S01]  /*0360*/  LDCU UR8, c[0x0][0x404] ;  /* 0x00008080ff0877ac */ /* 0x000e620008000800 */
[----:B------:R-:W-:Y:S02]  /*0370*/  LOP3.LUT R121, R104, 0xffff, RZ, 0xc0, !PT ;  /* 0x0000ffff68797812 */ /* 0x000fe400078ec0ff */
[----:B------:R-:W-:Y:S01]  /*0380*/  MOV R84, RZ ;  /* 0x000000ff00547202 */ /* 0x000fe20000000f00 */
[----:B--2---:R-:W2:Y:S01]  /*0390*/  LDCU.64 UR4, c[0x0][0x3e8] ;  /* 0x00007d00ff0477ac */ /* 0x004ea20008000a00 */
[----:B-1---5:R-:W-:Y:S01]  /*03a0*/  IMAD R28, R99, UR8, R117 ;  /* 0x00000008631c7c24 */ /* 0x022fe2000f8e0275 */
[----:B------:R-:W1:Y:S01]  /*03b0*/  LDCU.64 UR8, c[0x0][0x3f0] ;  /* 0x00007e00ff0877ac */ /* 0x000e620008000a00 */
[----:B0---4-:R-:W-:-:S03]  /*03c0*/  IABS R5, R9 ;  /* 0x0000000900057213 */ /* 0x011fc60000000000 */
[C---:B------:R-:W-:Y:S01]  /*03d0*/  IADD3 R15, PT, PT, R28.reuse, 0x8, RZ ;  /* 0x000000081c0f7810 */ /* 0x040fe20007ffe0ff */
[----:B------:R-:W0:Y:S01]  /*03e0*/  I2F.RP R0, R5 ;  /* 0x0000000500007306 */ /* 0x000e220000209400 */
[C---:B------:R-:W-:Y:S02]  /*03f0*/  IADD3 R17, PT, PT, R28.reuse, 0x18, RZ ;  /* 0x000000181c117810 */ /* 0x040fe40007ffe0ff */
[----:B------:R-:W-:Y:S02]  /*0400*/  SHF.R.S32.HI R11, RZ, 0x1f, R15 ;  /* 0x0000001fff0b7819 */ /* 0x000fe4000001140f */
[----:B--2---:R-:W-:Y:S02]  /*0410*/  ISETP.GE.U32.AND P4, PT, R17, UR4, PT ;  /* 0x0000000411007c0c */ /* 0x004fe4000bf86070 */
[----:B------:R-:W-:Y:S02]  /*0420*/  SHF.R.S32.HI R25, RZ, 0x1f, R17 ;  /* 0x0000001fff197819 */ /* 0x000fe40000011411 */
[----:B------:R-:W-:-:S02]  /*0430*/  IADD3 R19, PT, PT, R28, 0x20, RZ ;  /* 0x000000201c137810 */ /* 0x000fc40007ffe0ff */
[----:B------:R-:W-:Y:S02]  /*0440*/  ISETP.GE.AND.EX P4, PT, R25, UR5, PT, P4 ;  /* 0x0000000519007c0c */ /* 0x000fe4000bf86340 */
[----:B------:R-:W-:Y:S01]  /*0450*/  ISETP.GE.U32.AND P5, PT, R19, UR4, PT ;  /* 0x0000000413007c0c */ /* 0x000fe2000bfa6070 */
[----:B0-----:R-:W0:Y:S01]  /*0460*/  MUFU.RCP R0, R0 ;  /* 0x0000000000007308 */ /* 0x001e220000001000 */
[----:B------:R-:W-:-:S04]  /*0470*/  SHF.R.S32.HI R27, RZ, 0x1f, R19 ;  /* 0x0000001fff1b7819 */ /* 0x000fc80000011413 */
[----:B------:R-:W-:Y:S02]  /*0480*/  ISETP.GE.AND.EX P5, PT, R27, UR5, PT, P5 ;  /* 0x000000051b007c0c */ /* 0x000fe4000bfa6350 */
[----:B0-----:R-:W-:-:S04]  /*0490*/  IADD3 R2, PT, PT, R0, 0xffffffe, RZ ;  /* 0x0ffffffe00027810 */ /* 0x001fc80007ffe0ff */
[----:B------:R0:W2:Y:S02]  /*04a0*/  F2I.FTZ.U32.TRUNC.NTZ R3, R2 ;  /* 0x0000000200037305 */ /* 0x0000a4000021f000 */
[----:B0-----:R-:W-:Y:S02]  /*04b0*/  MOV R2, RZ ;  /* 0x000000ff00027202 */ /* 0x001fe40000000f00 */
[----:B--2---:R-:W-:-:S05]  /*04c0*/  IADD3 R4, PT, PT, RZ, -R3, RZ ;  /* 0x80000003ff047210 */ /* 0x004fca0007ffe0ff */
        /* <DEDUP_REMOVED lines=12> */
[----:B------:R-:W-:-:S02]  /*0590*/  ISETP.GE.AND P3, PT, R0, RZ, PT ;  /* 0x000000ff0000720c */ /* 0x000fc40003f66270 */
[----:B------:R-:W-:-:S05]  /*05a0*/  SHF.R.S32.HI R5, RZ, 0x1f, R28 ;  /* 0x0000001fff057819 */ /* 0x000fca000001141c */
[----:B------:R-:W-:Y:S02]  /*05b0*/  @P1 IADD3 R3, PT, PT, R3, 0x1, RZ ;  /* 0x0000000103031810 */ /* 0x000fe40007ffe0ff */
[----:B------:R-:W-:-:S04]  /*05c0*/  ISETP.GE.U32.AND P1, PT, R28, UR4, PT ;  /* 0x000000041c007c0c */ /* 0x000fc8000bf26070 */
[----:B------:R-:W-:Y:S02]  /*05d0*/  ISETP.GE.AND.EX P1, PT, R5, UR5, PT, P1 ;  /* 0x0000000505007c0c */ /* 0x000fe4000bf26310 */
[----:B------:R-:W-:Y:S02]  /*05e0*/  @!P3 IADD3 R3, PT, PT, -R3, RZ, RZ ;  /* 0x000000ff0303b210 */ /* 0x000fe40007ffe1ff */
[----:B------:R-:W-:Y:S02]  /*05f0*/  @!P2 LOP3.LUT R3, RZ, R9, RZ, 0x33, !PT ;  /* 0x00000009ff03a212 */ /* 0x000fe400078e33ff */
[----:B------:R-:W-:Y:S02]  /*0600*/  ISETP.GE.U32.AND P2, PT, R15, UR4, PT ;  /* 0x000000040f007c0c */ /* 0x000fe4000bf46070 */
[----:B------:R-:W-:Y:S02]  /*0610*/  IADD3 R7, PT, PT, -R3, RZ, RZ ;  /* 0x000000ff03077210 */ /* 0x000fe40007ffe1ff */
[----:B------:R-:W-:-:S02]  /*0620*/  ISETP.GE.AND.EX P2, PT, R11, UR5, PT, P2 ;  /* 0x000000050b007c0c */ /* 0x000fc4000bf46320 */
[----:B------:R-:W-:Y:S01]  /*0630*/  SHF.R.S32.HI R0, RZ, 0x1f, R3 ;  /* 0x0000001fff007819 */ /* 0x000fe20000011403 */
[----:B------:R-:W0:Y:S01]  /*0640*/  @!P1 LDC.64 R12, c[0x0][0x3e0] ;  /* 0x0000f800ff0c9b82 */ /* 0x000e220000000a00 */
[----:B------:R-:W-:-:S03]  /*0650*/  IMAD R118, R9, R7, R102 ;  /* 0x0000000709767224 */ /* 0x000fc600078e0266 */
[----:B-1----:R-:W-:Y:S02]  /*0660*/  IMAD R0, R0, UR8, RZ ;  /* 0x0000000800007c24 */ /* 0x002fe4000f8e02ff */
[----:B------:R-:W-:Y:S02]  /*0670*/  IMAD R118, R118, 0x70, RZ ;  /* 0x0000007076767824 */ /* 0x000fe400078e02ff */
[----:B------:R-:W1:Y:S01]  /*0680*/  @!P1 LDC.64 R20, c[0x0][0x390] ;  /* 0x0000e400ff149b82 */ /* 0x000e620000000a00 */
[----:B------:R-:W-:Y:S02]  /*0690*/  IMAD R123, R3, UR9, R0 ;  /* 0x00000009037b7c24 */ /* 0x000fe4000f8e0200 */
[----:B------:R-:W-:-:S04]  /*06a0*/  IADD3 R120, P3, PT, R118, R121, RZ ;  /* 0x0000007976787210 */ /* 0x000fc80007f7e0ff */
[----:B------:R-:W-:Y:S01]  /*06b0*/  LEA.HI.X.SX32 R121, R118, RZ, 0x1, P3 ;  /* 0x000000ff76797211 */ /* 0x000fe200018f0eff */
[----:B------:R-:W2:Y:S02]  /*06c0*/  @!P2 LDC.64 R8, c[0x0][0x3e0] ;  /* 0x0000f800ff08ab82 */ /* 0x000ea40000000a00 */
[----:B------:R-:W-:-:S06]  /*06d0*/  IMAD.WIDE.U32 R120, R3, UR8, R120 ;  /* 0x0000000803787c25 */ /* 0x000fcc000f8e0078 */
[----:B------:R-:W3:Y:S01]  /*06e0*/  @!P2 LDC.64 R6, c[0x0][0x390] ;  /* 0x0000e400ff06ab82 */ /* 0x000ee20000000a00 */
[----:B------:R-:W-:Y:S01]  /*06f0*/  IADD3 R123, PT, PT, R121, R123, RZ ;  /* 0x0000007b797b7210 */ /* 0x000fe20007ffe0ff */
[----:B0-----:R-:W-:Y:S01]  /*0700*/  @!P1 IMAD R5, R5, R12, RZ ;  /* 0x0000000c05059224 */ /* 0x001fe200078e02ff */
[----:B------:R-:W-:-:S03]  /*0710*/  @!P1 MOV R122, R120 ;  /* 0x00000078007a9202 */ /* 0x000fc60000000f00 */
[C---:B------:R-:W-:Y:S02]  /*0720*/  @!P1 IMAD R5, R28.reuse, R13, R5 ;  /* 0x0000000d1c059224 */ /* 0x040fe400078e0205 */
[----:B------:R-:W-:-:S05]  /*0730*/  @!P1 IMAD.WIDE.U32 R2, R28, R12, R122 ;  /* 0x0000000c1c029225 */ /* 0x000fca00078e007a */
[----:B------:R-:W-:Y:S02]  /*0740*/  @!P1 IADD3 R0, PT, PT, R3, R5, RZ ;  /* 0x0000000503009210 */ /* 0x000fe40007ffe0ff */
[----:B------:R-:W0:Y:S01]  /*0750*/  @!P4 LDC.64 R4, c[0x0][0x3e0] ;  /* 0x0000f800ff04cb82 */ /* 0x000e220000000a00 */
[----:B--2---:R-:W-:Y:S01]  /*0760*/  @!P2 IMAD R10, R11, R8, RZ ;  /* 0x000000080b0aa224 */ /* 0x004fe200078e02ff */
[C---:B-1----:R-:W-:Y:S02]  /*0770*/  @!P1 LEA R12, P3, R2.reuse, R20, 0x1 ;  /* 0x00000014020c9211 */ /* 0x042fe400078608ff */
[----:B------:R-:W-:Y:S01]  /*0780*/  @!P2 MOV R11, R123 ;  /* 0x0000007b000ba202 */ /* 0x000fe20000000f00 */
[----:B------:R-:W-:Y:S01]  /*0790*/  @!P2 IMAD R31, R15, R9, R10 ;  /* 0x000000090f1fa224 */ /* 0x000fe200078e020a */
[----:B------:R-:W-:Y:S02]  /*07a0*/  @!P2 MOV R10, R120 ;  /* 0x00000078000aa202 */ /* 0x000fe40000000f00 */
[----:B------:R-:W-:-:S02]  /*07b0*/  @!P1 LEA.HI.X R13, R2, R21, R0, 0x1, P3 ;  /* 0x00000015020d9211 */ /* 0x000fc400018f0c00 */
[----:B------:R-:W1:Y:S01]  /*07c0*/  @!P5 LDC.64 R2, c[0x0][0x3e0] ;  /* 0x0000f800ff02db82 */ /* 0x000e620000000a00 */
[----:B------:R-:W-:Y:S01]  /*07d0*/  @!P2 IMAD.WIDE.U32 R8, R15, R8, R10 ;  /* 0x000000080f08a225 */ /* 0x000fe200078e000a */
[----:B------:R-:W-:Y:S01]  /*07e0*/  IADD3 R21, PT, PT, R28, 0x28, RZ ;  /* 0x000000281c157810 */ /* 0x000fe20007ffe0ff */
[----:B------:R2:W4:Y:S03]  /*07f0*/  @!P1 LDG.E R84, desc[UR6][R12.64] ;  /* 0x000000060c549981 */ /* 0x000526000c1e1900 */
[----:B------:R-:W-:Y:S02]  /*0800*/  @!P2 IADD3 R0, PT, PT, R9, R31, RZ ;  /* 0x0000001f0900a210 */ /* 0x000fe40007ffe0ff */
[----:B------:R-:W5:Y:S01]  /*0810*/  @!P4 LDC.64 R10, c[0x0][0x390] ;  /* 0x0000e400ff0acb82 */ /* 0x000f620000000a00 */
[----:B---3--:R-:W-:Y:S02]  /*0820*/  @!P2 LEA R14, P6, R8, R6, 0x1 ;  /* 0x00000006080ea211 */ /* 0x008fe400078c08ff */
[----:B------:R-:W-:-:S02]  /*0830*/  ISETP.GE.U32.AND P3, PT, R21, UR4, PT ;  /* 0x0000000415007c0c */ /* 0x000fc4000bf66070 */
[----:B------:R-:W-:Y:S02]  /*0840*/  SHF.R.S32.HI R29, RZ, 0x1f, R21 ;  /* 0x0000001fff1d7819 */ /* 0x000fe40000011415 */
[----:B------:R-:W-:Y:S02]  /*0850*/  IADD3 R23, PT, PT, R28, 0x30, RZ ;  /* 0x000000301c177810 */ /* 0x000fe40007ffe0ff */
[----:B------:R-:W-:Y:S02]  /*0860*/  @!P2 LEA.HI.X R15, R8, R7, R0, 0x1, P6 ;  /* 0x00000007080fa211 */ /* 0x000fe400030f0c00 */
[----:B------:R-:W-:Y:S01]  /*0870*/  ISETP.GE.AND.EX P1, PT, R29, UR5, PT, P3 ;  /* 0x000000051d007c0c */ /* 0x000fe2000bf26330 */
[----:B------:R-:W3:Y:S01]  /*0880*/  @!P5 LDC.64 R8, c[0x0][0x390] ;  /* 0x0000e400ff08db82 */ /* 0x000ee20000000a00 */
[----:B------:R-:W-:Y:S02]  /*0890*/  ISETP.GE.U32.AND P3, PT, R23, UR4, PT ;  /* 0x0000000417007c0c */ /* 0x000fe4000bf66070 */
[----:B------:R-:W-:-:S02]  /*08a0*/  SHF.R.S32.HI R31, RZ, 0x1f, R23 ;  /* 0x0000001fff1f7819 */ /* 0x000fc40000011417 */
[----:B------:R-:W-:Y:S01]  /*08b0*/  MOV R82, RZ ;  /* 0x000000ff00527202 */ /* 0x000fe20000000f00 */
[----:B0-----:R-:W-:Y:S01]  /*08c0*/  @!P4 IMAD R0, R25, R4, RZ ;  /* 0x000000041900c224 */ /* 0x001fe200078e02ff */
[----:B------:R-:W-:Y:S02]  /*08d0*/  ISETP.GE.AND.EX P3, PT, R31, UR5, PT, P3 ;  /* 0x000000051f007c0c */ /* 0x000fe4000bf66330 */
[----:B------:R-:W-:Y:S02]  /*08e0*/  IADD3 R25, PT, PT, R28, 0x48, RZ ;  /* 0x000000481c197810 */ /* 0x000fe40007ffe0ff */
[----:B--2---:R-:W-:Y:S01]  /*08f0*/  @!P4 MOV R12, R120 ;  /* 0x00000078000cc202 */ /* 0x004fe20000000f00 */
[----:B------:R5:W2:Y:S01]  /*0900*/  @!P2 LDG.E R82, desc[UR6][R14.64] ;  /* 0x000000060e52a981 */ /* 0x000aa2000c1e1900 */
[----:B------:R-:W-:Y:S01]  /*0910*/  @!P4 MOV R13, R123 ;  /* 0x0000007b000dc202 */ /* 0x000fe20000000f00 */
[----:B------:R-:W-:Y:S01]  /*0920*/  @!P4 IMAD R35, R17, R5, R0 ;  /* 0x000000051123c224 */ /* 0x000fe200078e0200 */
[----:B------:R-:W-:Y:S01]  /*0930*/  ISETP.GE.U32.AND P2, PT, R25, UR4, PT ;  /* 0x0000000419007c0c */ /* 0x000fe2000bf46070 */
[----:B------:R-:W0:Y:S01]  /*0940*/  @!P1 LDC.64 R6, c[0x0][0x3e0] ;  /* 0x0000f800ff069b82 */ /* 0x000e220000000a00 */
[----:B------:R-:W-:Y:S01]  /*0950*/  SHF.R.S32.HI R33, RZ, 0x1f, R25 ;  /* 0x0000001fff217819 */ /* 0x000fe20000011419 */
[----:B------:R-:W-:Y:S01]  /*0960*/  @!P4 IMAD.WIDE.U32 R12, R17, R4, R12 ;  /* 0x00000004110cc225 */ /* 0x000fe200078e000c */
[----:B------:R-:W-:-:S02]  /*0970*/  @!P5 MOV R16, R120 ;  /* 0x000000780010d202 */ /* 0x000fc40000000f00 */
[----:B------:R-:W-:Y:S01]  /*0980*/  @!P5 MOV R17, R123 ;  /* 0x0000007b0011d202 */ /* 0x000fe20000000f00 */
[----:B-1----:R-:W-:Y:S01]  /*0990*/  @!P5 IMAD R0, R27, R2, RZ ;  /* 0x000000021b00d224 */ /* 0x002fe200078e02ff */
[----:B------:R-:W-:Y:S01]  /*09a0*/  ISETP.GE.AND.EX P2, PT, R33, UR5, PT, P2 ;  /* 0x0000000521007c0c */ /* 0x000fe2000bf46320 */
[----:B------:R-:W1:Y:S01]  /*09b0*/  @!P3 LDC.64 R4, c[0x0][0x3e0] ;  /* 0x0000f800ff04bb82 */ /* 0x000e620000000a00 */
[----:B-----5:R-:W-:Y:S01]  /*09c0*/  @!P4 LEA R14, P6, R12, R10, 0x1 ;  /* 0x0000000a0c0ec211 */ /* 0x020fe200078c08ff */
[----:B------:R-:W-:Y:S01]  /*09d0*/  @!P5 IMAD R37, R19, R3, R0 ;  /* 0x000000031325d224 */ /* 0x000fe200078e0200 */
[----:B------:R-:W-:Y:S01]  /*09e0*/  @!P4 IADD3 R0, PT, PT, R13, R35, RZ ;  /* 0x000000230d00c210 */ /* 0x000fe20007ffe0ff */
[----:B------:R-:W-:-:S03]  /*09f0*/  @!P5 IMAD.WIDE.U32 R2, R19, R2, R16 ;  /* 0x000000021302d225 */ /* 0x000fc600078e0010 */
[----:B------:R-:W-:Y:S02]  /*0a00*/  @!P4 LEA.HI.X R15, R12, R11, R0, 0x1, P6 ;  /* 0x0000000b0c0fc211 */ /* 0x000fe400030f0c00 */
[----:B------:R-:W-:Y:S01]  /*0a10*/  @!P5 IADD3 R0, PT, PT, R3, R37, RZ ;  /* 0x000000250300d210 */ /* 0x000fe20007ffe0ff */
[----:B------:R-:W5:Y:S01]  /*0a20*/  @!P1 LDC.64 R10, c[0x0][0x390] ;  /* 0x0000e400ff0a9b82 */ /* 0x000f620000000a00 */
[C---:B---3--:R-:W-:Y:S02]  /*0a30*/  @!P5 LEA R12, P6, R2.reuse, R8, 0x1 ;  /* 0x00000008020cd211 */ /* 0x048fe400078c08ff */
[----:B------:R-:W-:Y:S02]  /*0a40*/  CS2R R26, SRZ ;  /* 0x00000000001a7805 */ /* 0x000fe4000001ff00 */
[----:B------:R-:W-:-:S03]  /*0a50*/  @!P5 LEA.HI.X R13, R2, R9, R0, 0x1, P6 ;  /* 0x00000009020dd211 */ /* 0x000fc600030f0c00 */
[----:B------:R-:W3:Y:S01]  /*0a60*/  @!P2 LDC.64 R2, c[0x0][0x3e0] ;  /* 0x0000f800ff02ab82 */ /* 0x000ee20000000a00 */
[----:B0-----:R-:W-:Y:S01]  /*0a70*/  @!P1 IMAD R0, R29, R6, RZ ;  /* 0x000000061d009224 */ /* 0x001fe200078e02ff */
[----:B------:R0:W2:Y:S01]  /*0a80*/  @!P5 LDG.E R26, desc[UR6][R12.64] ;  /* 0x000000060c1ad981 */ /* 0x0000a2000c1e1900 */
[C---:B------:R-:W-:Y:S02]  /*0a90*/  IADD3 R29, PT, PT, R28.reuse, 0x58, RZ ;  /* 0x000000581c1d7810 */ /* 0x040fe40007ffe0ff */
[----:B------:R-:W-:Y:S01]  /*0aa0*/  IADD3 R17, PT, PT, R28, 0x50, RZ ;  /* 0x000000501c117810 */ /* 0x000fe20007ffe0ff */
[----:B------:R5:W2:Y:S02]  /*0ab0*/  @!P4 LDG.E R27, desc[UR6][R14.64] ;  /* 0x000000060e1bc981 */ /* 0x000aa4000c1e1900 */
[----:B------:R-:W3:Y:S01]  /*0ac0*/  @!P3 LDC.64 R8, c[0x0][0x390] ;  /* 0x0000e400ff08bb82 */ /* 0x000ee20000000a00 */
[----:B0-----:R-:W-:Y:S02]  /*0ad0*/  @!P1 MOV R12, R120 ;  /* 0x00000078000c9202 */ /* 0x001fe40000000f00 */
[----:B------:R-:W-:Y:S01]  /*0ae0*/  @!P1 MOV R13, R123 ;  /* 0x0000007b000d9202 */ /* 0x000fe20000000f00 */
[----:B------:R-:W-:Y:S01]  /*0af0*/  @!P1 IMAD R35, R21, R7, R0 ;  /* 0x0000000715239224 */ /* 0x000fe200078e0200 */
[----:B------:R-:W-:Y:S01]  /*0b00*/  ISETP.GE.U32.AND P5, PT, R29, UR4, PT ;  /* 0x000000041d007c0c */ /* 0x000fe2000bfa6070 */
[----:B-1----:R-:W-:Y:S01]  /*0b10*/  @!P3 IMAD R0, R31, R4, RZ ;  /* 0x000000041f00b224 */ /* 0x002fe200078e02ff */
[----:B------:R-:W-:Y:S01]  /*0b20*/  SHF.R.S32.HI R19, RZ, 0x1f, R29 ;  /* 0x0000001fff137819 */ /* 0x000fe2000001141d */
[----:B------:R-:W-:Y:S01]  /*0b30*/  @!P1 IMAD.WIDE.U32 R6, R21, R6, R12 ;  /* 0x0000000615069225 */ /* 0x000fe200078e000c */
[----:B------:R-:W-:-:S02]  /*0b40*/  ISETP.GE.U32.AND P4, PT, R17, UR4, PT ;  /* 0x0000000411007c0c */ /* 0x000fc4000bf86070 */
[----:B-----5:R-:W-:Y:S01]  /*0b50*/  SHF.R.S32.HI R15, RZ, 0x1f, R17 ;  /* 0x0000001fff0f7819 */ /* 0x020fe20000011411 */
[----:B------:R-:W-:Y:S01]  /*0b60*/  @!P3 IMAD R21, R23, R5, R0 ;  /* 0x000000051715b224 */ /* 0x000fe200078e0200 */
[----:B------:R-:W-:Y:S02]  /*0b70*/  ISETP.GE.AND.EX P5, PT, R19, UR5, PT, P5 ;  /* 0x0000000513007c0c */ /* 0x000fe4000bfa6350 */
[----:B------:R-:W-:Y:S02]  /*0b80*/  @!P3 MOV R12, R120 ;  /* 0x00000078000cb202 */ /* 0x000fe40000000f00 */
[----:B------:R-:W-:Y:S02]  /*0b90*/  @!P3 MOV R13, R123 ;  /* 0x0000007b000db202 */ /* 0x000fe40000000f00 */
[----:B------:R-:W-:Y:S02]  /*0ba0*/  @!P1 IADD3 R0, PT, PT, R7, R35, RZ ;  /* 0x0000002307009210 */ /* 0x000fe40007ffe0ff */
[----:B------:R-:W-:-:S02]  /*0bb0*/  @!P1 LEA R10, P6, R6, R10, 0x1 ;  /* 0x0000000a060a9211 */ /* 0x000fc400078c08ff */
[----:B------:R-:W-:Y:S01]  /*0bc0*/  ISETP.GE.AND.EX P4, PT, R15, UR5, PT, P4 ;  /* 0x000000050f007c0c */ /* 0x000fe2000bf86340 */
[----:B------:R-:W-:Y:S01]  /*0bd0*/  @!P3 IMAD.WIDE.U32 R12, R23, R4, R12 ;  /* 0x00000004170cb225 */ /* 0x000fe200078e000c */
[----:B------:R-:W-:Y:S01]  /*0be0*/  @!P1 LEA.HI.X R11, R6, R11, R0, 0x1, P6 ;  /* 0x0000000b060b9211 */ /* 0x000fe200030f0c00 */
[----:B------:R-:W0:Y:S02]  /*0bf0*/  @!P2 LDC.64 R4, c[0x0][0x390] ;  /* 0x0000e400ff04ab82 */ /* 0x000e240000000a00 */
[----:B---3--:R-:W-:Y:S01]  /*0c00*/  @!P2 IMAD R6, R33, R2, RZ ;  /* 0x000000022106a224 */ /* 0x008fe200078e02ff */
[----:B------:R-:W-:Y:S02]  /*0c10*/  @!P3 IADD3 R0, PT, PT, R13, R21, RZ ;  /* 0x000000150d00b210 */ /* 0x000fe40007ffe0ff */
[----:B------:R-:W-:Y:S02]  /*0c20*/  CS2R R22, SRZ ;  /* 0x0000000000167805 */ /* 0x000fe4000001ff00 */
[----:B------:R-:W-:Y:S01]  /*0c30*/  @!P3 LEA R8, P6, R12, R8, 0x1 ;  /* 0x000000080c08b211 */ /* 0x000fe200078c08ff */
[----:B------:R-:W-:-:S02]  /*0c40*/  @!P2 IMAD R35, R25, R3, R6 ;  /* 0x000000031923a224 */ /* 0x000fc400078e0206 */
[----:B------:R-:W1:Y:S01]  /*0c50*/  @!P5 LDC.64 R6, c[0x0][0x3e0] ;  /* 0x0000f800ff06db82 */ /* 0x000e620000000a00 */
[----:B------:R-:W-:Y:S01]  /*0c60*/  @!P3 LEA.HI.X R9, R12, R9, R0, 0x1, P6 ;  /* 0x000000090c09b211 */ /* 0x000fe200030f0c00 */
[----:B------:R3:W5:Y:S01]  /*0c70*/  @!P1 LDG.E R23, desc[UR6][R10.64] ;  /* 0x000000060a179981 */ /* 0x000762000c1e1900 */
[----:B------:R-:W-:Y:S02]  /*0c80*/  IADD3 R31, PT, PT, R28, 0x60, RZ ;  /* 0x000000601c1f7810 */ /* 0x000fe40007ffe0ff */
[----:B------:R-:W-:-:S03]  /*0c90*/  CS2R R20, SRZ ;  /* 0x0000000000147805 */ /* 0x000fc6000001ff00 */
[----:B------:R-:W1:Y:S01]  /*0ca0*/  @!P4 LDC.64 R12, c[0x0][0x3e0] ;  /* 0x0000f800ff0ccb82 */ /* 0x000e620000000a00 */
[----:B------:R-:W-:Y:S02]  /*0cb0*/  ISETP.GE.U32.AND P1, PT, R31, UR4, PT ;  /* 0x000000041f007c0c */ /* 0x000fe4000bf26070 */
[----:B------:R0:W5:Y:S01]  /*0cc0*/  @!P3 LDG.E R21, desc[UR6][R8.64] ;  /* 0x000000060815b981 */ /* 0x000162000c1e1900 */
[----:B------:R-:W-:Y:S02]  /*0cd0*/  SHF.R.S32.HI R37, RZ, 0x1f, R31 ;  /* 0x0000001fff257819 */ /* 0x000fe4000001141f */
[----:B---3--:R-:W-:Y:S02]  /*0ce0*/  @!P2 MOV R10, R120 ;  /* 0x00000078000aa202 */ /* 0x008fe40000000f00 */
[----:B------:R-:W-:Y:S02]  /*0cf0*/  @!P2 MOV R11, R123 ;  /* 0x0000007b000ba202 */ /* 0x000fe40000000f00 */
[----:B------:R-:W-:-:S02]  /*0d00*/  IADD3 R33, PT, PT, R28, 0x68, RZ ;  /* 0x000000681c217810 */ /* 0x000fc40007ffe0ff */
[----:B------:R-:W-:Y:S01]  /*0d10*/  ISETP.GE.AND.EX P1, PT, R37, UR5, PT, P1 ;  /* 0x0000000525007c0c */ /* 0x000fe2000bf26310 */
[----:B------:R-:W-:Y:S01]  /*0d20*/  @!P2 IMAD.WIDE.U32 R2, R25, R2, R10 ;  /* 0x000000021902a225 */ /* 0x000fe200078e000a */
[----:B------:R-:W-:Y:S01]  /*0d30*/  ISETP.GE.U32.AND P3, PT, R33, UR4, PT ;  /* 0x0000000421007c0c */ /* 0x000fe2000bf66070 */
[----:B------:R-:W3:Y:S01]  /*0d40*/  @!P4 LDC.64 R10, c[0x0][0x390] ;  /* 0x0000e400ff0acb82 */ /* 0x000ee20000000a00 */
[----:B------:R-:W-:Y:S02]  /*0d50*/  SHF.R.S32.HI R39, RZ, 0x1f, R33 ;  /* 0x0000001fff277819 */ /* 0x000fe40000011421 */
[----:B------:R-:W-:Y:S02]  /*0d60*/  @!P2 IADD3 R0, PT, PT, R3, R35, RZ ;  /* 0x000000230300a210 */ /* 0x000fe40007ffe0ff */
[----:B------:R-:W-:Y:S02]  /*0d70*/  ISETP.GE.AND.EX P3, PT, R39, UR5, PT, P3 ;  /* 0x0000000527007c0c */ /* 0x000fe4000bf66330 */
[----:B0-----:R-:W-:Y:S01]  /*0d80*/  @!P2 LEA R24, P6, R2, R4, 0x1 ;  /* 0x000000040218a211 */ /* 0x001fe200078c08ff */
[----:B------:R-:W0:Y:S01]  /*0d90*/  @!P5 LDC.64 R8, c[0x0][0x390] ;  /* 0x0000e400ff08db82 */ /* 0x000e220000000a00 */
[----:B-1----:R-:W-:-:S02]  /*0da0*/  @!P5 IMAD R4, R19, R6, RZ ;  /* 0x000000061304d224 */ /* 0x002fc400078e02ff */
[----:B------:R-:W-:Y:S01]  /*0db0*/  @!P2 LEA.HI.X R25, R2, R5, R0, 0x1, P6 ;  /* 0x000000050219a211 */ /* 0x000fe200030f0c00 */
[----:B------:R-:W-:Y:S01]  /*0dc0*/  @!P4 IMAD R0, R15, R12, RZ ;  /* 0x0000000c0f00c224 */ /* 0x000fe200078e02ff */
[----:B------:R-:W-:-:S03]  /*0dd0*/  @!P4 MOV R18, R120 ;  /* 0x000000780012c202 */ /* 0x000fc60000000f00 */
[----:B------:R-:W1:Y:S01]  /*0de0*/  @!P1 LDC.64 R2, c[0x0][0x3e0] ;  /* 0x0000f800ff029b82 */ /* 0x000e620000000a00 */
[----:B------:R-:W-:Y:S01]  /*0df0*/  @!P4 MOV R19, R123 ;  /* 0x0000007b0013c202 */ /* 0x000fe20000000f00 */
[----:B------:R-:W-:Y:S01]  /*0e00*/  @!P5 IMAD R7, R29, R7, R4 ;  /* 0x000000071d07d224 */ /* 0x000fe200078e0204 */
[----:B------:R-:W-:Y:S01]  /*0e10*/  MOV R16, RZ ;  /* 0x000000ff00107202 */ /* 0x000fe20000000f00 */
[C---:B------:R-:W-:Y:S01]  /*0e20*/  @!P4 IMAD R13, R17.reuse, R13, R0 ;  /* 0x0000000d110dc224 */ /* 0x040fe200078e0200 */
[----:B------:R-:W-:Y:S01]  /*0e30*/  @!P5 MOV R14, R120 ;  /* 0x00000078000ed202 */ /* 0x000fe20000000f00 */
[----:B------:R-:W-:Y:S01]  /*0e40*/  @!P4 IMAD.WIDE.U32 R18, R17, R12, R18 ;  /* 0x0000000c1112c225 */ /* 0x000fe200078e0012 */
[----:B------:R-:W-:Y:S01]  /*0e50*/  @!P5 MOV R15, R123 ;  /* 0x0000007b000fd202 */ /* 0x000fe20000000f00 */
[----:B------:R-:W1:Y:S01]  /*0e60*/  @!P3 LDC.64 R4, c[0x0][0x3e0] ;  /* 0x0000f800ff04bb82 */ /* 0x000e620000000a00 */
[----:B------:R-:W-:Y:S01]  /*0e70*/  IADD3 R35, PT, PT, R28, 0x70, RZ ;  /* 0x000000701c237810 */ /* 0x000fe20007ffe0ff */
[----:B------:R0:W5:Y:S01]  /*0e80*/  @!P2 LDG.E R16, desc[UR6][R24.64] ;  /* 0x000000061810a981 */ /* 0x000162000c1e1900 */
[----:B------:R-:W-:Y:S01]  /*0e90*/  @!P4 IADD3 R0, PT, PT, R19, R13, RZ ;  /* 0x0000000d1300c210 */ /* 0x000fe20007ffe0ff */
[----:B------:R-:W-:Y:S01]  /*0ea0*/  @!P5 IMAD.WIDE.U32 R14, R29, R6, R14 ;  /* 0x000000061d0ed225 */ /* 0x000fe200078e000e */
[----:B---3--:R-:W-:-:S02]  /*0eb0*/  @!P4 LEA R12, P6, R18, R10, 0x1 ;  /* 0x0000000a120cc211 */ /* 0x008fc400078c08ff */
[----:B------:R-:W-:Y:S02]  /*0ec0*/  ISETP.GE.U32.AND P2, PT, R35, UR4, PT ;  /* 0x0000000423007c0c */ /* 0x000fe4000bf46070 */
[----:B------:R-:W-:Y:S02]  /*0ed0*/  @!P4 LEA.HI.X R13, R18, R11, R0, 0x1, P6 ;  /* 0x0000000b120dc211 */ /* 0x000fe400030f0c00 */
[----:B0-----:R-:W-:Y:S01]  /*0ee0*/  SHF.R.S32.HI R25, RZ, 0x1f, R35 ;  /* 0x0000001fff197819 */ /* 0x001fe20000011423 */
[----:B------:R-:W0:Y:S01]  /*0ef0*/  @!P3 LDC.64 R10, c[0x0][0x390] ;  /* 0x0000e400ff0abb82 */ /* 0x000e220000000a00 */
[----:B------:R-:W-:Y:S02]  /*0f00*/  MOV R17, RZ ;  /* 0x000000ff00117202 */ /* 0x000fe40000000f00 */
[----:B------:R-:W-:Y:S02]  /*0f10*/  ISETP.GE.AND.EX P2, PT, R25, UR5, PT, P2 ;  /* 0x0000000519007c0c */ /* 0x000fe4000bf46320 */
[----:B------:R-:W-:-:S02]  /*0f20*/  @!P5 IADD3 R0, PT, PT, R15, R7, RZ ;  /* 0x000000070f00d210 */ /* 0x000fc40007ffe0ff */
[C---:B------:R-:W-:Y:S01]  /*0f30*/  @!P5 LEA R18, P6, R14.reuse, R8, 0x1 ;  /* 0x000000080e12d211 */ /* 0x040fe200078c08ff */
[----:B------:R-:W3:Y:S01]  /*0f40*/  @!P1 LDC.64 R6, c[0x0][0x390] ;  /* 0x0000e400ff069b82 */ /* 0x000ee20000000a00 */
[----:B------:R1:W5:Y:S02]  /*0f50*/  @!P4 LDG.E R17, desc[UR6][R12.64] ;  /* 0x000000060c11c981 */ /* 0x000364000c1e1900 */
[----:B------:R-:W-:Y:S01]  /*0f60*/  @!P5 LEA.HI.X R19, R14, R9, R0, 0x1, P6 ;  /* 0x000000090e13d211 */ /* 0x000fe200030f0c00 */
[----:B-1----:R-:W-:Y:S01]  /*0f70*/  @!P1 IMAD R0, R37, R2, RZ ;  /* 0x0000000225009224 */ /* 0x002fe200078e02ff */
[----:B------:R-:W-:Y:S02]  /*0f80*/  IADD3 R29, PT, PT, R28, 0x88, RZ ;  /* 0x000000881c1d7810 */ /* 0x000fe40007ffe0ff */
[----:B------:R-:W-:Y:S02]  /*0f90*/  @!P1 MOV R12, R120 ;  /* 0x00000078000c9202 */ /* 0x000fe40000000f00 */
[----:B------:R-:W-:Y:S01]  /*0fa0*/  @!P1 MOV R13, R123 ;  /* 0x0000007b000d9202 */ /* 0x000fe20000000f00 */
[----:B------:R-:W-:Y:S01]  /*0fb0*/  @!P1 IMAD R15, R31, R3, R0 ;  /* 0x000000031f0f9224 */ /* 0x000fe200078e0200 */
[----:B------:R-:W1:Y:S01]  /*0fc0*/  @!P2 LDC.64 R8, c[0x0][0x3e0] ;  /* 0x0000f800ff08ab82 */ /* 0x000e620000000a00 */
[----:B------:R-:W-:Y:S01]  /*0fd0*/  @!P3 IMAD R0, R39, R4, RZ ;  /* 0x000000042700b224 */ /* 0x000fe200078e02ff */
[----:B------:R0:W5:Y:S01]  /*0fe0*/  @!P5 LDG.E R20, desc[UR6][R18.64] ;  /* 0x000000061214d981 */ /* 0x000162000c1e1900 */
[----:B------:R-:W-:Y:S01]  /*0ff0*/  @!P1 IMAD.WIDE.U32 R2, R31, R2, R12 ;  /* 0x000000021f029225 */ /* 0x000fe200078e000c */
[----:B------:R-:W-:-:S02]  /*1000*/  @!P3 MOV R12, R120 ;  /* 0x00000078000cb202 */ /* 0x000fc40000000f00 */
[----:B------:R-:W-:Y:S01]  /*1010*/  @!P3 MOV R13, R123 ;  /* 0x0000007b000db202 */ /* 0x000fe20000000f00 */
[----:B------:R-:W-:Y:S01]  /*1020*/  @!P3 IMAD R5, R33, R5, R0 ;  /* 0x000000052105b224 */ /* 0x000fe200078e0200 */
[----:B------:R-:W-:Y:S02]  /*1030*/  ISETP.GE.U32.AND P4, PT, R29, UR4, PT ;  /* 0x000000041d007c0c */ /* 0x000fe4000bf86070 */
[----:B------:R-:W-:Y:S01]  /*1040*/  SHF.R.S32.HI R37, RZ, 0x1f, R29 ;  /* 0x0000001fff257819 */ /* 0x000fe2000001141d */
[----:B------:R-:W-:-:S03]  /*1050*/  @!P3 IMAD.WIDE.U32 R12, R33, R4, R12 ;  /* 0x00000004210cb225 */ /* 0x000fc600078e000c */
[----:B------:R-:W-:Y:S02]  /*1060*/  ISETP.GE.AND.EX P4, PT, R37, UR5, PT, P4 ;  /* 0x0000000525007c0c */ /* 0x000fe4000bf86340 */
[----:B------:R-:W-:Y:S02]  /*1070*/  @!P3 IADD3 R0, PT, PT, R13, R5, RZ ;  /* 0x000000050d00b210 */ /* 0x000fe40007ffe0ff */
[----:B------:R-:W4:Y:S01]  /*1080*/  @!P2 LDC.64 R4, c[0x0][0x390] ;  /* 0x0000e400ff04ab82 */ /* 0x000f220000000a00 */
[----:B------:R-:W-:Y:S02]  /*1090*/  @!P1 IADD3 R3, PT, PT, R3, R15, RZ ;  /* 0x0000000f03039210 */ /* 0x000fe40007ffe0ff */
[----:B---3--:R-:W-:Y:S02]  /*10a0*/  @!P1 LEA R14, P5, R2, R6, 0x1 ;  /* 0x00000006020e9211 */ /* 0x008fe400078a08ff */
[----:B------:R-:W-:Y:S02]  /*10b0*/  IADD3 R31, PT, PT, R28, 0xa0, RZ ;  /* 0x000000a01c1f7810 */ /* 0x000fe40007ffe0ff */
[----:B------:R-:W-:-:S02]  /*10c0*/  @!P1 LEA.HI.X R15, R2, R7, R3, 0x1, P5 ;  /* 0x00000007020f9211 */ /* 0x000fc400028f0c03 */
[----:B------:R-:W-:Y:S01]  /*10d0*/  ISETP.GE.U32.AND P5, PT, R31, UR4, PT ;  /* 0x000000041f007c0c */ /* 0x000fe2000bfa6070 */
[----:B------:R-:W3:Y:S01]  /*10e0*/  @!P4 LDC.64 R6, c[0x0][0x3e0] ;  /* 0x0000f800ff06cb82 */ /* 0x000ee20000000a00 */
[----:B0-----:R-:W-:Y:S01]  /*10f0*/  SHF.R.S32.HI R19, RZ, 0x1f, R31 ;  /* 0x0000001fff137819 */ /* 0x001fe2000001141f */
[----:B------:R0:W5:Y:S01]  /*1100*/  @!P1 LDG.E R22, desc[UR6][R14.64] ;  /* 0x000000060e169981 */ /* 0x000162000c1e1900 */
[C---:B------:R-:W-:Y:S02]  /*1110*/  @!P3 LEA R10, P6, R12.reuse, R10, 0x1 ;  /* 0x0000000a0c0ab211 */ /* 0x040fe400078c08ff */
[----:B------:R-:W-:Y:S02]  /*1120*/  ISETP.GE.AND.EX P5, PT, R19, UR5, PT, P5 ;  /* 0x0000000513007c0c */ /* 0x000fe4000bfa6350 */
[----:B------:R-:W-:Y:S01]  /*1130*/  @!P3 LEA.HI.X R11, R12, R11, R0, 0x1, P6 ;  /* 0x0000000b0c0bb211 */ /* 0x000fe200030f0c00 */
[----:B-1----:R-:W-:Y:S01]  /*1140*/  @!P2 IMAD R0, R25, R8, RZ ;  /* 0x000000081900a224 */ /* 0x002fe200078e02ff */
[----:B------:R-:W-:Y:S01]  /*1150*/  @!P2 MOV R2, R120 ;  /* 0x000000780002a202 */ /* 0x000fe20000000f00 */
[----:B------:R-:W1:Y:S01]  /*1160*/  @!P4 LDC.64 R12, c[0x0][0x390] ;  /* 0x0000e400ff0ccb82 */ /* 0x000e620000000a00 */
[----:B------:R-:W-:Y:S01]  /*1170*/  @!P2 MOV R3, R123 ;  /* 0x0000007b0003a202 */ /* 0x000fe20000000f00 */
[----:B------:R-:W-:Y:S01]  /*1180*/  @!P2 IMAD R25, R35, R9, R0 ;  /* 0x000000092319a224 */ /* 0x000fe200078e0200 */
[----:B------:R-:W-:-:S02]  /*1190*/  MOV R24, RZ ;  /* 0x000000ff00187202 */ /* 0x000fc40000000f00 */
[C---:B------:R-:W-:Y:S01]  /*11a0*/  IADD3 R33, PT, PT, R28.reuse, 0xa8, RZ ;  /* 0x000000a81c217810 */ /* 0x040fe20007ffe0ff */
[----:B------:R-:W-:Y:S01]  /*11b0*/  @!P2 IMAD.WIDE.U32 R8, R35, R8, R2 ;  /* 0x000000082308a225 */ /* 0x000fe200078e0002 */
[----:B------:R-:W-:Y:S01]  /*11c0*/  IADD3 R35, PT, PT, R28, 0xb8, RZ ;  /* 0x000000b81c237810 */ /* 0x000fe20007ffe0ff */
[----:B------:R-:W1:Y:S01]  /*11d0*/  @!P5 LDC.64 R2, c[0x0][0x3e0] ;  /* 0x0000f800ff02db82 */ /* 0x000e620000000a00 */
[----:B------:R-:W-:Y:S01]  /*11e0*/  ISETP.GE.U32.AND P6, PT, R33, UR4, PT ;  /* 0x0000000421007c0c */ /* 0x000fe2000bfc6070 */
[----:B------:R-:W5:Y:S01]  /*11f0*/  @!P3 LDG.E R24, desc[UR6][R10.64] ;  /* 0x000000060a18b981 */ /* 0x000f62000c1e1900 */
[----:B------:R-:W-:Y:S02]  /*1200*/  SHF.R.S32.HI R39, RZ, 0x1f, R33 ;  /* 0x0000001fff277819 */ /* 0x000fe40000011421 */
[----:B------:R-:W-:Y:S02]  /*1210*/  @!P2 IADD3 R0, PT, PT, R9, R25, RZ ;  /* 0x000000190900a210 */ /* 0x000fe40007ffe0ff */
[----:B----4-:R-:W-:-:S02]  /*1220*/  @!P2 LEA R4, P3, R8, R4, 0x1 ;  /* 0x000000040804a211 */ /* 0x010fc400078608ff */
[----:B------:R-:W-:Y:S02]  /*1230*/  ISETP.GE.AND.EX P6, PT, R39, UR5, PT, P6 ;  /* 0x0000000527007c0c */ /* 0x000fe4000bfc6360 */
[----:B------:R-:W-:Y:S02]  /*1240*/  ISETP.GE.U32.AND P1, PT, R35, UR4, PT ;  /* 0x0000000423007c0c */ /* 0x000fe4000bf26070 */
[----:B------:R-:W-:Y:S02]  /*1250*/  SHF.R.S32.HI R41, RZ, 0x1f, R35 ;  /* 0x0000001fff297819 */ /* 0x000fe40000011423 */
[----:B------:R-:W-:Y:S02]  /*1260*/  MOV R25, RZ ;  /* 0x000000ff00197202 */ /* 0x000fe40000000f00 */
[----:B------:R-:W-:Y:S02]  /*1270*/  @!P2 LEA.HI.X R5, R8, R5, R0, 0x1, P3 ;  /* 0x000000050805a211 */ /* 0x000fe400018f0c00 */
[----:B------:R-:W-:Y:S01]  /*1280*/  ISETP.GE.AND.EX P1, PT, R41, UR5, PT, P1 ;  /* 0x0000000529007c0c */ /* 0x000fe2000bf26310 */
[----:B---3--:R-:W-:Y:S01]  /*1290*/  @!P4 IMAD R0, R37, R6, RZ ;  /* 0x000000062500c224 */ /* 0x008fe200078e02ff */
[----:B------:R-:W3:Y:S01]  /*12a0*/  @!P5 LDC.64 R8, c[0x0][0x390] ;  /* 0x0000e400ff08db82 */ /* 0x000ee20000000a00 */
[----:B------:R4:W5:Y:S02]  /*12b0*/  @!P2 LDG.E R25, desc[UR6][R4.64] ;  /* 0x000000060419a981 */ /* 0x000964000c1e1900 */
[----:B------:R-:W-:Y:S01]  /*12c0*/  @!P4 IMAD R37, R29, R7, R0 ;  /* 0x000000071d25c224 */ /* 0x000fe200078e0200 */
[----:B------:R-:W-:-:S04]  /*12d0*/  IADD3 R0, PT, PT, R28, 0xc8, RZ ;  /* 0x000000c81c007810 */ /* 0x000fc80007ffe0ff */
[----:B0-----:R-:W0:Y:S01]  /*12e0*/  @!P6 LDC.64 R14, c[0x0][0x3e0] ;  /* 0x0000f800ff0eeb82 */ /* 0x001e220000000a00 */
[----:B----4-:R-:W-:Y:S02]  /*12f0*/  @!P4 MOV R4, R120 ;  /* 0x000000780004c202 */ /* 0x010fe40000000f00 */
[----:B------:R-:W-:-:S05]  /*1300*/  @!P4 MOV R5, R123 ;  /* 0x0000007b0005c202 */ /* 0x000fca0000000f00 */
[----:B------:R-:W4:Y:S01]  /*1310*/  @!P1 LDC.64 R10, c[0x0][0x3e0] ;  /* 0x0000f800ff0a9b82 */ /* 0x000f220000000a00 */
[----:B------:R-:W-:Y:S01]  /*1320*/  @!P4 IMAD.WIDE.U32 R6, R29, R6, R4 ;  /* 0x000000061d06c225 */ /* 0x000fe200078e0004 */
[----:B------:R-:W-:Y:S02]  /*1330*/  ISETP.GE.U32.AND P2, PT, R0, UR4, PT ;  /* 0x0000000400007c0c */ /* 0x000fe4000bf46070 */
[----:B------:R-:W-:Y:S02]  /*1340*/  SHF.R.S32.HI R29, RZ, 0x1f, R0 ;  /* 0x0000001fff1d7819 */ /* 0x000fe40000011400 */
[----:B------:R-:W-:Y:S02]  /*1350*/  @!P4 IADD3 R7, PT, PT, R7, R37, RZ ;  /* 0x000000250707c210 */ /* 0x000fe40007ffe0ff */
[----:B-1----:R-:W-:Y:S01]  /*1360*/  @!P4 LEA R18, P3, R6, R12, 0x1 ;  /* 0x0000000c0612c211 */ /* 0x002fe200078608ff */
[----:B------:R-:W-:Y:S01]  /*1370*/  @!P5 IMAD R4, R19, R2, RZ ;  /* 0x000000021304d224 */ /* 0x000fe200078e02ff */
[----:B------:R-:W-:-:S02]  /*1380*/  ISETP.GE.AND.EX P2, PT, R29, UR5, PT, P2 ;  /* 0x000000051d007c0c */ /* 0x000fc4000bf46320 */
[----:B------:R-:W-:Y:S02]  /*1390*/  @!P4 LEA.HI.X R19, R6, R13, R7, 0x1, P3 ;  /* 0x0000000d0613c211 */ /* 0x000fe400018f0c07 */
[----:B------:R-:W1:Y:S01]  /*13a0*/  @!P6 LDC.64 R6, c[0x0][0x390] ;  /* 0x0000e400ff06eb82 */ /* 0x000e620000000a00 */
[----:B------:R-:W-:Y:S01]  /*13b0*/  ISETP.GE.U32.AND P3, PT, R116, UR4, PT ;  /* 0x0000000474007c0c */ /* 0x000fe2000bf66070 */
[C---:B------:R-:W-:Y:S01]  /*13c0*/  @!P5 IMAD R37, R31.reuse, R3, R4 ;  /* 0x000000031f25d224 */ /* 0x040fe200078e0204 */
[----:B------:R-:W-:Y:S02]  /*13d0*/  @!P5 MOV R4, R120 ;  /* 0x000000780004d202 */ /* 0x000fe40000000f00 */
[----:B------:R-:W-:Y:S02]  /*13e0*/  CS2R R52, SRZ ;  /* 0x0000000000347805 */ /* 0x000fe4000001ff00 */
[----:B------:R-:W-:Y:S02]  /*13f0*/  @!P5 MOV R5, R123 ;  /* 0x0000007b0005d202 */ /* 0x000fe40000000f00 */
[----:B------:R-:W-:Y:S01]  /*1400*/  ISETP.GE.AND.EX P3, PT, R96, UR5, PT, P3 ;  /* 0x0000000560007c0c */ /* 0x000fe2000bf66330 */
[----:B------:R-:W2:Y:S01]  /*1410*/  @!P1 LDC.64 R12, c[0x0][0x390] ;  /* 0x0000e400ff0c9b82 */ /* 0x000ea20000000a00 */
[----:B------:R-:W-:Y:S01]  /*1420*/  @!P5 IMAD.WIDE.U32 R4, R31, R2, R4 ;  /* 0x000000021f04d225 */ /* 0x000fe200078e0004 */
[----:B------:R3:W5:Y:S03]  /*1430*/  @!P4 LDG.E R52, desc[UR6][R18.64] ;  /* 0x000000061234c981 */ /* 0x000766000c1e1900 */
[----:B0-----:R-:W-:-:S03]  /*1440*/  @!P6 IMAD R30, R39, R14, RZ ;  /* 0x0000000e271ee224 */ /* 0x001fc600078e02ff */
[----:B------:R-:W0:Y:S01]  /*1450*/  @!P2 LDC.64 R2, c[0x0][0x3e0] ;  /* 0x0000f800ff02ab82 */ /* 0x000e220000000a00 */
[----:B------:R-:W-:Y:S02]  /*1460*/  @!P5 IADD3 R5, PT, PT, R5, R37, RZ ;  /* 0x000000250505d210 */ /* 0x000fe40007ffe0ff */
[----:B---3--:R-:W-:Y:S02]  /*1470*/  @!P6 MOV R18, R120 ;  /* 0x000000780012e202 */ /* 0x008fe40000000f00 */
[----:B------:R-:W-:Y:S01]  /*1480*/  @!P6 MOV R19, R123 ;  /* 0x0000007b0013e202 */ /* 0x000fe20000000f00 */
[----:B------:R-:W-:Y:S01]  /*1490*/  @!P6 IMAD R31, R33, R15, R30 ;  /* 0x0000000f211fe224 */ /* 0x000fe200078e021e */
[----:B------:R-:W-:Y:S01]  /*14a0*/  @!P5 LEA R8, P4, R4, R8, 0x1 ;  /* 0x000000080408d211 */ /* 0x000fe200078808ff */
[----:B----4-:R-:W-:Y:S02]  /*14b0*/  @!P1 IMAD R32, R41, R10, RZ ;  /* 0x0000000a29209224 */ /* 0x010fe400078e02ff */
[----:B------:R-:W-:Y:S01]  /*14c0*/  @!P6 IMAD.WIDE.U32 R14, R33, R14, R18 ;  /* 0x0000000e210ee225 */ /* 0x000fe200078e0012 */
[----:B------:R-:W-:-:S02]  /*14d0*/  @!P1 MOV R18, R120 ;  /* 0x0000007800129202 */ /* 0x000fc40000000f00 */
[----:B------:R-:W-:Y:S02]  /*14e0*/  @!P1 MOV R19, R123 ;  /* 0x0000007b00139202 */ /* 0x000fe40000000f00 */
[----:B------:R-:W-:Y:S02]  /*14f0*/  @!P5 LEA.HI.X R9, R4, R9, R5, 0x1, P4 ;  /* 0x000000090409d211 */ /* 0x000fe400020f0c05 */
[----:B------:R-:W3:Y:S01]  /*1500*/  @!P3 LDC.64 R4, c[0x0][0x3e0] ;  /* 0x0000f800ff04bb82 */ /* 0x000ee20000000a00 */
[----:B------:R-:W-:Y:S01]  /*1510*/  @!P1 IMAD R33, R35, R11, R32 ;  /* 0x0000000b23219224 */ /* 0x000fe200078e0220 */
[----:B------:R-:W-:Y:S01]  /*1520*/  @!P6 IADD3 R15, PT, PT, R15, R31, RZ ;  /* 0x0000001f0f0fe210 */ /* 0x000fe20007ffe0ff */
[----:B------:R-:W-:Y:S01]  /*1530*/  @!P1 IMAD.WIDE.U32 R10, R35, R10, R18 ;  /* 0x0000000a230a9225 */ /* 0x000fe200078e0012 */
[----:B-1----:R-:W-:-:S04]  /*1540*/  @!P6 LEA R6, P4, R14, R6, 0x1 ;  /* 0x000000060e06e211 */ /* 0x002fc800078808ff */
[----:B------:R-:W1:Y:S01]  /*1550*/  @!P2 LDC.64 R18, c[0x0][0x390] ;  /* 0x0000e400ff12ab82 */ /* 0x000e620000000a00 */
[----:B------:R-:W-:Y:S02]  /*1560*/  @!P6 LEA.HI.X R7, R14, R7, R15, 0x1, P4 ;  /* 0x000000070e07e211 */ /* 0x000fe400020f0c0f */
[----:B------:R-:W-:Y:S02]  /*1570*/  CS2R R58, SRZ ;  /* 0x00000000003a7805 */ /* 0x000fe4000001ff00 */
[----:B------:R-:W-:-:S03]  /*1580*/  @!P1 IADD3 R11, PT, PT, R11, R33, RZ ;  /* 0x000000210b0b9210 */ /* 0x000fc60007ffe0ff */
[----:B------:R-:W4:Y:S01]  /*1590*/  @!P3 LDC.64 R14, c[0x0][0x390] ;  /* 0x0000e400ff0ebb82 */ /* 0x000f220000000a00 */
[C---:B--2---:R-:W-:Y:S01]  /*15a0*/  @!P1 LEA R12, P4, R10.reuse, R12, 0x1 ;  /* 0x0000000c0a0c9211 */ /* 0x044fe200078808ff */
[----:B0-----:R-:W-:Y:S01]  /*15b0*/  @!P2 IMAD R29, R29, R2, RZ ;  /* 0x000000021d1da224 */ /* 0x001fe200078e02ff */
[----:B------:R0:W2:Y:S02]  /*15c0*/  @!P6 LDG.E R59, desc[UR6][R6.64] ;  /* 0x00000006063be981 */ /* 0x0000a4000c1e1900 */
[----:B------:R-:W-:Y:S01]  /*15d0*/  @!P1 LEA.HI.X R13, R10, R13, R11, 0x1, P4 ;  /* 0x0000000d0a0d9211 */ /* 0x000fe200020f0c0b */
[----:B------:R-:W-:Y:S01]  /*15e0*/  @!P2 IMAD R11, R0, R3, R29 ;  /* 0x00000003000ba224 */ /* 0x000fe200078e021d */
[----:B------:R-:W-:Y:S01]  /*15f0*/  IADD3 R29, PT, PT, R28, 0xe0, RZ ;  /* 0x000000e01c1d7810 */ /* 0x000fe20007ffe0ff */
[----:B------:R4:W2:Y:S01]  /*1600*/  @!P5 LDG.E R58, desc[UR6][R8.64] ;  /* 0x00000006083ad981 */ /* 0x0008a2000c1e1900 */
[----:B0-----:R-:W-:Y:S02]  /*1610*/  @!P2 MOV R6, R120 ;  /* 0x000000780006a202 */ /* 0x001fe40000000f00 */
[----:B------:R-:W-:Y:S01]  /*1620*/  @!P2 MOV R7, R123 ;  /* 0x0000007b0007a202 */ /* 0x000fe20000000f00 */
[----:B---3--:R-:W-:Y:S01]  /*1630*/  @!P3 IMAD R10, R96, R4, RZ ;  /* 0x00000004600ab224 */ /* 0x008fe200078e02ff */
[----:B------:R-:W-:-:S02]  /*1640*/  ISETP.GE.U32.AND P5, PT, R29, UR4, PT ;  /* 0x000000041d007c0c */ /* 0x000fc4000bfa6070 */
[----:B------:R-:W-:Y:S01]  /*1650*/  SHF.R.S32.HI R31, RZ, 0x1f, R29 ;  /* 0x0000001fff1f7819 */ /* 0x000fe2000001141d */
[----:B------:R-:W-:Y:S01]  /*1660*/  @!P2 IMAD.WIDE.U32 R2, R0, R2, R6 ;  /* 0x000000020002a225 */ /* 0x000fe200078e0006 */
[----:B------:R-:W-:Y:S02]  /*1670*/  @!P3 MOV R6, R120 ;  /* 0x000000780006b202 */ /* 0x000fe40000000f00 */
[----:B------:R-:W-:Y:S01]  /*1680*/  @!P3 MOV R7, R123 ;  /* 0x0000007b0007b202 */ /* 0x000fe20000000f00 */
[C---:B------:R-:W-:Y:S01]  /*1690*/  @!P3 IMAD R5, R116.reuse, R5, R10 ;  /* 0x000000057405b224 */ /* 0x040fe200078e020a */
[----:B------:R-:W-:Y:S02]  /*16a0*/  ISETP.GE.AND.EX P5, PT, R31, UR5, PT, P5 ;  /* 0x000000051f007c0c */ /* 0x000fe4000bfa6350 */
[----:B------:R-:W-:Y:S01]  /*16b0*/  ISETP.GE.U32.AND P4, PT, R115, UR4, PT ;  /* 0x0000000473007c0c */ /* 0x000fe2000bf86070 */
[----:B------:R-:W-:Y:S01]  /*16c0*/  @!P3 IMAD.WIDE.U32 R6, R116, R4, R6 ;  /* 0x000000047406b225 */ /* 0x000fe200078e0006 */
[----:B------:R-:W-:-:S02]  /*16d0*/  @!P2 IADD3 R0, PT, PT, R3, R11, RZ ;  /* 0x0000000b0300a210 */ /* 0x000fc40007ffe0ff */
[C---:B-1----:R-:W-:Y:S02]  /*16e0*/  @!P2 LEA R18, P6, R2.reuse, R18, 0x1 ;  /* 0x000000120212a211 */ /* 0x042fe400078c08ff */
[----:B------:R-:W-:Y:S02]  /*16f0*/  ISETP.GE.AND.EX P4, PT, R95, UR5, PT, P4 ;  /* 0x000000055f007c0c */ /* 0x000fe4000bf86340 */
[----:B------:R-:W-:Y:S02]  /*1700*/  @!P2 LEA.HI.X R19, R2, R19, R0, 0x1, P6 ;  /* 0x000000130213a211 */ /* 0x000fe400030f0c00 */
[----:B------:R-:W-:Y:S02]  /*1710*/  @!P3 IADD3 R0, PT, PT, R7, R5, RZ ;  /* 0x000000050700b210 */ /* 0x000fe40007ffe0ff */
[----:B----4-:R-:W-:-:S04]  /*1720*/  @!P3 LEA R4, P6, R6, R14, 0x1 ;  /* 0x0000000e0604b211 */ /* 0x010fc800078c08ff */
[----:B------:R-:W-:Y:S02]  /*1730*/  @!P3 LEA.HI.X R5, R6, R15, R0, 0x1, P6 ;  /* 0x0000000f0605b211 */ /* 0x000fe400030f0c00 */
[----:B------:R-:W-:Y:S01]  /*1740*/  ISETP.GE.U32.AND P6, PT, R114, UR4, PT ;  /* 0x0000000472007c0c */ /* 0x000fe2000bfc6070 */
[----:B------:R-:W0:Y:S03]  /*1750*/  @!P5 LDC.64 R14, c[0x0][0x3e0] ;  /* 0x0000f800ff0edb82 */ /* 0x000e260000000a00 */
[----:B------:R-:W-:-:S05]  /*1760*/  ISETP.GE.AND.EX P6, PT, R94, UR5, PT, P6 ;  /* 0x000000055e007c0c */ /* 0x000fca000bfc6360 */
[----:B------:R-:W1:Y:S01]  /*1770*/  @!P4 LDC.64 R10, c[0x0][0x3e0] ;  /* 0x0000f800ff0acb82 */ /* 0x000e620000000a00 */
[----:B------:R-:W-:Y:S02]  /*1780*/  MOV R0, RZ ;  /* 0x000000ff00007202 */ /* 0x000fe40000000f00 */
[----:B------:R-:W-:-:S04]  /*1790*/  MOV R63, RZ ;  /* 0x000000ff003f7202 */ /* 0x000fc80000000f00 */
[----:B------:R3:W4:Y:S01]  /*17a0*/  @!P3 LDG.E R0, desc[UR6][R4.64] ;  /* 0x000000060400b981 */ /* 0x000722000c1e1900 */
[----:B------:R-:W1:Y:S01]  /*17b0*/  @!P5 LDC.64 R6, c[0x0][0x390] ;  /* 0x0000e400ff06db82 */ /* 0x000e620000000a00 */
[----:B------:R-:W-:Y:S02]  /*17c0*/  MOV R67, RZ ;  /* 0x000000ff00437202 */ /* 0x000fe40000000f00 */
[----:B------:R3:W2:Y:S04]  /*17d0*/  @!P1 LDG.E R63, desc[UR6][R12.64] ;  /* 0x000000060c3f9981 */ /* 0x0006a8000c1e1900 */
[----:B------:R1:W2:Y:S01]  /*17e0*/  @!P2 LDG.E R67, desc[UR6][R18.64] ;  /* 0x000000061243a981 */ /* 0x0002a2000c1e1900 */
[----:B------:R-:W1:Y:S08]  /*17f0*/  @!P6 LDC.64 R2, c[0x0][0x3e0] ;  /* 0x0000f800ff02eb82 */ /* 0x000e700000000a00 */
[----:B------:R-:W1:Y:S01]  /*1800*/  @!P4 LDC.64 R8, c[0x0][0x390] ;  /* 0x0000e400ff08cb82 */ /* 0x000e620000000a00 */
[----:B0-----:R-:W-:Y:S01]  /*1810*/  @!P5 IMAD R32, R31, R14, RZ ;  /* 0x0000000e1f20d224 */ /* 0x001fe200078e02ff */
[----:B---3--:R-:W-:-:S02]  /*1820*/  @!P5 MOV R4, R120 ;  /* 0x000000780004d202 */ /* 0x008fc40000000f00 */
[----:B------:R-:W-:Y:S01]  /*1830*/  @!P5 MOV R5, R123 ;  /* 0x0000007b0005d202 */ /* 0x000fe20000000f00 */
[----:B------:R-:W-:Y:S01]  /*1840*/  @!P5 IMAD R31, R29, R15, R32 ;  /* 0x0000000f1d1fd224 */ /* 0x000fe200078e0220 */
[----:B------:R-:W-:Y:S01]  /*1850*/  @!P4 MOV R12, R120 ;  /* 0x00000078000cc202 */ /* 0x000fe20000000f00 */
[----:B-1----:R-:W-:Y:S01]  /*1860*/  @!P4 IMAD R30, R95, R10, RZ ;  /* 0x0000000a5f1ec224 */ /* 0x002fe200078e02ff */
[----:B------:R-:W-:Y:S01]  /*1870*/  @!P4 MOV R13, R123 ;  /* 0x0000007b000dc202 */ /* 0x000fe20000000f00 */
[----:B------:R-:W-:Y:S01]  /*1880*/  @!P5 IMAD.WIDE.U32 R14, R29, R14, R4 ;  /* 0x0000000e1d0ed225 */ /* 0x000fe200078e0004 */
[----:B------:R-:W-:Y:S01]  /*1890*/  ISETP.GE.U32.AND P2, PT, R113, UR4, PT ;  /* 0x0000000471007c0c */ /* 0x000fe2000bf46070 */
[----:B------:R-:W0:Y:S02]  /*18a0*/  @!P6 LDC.64 R4, c[0x0][0x390] ;  /* 0x0000e400ff04eb82 */ /* 0x000e240000000a00 */
[----:B------:R-:W-:Y:S01]  /*18b0*/  @!P4 IMAD R29, R115, R11, R30 ;  /* 0x0000000b731dc224 */ /* 0x000fe200078e021e */
[----:B------:R-:W-:Y:S01]  /*18c0*/  @!P5 IADD3 R11, PT, PT, R15, R31, RZ ;  /* 0x0000001f0f0bd210 */ /* 0x000fe20007ffe0ff */
[----:B------:R-:W-:Y:S01]  /*18d0*/  @!P4 IMAD.WIDE.U32 R12, R115, R10, R12 ;  /* 0x0000000a730cc225 */ /* 0x000fe200078e000c */
[----:B------:R-:W-:-:S02]  /*18e0*/  @!P5 LEA R6, P1, R14, R6, 0x1 ;  /* 0x000000060e06d211 */ /* 0x000fc400078208ff */
[----:B------:R-:W-:Y:S02]  /*18f0*/  ISETP.GE.AND.EX P2, PT, R93, UR5, PT, P2 ;  /* 0x000000055d007c0c */ /* 0x000fe4000bf46320 */
[----:B------:R-:W-:Y:S01]  /*1900*/  @!P5 LEA.HI.X R7, R14, R7, R11, 0x1, P1 ;  /* 0x000000070e07d211 */ /* 0x000fe200008f0c0b */
[----:B------:R-:W-:Y:S01]  /*1910*/  @!P6 IMAD R11, R94, R2, RZ ;  /* 0x000000025e0be224 */ /* 0x000fe200078e02ff */
[----:B------:R-:W-:Y:S02]  /*1920*/  @!P4 IADD3 R10, PT, PT, R13, R29, RZ ;  /* 0x0000001d0d0ac210 */ /* 0x000fe40007ffe0ff */
[----:B------:R-:W-:Y:S01]  /*1930*/  @!P4 LEA R8, P1, R12, R8, 0x1 ;  /* 0x000000080c08c211 */ /* 0x000fe200078208ff */
[----:B------:R-:W-:Y:S01]  /*1940*/  @!P6 IMAD R13, R114, R3, R11 ;  /* 0x00000003720de224 */ /* 0x000fe200078e020b */
[----:B------:R-:W-:Y:S02]  /*1950*/  @!P6 MOV R11, R123 ;  /* 0x0000007b000be202 */ /* 0x000fe40000000f00 */
[----:B------:R-:W-:-:S02]  /*1960*/  @!P4 LEA.HI.X R9, R12, R9, R10, 0x1, P1 ;  /* 0x000000090c09c211 */ /* 0x000fc400008f0c0a */
[----:B------:R-:W-:Y:S02]  /*1970*/  @!P6 MOV R10, R120 ;  /* 0x00000078000ae202 */ /* 0x000fe40000000f00 */
[----:B------:R-:W-:-:S03]  /*1980*/  ISETP.GE.U32.AND P1, PT, R112, UR4, PT ;  /* 0x0000000470007c0c */ /* 0x000fc6000bf26070 */
[----:B------:R-:W-:Y:S01]  /*1990*/  @!P6 IMAD.WIDE.U32 R10, R114, R2, R10 ;  /* 0x00000002720ae225 */ /* 0x000fe200078e000a */
[----:B------:R-:W-:Y:S01]  /*19a0*/  ISETP.GE.AND.EX P1, PT, R92, UR5, PT, P1 ;  /* 0x000000055c007c0c */ /* 0x000fe2000bf26310 */
[----:B------:R-:W1:Y:S01]  /*19b0*/  @!P2 LDC.64 R2, c[0x0][0x3e0] ;  /* 0x0000f800ff02ab82 */ /* 0x000e620000000a00 */
[----:B------:R-:W-:Y:S02]  /*19c0*/  CS2R R18, SRZ ;  /* 0x0000000000127805 */ /* 0x000fe4000001ff00 */
[----:B------:R-:W-:Y:S02]  /*19d0*/  @!P6 IADD3 R11, PT, PT, R11, R13, RZ ;  /* 0x0000000d0b0be210 */ /* 0x000fe40007ffe0ff */
[C---:B0-----:R-:W-:Y:S02]  /*19e0*/  @!P6 LEA R12, P3, R10.reuse, R4, 0x1 ;  /* 0x000000040a0ce211 */ /* 0x041fe400078608ff */
[----:B------:R0:W3:Y:S02]  /*19f0*/  @!P4 LDG.E R19, desc[UR6][R8.64] ;  /* 0x000000060813c981 */ /* 0x0000e4000c1e1900 */
[----:B------:R-:W-:-:S03]  /*1a00*/  @!P6 LEA.HI.X R13, R10, R5, R11, 0x1, P3 ;  /* 0x000000050a0de211 */ /* 0x000fc600018f0c0b */
[----:B------:R-:W5:Y:S01]  /*1a10*/  @!P1 LDC.64 R4, c[0x0][0x3e0] ;  /* 0x0000f800ff049b82 */ /* 0x000f620000000a00 */
[----:B------:R-:W-:Y:S02]  /*1a20*/  ISETP.GE.U32.AND P3, PT, R111, UR4, PT ;  /* 0x000000046f007c0c */ /* 0x000fe4000bf66070 */
[----:B------:R-:W-:Y:S01]  /*1a30*/  CS2R R72, SRZ ;  /* 0x0000000000487805 */ /* 0x000fe2000001ff00 */
[----:B------:R1:W2:Y:S04]  /*1a40*/  @!P6 LDG.E R18, desc[UR6][R12.64] ;  /* 0x000000060c12e981 */ /* 0x0002a8000c1e1900 */
[----:B0-----:R-:W0:Y:S01]  /*1a50*/  @!P2 LDC.64 R8, c[0x0][0x390] ;  /* 0x0000e400ff08ab82 */ /* 0x001e220000000a00 */
[----:B------:R-:W-:Y:S01]  /*1a60*/  ISETP.GE.AND.EX P3, PT, R91, UR5, PT, P3 ;  /* 0x000000055b007c0c */ /* 0x000fe2000bf66330 */
[----:B------:R1:W2:Y:S02]  /*1a70*/  @!P5 LDG.E R73, desc[UR6][R6.64] ;  /* 0x000000060649d981 */ /* 0x0002a4000c1e1900 */
[----:B-1----:R-:W-:Y:S01]  /*1a80*/  @!P2 IMAD R10, R93, R2, RZ ;  /* 0x000000025d0aa224 */ /* 0x002fe200078e02ff */
[----:B------:R-:W-:-:S02]  /*1a90*/  @!P2 MOV R12, R120 ;  /* 0x00000078000ca202 */ /* 0x000fc40000000f00 */
[----:B------:R-:W-:Y:S01]  /*1aa0*/  @!P2 MOV R13, R123 ;  /* 0x0000007b000da202 */ /* 0x000fe20000000f00 */
[C---:B------:R-:W-:Y:S01]  /*1ab0*/  @!P2 IMAD R15, R113.reuse, R3, R10 ;  /* 0x00000003710fa224 */ /* 0x040fe200078e020a */
[----:B------:R-:W-:Y:S01]  /*1ac0*/  ISETP.GE.U32.AND P5, PT, R110, UR4, PT ;  /* 0x000000046e007c0c */ /* 0x000fe2000bfa6070 */
[----:B------:R-:W1:Y:S01]  /*1ad0*/  @!P1 LDC.64 R6, c[0x0][0x390] ;  /* 0x0000e400ff069b82 */ /* 0x000e620000000a00 */
[----:B------:R-:W-:Y:S02]  /*1ae0*/  @!P2 IMAD.WIDE.U32 R2, R113, R2, R12 ;  /* 0x000000027102a225 */ /* 0x000fe400078e000c */
[----:B------:R-:W-:-:S05]  /*1af0*/  ISETP.GE.AND.EX P5, PT, R90, UR5, PT, P5 ;  /* 0x000000055a007c0c */ /* 0x000fca000bfa6350 */
[----:B------:R-:W1:Y:S01]  /*1b00*/  @!P3 LDC.64 R10, c[0x0][0x3e0] ;  /* 0x0000f800ff0abb82 */ /* 0x000e620000000a00 */
[----:B------:R-:W-:Y:S02]  /*1b10*/  @!P2 IADD3 R3, PT, PT, R3, R15, RZ ;  /* 0x0000000f0303a210 */ /* 0x000fe40007ffe0ff */
[----:B0-----:R-:W-:Y:S01]  /*1b20*/  @!P2 LEA R12, P6, R2, R8, 0x1 ;  /* 0x00000008020ca211 */ /* 0x001fe200078c08ff */
[----:B-----5:R-:W-:-:S03]  /*1b30*/  @!P1 IMAD R8, R92, R4, RZ ;  /* 0x000000045c089224 */ /* 0x020fc600078e02ff */
[----:B------:R-:W-:Y:S01]  /*1b40*/  @!P2 LEA.HI.X R13, R2, R9, R3, 0x1, P6 ;  /* 0x00000009020da211 */ /* 0x000fe200030f0c03 */
[C---:B------:R-:W-:Y:S01]  /*1b50*/  @!P1 IMAD R15, R112.reuse, R5, R8 ;  /* 0x00000005700f9224 */ /* 0x040fe200078e0208 */
[----:B------:R-:W-:Y:S01]  /*1b60*/  @!P1 MOV R8, R120 ;  /* 0x0000007800089202 */ /* 0x000fe20000000f00 */
[----:B------:R-:W0:Y:S01]  /*1b70*/  @!P3 LDC.64 R2, c[0x0][0x390] ;  /* 0x0000e400ff02bb82 */ /* 0x000e220000000a00 */
[----:B------:R-:W-:Y:S02]  /*1b80*/  @!P1 MOV R9, R123 ;  /* 0x0000007b00099202 */ /* 0x000fe40000000f00 */
[----:B------:R-:W-:Y:S01]  /*1b90*/  MOV R48, RZ ;  /* 0x000000ff00307202 */ /* 0x000fe20000000f00 */
[----:B------:R-:W-:-:S04]  /*1ba0*/  @!P1 IMAD.WIDE.U32 R8, R112, R4, R8 ;  /* 0x0000000470089225 */ /* 0x000fc800078e0008 */
[----:B------:R-:W5:Y:S01]  /*1bb0*/  @!P5 LDC.64 R4, c[0x0][0x3e0] ;  /* 0x0000f800ff04db82 */ /* 0x000f620000000a00 */
[----:B------:R-:W2:Y:S01]  /*1bc0*/  @!P2 LDG.E R48, desc[UR6][R12.64] ;  /* 0x000000060c30a981 */ /* 0x000ea2000c1e1900 */
[----:B------:R-:W-:Y:S02]  /*1bd0*/  ISETP.GE.U32.AND P2, PT, R109, UR4, PT ;  /* 0x000000046d007c0c */ /* 0x000fe4000bf46070 */
[----:B------:R-:W-:Y:S02]  /*1be0*/  @!P1 IADD3 R9, PT, PT, R9, R15, RZ ;  /* 0x0000000f09099210 */ /* 0x000fe40007ffe0ff */
[C---:B-1----:R-:W-:Y:S01]  /*1bf0*/  @!P1 LEA R6, P6, R8.reuse, R6, 0x1 ;  /* 0x0000000608069211 */ /* 0x042fe200078c08ff */
[----:B------:R-:W-:Y:S01]  /*1c00*/  @!P3 IMAD R14, R91, R10, RZ ;  /* 0x0000000a5b0eb224 */ /* 0x000fe200078e02ff */
[----:B------:R-:W-:Y:S02]  /*1c10*/  ISETP.GE.AND.EX P2, PT, R89, UR5, PT, P2 ;  /* 0x0000000559007c0c */ /* 0x000fe4000bf46320 */
[----:B------:R-:W-:-:S02]  /*1c20*/  @!P1 LEA.HI.X R7, R8, R7, R9, 0x1, P6 ;  /* 0x0000000708079211 */ /* 0x000fc400030f0c09 */
[----:B------:R-:W-:Y:S02]  /*1c30*/  @!P3 MOV R8, R120 ;  /* 0x000000780008b202 */ /* 0x000fe40000000f00 */
[----:B------:R-:W-:Y:S01]  /*1c40*/  @!P3 MOV R9, R123 ;  /* 0x0000007b0009b202 */ /* 0x000fe20000000f00 */
[C---:B------:R-:W-:Y:S01]  /*1c50*/  @!P3 IMAD R15, R111.reuse, R11, R14 ;  /* 0x0000000b6f0fb224 */ /* 0x040fe200078e020e */
[----:B------:R-:W-:Y:S01]  /*1c60*/  MOV R50, RZ ;  /* 0x000000ff00327202 */ /* 0x000fe20000000f00 */
[----:B------:R-:W-:-:S03]  /*1c70*/  @!P3 IMAD.WIDE.U32 R10, R111, R10, R8 ;  /* 0x0000000a6f0ab225 */ /* 0x000fc600078e0008 */
[----:B------:R-:W1:Y:S02]  /*1c80*/  @!P5 LDC.64 R8, c[0x0][0x390] ;  /* 0x0000e400ff08db82 */ /* 0x000e640000000a00 */
[----:B------:R0:W2:Y:S01]  /*1c90*/  @!P1 LDG.E R50, desc[UR6][R6.64] ;  /* 0x0000000606329981 */ /* 0x0000a2000c1e1900 */
[----:B------:R-:W-:Y:S02]  /*1ca0*/  ISETP.GE.U32.AND P6, PT, R108, UR4, PT ;  /* 0x000000046c007c0c */ /* 0x000fe4000bfc6070 */
[----:B------:R-:W-:Y:S02]  /*1cb0*/  @!P3 IADD3 R11, PT, PT, R11, R15, RZ ;  /* 0x0000000f0b0bb210 */ /* 0x000fe40007ffe0ff */
[----:B0-----:R-:W-:Y:S02]  /*1cc0*/  @!P3 LEA R14, P1, R10, R2, 0x1 ;  /* 0x000000020a0eb211 */ /* 0x001fe400078208ff */
[----:B------:R-:W-:Y:S01]  /*1cd0*/  ISETP.GE.AND.EX P6, PT, R88, UR5, PT, P6 ;  /* 0x0000000558007c0c */ /* 0x000fe2000bfc6360 */
[----:B------:R-:W0:Y:S01]  /*1ce0*/  @!P2 LDC.64 R6, c[0x0][0x3e0] ;  /* 0x0000f800ff06ab82 */ /* 0x000e220000000a00 */
[----:B------:R-:W-:Y:S01]  /*1cf0*/  @!P3 LEA.HI.X R15, R10, R3, R11, 0x1, P1 ;  /* 0x000000030a0fb211 */ /* 0x000fe200008f0c0b */
[----:B-----5:R-:W-:Y:S01]  /*1d00*/  @!P5 IMAD R2, R90, R4, RZ ;  /* 0x000000045a02d224 */ /* 0x020fe200078e02ff */
[----:B------:R-:W-:-:S02]  /*1d10*/  ISETP.GE.U32.AND P1, PT, R107, UR4, PT ;  /* 0x000000046b007c0c */ /* 0x000fc4000bf26070 */
[----:B------:R-:W-:Y:S01]  /*1d20*/  @!P5 MOV R12, R120 ;  /* 0x00000078000cd202 */ /* 0x000fe20000000f00 */
[C---:B------:R-:W-:Y:S01]  /*1d30*/  @!P5 IMAD R29, R110.reuse, R5, R2 ;  /* 0x000000056e1dd224 */ /* 0x040fe200078e0202 */
[----:B------:R-:W-:Y:S01]  /*1d40*/  ISETP.GE.AND.EX P1, PT, R87, UR5, PT, P1 ;  /* 0x0000000557007c0c */ /* 0x000fe2000bf26310 */
[----:B------:R-:W5:Y:S01]  /*1d50*/  @!P2 LDC.64 R2, c[0x0][0x390] ;  /* 0x0000e400ff02ab82 */ /* 0x000f620000000a00 */
[----:B------:R-:W-:Y:S01]  /*1d60*/  @!P5 MOV R13, R123 ;  /* 0x0000007b000dd202 */ /* 0x000fe20000000f00 */
[----:B------:R1:W2:Y:S02]  /*1d70*/  @!P3 LDG.E R53, desc[UR6][R14.64] ;  /* 0x000000060e35b981 */ /* 0x0002a4000c1e1900 */
[----:B------:R-:W-:-:S04]  /*1d80*/  @!P5 IMAD.WIDE.U32 R12, R110, R4, R12 ;  /* 0x000000046e0cd225 */ /* 0x000fc800078e000c */
[----:B------:R-:W5:Y:S01]  /*1d90*/  @!P6 LDC.64 R10, c[0x0][0x3e0] ;  /* 0x0000f800ff0aeb82 */ /* 0x000f620000000a00 */
[----:B------:R-:W-:Y:S02]  /*1da0*/  @!P5 IADD3 R13, PT, PT, R13, R29, RZ ;  /* 0x0000001d0d0dd210 */ /* 0x000fe40007ffe0ff */
[----:B-1----:R-:W-:-:S05]  /*1db0*/  @!P5 LEA R14, P3, R12, R8, 0x1 ;  /* 0x000000080c0ed211 */ /* 0x002fca00078608ff */
[----:B------:R-:W1:Y:S01]  /*1dc0*/  @!P1 LDC.64 R4, c[0x0][0x3e0] ;  /* 0x0000f800ff049b82 */ /* 0x000e620000000a00 */
[----:B------:R-:W-:Y:S01]  /*1dd0*/  @!P5 LEA.HI.X R15, R12, R9, R13, 0x1, P3 ;  /* 0x000000090c0fd211 */ /* 0x000fe200018f0c0d */
[----:B0-----:R-:W-:Y:S01]  /*1de0*/  @!P2 IMAD R8, R89, R6, RZ ;  /* 0x000000065908a224 */ /* 0x001fe200078e02ff */
[----:B------:R-:W-:Y:S02]  /*1df0*/  @!P2 MOV R12, R120 ;  /* 0x00000078000ca202 */ /* 0x000fe40000000f00 */
[----:B------:R-:W-:Y:S02]  /*1e00*/  @!P2 MOV R13, R123 ;  /* 0x0000007b000da202 */ /* 0x000fe40000000f00 */
[----:B------:R-:W-:Y:S01]  /*1e10*/  MOV R56, RZ ;  /* 0x000000ff00387202 */ /* 0x000fe20000000f00 */
[C---:B------:R-:W-:Y:S01]  /*1e20*/  @!P2 IMAD R7, R109.reuse, R7, R8 ;  /* 0x000000076d07a224 */ /* 0x040fe200078e0208 */
[----:B------:R-:W-:Y:S01]  /*1e30*/  ISETP.GE.U32.AND P3, PT, R106, UR4, PT ;  /* 0x000000046a007c0c */ /* 0x000fe2000bf66070 */
[----:B------:R-:W-:Y:S01]  /*1e40*/  @!P2 IMAD.WIDE.U32 R12, R109, R6, R12 ;  /* 0x000000066d0ca225 */ /* 0x000fe200078e000c */
[----:B------:R-:W0:Y:S02]  /*1e50*/  @!P6 LDC.64 R8, c[0x0][0x390] ;  /* 0x0000e400ff08eb82 */ /* 0x000e240000000a00 */
[----:B------:R1:W2:Y:S01]  /*1e60*/  @!P5 LDG.E R56, desc[UR6][R14.64] ;  /* 0x000000060e38d981 */ /* 0x0002a2000c1e1900 */
[----:B------:R-:W-:-:S02]  /*1e70*/  ISETP.GE.AND.EX P3, PT, R86, UR5, PT, P3 ;  /* 0x0000000556007c0c */ /* 0x000fc4000bf66330 */
[----:B------:R-:W-:Y:S02]  /*1e80*/  @!P2 IADD3 R13, PT, PT, R13, R7, RZ ;  /* 0x000000070d0da210 */ /* 0x000fe40007ffe0ff */
[----:B-----5:R-:W-:Y:S01]  /*1e90*/  @!P2 LEA R2, P5, R12, R2, 0x1 ;  /* 0x000000020c02a211 */ /* 0x020fe200078a08ff */
[----:B------:R-:W5:Y:S01]  /*1ea0*/  @!P1 LDC.64 R6, c[0x0][0x390] ;  /* 0x0000e400ff069b82 */ /* 0x000f620000000a00 */
[----:B------:R-:W-:Y:S02]  /*1eb0*/  @!P6 IMAD R29, R88, R10, RZ ;  /* 0x0000000a581de224 */ /* 0x000fe400078e02ff */
[----:B------:R-:W-:Y:S02]  /*1ec0*/  @!P2 LEA.HI.X R3, R12, R3, R13, 0x1, P5 ;  /* 0x000000030c03a211 */ /* 0x000fe400028f0c0d */
[----:B------:R-:W-:Y:S02]  /*1ed0*/  @!P6 MOV R12, R120 ;  /* 0x00000078000ce202 */ /* 0x000fe40000000f00 */
[----:B------:R-:W-:-:S02]  /*1ee0*/  @!P6 MOV R13, R123 ;  /* 0x0000007b000de202 */ /* 0x000fc40000000f00 */
[----:B------:R-:W-:Y:S01]  /*1ef0*/  MOV R61, RZ ;  /* 0x000000ff003d7202 */ /* 0x000fe20000000f00 */
[C---:B------:R-:W-:Y:S02]  /*1f00*/  @!P6 IMAD R31, R108.reuse, R11, R29 ;  /* 0x0000000b6c1fe224 */ /* 0x040fe400078e021d */
[----:B------:R-:W-:Y:S01]  /*1f10*/  @!P6 IMAD.WIDE.U32 R10, R108, R10, R12 ;  /* 0x0000000a6c0ae225 */ /* 0x000fe200078e000c */
[----:B------:R-:W-:Y:S02]  /*1f20*/  IADD3 R29, PT, PT, R28, 0xe8, RZ ;  /* 0x000000e81c1d7810 */ /* 0x000fe40007ffe0ff */
[----:B------:R4:W2:Y:S01]  /*1f30*/  @!P2 LDG.E R61, desc[UR6][R2.64] ;  /* 0x00000006023da981 */ /* 0x0008a2000c1e1900 */
[----:B-1----:R-:W-:Y:S01]  /*1f40*/  @!P1 IMAD R12, R87, R4, RZ ;  /* 0x00000004570c9224 */ /* 0x002fe200078e02ff */
[----:B------:R-:W-:Y:S02]  /*1f50*/  ISETP.GE.U32.AND P5, PT, R29, UR4, PT ;  /* 0x000000041d007c0c */ /* 0x000fe4000bfa6070 */
[----:B------:R-:W-:Y:S01]  /*1f60*/  SHF.R.S32.HI R33, RZ, 0x1f, R29 ;  /* 0x0000001fff217819 */ /* 0x000fe2000001141d */
[----:B------:R-:W-:Y:S01]  /*1f70*/  @!P1 IMAD R15, R107, R5, R12 ;  /* 0x000000056b0f9224 */ /* 0x000fe200078e020c */
[----:B------:R-:W-:Y:S01]  /*1f80*/  @!P1 MOV R12, R120 ;  /* 0x00000078000c9202 */ /* 0x000fe20000000f00 */
[----:B----4-:R-:W1:Y:S01]  /*1f90*/  @!P3 LDC.64 R2, c[0x0][0x3e0] ;  /* 0x0000f800ff02bb82 */ /* 0x010e620000000a00 */
[----:B------:R-:W-:-:S02]  /*1fa0*/  @!P1 MOV R13, R123 ;  /* 0x0000007b000d9202 */ /* 0x000fc40000000f00 */
[----:B------:R-:W-:Y:S02]  /*1fb0*/  ISETP.GE.AND.EX P2, PT, R33, UR5, PT, P5 ;  /* 0x0000000521007c0c */ /* 0x000fe4000bf46350 */
[----:B------:R-:W-:Y:S01]  /*1fc0*/  @!P6 IADD3 R11, PT, PT, R11, R31, RZ ;  /* 0x0000001f0b0be210 */ /* 0x000fe20007ffe0ff */
[----:B------:R-:W-:Y:S01]  /*1fd0*/  @!P1 IMAD.WIDE.U32 R4, R107, R4, R12 ;  /* 0x000000046b049225 */ /* 0x000fe200078e000c */
[----:B0-----:R-:W-:-:S04]  /*1fe0*/  @!P6 LEA R8, P5, R10, R8, 0x1 ;  /* 0x000000080a08e211 */ /* 0x001fc800078a08ff */
[----:B------:R-:W-:Y:S02]  /*1ff0*/  @!P6 LEA.HI.X R9, R10, R9, R11, 0x1, P5 ;  /* 0x000000090a09e211 */ /* 0x000fe400028f0c0b */
[----:B------:R-:W-:Y:S02]  /*2000*/  @!P1 IADD3 R5, PT, PT, R5, R15, RZ ;  /* 0x0000000f05059210 */ /* 0x000fe40007ffe0ff */
[C---:B-----5:R-:W-:Y:S01]  /*2010*/  @!P1 LEA R6, P5, R4.reuse, R6, 0x1 ;  /* 0x0000000604069211 */ /* 0x060fe200078a08ff */
[----:B------:R-:W0:Y:S01]  /*2020*/  @!P3 LDC.64 R14, c[0x0][0x390] ;  /* 0x0000e400ff0ebb82 */ /* 0x000e220000000a00 */
[----:B------:R-:W-:Y:S02]  /*2030*/  MOV R65, RZ ;  /* 0x000000ff00417202 */ /* 0x000fe40000000f00 */
[----:B------:R-:W-:Y:S02]  /*2040*/  @!P1 LEA.HI.X R7, R4, R7, R5, 0x1, P5 ;  /* 0x0000000704079211 */ /* 0x000fe400028f0c05 */
[----:B------:R-:W-:-:S02]  /*2050*/  ISETP.GE.U32.AND P5, PT, R105, UR4, PT ;  /* 0x0000000469007c0c */ /* 0x000fc4000bfa6070 */
[----:B------:R-:W-:Y:S01]  /*2060*/  IADD3 R31, PT, PT, R28, 0xf8, RZ ;  /* 0x000000f81c1f7810 */ /* 0x000fe20007ffe0ff */
[----:B------:R-:W4:Y:S01]  /*2070*/  @!P2 LDC.64 R12, c[0x0][0x3e0] ;  /* 0x0000f800ff0cab82 */ /* 0x000f220000000a00 */
[----:B------:R-:W-:Y:S01]  /*2080*/  ISETP.GE.AND.EX P5, PT, R85, UR5, PT, P5 ;  /* 0x0000000555007c0c */ /* 0x000fe2000bfa6350 */
[----:B------:R5:W2:Y:S01]  /*2090*/  @!P6 LDG.E R65, desc[UR6][R8.64] ;  /* 0x000000060841e981 */ /* 0x000aa2000c1e1900 */
[----:B------:R-:W-:Y:S01]  /*20a0*/  ISETP.GE.U32.AND P6, PT, R31, UR4, PT ;  /* 0x000000041f007c0c */ /* 0x000fe2000bfc6070 */
[----:B-1----:R-:W-:Y:S01]  /*20b0*/  @!P3 IMAD R4, R86, R2, RZ ;  /* 0x000000025604b224 */ /* 0x002fe200078e02ff */
[----:B------:R-:W-:Y:S02]  /*20c0*/  SHF.R.S32.HI R35, RZ, 0x1f, R31 ;  /* 0x0000001fff237819 */ /* 0x000fe4000001141f */
[----:B------:R-:W-:Y:S01]  /*20d0*/  @!P3 MOV R5, R123 ;  /* 0x0000007b0005b202 */ /* 0x000fe20000000f00 */
[----:B------:R-:W-:Y:S01]  /*20e0*/  @!P3 IMAD R37, R106, R3, R4 ;  /* 0x000000036a25b224 */ /* 0x000fe200078e0204 */
[----:B------:R-:W-:-:S02]  /*20f0*/  ISETP.GE.AND.EX P6, PT, R35, UR5, PT, P6 ;  /* 0x0000000523007c0c */ /* 0x000fc4000bfc6360 */
[----:B------:R-:W-:Y:S01]  /*2100*/  @!P3 MOV R4, R120 ;  /* 0x000000780004b202 */ /* 0x000fe20000000f00 */
[----:B-----5:R-:W1:Y:S01]  /*2110*/  @!P2 LDC.64 R8, c[0x0][0x390] ;  /* 0x0000e400ff08ab82 */ /* 0x020e620000000a00 */
[----:B------:R-:W-:-:S03]  /*2120*/  MOV R70, RZ ;  /* 0x000000ff00467202 */ /* 0x000fc60000000f00 */
[----:B------:R-:W-:-:S03]  /*2130*/  @!P3 IMAD.WIDE.U32 R2, R106, R2, R4 ;  /* 0x000000026a02b225 */ /* 0x000fc600078e0004 */
[----:B------:R5:W2:Y:S01]  /*2140*/  @!P1 LDG.E R70, desc[UR6][R6.64] ;  /* 0x0000000606469981 */ /* 0x000aa2000c1e1900 */
[----:B------:R-:W3:Y:S01]  /*2150*/  @!P5 LDC.64 R10, c[0x0][0x3e0] ;  /* 0x0000f800ff0adb82 */ /* 0x000ee20000000a00 */
[----:B------:R-:W-:Y:S02]  /*2160*/  @!P3 IADD3 R3, PT, PT, R3, R37, RZ ;  /* 0x000000250303b210 */ /* 0x000fe40007ffe0ff */
[----:B0-----:R-:W-:Y:S01]  /*2170*/  @!P3 LEA R14, P1, R2, R14, 0x1 ;  /* 0x0000000e020eb211 */ /* 0x001fe200078208ff */
[----:B----4-:R-:W-:-:S04]  /*2180*/  @!P2 IMAD R28, R33, R12, RZ ;  /* 0x0000000c211ca224 */ /* 0x010fc800078e02ff */
[----:B------:R-:W0:Y:S01]  /*2190*/  @!P6 LDC.64 R4, c[0x0][0x3e0] ;  /* 0x0000f800ff04eb82 */ /* 0x000e220000000a00 */
[----:B------:R-:W-:Y:S02]  /*21a0*/  @!P3 LEA.HI.X R15, R2, R15, R3, 0x1, P1 ;  /* 0x0000000f020fb211 */ /* 0x000fe400008f0c03 */
[----:B------:R-:W-:Y:S02]  /*21b0*/  @!P2 MOV R2, R120 ;  /* 0x000000780002a202 */ /* 0x000fe40000000f00 */
[----:B------:R-:W-:Y:S01]  /*21c0*/  @!P2 MOV R3, R123 ;  /* 0x0000007b0003a202 */ /* 0x000fe20000000f00 */
[C---:B------:R-:W-:Y:S01]  /*21d0*/  @!P2 IMAD R33, R29.reuse, R13, R28 ;  /* 0x0000000d1d21a224 */ /* 0x040fe200078e021c */
[----:B------:R-:W4:Y:S01]  /*21e0*/  @!P3 LDG.E R72, desc[UR6][R14.64] ;  /* 0x000000060e48b981 */ /* 0x000f22000c1e1900 */
[----:B-----5:R-:W5:Y:S01]  /*21f0*/  @!P5 LDC.64 R6, c[0x0][0x390] ;  /* 0x0000e400ff06db82 */ /* 0x020f620000000a00 */
[----:B------:R-:W-:-:S07]  /*2200*/  @!P2 IMAD.WIDE.U32 R12, R29, R12, R2 ;  /* 0x0000000c1d0ca225 */ /* 0x000fce00078e0002 */
[----:B------:R-:W5:Y:S01]  /*2210*/  @!P6 LDC.64 R2, c[0x0][0x390] ;  /* 0x0000e400ff02eb82 */ /* 0x000f620000000a00 */
[----:B------:R-:W-:Y:S02]  /*2220*/  @!P2 IADD3 R13, PT, PT, R13, R33, RZ ;  /* 0x000000210d0da210 */ /* 0x000fe40007ffe0ff */
[----:B-1----:R-:W-:Y:S01]  /*2230*/  @!P2 LEA R8, P1, R12, R8, 0x1 ;  /* 0x000000080c08a211 */ /* 0x002fe200078208ff */
[----:B---3--:R-:W-:-:S03]  /*2240*/  @!P5 IMAD R28, R85, R10, RZ ;  /* 0x0000000a551cd224 */ /* 0x008fc600078e02ff */
[----:B------:R-:W-:Y:S02]  /*2250*/  @!P2 LEA.HI.X R9, R12, R9, R13, 0x1, P1 ;  /* 0x000000090c09a211 */ /* 0x000fe400008f0c0d */
[----:B------:R-:W-:Y:S02]  /*2260*/  @!P5 MOV R12, R120 ;  /* 0x00000078000cd202 */ /* 0x000fe40000000f00 */
[----:B------:R-:W-:Y:S01]  /*2270*/  @!P5 MOV R13, R123 ;  /* 0x0000007b000dd202 */ /* 0x000fe20000000f00 */
[----:B------:R-:W-:Y:S02]  /*2280*/  @!P5 IMAD R29, R105, R11, R28 ;  /* 0x0000000b691dd224 */ /* 0x000fe400078e021c */
[----:B0-----:R-:W-:Y:S02]  /*2290*/  @!P6 IMAD R30, R35, R4, RZ ;  /* 0x00000004231ee224 */ /* 0x001fe400078e02ff */
[----:B------:R-:W-:Y:S01]  /*22a0*/  @!P5 IMAD.WIDE.U32 R10, R105, R10, R12 ;  /* 0x0000000a690ad225 */ /* 0x000fe200078e000c */
[----:B------:R-:W-:-:S02]  /*22b0*/  @!P6 MOV R12, R120 ;  /* 0x00000078000ce202 */ /* 0x000fc40000000f00 */
[----:B------:R-:W-:Y:S01]  /*22c0*/  @!P6 MOV R13, R123 ;  /* 0x0000007b000de202 */ /* 0x000fe20000000f00 */
[----:B------:R-:W-:Y:S01]  /*22d0*/  @!P6 IMAD R33, R31, R5, R30 ;  /* 0x000000051f21e224 */ /* 0x000fe200078e021e */
[----:B------:R-:W-:Y:S02]  /*22e0*/  MOV R76, RZ ;  /* 0x000000ff004c7202 */ /* 0x000fe40000000f00 */
[----:B------:R-:W-:Y:S01]  /*22f0*/  @!P5 IADD3 R11, PT, PT, R11, R29, RZ ;  /* 0x0000001d0b0bd210 */ /* 0x000fe20007ffe0ff */
[----:B------:R-:W-:Y:S01]  /*2300*/  @!P6 IMAD.WIDE.U32 R4, R31, R4, R12 ;  /* 0x000000041f04e225 */ /* 0x000fe200078e000c */
[C---:B-----5:R-:W-:Y:S02]  /*2310*/  @!P5 LEA R6, P1, R10.reuse, R6, 0x1 ;  /* 0x000000060a06d211 */ /* 0x060fe400078208ff */
[----:B------:R-:W-:Y:S01]  /*2320*/  MOV R78, RZ ;  /* 0x000000ff004e7202 */ /* 0x000fe20000000f00 */
[----:B------:R-:W3:Y:S01]  /*2330*/  @!P2 LDG.E R76, desc[UR6][R8.64] ;  /* 0x00000006084ca981 */ /* 0x000ee2000c1e1900 */
[----:B------:R-:W-:-:S02]  /*2340*/  @!P5 LEA.HI.X R7, R10, R7, R11, 0x1, P1 ;  /* 0x000000070a07d211 */ /* 0x000fc400008f0c0b */
[----:B------:R-:W-:Y:S02]  /*2350*/  @!P6 IADD3 R5, PT, PT, R5, R33, RZ ;  /* 0x000000210505e210 */ /* 0x000fe40007ffe0ff */
[C---:B------:R-:W-:Y:S01]  /*2360*/  @!P6 LEA R2, P1, R4.reuse, R2, 0x1 ;  /* 0x000000020402e211 */ /* 0x040fe200078208ff */
[----:B------:R-:W5:Y:S01]  /*2370*/  @!P5 LDG.E R78, desc[UR6][R6.64] ;  /* 0x00000006064ed981 */ /* 0x000f62000c1e1900 */
[----:B------:R-:W-:Y:S02]  /*2380*/  MOV R80, RZ ;  /* 0x000000ff00507202 */ /* 0x000fe40000000f00 */
[----:B------:R-:W-:-:S05]  /*2390*/  @!P6 LEA.HI.X R3, R4, R3, R5, 0x1, P1 ;  /* 0x000000030403e211 */ /* 0x000fca00008f0c05 */
[----:B------:R0:W5:Y:S01]  /*23a0*/  @!P6 LDG.E R80, desc[UR6][R2.64] ;  /* 0x000000060250e981 */ /* 0x000162000c1e1900 */
[C---:B------:R-:W-:Y:S02]  /*23b0*/  PRMT R83, R84.reuse, 0x7632, R83 ;  /* 0x0000763254537816 */ /* 0x040fe40000000053 */
[----:B------:R-:W-:Y:S02]  /*23c0*/  SHF.L.U32 R84, R84, 0x10, RZ ;  /* 0x0000001054547819 */ /* 0x000fe400000006ff */
[----:B------:R-:W-:Y:S02]  /*23d0*/  SHF.L.U32 R83, R83, 0x10, RZ ;  /* 0x0000001053537819 */ /* 0x000fe400000006ff */
[C---:B------:R-:W-:Y:S02]  /*23e0*/  PRMT R81, R82.reuse, 0x7632, R81 ;  /* 0x0000763252517816 */ /* 0x040fe40000000051 */
[----:B------:R-:W-:Y:S01]  /*23f0*/  SHF.L.U32 R82, R82, 0x10, RZ ;  /* 0x0000001052527819 */ /* 0x000fe200000006ff */
[----:B0-----:R-:W-:Y:S01]  /*2400*/  FADD.FTZ R2, R84, R83 ;  /* 0x0000005354027221 */ /* 0x001fe20000010000 */
[----:B------:R-:W-:-:S02]  /*2410*/  SHF.L.U32 R81, R81, 0x10, RZ ;  /* 0x0000001051517819 */ /* 0x000fc400000006ff */
[C---:B------:R-:W-:Y:S01]  /*2420*/  PRMT R4, R0.reuse, 0x7632, R4 ;  /* 0x0000763200047816 */ /* 0x040fe20000000004 */
[----:B------:R-:W-:Y:S01]  /*2430*/  FMUL.FTZ R7, R83, R83 ;  /* 0x0000005353077220 */ /* 0x000fe20000410000 */
[----:B------:R-:W-:Y:S01]  /*2440*/  FADD.FTZ R3, RZ, R2 ;  /* 0x00000002ff037221 */ /* 0x000fe20000010000 */
[----:B------:R-:W-:Y:S01]  /*2450*/  SHF.L.U32 R0, R0, 0x10, RZ ;  /* 0x0000001000007819 */ /* 0x000fe200000006ff */
[----:B------:R-:W-:Y:S01]  /*2460*/  FMUL.FTZ R9, R81, R81 ;  /* 0x0000005151097220 */ /* 0x000fe20000410000 */
[----:B------:R-:W-:Y:S01]  /*2470*/  SHF.L.U32 R2, R4, 0x10, RZ ;  /* 0x0000001004027819 */ /* 0x000fe200000006ff */
[----:B------:R-:W-:Y:S01]  /*2480*/  FADD.FTZ R6, R82, R81 ;  /* 0x0000005152067221 */ /* 0x000fe20000010000 */
[----:B------:R-:W-:Y:S01]  /*2490*/  PRMT R5, R27, 0x7632, R5 ;  /* 0x000076321b057816 */ /* 0x000fe20000000005 */
[----:B------:R-:W-:Y:S01]  /*24a0*/  FFMA.FTZ R7, R84, R84, R7 ;  /* 0x0000005454077223 */ /* 0x000fe20000010007 */
[----:B------:R-:W-:Y:S01]  /*24b0*/  FFMA.FTZ R8, R82, R82, R9 ;  /* 0x0000005252087223 */ /* 0x000fe20000010009 */
[----:B------:R-:W-:Y:S01]  /*24c0*/  FADD.FTZ R6, R3, R6 ;  /* 0x0000000603067221 */ /* 0x000fe20000010000 */
[----:B------:R-:W-:Y:S01]  /*24d0*/  FADD.FTZ R9, R0, R2 ;  /* 0x0000000200097221 */ /* 0x000fe20000010000 */
[----:B------:R-:W-:Y:S01]  /*24e0*/  SHF.L.U32 R3, R5, 0x10, RZ ;  /* 0x0000001005037819 */ /* 0x000fe200000006ff */
[----:B------:R-:W-:Y:S01]  /*24f0*/  FMUL.FTZ R11, R2, R2 ;  /* 0x00000002020b7220 */ /* 0x000fe20000410000 */
[----:B------:R-:W-:Y:S01]  /*2500*/  FADD.FTZ R7, RZ, R7 ;  /* 0x00000007ff077221 */ /* 0x000fe20000010000 */
[----:B------:R-:W-:Y:S01]  /*2510*/  FADD.FTZ R9, R6, R9 ;  /* 0x0000000906097221 */ /* 0x000fe20000010000 */
[----:B------:R-:W-:Y:S01]  /*2520*/  SHF.L.U32 R4, R27, 0x10, RZ ;  /* 0x000000101b047819 */ /* 0x000fe200000006ff */
[----:B------:R-:W-:Y:S01]  /*2530*/  FFMA.FTZ R6, R0, R0, R11 ;  /* 0x0000000000067223 */ /* 0x000fe2000001000b */
[----:B------:R-:W-:Y:S01]  /*2540*/  PRMT R5, R26, 0x7632, R5 ;  /* 0x000076321a057816 */ /* 0x000fe20000000005 */
[----:B------:R-:W-:Y:S01]  /*2550*/  FADD.FTZ R7, R7, R8 ;  /* 0x0000000807077221 */ /* 0x000fe20000010000 */
[----:B------:R-:W-:-:S02]  /*2560*/  FMUL.FTZ R11, R3, R3 ;  /* 0x00000003030b7220 */ /* 0x000fc40000410000 */
[----:B------:R-:W-:Y:S01]  /*2570*/  SHF.L.U32 R5, R5, 0x10, RZ ;  /* 0x0000001005057819 */ /* 0x000fe200000006ff */
[----:B------:R-:W-:Y:S01]  /*2580*/  FADD.FTZ R7, R7, R6 ;  /* 0x0000000607077221 */ /* 0x000fe20000010000 */
[C---:B------:R-:W-:Y:S01]  /*2590*/  FFMA.FTZ R10, R4.reuse, R4, R11 ;  /* 0x00000004040a7223 */ /* 0x040fe2000001000b */
[----:B------:R-:W-:Y:S01]  /*25a0*/  FADD.FTZ R8, R4, R3 ;  /* 0x0000000304087221 */ /* 0x000fe20000010000 */
[----:B------:R-:W-:Y:S01]  /*25b0*/  SHF.L.U32 R6, R26, 0x10, RZ ;  /* 0x000000101a067819 */ /* 0x000fe200000006ff */
[----:B------:R-:W-:Y:S01]  /*25c0*/  FMUL.FTZ R11, R5, R5 ;  /* 0x00000005050b7220 */ /* 0x000fe20000410000 */
[----:B------:R-:W-:Y:S01]  /*25d0*/  FADD.FTZ R10, R7, R10 ;  /* 0x0000000a070a7221 */ /* 0x000fe20000010000 */
[----:B------:R-:W-:Y:S01]  /*25e0*/  PRMT R7, R23, 0x7632, R7 ;  /* 0x0000763217077816 */ /* 0x000fe20000000007 */
[----:B------:R-:W-:Y:S01]  /*25f0*/  FADD.FTZ R8, R9, R8 ;  /* 0x0000000809087221 */ /* 0x000fe20000010000 */
[C---:B------:R-:W-:Y:S01]  /*2600*/  FADD.FTZ R9, R6.reuse, R5 ;  /* 0x0000000506097221 */ /* 0x040fe20000010000 */
[----:B------:R-:W-:Y:S01]  /*2610*/  FFMA.FTZ R11, R6, R6, R11 ;  /* 0x00000006060b7223 */ /* 0x000fe2000001000b */
[----:B------:R-:W-:-:S02]  /*2620*/  SHF.L.U32 R7, R7, 0x10, RZ ;  /* 0x0000001007077819 */ /* 0x000fc400000006ff */
[----:B------:R-:W-:Y:S01]  /*2630*/  FADD.FTZ R12, R8, R9 ;  /* 0x00000009080c7221 */ /* 0x000fe20000010000 */
[----:B------:R-:W-:Y:S01]  /*2640*/  FADD.FTZ R13, R10, R11 ;  /* 0x0000000b0a0d7221 */ /* 0x000fe20000010000 */
[----:B------:R-:W-:Y:S01]  /*2650*/  SHF.L.U32 R8, R23, 0x10, RZ ;  /* 0x0000001017087819 */ /* 0x000fe200000006ff */
[----:B------:R-:W-:Y:S01]  /*2660*/  FMUL.FTZ R23, R7, R7 ;  /* 0x0000000707177220 */ /* 0x000fe20000410000 */
[C---:B------:R-:W-:Y:S02]  /*2670*/  PRMT R10, R21.reuse, 0x7632, R10 ;  /* 0x00007632150a7816 */ /* 0x040fe4000000000a */
[----:B------:R-:W-:Y:S01]  /*2680*/  SHF.L.U32 R9, R21, 0x10, RZ ;  /* 0x0000001015097819 */ /* 0x000fe200000006ff */
[----:B------:R-:W-:Y:S01]  /*2690*/  FADD.FTZ R15, R8, R7 ;  /* 0x00000007080f7221 */ /* 0x000fe20000010000 */
[----:B------:R-:W-:Y:S01]  /*26a0*/  SHF.L.U32 R10, R10, 0x10, RZ ;  /* 0x000000100a0a7819 */ /* 0x000fe200000006ff */
[----:B------:R-:W-:Y:S01]  /*26b0*/  FFMA.FTZ R14, R8, R8, R23 ;  /* 0x00000008080e7223 */ /* 0x000fe20000010017 */
[C---:B------:R-:W-:Y:S01]  /*26c0*/  PRMT R11, R19.reuse, 0x7632, R11 ;  /* 0x00007632130b7816 */ /* 0x040fe2000000000b */
[----:B------:R-:W-:Y:S01]  /*26d0*/  FADD.FTZ R15, R12, R15 ;  /* 0x0000000f0c0f7221 */ /* 0x000fe20000010000 */
[----:B------:R-:W-:Y:S01]  /*26e0*/  SHF.L.U32 R12, R19, 0x10, RZ ;  /* 0x00000010130c7819 */ /* 0x000fe200000006ff */
[----:B------:R-:W-:Y:S01]  /*26f0*/  FADD.FTZ R14, R13, R14 ;  /* 0x0000000e0d0e7221 */ /* 0x000fe20000010000 */
[----:B------:R-:W-:Y:S01]  /*2700*/  SHF.L.U32 R11, R11, 0x10, RZ ;  /* 0x000000100b0b7819 */ /* 0x000fe200000006ff */
[----:B------:R-:W-:Y:S01]  /*2710*/  FADD.FTZ R26, R9, R10 ;  /* 0x0000000a091a7221 */ /* 0x000fe20000010000 */
[----:B------:R-:W-:Y:S01]  /*2720*/  FMUL.FTZ R28, R10, R10 ;  /* 0x0000000a0a1c7220 */ /* 0x000fe20000410000 */
[----:B--2---:R-:W-:-:S02]  /*2730*/  PRMT R13, R18, 0x7632, R13 ;  /* 0x00007632120d7816 */ /* 0x004fc4000000000d */
[----:B------:R-:W-:Y:S01]  /*2740*/  FADD.FTZ R15, R15, R26 ;  /* 0x0000001a0f0f7221 */ /* 0x000fe20000010000 */
[----:B------:R-:W-:Y:S01]  /*2750*/  FFMA.FTZ R19, R9, R9, R28 ;  /* 0x0000000909137223 */ /* 0x000fe2000001001c */
[----:B------:R-:W-:Y:S01]  /*2760*/  SHF.L.U32 R13, R13, 0x10, RZ ;  /* 0x000000100d0d7819 */ /* 0x000fe200000006ff */
[----:B------:R-:W-:Y:S01]  /*2770*/  FADD.FTZ R26, R12, R11 ;  /* 0x0000000b0c1a7221 */ /* 0x000fe20000010000 */
[----:B------:R-:W-:Y:S01]  /*2780*/  FMUL.FTZ R21, R11, R11 ;  /* 0x0000000b0b157220 */ /* 0x000fe20000410000 */
[----:B------:R-:W-:Y:S01]  /*2790*/  FADD.FTZ R19, R14, R19 ;  /* 0x000000130e137221 */ /* 0x000fe20000010000 */
[----:B------:R-:W-:Y:S01]  /*27a0*/  SHF.L.U32 R14, R18, 0x10, RZ ;  /* 0x00000010120e7819 */ /* 0x000fe200000006ff */
[----:B------:R-:W-:Y:S01]  /*27b0*/  FADD.FTZ R26, R15, R26 ;  /* 0x0000001a0f1a7221 */ /* 0x000fe20000010000 */
[----:B------:R-:W-:Y:S01]  /*27c0*/  FFMA.FTZ R28, R12, R12, R21 ;  /* 0x0000000c0c1c7223 */ /* 0x000fe20000010015 */
[----:B------:R-:W-:Y:S01]  /*27d0*/  FMUL.FTZ R23, R13, R13 ;  /* 0x0000000d0d177220 */ /* 0x000fe20000410000 */
[----:B------:R-:W-:-:S02]  /*27e0*/  PRMT R15, R16, 0x7632, R15 ;  /* 0x00007632100f7816 */ /* 0x000fc4000000000f */
[----:B------:R-:W-:Y:S01]  /*27f0*/  FADD.FTZ R19, R19, R28 ;  /* 0x0000001c13137221 */ /* 0x000fe20000010000 */
[----:B------:R-:W-:Y:S01]  /*2800*/  FFMA.FTZ R18, R14, R14, R23 ;  /* 0x0000000e0e127223 */ /* 0x000fe20000010017 */
[----:B------:R-:W-:Y:S02]  /*2810*/  SHF.L.U32 R15, R15, 0x10, RZ ;  /* 0x000000100f0f7819 */ /* 0x000fe400000006ff */
[----:B------:R-:W-:Y:S01]  /*2820*/  SHF.L.U32 R16, R16, 0x10, RZ ;  /* 0x0000001010107819 */ /* 0x000fe200000006ff */
[--C-:B------:R-:W-:Y:S01]  /*2830*/  FADD.FTZ R23, R19, R18.reuse ;  /* 0x0000001213177221 */ /* 0x100fe20000010000 */
[----:B------:R-:W-:Y:S01]  /*2840*/  PRMT R18, R17, 0x7632, R18 ;  /* 0x0000763211127816 */ /* 0x000fe20000000012 */
[----:B------:R-:W-:Y:S01]  /*2850*/  FMUL.FTZ R27, R15, R15 ;  /* 0x0000000f0f1b7220 */ /* 0x000fe20000410000 */
[----:B------:R-:W-:Y:S01]  /*2860*/  FADD.FTZ R21, R14, R13 ;  /* 0x0000000d0e157221 */ /* 0x000fe20000010000 */
[----:B------:R-:W-:Y:S02]  /*2870*/  PRMT R19, R20, 0x7632, R19 ;  /* 0x0000763214137816 */ /* 0x000fe40000000013 */
[----:B------:R-:W-:Y:S01]  /*2880*/  FFMA.FTZ R28, R16, R16, R27 ;  /* 0x00000010101c7223 */ /* 0x000fe2000001001b */
[----:B------:R-:W-:Y:S01]  /*2890*/  SHF.L.U32 R18, R18, 0x10, RZ ;  /* 0x0000001012127819 */ /* 0x000fe200000006ff */
[----:B------:R-:W-:Y:S01]  /*28a0*/  FADD.FTZ R21, R26, R21 ;  /* 0x000000151a157221 */ /* 0x000fe20000010000 */
[----:B------:R-:W-:Y:S01]  /*28b0*/  SHF.L.U32 R17, R17, 0x10, RZ ;  /* 0x0000001011117819 */ /* 0x000fe200000006ff */
[----:B------:R-:W-:Y:S01]  /*28c0*/  FADD.FTZ R26, R16, R15 ;  /* 0x0000000f101a7221 */ /* 0x000fe20000010000 */
[----:B------:R-:W-:Y:S01]  /*28d0*/  FADD.FTZ R23, R23, R28 ;  /* 0x0000001c17177221 */ /* 0x000fe20000010000 */
[----:B------:R-:W-:Y:S01]  /*28e0*/  SHF.L.U32 R19, R19, 0x10, RZ ;  /* 0x0000001013137819 */ /* 0x000fe200000006ff */
[----:B------:R-:W-:Y:S01]  /*28f0*/  FMUL.FTZ R28, R18, R18 ;  /* 0x00000012121c7220 */ /* 0x000fe20000410000 */
[----:B------:R-:W-:Y:S01]  /*2900*/  FADD.FTZ R26, R21, R26 ;  /* 0x0000001a151a7221 */ /* 0x000fe20000010000 */
[C---:B------:R-:W-:Y:S01]  /*2910*/  FADD.FTZ R27, R17.reuse, R18 ;  /* 0x00000012111b7221 */ /* 0x040fe20000010000 */
[----:B------:R-:W-:Y:S01]  /*2920*/  SHF.L.U32 R20, R20, 0x10, RZ ;  /* 0x0000001014147819 */ /* 0x000fe200000006ff */
[----:B------:R-:W-:Y:S01]  /*2930*/  FFMA.FTZ R28, R17, R17, R28 ;  /* 0x00000011111c7223 */ /* 0x000fe2000001001c */
[----:B------:R-:W-:Y:S01]  /*2940*/  PRMT R21, R22, 0x7632, R21 ;  /* 0x0000763216157816 */ /* 0x000fe20000000015 */
[----:B------:R-:W-:Y:S01]  /*2950*/  FMUL.FTZ R29, R19, R19 ;  /* 0x00000013131d7220 */ /* 0x000fe20000410000 */
[----:B------:R-:W-:Y:S01]  /*2960*/  FADD.FTZ R26, R26, R27 ;  /* 0x0000001b1a1a7221 */ /* 0x000fe20000010000 */
[----:B------:R-:W-:Y:S01]  /*2970*/  FADD.FTZ R23, R23, R28 ;  /* 0x0000001c17177221 */ /* 0x000fe20000010000 */
[----:B------:R-:W-:Y:S01]  /*2980*/  SHF.L.U32 R21, R21, 0x10, RZ ;  /* 0x0000001015157819 */ /* 0x000fe200000006ff */
[C---:B------:R-:W-:Y:S01]  /*2990*/  FADD.FTZ R27, R20.reuse, R19 ;  /* 0x00000013141b7221 */ /* 0x040fe20000010000 */
[----:B------:R-:W-:Y:S01]  /*29a0*/  FFMA.FTZ R28, R20, R20, R29 ;  /* 0x00000014141c7223 */ /* 0x000fe2000001001d */
[----:B------:R-:W-:-:S02]  /*29b0*/  SHF.L.U32 R22, R22, 0x10, RZ ;  /* 0x0000001016167819 */ /* 0x000fc400000006ff */
[----:B------:R-:W-:Y:S01]  /*29c0*/  FADD.FTZ R26, R26, R27 ;  /* 0x0000001b1a1a7221 */ /* 0x000fe20000010000 */
[----:B------:R-:W-:Y:S01]  /*29d0*/  FMUL.FTZ R29, R21, R21 ;  /* 0x00000015151d7220 */ /* 0x000fe20000410000 */
[----:B------:R-:W-:Y:S01]  /*29e0*/  FADD.FTZ R28, R23, R28 ;  /* 0x0000001c171c7221 */ /* 0x000fe20000010000 */
[----:B------:R-:W-:Y:S01]  /*29f0*/  PRMT R23, R24, 0x7632, R23 ;  /* 0x0000763218177816 */ /* 0x000fe20000000017 */
[C---:B------:R-:W-:Y:S01]  /*2a00*/  FADD.FTZ R27, R22.reuse, R21 ;  /* 0x00000015161b7221 */ /* 0x040fe20000010000 */
[----:B------:R-:W-:Y:S01]  /*2a10*/  FFMA.FTZ R31, R22, R22, R29 ;  /* 0x00000016161f7223 */ /* 0x000fe2000001001d */
[----:B------:R-:W-:Y:S02]  /*2a20*/  SHF.L.U32 R24, R24, 0x10, RZ ;  /* 0x0000001018187819 */ /* 0x000fe400000006ff */
[----:B------:R-:W-:Y:S01]  /*2a30*/  SHF.L.U32 R23, R23, 0x10, RZ ;  /* 0x0000001017177819 */ /* 0x000fe200000006ff */
[----:B------:R-:W-:Y:S01]  /*2a40*/  FADD.FTZ R29, R26, R27 ;  /* 0x0000001b1a1d7221 */ /* 0x000fe20000010000 */
[----:B------:R-:W-:-:S02]  /*2a50*/  PRMT R26, R25, 0x7632, R26 ;  /* 0x00007632191a7816 */ /* 0x000fc4000000001a */
[----:B------:R-:W-:Y:S01]  /*2a60*/  SHF.L.U32 R25, R25, 0x10, RZ ;  /* 0x0000001019197819 */ /* 0x000fe200000006ff */
[----:B------:R-:W-:Y:S01]  /*2a70*/  FADD.FTZ R30, R24, R23 ;  /* 0x00000017181e7221 */ /* 0x000fe20000010000 */
[----:B------:R-:W-:Y:S01]  /*2a80*/  SHF.L.U32 R26, R26, 0x10, RZ ;  /* 0x000000101a1a7819 */ /* 0x000fe200000006ff */
[----:B------:R-:W-:Y:S01]  /*2a90*/  FADD.FTZ R28, R28, R31 ;  /* 0x0000001f1c1c7221 */ /* 0x000fe20000010000 */
[C---:B------:R-:W-:Y:S01]  /*2aa0*/  PRMT R27, R48.reuse, 0x7632, R27 ;  /* 0x00007632301b7816 */ /* 0x040fe2000000001b */
[----:B------:R-:W-:Y:S01]  /*2ab0*/  FMUL.FTZ R31, R23, R23 ;  /* 0x00000017171f7220 */ /* 0x000fe20000410000 */
[----:B------:R-:W-:Y:S01]  /*2ac0*/  FADD.FTZ R29, R29, R30 ;  /* 0x0000001e1d1d7221 */ /* 0x000fe20000010000 */
[----:B------:R-:W-:Y:S01]  /*2ad0*/  FADD.FTZ R30, R25, R26 ;  /* 0x0000001a191e7221 */ /* 0x000fe20000010000 */
[----:B------:R-:W-:Y:S02]  /*2ae0*/  SHF.L.U32 R27, R27, 0x10, RZ ;  /* 0x000000101b1b7819 */ /* 0x000fe400000006ff */
[----:B------:R-:W-:Y:S01]  /*2af0*/  SHF.L.U32 R48, R48, 0x10, RZ ;  /* 0x0000001030307819 */ /* 0x000fe200000006ff */
[----:B------:R-:W-:Y:S01]  /*2b00*/  FFMA.FTZ R31, R24, R24, R31 ;  /* 0x00000018181f7223 */ /* 0x000fe2000001001f */
[----:B------:R-:W-:Y:S01]  /*2b10*/  PRMT R49, R50, 0x7632, R49 ;  /* 0x0000763232317816 */ /* 0x000fe20000000031 */
[----:B------:R-:W-:Y:S01]  /*2b20*/  FMUL.FTZ R32, R26, R26 ;  /* 0x0000001a1a207220 */ /* 0x000fe20000410000 */
[----:B------:R-:W-:Y:S01]  /*2b30*/  FADD.FTZ R29, R29, R30 ;  /* 0x0000001e1d1d7221 */ /* 0x000fe20000010000 */
[----:B------:R-:W-:Y:S01]  /*2b40*/  FADD.FTZ R30, R48, R27 ;  /* 0x0000001b301e7221 */ /* 0x000fe20000010000 */
[----:B------:R-:W-:Y:S01]  /*2b50*/  SHF.L.U32 R49, R49, 0x10, RZ ;  /* 0x0000001031317819 */ /* 0x000fe200000006ff */
[----:B------:R-:W-:Y:S01]  /*2b60*/  FADD.FTZ R28, R28, R31 ;  /* 0x0000001f1c1c7221 */ /* 0x000fe20000010000 */
        /* <DEDUP_REMOVED lines=13> */
[----:B------:R-:W-:Y:S01]  /*2c40*/  SHF.L.U32 R53, R53, 0x10, RZ ;  /* 0x0000001035357819 */ /* 0x000fe200000006ff */
[----:B------:R-:W-:Y:S01]  /*2c50*/  FADD.FTZ R30, R52, R51 ;  /* 0x00000033341e7221 */ /* 0x000fe20000010000 */
[----:B------:R-:W-:Y:S01]  /*2c60*/  SHF.L.U32 R54, R54, 0x10, RZ ;  /* 0x0000001036367819 */ /* 0x000fe200000006ff */
[----:B------:R-:W-:Y:S01]  /*2c70*/  FADD.FTZ R28, R28, R33 ;  /* 0x000000211c1c7221 */ /* 0x000fe20000010000 */
[----:B------:R-:W-:Y:S01]  /*2c80*/  FFMA.FTZ R31, R50, R50, R31 ;  /* 0x00000032321f7223 */ /* 0x000fe2000001001f */
[----:B------:R-:W-:Y:S01]  /*2c90*/  PRMT R55, R56, 0x7632, R55 ;  /* 0x0000763238377816 */ /* 0x000fe20000000037 */
[----:B------:R-:W-:Y:S01]  /*2ca0*/  FADD.FTZ R29, R29, R30 ;  /* 0x0000001e1d1d7221 */ /* 0x000fe20000010000 */
[----:B------:R-:W-:Y:S01]  /*2cb0*/  FADD.FTZ R30, R53, R54 ;  /* 0x00000036351e7221 */ /* 0x000fe20000010000 */
[----:B------:R-:W-:Y:S01]  /*2cc0*/  FADD.FTZ R28, R28, R31 ;  /* 0x0000001f1c1c7221 */ /* 0x000fe20000010000 */
[----:B------:R-:W-:Y:S01]  /*2cd0*/  SHF.L.U32 R55, R55, 0x10, RZ ;  /* 0x0000001037377819 */ /* 0x000fe200000006ff */
[----:B------:R-:W-:Y:S01]  /*2ce0*/  FMUL.FTZ R31, R51, R51 ;  /* 0x00000033331f7220 */ /* 0x000fe20000410000 */
[----:B------:R-:W-:-:S02]  /*2cf0*/  SHF.L.U32 R56, R56, 0x10, RZ ;  /* 0x0000001038387819 */ /* 0x000fc400000006ff */
[----:B------:R-:W-:Y:S01]  /*2d00*/  PRMT R57, R58, 0x7632, R57 ;  /* 0x000076323a397816 */ /* 0x000fe20000000039 */
[----:B------:R-:W-:Y:S01]  /*2d10*/  FADD.FTZ R29, R29, R30 ;  /* 0x0000001e1d1d7221 */ /* 0x000fe20000010000 */
[----:B------:R-:W-:Y:S01]  /*2d20*/  FFMA.FTZ R31, R52, R52, R31 ;  /* 0x00000034341f7223 */ /* 0x000fe2000001001f */
[----:B------:R-:W-:Y:S01]  /*2d30*/  FADD.FTZ R30, R56, R55 ;  /* 0x00000037381e7221 */ /* 0x000fe20000010000 */
[----:B------:R-:W-:Y:S01]  /*2d40*/  SHF.L.U32 R57, R57, 0x10, RZ ;  /* 0x0000001039397819 */ /* 0x000fe200000006ff */
[----:B------:R-:W-:Y:S01]  /*2d50*/  FMUL.FTZ R32, R54, R54 ;  /* 0x0000003636207220 */ /* 0x000fe20000410000 */
[----:B------:R-:W-:Y:S02]  /*2d60*/  SHF.L.U32 R58, R58, 0x10, RZ ;  /* 0x000000103a3a7819 */ /* 0x000fe400000006ff */
[----:B------:R-:W-:Y:S01]  /*2d70*/  PRMT R60, R59, 0x7632, R60 ;  /* 0x000076323b3c7816 */ /* 0x000fe2000000003c */
[----:B------:R-:W-:Y:S01]  /*2d80*/  FADD.FTZ R28, R28, R31 ;  /* 0x0000001f1c1c7221 */ /* 0x000fe20000010000 */
[----:B------:R-:W-:Y:S01]  /*2d90*/  FADD.FTZ R29, R29, R30 ;  /* 0x0000001e1d1d7221 */ /* 0x000fe20000010000 */
[----:B------:R-:W-:Y:S01]  /*2da0*/  FFMA.FTZ R31, R53, R53, R32 ;  /* 0x00000035351f7223 */ /* 0x000fe20000010020 */
[----:B------:R-:W-:Y:S01]  /*2db0*/  FADD.FTZ R30, R58, R57 ;  /* 0x000000393a1e7221 */ /* 0x000fe20000010000 */
[----:B------:R-:W-:Y:S01]  /*2dc0*/  SHF.L.U32 R59, R59, 0x10, RZ ;  /* 0x000000103b3b7819 */ /* 0x000fe200000006ff */
[----:B------:R-:W-:Y:S01]  /*2dd0*/  FMUL.FTZ R33, R55, R55 ;  /* 0x0000003737217220 */ /* 0x000fe20000410000 */
[----:B------:R-:W-:-:S02]  /*2de0*/  SHF.L.U32 R60, R60, 0x10, RZ ;  /* 0x000000103c3c7819 */ /* 0x000fc400000006ff */
[----:B------:R-:W-:Y:S01]  /*2df0*/  PRMT R62, R61, 0x7632, R62 ;  /* 0x000076323d3e7816 */ /* 0x000fe2000000003e */
[----:B------:R-:W-:Y:S01]  /*2e00*/  FADD.FTZ R28, R28, R31 ;  /* 0x0000001f1c1c7221 */ /* 0x000fe20000010000 */
[----:B------:R-:W-:Y:S01]  /*2e10*/  FADD.FTZ R29, R29, R30 ;  /* 0x0000001e1d1d7221 */ /* 0x000fe20000010000 */
[----:B------:R-:W-:Y:S01]  /*2e20*/  FFMA.FTZ R33, R56, R56, R33 ;  /* 0x0000003838217223 */ /* 0x000fe20000010021 */
[----:B------:R-:W-:Y:S01]  /*2e30*/  FMUL.FTZ R31, R57, R57 ;  /* 0x00000039391f7220 */ /* 0x000fe20000410000 */
[----:B------:R-:W-:Y:S01]  /*2e40*/  FADD.FTZ R30, R59, R60 ;  /* 0x0000003c3b1e7221 */ /* 0x000fe20000010000 */
[----:B------:R-:W-:Y:S02]  /*2e50*/  SHF.L.U32 R61, R61, 0x10, RZ ;  /* 0x000000103d3d7819 */ /* 0x000fe400000006ff */
[----:B------:R-:W-:Y:S02]  /*2e60*/  SHF.L.U32 R62, R62, 0x10, RZ ;  /* 0x000000103e3e7819 */ /* 0x000fe400000006ff */
[----:B------:R-:W-:Y:S01]  /*2e70*/  PRMT R64, R63, 0x7632, R64 ;  /* 0x000076323f407816 */ /* 0x000fe20000000040 */
[----:B------:R-:W-:Y:S01]  /*2e80*/  FADD.FTZ R28, R28, R33 ;  /* 0x000000211c1c7221 */ /* 0x000fe20000010000 */
        /* <DEDUP_REMOVED lines=8> */
[----:B------:R-:W-:Y:S01]  /*2f10*/  FADD.FTZ R29, R29, R30 ;  /* 0x0000001e1d1d7221 */ /* 0x000fe20000010000 */
[----:B------:R-:W-:Y:S01]  /*2f20*/  FMUL.FTZ R32, R62, R62 ;  /* 0x0000003e3e207220 */ /* 0x000fe20000410000 */
[----:B------:R-:W-:Y:S01]  /*2f30*/  FADD.FTZ R30, R63, R64 ;  /* 0x000000403f1e7221 */ /* 0x000fe20000010000 */
[----:B------:R-:W-:-:S02]  /*2f40*/  FADD.FTZ R28, R28, R31 ;  /* 0x0000001f1c1c7221 */ /* 0x000fc40000010000 */
[----:B------:R-:W-:Y:S01]  /*2f50*/  FFMA.FTZ R31, R61, R61, R32 ;  /* 0x0000003d3d1f7223 */ /* 0x000fe20000010020 */
[----:B------:R-:W-:Y:S01]  /*2f60*/  FADD.FTZ R29, R29, R30 ;  /* 0x0000001e1d1d7221 */ /* 0x000fe20000010000 */
[----:B------:R-:W-:Y:S01]  /*2f70*/  FMUL.FTZ R30, R64, R64 ;  /* 0x00000040401e7220 */ /* 0x000fe20000410000 */
[C---:B------:R-:W-:Y:S02]  /*2f80*/  PRMT R66, R65.reuse, 0x7632, R66 ;  /* 0x0000763241427816 */ /* 0x040fe40000000042 */
[----:B------:R-:W-:Y:S02]  /*2f90*/  SHF.L.U32 R65, R65, 0x10, RZ ;  /* 0x0000001041417819 */ /* 0x000fe400000006ff */
[----:B------:R-:W-:Y:S02]  /*2fa0*/  SHF.L.U32 R66, R66, 0x10, RZ ;  /* 0x0000001042427819 */ /* 0x000fe400000006ff */
[----:B------:R-:W-:Y:S01]  /*2fb0*/  PRMT R68, R67, 0x7632, R68 ;  /* 0x0000763243447816 */ /* 0x000fe20000000044 */
[----:B------:R-:W-:Y:S01]  /*2fc0*/  FADD.FTZ R28, R28, R31 ;  /* 0x0000001f1c1c7221 */ /* 0x000fe20000010000 */
[----:B------:R-:W-:Y:S01]  /*2fd0*/  FFMA.FTZ R31, R63, R63, R30 ;  /* 0x0000003f3f1f7223 */ /* 0x000fe2000001001e */
[----:B------:R-:W-:Y:S01]  /*2fe0*/  FMUL.FTZ R32, R66, R66 ;  /* 0x0000004242207220 */ /* 0x000fe20000410000 */
[----:B------:R-:W-:Y:S01]  /*2ff0*/  SHF.L.U32 R68, R68, 0x10, RZ ;  /* 0x0000001044447819 */ /* 0x000fe200000006ff */
[----:B------:R-:W-:Y:S01]  /*3000*/  FADD.FTZ R30, R65, R66 ;  /* 0x00000042411e7221 */ /* 0x000fe20000010000 */
[----:B------:R-:W-:Y:S01]  /*3010*/  SHF.L.U32 R67, R67, 0x10, RZ ;  /* 0x0000001043437819 */ /* 0x000fe200000006ff */
[----:B------:R-:W-:Y:S01]  /*3020*/  FADD.FTZ R28, R28, R31 ;  /* 0x0000001f1c1c7221 */ /* 0x000fe20000010000 */
[----:B------:R-:W-:Y:S01]  /*3030*/  FFMA.FTZ R31, R65, R65, R32 ;  /* 0x00000041411f7223 */ /* 0x000fe20000010020 */
[----:B------:R-:W-:Y:S01]  /*3040*/  PRMT R69, R70, 0x7632, R69 ;  /* 0x0000763246457816 */ /* 0x000fe20000000045 */
[----:B------:R-:W-:Y:S01]  /*3050*/  FADD.FTZ R29, R29, R30 ;  /* 0x0000001e1d1d7221 */ /* 0x000fe20000010000 */
[----:B------:R-:W-:Y:S01]  /*3060*/  FMUL.FTZ R32, R68, R68 ;  /* 0x0000004444207220 */ /* 0x000fe20000410000 */
[----:B------:R-:W-:Y:S01]  /*3070*/  FADD.FTZ R30, R67, R68 ;  /* 0x00000044431e7221 */ /* 0x000fe20000010000 */
[----:B------:R-:W-:-:S02]  /*3080*/  SHF.L.U32 R69, R69, 0x10, RZ ;  /* 0x0000001045457819 */ /* 0x000fc400000006ff */
[----:B------:R-:W-:Y:S01]  /*3090*/  SHF.L.U32 R70, R70, 0x10, RZ ;  /* 0x0000001046467819 */ /* 0x000fe200000006ff */
[----:B------:R-:W-:Y:S01]  /*30a0*/  FADD.FTZ R28, R28, R31 ;  /* 0x0000001f1c1c7221 */ /* 0x000fe20000010000 */
[----:B------:R-:W-:Y:S01]  /*30b0*/  FFMA.FTZ R31, R67, R67, R32 ;  /* 0x00000043431f7223 */ /* 0x000fe20000010020 */
[----:B------:R-:W-:Y:S01]  /*30c0*/  FADD.FTZ R29, R29, R30 ;  /* 0x0000001e1d1d7221 */ /* 0x000fe20000010000 */
[----:B------:R-:W-:Y:S01]  /*30d0*/  FMUL.FTZ R33, R69, R69 ;  /* 0x0000004545217220 */ /* 0x000fe20000410000 */
[----:B------:R-:W-:Y:S02]  /*30e0*/  PRMT R74, R73, 0x7632, R74 ;  /* 0x00007632494a7816 */ /* 0x000fe4000000004a */
[----:B----4-:R-:W-:Y:S01]  /*30f0*/  PRMT R71, R72, 0x7632, R71 ;  /* 0x0000763248477816 */ /* 0x010fe20000000047 */
[----:B------:R-:W-:Y:S01]  /*3100*/  FADD.FTZ R30, R70, R69 ;  /* 0x00000045461e7221 */ /* 0x000fe20000010000 */
[----:B------:R-:W-:Y:S02]  /*3110*/  SHF.L.U32 R72, R72, 0x10, RZ ;  /* 0x0000001048487819 */ /* 0x000fe400000006ff */
[----:B------:R-:W-:Y:S01]  /*3120*/  SHF.L.U32 R71, R71, 0x10, RZ ;  /* 0x0000001047477819 */ /* 0x000fe200000006ff */
[----:B------:R-:W-:Y:S01]  /*3130*/  FADD.FTZ R28, R28, R31 ;  /* 0x0000001f1c1c7221 */ /* 0x000fe20000010000 */
[----:B------:R-:W-:Y:S01]  /*3140*/  FFMA.FTZ R33, R70, R70, R33 ;  /* 0x0000004646217223 */ /* 0x000fe20000010021 */
[----:B------:R-:W-:Y:S01]  /*3150*/  SHF.L.U32 R74, R74, 0x10, RZ ;  /* 0x000000104a4a7819 */ /* 0x000fe200000006ff */
[----:B------:R-:W-:Y:S01]  /*3160*/  FADD.FTZ R29, R29, R30 ;  /* 0x0000001e1d1d7221 */ /* 0x000fe20000010000 */
[----:B------:R-:W-:Y:S01]  /*3170*/  FMUL.FTZ R31, R71, R71 ;  /* 0x00000047471f7220 */ /* 0x000fe20000410000 */
[----:B------:R-:W-:Y:S01]  /*3180*/  SHF.L.U32 R73, R73, 0x10, RZ ;  /* 0x0000001049497819 */ /* 0x000fe200000006ff */
[----:B------:R-:W-:Y:S01]  /*3190*/  FADD.FTZ R30, R72, R71 ;  /* 0x00000047481e7221 */ /* 0x000fe20000010000 */
[----:B------:R-:W-:Y:S01]  /*31a0*/  FADD.FTZ R28, R28, R33 ;  /* 0x000000211c1c7221 */ /* 0x000fe20000010000 */
[----:B------:R-:W-:Y:S01]  /*31b0*/  FFMA.FTZ R31, R72, R72, R31 ;  /* 0x00000048481f7223 */ /* 0x000fe2000001001f */
[----:B------:R-:W-:Y:S01]  /*31c0*/  FMUL.FTZ R32, R74, R74 ;  /* 0x0000004a4a207220 */ /* 0x000fe20000410000 */
[----:B------:R-:W-:Y:S01]  /*31d0*/  FADD.FTZ R29, R29, R30 ;  /* 0x0000001e1d1d7221 */ /* 0x000fe20000010000 */
[C---:B------:R-:W-:Y:S01]  /*31e0*/  FADD.FTZ R30, R73.reuse, R74 ;  /* 0x0000004a491e7221 */ /* 0x040fe20000010000 */
[----:B------:R-:W-:Y:S01]  /*31f0*/  FADD.FTZ R28, R28, R31 ;  /* 0x0000001f1c1c7221 */ /* 0x000fe20000010000 */
[----:B------:R-:W-:-:S02]  /*3200*/  FFMA.FTZ R31, R73, R73, R32 ;  /* 0x00000049491f7223 */ /* 0x000fc40000010020 */
[----:B------:R-:W-:Y:S02]  /*3210*/  FADD.FTZ R29, R29, R30 ;  /* 0x0000001e1d1d7221 */ /* 0x000fe40000010000 */
[----:B------:R-:W-:Y:S01]  /*3220*/  FADD.FTZ R28, R28, R31 ;  /* 0x0000001f1c1c7221 */ /* 0x000fe20000010000 */
[----:B---3--:R-:W-:-:S04]  /*3230*/  PRMT R75, R76, 0x7632, R75 ;  /* 0x000076324c4b7816 */ /* 0x008fc8000000004b */
[----:B------:R-:W-:Y:S02]  /*3240*/  SHF.L.U32 R75, R75, 0x10, RZ ;  /* 0x000000104b4b7819 */ /* 0x000fe400000006ff */
[----:B-----5:R-:W-:Y:S02]  /*3250*/  PRMT R77, R78, 0x7632, R77 ;  /* 0x000076324e4d7816 */ /* 0x020fe4000000004d */
[----:B------:R-:W-:Y:S01]  /*3260*/  SHF.L.U32 R76, R76, 0x10, RZ ;  /* 0x000000104c4c7819 */ /* 0x000fe200000006ff */
[----:B------:R-:W-:Y:S01]  /*3270*/  FMUL.FTZ R33, R75, R75 ;  /* 0x0000004b4b217220 */ /* 0x000fe20000410000 */
[----:B------:R-:W-:Y:S02]  /*3280*/  SHF.L.U32 R77, R77, 0x10, RZ ;  /* 0x000000104d4d7819 */ /* 0x000fe400000006ff */
[----:B------:R-:W-:Y:S01]  /*3290*/  PRMT R79, R80, 0x7632, R79 ;  /* 0x00007632504f7816 */ /* 0x000fe2000000004f */
[----:B------:R-:W-:Y:S01]  /*32a0*/  FADD.FTZ R30, R76, R75 ;  /* 0x0000004b4c1e7221 */ /* 0x000fe20000010000 */
[----:B------:R-:W-:Y:S01]  /*32b0*/  SHF.L.U32 R78, R78, 0x10, RZ ;  /* 0x000000104e4e7819 */ /* 0x000fe200000006ff */
        /* <DEDUP_REMOVED lines=53> */
.L_x_1942:
[----:B------:R-:W-:Y:S05]  /*3610*/  BSYNC.RECONVERGENT B0 ;  /* 0x0000000000007941 */ /* 0x000fea0003800200 */
.L_x_1941:
[----:B------:R-:W-:Y:S06]  /*3620*/  BAR.SYNC.DEFER_BLOCKING 0x0 ;  /* 0x0000000000007b1d */ /* 0x000fec0000010000 */
[----:B------:R-:W-:Y:S04]  /*3630*/  BSSY.RECONVERGENT B0, `(.L_x_1943) ;  /* 0x0000026000007945 */ /* 0x000fe80003800200 */
[----:B------:R-:W-:Y:S05]  /*3640*/  @P2 BRA `(.L_x_1944) ;  /* 0x0000000000902947 */ /* 0x000fea0003800000 */
[----:B------:R-:W4:Y:S01]  /*3650*/  S2UR UR5, SR_CgaCtaId ;  /* 0x00000000000579c3 */ /* 0x000f220000008800 */
[----:B------:R-:W-:Y:S02]  /*3660*/  UMOV UR4, 0x400 ;  /* 0x0000040000047882 */ /* 0x000fe40000000000 */
[----:B----4-:R-:W-:-:S09]  /*3670*/  ULEA UR4, UR5, UR4, 0x18 ;  /* 0x0000000405047291 */ /* 0x010fd2000f8ec0ff */
[----:B-1----:R-:W1:Y:S04]  /*3680*/  LDS.64 R32, [UR4+0x18] ;  /* 0x00001804ff207984 */ /* 0x002e680008000a00 */
[----:B------:R-:W4:Y:S04]  /*3690*/  LDS.128 R36, [UR4+0x20] ;  /* 0x00002004ff247984 */ /* 0x000f280008000c00 */
[----:B---3--:R-:W3:Y:S01]  /*36a0*/  LDS.128 R28, [UR4+0x30] ;  /* 0x00003004ff1c7984 */ /* 0x008ee20008000c00 */
[----:B-1----:R-:W-:Y:S01]  /*36b0*/  FADD.FTZ R41, R46, R32 ;  /* 0x000000202e297221 */ /* 0x002fe20000010000 */
[----:B------:R-:W-:-:S02]  /*36c0*/  FADD.FTZ R40, R47, R33 ;  /* 0x000000212f287221 */ /* 0x000fc40000010000 */
[----:B--2---:R-:W1:Y:S01]  /*36d0*/  LDS.128 R32, [UR4+0x40] ;  /* 0x00004004ff207984 */ /* 0x004e620008000c00 */
[----:B----4-:R-:W-:Y:S01]  /*36e0*/  FADD.FTZ R41, R41, R36 ;  /* 0x0000002429297221 */ /* 0x010fe20000010000 */
[----:B------:R-:W-:Y:S02]  /*36f0*/  FADD.FTZ R40, R40, R37 ;  /* 0x0000002528287221 */ /* 0x000fe40000010000 */
[----:B0-----:R-:W-:Y:S01]  /*3700*/  LDS.128 R44, [UR4+0x70] ;  /* 0x00007004ff2c7984 */ /* 0x001fe20008000c00 */
[----:B------:R-:W-:Y:S01]  /*3710*/  FADD.FTZ R41, R41, R38 ;  /* 0x0000002629297221 */ /* 0x000fe20000010000 */
[----:B------:R-:W-:Y:S02]  /*3720*/  FADD.FTZ R40, R40, R39 ;  /* 0x0000002728287221 */ /* 0x000fe40000010000 */
[----:B------:R-:W0:Y:S01]  /*3730*/  LDS.128 R36, [UR4+0x50] ;  /* 0x00005004ff247984 */ /* 0x000e220008000c00 */
[----:B---3--:R-:W-:Y:S01]  /*3740*/  FADD.FTZ R119, R41, R28 ;  /* 0x0000001c29777221 */ /* 0x008fe20000010000 */
[----:B------:R-:W-:-:S02]  /*3750*/  FADD.FTZ R28, R40, R29 ;  /* 0x0000001d281c7221 */ /* 0x000fc40000010000 */
[----:B------:R-:W2:Y:S01]  /*3760*/  LDS.128 R40, [UR4+0x60] ;  /* 0x00006004ff287984 */ /* 0x000ea20008000c00 */
        /* <DEDUP_REMOVED lines=17> */
[----:B------:R-:W-:-:S07]  /*3880*/  FADD.FTZ R47, R28, R47 ;  /* 0x0000002f1c2f7221 */ /* 0x000fce0000010000 */
.L_x_1944:
[----:B------:R-:W-:Y:S05]  /*3890*/  BSYNC.RECONVERGENT B0 ;  /* 0x0000000000007941 */ /* 0x000fea0003800200 */
.L_x_1943:
[----:B------:R-:W4:Y:S02]  /*38a0*/  LDCU UR4, c[0x0][0x370] ;  /* 0x00006e00ff0477ac */ /* 0x000f240008000800 */
[----:B----4-:R-:W-:-:S09]  /*38b0*/  UISETP.GE.U32.AND UP0, UPT, UR4, 0x2, UPT ;  /* 0x000000020400788c */ /* 0x010fd2000bf06070 */
[----:B------:R-:W-:Y:S05]  /*38c0*/  BRA.U !UP0, `(.L_x_1945) ;  /* 0x0000000908b87547 */ /* 0x000fea000b800000 */
[----:B------:R-:W4:Y:S01]  /*38d0*/  LDC R29, c[0x0][0x370] ;  /* 0x0000dc00ff1d7b82 */ /* 0x000f220000000800 */
[----:B------:R-:W-:-:S05]  /*38e0*/  LOP3.LUT R31, R103, 0x1, RZ, 0xc0, !PT ;  /* 0x00000001671f7812 */ /* 0x000fca00078ec0ff */
[----:B---3--:R-:W-:Y:S02]  /*38f0*/  IMAD R28, R31, R98, RZ ;  /* 0x000000621f1c7224 */ /* 0x008fe400078e02ff */
[----:B------:R-:W3:Y:S02]  /*3900*/  LDC.64 R124, c[0x0][0x3b8] ;  /* 0x0000ee00ff7c7b82 */ /* 0x000ee40000000a00 */
[----:B----4-:R-:W-:-:S05]  /*3910*/  IMAD R28, R28, R29, RZ ;  /* 0x0000001d1c1c7224 */ /* 0x010fca00078e02ff */
[----:B------:R-:W-:-:S05]  /*3920*/  SHF.L.U32 R29, R28, 0x1, RZ ;  /* 0x000000011c1d7819 */ /* 0x000fca00000006ff */
[----:B---3--:R-:W-:Y:S01]  /*3930*/  IMAD.WIDE R124, R29, 0x4, R124 ;  /* 0x000000041d7c7825 */ /* 0x008fe200078e027c */
[----:B------:R-:W-:Y:S06]  /*3940*/  @P2 BRA `(.L_x_1946) ;  /* 0x0000000000542947 */ /* 0x000fec0003800000 */
[----:B------:R-:W3:Y:S01]  /*3950*/  LDC.64 R28, c[0x0][0x3b0] ;  /* 0x0000ec00ff1c7b82 */ /* 0x000ee20000000a00 */
[-CC-:B------:R-:W-:Y:S01]  /*3960*/  IMAD R31, R31, R98.reuse, R101.reuse ;  /* 0x000000621f1f7224 */ /* 0x180fe200078e0265 */
[----:B------:R-:W-:Y:S01]  /*3970*/  LOP3.LUT P1, R32, R103, 0x2, RZ, 0xc0, !PT ;  /* 0x0000000267207812 */ /* 0x000fe2000782c0ff */
[----:B-1----:R-:W-:Y:S02]  /*3980*/  IMAD R33, R99, R98, R101 ;  /* 0x0000006263217224 */ /* 0x002fe400078e0265 */
[----:B---3--:R-:W-:-:S04]  /*3990*/  IMAD.WIDE.U32 R28, R31, 0x4, R28 ;  /* 0x000000041f1c7825 */ /* 0x008fc800078e001c */
        /* <DEDUP_REMOVED lines=10> */
[----:B---3--:R-:W-:Y:S05]  /*3a40*/  @!P1 BRA `(.L_x_1946) ;  /* 0x0000000000149947 */ /* 0x008fea0003800000 */
.L_x_1947:
[----:B------:R-:W3:Y:S04]  /*3a50*/  LDG.E.STRONG.GPU R30, desc[UR6][R28.64] ;  /* 0x000000061c1e7981 */ /* 0x000ee8000c1ef900 */
[----:B---3--:R-:W-:Y:S01]  /*3a60*/  CCTL.IVALL ;  /* 0x00000000ff00798f */ /* 0x008fe20002000000 */
[----:B------:R-:W-:Y:S05]  /*3a70*/  YIELD ;  /* 0x0000000000007946 */ /* 0x000fea0003800000 */
[----:B------:R-:W-:-:S13]  /*3a80*/  ISETP.NE.AND P1, PT, R30, R35, PT ;  /* 0x000000231e00720c */ /* 0x000fda0003f25270 */
[----:B------:R-:W-:Y:S05]  /*3a90*/  @P1 BRA `(.L_x_1947) ;  /* 0xfffffffc00ec1947 */ /* 0x000fea000383ffff */
.L_x_1946:
[----:B------:R-:W3:Y:S01]  /*3aa0*/  LDC R28, c[0x0][0x370] ;  /* 0x0000dc00ff1c7b82 */ /* 0x000ee20000000800 */
[----:B------:R-:W-:Y:S05]  /*3ab0*/  WARPSYNC.ALL ;  /* 0x0000000000007948 */ /* 0x000fea0003800000 */
[----:B---3--:R-:W-:Y:S02]  /*3ac0*/  ISETP.GE.U32.AND P1, PT, R28, 0x8, PT ;  /* 0x000000081c00780c */ /* 0x008fe40003f26070 */
[----:B------:R-:W-:Y:S01]  /*3ad0*/  BAR.SYNC.DEFER_BLOCKING 0x0 ;  /* 0x0000000000007b1d */ /* 0x000fe20000010000 */
[----:B------:R-:W-:-:S10]  /*3ae0*/  HFMA2 R36, -RZ, RZ, 0, 0 ;  /* 0x00000000ff247431 */ /* 0x000fd400000001ff */
[----:B------:R-:W-:Y:S05]  /*3af0*/  @!P1 BRA `(.L_x_1948) ;  /* 0x0000000400209947 */ /* 0x000fea0003800000 */
[CC--:B------:R-:W-:Y:S01]  /*3b00*/  LEA R44, R98.reuse, R101.reuse, 0x1 ;  /* 0x00000065622c7211 */ /* 0x0c0fe200078e08ff */
[C-C-:B------:R-:W-:Y:S01]  /*3b10*/  IMAD R42, R98.reuse, 0x6, R101.reuse ;  /* 0x00000006622a7824 */ /* 0x140fe200078e0265 */
[CC--:B------:R-:W-:Y:S01]  /*3b20*/  LEA R43, R98.reuse, R101.reuse, 0x2 ;  /* 0x00000065622b7211 */ /* 0x0c0fe200078e10ff */
[C-C-:B------:R-:W-:Y:S01]  /*3b30*/  IMAD R41, R98.reuse, 0x5, R101.reuse ;  /* 0x0000000562297824 */ /* 0x140fe200078e0265 */
[----:B------:R-:W-:Y:S01]  /*3b40*/  IADD3 R38, PT, PT, R101, R98, RZ ;  /* 0x0000006265267210 */ /* 0x000fe20007ffe0ff */
[C-C-:B------:R-:W-:Y:S01]  /*3b50*/  IMAD R36, R98.reuse, 0x3, R101.reuse ;  /* 0x0000000362247824 */ /* 0x140fe200078e0265 */
[----:B------:R-:W-:Y:S01]  /*3b60*/  IADD3 R39, PT, PT, -R99, RZ, RZ ;  /* 0x000000ff63277210 */ /* 0x000fe20007ffe1ff */
[----:B------:R-:W-:Y:S01]  /*3b70*/  IMAD R37, R98, 0x7, R101 ;  /* 0x0000000762257824 */ /* 0x000fe200078e0265 */
[----:B------:R-:W-:Y:S01]  /*3b80*/  MOV R40, R101 ;  /* 0x0000006500287202 */ /* 0x000fe20000000f00 */
[----:B------:R-:W-:-:S06]  /*3b90*/  UMOV UR4, URZ ;  /* 0x000000ff00047c82 */ /* 0x000fcc0008000000 */
.L_x_1949:
[----:B------:R-:W-:Y:S01]  /*3ba0*/  UIADD3 UR5, UPT, UPT, UR4, 0x1, URZ ;  /* 0x0000000104057890 */ /* 0x000fe2000fffe0ff */
[----:B------:R-:W-:Y:S01]  /*3bb0*/  ISETP.EQ.OR P3, PT, R39, RZ, P2 ;  /* 0x000000ff2700720c */ /* 0x000fe20001762670 */
[----:B------:R-:W-:-:S04]  /*3bc0*/  UIADD3 UR8, UPT, UPT, UR4, 0x2, URZ ;  /* 0x0000000204087890 */ /* 0x000fc8000fffe0ff */
[C---:B------:R-:W-:Y:S01]  /*3bd0*/  ISETP.EQ.OR P5, PT, R99.reuse, UR5, P2 ;  /* 0x0000000563007c0c */ /* 0x040fe200097a2670 */
[----:B------:R-:W-:Y:S01]  /*3be0*/  UIADD3 UR5, UPT, UPT, UR4, 0x3, URZ ;  /* 0x0000000304057890 */ /* 0x000fe2000fffe0ff */
[----:B------:R-:W-:-:S05]  /*3bf0*/  ISETP.EQ.OR P6, PT, R99, UR8, P2 ;  /* 0x0000000863007c0c */ /* 0x000fca00097c2670 */
[----:B------:R-:W-:Y:S01]  /*3c00*/  ISETP.EQ.OR P1, PT, R99, UR5, P2 ;  /* 0x0000000563007c0c */ /* 0x000fe20009722670 */
[----:B------:R-:W-:-:S05]  /*3c10*/  @!P3 IMAD.WIDE.U32 R28, R40, 0x8, R124 ;  /* 0x00000008281cb825 */ /* 0x000fca00078e007c */
[--C-:B------:R-:W-:Y:S01]  /*3c20*/  @!P5 IMAD.WIDE.U32 R30, R38, 0x8, R124.reuse ;  /* 0x00000008261ed825 */ /* 0x100fe200078e007c */
[----:B------:R-:W0:Y:S03]  /*3c30*/  @!P3 LDG.E.64 R28, desc[UR6][R28.64] ;  /* 0x000000061c1cb981 */ /* 0x000e26000c1e1b00 */
[--C-:B-1----:R-:W-:Y:S02]  /*3c40*/  @!P6 IMAD.WIDE.U32 R32, R44, 0x8, R124.reuse ;  /* 0x000000082c20e825 */ /* 0x102fe400078e007c */
[----:B------:R-:W3:Y:S02]  /*3c50*/  @!P5 LDG.E.64 R30, desc[UR6][R30.64] ;  /* 0x000000061e1ed981 */ /* 0x000ee4000c1e1b00 */
[----:B--2---:R-:W-:Y:S02]  /*3c60*/  @!P1 IMAD.WIDE.U32 R34, R36, 0x8, R124 ;  /* 0x0000000824229825 */ /* 0x004fe400078e007c */
[----:B------:R-:W2:Y:S04]  /*3c70*/  @!P6 LDG.E.64 R32, desc[UR6][R32.64] ;  /* 0x000000062020e981 */ /* 0x000ea8000c1e1b00 */
[----:B------:R-:W4:Y:S01]  /*3c80*/  @!P1 LDG.E.64 R34, desc[UR6][R34.64] ;  /* 0x0000000622229981 */ /* 0x000f22000c1e1b00 */
[----:B------:R-:W-:-:S02]  /*3c90*/  UIADD3 UR5, UPT, UPT, UR4, 0x4, URZ ;  /* 0x0000000404057890 */ /* 0x000fc4000fffe0ff */
[----:B------:R-:W-:Y:S01]  /*3ca0*/  UIADD3 UR8, UPT, UPT, UR4, 0x6, URZ ;  /* 0x0000000604087890 */ /* 0x000fe2000fffe0ff */
[----:B0-----:R-:W-:Y:S01]  /*3cb0*/  @!P3 FADD.FTZ R46, R46, R28 ;  /* 0x0000001c2e2eb221 */ /* 0x001fe20000010000 */
[----:B------:R-:W-:Y:S02]  /*3cc0*/  @!P3 FADD.FTZ R47, R47, R29 ;  /* 0x0000001d2f2fb221 */ /* 0x000fe40000010000 */
[----:B------:R-:W-:Y:S01]  /*3cd0*/  ISETP.EQ.OR P3, PT, R99, UR5, P2 ;  /* 0x0000000563007c0c */ /* 0x000fe20009762670 */
[----:B------:R-:W-:Y:S01]  /*3ce0*/  UIADD3 UR5, UPT, UPT, UR4, 0x5, URZ ;  /* 0x0000000504057890 */ /* 0x000fe2000fffe0ff */
[----:B---3--:R-:W-:Y:S01]  /*3cf0*/  @!P5 FADD.FTZ R46, R46, R30 ;  /* 0x0000001e2e2ed221 */ /* 0x008fe20000010000 */
[----:B------:R-:W-:Y:S01]  /*3d00*/  @!P5 FADD.FTZ R47, R47, R31 ;  /* 0x0000001f2f2fd221 */ /* 0x000fe20000010000 */
[----:B------:R-:W-:Y:S02]  /*3d10*/  ISETP.EQ.OR P5, PT, R99, UR8, P2 ;  /* 0x0000000863007c0c */ /* 0x000fe400097a2670 */
[----:B--2---:R-:W-:Y:S01]  /*3d20*/  @!P6 FADD.FTZ R46, R46, R32 ;  /* 0x000000202e2ee221 */ /* 0x004fe20000010000 */
[----:B------:R-:W-:-:S03]  /*3d30*/  @!P6 FADD.FTZ R47, R47, R33 ;  /* 0x000000212f2fe221 */ /* 0x000fc60000010000 */
[----:B----4-:R-:W-:Y:S01]  /*3d40*/  @!P1 FADD.FTZ R46, R46, R34 ;  /* 0x000000222e2e9221 */ /* 0x010fe20000010000 */
[----:B------:R-:W-:Y:S01]  /*3d50*/  @!P1 FADD.FTZ R47, R47, R35 ;  /* 0x000000232f2f9221 */ /* 0x000fe20000010000 */
[----:B------:R-:W-:Y:S01]  /*3d60*/  ISETP.EQ.OR P1, PT, R99, UR5, P2 ;  /* 0x0000000563007c0c */ /* 0x000fe20009722670 */
[----:B------:R-:W-:Y:S01]  /*3d70*/  @!P3 IMAD.WIDE.U32 R28, R43, 0x8, R124 ;  /* 0x000000082b1cb825 */ /* 0x000fe200078e007c */
[----:B------:R-:W-:-:S05]  /*3d80*/  UIADD3 UR5, UPT, UPT, UR4, 0x7, URZ ;  /* 0x0000000704057890 */ /* 0x000fca000fffe0ff */
[----:B------:R-:W2:Y:S01]  /*3d90*/  @!P3 LDG.E.64 R28, desc[UR6][R28.64] ;  /* 0x000000061c1cb981 */ /* 0x000ea2000c1e1b00 */
[----:B------:R-:W-:-:S05]  /*3da0*/  ISETP.EQ.OR P6, PT, R99, UR5, P2 ;  /* 0x0000000563007c0c */ /* 0x000fca00097c2670 */
[----:B------:R-:W-:-:S06]  /*3db0*/  @!P1 IMAD.WIDE.U32 R30, R41, 0x8, R124 ;  /* 0x00000008291e9825 */ /* 0x000fcc00078e007c */
[----:B------:R-:W3:Y:S01]  /*3dc0*/  @!P1 LDG.E.64 R30, desc[UR6][R30.64] ;  /* 0x000000061e1e9981 */ /* 0x000ee2000c1e1b00 */
[----:B------:R-:W-:-:S04]  /*3dd0*/  @!P5 IMAD.WIDE.U32 R32, R42, 0x8, R124 ;  /* 0x000000082a20d825 */ /* 0x000fc800078e007c */
[----:B------:R-:W-:Y:S02]  /*3de0*/  @!P6 IMAD.WIDE.U32 R34, R37, 0x8, R124 ;  /* 0x000000082522e825 */ /* 0x000fe400078e007c */
[----:B------:R-:W4:Y:S04]  /*3df0*/  @!P5 LDG.E.64 R32, desc[UR6][R32.64] ;  /* 0x000000062020d981 */ /* 0x000f28000c1e1b00 */
[----:B------:R-:W5:Y:S01]  /*3e00*/  @!P6 LDG.E.64 R34, desc[UR6][R34.64] ;  /* 0x000000062222e981 */ /* 0x000f62000c1e1b00 */
[----:B------:R-:W0:Y:S01]  /*3e10*/  LDC R45, c[0x0][0x370] ;  /* 0x0000dc00ff2d7b82 */ /* 0x000e220000000800 */
[----:B------:R-:W-:Y:S01]  /*3e20*/  UIADD3 UR4, UPT, UPT, UR4, 0x8, URZ ;  /* 0x0000000804047890 */ /* 0x000fe2000fffe0ff */
[----:B------:R-:W-:Y:S02]  /*3e30*/  IADD3 R39, PT, PT, R39, 0x8, RZ ;  /* 0x0000000827277810 */ /* 0x000fe40007ffe0ff */
[----:B------:R-:W-:-:S02]  /*3e40*/  LEA R40, R98, R40, 0x3 ;  /* 0x0000002862287211 */ /* 0x000fc400078e18ff */
[C---:B------:R-:W-:Y:S02]  /*3e50*/  LEA R38, R98.reuse, R38, 0x3 ;  /* 0x0000002662267211 */ /* 0x040fe400078e18ff */
[C---:B------:R-:W-:Y:S02]  /*3e60*/  LEA R44, R98.reuse, R44, 0x3 ;  /* 0x0000002c622c7211 */ /* 0x040fe400078e18ff */
[C---:B------:R-:W-:Y:S02]  /*3e70*/  LEA R36, R98.reuse, R36, 0x3 ;  /* 0x0000002462247211 */ /* 0x040fe400078e18ff */
[C---:B------:R-:W-:Y:S02]  /*3e80*/  LEA R43, R98.reuse, R43, 0x3 ;  /* 0x0000002b622b7211 */ /* 0x040fe400078e18ff */
[C---:B------:R-:W-:Y:S02]  /*3e90*/  LEA R41, R98.reuse, R41, 0x3 ;  /* 0x0000002962297211 */ /* 0x040fe400078e18ff */
[----:B------:R-:W-:-:S02]  /*3ea0*/  LEA R42, R98, R42, 0x3 ;  /* 0x0000002a622a7211 */ /* 0x000fc400078e18ff */
[----:B------:R-:W-:Y:S01]  /*3eb0*/  LEA R37, R98, R37, 0x3 ;  /* 0x0000002562257211 */ /* 0x000fe200078e18ff */
[----:B--2---:R-:W-:Y:S01]  /*3ec0*/  @!P3 FADD.FTZ R46, R46, R28 ;  /* 0x0000001c2e2eb221 */ /* 0x004fe20000010000 */
[----:B------:R-:W-:Y:S01]  /*3ed0*/  @!P3 FADD.FTZ R47, R47, R29 ;  /* 0x0000001d2f2fb221 */ /* 0x000fe20000010000 */
[----:B0-----:R-:W-:Y:S02]  /*3ee0*/  LOP3.LUT R28, R45, 0x7ffffff8, RZ, 0xc0, !PT ;  /* 0x7ffffff82d1c7812 */ /* 0x001fe400078ec0ff */
[----:B---3--:R-:W-:Y:S01]  /*3ef0*/  @!P1 FADD.FTZ R46, R46, R30 ;  /* 0x0000001e2e2e9221 */ /* 0x008fe20000010000 */
[----:B------:R-:W-:Y:S01]  /*3f00*/  @!P1 FADD.FTZ R47, R47, R31 ;  /* 0x0000001f2f2f9221 */ /* 0x000fe20000010000 */
[----:B------:R-:W-:Y:S02]  /*3f10*/  ISETP.NE.AND P1, PT, R28, UR4, PT ;  /* 0x000000041c007c0c */ /* 0x000fe4000bf25270 */
[----:B----4-:R-:W-:Y:S01]  /*3f20*/  @!P5 FADD.FTZ R46, R46, R32 ;  /* 0x000000202e2ed221 */ /* 0x010fe20000010000 */
[----:B------:R-:W-:-:S03]  /*3f30*/  @!P5 FADD.FTZ R47, R47, R33 ;  /* 0x000000212f2fd221 */ /* 0x000fc60000010000 */
[----:B-----5:R-:W-:Y:S01]  /*3f40*/  @!P6 FADD.FTZ R46, R46, R34 ;  /* 0x000000222e2ee221 */ /* 0x020fe20000010000 */
[----:B------:R-:W-:-:S06]  /*3f50*/  @!P6 FADD.FTZ R47, R47, R35 ;  /* 0x000000232f2fe221 */ /* 0x000fcc0000010000 */
[----:B------:R-:W-:Y:S05]  /*3f60*/  @P1 BRA `(.L_x_1949) ;  /* 0xfffffffc000c1947 */ /* 0x000fea000383ffff */
[----:B------:R-:W-:-:S07]  /*3f70*/  MOV R36, R28 ;  /* 0x0000001c00247202 */ /* 0x000fce0000000f00 */
.L_x_1948:
[----:B------:R-:W3:Y:S02]  /*3f80*/  LDCU UR4, c[0x0][0x370] ;  /* 0x00006e00ff0477ac */ /* 0x000ee40008000800 */
[----:B---3--:R-:W-:-:S09]  /*3f90*/  ULOP3.LUT UP0, URZ, UR4, 0x7, URZ, 0xc0, !UPT ;  /* 0x0000000704ff7892 */ /* 0x008fd2000f80c0ff */
[----:B------:R-:W-:Y:S05]  /*3fa0*/  BRA.U !UP0, `(.L_x_1945) ;  /* 0x0000000508007547 */ /* 0x000fea000b800000 */
[----:B------:R-:W3:Y:S01]  /*3fb0*/  LDCU UR4, c[0x0][0x370] ;  /* 0x00006e00ff0477ac */ /* 0x000ee20008000800 */
[----:B------:R-:W4:Y:S01]  /*3fc0*/  LDCU UR5, c[0x0][0x370] ;  /* 0x00006e00ff0577ac */ /* 0x000f220008000800 */
[----:B---3--:R-:W-:-:S04]  /*3fd0*/  ULOP3.LUT UR4, UR4, 0x7, URZ, 0xc0, !UPT ;  /* 0x0000000704047892 */ /* 0x008fc8000f8ec0ff */
[----:B------:R-:W-:Y:S02]  /*3fe0*/  UIADD3 UR4, UPT, UPT, UR4, -0x1, URZ ;  /* 0xffffffff04047890 */ /* 0x000fe4000fffe0ff */
[----:B----4-:R-:W-:Y:S02]  /*3ff0*/  ULOP3.LUT UP1, UR5, UR5, 0x3, URZ, 0xc0, !UPT ;  /* 0x0000000305057892 */ /* 0x010fe4000f82c0ff */
[----:B------:R-:W-:-:S09]  /*4000*/  UISETP.GE.U32.AND UP0, UPT, UR4, 0x3, UPT ;  /* 0x000000030400788c */ /* 0x000fd2000bf06070 */
[----:B------:R-:W-:Y:S05]  /*4010*/  BRA.U !UP0, `(.L_x_1950) ;  /* 0x0000000108707547 */ /* 0x000fea000b800000 */
[C---:B------:R-:W-:Y:S02]  /*4020*/  IADD3 R28, PT, PT, R36.reuse, 0x1, RZ ;  /* 0x00000001241c7810 */ /* 0x040fe40007ffe0ff */
[CC--:B------:R-:W-:Y:S02]  /*4030*/  ISETP.EQ.OR P1, PT, R36.reuse, R99.reuse, P2 ;  /* 0x000000632400720c */ /* 0x0c0fe40001722670 */
[----:B------:R-:W-:Y:S02]  /*4040*/  IADD3 R30, PT, PT, R36, 0x2, RZ ;  /* 0x00000002241e7810 */ /* 0x000fe40007ffe0ff */
[-C--:B------:R-:W-:Y:S02]  /*4050*/  ISETP.EQ.OR P3, PT, R28, R99.reuse, P2 ;  /* 0x000000631c00720c */ /* 0x080fe40001762670 */
[----:B------:R-:W-:Y:S02]  /*4060*/  IADD3 R32, PT, PT, R36, 0x3, RZ ;  /* 0x0000000324207810 */ /* 0x000fe40007ffe0ff */
[----:B------:R-:W-:-:S02]  /*4070*/  ISETP.EQ.OR P5, PT, R30, R99, P2 ;  /* 0x000000631e00720c */ /* 0x000fc400017a2670 */
[----:B------:R-:W-:-:S03]  /*4080*/  ISETP.EQ.OR P6, PT, R32, R99, P2 ;  /* 0x000000632000720c */ /* 0x000fc600017c2670 */
[----:B------:R-:W-:-:S04]  /*4090*/  @!P1 IMAD R29, R36, R98, R101 ;  /* 0x00000062241d9224 */ /* 0x000fc800078e0265 */
[----:B------:R-:W-:Y:S02]  /*40a0*/  @!P3 IMAD R31, R28, R98, R101 ;  /* 0x000000621c1fb224 */ /* 0x000fe400078e0265 */
[----:B------:R-:W-:-:S04]  /*40b0*/  @!P1 IMAD.WIDE.U32 R28, R29, 0x8, R124 ;  /* 0x000000081d1c9825 */ /* 0x000fc800078e007c */
[-C--:B-1----:R-:W-:Y:S02]  /*40c0*/  @!P5 IMAD R33, R30, R98.reuse, R101 ;  /* 0x000000621e21d224 */ /* 0x082fe400078e0265 */
[----:B------:R-:W-:Y:S01]  /*40d0*/  @!P3 IMAD.WIDE.U32 R30, R31, 0x8, R124 ;  /* 0x000000081f1eb825 */ /* 0x000fe200078e007c */
[----:B------:R-:W0:Y:S03]  /*40e0*/  @!P1 LDG.E.64 R28, desc[UR6][R28.64] ;  /* 0x000000061c1c9981 */ /* 0x000e26000c1e1b00 */
[----:B------:R-:W-:Y:S02]  /*40f0*/  @!P6 IMAD R35, R32, R98, R101 ;  /* 0x000000622023e224 */ /* 0x000fe400078e0265 */
[--C-:B------:R-:W-:Y:S01]  /*4100*/  @!P5 IMAD.WIDE.U32 R32, R33, 0x8, R124.reuse ;  /* 0x000000082120d825 */ /* 0x100fe200078e007c */
        /* <DEDUP_REMOVED lines=13> */
.L_x_1950:
[----:B------:R-:W-:Y:S05]  /*41e0*/  BRA.U !UP1, `(.L_x_1945) ;  /* 0x0000000109707547 */ /* 0x000fea000b800000 */
[----:B------:R-:W3:Y:S01]  /*41f0*/  LDC R32, c[0x0][0x370] ;  /* 0x0000dc00ff207b82 */ /* 0x000ee20000000800 */
[----:B------:R-:W-:Y:S01]  /*4200*/  UISETP.NE.AND UP0, UPT, UR5, 0x1, UPT ;  /* 0x000000010500788c */ /* 0x000fe2000bf05270 */
[----:B---3--:R-:W-:-:S08]  /*4210*/  LOP3.LUT R32, R32, 0x1, RZ, 0xc0, !PT ;  /* 0x0000000120207812 */ /* 0x008fd000078ec0ff */
[----:B------:R-:W-:Y:S05]  /*4220*/  BRA.U !UP0, `(.L_x_1951) ;  /* 0x0000000108387547 */ /* 0x000fea000b800000 */
        /* <DEDUP_REMOVED lines=14> */
.L_x_1951:
        /* <DEDUP_REMOVED lines=9> */
.L_x_1952:
[----:B------:R-:W-:Y:S05]  /*43a0*/  BSYNC.RECONVERGENT B0 ;  /* 0x0000000000007941 */ /* 0x000fea0003800200 */
.L_x_1945:
[----:B------:R-:W4:Y:S01]  /*43b0*/  S2UR UR5, SR_CgaCtaId ;  /* 0x00000000000579c3 */ /* 0x000f220000008800 */
[----:B------:R-:W3:Y:S01]  /*43c0*/  LDCU UR8, c[0x0][0x414] ;  /* 0x00008280ff0877ac */ /* 0x000ee20008000800 */
[----:B------:R-:W-:Y:S01]  /*43d0*/  LOP3.LUT R37, R104, 0xffff, RZ, 0xc0, !PT ;  /* 0x0000ffff68257812 */ /* 0x000fe200078ec0ff */
[----:B------:R-:W-:-:S03]  /*43e0*/  UMOV UR4, 0x400 ;  /* 0x0000040000047882 */ /* 0x000fc60000000000 */
[----:B------:R-:W-:Y:S02]  /*43f0*/  IADD3 R37, PT, PT, R118, R37, RZ ;  /* 0x0000002576257210 */ /* 0x000fe40007ffe0ff */
[----:B--2---:R-:W2:Y:S08]  /*4400*/  @P0 LDC.64 R34, c[0x0][0x388] ;  /* 0x0000e200ff220b82 */ /* 0x004eb00000000a00 */
[----:B------:R-:W0:Y:S01]  /*4410*/  LDC.64 R30, c[0x0][0x3a0] ;  /* 0x0000e800ff1e7b82 */ /* 0x000e220000000a00 */
[----:B---3--:R-:W-:Y:S01]  /*4420*/  @P0 FMUL.FTZ R28, R46, UR8 ;  /* 0x000000082e1c0c20 */ /* 0x008fe20008410000 */
[----:B------:R-:W-:Y:S01]  /*4430*/  @P0 FMUL.FTZ R29, R47, UR8 ;  /* 0x000000082f1d0c20 */ /* 0x000fe20008410000 */
[----:B----4-:R-:W-:-:S05]  /*4440*/  ULEA UR4, UR5, UR4, 0x18 ;  /* 0x0000000405047291 */ /* 0x010fca000f8ec0ff */
[----:B-1----:R-:W1:Y:S01]  /*4450*/  LDC.64 R32, c[0x0][0x398] ;  /* 0x0000e600ff207b82 */ /* 0x002e620000000a00 */
[----:B------:R-:W3:Y:S01]  /*4460*/  LDCU UR5, c[0x0][0x404] ;  /* 0x00008080ff0577ac */ /* 0x000ee20008000800 */
[----:B--2---:R-:W-:Y:S02]  /*4470*/  @P0 IMAD.WIDE R34, R102, 0x8, R34 ;  /* 0x0000000866220825 */ /* 0x004fe400078e0222 */
[----:B------:R-:W-:Y:S04]  /*4480*/  @!P2 STS.64 [UR4+0x88], R46 ;  /* 0x0000882eff00a988 */ /* 0x000fe80008000a04 */
[----:B------:R2:W-:Y:S01]  /*4490*/  @P0 STG.E.64 desc[UR6][R34.64], R28 ;  /* 0x0000001c22000986 */ /* 0x0005e2000c101b06 */
[C---:B0-----:R-:W-:Y:S01]  /*44a0*/  IMAD.WIDE R30, R37.reuse, 0x4, R30 ;  /* 0x00000004251e7825 */ /* 0x041fe200078e021e */
[----:B------:R-:W-:Y:S03]  /*44b0*/  BAR.SYNC.DEFER_BLOCKING 0x0 ;  /* 0x0000000000007b1d */ /* 0x000fe60000010000 */
[----:B-1----:R-:W-:-:S03]  /*44c0*/  IMAD.WIDE R32, R37, 0x4, R32 ;  /* 0x0000000425207825 */ /* 0x002fc600078e0220 */
[----:B------:R-:W5:Y:S04]  /*44d0*/  LDG.E.64 R30, desc[UR6][R30.64] ;  /* 0x000000061e1e7981 */ /* 0x000f68000c1e1b00 */
[----:B--2---:R0:W5:Y:S04]  /*44e0*/  LDG.E.64 R28, desc[UR6][R32.64] ;  /* 0x00000006201c7981 */ /* 0x004168000c1e1b00 */
[----:B0-----:R-:W0:Y:S01]  /*44f0*/  LDS.64 R32, [UR4+0x88] ;  /* 0x00008804ff207984 */ /* 0x001e220008000a00 */
[----:B------:R-:W1:Y:S01]  /*4500*/  LDCU.U8 UR4, c[0x0][0x3fc] ;  /* 0x00007f80ff0477ac */ /* 0x000e620008000000 */
[----:B0-----:R-:W-:-:S04]  /*4510*/  FMUL.FTZ R37, R32, UR8 ;  /* 0x0000000820257c20 */ /* 0x001fc80008410000 */
[----:B------:R-:W-:-:S04]  /*4520*/  FMUL.FTZ R36, R37, R37 ;  /* 0x0000002525247220 */ /* 0x000fc80000410000 */
[----:B------:R-:W-:-:S05]  /*4530*/  FFMA.FTZ R36, R33, UR8, -R36 ;  /* 0x0000000821247c23 */ /* 0x000fca0008010824 */
[----:B------:R-:W-:-:S13]  /*4540*/  FSETP.GTU.FTZ.AND P1, PT, R36, RZ, PT ;  /* 0x000000ff2400720b */ /* 0x000fda0003f3c000 */
[----:B------:R-:W0:Y:S01]  /*4550*/  @P1 LDC R39, c[0x0][0x3a8] ;  /* 0x0000ea00ff271b82 */ /* 0x000e220000000800 */
[----:B-1----:R-:W-:Y:S01]  /*4560*/  UISETP.NE.AND UP0, UPT, UR4, URZ, UPT ;  /* 0x000000ff0400728c */ /* 0x002fe2000bf05270 */
[----:B---3--:R-:W-:Y:S01]  /*4570*/  IMAD R38, R99, UR5, R117 ;  /* 0x0000000563267c24 */ /* 0x008fe2000f8e0275 */
[----:B------:R-:W-:Y:S01]  /*4580*/  BSSY.RECONVERGENT B0, `(.L_x_1953) ;  /* 0x0000745000007945 */ /* 0x000fe20003800200 */
[----:B0-----:R-:W-:Y:S01]  /*4590*/  @P1 FADD.FTZ R34, R36, R39 ;  /* 0x0000002724221221 */ /* 0x001fe20000010000 */
[----:B------:R-:W-:Y:S02]  /*45a0*/  HFMA2 R36, -RZ, RZ, 1.875, 0 ;  /* 0x3f800000ff247431 */ /* 0x000fe400000001ff */
[----:B------:R-:W-:-:S04]  /*45b0*/  IADD3 R39, PT, PT, R38, 0xb8, RZ ;  /* 0x000000b826277810 */ /* 0x000fc80007ffe0ff */
[----:B------:R0:W1:Y:S01]  /*45c0*/  @P1 MUFU.RSQ R36, R34 ;  /* 0x0000002200241308 */ /* 0x0000620000001400 */
[C---:B------:R-:W-:Y:S02]  /*45d0*/  IADD3 R40, PT, PT, R38.reuse, 0x20, RZ ;  /* 0x0000002026287810 */ /* 0x040fe40007ffe0ff */
[C---:B------:R-:W-:Y:S02]  /*45e0*/  IADD3 R41, PT, PT, R38.reuse, 0xa0, RZ ;  /* 0x000000a026297810 */ /* 0x040fe40007ffe0ff */
[C---:B------:R-:W-:Y:S02]  /*45f0*/  IADD3 R42, PT, PT, R38.reuse, 0x18, RZ ;  /* 0x00000018262a7810 */ /* 0x040fe40007ffe0ff */
[----:B------:R-:W-:Y:S02]  /*4600*/  IADD3 R43, PT, PT, R38, 0xe8, RZ ;  /* 0x000000e8262b7810 */ /* 0x000fe40007ffe0ff */
[----:B------:R-:W-:Y:S02]  /*4610*/  SHF.R.S32.HI R44, RZ, 0x1f, R39 ;  /* 0x0000001fff2c7819 */ /* 0x000fe40000011427 */
[----:B------:R-:W-:-:S02]  /*4620*/  SHF.R.S32.HI R45, RZ, 0x1f, R40 ;  /* 0x0000001fff2d7819 */ /* 0x000fc40000011428 */
[----:B------:R-:W-:Y:S02]  /*4630*/  SHF.R.S32.HI R46, RZ, 0x1f, R41 ;  /* 0x0000001fff2e7819 */ /* 0x000fe40000011429 */
[----:B------:R-:W-:Y:S02]  /*4640*/  SHF.R.S32.HI R47, RZ, 0x1f, R42 ;  /* 0x0000001fff2f7819 */ /* 0x000fe4000001142a */
[----:B------:R-:W-:Y:S01]  /*4650*/  SHF.R.S32.HI R118, RZ, 0x1f, R43 ;  /* 0x0000001fff767819 */ /* 0x000fe2000001142b */
[----:B01----:R-:W-:Y:S06]  /*4660*/  BRA.U UP0, `(.L_x_1954) ;  /* 0x0000002d00f07547 */ /* 0x003fec000b800000 */
[----:B------:R-:W0:Y:S01]  /*4670*/  LDCU.64 UR4, c[0x0][0x3e8] ;  /* 0x00007d00ff0477ac */ /* 0x000e220008000a00 */
[----:B------:R-:W-:Y:S01]  /*4680*/  SHF.R.S32.HI R32, RZ, 0x1f, R38 ;  /* 0x0000001fff207819 */ /* 0x000fe20000011426 */
[----:B------:R-:W-:Y:S01]  /*4690*/  BSSY.RECONVERGENT B1, `(.L_x_1955) ;  /* 0x000001c000017945 */ /* 0x000fe20003800200 */
[----:B------:R-:W-:-:S04]  /*46a0*/  IADD3 R119, PT, PT, R38, 0x8, RZ ;  /* 0x0000000826777810 */ /* 0x000fc80007ffe0ff */
[----:B------:R-:W-:Y:S02]  /*46b0*/  SHF.R.S32.HI R124, RZ, 0x1f, R119 ;  /* 0x0000001fff7c7819 */ /* 0x000fe40000011477 */
[----:B0-----:R-:W-:Y:S02]  /*46c0*/  ISETP.GE.U32.AND P1, PT, R38, UR4, PT ;  /* 0x0000000426007c0c */ /* 0x001fe4000bf26070 */
[----:B------:R-:W-:Y:S02]  /*46d0*/  ISETP.GE.U32.AND P2, PT, R119, UR4, PT ;  /* 0x0000000477007c0c */ /* 0x000fe4000bf46070 */
[----:B------:R-:W-:Y:S02]  /*46e0*/  ISETP.GE.AND.EX P1, PT, R32, UR5, PT, P1 ;  /* 0x0000000520007c0c */ /* 0x000fe4000bf26310 */
[----:B------:R-:W-:Y:S02]  /*46f0*/  ISETP.GE.U32.AND P3, PT, R116, UR4, PT ;  /* 0x0000000474007c0c */ /* 0x000fe4000bf66070 */
[----:B------:R-:W-:-:S02]  /*4700*/  ISETP.GE.AND.EX P2, PT, R124, UR5, PT, P2 ;  /* 0x000000057c007c0c */ /* 0x000fc4000bf46320 */
[----:B------:R-:W-:-:S07]  /*4710*/  ISETP.GE.AND.EX P3, PT, R96, UR5, PT, P3 ;  /* 0x0000000560007c0c */ /* 0x000fce000bf66330 */
[----:B------:R-:W-:Y:S06]  /*4720*/  @P1 BRA `(.L_x_1956) ;  /* 0x0000000000481947 */ /* 0x000fec0003800000 */
[----:B------:R-:W0:Y:S01]  /*4730*/  LDCU.64 UR10, c[0x0][0x3e0] ;  /* 0x00007c00ff0a77ac */ /* 0x000e220008000a00 */
[----:B------:R-:W-:Y:S01]  /*4740*/  MOV R33, R123 ;  /* 0x0000007b00217202 */ /* 0x000fe20000000f00 */
[----:B------:R-:W-:Y:S01]  /*4750*/  FADD.FTZ R83, R83, -R37 ;  /* 0x8000002553537221 */ /* 0x000fe20000010000 */
[----:B------:R-:W1:Y:S01]  /*4760*/  LDCU.64 UR8, c[0x0][0x380] ;  /* 0x00007000ff0877ac */ /* 0x000e620008000a00 */
[----:B0-----:R-:W-:Y:S01]  /*4770*/  IMAD R35, R32, UR10, RZ ;  /* 0x0000000a20237c24 */ /* 0x001fe2000f8e02ff */
[----:B------:R-:W-:-:S03]  /*4780*/  MOV R32, R120 ;  /* 0x0000007800207202 */ /* 0x000fc60000000f00 */
[C---:B------:R-:W-:Y:S02]  /*4790*/  IMAD R35, R38.reuse, UR11, R35 ;  /* 0x0000000b26237c24 */ /* 0x040fe4000f8e0223 */
[----:B------:R-:W-:-:S05]  /*47a0*/  IMAD.WIDE.U32 R32, R38, UR10, R32 ;  /* 0x0000000a26207c25 */ /* 0x000fca000f8e0020 */
[----:B------:R-:W-:Y:S01]  /*47b0*/  IADD3 R35, PT, PT, R33, R35, RZ ;  /* 0x0000002321237210 */ /* 0x000fe20007ffe0ff */
[----:B------:R-:W-:Y:S01]  /*47c0*/  FADD.FTZ R33, R84, -R37 ;  /* 0x8000002554217221 */ /* 0x000fe20000010000 */
[----:B-1----:R-:W-:-:S03]  /*47d0*/  LEA R34, P1, R32, UR8, 0x1 ;  /* 0x0000000820227c11 */ /* 0x002fc6000f8208ff */
[-C--:B------:R-:W-:Y:S01]  /*47e0*/  FMUL.FTZ R33, R33, R36.reuse ;  /* 0x0000002421217220 */ /* 0x080fe20000410000 */
[----:B------:R-:W-:Y:S01]  /*47f0*/  LEA.HI.X R35, R32, UR9, R35, 0x1, P1 ;  /* 0x0000000920237c11 */ /* 0x000fe200088f0c23 */
[----:B------:R-:W-:Y:S02]  /*4800*/  FMUL.FTZ R32, R83, R36 ;  /* 0x0000002453207220 */ /* 0x000fe40000410000 */
[----:B-----5:R-:W-:Y:S02]  /*4810*/  FFMA.FTZ R33, R28, R33, R30 ;  /* 0x000000211c217223 */ /* 0x020fe4000001001e */
[----:B------:R-:W-:-:S05]  /*4820*/  FFMA.FTZ R32, R29, R32, R31 ;  /* 0x000000201d207223 */ /* 0x000fca000001001f */
[----:B------:R-:W-:-:S05]  /*4830*/  F2FP.BF16.F32.PACK_AB R33, R32, R33 ;  /* 0x000000212021723e */ /* 0x000fca00000010ff */
[----:B------:R0:W-:Y:S02]  /*4840*/  STG.E desc[UR6][R34.64], R33 ;  /* 0x0000002122007986 */ /* 0x0001e4000c101906 */
.L_x_1956:
[----:B------:R-:W-:Y:S05]  /*4850*/  BSYNC.RECONVERGENT B1 ;  /* 0x0000000000017941 */ /* 0x000fea0003800200 */
.L_x_1955:
[----:B------:R-:W-:Y:S04]  /*4860*/  BSSY.RECONVERGENT B1, `(.L_x_1957) ;  /* 0x0000014000017945 */ /* 0x000fe80003800200 */
[----:B------:R-:W-:Y:S05]  /*4870*/  @P2 BRA `(.L_x_1958) ;  /* 0x0000000000482947 */ /* 0x000fea0003800000 */
[----:B------:R-:W1:Y:S01]  /*4880*/  LDCU.64 UR8, c[0x0][0x3e0] ;  /* 0x00007c00ff0877ac */ /* 0x000e620008000a00 */
[----:B------:R-:W-:Y:S01]  /*4890*/  MOV R32, R120 ;  /* 0x0000007800207202 */ /* 0x000fe20000000f00 */
[----:B------:R-:W-:Y:S01]  /*48a0*/  FADD.FTZ R81, R81, -R37 ;  /* 0x8000002551517221 */ /* 0x000fe20000010000 */
[----:B0-----:R-:W-:Y:S01]  /*48b0*/  MOV R33, R123 ;  /* 0x0000007b00217202 */ /* 0x001fe20000000f00 */
[----:B------:R-:W0:Y:S01]  /*48c0*/  LDCU.64 UR10, c[0x0][0x380] ;  /* 0x00007000ff0a77ac */ /* 0x000e220008000a00 */
[----:B-1----:R-:W-:Y:S02]  /*48d0*/  IMAD R124, R124, UR8, RZ ;  /* 0x000000087c7c7c24 */ /* 0x002fe4000f8e02ff */
[----:B------:R-:W-:-:S04]  /*48e0*/  IMAD.WIDE.U32 R32, R119, UR8, R32 ;  /* 0x0000000877207c25 */ /* 0x000fc8000f8e0020 */
[----:B------:R-:W-:Y:S01]  /*48f0*/  IMAD R35, R119, UR9, R124 ;  /* 0x0000000977237c24 */ /* 0x000fe2000f8e027c */
[----:B0-----:R-:W-:-:S04]  /*4900*/  LEA R34, P1, R32, UR10, 0x1 ;  /* 0x0000000a20227c11 */ /* 0x001fc8000f8208ff */
[----:B------:R-:W-:Y:S01]  /*4910*/  IADD3 R35, PT, PT, R33, R35, RZ ;  /* 0x0000002321237210 */ /* 0x000fe20007ffe0ff */
[----:B------:R-:W-:-:S03]  /*4920*/  FADD.FTZ R33, R82, -R37 ;  /* 0x8000002552217221 */ /* 0x000fc60000010000 */
[----:B------:R-:W-:Y:S01]  /*4930*/  LEA.HI.X R35, R32, UR11, R35, 0x1, P1 ;  /* 0x0000000b20237c11 */ /* 0x000fe200088f0c23 */
[-C--:B------:R-:W-:Y:S01]  /*4940*/  FMUL.FTZ R33, R33, R36.reuse ;  /* 0x0000002421217220 */ /* 0x080fe20000410000 */
[----:B------:R-:W-:-:S03]  /*4950*/  FMUL.FTZ R32, R81, R36 ;  /* 0x0000002451207220 */ /* 0x000fc60000410000 */
[----:B-----5:R-:W-:Y:S01]  /*4960*/  FFMA.FTZ R33, R28, R33, R30 ;  /* 0x000000211c217223 */ /* 0x020fe2000001001e */
[----:B------:R-:W-:-:S05]  /*4970*/  FFMA.FTZ R32, R29, R32, R31 ;  /* 0x000000201d207223 */ /* 0x000fca000001001f */
[----:B------:R-:W-:-:S05]  /*4980*/  F2FP.BF16.F32.PACK_AB R33, R32, R33 ;  /* 0x000000212021723e */ /* 0x000fca00000010ff */
[----:B------:R1:W-:Y:S02]  /*4990*/  STG.E desc[UR6][R34.64], R33 ;  /* 0x0000002122007986 */ /* 0x0003e4000c101906 */
.L_x_1958:
[----:B------:R-:W-:Y:S05]  /*49a0*/  BSYNC.RECONVERGENT B1 ;  /* 0x0000000000017941 */ /* 0x000fea0003800200 */
.L_x_1957:
[----:B------:R-:W-:Y:S01]  /*49b0*/  BSSY.RECONVERGENT B1, `(.L_x_1959) ;  /* 0x0000015000017945 */ /* 0x000fe20003800200 */
[----:B------:R-:W-:-:S03]  /*49c0*/  IADD3 R81, PT, PT, R38, 0x28, RZ ;  /* 0x0000002826517810 */ /* 0x000fc60007ffe0ff */
[----:B------:R-:W-:Y:S05]  /*49d0*/  @P3 BRA `(.L_x_1960) ;  /* 0x0000000000483947 */ /* 0x000fea0003800000 */
[----:B------:R-:W2:Y:S01]  /*49e0*/  LDCU.64 UR8, c[0x0][0x3e0] ;  /* 0x00007c00ff0877ac */ /* 0x000ea20008000a00 */
[----:B------:R-:W-:Y:S01]  /*49f0*/  MOV R32, R120 ;  /* 0x0000007800207202 */ /* 0x000fe20000000f00 */
[----:B------:R-:W-:Y:S01]  /*4a00*/  FADD.FTZ R83, R2, -R37 ;  /* 0x8000002502537221 */ /* 0x000fe20000010000 */
[----:B01----:R-:W-:Y:S01]  /*4a10*/  MOV R33, R123 ;  /* 0x0000007b00217202 */ /* 0x003fe20000000f00 */
[----:B------:R-:W0:Y:S01]  /*4a20*/  LDCU.64 UR10, c[0x0][0x380] ;  /* 0x00007000ff0a77ac */ /* 0x000e220008000a00 */
[----:B--2---:R-:W-:Y:S02]  /*4a30*/  IMAD R35, R96, UR8, RZ ;  /* 0x0000000860237c24 */ /* 0x004fe4000f8e02ff */
[----:B------:R-:W-:-:S04]  /*4a40*/  IMAD.WIDE.U32 R32, R116, UR8, R32 ;  /* 0x0000000874207c25 */ /* 0x000fc8000f8e0020 */
[----:B------:R-:W-:Y:S01]  /*4a50*/  IMAD R35, R116, UR9, R35 ;  /* 0x0000000974237c24 */ /* 0x000fe2000f8e0223 */
[----:B0-----:R-:W-:-:S04]  /*4a60*/  LEA R34, P1, R32, UR10, 0x1 ;  /* 0x0000000a20227c11 */ /* 0x001fc8000f8208ff */
[----:B------:R-:W-:Y:S01]  /*4a70*/  IADD3 R35, PT, PT, R33, R35, RZ ;  /* 0x0000002321237210 */ /* 0x000fe20007ffe0ff */
[----:B------:R-:W-:Y:S01]  /*4a80*/  FADD.FTZ R33, R0, -R37 ;  /* 0x8000002500217221 */ /* 0x000fe20000010000 */
[-C--:B------:R-:W-:Y:S02]  /*4a90*/  FMUL.FTZ R0, R83, R36.reuse ;  /* 0x0000002453007220 */ /* 0x080fe40000410000 */
[----:B------:R-:W-:Y:S01]  /*4aa0*/  LEA.HI.X R35, R32, UR11, R35, 0x1, P1 ;  /* 0x0000000b20237c11 */ /* 0x000fe200088f0c23 */
[----:B------:R-:W-:Y:S01]  /*4ab0*/  FMUL.FTZ R33, R33, R36 ;  /* 0x0000002421217220 */ /* 0x000fe20000410000 */
[----:B-----5:R-:W-:-:S03]  /*4ac0*/  FFMA.FTZ R0, R29, R0, R31 ;  /* 0x000000001d007223 */ /* 0x020fc6000001001f */
[----:B------:R-:W-:-:S05]  /*4ad0*/  FFMA.FTZ R33, R28, R33, R30 ;  /* 0x000000211c217223 */ /* 0x000fca000001001e */
[----:B------:R-:W-:-:S05]  /*4ae0*/  F2FP.BF16.F32.PACK_AB R33, R0, R33 ;  /* 0x000000210021723e */ /* 0x000fca00000010ff */
[----:B------:R2:W-:Y:S02]  /*4af0*/  STG.E desc[UR6][R34.64], R33 ;  /* 0x0000002122007986 */ /* 0x0005e4000c101906 */
.L_x_1960:
[----:B------:R-:W-:Y:S05]  /*4b00*/  BSYNC.RECONVERGENT B1 ;  /* 0x0000000000017941 */ /* 0x000fea0003800200 */
.L_x_1959:
[----:B------:R-:W-:Y:S01]  /*4b10*/  ISETP.GE.U32.AND P5, PT, R42, UR4, PT ;  /* 0x000000042a007c0c */ /* 0x000fe2000bfa6070 */
[----:B------:R-:W-:Y:S01]  /*4b20*/  BSSY.RECONVERGENT B1, `(.L_x_1961) ;  /* 0x0000022000017945 */ /* 0x000fe20003800200 */
[----:B------:R-:W-:Y:S02]  /*4b30*/  IADD3 R0, PT, PT, R38, 0x30, RZ ;  /* 0x0000003026007810 */ /* 0x000fe40007ffe0ff */
[----:B------:R-:W-:Y:S02]  /*4b40*/  ISETP.GE.AND.EX P5, PT, R47, UR5, PT, P5 ;  /* 0x000000052f007c0c */ /* 0x000fe4000bfa6350 */
[----:B------:R-:W-:Y:S02]  /*4b50*/  ISETP.GE.U32.AND P2, PT, R40, UR4, PT ;  /* 0x0000000428007c0c */ /* 0x000fe4000bf46070 */
[----:B------:R-:W-:Y:S02]  /*4b60*/  ISETP.GE.U32.AND P1, PT, R81, UR4, PT ;  /* 0x0000000451007c0c */ /* 0x000fe4000bf26070 */
[----:B------:R-:W-:-:S02]  /*4b70*/  ISETP.GE.U32.AND P6, PT, R0, UR4, PT ;  /* 0x0000000400007c0c */ /* 0x000fc4000bfc6070 */
[----:B------:R-:W-:Y:S02]  /*4b80*/  ISETP.GE.U32.AND P3, PT, R115, UR4, PT ;  /* 0x0000000473007c0c */ /* 0x000fe4000bf66070 */
[----:B------:R-:W-:Y:S02]  /*4b90*/  ISETP.GE.U32.AND P4, PT, R114, UR4, PT ;  /* 0x0000000472007c0c */ /* 0x000fe4000bf86070 */
[----:B------:R-:W-:Y:S02]  /*4ba0*/  SHF.R.S32.HI R82, RZ, 0x1f, R81 ;  /* 0x0000001fff527819 */ /* 0x000fe40000011451 */
[----:B------:R-:W-:Y:S02]  /*4bb0*/  SHF.R.S32.HI R83, RZ, 0x1f, R0 ;  /* 0x0000001fff537819 */ /* 0x000fe40000011400 */
[----:B------:R-:W-:Y:S02]  /*4bc0*/  ISETP.GE.AND.EX P2, PT, R45, UR5, PT, P2 ;  /* 0x000000052d007c0c */ /* 0x000fe4000bf46320 */
[----:B------:R-:W-:-:S02]  /*4bd0*/  ISETP.GE.AND.EX P1, PT, R82, UR5, PT, P1 ;  /* 0x0000000552007c0c */ /* 0x000fc4000bf26310 */
[----:B------:R-:W-:Y:S02]  /*4be0*/  ISETP.GE.AND.EX P6, PT, R83, UR5, PT, P6 ;  /* 0x0000000553007c0c */ /* 0x000fe4000bfc6360 */
[----:B------:R-:W-:Y:S02]  /*4bf0*/  ISETP.GE.AND.EX P3, PT, R95, UR5, PT, P3 ;  /* 0x000000055f007c0c */ /* 0x000fe4000bf66330 */
[----:B------:R-:W-:Y:S01]  /*4c00*/  ISETP.GE.AND.EX P4, PT, R94, UR5, PT, P4 ;  /* 0x000000055e007c0c */ /* 0x000fe2000bf86340 */
[----:B------:R-:W-:-:S12]  /*4c10*/  @P5 BRA `(.L_x_1962) ;  /* 0x0000000000485947 */ /* 0x000fd80003800000 */
[----:B------:R-:W3:Y:S01]  /*4c20*/  LDCU.64 UR8, c[0x0][0x3e0] ;  /* 0x00007c00ff0877ac */ /* 0x000ee20008000a00 */
[----:B------:R-:W-:Y:S01]  /*4c30*/  MOV R32, R120 ;  /* 0x0000007800207202 */ /* 0x000fe20000000f00 */
[----:B------:R-:W-:Y:S01]  /*4c40*/  FADD.FTZ R3, R3, -R37 ;  /* 0x8000002503037221 */ /* 0x000fe20000010000 */
[----:B012---:R-:W-:Y:S01]  /*4c50*/  MOV R33, R123 ;  /* 0x0000007b00217202 */ /* 0x007fe20000000f00 */
[----:B------:R-:W0:Y:S02]  /*4c60*/  LDCU.64 UR10, c[0x0][0x380] ;  /* 0x00007000ff0a77ac */ /* 0x000e240008000a00 */
[----:B------:R-:W-:-:S04]  /*4c70*/  FMUL.FTZ R2, R3, R36 ;  /* 0x0000002403027220 */ /* 0x000fc80000410000 */
[----:B-----5:R-:W-:Y:S01]  /*4c80*/  FFMA.FTZ R2, R29, R2, R31 ;  /* 0x000000021d027223 */ /* 0x020fe2000001001f */
[----:B---3--:R-:W-:Y:S02]  /*4c90*/  IMAD R47, R47, UR8, RZ ;  /* 0x000000082f2f7c24 */ /* 0x008fe4000f8e02ff */
[----:B------:R-:W-:-:S04]  /*4ca0*/  IMAD.WIDE.U32 R32, R42, UR8, R32 ;  /* 0x000000082a207c25 */ /* 0x000fc8000f8e0020 */
[----:B------:R-:W-:Y:S01]  /*4cb0*/  IMAD R47, R42, UR9, R47 ;  /* 0x000000092a2f7c24 */ /* 0x000fe2000f8e022f */
[----:B0-----:R-:W-:-:S04]  /*4cc0*/  LEA R34, P5, R32, UR10, 0x1 ;  /* 0x0000000a20227c11 */ /* 0x001fc8000f8a08ff */
[----:B------:R-:W-:Y:S01]  /*4cd0*/  IADD3 R47, PT, PT, R33, R47, RZ ;  /* 0x0000002f212f7210 */ /* 0x000fe20007ffe0ff */
[----:B------:R-:W-:-:S03]  /*4ce0*/  FADD.FTZ R33, R4, -R37 ;  /* 0x8000002504217221 */ /* 0x000fc60000010000 */
[----:B------:R-:W-:Y:S01]  /*4cf0*/  LEA.HI.X R35, R32, UR11, R47, 0x1, P5 ;  /* 0x0000000b20237c11 */ /* 0x000fe2000a8f0c2f */
[----:B------:R-:W-:-:S04]  /*4d00*/  FMUL.FTZ R33, R33, R36 ;  /* 0x0000002421217220 */ /* 0x000fc80000410000 */
[----:B------:R-:W-:-:S05]  /*4d10*/  FFMA.FTZ R3, R28, R33, R30 ;  /* 0x000000211c037223 */ /* 0x000fca000001001e */
[----:B------:R-:W-:-:S05]  /*4d20*/  F2FP.BF16.F32.PACK_AB R3, R2, R3 ;  /* 0x000000030203723e */ /* 0x000fca00000010ff */
[----:B------:R3:W-:Y:S02]  /*4d30*/  STG.E desc[UR6][R34.64], R3 ;  /* 0x0000000322007986 */ /* 0x0007e4000c101906 */
.L_x_1962:
[----:B------:R-:W-:Y:S05]  /*4d40*/  BSYNC.RECONVERGENT B1 ;  /* 0x0000000000017941 */ /* 0x000fea0003800200 */
.L_x_1961:
[----:B------:R-:W-:Y:S01]  /*4d50*/  BSSY.RECONVERGENT B1, `(.L_x_1963) ;  /* 0x0000016000017945 */ /* 0x000fe20003800200 */
[C---:B------:R-:W-:Y:S02]  /*4d60*/  IADD3 R32, PT, PT, R38.reuse, 0x48, RZ ;  /* 0x0000004826207810 */ /* 0x040fe40007ffe0ff */
[----:B012---:R-:W-:Y:S01]  /*4d70*/  IADD3 R33, PT, PT, R38, 0x50, RZ ;  /* 0x0000005026217810 */ /* 0x007fe20007ffe0ff */
[----:B------:R-:W-:Y:S06]  /*4d80*/  @P2 BRA `(.L_x_1964) ;  /* 0x0000000000482947 */ /* 0x000fec0003800000 */
[----:B------:R-:W0:Y:S01]  /*4d90*/  LDCU.64 UR8, c[0x0][0x3e0] ;  /* 0x00007c00ff0877ac */ /* 0x000e220008000a00 */
[----:B------:R-:W-:Y:S01]  /*4da0*/  MOV R2, R120 ;  /* 0x0000007800027202 */ /* 0x000fe20000000f00 */
[--C-:B---3--:R-:W-:Y:S01]  /*4db0*/  FADD.FTZ R35, R6, -R37.reuse ;  /* 0x8000002506237221 */ /* 0x108fe20000010000 */
[----:B------:R-:W-:Y:S01]  /*4dc0*/  MOV R3, R123 ;  /* 0x0000007b00037202 */ /* 0x000fe20000000f00 */
[----:B------:R-:W1:Y:S01]  /*4dd0*/  LDCU.64 UR10, c[0x0][0x380] ;  /* 0x00007000ff0a77ac */ /* 0x000e620008000a00 */
[----:B------:R-:W-:Y:S01]  /*4de0*/  FADD.FTZ R5, R5, -R37 ;  /* 0x8000002505057221 */ /* 0x000fe20000010000 */
[----:B------:R-:W-:-:S03]  /*4df0*/  FMUL.FTZ R35, R35, R36 ;  /* 0x0000002423237220 */ /* 0x000fc60000410000 */
[----:B------:R-:W-:Y:S01]  /*4e00*/  FMUL.FTZ R4, R5, R36 ;  /* 0x0000002405047220 */ /* 0x000fe20000410000 */
[----:B-----5:R-:W-:-:S03]  /*4e10*/  FFMA.FTZ R35, R28, R35, R30 ;  /* 0x000000231c237223 */ /* 0x020fc6000001001e */
[----:B------:R-:W-:Y:S01]  /*4e20*/  FFMA.FTZ R6, R29, R4, R31 ;  /* 0x000000041d067223 */ /* 0x000fe2000001001f */
        /* <DEDUP_REMOVED lines=8> */
.L_x_1964:
[----:B------:R-:W-:Y:S05]  /*4eb0*/  BSYNC.RECONVERGENT B1 ;  /* 0x0000000000017941 */ /* 0x000fea0003800200 */
.L_x_1963:
[----:B------:R-:W-:Y:S04]  /*4ec0*/  BSSY.RECONVERGENT B1, `(.L_x_1965) ;  /* 0x0000014000017945 */ /* 0x000fe80003800200 */
[----:B------:R-:W-:Y:S05]  /*4ed0*/  @P1 BRA `(.L_x_1966) ;  /* 0x0000000000481947 */ /* 0x000fea0003800000 */
[----:B------:R-:W1:Y:S01]  /*4ee0*/  LDCU.64 UR8, c[0x0][0x3e0] ;  /* 0x00007c00ff0877ac */ /* 0x000e620008000a00 */
[----:B------:R-:W-:Y:S01]  /*4ef0*/  MOV R2, R120 ;  /* 0x0000007800027202 */ /* 0x000fe20000000f00 */
[--C-:B0-----:R-:W-:Y:S01]  /*4f00*/  FADD.FTZ R5, R8, -R37.reuse ;  /* 0x8000002508057221 */ /* 0x101fe20000010000 */
[----:B---3--:R-:W-:Y:S01]  /*4f10*/  MOV R3, R123 ;  /* 0x0000007b00037202 */ /* 0x008fe20000000f00 */
[----:B------:R-:W0:Y:S01]  /*4f20*/  LDCU.64 UR10, c[0x0][0x380] ;  /* 0x00007000ff0a77ac */ /* 0x000e220008000a00 */
[----:B------:R-:W-:Y:S01]  /*4f30*/  FADD.FTZ R7, R7, -R37 ;  /* 0x8000002507077221 */ /* 0x000fe20000010000 */
[----:B------:R-:W-:-:S03]  /*4f40*/  FMUL.FTZ R5, R5, R36 ;  /* 0x0000002405057220 */ /* 0x000fc60000410000 */
[----:B------:R-:W-:Y:S01]  /*4f50*/  FMUL.FTZ R4, R7, R36 ;  /* 0x0000002407047220 */ /* 0x000fe20000410000 */
[----:B-----5:R-:W-:-:S03]  /*4f60*/  FFMA.FTZ R6, R28, R5, R30 ;  /* 0x000000051c067223 */ /* 0x020fc6000001001e */
[----:B------:R-:W-:Y:S01]  /*4f70*/  FFMA.FTZ R7, R29, R4, R31 ;  /* 0x000000041d077223 */ /* 0x000fe2000001001f */
        /* <DEDUP_REMOVED lines=8> */
.L_x_1966:
[----:B------:R-:W-:Y:S05]  /*5000*/  BSYNC.RECONVERGENT B1 ;  /* 0x0000000000017941 */ /* 0x000fea0003800200 */
.L_x_1965:
[----:B------:R-:W-:Y:S04]  /*5010*/  BSSY.RECONVERGENT B1, `(.L_x_1967) ;  /* 0x0000014000017945 */ /* 0x000fe80003800200 */
[----:B------:R-:W-:Y:S05]  /*5020*/  @P6 BRA `(.L_x_1968) ;  /* 0x0000000000486947 */ /* 0x000fea0003800000 */
[----:B------:R-:W2:Y:S01]  /*5030*/  LDCU.64 UR8, c[0x0][0x3e0] ;  /* 0x00007c00ff0877ac */ /* 0x000ea20008000a00 */
[----:B------:R-:W-:Y:S01]  /*5040*/  MOV R2, R120 ;  /* 0x0000007800027202 */ /* 0x000fe20000000f00 */
[--C-:B------:R-:W-:Y:S01]  /*5050*/  FADD.FTZ R9, R9, -R37.reuse ;  /* 0x8000002509097221 */ /* 0x100fe20000010000 */
[----:B01-3--:R-:W-:Y:S01]  /*5060*/  MOV R3, R123 ;  /* 0x0000007b00037202 */ /* 0x00bfe20000000f00 */
[----:B------:R-:W0:Y:S01]  /*5070*/  LDCU.64 UR10, c[0x0][0x380] ;  /* 0x00007000ff0a77ac */ /* 0x000e220008000a00 */
[----:B------:R-:W-:Y:S01]  /*5080*/  FADD.FTZ R5, R10, -R37 ;  /* 0x800000250a057221 */ /* 0x000fe20000010000 */
[----:B------:R-:W-:-:S03]  /*5090*/  FMUL.FTZ R9, R9, R36 ;  /* 0x0000002409097220 */ /* 0x000fc60000410000 */
[----:B------:R-:W-:Y:S01]  /*50a0*/  FMUL.FTZ R4, R5, R36 ;  /* 0x0000002405047220 */ /* 0x000fe20000410000 */
[----:B-----5:R-:W-:Y:S01]  /*50b0*/  FFMA.FTZ R9, R28, R9, R30 ;  /* 0x000000091c097223 */ /* 0x020fe2000001001e */
[----:B--2---:R-:W-:Y:S02]  /*50c0*/  IMAD R83, R83, UR8, RZ ;  /* 0x0000000853537c24 */ /* 0x004fe4000f8e02ff */
[----:B------:R-:W-:-:S04]  /*50d0*/  IMAD.WIDE.U32 R2, R0, UR8, R2 ;  /* 0x0000000800027c25 */ /* 0x000fc8000f8e0002 */
[----:B------:R-:W-:Y:S02]  /*50e0*/  IMAD R83, R0, UR9, R83 ;  /* 0x0000000900537c24 */ /* 0x000fe4000f8e0253 */
[----:B------:R-:W-:Y:S01]  /*50f0*/  FFMA.FTZ R0, R29, R4, R31 ;  /* 0x000000041d007223 */ /* 0x000fe2000001001f */
[----:B0-----:R-:W-:Y:S02]  /*5100*/  LEA R4, P1, R2, UR10, 0x1 ;  /* 0x0000000a02047c11 */ /* 0x001fe4000f8208ff */
[----:B------:R-:W-:Y:S02]  /*5110*/  IADD3 R83, PT, PT, R3, R83, RZ ;  /* 0x0000005303537210 */ /* 0x000fe40007ffe0ff */
[----:B------:R-:W-:Y:S02]  /*5120*/  F2FP.BF16.F32.PACK_AB R3, R0, R9 ;  /* 0x000000090003723e */ /* 0x000fe400000010ff */
[----:B------:R-:W-:-:S05]  /*5130*/  LEA.HI.X R5, R2, UR11, R83, 0x1, P1 ;  /* 0x0000000b02057c11 */ /* 0x000fca00088f0c53 */
[----:B------:R2:W-:Y:S02]  /*5140*/  STG.E desc[UR6][R4.64], R3 ;  /* 0x0000000304007986 */ /* 0x0005e4000c101906 */
.L_x_1968:
[----:B------:R-:W-:Y:S05]  /*5150*/  BSYNC.RECONVERGENT B1 ;  /* 0x0000000000017941 */ /* 0x000fea0003800200 */
.L_x_1967:
[----:B------:R-:W-:Y:S04]  /*5160*/  BSSY.RECONVERGENT B1, `(.L_x_1969) ;  /* 0x0000014000017945 */ /* 0x000fe80003800200 */
[----:B------:R-:W-:Y:S05]  /*5170*/  @P3 BRA `(.L_x_1970) ;  /* 0x0000000000483947 */ /* 0x000fea0003800000 */
[----:B------:R-:W4:Y:S01]  /*5180*/  LDCU.64 UR8, c[0x0][0x3e0] ;  /* 0x00007c00ff0877ac */ /* 0x000f220008000a00 */
[----:B------:R-:W-:Y:S01]  /*5190*/  MOV R2, R120 ;  /* 0x0000007800027202 */ /* 0x000fe20000000f00 */
[--C-:B012---:R-:W-:Y:S01]  /*51a0*/  FADD.FTZ R5, R12, -R37.reuse ;  /* 0x800000250c057221 */ /* 0x107fe20000010000 */
[----:B---3--:R-:W-:Y:S01]  /*51b0*/  MOV R3, R123 ;  /* 0x0000007b00037202 */ /* 0x008fe20000000f00 */
[----:B------:R-:W0:Y:S01]  /*51c0*/  LDCU.64 UR10, c[0x0][0x380] ;  /* 0x00007000ff0a77ac */ /* 0x000e220008000a00 */
[----:B------:R-:W-:Y:S01]  /*51d0*/  FADD.FTZ R11, R11, -R37 ;  /* 0x800000250b0b7221 */ /* 0x000fe20000010000 */
[----:B------:R-:W-:-:S03]  /*51e0*/  FMUL.FTZ R5, R5, R36 ;  /* 0x0000002405057220 */ /* 0x000fc60000410000 */
[----:B------:R-:W-:Y:S01]  /*51f0*/  FMUL.FTZ R0, R11, R36 ;  /* 0x000000240b007220 */ /* 0x000fe20000410000 */
[----:B-----5:R-:W-:-:S03]  /*5200*/  FFMA.FTZ R6, R28, R5, R30 ;  /* 0x000000051c067223 */ /* 0x020fc6000001001e */
[----:B------:R-:W-:Y:S01]  /*5210*/  FFMA.FTZ R7, R29, R0, R31 ;  /* 0x000000001d077223 */ /* 0x000fe2000001001f */
        /* <DEDUP_REMOVED lines=8> */
.L_x_1970:
[----:B------:R-:W-:Y:S05]  /*52a0*/  BSYNC.RECONVERGENT B1 ;  /* 0x0000000000017941 */ /* 0x000fea0003800200 */
.L_x_1969:
[----:B------:R-:W-:Y:S04]  /*52b0*/  BSSY.RECONVERGENT B1, `(.L_x_1971) ;  /* 0x0000014000017945 */ /* 0x000fe80003800200 */
[----:B------:R-:W-:Y:S05]  /*52c0*/  @P4 BRA `(.L_x_1972) ;  /* 0x0000000000484947 */ /* 0x000fea0003800000 */
[----:B------:R-:W3:Y:S01]  /*52d0*/  LDCU.64 UR8, c[0x0][0x3e0] ;  /* 0x00007c00ff0877ac */ /* 0x000ee20008000a00 */
[----:B------:R-:W-:Y:S01]  /*52e0*/  MOV R2, R120 ;  /* 0x0000007800027202 */ /* 0x000fe20000000f00 */
[--C-:B012-4-:R-:W-:Y:S01]  /*52f0*/  FADD.FTZ R5, R14, -R37.reuse ;  /* 0x800000250e057221 */ /* 0x117fe20000010000 */
[----:B---3--:R-:W-:Y:S01]  /*5300*/  MOV R3, R123 ;  /* 0x0000007b00037202 */ /* 0x008fe20000000f00 */
        /* <DEDUP_REMOVED lines=14> */
.L_x_1972:
[----:B------:R-:W-:Y:S05]  /*53f0*/  BSYNC.RECONVERGENT B1 ;  /* 0x0000000000017941 */ /* 0x000fea0003800200 */
.L_x_1971:
[----:B------:R-:W-:Y:S01]  /*5400*/  ISETP.GE.U32.AND P4, PT, R32, UR4, PT ;  /* 0x0000000420007c0c */ /* 0x000fe2000bf86070 */
[----:B------:R-:W-:Y:S01]  /*5410*/  BSSY.RECONVERGENT B1, `(.L_x_1973) ;  /* 0x0000028000017945 */ /* 0x000fe20003800200 */
[----:B012-4-:R-:W-:Y:S02]  /*5420*/  SHF.R.S32.HI R4, RZ, 0x1f, R32 ;  /* 0x0000001fff047819 */ /* 0x017fe40000011420 */
[----:B------:R-:W-:Y:S02]  /*5430*/  IADD3 R11, PT, PT, R38, 0x58, RZ ;  /* 0x00000058260b7810 */ /* 0x000fe40007ffe0ff */
[----:B------:R-:W-:Y:S02]  /*5440*/  ISETP.GE.AND.EX P4, PT, R4, UR5, PT, P4 ;  /* 0x0000000504007c0c */ /* 0x000fe4000bf86340 */
[C---:B------:R-:W-:Y:S02]  /*5450*/  IADD3 R9, PT, PT, R38.reuse, 0x60, RZ ;  /* 0x0000006026097810 */ /* 0x040fe40007ffe0ff */
[----:B------:R-:W-:-:S02]  /*5460*/  IADD3 R0, PT, PT, R38, 0x68, RZ ;  /* 0x0000006826007810 */ /* 0x000fc40007ffe0ff */
[----:B------:R-:W-:Y:S02]  /*5470*/  IADD3 R6, PT, PT, R38, 0x70, RZ ;  /* 0x0000007026067810 */ /* 0x000fe40007ffe0ff */
[----:B------:R-:W-:Y:S02]  /*5480*/  ISETP.GE.U32.AND P1, PT, R33, UR4, PT ;  /* 0x0000000421007c0c */ /* 0x000fe4000bf26070 */
[----:B------:R-:W-:Y:S02]  /*5490*/  ISETP.GE.U32.AND P6, PT, R11, UR4, PT ;  /* 0x000000040b007c0c */ /* 0x000fe4000bfc6070 */
[----:B------:R-:W-:Y:S02]  /*54a0*/  ISETP.GE.U32.AND P2, PT, R9, UR4, PT ;  /* 0x0000000409007c0c */ /* 0x000fe4000bf46070 */
[----:B------:R-:W-:Y:S02]  /*54b0*/  ISETP.GE.U32.AND P3, PT, R0, UR4, PT ;  /* 0x0000000400007c0c */ /* 0x000fe4000bf66070 */
[----:B------:R-:W-:-:S02]  /*54c0*/  SHF.R.S32.HI R13, RZ, 0x1f, R33 ;  /* 0x0000001fff0d7819 */ /* 0x000fc40000011421 */
[----:B------:R-:W-:Y:S02]  /*54d0*/  SHF.R.S32.HI R12, RZ, 0x1f, R11 ;  /* 0x0000001fff0c7819 */ /* 0x000fe4000001140b */
[----:B------:R-:W-:Y:S02]  /*54e0*/  SHF.R.S32.HI R10, RZ, 0x1f, R9 ;  /* 0x0000001fff0a7819 */ /* 0x000fe40000011409 */
[----:B------:R-:W-:Y:S02]  /*54f0*/  SHF.R.S32.HI R7, RZ, 0x1f, R0 ;  /* 0x0000001fff077819 */ /* 0x000fe40000011400 */
[----:B------:R-:W-:Y:S02]  /*5500*/  ISETP.GE.U32.AND P5, PT, R6, UR4, PT ;  /* 0x0000000406007c0c */ /* 0x000fe4000bfa6070 */
[----:B------:R-:W-:Y:S02]  /*5510*/  ISETP.GE.AND.EX P1, PT, R13, UR5, PT, P1 ;  /* 0x000000050d007c0c */ /* 0x000fe4000bf26310 */
[----:B------:R-:W-:-:S02]  /*5520*/  ISETP.GE.AND.EX P6, PT, R12, UR5, PT, P6 ;  /* 0x000000050c007c0c */ /* 0x000fc4000bfc6360 */
[----:B------:R-:W-:Y:S02]  /*5530*/  ISETP.GE.AND.EX P2, PT, R10, UR5, PT, P2 ;  /* 0x000000050a007c0c */ /* 0x000fe4000bf46320 */
[----:B------:R-:W-:Y:S02]  /*5540*/  ISETP.GE.AND.EX P3, PT, R7, UR5, PT, P3 ;  /* 0x0000000507007c0c */ /* 0x000fe4000bf66330 */
[----:B------:R-:W-:Y:S01]  /*5550*/  IADD3 R8, PT, PT, R38, 0x88, RZ ;  /* 0x0000008826087810 */ /* 0x000fe20007ffe0ff */
[----:B------:R-:W-:Y:S10]  /*5560*/  @P4 BRA `(.L_x_1974) ;  /* 0x0000000000484947 */ /* 0x000ff40003800000 */
[----:B------:R-:W0:Y:S01]  /*5570*/  LDCU.64 UR8, c[0x0][0x3e0] ;  /* 0x00007c00ff0877ac */ /* 0x000e220008000a00 */
[----:B------:R-:W-:Y:S01]  /*5580*/  MOV R2, R120 ;  /* 0x0000007800027202 */ /* 0x000fe20000000f00 */
[--C-:B------:R-:W-:Y:S01]  /*5590*/  FADD.FTZ R5, R16, -R37.reuse ;  /* 0x8000002510057221 */ /* 0x100fe20000010000 */
[----:B---3--:R-:W-:Y:S01]  /*55a0*/  MOV R3, R123 ;  /* 0x0000007b00037202 */ /* 0x008fe20000000f00 */
[----:B------:R-:W1:Y:S01]  /*55b0*/  LDCU.64 UR10, c[0x0][0x380] ;  /* 0x00007000ff0a77ac */ /* 0x000e620008000a00 */
[----:B------:R-:W-:Y:S01]  /*55c0*/  FADD.FTZ R15, R15, -R37 ;  /* 0x800000250f0f7221 */ /* 0x000fe20000010000 */
[----:B------:R-:W-:-:S04]  /*55d0*/  FMUL.FTZ R5, R5, R36 ;  /* 0x0000002405057220 */ /* 0x000fc80000410000 */
[----:B-----5:R-:W-:Y:S01]  /*55e0*/  FFMA.FTZ R14, R28, R5, R30 ;  /* 0x000000051c0e7223 */ /* 0x020fe2000001001e */
[----:B0-----:R-:W-:Y:S02]  /*55f0*/  IMAD R35, R4, UR8, RZ ;  /* 0x0000000804237c24 */ /* 0x001fe4000f8e02ff */
[----:B------:R-:W-:Y:S01]  /*5600*/  FMUL.FTZ R4, R15, R36 ;  /* 0x000000240f047220 */ /* 0x000fe20000410000 */
[----:B------:R-:W-:-:S04]  /*5610*/  IMAD.WIDE.U32 R2, R32, UR8, R2 ;  /* 0x0000000820027c25 */ /* 0x000fc8000f8e0002 */
[----:B------:R-:W-:Y:S01]  /*5620*/  FFMA.FTZ R15, R29, R4, R31 ;  /* 0x000000041d0f7223 */ /* 0x000fe2000001001f */
[----:B------:R-:W-:Y:S01]  /*5630*/  IMAD R35, R32, UR9, R35 ;  /* 0x0000000920237c24 */ /* 0x000fe2000f8e0223 */
[----:B-1----:R-:W-:-:S04]  /*5640*/  LEA R4, P4, R2, UR10, 0x1 ;  /* 0x0000000a02047c11 */ /* 0x002fc8000f8808ff */
[----:B------:R-:W-:Y:S02]  /*5650*/  IADD3 R35, PT, PT, R3, R35, RZ ;  /* 0x0000002303237210 */ /* 0x000fe40007ffe0ff */
[----:B------:R-:W-:Y:S02]  /*5660*/  F2FP.BF16.F32.PACK_AB R3, R15, R14 ;  /* 0x0000000e0f03723e */ /* 0x000fe400000010ff */
[----:B------:R-:W-:-:S05]  /*5670*/  LEA.HI.X R5, R2, UR11, R35, 0x1, P4 ;  /* 0x0000000b02057c11 */ /* 0x000fca000a0f0c23 */
[----:B------:R0:W-:Y:S02]  /*5680*/  STG.E desc[UR6][R4.64], R3 ;  /* 0x0000000304007986 */ /* 0x0001e4000c101906 */
.L_x_1974:
[----:B------:R-:W-:Y:S05]  /*5690*/  BSYNC.RECONVERGENT B1 ;  /* 0x0000000000017941 */ /* 0x000fea0003800200 */
.L_x_1973:
[----:B------:R-:W-:Y:S04]  /*56a0*/  BSSY.RECONVERGENT B1, `(.L_x_1975) ;  /* 0x0000014000017945 */ /* 0x000fe80003800200 */
[----:B------:R-:W-:Y:S05]  /*56b0*/  @P1 BRA `(.L_x_1976) ;  /* 0x0000000000481947 */ /* 0x000fea0003800000 */
[----:B------:R-:W1:Y:S01]  /*56c0*/  LDCU.64 UR8, c[0x0][0x3e0] ;  /* 0x00007c00ff0877ac */ /* 0x000e620008000a00 */
[----:B------:R-:W-:Y:S01]  /*56d0*/  MOV R2, R120 ;  /* 0x0000007800027202 */ /* 0x000fe20000000f00 */
[--C-:B------:R-:W-:Y:S01]  /*56e0*/  FADD.FTZ R17, R17, -R37.reuse ;  /* 0x8000002511117221 */ /* 0x100fe20000010000 */
[----:B0--3--:R-:W-:Y:S01]  /*56f0*/  MOV R3, R123 ;  /* 0x0000007b00037202 */ /* 0x009fe20000000f00 */
[----:B------:R-:W0:Y:S01]  /*5700*/  LDCU.64 UR10, c[0x0][0x380] ;  /* 0x00007000ff0a77ac */ /* 0x000e220008000a00 */
[----:B------:R-:W-:Y:S01]  /*5710*/  FADD.FTZ R5, R18, -R37 ;  /* 0x8000002512057221 */ /* 0x000fe20000010000 */
[----:B------:R-:W-:-:S03]  /*5720*/  FMUL.FTZ R17, R17, R36 ;  /* 0x0000002411117220 */ /* 0x000fc60000410000 */
[----:B------:R-:W-:Y:S01]  /*5730*/  FMUL.FTZ R4, R5, R36 ;  /* 0x0000002405047220 */ /* 0x000fe20000410000 */
[----:B-----5:R-:W-:Y:S01]  /*5740*/  FFMA.FTZ R17, R28, R17, R30 ;  /* 0x000000111c117223 */ /* 0x020fe2000001001e */
[----:B-1----:R-:W-:Y:S02]  /*5750*/  IMAD R14, R13, UR8, RZ ;  /* 0x000000080d0e7c24 */ /* 0x002fe4000f8e02ff */
        /* <DEDUP_REMOVED lines=8> */
.L_x_1976:
[----:B------:R-:W-:Y:S05]  /*57e0*/  BSYNC.RECONVERGENT B1 ;  /* 0x0000000000017941 */ /* 0x000fea0003800200 */
.L_x_1975:
[----:B------:R-:W-:Y:S04]  /*57f0*/  BSSY.RECONVERGENT B1, `(.L_x_1977) ;  /* 0x0000014000017945 */ /* 0x000fe80003800200 */
[----:B------:R-:W-:Y:S05]  /*5800*/  @P6 BRA `(.L_x_1978) ;  /* 0x0000000000486947 */ /* 0x000fea0003800000 */
[----:B------:R-:W2:Y:S01]  /*5810*/  LDCU.64 UR8, c[0x0][0x3e0] ;  /* 0x00007c00ff0877ac */ /* 0x000ea20008000a00 */
[----:B------:R-:W-:Y:S01]  /*5820*/  MOV R2, R120 ;  /* 0x0000007800027202 */ /* 0x000fe20000000f00 */
[--C-:B01----:R-:W-:Y:S01]  /*5830*/  FADD.FTZ R5, R20, -R37.reuse ;  /* 0x8000002514057221 */ /* 0x103fe20000010000 */
[----:B---3--:R-:W-:Y:S01]  /*5840*/  MOV R3, R123 ;  /* 0x0000007b00037202 */ /* 0x008fe20000000f00 */
[----:B------:R-:W0:Y:S01]  /*5850*/  LDCU.64 UR10, c[0x0][0x380] ;  /* 0x00007000ff0a77ac */ /* 0x000e220008000a00 */
[----:B------:R-:W-:Y:S01]  /*5860*/  FADD.FTZ R19, R19, -R37 ;  /* 0x8000002513137221 */ /* 0x000fe20000010000 */
[----:B------:R-:W-:-:S03]  /*5870*/  FMUL.FTZ R5, R5, R36 ;  /* 0x0000002405057220 */ /* 0x000fc60000410000 */
[----:B------:R-:W-:Y:S01]  /*5880*/  FMUL.FTZ R4, R19, R36 ;  /* 0x0000002413047220 */ /* 0x000fe20000410000 */
[----:B--2---:R-:W-:Y:S02]  /*5890*/  IMAD R12, R12, UR8, RZ ;  /* 0x000000080c0c7c24 */ /* 0x004fe4000f8e02ff */
[----:B------:R-:W-:-:S04]  /*58a0*/  IMAD.WIDE.U32 R2, R11, UR8, R2 ;  /* 0x000000080b027c25 */ /* 0x000fc8000f8e0002 */
[----:B------:R-:W-:Y:S02]  /*58b0*/  IMAD R13, R11, UR9, R12 ;  /* 0x000000090b0d7c24 */ /* 0x000fe4000f8e020c */
[----:B-----5:R-:W-:Y:S01]  /*58c0*/  FFMA.FTZ R11, R28, R5, R30 ;  /* 0x000000051c0b7223 */ /* 0x020fe2000001001e */
[----:B------:R-:W-:Y:S01]  /*58d0*/  FFMA.FTZ R12, R29, R4, R31 ;  /* 0x000000041d0c7223 */ /* 0x000fe2000001001f */
[----:B0-----:R-:W-:Y:S02]  /*58e0*/  LEA R4, P1, R2, UR10, 0x1 ;  /* 0x0000000a02047c11 */ /* 0x001fe4000f8208ff */
[----:B------:R-:W-:Y:S02]  /*58f0*/  IADD3 R13, PT, PT, R3, R13, RZ ;  /* 0x0000000d030d7210 */ /* 0x000fe40007ffe0ff */
[----:B------:R-:W-:Y:S02]  /*5900*/  F2FP.BF16.F32.PACK_AB R3, R12, R11 ;  /* 0x0000000b0c03723e */ /* 0x000fe400000010ff */
[----:B------:R-:W-:-:S05]  /*5910*/  LEA.HI.X R5, R2, UR11, R13, 0x1, P1 ;  /* 0x0000000b02057c11 */ /* 0x000fca00088f0c0d */
[----:B------:R2:W-:Y:S02]  /*5920*/  STG.E desc[UR6][R4.64], R3 ;  /* 0x0000000304007986 */ /* 0x0005e4000c101906 */
.L_x_1978:
[----:B------:R-:W-:Y:S05]  /*5930*/  BSYNC.RECONVERGENT B1 ;  /* 0x0000000000017941 */ /* 0x000fea0003800200 */
.L_x_1977:
        /* <DEDUP_REMOVED lines=10> */
[----:B----4-:R-:W-:Y:S02]  /*59e0*/  IMAD R10, R10, UR8, RZ ;  /* 0x000000080a0a7c24 */ /* 0x010fe4000f8e02ff */
        /* <DEDUP_REMOVED lines=9> */
.L_x_1980:
[----:B------:R-:W-:Y:S05]  /*5a80*/  BSYNC.RECONVERGENT B1 ;  /* 0x0000000000017941 */ /* 0x000fea0003800200 */
.L_x_1979:
        /* <DEDUP_REMOVED lines=10> */
[----:B------:R-:W-:Y:S02]  /*5b30*/  IMAD R7, R7, UR8, RZ ;  /* 0x0000000807077c24 */ /* 0x000fe4000f8e02ff */
[----:B------:R-:W-:-:S04]  /*5b40*/  IMAD.WIDE.U32 R2, R0, UR8, R2 ;  /* 0x0000000800027c25 */ /* 0x000fc8000f8e0002 */
[----:B------:R-:W-:Y:S02]  /*5b50*/  IMAD R9, R0, UR9, R7 ;  /* 0x0000000900097c24 */ /* 0x000fe4000f8e0207 */
[----:B-----5:R-:W-:Y:S01]  /*5b60*/  FFMA.FTZ R0, R28, R5, R30 ;  /* 0x000000051c007223 */ /* 0x020fe2000001001e */
[----:B------:R-:W-:Y:S01]  /*5b70*/  FFMA.FTZ R7, R29, R4, R31 ;  /* 0x000000041d077223 */ /* 0x000fe2000001001f */
[C---:B0-----:R-:W-:Y:S02]  /*5b80*/  LEA R4, P1, R2.reuse, UR10, 0x1 ;  /* 0x0000000a02047c11 */ /* 0x041fe4000f8208ff */
[----:B------:R-:W-:Y:S02]  /*5b90*/  IADD3 R9, PT, PT, R3, R9, RZ ;  /* 0x0000000903097210 */ /* 0x000fe40007ffe0ff */
[----:B------:R-:W-:Y:S02]  /*5ba0*/  F2FP.BF16.F32.PACK_AB R3, R7, R0 ;  /* 0x000000000703723e */ /* 0x000fe400000010ff */
[----:B------:R-:W-:-:S05]  /*5bb0*/  LEA.HI.X R5, R2, UR11, R9, 0x1, P1 ;  /* 0x0000000b02057c11 */ /* 0x000fca00088f0c09 */
[----:B------:R0:W-:Y:S02]  /*5bc0*/  STG.E desc[UR6][R4.64], R3 ;  /* 0x0000000304007986 */ /* 0x0001e4000c101906 */
.L_x_1982:
[----:B------:R-:W-:Y:S05]  /*5bd0*/  BSYNC.RECONVERGENT B1 ;  /* 0x0000000000017941 */ /* 0x000fea0003800200 */
.L_x_1981:
[----:B012-4-:R-:W-:Y:S01]  /*5be0*/  SHF.R.S32.HI R4, RZ, 0x1f, R6 ;  /* 0x0000001fff047819 */ /* 0x017fe20000011406 */
[----:B------:R-:W-:Y:S01]  /*5bf0*/  BSSY.RECONVERGENT B1, `(.L_x_1983) ;  /* 0x0000022000017945 */ /* 0x000fe20003800200 */
[----:B------:R-:W-:Y:S02]  /*5c00*/  ISETP.GE.U32.AND P6, PT, R113, UR4, PT ;  /* 0x0000000471007c0c */ /* 0x000fe4000bfc6070 */
[----:B------:R-:W-:Y:S02]  /*5c10*/  ISETP.GE.AND.EX P5, PT, R4, UR5, PT, P5 ;  /* 0x0000000504007c0c */ /* 0x000fe4000bfa6350 */
[----:B------:R-:W-:Y:S02]  /*5c20*/  ISETP.GE.U32.AND P1, PT, R112, UR4, PT ;  /* 0x0000000470007c0c */ /* 0x000fe4000bf26070 */
[----:B------:R-:W-:Y:S02]  /*5c30*/  ISETP.GE.U32.AND P2, PT, R8, UR4, PT ;  /* 0x0000000408007c0c */ /* 0x000fe4000bf46070 */
[----:B------:R-:W-:-:S02]  /*5c40*/  ISETP.GE.U32.AND P3, PT, R111, UR4, PT ;  /* 0x000000046f007c0c */ /* 0x000fc4000bf66070 */
[----:B------:R-:W-:Y:S02]  /*5c50*/  ISETP.GE.U32.AND P4, PT, R110, UR4, PT ;  /* 0x000000046e007c0c */ /* 0x000fe4000bf86070 */
[----:B------:R-:W-:Y:S02]  /*5c60*/  SHF.R.S32.HI R9, RZ, 0x1f, R8 ;  /* 0x0000001fff097819 */ /* 0x000fe40000011408 */
[----:B------:R-:W-:Y:S02]  /*5c70*/  ISETP.GE.AND.EX P6, PT, R93, UR5, PT, P6 ;  /* 0x000000055d007c0c */ /* 0x000fe4000bfc6360 */
[----:B------:R-:W-:Y:S02]  /*5c80*/  ISETP.GE.AND.EX P1, PT, R92, UR5, PT, P1 ;  /* 0x000000055c007c0c */ /* 0x000fe4000bf26310 */
[----:B------:R-:W-:Y:S02]  /*5c90*/  ISETP.GE.AND.EX P2, PT, R9, UR5, PT, P2 ;  /* 0x0000000509007c0c */ /* 0x000fe4000bf46320 */
[----:B------:R-:W-:-:S02]  /*5ca0*/  ISETP.GE.AND.EX P3, PT, R91, UR5, PT, P3 ;  /* 0x000000055b007c0c */ /* 0x000fc4000bf66330 */
[----:B------:R-:W-:Y:S02]  /*5cb0*/  ISETP.GE.AND.EX P4, PT, R90, UR5, PT, P4 ;  /* 0x000000055a007c0c */ /* 0x000fe4000bf86340 */
[C---:B------:R-:W-:Y:S02]  /*5cc0*/  IADD3 R0, PT, PT, R38.reuse, 0xa8, RZ ;  /* 0x000000a826007810 */ /* 0x040fe40007ffe0ff */
[----:B------:R-:W-:Y:S01]  /*5cd0*/  IADD3 R7, PT, PT, R38, 0xc8, RZ ;  /* 0x000000c826077810 */ /* 0x000fe20007ffe0ff */
[----:B------:R-:W-:Y:S08]  /*5ce0*/  @P5 BRA `(.L_x_1984) ;  /* 0x0000000000485947 */ /* 0x000ff00003800000 */
        /* <DEDUP_REMOVED lines=18> */
.L_x_1984:
[----:B------:R-:W-:Y:S05]  /*5e10*/  BSYNC.RECONVERGENT B1 ;  /* 0x0000000000017941 */ /* 0x000fea0003800200 */
.L_x_1983:
        /* <DEDUP_REMOVED lines=9> */
[----:B------:R-:W-:-:S04]  /*5eb0*/  FMUL.FTZ R4, R27, R36 ;  /* 0x000000241b047220 */ /* 0x000fc80000410000 */
[----:B-----5:R-:W-:Y:S01]  /*5ec0*/  FFMA.FTZ R11, R29, R4, R31 ;  /* 0x000000041d0b7223 */ /* 0x020fe2000001001f */
[----:B-1----:R-:W-:Y:S02]  /*5ed0*/  IMAD R6, R93, UR8, RZ ;  /* 0x000000085d067c24 */ /* 0x002fe4000f8e02ff */
        /* <DEDUP_REMOVED lines=8> */
.L_x_1986:
[----:B------:R-:W-:Y:S05]  /*5f60*/  BSYNC.RECONVERGENT B1 ;  /* 0x0000000000017941 */ /* 0x000fea0003800200 */
.L_x_1985:
        /* <DEDUP_REMOVED lines=20> */
.L_x_1988:
[----:B------:R-:W-:Y:S05]  /*60b0*/  BSYNC.RECONVERGENT B1 ;  /* 0x0000000000017941 */ /* 0x000fea0003800200 */
.L_x_1987:
        /* <DEDUP_REMOVED lines=10> */
[----:B-----5:R-:W-:Y:S01]  /*6160*/  FFMA.FTZ R6, R28, R5, R30 ;  /* 0x000000051c067223 */ /* 0x020fe2000001001e */
[----:B----4-:R-:W-:Y:S02]  /*6170*/  IMAD R9, R9, UR8, RZ ;  /* 0x0000000809097c24 */ /* 0x010fe4000f8e02ff */
        /* <DEDUP_REMOVED lines=8> */
.L_x_1990:
[----:B------:R-:W-:Y:S05]  /*6200*/  BSYNC.RECONVERGENT B1 ;  /* 0x0000000000017941 */ /* 0x000fea0003800200 */
.L_x_1989:
[----:B------:R-:W-:Y:S04]  /*6210*/  BSSY.RECONVERGENT B1, `(.L_x_1991) ;  /* 0x0000014000017945 */ /* 0x000fe80003800200 */
[----:B------:R-:W-:Y:S05]  /*6220*/  @P3 BRA `(.L_x_1992) ;  /* 0x0000000000483947 */ /* 0x000fea0003800000 */
[----:B------:R-:W3:Y:S01]  /*6230*/  LDCU.64 UR8, c[0x0][0x3e0] ;  /* 0x00007c00ff0877ac */ /* 0x000ee20008000a00 */
[--C-:B012-4-:R-:W-:Y:S01]  /*6240*/  FADD.FTZ R5, R54, -R37.reuse ;  /* 0x8000002536057221 */ /* 0x117fe20000010000 */
[----:B------:R-:W-:Y:S01]  /*6250*/  MOV R2, R120 ;  /* 0x0000007800027202 */ /* 0x000fe20000000f00 */
[----:B------:R-:W-:Y:S01]  /*6260*/  FADD.FTZ R53, R53, -R37 ;  /* 0x8000002535357221 */ /* 0x000fe20000010000 */
[----:B------:R-:W0:Y:S01]  /*6270*/  LDCU.64 UR10, c[0x0][0x380] ;  /* 0x00007000ff0a77ac */ /* 0x000e220008000a00 */
[----:B---3--:R-:W-:Y:S01]  /*6280*/  MOV R3, R123 ;  /* 0x0000007b00037202 */ /* 0x008fe20000000f00 */
[-C--:B------:R-:W-:Y:S01]  /*6290*/  FMUL.FTZ R4, R5, R36.reuse ;  /* 0x0000002405047220 */ /* 0x080fe20000410000 */
[----:B------:R-:W-:-:S04]  /*62a0*/  FMUL.FTZ R53, R53, R36 ;  /* 0x0000002435357220 */ /* 0x000fc80000410000 */
[----:B-----5:R-:W-:Y:S01]  /*62b0*/  FFMA.FTZ R53, R28, R53, R30 ;  /* 0x000000351c357223 */ /* 0x020fe2000001001e */
[----:B------:R-:W-:Y:S02]  /*62c0*/  IMAD R6, R91, UR8, RZ ;  /* 0x000000085b067c24 */ /* 0x000fe4000f8e02ff */
        /* <DEDUP_REMOVED lines=8> */
.L_x_1992:
[----:B------:R-:W-:Y:S05]  /*6350*/  BSYNC.RECONVERGENT B1 ;  /* 0x0000000000017941 */ /* 0x000fea0003800200 */
.L_x_1991:
        /* <DEDUP_REMOVED lines=20> */
.L_x_1994:
[----:B------:R-:W-:Y:S05]  /*64a0*/  BSYNC.RECONVERGENT B1 ;  /* 0x0000000000017941 */ /* 0x000fea0003800200 */
.L_x_1993:
[----:B------:R-:W-:Y:S01]  /*64b0*/  ISETP.GE.U32.AND P5, PT, R41, UR4, PT ;  /* 0x0000000429007c0c */ /* 0x000fe2000bfa6070 */
[----:B------:R-:W-:Y:S01]  /*64c0*/  BSSY.RECONVERGENT B1, `(.L_x_1995) ;  /* 0x0000023000017945 */ /* 0x000fe20003800200 */
[----:B------:R-:W-:Y:S02]  /*64d0*/  ISETP.GE.U32.AND P2, PT, R0, UR4, PT ;  /* 0x0000000400007c0c */ /* 0x000fe4000bf46070 */
[----:B------:R-:W-:Y:S02]  /*64e0*/  ISETP.GE.AND.EX P5, PT, R46, UR5, PT, P5 ;  /* 0x000000052e007c0c */ /* 0x000fe4000bfa6350 */
[----:B------:R-:W-:Y:S02]  /*64f0*/  ISETP.GE.U32.AND P1, PT, R109, UR4, PT ;  /* 0x000000046d007c0c */ /* 0x000fe4000bf26070 */
[----:B------:R-:W-:Y:S02]  /*6500*/  ISETP.GE.U32.AND P6, PT, R39, UR4, PT ;  /* 0x0000000427007c0c */ /* 0x000fe4000bfc6070 */
[----:B------:R-:W-:-:S02]  /*6510*/  ISETP.GE.U32.AND P3, PT, R108, UR4, PT ;  /* 0x000000046c007c0c */ /* 0x000fc4000bf66070 */
[----:B------:R-:W-:Y:S02]  /*6520*/  SHF.R.S32.HI R11, RZ, 0x1f, R0 ;  /* 0x0000001fff0b7819 */ /* 0x000fe40000011400 */
[----:B------:R-:W-:Y:S02]  /*6530*/  ISETP.GE.U32.AND P4, PT, R7, UR4, PT ;  /* 0x0000000407007c0c */ /* 0x000fe4000bf86070 */
[----:B------:R-:W-:Y:S02]  /*6540*/  SHF.R.S32.HI R8, RZ, 0x1f, R7 ;  /* 0x0000001fff087819 */ /* 0x000fe40000011407 */
[----:B------:R-:W-:Y:S02]  /*6550*/  IADD3 R6, PT, PT, R38, 0xe0, RZ ;  /* 0x000000e026067810 */ /* 0x000fe40007ffe0ff */
[----:B------:R-:W-:Y:S02]  /*6560*/  ISETP.GE.AND.EX P2, PT, R11, UR5, PT, P2 ;  /* 0x000000050b007c0c */ /* 0x000fe4000bf46320 */
[----:B------:R-:W-:-:S02]  /*6570*/  ISETP.GE.AND.EX P1, PT, R89, UR5, PT, P1 ;  /* 0x0000000559007c0c */ /* 0x000fc4000bf26310 */
[----:B------:R-:W-:Y:S02]  /*6580*/  ISETP.GE.AND.EX P6, PT, R44, UR5, PT, P6 ;  /* 0x000000052c007c0c */ /* 0x000fe4000bfc6360 */
[----:B------:R-:W-:Y:S02]  /*6590*/  ISETP.GE.AND.EX P3, PT, R88, UR5, PT, P3 ;  /* 0x0000000558007c0c */ /* 0x000fe4000bf66330 */
[----:B------:R-:W-:Y:S02]  /*65a0*/  ISETP.GE.AND.EX P4, PT, R8, UR5, PT, P4 ;  /* 0x0000000508007c0c */ /* 0x000fe4000bf86340 */
[----:B------:R-:W-:Y:S01]  /*65b0*/  IADD3 R38, PT, PT, R38, 0xf8, RZ ;  /* 0x000000f826267810 */ /* 0x000fe20007ffe0ff */
[----:B------:R-:W-:Y:S10]  /*65c0*/  @P5 BRA `(.L_x_1996) ;  /* 0x0000000000485947 */ /* 0x000ff40003800000 */
        /* <DEDUP_REMOVED lines=18> */
.L_x_1996:
[----:B------:R-:W-:Y:S05]  /*66f0*/  BSYNC.RECONVERGENT B1 ;  /* 0x0000000000017941 */ /* 0x000fea0003800200 */
.L_x_1995:
[----:B------:R-:W-:Y:S04]  /*6700*/  BSSY.RECONVERGENT B1, `(.L_x_1997) ;  /* 0x0000014000017945 */ /* 0x000fe80003800200 */
[----:B------:R-:W-:Y:S05]  /*6710*/  @P2 BRA `(.L_x_1998) ;  /* 0x0000000000482947 */ /* 0x000fea0003800000 */
[----:B------:R-:W0:Y:S01]  /*6720*/  LDCU.64 UR8, c[0x0][0x3e0] ;  /* 0x00007c00ff0877ac */ /* 0x000e220008000a00 */
[----:B------:R-:W-:Y:S01]  /*6730*/  MOV R2, R120 ;  /* 0x0000007800027202 */ /* 0x000fe20000000f00 */
[--C-:B------:R-:W-:Y:S01]  /*6740*/  FADD.FTZ R59, R59, -R37.reuse ;  /* 0x800000253b3b7221 */ /* 0x100fe20000010000 */
[----:B01234-:R-:W-:Y:S01]  /*6750*/  MOV R3, R123 ;  /* 0x0000007b00037202 */ /* 0x01ffe20000000f00 */
        /* <DEDUP_REMOVED lines=14> */
.L_x_1998:
[----:B------:R-:W-:Y:S05]  /*6840*/  BSYNC.RECONVERGENT B1 ;  /* 0x0000000000017941 */ /* 0x000fea0003800200 */
.L_x_1997:
        /* <DEDUP_REMOVED lines=20> */
.L_x_2000:
[----:B------:R-:W-:Y:S05]  /*6990*/  BSYNC.RECONVERGENT B1 ;  /* 0x0000000000017941 */ /* 0x000fea0003800200 */
.L_x_1999:
        /* <DEDUP_REMOVED lines=20> */
.L_x_2002:
[----:B------:R-:W-:Y:S05]  /*6ae0*/  BSYNC.RECONVERGENT B1 ;  /* 0x0000000000017941 */ /* 0x000fea0003800200 */
.L_x_2001:
        /* <DEDUP_REMOVED lines=20> */
.L_x_2004:
[----:B------:R-:W-:Y:S05]  /*6c30*/  BSYNC.RECONVERGENT B1 ;  /* 0x0000000000017941 */ /* 0x000fea0003800200 */
.L_x_2003:
        /* <DEDUP_REMOVED lines=20> */
.L_x_2006:
[----:B------:R-:W-:Y:S05]  /*6d80*/  BSYNC.RECONVERGENT B1 ;  /* 0x0000000000017941 */ /* 0x000fea0003800200 */
.L_x_2005:
[----:B------:R-:W-:Y:S01]  /*6d90*/  ISETP.GE.U32.AND P5, PT, R107, UR4, PT ;  /* 0x000000046b007c0c */ /* 0x000fe2000bfa6070 */
        /* <DEDUP_REMOVED lines=33> */
.L_x_2008:
[----:B------:R-:W-:Y:S05]  /*6fb0*/  BSYNC.RECONVERGENT B1 ;  /* 0x0000000000017941 */ /* 0x000fea0003800200 */
.L_x_2007:
        /* <DEDUP_REMOVED lines=20> */
.L_x_2010:
[----:B------:R-:W-:Y:S05]  /*7100*/  BSYNC.RECONVERGENT B1 ;  /* 0x0000000000017941 */ /* 0x000fea0003800200 */
.L_x_2009:
        /* <DEDUP_REMOVED lines=20> */
.L_x_2012:
[----:B------:R-:W-:Y:S05]  /*7250*/  BSYNC.RECONVERGENT B1 ;  /* 0x0000000000017941 */ /* 0x000fea0003800200 */
.L_x_2011:
        /* <DEDUP_REMOVED lines=20> */
.L_x_2014:
[----:B------:R-:W-:Y:S05]  /*73a0*/  BSYNC.RECONVERGENT B1 ;  /* 0x0000000000017941 */ /* 0x000fea0003800200 */
.L_x_2013:
        /* <DEDUP_REMOVED lines=20> */
.L_x_2016:
[----:B------:R-:W-:Y:S05]  /*74f0*/  BSYNC.RECONVERGENT B1 ;  /* 0x0000000000017941 */ /* 0x000fea0003800200 */
.L_x_2015:
[----:B------:R-:W-:Y:S05]  /*7500*/  @P4 BRA `(.L_x_2017) ;  /* 0x0000004400304947 */ /* 0x000fea0003800000 */
[----:B------:R-:W0:Y:S02]  /*7510*/  LDCU.64 UR4, c[0x0][0x3e0] ;  /* 0x00007c00ff0477ac */ /* 0x000e240008000a00 */
[--C-:B01234-:R-:W-:Y:S01]  /*7520*/  FADD.FTZ R3, R80, -R37.reuse ;  /* 0x8000002550037221 */ /* 0x11ffe20000010000 */
[----:B------:R-:W-:Y:S01]  /*7530*/  MOV R121, R123 ;  /* 0x0000007b00797202 */ /* 0x000fe20000000f00 */
[----:B------:R-:W-:Y:S01]  /*7540*/  FADD.FTZ R37, R79, -R37 ;  /* 0x800000254f257221 */ /* 0x000fe20000010000 */
[----:B------:R-:W0:Y:S01]  /*7550*/  LDCU.64 UR8, c[0x0][0x380] ;  /* 0x00007000ff0877ac */ /* 0x000e220008000a00 */
[-C--:B------:R-:W-:Y:S02]  /*7560*/  FMUL.FTZ R3, R3, R36.reuse ;  /* 0x0000002403037220 */ /* 0x080fe40000410000 */
        /* <DEDUP_REMOVED lines=10> */
[----:B------:R0:W-:Y:S01]  /*7610*/  STG.E desc[UR6][R2.64], R5 ;  /* 0x0000000502007986 */ /* 0x0001e2000c101906 */
[----:B------:R-:W-:Y:S05]  /*7620*/  BRA `(.L_x_2017) ;  /* 0x0000004000e87947 */ /* 0x000fea0003800000 */
.L_x_1954:
        /* <DEDUP_REMOVED lines=12> */
[--C-:B------:R-:W-:Y:S01]  /*76f0*/  FADD.FTZ R33, R84, -R37.reuse ;  /* 0x8000002554217221 */ /* 0x100fe20000010000 */
[----:B------:R-:W-:Y:S01]  /*7700*/  FADD.FTZ R35, R83, -R37 ;  /* 0x8000002553237221 */ /* 0x000fe20000010000 */
[----:B------:R-:W0:Y:S02]  /*7710*/  LDCU.64 UR8, c[0x0][0x3e0] ;  /* 0x00007c00ff0877ac */ /* 0x000e240008000a00 */
[-C--:B------:R-:W-:Y:S01]  /*7720*/  FMUL.FTZ R33, R33, R36.reuse ;  /* 0x0000002421217220 */ /* 0x080fe20000410000 */
[----:B------:R-:W-:Y:S01]  /*7730*/  FMUL.FTZ R32, R35, R36 ;  /* 0x0000002423207220 */ /* 0x000fe20000410000 */
[----:B------:R-:W1:Y:S02]  /*7740*/  LDCU.64 UR10, c[0x0][0x380] ;  /* 0x00007000ff0a77ac */ /* 0x000e640008000a00 */
[----:B-----5:R-:W-:Y:S01]  /*7750*/  FFMA.FTZ R83, R28, R33, R30 ;  /* 0x000000211c537223 */ /* 0x020fe2000001001e */
[----:B------:R-:W-:-:S03]  /*7760*/  FFMA.FTZ R32, R29, R32, R31 ;  /* 0x000000201d207223 */ /* 0x000fc6000001001f */
[----:B------:R-:W-:Y:S01]  /*7770*/  FMUL.FTZ R35, R83, -1.4426950216293334961 ;  /* 0xbfb8aa3b53237820 */ /* 0x000fe20000410000 */
[----:B------:R-:W-:-:S05]  /*7780*/  FMUL.FTZ R124, R32, -1.4426950216293334961 ;  /* 0xbfb8aa3b207c7820 */ /* 0x000fca0000410000 */
[----:B------:R-:W2:Y:S08]  /*7790*/  MUFU.EX2 R35, R35 ;  /* 0x0000002300237308 */ /* 0x000eb00000000800 */
[----:B------:R-:W3:Y:S01]  /*77a0*/  MUFU.EX2 R124, R124 ;  /* 0x0000007c007c7308 */ /* 0x000ee20000000800 */
[----:B--2---:R-:W-:Y:S01]  /*77b0*/  FADD.FTZ R84, R35, 1 ;  /* 0x3f80000023547421 */ /* 0x004fe20000010000 */
[----:B------:R-:W-:-:S06]  /*77c0*/  MOV R35, R123 ;  /* 0x0000007b00237202 */ /* 0x000fcc0000000f00 */
[----:B------:R-:W2:Y:S01]  /*77d0*/  MUFU.RCP R84, R84 ;  /* 0x0000005400547308 */ /* 0x000ea20000001000 */
[----:B---3--:R-:W-:-:S07]  /*77e0*/  FADD.FTZ R125, R124, 1 ;  /* 0x3f8000007c7d7421 */ /* 0x008fce0000010000 */
[----:B------:R0:W3:Y:S02]  /*77f0*/  MUFU.RCP R33, R125 ;  /* 0x0000007d00217308 */ /* 0x0000e40000001000 */
[----:B0-----:R-:W-:Y:S01]  /*7800*/  IMAD R125, R34, UR8, RZ ;  /* 0x00000008227d7c24 */ /* 0x001fe2000f8e02ff */
[----:B------:R-:W-:Y:S01]  /*7810*/  MOV R34, R120 ;  /* 0x0000007800227202 */ /* 0x000fe20000000f00 */
[----:B--2---:R-:W-:Y:S02]  /*7820*/  FMUL.FTZ R83, R83, R84 ;  /* 0x0000005453537220 */ /* 0x004fe40000410000 */
[C---:B------:R-:W-:Y:S02]  /*7830*/  IMAD R125, R38.reuse, UR9, R125 ;  /* 0x00000009267d7c24 */ /* 0x040fe4000f8e027d */
[----:B------:R-:W-:-:S04]  /*7840*/  IMAD.WIDE.U32 R34, R38, UR8, R34 ;  /* 0x0000000826227c25 */ /* 0x000fc8000f8e0022 */
[----:B---3--:R-:W-:Y:S01]  /*7850*/  FMUL.FTZ R124, R32, R33 ;  /* 0x00000021207c7220 */ /* 0x008fe20000410000 */
[----:B------:R-:W-:Y:S02]  /*7860*/  IADD3 R33, PT, PT, R35, R125, RZ ;  /* 0x0000007d23217210 */ /* 0x000fe40007ffe0ff */
[----:B-1----:R-:W-:Y:S02]  /*7870*/  LEA R32, P1, R34, UR10, 0x1 ;  /* 0x0000000a22207c11 */ /* 0x002fe4000f8208ff */
[----:B------:R-:W-:Y:S02]  /*7880*/  F2FP.BF16.F32.PACK_AB R83, R124, R83 ;  /* 0x000000537c53723e */ /* 0x000fe400000010ff */
[----:B------:R-:W-:-:S05]  /*7890*/  LEA.HI.X R33, R34, UR11, R33, 0x1, P1 ;  /* 0x0000000b22217c11 */ /* 0x000fca00088f0c21 */
[----:B------:R0:W-:Y:S04]  /*78a0*/  STG.E desc[UR6][R32.64], R83 ;  /* 0x0000005320007986 */ /* 0x0001e8000c101906 */
.L_x_2019:
[----:B------:R-:W-:Y:S05]  /*78b0*/  BSYNC.RECONVERGENT B1 ;  /* 0x0000000000017941 */ /* 0x000fea0003800200 */
.L_x_2018:
[----:B------:R-:W-:Y:S04]  /*78c0*/  BSSY.RECONVERGENT B1, `(.L_x_2020) ;  /* 0x000001e000017945 */ /* 0x000fe80003800200 */
[----:B------:R-:W-:Y:S05]  /*78d0*/  @P2 BRA `(.L_x_2021) ;  /* 0x0000000000702947 */ /* 0x000fea0003800000 */
[--C-:B0-----:R-:W-:Y:S01]  /*78e0*/  FADD.FTZ R33, R82, -R37.reuse ;  /* 0x8000002552217221 */ /* 0x101fe20000010000 */
[----:B------:R-:W-:Y:S01]  /*78f0*/  FADD.FTZ R81, R81, -R37 ;  /* 0x8000002551517221 */ /* 0x000fe20000010000 */
[----:B------:R-:W0:Y:S01]  /*7900*/  LDCU.64 UR8, c[0x0][0x3e0] ;  /* 0x00007c00ff0877ac */ /* 0x000e220008000a00 */
[----:B------:R-:W-:Y:S01]  /*7910*/  MOV R35, R123 ;  /* 0x0000007b00237202 */ /* 0x000fe20000000f00 */
[-C--:B------:R-:W-:Y:S01]  /*7920*/  FMUL.FTZ R33, R33, R36.reuse ;  /* 0x0000002421217220 */ /* 0x080fe20000410000 */
[----:B------:R-:W-:Y:S01]  /*7930*/  FMUL.FTZ R32, R81, R36 ;  /* 0x0000002451207220 */ /* 0x000fe20000410000 */
[----:B------:R-:W1:Y:S02]  /*7940*/  LDCU.64 UR10, c[0x0][0x380] ;  /* 0x00007000ff0a77ac */ /* 0x000e640008000a00 */
[----:B-----5:R-:W-:Y:S01]  /*7950*/  FFMA.FTZ R33, R28, R33, R30 ;  /* 0x000000211c217223 */ /* 0x020fe2000001001e */
[----:B------:R-:W-:-:S03]  /*7960*/  FFMA.FTZ R32, R29, R32, R31 ;  /* 0x000000201d207223 */ /* 0x000fc6000001001f */
[----:B------:R-:W-:Y:S01]  /*7970*/  FMUL.FTZ R34, R33, -1.4426950216293334961 ;  /* 0xbfb8aa3b21227820 */ /* 0x000fe20000410000 */
[----:B------:R-:W-:-:S05]  /*7980*/  FMUL.FTZ R83, R32, -1.4426950216293334961 ;  /* 0xbfb8aa3b20537820 */ /* 0x000fca0000410000 */
[----:B------:R-:W2:Y:S01]  /*7990*/  MUFU.EX2 R34, R34 ;  /* 0x0000002200227308 */ /* 0x000ea20000000800 */
[----:B0-----:R-:W-:-:S04]  /*79a0*/  IMAD R119, R119, UR8, RZ ;  /* 0x0000000877777c24 */ /* 0x001fc8000f8e02ff */
[----:B------:R-:W-:-:S03]  /*79b0*/  IMAD R119, R44, UR9, R119 ;  /* 0x000000092c777c24 */ /* 0x000fc6000f8e0277 */
[----:B------:R-:W0:Y:S01]  /*79c0*/  MUFU.EX2 R83, R83 ;  /* 0x0000005300537308 */ /* 0x000e220000000800 */
[----:B--2---:R-:W-:Y:S01]  /*79d0*/  FADD.FTZ R82, R34, 1 ;  /* 0x3f80000022527421 */ /* 0x004fe20000010000 */
[----:B------:R-:W-:-:S06]  /*79e0*/  MOV R34, R120 ;  /* 0x0000007800227202 */ /* 0x000fcc0000000f00 */
[----:B------:R-:W2:Y:S01]  /*79f0*/  MUFU.RCP R82, R82 ;  /* 0x0000005200527308 */ /* 0x000ea20000001000 */
[----:B------:R-:W-:-:S04]  /*7a00*/  IMAD.WIDE.U32 R34, R44, UR8, R34 ;  /* 0x000000082c227c25 */ /* 0x000fc8000f8e0022 */
[----:B0-----:R-:W-:Y:S01]  /*7a10*/  FADD.FTZ R81, R83, 1 ;  /* 0x3f80000053517421 */ /* 0x001fe20000010000 */
[----:B------:R-:W-:-:S05]  /*7a20*/  IADD3 R119, PT, PT, R35, R119, RZ ;  /* 0x0000007723777210 */ /* 0x000fca0007ffe0ff */
[----:B------:R-:W0:Y:S01]  /*7a30*/  MUFU.RCP R81, R81 ;  /* 0x0000005100517308 */ /* 0x000e220000001000 */
[----:B--2---:R-:W-:Y:S01]  /*7a40*/  FMUL.FTZ R44, R33, R82 ;  /* 0x00000052212c7220 */ /* 0x004fe20000410000 */
[----:B0-----:R-:W-:Y:S01]  /*7a50*/  FMUL.FTZ R83, R32, R81 ;  /* 0x0000005120537220 */ /* 0x001fe20000410000 */
[----:B-1----:R-:W-:-:S04]  /*7a60*/  LEA R32, P1, R34, UR10, 0x1 ;  /* 0x0000000a22207c11 */ /* 0x002fc8000f8208ff */
[----:B------:R-:W-:Y:S02]  /*7a70*/  LEA.HI.X R33, R34, UR11, R119, 0x1, P1 ;  /* 0x0000000b22217c11 */ /* 0x000fe400088f0c77 */
[----:B------:R-:W-:-:S05]  /*7a80*/  F2FP.BF16.F32.PACK_AB R83, R83, R44 ;  /* 0x0000002c5353723e */ /* 0x000fca00000010ff */
[----:B------:R1:W-:Y:S02]  /*7a90*/  STG.E desc[UR6][R32.64], R83 ;  /* 0x0000005320007986 */ /* 0x0003e4000c101906 */
.L_x_2021:
[----:B------:R-:W-:Y:S05]  /*7aa0*/  BSYNC.RECONVERGENT B1 ;  /* 0x0000000000017941 */ /* 0x000fea0003800200 */
.L_x_2020:
[----:B------:R-:W-:Y:S01]  /*7ab0*/  BSSY.RECONVERGENT B1, `(.L_x_2022) ;  /* 0x0000020000017945 */ /* 0x000fe20003800200 */
[C---:B------:R-:W-:Y:S02]  /*7ac0*/  IADD3 R44, PT, PT, R38.reuse, 0x28, RZ ;  /* 0x00000028262c7810 */ /* 0x040fe40007ffe0ff */
[----:B------:R-:W-:Y:S01]  /*7ad0*/  IADD3 R81, PT, PT, R38, 0x30, RZ ;  /* 0x0000003026517810 */ /* 0x000fe20007ffe0ff */
[----:B------:R-:W-:Y:S06]  /*7ae0*/  @P3 BRA `(.L_x_2023) ;  /* 0x0000000000703947 */ /* 0x000fec0003800000 */
[--C-:B01----:R-:W-:Y:S01]  /*7af0*/  FADD.FTZ R33, R0, -R37.reuse ;  /* 0x8000002500217221 */ /* 0x103fe20000010000 */
[----:B------:R-:W-:Y:S01]  /*7b00*/  FADD.FTZ R35, R2, -R37 ;  /* 0x8000002502237221 */ /* 0x000fe20000010000 */
[----:B------:R-:W0:Y:S01]  /*7b10*/  LDCU.64 UR8, c[0x0][0x3e0] ;  /* 0x00007c00ff0877ac */ /* 0x000e220008000a00 */
        /* <DEDUP_REMOVED lines=9> */
[----:B------:R-:W2:Y:S01]  /*7bb0*/  MUFU.EX2 R32, R32 ;  /* 0x0000002000207308 */ /* 0x000ea20000000800 */
[----:B0-----:R-:W-:Y:S02]  /*7bc0*/  IMAD R119, R96, UR8, RZ ;  /* 0x0000000860777c24 */ /* 0x001fe4000f8e02ff */
[----:B------:R-:W-:-:S05]  /*7bd0*/  IMAD.WIDE.U32 R34, R116, UR8, R34 ;  /* 0x0000000874227c25 */ /* 0x000fca000f8e0022 */
[----:B------:R-:W0:Y:S01]  /*7be0*/  MUFU.EX2 R82, R82 ;  /* 0x0000005200527308 */ /* 0x000e220000000800 */
[----:B------:R-:W-:-:S05]  /*7bf0*/  IMAD R125, R116, UR9, R119 ;  /* 0x00000009747d7c24 */ /* 0x000fca000f8e0277 */
[----:B------:R-:W-:Y:S01]  /*7c00*/  IADD3 R125, PT, PT, R35, R125, RZ ;  /* 0x0000007d237d7210 */ /* 0x000fe20007ffe0ff */
[----:B--2---:R-:W-:Y:S01]  /*7c10*/  FADD.FTZ R33, R32, 1 ;  /* 0x3f80000020217421 */ /* 0x004fe20000010000 */
[----:B-1----:R-:W-:-:S05]  /*7c20*/  LEA R32, P1, R34, UR10, 0x1 ;  /* 0x0000000a22207c11 */ /* 0x002fca000f8208ff */
[----:B------:R-:W1:Y:S01]  /*7c30*/  MUFU.RCP R33, R33 ;  /* 0x0000002100217308 */ /* 0x000e620000001000 */
[----:B0-----:R-:W-:-:S07]  /*7c40*/  FADD.FTZ R83, R82, 1 ;  /* 0x3f80000052537421 */ /* 0x001fce0000010000 */
[----:B------:R-:W0:Y:S01]  /*7c50*/  MUFU.RCP R83, R83 ;  /* 0x0000005300537308 */ /* 0x000e220000001000 */
[----:B-1----:R-:W-:Y:S01]  /*7c60*/  FMUL.FTZ R2, R2, R33 ;  /* 0x0000002102027220 */ /* 0x002fe20000410000 */
[----:B------:R-:W-:Y:S01]  /*7c70*/  LEA.HI.X R33, R34, UR11, R125, 0x1, P1 ;  /* 0x0000000b22217c11 */ /* 0x000fe200088f0c7d */
[----:B0-----:R-:W-:-:S05]  /*7c80*/  FMUL.FTZ R119, R0, R83 ;  /* 0x0000005300777220 */ /* 0x001fca0000410000 */
[----:B------:R-:W-:-:S05]  /*7c90*/  F2FP.BF16.F32.PACK_AB R119, R119, R2 ;  /* 0x000000027777723e */ /* 0x000fca00000010ff */
[----:B------:R2:W-:Y:S02]  /*7ca0*/  STG.E desc[UR6][R32.64], R119 ;  /* 0x0000007720007986 */ /* 0x0005e4000c101906 */
.L_x_2023:
[----:B------:R-:W-:Y:S05]  /*7cb0*/  BSYNC.RECONVERGENT B1 ;  /* 0x0000000000017941 */ /* 0x000fea0003800200 */
.L_x_2022:
        /* <DEDUP_REMOVED lines=8> */
[----:B------:R-:W-:Y:S02]  /*7d40*/  SHF.R.S32.HI R34, RZ, 0x1f, R81 ;  /* 0x0000001fff227819 */ /* 0x000fe40000011451 */
[----:B------:R-:W-:Y:S02]  /*7d50*/  ISETP.GE.AND.EX P1, PT, R45, UR5, PT, P1 ;  /* 0x000000052d007c0c */ /* 0x000fe4000bf26310 */
[----:B------:R-:W-:Y:S02]  /*7d60*/  ISETP.GE.AND.EX P6, PT, R0, UR5, PT, P6 ;  /* 0x0000000500007c0c */ /* 0x000fe4000bfc6360 */
[----:B------:R-:W-:Y:S02]  /*7d70*/  ISETP.GE.AND.EX P2, PT, R34, UR5, PT, P2 ;  /* 0x0000000522007c0c */ /* 0x000fe4000bf46320 */
[----:B------:R-:W-:Y:S01]  /*7d80*/  ISETP.GE.AND.EX P3, PT, R94, UR5, PT, P3 ;  /* 0x000000055e007c0c */ /* 0x000fe2000bf66330 */
[----:B------:R-:W-:-:S12]  /*7d90*/  @P5 BRA `(.L_x_2025) ;  /* 0x0000000000705947 */ /* 0x000fd80003800000 */
[--C-:B012---:R-:W-:Y:S01]  /*7da0*/  FADD.FTZ R33, R4, -R37.reuse ;  /* 0x8000002504217221 */ /* 0x107fe20000010000 */
[----:B------:R-:W-:Y:S01]  /*7db0*/  FADD.FTZ R35, R3, -R37 ;  /* 0x8000002503237221 */ /* 0x000fe20000010000 */
[----:B------:R-:W0:Y:S01]  /*7dc0*/  LDCU.64 UR8, c[0x0][0x3e0] ;  /* 0x00007c00ff0877ac */ /* 0x000e220008000a00 */
[----:B------:R-:W-:Y:S01]  /*7dd0*/  MOV R32, R120 ;  /* 0x0000007800207202 */ /* 0x000fe20000000f00 */
[-C--:B------:R-:W-:Y:S01]  /*7de0*/  FMUL.FTZ R33, R33, R36.reuse ;  /* 0x0000002421217220 */ /* 0x080fe20000410000 */
[----:B------:R-:W-:Y:S01]  /*7df0*/  FMUL.FTZ R2, R35, R36 ;  /* 0x0000002423027220 */ /* 0x000fe20000410000 */
[----:B------:R-:W1:Y:S02]  /*7e00*/  LDCU.64 UR10, c[0x0][0x380] ;  /* 0x00007000ff0a77ac */ /* 0x000e640008000a00 */
[----:B-----5:R-:W-:Y:S01]  /*7e10*/  FFMA.FTZ R3, R28, R33, R30 ;  /* 0x000000211c037223 */ /* 0x020fe2000001001e */
[----:B------:R-:W-:Y:S01]  /*7e20*/  FFMA.FTZ R2, R29, R2, R31 ;  /* 0x000000021d027223 */ /* 0x000fe2000001001f */
[----:B------:R-:W-:-:S02]  /*7e30*/  MOV R33, R123 ;  /* 0x0000007b00217202 */ /* 0x000fc40000000f00 */
        /* <DEDUP_REMOVED lines=8> */
[----:B--2---:R-:W-:-:S04]  /*7ec0*/  FADD.FTZ R35, R4, 1 ;  /* 0x3f80000004237421 */ /* 0x004fc80000010000 */
[----:B------:R-:W2:Y:S01]  /*7ed0*/  MUFU.RCP R82, R35 ;  /* 0x0000002300527308 */ /* 0x000ea20000001000 */
[----:B0-----:R-:W-:-:S07]  /*7ee0*/  FADD.FTZ R84, R83, 1 ;  /* 0x3f80000053547421 */ /* 0x001fce0000010000 */
[----:B------:R-:W0:Y:S01]  /*7ef0*/  MUFU.RCP R119, R84 ;  /* 0x0000005400777308 */ /* 0x000e220000001000 */
[----:B--2---:R-:W-:Y:S01]  /*7f00*/  FMUL.FTZ R82, R3, R82 ;  /* 0x0000005203527220 */ /* 0x004fe20000410000 */
[----:B0-----:R-:W-:Y:S01]  /*7f10*/  FMUL.FTZ R119, R2, R119 ;  /* 0x0000007702777220 */ /* 0x001fe20000410000 */
[----:B-1----:R-:W-:-:S04]  /*7f20*/  LEA R2, P5, R32, UR10, 0x1 ;  /* 0x0000000a20027c11 */ /* 0x002fc8000f8a08ff */
[----:B------:R-:W-:Y:S02]  /*7f30*/  LEA.HI.X R3, R32, UR11, R47, 0x1, P5 ;  /* 0x0000000b20037c11 */ /* 0x000fe4000a8f0c2f */
[----:B------:R-:W-:-:S05]  /*7f40*/  F2FP.BF16.F32.PACK_AB R119, R119, R82 ;  /* 0x000000527777723e */ /* 0x000fca00000010ff */
[----:B------:R3:W-:Y:S02]  /*7f50*/  STG.E desc[UR6][R2.64], R119 ;  /* 0x0000007702007986 */ /* 0x0007e4000c101906 */
.L_x_2025:
[----:B------:R-:W-:Y:S05]  /*7f60*/  BSYNC.RECONVERGENT B1 ;  /* 0x0000000000017941 */ /* 0x000fea0003800200 */
.L_x_2024:
[----:B------:R-:W-:Y:S01]  /*7f70*/  BSSY.RECONVERGENT B1, `(.L_x_2026) ;  /* 0x0000020000017945 */ /* 0x000fe20003800200 */
[C---:B012---:R-:W-:Y:S02]  /*7f80*/  IADD3 R32, PT, PT, R38.reuse, 0x48, RZ ;  /* 0x0000004826207810 */ /* 0x047fe40007ffe0ff */
[----:B------:R-:W-:Y:S01]  /*7f90*/  IADD3 R33, PT, PT, R38, 0x50, RZ ;  /* 0x0000005026217810 */ /* 0x000fe20007ffe0ff */
[----:B------:R-:W-:Y:S06]  /*7fa0*/  @P1 BRA `(.L_x_2027) ;  /* 0x0000000000701947 */ /* 0x000fec0003800000 */
[--C-:B---3--:R-:W-:Y:S01]  /*7fb0*/  FADD.FTZ R3, R6, -R37.reuse ;  /* 0x8000002506037221 */ /* 0x108fe20000010000 */
[----:B------:R-:W-:Y:S01]  /*7fc0*/  FADD.FTZ R35, R5, -R37 ;  /* 0x8000002505237221 */ /* 0x000fe20000010000 */
[----:B------:R-:W0:Y:S02]  /*7fd0*/  LDCU.64 UR8, c[0x0][0x3e0] ;  /* 0x00007c00ff0877ac */ /* 0x000e240008000a00 */
        /* <DEDUP_REMOVED lines=17> */
[----:B------:R-:W-:-:S03]  /*80f0*/  IADD3 R45, PT, PT, R3, R45, RZ ;  /* 0x0000002d032d7210 */ /* 0x000fc60007ffe0ff */
[----:B------:R-:W0:Y:S01]  /*8100*/  MUFU.RCP R47, R42 ;  /* 0x0000002a002f7308 */ /* 0x000e220000001000 */
[----:B--2---:R-:W-:Y:S01]  /*8110*/  FMUL.FTZ R35, R5, R6 ;  /* 0x0000000605237220 */ /* 0x004fe20000410000 */
[----:B0-----:R-:W-:Y:S01]  /*8120*/  FMUL.FTZ R40, R4, R47 ;  /* 0x0000002f04287220 */ /* 0x001fe20000410000 */
[----:B-1----:R-:W-:-:S04]  /*8130*/  LEA R4, P1, R2, UR10, 0x1 ;  /* 0x0000000a02047c11 */ /* 0x002fc8000f8208ff */
[----:B------:R-:W-:Y:S02]  /*8140*/  LEA.HI.X R5, R2, UR11, R45, 0x1, P1 ;  /* 0x0000000b02057c11 */ /* 0x000fe400088f0c2d */
[----:B------:R-:W-:-:S05]  /*8150*/  F2FP.BF16.F32.PACK_AB R35, R40, R35 ;  /* 0x000000232823723e */ /* 0x000fca00000010ff */
[----:B------:R0:W-:Y:S02]  /*8160*/  STG.E desc[UR6][R4.64], R35 ;  /* 0x0000002304007986 */ /* 0x0001e4000c101906 */
.L_x_2027:
[----:B------:R-:W-:Y:S05]  /*8170*/  BSYNC.RECONVERGENT B1 ;  /* 0x0000000000017941 */ /* 0x000fea0003800200 */
.L_x_2026:
[----:B------:R-:W-:Y:S04]  /*8180*/  BSSY.RECONVERGENT B1, `(.L_x_2028) ;  /* 0x000001e000017945 */ /* 0x000fe80003800200 */
[----:B------:R-:W-:Y:S05]  /*8190*/  @P6 BRA `(.L_x_2029) ;  /* 0x0000000000706947 */ /* 0x000fea0003800000 */
[--C-:B---3--:R-:W-:Y:S01]  /*81a0*/  FADD.FTZ R3, R8, -R37.reuse ;  /* 0x8000002508037221 */ /* 0x108fe20000010000 */
[----:B------:R-:W-:Y:S01]  /*81b0*/  FADD.FTZ R7, R7, -R37 ;  /* 0x8000002507077221 */ /* 0x000fe20000010000 */
[----:B------:R-:W1:Y:S02]  /*81c0*/  LDCU.64 UR8, c[0x0][0x3e0] ;  /* 0x00007c00ff0877ac */ /* 0x000e640008000a00 */
[-C--:B------:R-:W-:Y:S01]  /*81d0*/  FMUL.FTZ R3, R3, R36.reuse ;  /* 0x0000002403037220 */ /* 0x080fe20000410000 */
[----:B0-----:R-:W-:Y:S01]  /*81e0*/  FMUL.FTZ R4, R7, R36 ;  /* 0x0000002407047220 */ /* 0x001fe20000410000 */
[----:B------:R-:W0:Y:S02]  /*81f0*/  LDCU.64 UR10, c[0x0][0x380] ;  /* 0x00007000ff0a77ac */ /* 0x000e240008000a00 */
[----:B-----5:R-:W-:Y:S01]  /*8200*/  FFMA.FTZ R5, R28, R3, R30 ;  /* 0x000000031c057223 */ /* 0x020fe2000001001e */
[----:B------:R-:W-:Y:S01]  /*8210*/  FFMA.FTZ R8, R29, R4, R31 ;  /* 0x000000041d087223 */ /* 0x000fe2000001001f */
[----:B------:R-:W-:-:S02]  /*8220*/  MOV R3, R123 ;  /* 0x0000007b00037202 */ /* 0x000fc40000000f00 */
[----:B------:R-:W-:Y:S01]  /*8230*/  FMUL.FTZ R2, R5, -1.4426950216293334961 ;  /* 0xbfb8aa3b05027820 */ /* 0x000fe20000410000 */
[----:B------:R-:W-:-:S05]  /*8240*/  FMUL.FTZ R4, R8, -1.4426950216293334961 ;  /* 0xbfb8aa3b08047820 */ /* 0x000fca0000410000 */
[----:B------:R-:W2:Y:S01]  /*8250*/  MUFU.EX2 R2, R2 ;  /* 0x0000000200027308 */ /* 0x000ea20000000800 */
[----:B-1----:R-:W-:-:S04]  /*8260*/  IMAD R35, R0, UR8, RZ ;  /* 0x0000000800237c24 */ /* 0x002fc8000f8e02ff */
[----:B------:R-:W-:-:S03]  /*8270*/  IMAD R45, R44, UR9, R35 ;  /* 0x000000092c2d7c24 */ /* 0x000fc6000f8e0223 */
[----:B------:R-:W1:Y:S01]  /*8280*/  MUFU.EX2 R4, R4 ;  /* 0x0000000400047308 */ /* 0x000e620000000800 */
[----:B--2---:R-:W-:Y:S01]  /*8290*/  FADD.FTZ R6, R2, 1 ;  /* 0x3f80000002067421 */ /* 0x004fe20000010000 */
[----:B------:R-:W-:-:S06]  /*82a0*/  MOV R2, R120 ;  /* 0x0000007800027202 */ /* 0x000fcc0000000f00 */
[----:B------:R-:W2:Y:S01]  /*82b0*/  MUFU.RCP R6, R6 ;  /* 0x0000000600067308 */ /* 0x000ea20000001000 */
[----:B------:R-:W-:-:S04]  /*82c0*/  IMAD.WIDE.U32 R2, R44, UR8, R2 ;  /* 0x000000082c027c25 */ /* 0x000fc8000f8e0002 */
[----:B-1----:R-:W-:Y:S01]  /*82d0*/  FADD.FTZ R7, R4, 1 ;  /* 0x3f80000004077421 */ /* 0x002fe20000010000 */
[----:B0-----:R-:W-:-:S05]  /*82e0*/  LEA R4, P1, R2, UR10, 0x1 ;  /* 0x0000000a02047c11 */ /* 0x001fca000f8208ff */
[----:B------:R-:W0:Y:S01]  /*82f0*/  MUFU.RCP R7, R7 ;  /* 0x0000000700077308 */ /* 0x000e220000001000 */
[----:B------:R-:W-:Y:S01]  /*8300*/  IADD3 R45, PT, PT, R3, R45, RZ ;  /* 0x0000002d032d7210 */ /* 0x000fe20007ffe0ff */
[----:B--2---:R-:W-:-:S03]  /*8310*/  FMUL.FTZ R0, R5, R6 ;  /* 0x0000000605007220 */ /* 0x004fc60000410000 */
[----:B------:R-:W-:Y:S01]  /*8320*/  LEA.HI.X R5, R2, UR11, R45, 0x1, P1 ;  /* 0x0000000b02057c11 */ /* 0x000fe200088f0c2d */
[----:B0-----:R-:W-:-:S05]  /*8330*/  FMUL.FTZ R35, R8, R7 ;  /* 0x0000000708237220 */ /* 0x001fca0000410000 */
[----:B------:R-:W-:-:S05]  /*8340*/  F2FP.BF16.F32.PACK_AB R35, R35, R0 ;  /* 0x000000002323723e */ /* 0x000fca00000010ff */
[----:B------:R1:W-:Y:S02]  /*8350*/  STG.E desc[UR6][R4.64], R35 ;  /* 0x0000002304007986 */ /* 0x0003e4000c101906 */
.L_x_2029:
[----:B------:R-:W-:Y:S05]  /*8360*/  BSYNC.RECONVERGENT B1 ;  /* 0x0000000000017941 */ /* 0x000fea0003800200 */
.L_x_2028:
[----:B------:R-:W-:Y:S04]  /*8370*/  BSSY.RECONVERGENT B1, `(.L_x_2030) ;  /* 0x000001e000017945 */ /* 0x000fe80003800200 */
[----:B------:R-:W-:Y:S05]  /*8380*/  @P2 BRA `(.L_x_2031) ;  /* 0x0000000000702947 */ /* 0x000fea0003800000 */
[--C-:B------:R-:W-:Y:S01]  /*8390*/  FADD.FTZ R9, R9, -R37.reuse ;  /* 0x8000002509097221 */ /* 0x100fe20000010000 */
[----:B---3--:R-:W-:Y:S01]  /*83a0*/  FADD.FTZ R3, R10, -R37 ;  /* 0x800000250a037221 */ /* 0x008fe20000010000 */
[----:B------:R-:W2:Y:S02]  /*83b0*/  LDCU.64 UR8, c[0x0][0x3e0] ;  /* 0x00007c00ff0877ac */ /* 0x000ea40008000a00 */
[-C--:B------:R-:W-:Y:S01]  /*83c0*/  FMUL.FTZ R9, R9, R36.reuse ;  /* 0x0000002409097220 */ /* 0x080fe20000410000 */
[----:B------:R-:W-:Y:S01]  /*83d0*/  FMUL.FTZ R2, R3, R36 ;  /* 0x0000002403027220 */ /* 0x000fe20000410000 */
[----:B------:R-:W3:Y:S01]  /*83e0*/  LDCU.64 UR10, c[0x0][0x380] ;  /* 0x00007000ff0a77ac */ /* 0x000ee20008000a00 */
[----:B------:R-:W-:Y:S01]  /*83f0*/  MOV R3, R123 ;  /* 0x0000007b00037202 */ /* 0x000fe20000000f00 */
[----:B-----5:R-:W-:Y:S01]  /*8400*/  FFMA.FTZ R9, R28, R9, R30 ;  /* 0x000000091c097223 */ /* 0x020fe2000001001e */
[----:B------:R-:W-:Y:S01]  /*8410*/  FFMA.FTZ R8, R29, R2, R31 ;  /* 0x000000021d087223 */ /* 0x000fe2000001001f */
[----:B------:R-:W-:-:S02]  /*8420*/  MOV R2, R120 ;  /* 0x0000007800027202 */ /* 0x000fc40000000f00 */
[----:B------:R-:W-:Y:S01]  /*8430*/  FMUL.FTZ R0, R9, -1.4426950216293334961 ;  /* 0xbfb8aa3b09007820 */ /* 0x000fe20000410000 */
[----:B01----:R-:W-:-:S05]  /*8440*/  FMUL.FTZ R4, R8, -1.4426950216293334961 ;  /* 0xbfb8aa3b08047820 */ /* 0x003fca0000410000 */
[----:B------:R-:W0:Y:S01]  /*8450*/  MUFU.EX2 R0, R0 ;  /* 0x0000000000007308 */ /* 0x000e220000000800 */
[----:B--2---:R-:W-:Y:S02]  /*8460*/  IMAD R34, R34, UR8, RZ ;  /* 0x0000000822227c24 */ /* 0x004fe4000f8e02ff */
[----:B------:R-:W-:-:S05]  /*8470*/  IMAD.WIDE.U32 R2, R81, UR8, R2 ;  /* 0x0000000851027c25 */ /* 0x000fca000f8e0002 */
[----:B------:R-:W1:Y:S01]  /*8480*/  MUFU.EX2 R4, R4 ;  /* 0x0000000400047308 */ /* 0x000e620000000800 */
[----:B------:R-:W-:-:S05]  /*8490*/  IMAD R81, R81, UR9, R34 ;  /* 0x0000000951517c24 */ /* 0x000fca000f8e0222 */
[----:B------:R-:W-:Y:S01]  /*84a0*/  IADD3 R81, PT, PT, R3, R81, RZ ;  /* 0x0000005103517210 */ /* 0x000fe20007ffe0ff */
[----:B0-----:R-:W-:-:S06]  /*84b0*/  FADD.FTZ R6, R0, 1 ;  /* 0x3f80000000067421 */ /* 0x001fcc0000010000 */
[----:B------:R-:W0:Y:S01]  /*84c0*/  MUFU.RCP R6, R6 ;  /* 0x0000000600067308 */ /* 0x000e220000001000 */
[----:B-1----:R-:W-:Y:S01]  /*84d0*/  FADD.FTZ R7, R4, 1 ;  /* 0x3f80000004077421 */ /* 0x002fe20000010000 */
[----:B---3--:R-:W-:-:S04]  /*84e0*/  LEA R4, P1, R2, UR10, 0x1 ;  /* 0x0000000a02047c11 */ /* 0x008fc8000f8208ff */
[----:B------:R-:W-:Y:S02]  /*84f0*/  LEA.HI.X R5, R2, UR11, R81, 0x1, P1 ;  /* 0x0000000b02057c11 */ /* 0x000fe400088f0c51 */
[----:B------:R-:W1:Y:S01]  /*8500*/  MUFU.RCP R7, R7 ;  /* 0x0000000700077308 */ /* 0x000e620000001000 */
[----:B0-----:R-:W-:Y:S01]  /*8510*/  FMUL.FTZ R0, R9, R6 ;  /* 0x0000000609007220 */ /* 0x001fe20000410000 */
[----:B-1----:R-:W-:-:S05]  /*8520*/  FMUL.FTZ R9, R8, R7 ;  /* 0x0000000708097220 */ /* 0x002fca0000410000 */
[----:B------:R-:W-:-:S05]  /*8530*/  F2FP.BF16.F32.PACK_AB R9, R9, R0 ;  /* 0x000000000909723e */ /* 0x000fca00000010ff */
[----:B------:R2:W-:Y:S02]  /*8540*/  STG.E desc[UR6][R4.64], R9 ;  /* 0x0000000904007986 */ /* 0x0005e4000c101906 */
.L_x_2031:
[----:B------:R-:W-:Y:S05]  /*8550*/  BSYNC.RECONVERGENT B1 ;  /* 0x0000000000017941 */ /* 0x000fea0003800200 */
.L_x_2030:
[----:B------:R-:W-:Y:S04]  /*8560*/  BSSY.RECONVERGENT B1, `(.L_x_2032) ;  /* 0x000001e000017945 */ /* 0x000fe80003800200 */
[----:B------:R-:W-:Y:S05]  /*8570*/  @P4 BRA `(.L_x_2033) ;  /* 0x0000000000704947 */ /* 0x000fea0003800000 */
[--C-:B---3--:R-:W-:Y:S01]  /*8580*/  FADD.FTZ R3, R12, -R37.reuse ;  /* 0x800000250c037221 */ /* 0x108fe20000010000 */
[----:B------:R-:W-:Y:S01]  /*8590*/  FADD.FTZ R11, R11, -R37 ;  /* 0x800000250b0b7221 */ /* 0x000fe20000010000 */
[----:B------:R-:W3:Y:S01]  /*85a0*/  LDCU.64 UR8, c[0x0][0x3e0] ;  /* 0x00007c00ff0877ac */ /* 0x000ee20008000a00 */
[----:B012---:R-:W-:Y:S01]  /*85b0*/  MOV R4, R120 ;  /* 0x0000007800047202 */ /* 0x007fe20000000f00 */
[-C--:B------:R-:W-:Y:S01]  /*85c0*/  FMUL.FTZ R3, R3, R36.reuse ;  /* 0x0000002403037220 */ /* 0x080fe20000410000 */
        /* <DEDUP_REMOVED lines=8> */
[----:B---3--:R-:W-:Y:S02]  /*8650*/  IMAD R10, R95, UR8, RZ ;  /* 0x000000085f0a7c24 */ /* 0x008fe4000f8e02ff */
        /* <DEDUP_REMOVED lines=14> */
.L_x_2033:
[----:B------:R-:W-:Y:S05]  /*8740*/  BSYNC.RECONVERGENT B1 ;  /* 0x0000000000017941 */ /* 0x000fea0003800200 */
.L_x_2032:
[----:B------:R-:W-:Y:S04]  /*8750*/  BSSY.RECONVERGENT B1, `(.L_x_2034) ;  /* 0x000001e000017945 */ /* 0x000fe80003800200 */
[----:B------:R-:W-:Y:S05]  /*8760*/  @P3 BRA `(.L_x_2035) ;  /* 0x0000000000703947 */ /* 0x000fea0003800000 */
[--C-:B---34-:R-:W-:Y:S01]  /*8770*/  FADD.FTZ R3, R14, -R37.reuse ;  /* 0x800000250e037221 */ /* 0x118fe20000010000 */
        /* <DEDUP_REMOVED lines=27> */
.L_x_2035:
[----:B------:R-:W-:Y:S05]  /*8930*/  BSYNC.RECONVERGENT B1 ;  /* 0x0000000000017941 */ /* 0x000fea0003800200 */
.L_x_2034:
[----:B------:R-:W-:Y:S01]  /*8940*/  ISETP.GE.U32.AND P4, PT, R32, UR4, PT ;  /* 0x0000000420007c0c */ /* 0x000fe2000bf86070 */
[----:B------:R-:W-:Y:S01]  /*8950*/  BSSY.RECONVERGENT B1, `(.L_x_2036) ;  /* 0x0000032000017945 */ /* 0x000fe20003800200 */
[----:B0--34-:R-:W-:Y:S02]  /*8960*/  SHF.R.S32.HI R3, RZ, 0x1f, R32 ;  /* 0x0000001fff037819 */ /* 0x019fe40000011420 */
[C---:B------:R-:W-:Y:S02]  /*8970*/  IADD3 R11, PT, PT, R38.reuse, 0x58, RZ ;  /* 0x00000058260b7810 */ /* 0x040fe40007ffe0ff */
[----:B------:R-:W-:Y:S02]  /*8980*/  ISETP.GE.AND.EX P4, PT, R3, UR5, PT, P4 ;  /* 0x0000000503007c0c */ /* 0x000fe4000bf86340 */
[C---:B--2---:R-:W-:Y:S02]  /*8990*/  IADD3 R9, PT, PT, R38.reuse, 0x60, RZ ;  /* 0x0000006026097810 */ /* 0x044fe40007ffe0ff */
        /* <DEDUP_REMOVED lines=17> */
[--C-:B-1----:R-:W-:Y:S01]  /*8ab0*/  FADD.FTZ R5, R16, -R37.reuse ;  /* 0x8000002510057221 */ /* 0x102fe20000010000 */
        /* <DEDUP_REMOVED lines=10> */
[----:B0-----:R-:W-:Y:S01]  /*8b60*/  IMAD R15, R3, UR8, RZ ;  /* 0x00000008030f7c24 */ /* 0x001fe2000f8e02ff */
[----:B------:R-:W-:-:S03]  /*8b70*/  MOV R3, R123 ;  /* 0x0000007b00037202 */ /* 0x000fc60000000f00 */
[----:B------:R-:W-:-:S03]  /*8b80*/  IMAD R45, R32, UR9, R15 ;  /* 0x00000009202d7c24 */ /* 0x000fc6000f8e020f */
[----:B------:R-:W0:Y:S01]  /*8b90*/  MUFU.EX2 R4, R4 ;  /* 0x0000000400047308 */ /* 0x000e220000000800 */
[----:B--2---:R-:W-:Y:S01]  /*8ba0*/  FADD.FTZ R14, R2, 1 ;  /* 0x3f800000020e7421 */ /* 0x004fe20000010000 */
[----:B------:R-:W-:-:S06]  /*8bb0*/  MOV R2, R120 ;  /* 0x0000007800027202 */ /* 0x000fcc0000000f00 */
[----:B------:R-:W2:Y:S01]  /*8bc0*/  MUFU.RCP R14, R14 ;  /* 0x0000000e000e7308 */ /* 0x000ea20000001000 */
[----:B------:R-:W-:-:S04]  /*8bd0*/  IMAD.WIDE.U32 R2, R32, UR8, R2 ;  /* 0x0000000820027c25 */ /* 0x000fc8000f8e0002 */
[----:B0-----:R-:W-:Y:S01]  /*8be0*/  FADD.FTZ R16, R4, 1 ;  /* 0x3f80000004107421 */ /* 0x001fe20000010000 */
[----:B-1----:R-:W-:-:S05]  /*8bf0*/  LEA R4, P4, R2, UR10, 0x1 ;  /* 0x0000000a02047c11 */ /* 0x002fca000f8808ff */
[----:B------:R-:W0:Y:S01]  /*8c00*/  MUFU.RCP R16, R16 ;  /* 0x0000001000107308 */ /* 0x000e220000001000 */
[----:B------:R-:W-:Y:S01]  /*8c10*/  IADD3 R45, PT, PT, R3, R45, RZ ;  /* 0x0000002d032d7210 */ /* 0x000fe20007ffe0ff */
[----:B--2---:R-:W-:-:S03]  /*8c20*/  FMUL.FTZ R15, R5, R14 ;  /* 0x0000000e050f7220 */ /* 0x004fc60000410000 */
[----:B------:R-:W-:Y:S01]  /*8c30*/  LEA.HI.X R5, R2, UR11, R45, 0x1, P4 ;  /* 0x0000000b02057c11 */ /* 0x000fe2000a0f0c2d */
[----:B0-----:R-:W-:-:S05]  /*8c40*/  FMUL.FTZ R32, R35, R16 ;  /* 0x0000001023207220 */ /* 0x001fca0000410000 */
[----:B------:R-:W-:-:S05]  /*8c50*/  F2FP.BF16.F32.PACK_AB R15, R32, R15 ;  /* 0x0000000f200f723e */ /* 0x000fca00000010ff */
[----:B------:R0:W-:Y:S02]  /*8c60*/  STG.E desc[UR6][R4.64], R15 ;  /* 0x0000000f04007986 */ /* 0x0001e4000c101906 */
.L_x_2037:
[----:B------:R-:W-:Y:S05]  /*8c70*/  BSYNC.RECONVERGENT B1 ;  /* 0x0000000000017941 */ /* 0x000fea0003800200 */
.L_x_2036:
[----:B------:R-:W-:Y:S04]  /*8c80*/  BSSY.RECONVERGENT B1, `(.L_x_2038) ;  /* 0x000001e000017945 */ /* 0x000fe80003800200 */
[----:B------:R-:W-:Y:S05]  /*8c90*/  @P1 BRA `(.L_x_2039) ;  /* 0x0000000000701947 */ /* 0x000fea0003800000 */
[--C-:B------:R-:W-:Y:S01]  /*8ca0*/  FADD.FTZ R17, R17, -R37.reuse ;  /* 0x8000002511117221 */ /* 0x100fe20000010000 */
[----:B------:R-:W-:Y:S01]  /*8cb0*/  FADD.FTZ R3, R18, -R37 ;  /* 0x8000002512037221 */ /* 0x000fe20000010000 */
[----:B------:R-:W2:Y:S02]  /*8cc0*/  LDCU.64 UR8, c[0x0][0x3e0] ;  /* 0x00007c00ff0877ac */ /* 0x000ea40008000a00 */
[-C--:B------:R-:W-:Y:S01]  /*8cd0*/  FMUL.FTZ R17, R17, R36.reuse ;  /* 0x0000002411117220 */ /* 0x080fe20000410000 */
[----:B01----:R-:W-:Y:S01]  /*8ce0*/  FMUL.FTZ R4, R3, R36 ;  /* 0x0000002403047220 */ /* 0x003fe20000410000 */
[----:B------:R-:W0:Y:S01]  /*8cf0*/  LDCU.64 UR10, c[0x0][0x380] ;  /* 0x00007000ff0a77ac */ /* 0x000e220008000a00 */
[----:B------:R-:W-:Y:S01]  /*8d00*/  MOV R3, R123 ;  /* 0x0000007b00037202 */ /* 0x000fe20000000f00 */
[----:B-----5:R-:W-:Y:S01]  /*8d10*/  FFMA.FTZ R17, R28, R17, R30 ;  /* 0x000000111c117223 */ /* 0x020fe2000001001e */
[----:B------:R-:W-:-:S03]  /*8d20*/  FFMA.FTZ R16, R29, R4, R31 ;  /* 0x000000041d107223 */ /* 0x000fc6000001001f */
[----:B------:R-:W-:Y:S01]  /*8d30*/  FMUL.FTZ R2, R17, -1.4426950216293334961 ;  /* 0xbfb8aa3b11027820 */ /* 0x000fe20000410000 */
[----:B------:R-:W-:-:S05]  /*8d40*/  FMUL.FTZ R4, R16, -1.4426950216293334961 ;  /* 0xbfb8aa3b10047820 */ /* 0x000fca0000410000 */
[----:B------:R-:W1:Y:S01]  /*8d50*/  MUFU.EX2 R2, R2 ;  /* 0x0000000200027308 */ /* 0x000e620000000800 */
[----:B--2---:R-:W-:-:S07]  /*8d60*/  IMAD R18, R13, UR8, RZ ;  /* 0x000000080d127c24 */ /* 0x004fce000f8e02ff */
[----:B------:R-:W2:Y:S01]  /*8d70*/  MUFU.EX2 R4, R4 ;  /* 0x0000000400047308 */ /* 0x000ea20000000800 */
[----:B-1----:R-:W-:Y:S01]  /*8d80*/  FADD.FTZ R14, R2, 1 ;  /* 0x3f800000020e7421 */ /* 0x002fe20000010000 */
[----:B------:R-:W-:-:S06]  /*8d90*/  MOV R2, R120 ;  /* 0x0000007800027202 */ /* 0x000fcc0000000f00 */
[----:B------:R-:W1:Y:S01]  /*8da0*/  MUFU.RCP R14, R14 ;  /* 0x0000000e000e7308 */ /* 0x000e620000001000 */
[----:B------:R-:W-:-:S04]  /*8db0*/  IMAD.WIDE.U32 R2, R33, UR8, R2 ;  /* 0x0000000821027c25 */ /* 0x000fc8000f8e0002 */
[----:B--2---:R-:W-:Y:S01]  /*8dc0*/  FADD.FTZ R15, R4, 1 ;  /* 0x3f800000040f7421 */ /* 0x004fe20000010000 */
[----:B------:R-:W-:Y:S01]  /*8dd0*/  IMAD R33, R33, UR9, R18 ;  /* 0x0000000921217c24 */ /* 0x000fe2000f8e0212 */
[----:B0-----:R-:W-:-:S04]  /*8de0*/  LEA R4, P1, R2, UR10, 0x1 ;  /* 0x0000000a02047c11 */ /* 0x001fc8000f8208ff */
[----:B------:R-:W0:Y:S01]  /*8df0*/  MUFU.RCP R15, R15 ;  /* 0x0000000f000f7308 */ /* 0x000e220000001000 */
[----:B------:R-:W-:-:S04]  /*8e00*/  IADD3 R33, PT, PT, R3, R33, RZ ;  /* 0x0000002103217210 */ /* 0x000fc80007ffe0ff */
[----:B------:R-:W-:Y:S01]  /*8e10*/  LEA.HI.X R5, R2, UR11, R33, 0x1, P1 ;  /* 0x0000000b02057c11 */ /* 0x000fe200088f0c21 */
[----:B-1----:R-:W-:Y:S01]  /*8e20*/  FMUL.FTZ R13, R17, R14 ;  /* 0x0000000e110d7220 */ /* 0x002fe20000410000 */
[----:B0-----:R-:W-:-:S05]  /*8e30*/  FMUL.FTZ R16, R16, R15 ;  /* 0x0000000f10107220 */ /* 0x001fca0000410000 */
[----:B------:R-:W-:-:S05]  /*8e40*/  F2FP.BF16.F32.PACK_AB R13, R16, R13 ;  /* 0x0000000d100d723e */ /* 0x000fca00000010ff */
[----:B------:R2:W-:Y:S02]  /*8e50*/  STG.E desc[UR6][R4.64], R13 ;  /* 0x0000000d04007986 */ /* 0x0005e4000c101906 */
.L_x_2039:
[----:B------:R-:W-:Y:S05]  /*8e60*/  BSYNC.RECONVERGENT B1 ;  /* 0x0000000000017941 */ /* 0x000fea0003800200 */
.L_x_2038:
[----:B------:R-:W-:Y:S04]  /*8e70*/  BSSY.RECONVERGENT B1, `(.L_x_2040) ;  /* 0x000001e000017945 */ /* 0x000fe80003800200 */
[----:B------:R-:W-:Y:S05]  /*8e80*/  @P6 BRA `(.L_x_2041) ;  /* 0x0000000000706947 */ /* 0x000fea0003800000 */
[--C-:B------:R-:W-:Y:S01]  /*8e90*/  FADD.FTZ R3, R20, -R37.reuse ;  /* 0x8000002514037221 */ /* 0x100fe20000010000 */
[----:B------:R-:W-:Y:S01]  /*8ea0*/  FADD.FTZ R19, R19, -R37 ;  /* 0x8000002513137221 */ /* 0x000fe20000010000 */
[----:B------:R-:W3:Y:S01]  /*8eb0*/  LDCU.64 UR8, c[0x0][0x3e0] ;  /* 0x00007c00ff0877ac */ /* 0x000ee20008000a00 */
[----:B012---:R-:W-:Y:S01]  /*8ec0*/  MOV R5, R123 ;  /* 0x0000007b00057202 */ /* 0x007fe20000000f00 */
[-C--:B------:R-:W-:Y:S01]  /*8ed0*/  FMUL.FTZ R3, R3, R36.reuse ;  /* 0x0000002403037220 */ /* 0x080fe20000410000 */
[----:B------:R-:W-:Y:S01]  /*8ee0*/  FMUL.FTZ R4, R19, R36 ;  /* 0x0000002413047220 */ /* 0x000fe20000410000 */
[----:B------:R-:W0:Y:S02]  /*8ef0*/  LDCU.64 UR10, c[0x0][0x380] ;  /* 0x00007000ff0a77ac */ /* 0x000e240008000a00 */
[----:B-----5:R-:W-:Y:S01]  /*8f00*/  FFMA.FTZ R16, R28, R3, R30 ;  /* 0x000000031c107223 */ /* 0x020fe2000001001e */
[----:B------:R-:W-:Y:S01]  /*8f10*/  FFMA.FTZ R15, R29, R4, R31 ;  /* 0x000000041d0f7223 */ /* 0x000fe2000001001f */
[----:B------:R-:W-:-:S02]  /*8f20*/  MOV R4, R120 ;  /* 0x0000007800047202 */ /* 0x000fc40000000f00 */
        /* <DEDUP_REMOVED lines=8> */
[----:B-1----:R-:W-:Y:S01]  /*8fb0*/  FADD.FTZ R13, R2, 1 ;  /* 0x3f800000020d7421 */ /* 0x002fe20000010000 */
[----:B0-----:R-:W-:-:S05]  /*8fc0*/  LEA R2, P1, R4, UR10, 0x1 ;  /* 0x0000000a04027c11 */ /* 0x001fca000f8208ff */
[----:B------:R-:W0:Y:S01]  /*8fd0*/  MUFU.RCP R13, R13 ;  /* 0x0000000d000d7308 */ /* 0x000e220000001000 */
[----:B--2---:R-:W-:Y:S01]  /*8fe0*/  FADD.FTZ R14, R3, 1 ;  /* 0x3f800000030e7421 */ /* 0x004fe20000010000 */
[----:B------:R-:W-:-:S06]  /*8ff0*/  LEA.HI.X R3, R4, UR11, R17, 0x1, P1 ;  /* 0x0000000b04037c11 */ /* 0x000fcc00088f0c11 */
[----:B------:R-:W1:Y:S01]  /*9000*/  MUFU.RCP R14, R14 ;  /* 0x0000000e000e7308 */ /* 0x000e620000001000 */
[----:B0-----:R-:W-:Y:S01]  /*9010*/  FMUL.FTZ R11, R16, R13 ;  /* 0x0000000d100b7220 */ /* 0x001fe20000410000 */
[----:B-1----:R-:W-:-:S05]  /*9020*/  FMUL.FTZ R12, R15, R14 ;  /* 0x0000000e0f0c7220 */ /* 0x002fca0000410000 */
[----:B------:R-:W-:-:S05]  /*9030*/  F2FP.BF16.F32.PACK_AB R11, R12, R11 ;  /* 0x0000000b0c0b723e */ /* 0x000fca00000010ff */
[----:B------:R3:W-:Y:S02]  /*9040*/  STG.E desc[UR6][R2.64], R11 ;  /* 0x0000000b02007986 */ /* 0x0007e4000c101906 */
.L_x_2041:
[----:B------:R-:W-:Y:S05]  /*9050*/  BSYNC.RECONVERGENT B1 ;  /* 0x0000000000017941 */ /* 0x000fea0003800200 */
.L_x_2040:
        /* <DEDUP_REMOVED lines=30> */
.L_x_2043:
[----:B------:R-:W-:Y:S05]  /*9240*/  BSYNC.RECONVERGENT B1 ;  /* 0x0000000000017941 */ /* 0x000fea0003800200 */
.L_x_2042:
[----:B------:R-:W-:Y:S04]  /*9250*/  BSSY.RECONVERGENT B1, `(.L_x_2044) ;  /* 0x000001e000017945 */ /* 0x000fe80003800200 */
[----:B------:R-:W-:Y:S05]  /*9260*/  @P3 BRA `(.L_x_2045) ;  /* 0x0000000000703947 */ /* 0x000fea0003800000 */
[--C-:B---34-:R-:W-:Y:S01]  /*9270*/  FADD.FTZ R3, R24, -R37.reuse ;  /* 0x8000002518037221 */ /* 0x118fe20000010000 */
[----:B------:R-:W-:Y:S01]  /*9280*/  FADD.FTZ R23, R23, -R37 ;  /* 0x8000002517177221 */ /* 0x000fe20000010000 */
[----:B------:R-:W3:Y:S02]  /*9290*/  LDCU.64 UR8, c[0x0][0x3e0] ;  /* 0x00007c00ff0877ac */ /* 0x000ee40008000a00 */
[-C--:B------:R-:W-:Y:S01]  /*92a0*/  FMUL.FTZ R3, R3, R36.reuse ;  /* 0x0000002403037220 */ /* 0x080fe20000410000 */
[----:B012---:R-:W-:Y:S01]  /*92b0*/  FMUL.FTZ R4, R23, R36 ;  /* 0x0000002417047220 */ /* 0x007fe20000410000 */
[----:B------:R-:W0:Y:S02]  /*92c0*/  LDCU.64 UR10, c[0x0][0x380] ;  /* 0x00007000ff0a77ac */ /* 0x000e240008000a00 */
[----:B-----5:R-:W-:Y:S01]  /*92d0*/  FFMA.FTZ R12, R28, R3, R30 ;  /* 0x000000031c0c7223 */ /* 0x020fe2000001001e */
[----:B------:R-:W-:Y:S01]  /*92e0*/  FFMA.FTZ R5, R29, R4, R31 ;  /* 0x000000041d057223 */ /* 0x000fe2000001001f */
[----:B------:R-:W-:-:S02]  /*92f0*/  MOV R3, R123 ;  /* 0x0000007b00037202 */ /* 0x000fc40000000f00 */
[----:B------:R-:W-:Y:S01]  /*9300*/  FMUL.FTZ R2, R12, -1.4426950216293334961 ;  /* 0xbfb8aa3b0c027820 */ /* 0x000fe20000410000 */
[----:B------:R-:W-:-:S05]  /*9310*/  FMUL.FTZ R4, R5, -1.4426950216293334961 ;  /* 0xbfb8aa3b05047820 */ /* 0x000fca0000410000 */
[----:B------:R-:W1:Y:S01]  /*9320*/  MUFU.EX2 R2, R2 ;  /* 0x0000000200027308 */ /* 0x000e620000000800 */
[----:B---3--:R-:W-:-:S04]  /*9330*/  IMAD R8, R8, UR8, RZ ;  /* 0x0000000808087c24 */ /* 0x008fc8000f8e02ff */
[----:B------:R-:W-:-:S03]  /*9340*/  IMAD R11, R7, UR9, R8 ;  /* 0x00000009070b7c24 */ /* 0x000fc6000f8e0208 */
[----:B------:R-:W2:Y:S01]  /*9350*/  MUFU.EX2 R4, R4 ;  /* 0x0000000400047308 */ /* 0x000ea20000000800 */
[----:B-1----:R-:W-:Y:S01]  /*9360*/  FADD.FTZ R9, R2, 1 ;  /* 0x3f80000002097421 */ /* 0x002fe20000010000 */
[----:B------:R-:W-:-:S06]  /*9370*/  MOV R2, R120 ;  /* 0x0000007800027202 */ /* 0x000fcc0000000f00 */
[----:B------:R-:W1:Y:S01]  /*9380*/  MUFU.RCP R9, R9 ;  /* 0x0000000900097308 */ /* 0x000e620000001000 */
[----:B------:R-:W-:-:S04]  /*9390*/  IMAD.WIDE.U32 R2, R7, UR8, R2 ;  /* 0x0000000807027c25 */ /* 0x000fc8000f8e0002 */
[----:B--2---:R-:W-:Y:S01]  /*93a0*/  FADD.FTZ R10, R4, 1 ;  /* 0x3f800000040a7421 */ /* 0x004fe20000010000 */
[----:B0-----:R-:W-:-:S05]  /*93b0*/  LEA R4, P1, R2, UR10, 0x1 ;  /* 0x0000000a02047c11 */ /* 0x001fca000f8208ff */
[----:B------:R-:W0:Y:S01]  /*93c0*/  MUFU.RCP R10, R10 ;  /* 0x0000000a000a7308 */ /* 0x000e220000001000 */
[----:B------:R-:W-:Y:S01]  /*93d0*/  IADD3 R11, PT, PT, R3, R11, RZ ;  /* 0x0000000b030b7210 */ /* 0x000fe20007ffe0ff */
[----:B-1----:R-:W-:Y:S01]  /*93e0*/  FMUL.FTZ R7, R12, R9 ;  /* 0x000000090c077220 */ /* 0x002fe20000410000 */
[----:B0-----:R-:W-:Y:S02]  /*93f0*/  FMUL.FTZ R8, R5, R10 ;  /* 0x0000000a05087220 */ /* 0x001fe40000410000 */
[----:B------:R-:W-:-:S03]  /*9400*/  LEA.HI.X R5, R2, UR11, R11, 0x1, P1 ;  /* 0x0000000b02057c11 */ /* 0x000fc600088f0c0b */
[----:B------:R-:W-:-:S05]  /*9410*/  F2FP.BF16.F32.PACK_AB R7, R8, R7 ;  /* 0x000000070807723e */ /* 0x000fca00000010ff */
[----:B------:R0:W-:Y:S02]  /*9420*/  STG.E desc[UR6][R4.64], R7 ;  /* 0x0000000704007986 */ /* 0x0001e4000c101906 */
.L_x_2045:
[----:B------:R-:W-:Y:S05]  /*9430*/  BSYNC.RECONVERGENT B1 ;  /* 0x0000000000017941 */ /* 0x000fea0003800200 */
.L_x_2044:
[----:B---34-:R-:W-:Y:S01]  /*9440*/  SHF.R.S32.HI R3, RZ, 0x1f, R0 ;  /* 0x0000001fff037819 */ /* 0x018fe20000011400 */
        /* <DEDUP_REMOVED lines=13> */
[----:B0-----:R-:W-:Y:S02]  /*9520*/  IADD3 R7, PT, PT, R38, 0xa8, RZ ;  /* 0x000000a826077810 */ /* 0x001fe40007ffe0ff */
[----:B------:R-:W-:Y:S01]  /*9530*/  SHF.R.S32.HI R8, RZ, 0x1f, R39 ;  /* 0x0000001fff087819 */ /* 0x000fe20000011427 */
[----:B------:R-:W-:Y:S08]  /*9540*/  @P5 BRA `(.L_x_2047) ;  /* 0x0000000000705947 */ /* 0x000ff00003800000 */
[--C-:B------:R-:W-:Y:S01]  /*9550*/  FADD.FTZ R25, R25, -R37.reuse ;  /* 0x8000002519197221 */ /* 0x100fe20000010000 */
[----:B-12---:R-:W-:Y:S01]  /*9560*/  FADD.FTZ R5, R26, -R37 ;  /* 0x800000251a057221 */ /* 0x006fe20000010000 */
        /* <DEDUP_REMOVED lines=20> */
[----:B------:R-:W-:-:S04]  /*96b0*/  IADD3 R5, PT, PT, R3, R5, RZ ;  /* 0x0000000503057210 */ /* 0x000fc80007ffe0ff */
[----:B------:R-:W-:Y:S01]  /*96c0*/  LEA.HI.X R5, R2, UR11, R5, 0x1, P5 ;  /* 0x0000000b02057c11 */ /* 0x000fe2000a8f0c05 */
[----:B--2---:R-:W-:Y:S01]  /*96d0*/  FMUL.FTZ R0, R25, R10 ;  /* 0x0000000a19007220 */ /* 0x004fe20000410000 */
[----:B0-----:R-:W-:-:S05]  /*96e0*/  FMUL.FTZ R13, R12, R11 ;  /* 0x0000000b0c0d7220 */ /* 0x001fca0000410000 */
[----:B------:R-:W-:-:S05]  /*96f0*/  F2FP.BF16.F32.PACK_AB R13, R13, R0 ;  /* 0x000000000d0d723e */ /* 0x000fca00000010ff */
[----:B------:R0:W-:Y:S02]  /*9700*/  STG.E desc[UR6][R4.64], R13 ;  /* 0x0000000d04007986 */ /* 0x0001e4000c101906 */
.L_x_2047:
[----:B------:R-:W-:Y:S05]  /*9710*/  BSYNC.RECONVERGENT B1 ;  /* 0x0000000000017941 */ /* 0x000fea0003800200 */
.L_x_2046:
        /* <DEDUP_REMOVED lines=30> */
.L_x_2049:
[----:B------:R-:W-:Y:S05]  /*9900*/  BSYNC.RECONVERGENT B1 ;  /* 0x0000000000017941 */ /* 0x000fea0003800200 */
.L_x_2048:
        /* <DEDUP_REMOVED lines=30> */
.L_x_2051:
[----:B------:R-:W-:Y:S05]  /*9af0*/  BSYNC.RECONVERGENT B1 ;  /* 0x0000000000017941 */ /* 0x000fea0003800200 */
.L_x_2050:
[----:B------:R-:W-:Y:S04]  /*9b00*/  BSSY.RECONVERGENT B1, `(.L_x_2052) ;  /* 0x000001e000017945 */ /* 0x000fe80003800200 */
[----:B------:R-:W-:Y:S05]  /*9b10*/  @P2 BRA `(.L_x_2053) ;  /* 0x0000000000702947 */ /* 0x000fea0003800000 */
[--C-:B---34-:R-:W-:Y:S01]  /*9b20*/  FADD.FTZ R3, R52, -R37.reuse ;  /* 0x8000002534037221 */ /* 0x118fe20000010000 */
[----:B------:R-:W-:Y:S01]  /*9b30*/  FADD.FTZ R51, R51, -R37 ;  /* 0x8000002533337221 */ /* 0x000fe20000010000 */
[----:B------:R-:W3:Y:S02]  /*9b40*/  LDCU.64 UR8, c[0x0][0x3e0] ;  /* 0x00007c00ff0877ac */ /* 0x000ee40008000a00 */
[-C--:B------:R-:W-:Y:S01]  /*9b50*/  FMUL.FTZ R3, R3, R36.reuse ;  /* 0x0000002403037220 */ /* 0x080fe20000410000 */
[----:B------:R-:W-:Y:S01]  /*9b60*/  FMUL.FTZ R2, R51, R36 ;  /* 0x0000002433027220 */ /* 0x000fe20000410000 */
[----:B------:R-:W4:Y:S02]  /*9b70*/  LDCU.64 UR10, c[0x0][0x380] ;  /* 0x00007000ff0a77ac */ /* 0x000f240008000a00 */
[----:B012--5:R-:W-:Y:S01]  /*9b80*/  FFMA.FTZ R5, R28, R3, R30 ;  /* 0x000000031c057223 */ /* 0x027fe2000001001e */
[----:B------:R-:W-:Y:S01]  /*9b90*/  FFMA.FTZ R12, R29, R2, R31 ;  /* 0x000000021d0c7223 */ /* 0x000fe2000001001f */
[----:B------:R-:W-:-:S02]  /*9ba0*/  MOV R2, R120 ;  /* 0x0000007800027202 */ /* 0x000fc40000000f00 */
[----:B------:R-:W-:Y:S01]  /*9bb0*/  FMUL.FTZ R0, R5, -1.4426950216293334961 ;  /* 0xbfb8aa3b05007820 */ /* 0x000fe20000410000 */
[----:B------:R-:W-:Y:S01]  /*9bc0*/  FMUL.FTZ R4, R12, -1.4426950216293334961 ;  /* 0xbfb8aa3b0c047820 */ /* 0x000fe20000410000 */
[----:B------:R-:W-:-:S04]  /*9bd0*/  MOV R3, R123 ;  /* 0x0000007b00037202 */ /* 0x000fc80000000f00 */
[----:B------:R-:W0:Y:S01]  /*9be0*/  MUFU.EX2 R0, R0 ;  /* 0x0000000000007308 */ /* 0x000e220000000800 */
[----:B---3--:R-:W-:Y:S02]  /*9bf0*/  IMAD R9, R9, UR8, RZ ;  /* 0x0000000809097c24 */ /* 0x008fe4000f8e02ff */
[----:B------:R-:W-:-:S05]  /*9c00*/  IMAD.WIDE.U32 R2, R6, UR8, R2 ;  /* 0x0000000806027c25 */ /* 0x000fca000f8e0002 */
[----:B------:R-:W1:Y:S01]  /*9c10*/  MUFU.EX2 R4, R4 ;  /* 0x0000000400047308 */ /* 0x000e620000000800 */
[----:B------:R-:W-:-:S05]  /*9c20*/  IMAD R13, R6, UR9, R9 ;  /* 0x00000009060d7c24 */ /* 0x000fca000f8e0209 */
[----:B------:R-:W-:Y:S01]  /*9c30*/  IADD3 R13, PT, PT, R3, R13, RZ ;  /* 0x0000000d030d7210 */ /* 0x000fe20007ffe0ff */
[----:B0-----:R-:W-:-:S06]  /*9c40*/  FADD.FTZ R10, R0, 1 ;  /* 0x3f800000000a7421 */ /* 0x001fcc0000010000 */
[----:B------:R-:W0:Y:S01]  /*9c50*/  MUFU.RCP R10, R10 ;  /* 0x0000000a000a7308 */ /* 0x000e220000001000 */
[----:B-1----:R-:W-:Y:S01]  /*9c60*/  FADD.FTZ R11, R4, 1 ;  /* 0x3f800000040b7421 */ /* 0x002fe20000010000 */
[----:B----4-:R-:W-:-:S06]  /*9c70*/  LEA R4, P1, R2, UR10, 0x1 ;  /* 0x0000000a02047c11 */ /* 0x010fcc000f8208ff */
[----:B------:R-:W1:Y:S01]  /*9c80*/  MUFU.RCP R11, R11 ;  /* 0x0000000b000b7308 */ /* 0x000e620000001000 */
[----:B0-----:R-:W-:Y:S01]  /*9c90*/  FMUL.FTZ R0, R5, R10 ;  /* 0x0000000a05007220 */ /* 0x001fe20000410000 */
[----:B------:R-:W-:Y:S01]  /*9ca0*/  LEA.HI.X R5, R2, UR11, R13, 0x1, P1 ;  /* 0x0000000b02057c11 */ /* 0x000fe200088f0c0d */
[----:B-1----:R-:W-:-:S05]  /*9cb0*/  FMUL.FTZ R9, R12, R11 ;  /* 0x0000000b0c097220 */ /* 0x002fca0000410000 */
[----:B------:R-:W-:-:S05]  /*9cc0*/  F2FP.BF16.F32.PACK_AB R9, R9, R0 ;  /* 0x000000000909723e */ /* 0x000fca00000010ff */
[----:B------:R0:W-:Y:S02]  /*9cd0*/  STG.E desc[UR6][R4.64], R9 ;  /* 0x0000000904007986 */ /* 0x0001e4000c101906 */
.L_x_2053:
[----:B------:R-:W-:Y:S05]  /*9ce0*/  BSYNC.RECONVERGENT B1 ;  /* 0x0000000000017941 */ /* 0x000fea0003800200 */
.L_x_2052:
[----:B------:R-:W-:Y:S04]  /*9cf0*/  BSSY.RECONVERGENT B1, `(.L_x_2054) ;  /* 0x000001e000017945 */ /* 0x000fe80003800200 */
[----:B------:R-:W-:Y:S05]  /*9d00*/  @P3 BRA `(.L_x_2055) ;  /* 0x0000000000703947 */ /* 0x000fea0003800000 */
[--C-:B------:R-:W-:Y:S01]  /*9d10*/  FADD.FTZ R53, R53, -R37.reuse ;  /* 0x8000002535357221 */ /* 0x100fe20000010000 */
[----:B---34-:R-:W-:Y:S01]  /*9d20*/  FADD.FTZ R3, R54, -R37 ;  /* 0x8000002536037221 */ /* 0x018fe20000010000 */
        /* <DEDUP_REMOVED lines=26> */
.L_x_2055:
[----:B------:R-:W-:Y:S05]  /*9ed0*/  BSYNC.RECONVERGENT B1 ;  /* 0x0000000000017941 */ /* 0x000fea0003800200 */
.L_x_2054:
[----:B------:R-:W-:Y:S04]  /*9ee0*/  BSSY.RECONVERGENT B1, `(.L_x_2056) ;  /* 0x000001e000017945 */ /* 0x000fe80003800200 */
[----:B------:R-:W-:Y:S05]  /*9ef0*/  @P4 BRA `(.L_x_2057) ;  /* 0x0000000000704947 */ /* 0x000fea0003800000 */
[--C-:B0--34-:R-:W-:Y:S01]  /*9f00*/  FADD.FTZ R3, R56, -R37.reuse ;  /* 0x8000002538037221 */ /* 0x119fe20000010000 */
[----:B------:R-:W-:Y:S01]  /*9f10*/  FADD.FTZ R55, R55, -R37 ;  /* 0x8000002537377221 */ /* 0x000fe20000010000 */
[----:B------:R-:W0:Y:S01]  /*9f20*/  LDCU.64 UR8, c[0x0][0x3e0] ;  /* 0x00007c00ff0877ac */ /* 0x000e220008000a00 */
[----:B-12---:R-:W-:Y:S01]  /*9f30*/  MOV R4, R120 ;  /* 0x0000007800047202 */ /* 0x006fe20000000f00 */
        /* <DEDUP_REMOVED lines=17> */
[----:B-1----:R-:W-:-:S06]  /*a050*/  LEA R2, P1, R4, UR10, 0x1 ;  /* 0x0000000a04027c11 */ /* 0x002fcc000f8208ff */
[----:B------:R-:W0:Y:S01]  /*a060*/  MUFU.RCP R9, R9 ;  /* 0x0000000900097308 */ /* 0x000e220000001000 */
[----:B--2---:R-:W-:Y:S01]  /*a070*/  FMUL.FTZ R0, R3, R6 ;  /* 0x0000000603007220 */ /* 0x004fe20000410000 */
[----:B------:R-:W-:Y:S01]  /*a080*/  LEA.HI.X R3, R4, UR11, R13, 0x1, P1 ;  /* 0x0000000b04037c11 */ /* 0x000fe200088f0c0d */
[----:B0-----:R-:W-:-:S05]  /*a090*/  FMUL.FTZ R11, R10, R9 ;  /* 0x000000090a0b7220 */ /* 0x001fca0000410000 */
[----:B------:R-:W-:-:S05]  /*a0a0*/  F2FP.BF16.F32.PACK_AB R11, R11, R0 ;  /* 0x000000000b0b723e */ /* 0x000fca00000010ff */
[----:B------:R0:W-:Y:S02]  /*a0b0*/  STG.E desc[UR6][R2.64], R11 ;  /* 0x0000000b02007986 */ /* 0x0001e4000c101906 */
.L_x_2057:
[----:B------:R-:W-:Y:S05]  /*a0c0*/  BSYNC.RECONVERGENT B1 ;  /* 0x0000000000017941 */ /* 0x000fea0003800200 */
.L_x_2056:
        /* <DEDUP_REMOVED lines=8> */
[----:B0-234-:R-:W-:Y:S02]  /*a150*/  SHF.R.S32.HI R13, RZ, 0x1f, R7 ;  /* 0x0000001fff0d7819 */ /* 0x01dfe40000011407 */
[----:B------:R-:W-:Y:S02]  /*a160*/  ISETP.GE.U32.AND P4, PT, R6, UR4, PT ;  /* 0x0000000406007c0c */ /* 0x000fe4000bf86070 */
[----:B------:R-:W-:Y:S02]  /*a170*/  SHF.R.S32.HI R9, RZ, 0x1f, R6 ;  /* 0x0000001fff097819 */ /* 0x000fe40000011406 */
[----:B------:R-:W-:Y:S02]  /*a180*/  IADD3 R0, PT, PT, R38, 0xe0, RZ ;  /* 0x000000e026007810 */ /* 0x000fe40007ffe0ff */
[----:B------:R-:W-:-:S02]  /*a190*/  ISETP.GE.AND.EX P2, PT, R13, UR5, PT, P2 ;  /* 0x000000050d007c0c */ /* 0x000fc4000bf46320 */
[----:B------:R-:W-:Y:S02]  /*a1a0*/  ISETP.GE.AND.EX P1, PT, R89, UR5, PT, P1 ;  /* 0x0000000559007c0c */ /* 0x000fe4000bf26310 */
[----:B------:R-:W-:Y:S02]  /*a1b0*/  ISETP.GE.AND.EX P6, PT, R8, UR5, PT, P6 ;  /* 0x0000000508007c0c */ /* 0x000fe4000bfc6360 */
[----:B------:R-:W-:Y:S02]  /*a1c0*/  ISETP.GE.AND.EX P3, PT, R88, UR5, PT, P3 ;  /* 0x0000000558007c0c */ /* 0x000fe4000bf66330 */
[----:B------:R-:W-:Y:S02]  /*a1d0*/  ISETP.GE.AND.EX P4, PT, R9, UR5, PT, P4 ;  /* 0x0000000509007c0c */ /* 0x000fe4000bf86340 */
[----:B------:R-:W-:Y:S01]  /*a1e0*/  IADD3 R38, PT, PT, R38, 0xf8, RZ ;  /* 0x000000f826267810 */ /* 0x000fe20007ffe0ff */
[----:B------:R-:W-:Y:S10]  /*a1f0*/  @P5 BRA `(.L_x_2059) ;  /* 0x0000000000705947 */ /* 0x000ff40003800000 */
[--C-:B------:R-:W-:Y:S01]  /*a200*/  FADD.FTZ R3, R58, -R37.reuse ;  /* 0x800000253a037221 */ /* 0x100fe20000010000 */
[----:B------:R-:W-:Y:S01]  /*a210*/  FADD.FTZ R57, R57, -R37 ;  /* 0x8000002539397221 */ /* 0x000fe20000010000 */
[----:B------:R-:W0:Y:S02]  /*a220*/  LDCU.64 UR8, c[0x0][0x3e0] ;  /* 0x00007c00ff0877ac */ /* 0x000e240008000a00 */
[-C--:B------:R-:W-:Y:S01]  /*a230*/  FMUL.FTZ R3, R3, R36.reuse ;  /* 0x0000002403037220 */ /* 0x080fe20000410000 */
[----:B-1----:R-:W-:Y:S01]  /*a240*/  FMUL.FTZ R4, R57, R36 ;  /* 0x0000002439047220 */ /* 0x002fe20000410000 */
[----:B------:R-:W1:Y:S02]  /*a250*/  LDCU.64 UR10, c[0x0][0x380] ;  /* 0x00007000ff0a77ac */ /* 0x000e640008000a00 */
[----:B-----5:R-:W-:Y:S01]  /*a260*/  FFMA.FTZ R11, R28, R3, R30 ;  /* 0x000000031c0b7223 */ /* 0x020fe2000001001e */
[----:B------:R-:W-:Y:S01]  /*a270*/  FFMA.FTZ R5, R29, R4, R31 ;  /* 0x000000041d057223 */ /* 0x000fe2000001001f */
[----:B------:R-:W-:-:S02]  /*a280*/  MOV R3, R123 ;  /* 0x0000007b00037202 */ /* 0x000fc40000000f00 */
[----:B------:R-:W-:Y:S01]  /*a290*/  FMUL.FTZ R2, R11, -1.4426950216293334961 ;  /* 0xbfb8aa3b0b027820 */ /* 0x000fe20000410000 */
[----:B------:R-:W-:-:S05]  /*a2a0*/  FMUL.FTZ R4, R5, -1.4426950216293334961 ;  /* 0xbfb8aa3b05047820 */ /* 0x000fca0000410000 */
[----:B------:R-:W2:Y:S01]  /*a2b0*/  MUFU.EX2 R2, R2 ;  /* 0x0000000200027308 */ /* 0x000ea20000000800 */
[----:B0-----:R-:W-:-:S07]  /*a2c0*/  IMAD R46, R46, UR8, RZ ;  /* 0x000000082e2e7c24 */ /* 0x001fce000f8e02ff */
[----:B------:R-:W0:Y:S01]  /*a2d0*/  MUFU.EX2 R4, R4 ;  /* 0x0000000400047308 */ /* 0x000e220000000800 */
[----:B--2---:R-:W-:Y:S01]  /*a2e0*/  FADD.FTZ R10, R2, 1 ;  /* 0x3f800000020a7421 */ /* 0x004fe20000010000 */
[----:B------:R-:W-:-:S06]  /*a2f0*/  MOV R2, R120 ;  /* 0x0000007800027202 */ /* 0x000fcc0000000f00 */
[----:B------:R-:W2:Y:S01]  /*a300*/  MUFU.RCP R10, R10 ;  /* 0x0000000a000a7308 */ /* 0x000ea20000001000 */
[----:B------:R-:W-:-:S04]  /*a310*/  IMAD.WIDE.U32 R2, R41, UR8, R2 ;  /* 0x0000000829027c25 */ /* 0x000fc8000f8e0002 */
[----:B0-----:R-:W-:Y:S01]  /*a320*/  FADD.FTZ R12, R4, 1 ;  /* 0x3f800000040c7421 */ /* 0x001fe20000010000 */
[----:B------:R-:W-:Y:S01]  /*a330*/  IMAD R41, R41, UR9, R46 ;  /* 0x0000000929297c24 */ /* 0x000fe2000f8e022e */
[----:B-1----:R-:W-:-:S04]  /*a340*/  LEA R4, P5, R2, UR10, 0x1 ;  /* 0x0000000a02047c11 */ /* 0x002fc8000f8a08ff */
[----:B------:R-:W0:Y:S01]  /*a350*/  MUFU.RCP R12, R12 ;  /* 0x0000000c000c7308 */ /* 0x000e220000001000 */
[----:B------:R-:W-:Y:S01]  /*a360*/  IADD3 R41, PT, PT, R3, R41, RZ ;  /* 0x0000002903297210 */ /* 0x000fe20007ffe0ff */
[----:B--2---:R-:W-:Y:S01]  /*a370*/  FMUL.FTZ R11, R11, R10 ;  /* 0x0000000a0b0b7220 */ /* 0x004fe20000410000 */
[----:B0-----:R-:W-:Y:S02]  /*a380*/  FMUL.FTZ R14, R5, R12 ;  /* 0x0000000c050e7220 */ /* 0x001fe40000410000 */
[----:B------:R-:W-:-:S03]  /*a390*/  LEA.HI.X R5, R2, UR11, R41, 0x1, P5 ;  /* 0x0000000b02057c11 */ /* 0x000fc6000a8f0c29 */
[----:B------:R-:W-:-:S05]  /*a3a0*/  F2FP.BF16.F32.PACK_AB R11, R14, R11 ;  /* 0x0000000b0e0b723e */ /* 0x000fca00000010ff */
[----:B------:R0:W-:Y:S02]  /*a3b0*/  STG.E desc[UR6][R4.64], R11 ;  /* 0x0000000b04007986 */ /* 0x0001e4000c101906 */
.L_x_2059:
[----:B------:R-:W-:Y:S05]  /*a3c0*/  BSYNC.RECONVERGENT B1 ;  /* 0x0000000000017941 */ /* 0x000fea0003800200 */
.L_x_2058:
        /* <DEDUP_REMOVED lines=14> */
[----:B--2---:R-:W-:-:S04]  /*a4b0*/  IMAD R14, R13, UR8, RZ ;  /* 0x000000080d0e7c24 */ /* 0x004fc8000f8e02ff */
        /* <DEDUP_REMOVED lines=9> */
[----:B------:R-:W-:-:S04]  /*a550*/  IADD3 R5, PT, PT, R3, R5, RZ ;  /* 0x0000000503057210 */ /* 0x000fc80007ffe0ff */
[----:B------:R-:W-:Y:S01]  /*a560*/  LEA.HI.X R5, R2, UR11, R5, 0x1, P2 ;  /* 0x0000000b02057c11 */ /* 0x000fe200090f0c05 */
[----:B-1----:R-:W-:Y:S01]  /*a570*/  FMUL.FTZ R7, R59, R10 ;  /* 0x0000000a3b077220 */ /* 0x002fe20000410000 */
[----:B0-----:R-:W-:-:S05]  /*a580*/  FMUL.FTZ R12, R12, R11 ;  /* 0x0000000b0c0c7220 */ /* 0x001fca0000410000 */
[----:B------:R-:W-:-:S05]  /*a590*/  F2FP.BF16.F32.PACK_AB R7, R12, R7 ;  /* 0x000000070c07723e */ /* 0x000fca00000010ff */
[----:B------:R2:W-:Y:S02]  /*a5a0*/  STG.E desc[UR6][R4.64], R7 ;  /* 0x0000000704007986 */ /* 0x0005e4000c101906 */
.L_x_2061:
[----:B------:R-:W-:Y:S05]  /*a5b0*/  BSYNC.RECONVERGENT B1 ;  /* 0x0000000000017941 */ /* 0x000fea0003800200 */
.L_x_2060:
        /* <DEDUP_REMOVED lines=30> */
.L_x_2063:
[----:B------:R-:W-:Y:S05]  /*a7a0*/  BSYNC.RECONVERGENT B1 ;  /* 0x0000000000017941 */ /* 0x000fea0003800200 */
.L_x_2062:
[----:B------:R-:W-:Y:S04]  /*a7b0*/  BSSY.RECONVERGENT B1, `(.L_x_2064) ;  /* 0x000001e000017945 */ /* 0x000fe80003800200 */
[----:B------:R-:W-:Y:S05]  /*a7c0*/  @P6 BRA `(.L_x_2065) ;  /* 0x0000000000706947 */ /* 0x000fea0003800000 */
[--C-:B------:R-:W-:Y:S01]  /*a7d0*/  FADD.FTZ R63, R63, -R37.reuse ;  /* 0x800000253f3f7221 */ /* 0x100fe20000010000 */
[----:B---3--:R-:W-:Y:S01]  /*a7e0*/  FADD.FTZ R3, R64, -R37 ;  /* 0x8000002540037221 */ /* 0x008fe20000010000 */
[----:B------:R-:W3:Y:S02]  /*a7f0*/  LDCU.64 UR8, c[0x0][0x3e0] ;  /* 0x00007c00ff0877ac */ /* 0x000ee40008000a00 */
[-C--:B------:R-:W-:Y:S01]  /*a800*/  FMUL.FTZ R63, R63, R36.reuse ;  /* 0x000000243f3f7220 */ /* 0x080fe20000410000 */
[----:B012---:R-:W-:Y:S01]  /*a810*/  FMUL.FTZ R4, R3, R36 ;  /* 0x0000002403047220 */ /* 0x007fe20000410000 */
[----:B------:R-:W0:Y:S01]  /*a820*/  LDCU.64 UR10, c[0x0][0x380] ;  /* 0x00007000ff0a77ac */ /* 0x000e220008000a00 */
[----:B------:R-:W-:Y:S01]  /*a830*/  MOV R3, R123 ;  /* 0x0000007b00037202 */ /* 0x000fe20000000f00 */
[----:B-----5:R-:W-:Y:S01]  /*a840*/  FFMA.FTZ R12, R28, R63, R30 ;  /* 0x0000003f1c0c7223 */ /* 0x020fe2000001001e */
[----:B------:R-:W-:-:S03]  /*a850*/  FFMA.FTZ R11, R29, R4, R31 ;  /* 0x000000041d0b7223 */ /* 0x000fc6000001001f */
[----:B------:R-:W-:Y:S01]  /*a860*/  FMUL.FTZ R2, R12, -1.4426950216293334961 ;  /* 0xbfb8aa3b0c027820 */ /* 0x000fe20000410000 */
[----:B------:R-:W-:-:S05]  /*a870*/  FMUL.FTZ R4, R11, -1.4426950216293334961 ;  /* 0xbfb8aa3b0b047820 */ /* 0x000fca0000410000 */
[----:B------:R-:W1:Y:S01]  /*a880*/  MUFU.EX2 R2, R2 ;  /* 0x0000000200027308 */ /* 0x000e620000000800 */
[----:B---3--:R-:W-:-:S07]  /*a890*/  IMAD R8, R8, UR8, RZ ;  /* 0x0000000808087c24 */ /* 0x008fce000f8e02ff */
        /* <DEDUP_REMOVED lines=15> */
.L_x_2065:
[----:B------:R-:W-:Y:S05]  /*a990*/  BSYNC.RECONVERGENT B1 ;  /* 0x0000000000017941 */ /* 0x000fea0003800200 */
.L_x_2064:
[----:B------:R-:W-:Y:S04]  /*a9a0*/  BSSY.RECONVERGENT B1, `(.L_x_2066) ;  /* 0x000001e000017945 */ /* 0x000fe80003800200 */
[----:B------:R-:W-:Y:S05]  /*a9b0*/  @P3 BRA `(.L_x_2067) ;  /* 0x0000000000703947 */ /* 0x000fea0003800000 */
[--C-:B------:R-:W-:Y:S01]  /*a9c0*/  FADD.FTZ R65, R65, -R37.reuse ;  /* 0x8000002541417221 */ /* 0x100fe20000010000 */
[----:B---3--:R-:W-:Y:S01]  /*a9d0*/  FADD.FTZ R3, R66, -R37 ;  /* 0x8000002542037221 */ /* 0x008fe20000010000 */
[----:B------:R-:W3:Y:S02]  /*a9e0*/  LDCU.64 UR8, c[0x0][0x3e0] ;  /* 0x00007c00ff0877ac */ /* 0x000ee40008000a00 */
[-C--:B------:R-:W-:Y:S01]  /*a9f0*/  FMUL.FTZ R65, R65, R36.reuse ;  /* 0x0000002441417220 */ /* 0x080fe20000410000 */
[----:B012-4-:R-:W-:Y:S01]  /*aa00*/  FMUL.FTZ R4, R3, R36 ;  /* 0x0000002403047220 */ /* 0x017fe20000410000 */
[----:B------:R-:W0:Y:S01]  /*aa10*/  LDCU.64 UR10, c[0x0][0x380] ;  /* 0x00007000ff0a77ac */ /* 0x000e220008000a00 */
[----:B------:R-:W-:Y:S01]  /*aa20*/  MOV R3, R123 ;  /* 0x0000007b00037202 */ /* 0x000fe20000000f00 */
[----:B-----5:R-:W-:Y:S01]  /*aa30*/  FFMA.FTZ R8, R28, R65, R30 ;  /* 0x000000411c087223 */ /* 0x020fe2000001001e */
[----:B------:R-:W-:-:S03]  /*aa40*/  FFMA.FTZ R11, R29, R4, R31 ;  /* 0x000000041d0b7223 */ /* 0x000fc6000001001f */
        /* <DEDUP_REMOVED lines=19> */
.L_x_2067:
[----:B------:R-:W-:Y:S05]  /*ab80*/  BSYNC.RECONVERGENT B1 ;  /* 0x0000000000017941 */ /* 0x000fea0003800200 */
.L_x_2066:
        /* <DEDUP_REMOVED lines=30> */
.L_x_2069:
[----:B------:R-:W-:Y:S05]  /*ad70*/  BSYNC.RECONVERGENT B1 ;  /* 0x0000000000017941 */ /* 0x000fea0003800200 */
.L_x_2068:
        /* <DEDUP_REMOVED lines=8> */
[----:B---3--:R-:W-:Y:S02]  /*ae00*/  SHF.R.S32.HI R3, RZ, 0x1f, R0 ;  /* 0x0000001fff037819 */ /* 0x008fe40000011400 */
[----:B------:R-:W-:Y:S02]  /*ae10*/  SHF.R.S32.HI R2, RZ, 0x1f, R38 ;  /* 0x0000001fff027819 */ /* 0x000fe40000011426 */
[----:B------:R-:W-:Y:S02]  /*ae20*/  ISETP.GE.AND.EX P2, PT, R86, UR5, PT, P2 ;  /* 0x0000000556007c0c */ /* 0x000fe4000bf46320 */
[----:B------:R-:W-:Y:S02]  /*ae30*/  ISETP.GE.AND.EX P1, PT, R3, UR5, PT, P1 ;  /* 0x0000000503007c0c */ /* 0x000fe4000bf26310 */
[----:B------:R-:W-:-:S02]  /*ae40*/  ISETP.GE.AND.EX P6, PT, R118, UR5, PT, P6 ;  /* 0x0000000576007c0c */ /* 0x000fc4000bfc6360 */
[----:B------:R-:W-:Y:S02]  /*ae50*/  ISETP.GE.AND.EX P3, PT, R85, UR5, PT, P3 ;  /* 0x0000000555007c0c */ /* 0x000fe4000bf66330 */
[----:B------:R-:W-:Y:S01]  /*ae60*/  ISETP.GE.AND.EX P4, PT, R2, UR5, PT, P4 ;  /* 0x0000000502007c0c */ /* 0x000fe2000bf86340 */
[----:B------:R-:W-:-:S12]  /*ae70*/  @P5 BRA `(.L_x_2071) ;  /* 0x0000000000705947 */ /* 0x000fd80003800000 */
[--C-:B012-4-:R-:W-:Y:S01]  /*ae80*/  FADD.FTZ R5, R70, -R37.reuse ;  /* 0x8000002546057221 */ /* 0x117fe20000010000 */
        /* <DEDUP_REMOVED lines=22> */
[----:B--2---:R-:W-:Y:S01]  /*aff0*/  FMUL.FTZ R9, R9, R8 ;  /* 0x0000000809097220 */ /* 0x004fe20000410000 */
[----:B0-----:R-:W-:Y:S02]  /*b000*/  FMUL.FTZ R12, R7, R10 ;  /* 0x0000000a070c7220 */ /* 0x001fe40000410000 */
[----:B------:R-:W-:-:S03]  /*b010*/  LEA.HI.X R7, R4, UR11, R11, 0x1, P5 ;  /* 0x0000000b04077c11 */ /* 0x000fc6000a8f0c0b */
[----:B------:R-:W-:-:S05]  /*b020*/  F2FP.BF16.F32.PACK_AB R9, R12, R9 ;  /* 0x000000090c09723e */ /* 0x000fca00000010ff */
[----:B------:R3:W-:Y:S02]  /*b030*/  STG.E desc[UR6][R6.64], R9 ;  /* 0x0000000906007986 */ /* 0x0007e4000c101906 */
.L_x_2071:
[----:B------:R-:W-:Y:S05]  /*b040*/  BSYNC.RECONVERGENT B1 ;  /* 0x0000000000017941 */ /* 0x000fea0003800200 */
.L_x_2070:
[----:B------:R-:W-:Y:S04]  /*b050*/  BSSY.RECONVERGENT B1, `(.L_x_2072) ;  /* 0x000001e000017945 */ /* 0x000fe80003800200 */
[----:B------:R-:W-:Y:S05]  /*b060*/  @P2 BRA `(.L_x_2073) ;  /* 0x0000000000702947 */ /* 0x000fea0003800000 */
[--C-:B012-4-:R-:W-:Y:S01]  /*b070*/  FADD.FTZ R5, R72, -R37.reuse ;  /* 0x8000002548057221 */ /* 0x117fe20000010000 */
[----:B------:R-:W-:Y:S01]  /*b080*/  FADD.FTZ R71, R71, -R37 ;  /* 0x8000002547477221 */ /* 0x000fe20000010000 */
[----:B------:R-:W0:Y:S02]  /*b090*/  LDCU.64 UR8, c[0x0][0x3e0] ;  /* 0x00007c00ff0877ac */ /* 0x000e240008000a00 */
[-C--:B------:R-:W-:Y:S01]  /*b0a0*/  FMUL.FTZ R5, R5, R36.reuse ;  /* 0x0000002405057220 */ /* 0x080fe20000410000 */
[----:B---3--:R-:W-:Y:S01]  /*b0b0*/  FMUL.FTZ R6, R71, R36 ;  /* 0x0000002447067220 */ /* 0x008fe20000410000 */
        /* <DEDUP_REMOVED lines=23> */
.L_x_2073:
[----:B------:R-:W-:Y:S05]  /*b230*/  BSYNC.RECONVERGENT B1 ;  /* 0x0000000000017941 */ /* 0x000fea0003800200 */
.L_x_2072:
[----:B------:R-:W-:Y:S04]  /*b240*/  BSSY.RECONVERGENT B1, `(.L_x_2074) ;  /* 0x000001e000017945 */ /* 0x000fe80003800200 */
[----:B------:R-:W-:Y:S05]  /*b250*/  @P1 BRA `(.L_x_2075) ;  /* 0x0000000000701947 */ /* 0x000fea0003800000 */
[--C-:B------:R-:W-:Y:S01]  /*b260*/  FADD.FTZ R73, R73, -R37.reuse ;  /* 0x8000002549497221 */ /* 0x100fe20000010000 */
[----:B012-4-:R-:W-:Y:S01]  /*b270*/  FADD.FTZ R5, R74, -R37 ;  /* 0x800000254a057221 */ /* 0x017fe20000010000 */
[----:B------:R-:W0:Y:S02]  /*b280*/  LDCU.64 UR8, c[0x0][0x3e0] ;  /* 0x00007c00ff0877ac */ /* 0x000e240008000a00 */
[-C--:B------:R-:W-:Y:S01]  /*b290*/  FMUL.FTZ R73, R73, R36.reuse ;  /* 0x0000002449497220 */ /* 0x080fe20000410000 */
[----:B---3--:R-:W-:Y:S01]  /*b2a0*/  FMUL.FTZ R6, R5, R36 ;  /* 0x0000002405067220 */ /* 0x008fe20000410000 */
[----:B------:R-:W1:Y:S01]  /*b2b0*/  LDCU.64 UR10, c[0x0][0x380] ;  /* 0x00007000ff0a77ac */ /* 0x000e620008000a00 */
[----:B------:R-:W-:Y:S01]  /*b2c0*/  MOV R5, R123 ;  /* 0x0000007b00057202 */ /* 0x000fe20000000f00 */
        /* <DEDUP_REMOVED lines=21> */
.L_x_2075:
[----:B------:R-:W-:Y:S05]  /*b420*/  BSYNC.RECONVERGENT B1 ;  /* 0x0000000000017941 */ /* 0x000fea0003800200 */
.L_x_2074:
[----:B------:R-:W-:Y:S04]  /*b430*/  BSSY.RECONVERGENT B1, `(.L_x_2076) ;  /* 0x000001e000017945 */ /* 0x000fe80003800200 */
[----:B------:R-:W-:Y:S05]  /*b440*/  @P6 BRA `(.L_x_2077) ;  /* 0x0000000000706947 */ /* 0x000fea0003800000 */
[--C-:B0-----:R-:W-:Y:S01]  /*b450*/  FADD.FTZ R3, R76, -R37.reuse ;  /* 0x800000254c037221 */ /* 0x101fe20000010000 */
[----:B------:R-:W-:Y:S01]  /*b460*/  FADD.FTZ R75, R75, -R37 ;  /* 0x800000254b4b7221 */ /* 0x000fe20000010000 */
[----:B------:R-:W0:Y:S01]  /*b470*/  LDCU.64 UR8, c[0x0][0x3e0] ;  /* 0x00007c00ff0877ac */ /* 0x000e220008000a00 */
[----:B-12-4-:R-:W-:Y:S01]  /*b480*/  MOV R5, R123 ;  /* 0x0000007b00057202 */ /* 0x016fe20000000f00 */
[-C--:B------:R-:W-:Y:S01]  /*b490*/  FMUL.FTZ R3, R3, R36.reuse ;  /* 0x0000002403037220 */ /* 0x080fe20000410000 */
[----:B------:R-:W-:Y:S01]  /*b4a0*/  FMUL.FTZ R4, R75, R36 ;  /* 0x000000244b047220 */ /* 0x000fe20000410000 */
[----:B------:R-:W1:Y:S02]  /*b4b0*/  LDCU.64 UR10, c[0x0][0x380] ;  /* 0x00007000ff0a77ac */ /* 0x000e640008000a00 */
[----:B-----5:R-:W-:Y:S01]  /*b4c0*/  FFMA.FTZ R10, R28, R3, R30 ;  /* 0x000000031c0a7223 */ /* 0x020fe2000001001e */
[----:B---3--:R-:W-:Y:S01]  /*b4d0*/  FFMA.FTZ R9, R29, R4, R31 ;  /* 0x000000041d097223 */ /* 0x008fe2000001001f */
        /* <DEDUP_REMOVED lines=19> */
.L_x_2077:
[----:B------:R-:W-:Y:S05]  /*b610*/  BSYNC.RECONVERGENT B1 ;  /* 0x0000000000017941 */ /* 0x000fea0003800200 */
.L_x_2076:
        /* <DEDUP_REMOVED lines=30> */
.L_x_2079:
[----:B------:R-:W-:Y:S05]  /*b800*/  BSYNC.RECONVERGENT B1 ;  /* 0x0000000000017941 */ /* 0x000fea0003800200 */
.L_x_2078:
        /* <DEDUP_REMOVED lines=8> */
[----:B--23-5:R-:W-:Y:S01]  /*b890*/  FFMA.FTZ R7, R28, R3, R30 ;  /* 0x000000031c077223 */ /* 0x02cfe2000001001e */
[----:B------:R-:W-:-:S03]  /*b8a0*/  FFMA.FTZ R36, R29, R36, R31 ;  /* 0x000000241d247223 */ /* 0x000fc6000001001f */
[----:B------:R-:W-:Y:S01]  /*b8b0*/  FMUL.FTZ R0, R7, -1.4426950216293334961 ;  /* 0xbfb8aa3b07007820 */ /* 0x000fe20000410000 */
[----:B------:R-:W-:-:S05]  /*b8c0*/  FMUL.FTZ R3, R36, -1.4426950216293334961 ;  /* 0xbfb8aa3b24037820 */ /* 0x000fca0000410000 */
[----:B------:R-:W4:Y:S01]  /*b8d0*/  MUFU.EX2 R0, R0 ;  /* 0x0000000000007308 */ /* 0x000f220000000800 */
[----:B0-----:R-:W-:Y:S02]  /*b8e0*/  IMAD R9, R2, UR4, RZ ;  /* 0x0000000402097c24 */ /* 0x001fe4000f8e02ff */
[----:B------:R-:W-:-:S05]  /*b8f0*/  IMAD.WIDE.U32 R120, R38, UR4, R120 ;  /* 0x0000000426787c25 */ /* 0x000fca000f8e0078 */
[----:B------:R-:W0:Y:S01]  /*b900*/  MUFU.EX2 R3, R3 ;  /* 0x0000000300037308 */ /* 0x000e220000000800 */
[----:B------:R-:W-:Y:S01]  /*b910*/  IMAD R9, R38, UR5, R9 ;  /* 0x0000000526097c24 */ /* 0x000fe2000f8e0209 */
[----:B-1----:R-:W-:-:S04]  /*b920*/  LEA R2, P1, R120, UR8, 0x1 ;  /* 0x0000000878027c11 */ /* 0x002fc8000f8208ff */
[----:B------:R-:W-:Y:S01]  /*b930*/  IADD3 R9, PT, PT, R121, R9, RZ ;  /* 0x0000000979097210 */ /* 0x000fe20007ffe0ff */
[----:B----4-:R-:W-:-:S06]  /*b940*/  FADD.FTZ R4, R0, 1 ;  /* 0x3f80000000047421 */ /* 0x010fcc0000010000 */
[----:B------:R-:W1:Y:S01]  /*b950*/  MUFU.RCP R4, R4 ;  /* 0x0000000400047308 */ /* 0x000e620000001000 */
[----:B0-----:R-:W-:Y:S01]  /*b960*/  FADD.FTZ R5, R3, 1 ;  /* 0x3f80000003057421 */ /* 0x001fe20000010000 */
[----:B------:R-:W-:-:S06]  /*b970*/  LEA.HI.X R3, R120, UR9, R9, 0x1, P1 ;  /* 0x0000000978037c11 */ /* 0x000fcc00088f0c09 */
[----:B------:R-:W0:Y:S01]  /*b980*/  MUFU.RCP R5, R5 ;  /* 0x0000000500057308 */ /* 0x000e220000001000 */
[----:B-1----:R-:W-:Y:S01]  /*b990*/  FMUL.FTZ R0, R7, R4 ;  /* 0x0000000407007220 */ /* 0x002fe20000410000 */
[----:B0-----:R-:W-:-:S05]  /*b9a0*/  FMUL.FTZ R7, R36, R5 ;  /* 0x0000000524077220 */ /* 0x001fca0000410000 */
[----:B------:R-:W-:-:S05]  /*b9b0*/  F2FP.BF16.F32.PACK_AB R7, R7, R0 ;  /* 0x000000000707723e */ /* 0x000fca00000010ff */
[----:B------:R0:W-:Y:S02]  /*b9c0*/  STG.E desc[UR6][R2.64], R7 ;  /* 0x0000000702007986 */ /* 0x0001e4000c101906 */
.L_x_2017:
[----:B------:R-:W-:Y:S05]  /*b9d0*/  BSYNC.RECONVERGENT B0 ;  /* 0x0000000000007941 */ /* 0x000fea0003800200 */
.L_x_1953:
        /* <DEDUP_REMOVED lines=8> */
.L_x_2081:
        /* <DEDUP_REMOVED lines=10> */
.L_x_4918:


//--------------------- .text._Z35group_norm_nhwc_fwd_one_pass_kernelI11Bf16IOFp32WLi512ELi112ELi448EEv26Group_norm_nhwc_fwd_params --------------------------
	.section	.text._Z35group_norm_nhwc_fwd_one_pass_kernelI11Bf16IOFp32WLi512ELi112ELi448EEv26Group_norm_nhwc_fwd_params,"ax",@progbits
	.align	128
        .global         _Z35group_norm_nhwc_fwd_one_pass_kernelI11Bf16IOFp32WLi512ELi112ELi448EEv26Group_norm_nhwc_fwd_params
        .type           _Z35group_norm_nhwc_fwd_one_pass_kernelI11Bf16IOFp32WLi512ELi112ELi448EEv26Group_norm_nhwc_fwd_params,@function
        .size           _Z35group_norm_nhwc_fwd_one_pass_kernelI11Bf16IOFp32WLi512ELi112ELi448EEv26Group_norm_nhwc_fwd_params,(.L_x_4919 - _Z35group_norm_nhwc_fwd_one_pass_kernelI11Bf16IOFp32WLi512ELi112ELi448EEv26Group_norm_nhwc_fwd_params)
        .other          _Z35group_norm_nhwc_fwd_one_pass_kernelI11Bf16IOFp32WLi512ELi112ELi448EEv26Group_norm_nhwc_fwd_params,@"STO_CUDA_ENTRY STV_DEFAULT"
_Z35group_norm_nhwc_fwd_one_pass_kernelI11Bf16IOFp32WLi512ELi112ELi448EEv26Group_norm_nhwc_fwd_params:
.text._Z35group_norm_nhwc_fwd_one_pass_kernelI11Bf16IOFp32WLi512ELi112ELi448EEv26Group_norm_nhwc_fwd_params:
[----:B------:R-:W0:Y:S08]  /*0000*/  LDC R1, c[0x0][0x37c] ;  /* 0x0000df00ff017b82 */ /* 0x000e300000000800 */
[----:B------:R-:W1:Y:S01]  /*0010*/  LDC R0, c[0x0][0x3c8] ;  /* 0x0000f200ff007b82 */ /* 0x000e620000000800 */
[----:B------:R-:W1:Y:S01]  /*0020*/  LDCU UR4, c[0x0][0x3f8] ;  /* 0x00007f00ff0477ac */ /* 0x000e620008000800 */
[----:B0-----:R-:W-:-:S05]  /*0030*/  VIADD R1, R1, 0xfffffc60 ;  /* 0xfffffc6001017836 */ /* 0x001fca0000000000 */
[----:B------:R-:W-:Y:S01]  /*0040*/  R2UR UR8, R1 ;  /* 0x00000000010872ca */ /* 0x000fe200000e0000 */
[----:B------:R-:W0:Y:S01]  /*0050*/  S2UR UR9, SR_CTAID.Y ;  /* 0x00000000000979c3 */ /* 0x000e220000002600 */
[----:B-1----:R-:W-:-:S05]  /*0060*/  IMAD R0, R0, UR4, RZ ;  /* 0x0000000400007c24 */ /* 0x002fca000f8e02ff */
[----:B0-----:R-:W-:-:S13]  /*0070*/  ISETP.LE.AND P0, PT, R0, UR9, PT ;  /* 0x0000000900007c0c */ /* 0x001fda000bf03270 */
[----:B------:R-:W-:Y:S05]  /*0080*/  @P0 EXIT ;  /* 0x000000000000094d */ /* 0x000fea0003800000 */
[----:B------:R-:W0:Y:S01]  /*0090*/  S2R R4, SR_TID.X ;  /* 0x0000000000047919 */ /* 0x000e220000002100 */
[----:B------:R-:W1:Y:S01]  /*00a0*/  S2UR UR4, SR_CTAID.X ;  /* 0x00000000000479c3 */ /* 0x000e620000002500 */
[----:B------:R-:W2:Y:S01]  /*00b0*/  LDCU.64 UR6, c[0x0][0x388] ;  /* 0x00007100ff0677ac */ /* 0x000ea20008000a00 */
[----:B------:R-:W-:Y:S01]  /*00c0*/  LOP3.LUT R2, R2, 0xfbffffff, RZ, 0xc0, !PT ;  /* 0xfbffffff02027812 */ /* 0x000fe200078ec0ff */
[----:B------:R-:W3:Y:S05]  /*00d0*/  LDCU.64 UR10, c[0x0][0x3e8] ;  /* 0x00007d00ff0a77ac */ /* 0x000eea0008000a00 */
[----:B------:R-:W4:Y:S01]  /*00e0*/  LDC R5, c[0x0][0x404] ;  /* 0x00010100ff057b82 */ /* 0x000f220000000800 */
[----:B------:R-:W0:Y:S01]  /*00f0*/  LDCU.64 UR18, c[0x0][0x358] ;  /* 0x00006b00ff1277ac */ /* 0x000e220008000a00 */
[----:B------:R-:W-:Y:S01]  /*0100*/  UIADD3 UR8, UPT, UPT, UR8, 0x10, URZ ;  /* 0x0000001008087890 */ /* 0x000fe2000fffe0ff */
[----:B--2---:R-:W-:-:S02]  /*0110*/  ISETP.NE.U32.AND P2, PT, RZ, UR6, PT ;  /* 0x00000006ff007c0c */ /* 0x004fc4000bf45070 */
[C---:B0-----:R-:W-:Y:S02]  /*0120*/  LOP3.LUT R0, R4.reuse, 0xffff, RZ, 0xc0, !PT ;  /* 0x0000ffff04007812 */ /* 0x041fe400078ec0ff */
[----:B-1----:R-:W-:-:S03]  /*0130*/  LOP3.LUT P1, RZ, R4, UR4, RZ, 0xfc, !PT ;  /* 0x0000000404ff7c12 */ /* 0x002fc6000f82fcff */
[----:B------:R-:W-:Y:S01]  /*0140*/  IMAD R0, R0, 0x493, RZ ;  /* 0x0000049300007824 */ /* 0x000fe200078e02ff */
[----:B------:R-:W-:-:S04]  /*0150*/  ISETP.NE.AND.EX P1, PT, RZ, UR7, !P1, P2 ;  /* 0x00000007ff007c0c */ /* 0x000fc8000cf25320 */
[----:B------:R-:W-:-:S04]  /*0160*/  SHF.R.U32.HI R0, RZ, 0x10, R0 ;  /* 0x00000010ff007819 */ /* 0x000fc80000011600 */
[----:B------:R-:W-:Y:S01]  /*0170*/  PRMT R3, R0, 0x9910, RZ ;  /* 0x0000991000037816 */ /* 0x000fe200000000ff */
[----:B----4-:R-:W-:Y:S01]  /*0180*/  IMAD R0, R5, UR4, R0 ;  /* 0x0000000405007c24 */ /* 0x010fe2000f8e0200 */
[----:B------:R-:W-:-:S03]  /*0190*/  UMOV UR4, URZ ;  /* 0x000000ff00047c82 */ /* 0x000fc60008000000 */
[----:B------:R-:W-:Y:S01]  /*01a0*/  IMAD R3, R3, 0x38, RZ ;  /* 0x0000003803037824 */ /* 0x000fe200078e02ff */
[----:B---3--:R-:W-:Y:S02]  /*01b0*/  ISETP.GE.U32.AND P0, PT, R0, UR10, PT ;  /* 0x0000000a00007c0c */ /* 0x008fe4000bf06070 */
[----:B------:R-:W-:Y:S01]  /*01c0*/  SHF.R.S32.HI R5, RZ, 0x1f, R0 ;  /* 0x0000001fff057819 */ /* 0x000fe20000011400 */
[----:B------:R-:W-:Y:S01]  /*01d0*/  IMAD.MOV R3, RZ, RZ, -R3 ;  /* 0x000000ffff037224 */ /* 0x000fe200078e0a03 */
[----:B------:R-:W-:Y:S02]  /*01e0*/  @P1 LOP3.LUT R2, R2, 0x4000000, RZ, 0xfc, !PT ;  /* 0x0400000002021812 */ /* 0x000fe400078efcff */
[----:B------:R-:W-:Y:S02]  /*01f0*/  ISETP.GE.AND.EX P0, PT, R5, UR11, PT, P0 ;  /* 0x0000000b05007c0c */ /* 0x000fe4000bf06300 */
[----:B------:R-:W-:-:S05]  /*0200*/  PRMT R3, R3, 0x7710, RZ ;  /* 0x0000771003037816 */ /* 0x000fca00000000ff */
[----:B------:R-:W-:-:S05]  /*0210*/  IMAD.IADD R3, R3, 0x1, R4 ;  /* 0x0000000103037824 */ /* 0x000fca00078e0204 */
[----:B------:R-:W-:-:S04]  /*0220*/  SHF.L.U32 R3, R3, 0x1, RZ ;  /* 0x0000000103037819 */ /* 0x000fc800000006ff */
[----:B------:R-:W-:-:S07]  /*0230*/  LOP3.LUT R24, R3, 0xffff, RZ, 0xc0, !PT ;  /* 0x0000ffff03187812 */ /* 0x000fce00078ec0ff */
.L_x_2119:
[----:B------:R-:W0:Y:S01]  /*0240*/  LDCU UR12, c[0x0][0x3f8] ;  /* 0x00007f00ff0c77ac */ /* 0x000e220008000800 */
[----:B------:R-:W-:Y:S01]  /*0250*/  IABS R7, UR9 ;  /* 0x0000000900077c13 */ /* 0x000fe20008000000 */
[----:B-1----:R-:W1:Y:S01]  /*0260*/  @!P0 LDC.64 R36, c[0x0][0x3e0] ;  /* 0x0000f800ff248b82 */ /* 0x002e620000000a00 */
[C---:B------:R-:W-:Y:S01]  /*0270*/  VIADD R21, R0.reuse, 0x8 ;  /* 0x0000000800157836 */ /* 0x040fe20000000000 */
[----:B------:R-:W-:Y:S01]  /*0280*/  UMOV UR6, URZ ;  /* 0x000000ff00067c82 */ /* 0x000fe20008000000 */
[----:B------:R-:W-:Y:S01]  /*0290*/  R2UR UR10, R7 ;  /* 0x00000000070a72ca */ /* 0x000fe200000e0000 */
[----:B--2---:R-:W2:Y:S01]  /*02a0*/  LDCU.64 UR16, c[0x0][0x3e8] ;  /* 0x00007d00ff1077ac */ /* 0x004ea20008000a00 */
[C---:B------:R-:W-:Y:S01]  /*02b0*/  IADD3 R27, PT, PT, R0.reuse, 0x10, RZ ;  /* 0x00000010001b7810 */ /* 0x040fe20007ffe0ff */
[----:B------:R-:W-:Y:S01]  /*02c0*/  VIADD R20, R0, 0x18 ;  /* 0x0000001800147836 */ /* 0x000fe20000000000 */
[----:B------:R-:W-:Y:S01]  /*02d0*/  SHF.R.S32.HI R29, RZ, 0x1f, R21 ;  /* 0x0000001fff1d7819 */ /* 0x000fe20000011415 */
[----:B---3--:R-:W3:Y:S01]  /*02e0*/  LDCU.64 UR14, c[0x0][0x3f0] ;  /* 0x00007e00ff0e77ac */ /* 0x008ee20008000a00 */
[----:B------:R-:W-:Y:S01]  /*02f0*/  SHF.R.S32.HI R31, RZ, 0x1f, R27 ;  /* 0x0000001fff1f7819 */ /* 0x000fe2000001141b */
[----:B----4-:R-:W4:Y:S01]  /*0300*/  @!P0 LDC.64 R38, c[0x0][0x390] ;  /* 0x0000e400ff268b82 */ /* 0x010f220000000a00 */
[----:B------:R-:W-:-:S02]  /*0310*/  @!P0 SHF.R.S32.HI R9, RZ, 0x1f, R0 ;  /* 0x0000001fff098819 */ /* 0x000fc40000011400 */
[----:B------:R-:W-:Y:S02]  /*0320*/  SHF.R.S32.HI R33, RZ, 0x1f, R20 ;  /* 0x0000001fff217819 */ /* 0x000fe40000011414 */
[----:B------:R-:W-:Y:S01]  /*0330*/  LOP3.LUT R4, R4, 0xfffffffd, RZ, 0xc0, !PT ;  /* 0xfffffffd04047812 */ /* 0x000fe200078ec0ff */
[----:B0-----:R-:W-:Y:S01]  /*0340*/  IMAD.U32 R5, RZ, RZ, UR12 ;  /* 0x0000000cff057e24 */ /* 0x001fe2000f8e00ff */
[----:B------:R-:W-:Y:S01]  /*0350*/  UISETP.NE.AND UP1, UPT, UR12, URZ, UPT ;  /* 0x000000ff0c00728c */ /* 0x000fe2000bf25270 */
[----:B------:R-:W-:Y:S02]  /*0360*/  LOP3.LUT R2, R2, 0xfeffffff, RZ, 0xc0, !PT ;  /* 0xfeffffff02027812 */ /* 0x000fe400078ec0ff */
[----:B------:R-:W-:Y:S02]  /*0370*/  @P0 LOP3.LUT R4, R4, 0x2, RZ, 0xfc, !PT ;  /* 0x0000000204040812 */ /* 0x000fe400078efcff */
[----:B------:R-:W-:Y:S02]  /*0380*/  IABS R5, R5 ;  /* 0x0000000500057213 */ /* 0x000fe40000000000 */
[----:B--2---:R-:W-:Y:S01]  /*0390*/  ISETP.GE.U32.AND P1, PT, R21, UR16, PT ;  /* 0x0000001015007c0c */ /* 0x004fe2000bf26070 */
[----:B-1----:R-:W-:Y:S01]  /*03a0*/  @!P0 IMAD R8, R9, R36, RZ ;  /* 0x0000002409088224 */ /* 0x002fe200078e02ff */
[----:B------:R-:W-:Y:S01]  /*03b0*/  R2UR UR11, R5 ;  /* 0x00000000050b72ca */ /* 0x000fe200000e0000 */
[----:B---3--:R-:W-:Y:S01]  /*03c0*/  IMAD.U32 R11, RZ, RZ, UR14 ;  /* 0x0000000eff0b7e24 */ /* 0x008fe2000f8e00ff */
[----:B------:R-:W-:Y:S01]  /*03d0*/  ISETP.GE.U32.AND P2, PT, R27, UR16, PT ;  /* 0x000000101b007c0c */ /* 0x000fe2000bf46070 */
[----:B------:R-:W-:Y:S01]  /*03e0*/  @!P0 IMAD R37, R0, R37, R8 ;  /* 0x0000002500258224 */ /* 0x000fe200078e0208 */
[----:B------:R-:W-:-:S02]  /*03f0*/  ISETP.GE.AND.EX P6, PT, R29, UR17, PT, P1 ;  /* 0x000000111d007c0c */ /* 0x000fc4000bfc6310 */
[----:B------:R-:W-:Y:S02]  /*0400*/  ISETP.GE.AND.EX P5, PT, R31, UR17, PT, P2 ;  /* 0x000000111f007c0c */ /* 0x000fe4000bfa6320 */
[----:B------:R-:W-:Y:S02]  /*0410*/  ISETP.GE.U32.AND P1, PT, R20, UR16, PT ;  /* 0x0000001014007c0c */ /* 0x000fe4000bf26070 */
[----:B------:R-:W-:Y:S02]  /*0420*/  LOP3.LUT R3, R3, 0x7fffffff, RZ, 0xc0, !PT ;  /* 0x7fffffff03037812 */ /* 0x000fe400078ec0ff */
[----:B------:R-:W-:Y:S01]  /*0430*/  ISETP.GE.AND.EX P4, PT, R33, UR17, PT, P1 ;  /* 0x0000001121007c0c */ /* 0x000fe2000bf86310 */
[----:B------:R-:W0:Y:S04]  /*0440*/  I2F.RP R5, UR11 ;  /* 0x0000000b00057d06 */ /* 0x000e280008209400 */
[----:B------:R-:W1:Y:S01]  /*0450*/  @!P6 LDC.64 R22, c[0x0][0x3e0] ;  /* 0x0000f800ff16eb82 */ /* 0x000e620000000a00 */
[----:B------:R-:W-:-:S04]  /*0460*/  @P6 LOP3.LUT R2, R2, 0x1000000, RZ, 0xfc, !PT ;  /* 0x0100000002026812 */ /* 0x000fc800078efcff */
[----:B------:R-:W-:-:S03]  /*0470*/  LOP3.LUT R2, R2, 0xff7fffff, RZ, 0xc0, !PT ;  /* 0xff7fffff02027812 */ /* 0x000fc600078ec0ff */
[----:B------:R-:W2:Y:S01]  /*0480*/  @!P5 LDC.64 R18, c[0x0][0x3e0] ;  /* 0x0000f800ff12db82 */ /* 0x000ea20000000a00 */
[----:B------:R-:W-:Y:S01]  /*0490*/  @P5 LOP3.LUT R2, R2, 0x800000, RZ, 0xfc, !PT ;  /* 0x0080000002025812 */ /* 0x000fe200078efcff */
[----:B0-----:R-:W0:Y:S03]  /*04a0*/  MUFU.RCP R5, R5 ;  /* 0x0000000500057308 */ /* 0x001e260000001000 */
[----:B------:R-:W-:-:S03]  /*04b0*/  LOP3.LUT R2, R2, 0xffbfffff, RZ, 0xc0, !PT ;  /* 0xffbfffff02027812 */ /* 0x000fc600078ec0ff */
[----:B------:R-:W3:Y:S01]  /*04c0*/  @!P6 LDC.64 R16, c[0x0][0x390] ;  /* 0x0000e400ff10eb82 */ /* 0x000ee20000000a00 */
[----:B------:R-:W-:-:S04]  /*04d0*/  @P4 LOP3.LUT R2, R2, 0x400000, RZ, 0xfc, !PT ;  /* 0x0040000002024812 */ /* 0x000fc800078efcff */
[----:B------:R-:W-:-:S03]  /*04e0*/  LOP3.LUT R2, R2, 0xffdfffff, RZ, 0xc0, !PT ;  /* 0xffdfffff02027812 */ /* 0x000fc600078ec0ff */
[----:B-----5:R-:W4:Y:S01]  /*04f0*/  @!P4 LDC.64 R14, c[0x0][0x3e0] ;  /* 0x0000f800ff0ecb82 */ /* 0x020f220000000a00 */
[----:B-1----:R-:W-:Y:S02]  /*0500*/  @!P6 IMAD R26, R29, R22, RZ ;  /* 0x000000161d1ae224 */ /* 0x002fe400078e02ff */
[----:B0-----:R-:W-:Y:S02]  /*0510*/  VIADD R6, R5, 0xffffffe ;  /* 0x0ffffffe05067836 */ /* 0x001fe40000000000 */
[----:B------:R-:W-:-:S03]  /*0520*/  VIADD R5, R0, 0x20 ;  /* 0x0000002000057836 */ /* 0x000fc60000000000 */
[----:B------:R-:W0:Y:S01]  /*0530*/  @!P5 LDC.64 R12, c[0x0][0x390] ;  /* 0x0000e400ff0cdb82 */ /* 0x000e220000000a00 */
[----:B------:R-:W-:Y:S01]  /*0540*/  @!P6 IMAD R29, R21, R23, R26 ;  /* 0x00000017151de224 */ /* 0x000fe200078e021a */
[----:B------:R-:W1:Y:S01]  /*0550*/  F2I.FTZ.U32.TRUNC.NTZ R6, R6 ;  /* 0x0000000600067305 */ /* 0x000e62000021f000 */
[----:B------:R-:W-:Y:S01]  /*0560*/  SHF.R.S32.HI R35, RZ, 0x1f, R5 ;  /* 0x0000001fff237819 */ /* 0x000fe20000011405 */
[----:B--2---:R-:W-:-:S04]  /*0570*/  @!P5 IMAD R26, R31, R18, RZ ;  /* 0x000000121f1ad224 */ /* 0x004fc800078e02ff */
[----:B------:R-:W2:Y:S01]  /*0580*/  @!P4 LDC.64 R68, c[0x0][0x390] ;  /* 0x0000e400ff44cb82 */ /* 0x000ea20000000a00 */
[----:B------:R-:W-:Y:S02]  /*0590*/  @!P5 IMAD R31, R27, R19, R26 ;  /* 0x000000131b1fd224 */ /* 0x000fe400078e021a */
[----:B----4-:R-:W-:Y:S01]  /*05a0*/  @!P4 IMAD R33, R33, R14, RZ ;  /* 0x0000000e2121c224 */ /* 0x010fe200078e02ff */
[----:B-1----:R-:W-:-:S03]  /*05b0*/  R2UR UR7, R6 ;  /* 0x00000000060772ca */ /* 0x002fc600000e0000 */
[----:B------:R-:W-:-:S10]  /*05c0*/  @!P4 IMAD R33, R20, R15, R33 ;  /* 0x0000000f1421c224 */ /* 0x000fd400078e0221 */
[----:B------:R-:W-:-:S04]  /*05d0*/  UIADD3 UR5, UPT, UPT, URZ, -UR7, URZ ;  /* 0x80000007ff057290 */ /* 0x000fc8000fffe0ff */
[----:B------:R-:W-:-:S04]  /*05e0*/  UIMAD UR5, UR5, UR11, URZ ;  /* 0x0000000b050572a4 */ /* 0x000fc8000f8e02ff */
[----:B------:R-:W-:-:S04]  /*05f0*/  UIMAD.WIDE.U32 UR6, UR7, UR5, UR6 ;  /* 0x00000005070672a5 */ /* 0x000fc8000f8e0006 */
[----:B------:R-:W-:-:S04]  /*0600*/  UIMAD.WIDE.U32 UR6, UR7, UR10, URZ ;  /* 0x0000000a070672a5 */ /* 0x000fc8000f8e00ff */
[----:B------:R-:W-:-:S04]  /*0610*/  UIADD3 UR5, UPT, UPT, -UR7, URZ, URZ ;  /* 0x000000ff07057290 */ /* 0x000fc8000fffe1ff */
[----:B------:R-:W-:-:S04]  /*0620*/  UIMAD UR5, UR11, UR5, UR10 ;  /* 0x000000050b0572a4 */ /* 0x000fc8000f8e020a */
[----:B------:R-:W-:-:S11]  /*0630*/  UISETP.GT.U32.AND UP2, UPT, UR11, UR5, UPT ;  /* 0x000000050b00728c */ /* 0x000fd6000bf44070 */
[----:B------:R-:W-:Y:S02]  /*0640*/  @!UP2 UIADD3 UR5, UPT, UPT, UR5, -UR11, URZ ;  /* 0x8000000b0505a290 */ /* 0x000fe4000fffe0ff */
[----:B------:R-:W-:Y:S02]  /*0650*/  @!UP2 UIADD3 UR7, UPT, UPT, UR7, 0x1, URZ ;  /* 0x000000010707a890 */ /* 0x000fe4000fffe0ff */
[----:B------:R-:W-:Y:S02]  /*0660*/  UISETP.GE.U32.AND UP0, UPT, UR5, UR11, UPT ;  /* 0x0000000b0500728c */ /* 0x000fe4000bf06070 */
[----:B------:R-:W-:-:S04]  /*0670*/  ULOP3.LUT UR5, UR9, UR12, URZ, 0x3c, !UPT ;  /* 0x0000000c09057292 */ /* 0x000fc8000f8e3cff */
[----:B------:R-:W-:-:S05]  /*0680*/  UISETP.GE.AND UP2, UPT, UR5, URZ, UPT ;  /* 0x000000ff0500728c */ /* 0x000fca000bf46270 */
[----:B------:R-:W-:-:S06]  /*0690*/  @UP0 UIADD3 UR7, UPT, UPT, UR7, 0x1, URZ ;  /* 0x0000000107070890 */ /* 0x000fcc000fffe0ff */
[----:B------:R-:W-:Y:S02]  /*06a0*/  @!UP2 UIADD3 UR7, UPT, UPT, -UR7, URZ, URZ ;  /* 0x000000ff0707a290 */ /* 0x000fe4000fffe1ff */
[----:B------:R-:W-:-:S04]  /*06b0*/  @!UP1 ULOP3.LUT UR7, URZ, UR12, URZ, 0x33, !UPT ;  /* 0x0000000cff079292 */ /* 0x000fc8000f8e33ff */
[----:B------:R-:W-:Y:S02]  /*06c0*/  UIADD3 UR11, UPT, UPT, -UR7, URZ, URZ ;  /* 0x000000ff070b7290 */ /* 0x000fe4000fffe1ff */
[----:B------:R-:W-:Y:S02]  /*06d0*/  USHF.R.S32.HI UR5, URZ, 0x1f, UR7 ;  /* 0x0000001fff057899 */ /* 0x000fe40008011407 */
[----:B------:R-:W-:Y:S02]  /*06e0*/  UIMAD UR11, UR12, UR11, UR9 ;  /* 0x0000000b0c0b72a4 */ /* 0x000fe4000f8e0209 */
[----:B------:R-:W-:Y:S02]  /*06f0*/  UIMAD UR5, UR5, UR14, URZ ;  /* 0x0000000e050572a4 */ /* 0x000fe4000f8e02ff */
[----:B------:R-:W-:Y:S02]  /*0700*/  UIMAD UR11, UR11, 0x70, URZ ;  /* 0x000000700b0b78a4 */ /* 0x000fe4000f8e02ff */
[----:B------:R-:W-:-:S04]  /*0710*/  UIMAD UR5, UR7, UR15, UR5 ;  /* 0x0000000f070572a4 */ /* 0x000fc8000f8e0205 */
[----:B------:R-:W-:Y:S02]  /*0720*/  IADD3 R6, P2, PT, R24, UR11, RZ ;  /* 0x0000000b18067c10 */ /* 0x000fe4000ff5e0ff */
[----:B------:R-:W-:-:S04]  /*0730*/  MOV R7, UR11 ;  /* 0x0000000b00077c02 */ /* 0x000fc80008000f00 */
[----:B------:R-:W-:Y:S02]  /*0740*/  LEA.HI.X.SX32 R7, R7, RZ, 0x1, P2 ;  /* 0x000000ff07077211 */ /* 0x000fe400010f0eff */
[----:B------:R-:W-:Y:S01]  /*0750*/  ISETP.GE.U32.AND P2, PT, R5, UR16, PT ;  /* 0x0000001005007c0c */ /* 0x000fe2000bf46070 */
[----:B------:R-:W-:-:S03]  /*0760*/  IMAD.WIDE.U32 R6, R11, UR7, R6 ;  /* 0x000000070b067c25 */ /* 0x000fc6000f8e0006 */
[----:B------:R-:W-:Y:S01]  /*0770*/  ISETP.GE.AND.EX P3, PT, R35, UR17, PT, P2 ;  /* 0x0000001123007c0c */ /* 0x000fe2000bf66320 */
[----:B------:R-:W-:Y:S01]  /*0780*/  VIADD R9, R7, UR5 ;  /* 0x0000000507097c36 */ /* 0x000fe20008000000 */
[----:B------:R-:W1:Y:S01]  /*0790*/  LDCU UR5, c[0x0][0x3ec] ;  /* 0x00007d80ff0577ac */ /* 0x000e620008000800 */
[----:B------:R-:W-:-:S04]  /*07a0*/  @!P0 IMAD.MOV.U32 R8, RZ, RZ, R6 ;  /* 0x000000ffff088224 */ /* 0x000fc800078e0006 */
[----:B------:R-:W-:-:S04]  /*07b0*/  @!P0 IMAD.WIDE.U32 R24, R0, R36, R8 ;  /* 0x0000002400188225 */ /* 0x000fc800078e0008 */
[----:B------:R-:W-:Y:S01]  /*07c0*/  @!P0 IMAD.IADD R25, R25, 0x1, R37 ;  /* 0x0000000119198824 */ /* 0x000fe200078e0225 */
[----:B------:R-:W-:Y:S01]  /*07d0*/  @!P0 LEA R28, P1, R24, R38, 0x1 ;  /* 0x00000026181c8211 */ /* 0x000fe200078208ff */
[----:B------:R-:W4:Y:S01]  /*07e0*/  @!P3 LDC.64 R10, c[0x0][0x3e0] ;  /* 0x0000f800ff0abb82 */ /* 0x000f220000000a00 */
[----:B------:R-:W-:Y:S02]  /*07f0*/  @P3 LOP3.LUT R2, R2, 0x200000, RZ, 0xfc, !PT ;  /* 0x0020000002023812 */ /* 0x000fe400078efcff */
[----:B------:R-:W-:Y:S01]  /*0800*/  @!P0 LEA.HI.X R24, R24, R39, R25, 0x1, P1 ;  /* 0x0000002718188211 */ /* 0x000fe200008f0c19 */
[----:B------:R-:W-:Y:S01]  /*0810*/  @!P6 IMAD.MOV.U32 R25, RZ, RZ, R9 ;  /* 0x000000ffff19e224 */ /* 0x000fe200078e0009 */
[----:B------:R-:W-:Y:S01]  /*0820*/  @!P0 STL [R1+0x17c], R28 ;  /* 0x00017c1c01008387 */ /* 0x000fe20000100800 */
[----:B------:R-:W-:Y:S02]  /*0830*/  LOP3.LUT R2, R2, 0xffefffff, RZ, 0xc0, !PT ;  /* 0xffefffff02027812 */ /* 0x000fe400078ec0ff */
[----:B------:R-:W1:Y:S01]  /*0840*/  @!P3 LDC.64 R66, c[0x0][0x390] ;  /* 0x0000e400ff42bb82 */ /* 0x000e620000000a00 */
[----:B------:R3:W-:Y:S02]  /*0850*/  @!P0 STL [R1+0x178], R24 ;  /* 0x0001781801008387 */ /* 0x0007e40000100800 */
[----:B---3--:R-:W-:-:S05]  /*0860*/  @!P6 MOV R24, R6 ;  /* 0x000000060018e202 */ /* 0x008fca0000000f00 */
[----:B------:R-:W-:-:S04]  /*0870*/  @!P6 IMAD.WIDE.U32 R22, R21, R22, R24 ;  /* 0x000000161516e225 */ /* 0x000fc800078e0018 */
[--C-:B------:R-:W-:Y:S01]  /*0880*/  @!P5 IMAD.MOV.U32 R24, RZ, RZ, R6.reuse ;  /* 0x000000ffff18d224 */ /* 0x100fe200078e0006 */
[----:B------:R-:W-:Y:S01]  /*0890*/  @!P6 IADD3 R21, PT, PT, R23, R29, RZ ;  /* 0x0000001d1715e210 */ /* 0x000fe20007ffe0ff */
[----:B------:R-:W-:Y:S01]  /*08a0*/  @!P5 IMAD.MOV.U32 R25, RZ, RZ, R9 ;  /* 0x000000ffff19d224 */ /* 0x000fe200078e0009 */
[C---:B------:R-:W-:Y:S01]  /*08b0*/  @!P6 LEA R36, P1, R22.reuse, R16, 0x1 ;  /* 0x000000101624e211 */ /* 0x040fe200078208ff */
[----:B------:R-:W-:Y:S02]  /*08c0*/  @!P4 IMAD.MOV.U32 R16, RZ, RZ, R6 ;  /* 0x000000ffff10c224 */ /* 0x000fe400078e0006 */
[----:B------:R-:W-:Y:S01]  /*08d0*/  @!P5 IMAD.WIDE.U32 R18, R27, R18, R24 ;  /* 0x000000121b12d225 */ /* 0x000fe200078e0018 */
[----:B------:R-:W-:-:S03]  /*08e0*/  @!P6 LEA.HI.X R37, R22, R17, R21, 0x1, P1 ;  /* 0x000000111625e211 */ /* 0x000fc600008f0c15 */
[----:B------:R-:W-:Y:S01]  /*08f0*/  @!P4 IMAD.MOV.U32 R17, RZ, RZ, R9 ;  /* 0x000000ffff11c224 */ /* 0x000fe200078e0009 */
[----:B0-----:R-:W-:Y:S01]  /*0900*/  @!P5 LEA R24, P1, R18, R12, 0x1 ;  /* 0x0000000c1218d211 */ /* 0x001fe200078208ff */
[----:B------:R-:W-:Y:S01]  /*0910*/  @!P5 IMAD.IADD R19, R19, 0x1, R31 ;  /* 0x000000011313d824 */ /* 0x000fe200078e021f */
[----:B------:R-:W-:Y:S01]  /*0920*/  @!P6 STL.64 [R1+0x120], R36 ;  /* 0x000120240100e387 */ /* 0x000fe20000100a00 */
[----:B----4-:R-:W-:Y:S02]  /*0930*/  @!P3 IMAD R12, R35, R10, RZ ;  /* 0x0000000a230cb224 */ /* 0x010fe400078e02ff */
[----:B------:R-:W-:Y:S01]  /*0940*/  @!P4 IMAD.WIDE.U32 R14, R20, R14, R16 ;  /* 0x0000000e140ec225 */ /* 0x000fe200078e0010 */
[----:B------:R-:W-:-:S03]  /*0950*/  @!P5 LEA.HI.X R25, R18, R13, R19, 0x1, P1 ;  /* 0x0000000d1219d211 */ /* 0x000fc600008f0c13 */
[C---:B------:R-:W-:Y:S01]  /*0960*/  @!P3 IMAD R17, R5.reuse, R11, R12 ;  /* 0x0000000b0511b224 */ /* 0x040fe200078e020c */
[----:B------:R-:W-:Y:S01]  /*0970*/  @!P3 MOV R12, R6 ;  /* 0x00000006000cb202 */ /* 0x000fe20000000f00 */
[----:B------:R-:W-:Y:S01]  /*0980*/  @!P3 IMAD.MOV.U32 R13, RZ, RZ, R9 ;  /* 0x000000ffff0db224 */ /* 0x000fe200078e0009 */
[----:B--2---:R-:W-:Y:S01]  /*0990*/  @!P4 LEA R68, P1, R14, R68, 0x1 ;  /* 0x000000440e44c211 */ /* 0x004fe200078208ff */
[----:B------:R-:W-:Y:S02]  /*09a0*/  @!P5 STL.64 [R1+0x110], R24 ;  /* 0x000110180100d387 */ /* 0x000fe40000100a00 */
[----:B------:R-:W-:-:S04]  /*09b0*/  @!P3 IMAD.WIDE.U32 R10, R5, R10, R12 ;  /* 0x0000000a050ab225 */ /* 0x000fc800078e000c */
[----:B------:R-:W-:Y:S02]  /*09c0*/  @!P4 IMAD.IADD R5, R15, 0x1, R33 ;  /* 0x000000010f05c824 */ /* 0x000fe400078e0221 */
[----:B------:R-:W-:-:S03]  /*09d0*/  @!P3 IMAD.IADD R11, R11, 0x1, R17 ;  /* 0x000000010b0bb824 */ /* 0x000fc600078e0211 */
[----:B------:R-:W-:Y:S02]  /*09e0*/  @!P4 LEA.HI.X R69, R14, R69, R5, 0x1, P1 ;  /* 0x000000450e45c211 */ /* 0x000fe400008f0c05 */
[----:B-1----:R-:W-:Y:S02]  /*09f0*/  @!P3 LEA R66, P1, R10, R66, 0x1 ;  /* 0x000000420a42b211 */ /* 0x002fe400078208ff */
[----:B------:R-:W-:Y:S01]  /*0a00*/  IADD3 R5, PT, PT, R0, 0x28, RZ ;  /* 0x0000002800057810 */ /* 0x000fe20007ffe0ff */
[----:B------:R-:W-:Y:S01]  /*0a10*/  STL.64 [R1+0x370], R68 ;  /* 0x0003704401007387 */ /* 0x000fe20000100a00 */
[----:B------:R-:W-:Y:S02]  /*0a20*/  @!P3 LEA.HI.X R67, R10, R67, R11, 0x1, P1 ;  /* 0x000000430a43b211 */ /* 0x000fe400008f0c0b */
[----:B------:R-:W-:Y:S01]  /*0a30*/  ISETP.GE.U32.AND P1, PT, R5, UR16, PT ;  /* 0x0000001005007c0c */ /* 0x000fe2000bf26070 */
[----:B------:R-:W-:Y:S01]  /*0a40*/  STL [R1+0x378], R66 ;  /* 0x0003784201007387 */ /* 0x000fe20000100800 */
[----:B------:R-:W-:-:S03]  /*0a50*/  SHF.R.S32.HI R11, RZ, 0x1f, R5 ;  /* 0x0000001fff0b7819 */ /* 0x000fc60000011405 */
[----:B------:R-:W-:Y:S01]  /*0a60*/  STL.64 [R1+0x380], R66 ;  /* 0x0003804201007387 */ /* 0x000fe20000100a00 */
[----:B------:R-:W-:-:S03]  /*0a70*/  ISETP.GE.AND.EX P0, PT, R11, UR17, PT, P1 ;  /* 0x000000110b007c0c */ /* 0x000fc6000bf06310 */
[----:B------:R-:W-:Y:S10]  /*0a80*/  STL [R1+0x364], R67 ;  /* 0x0003644301007387 */ /* 0x000ff40000100800 */
[----:B------:R-:W0:Y:S01]  /*0a90*/  @!P0 LDC.64 R12, c[0x0][0x3e0] ;  /* 0x0000f800ff0c8b82 */ /* 0x000e220000000a00 */
[----:B------:R-:W-:-:S04]  /*0aa0*/  @P0 LOP3.LUT R2, R2, 0x100000, RZ, 0xfc, !PT ;  /* 0x0010000002020812 */ /* 0x000fc800078efcff */
[----:B------:R-:W-:-:S03]  /*0ab0*/  LOP3.LUT R2, R2, 0xfff7ffff, RZ, 0xc0, !PT ;  /* 0xfff7ffff02027812 */ /* 0x000fc600078ec0ff */
[----:B------:R-:W1:Y:S01]  /*0ac0*/  @!P0 LDC.64 R32, c[0x0][0x390] ;  /* 0x0000e400ff208b82 */ /* 0x000e620000000a00 */
[----:B0-----:R-:W-:Y:S02]  /*0ad0*/  @!P0 IMAD R10, R11, R12, RZ ;  /* 0x0000000c0b0a8224 */ /* 0x001fe400078e02ff */
[----:B------:R-:W-:Y:S02]  /*0ae0*/  @!P0 IMAD.MOV.U32 R11, RZ, RZ, R9 ;  /* 0x000000ffff0b8224 */ /* 0x000fe400078e0009 */
[----:B------:R-:W-:Y:S02]  /*0af0*/  @!P0 IMAD R13, R5, R13, R10 ;  /* 0x0000000d050d8224 */ /* 0x000fe400078e020a */
[----:B------:R-:W-:-:S04]  /*0b00*/  @!P0 IMAD.MOV.U32 R10, RZ, RZ, R6 ;  /* 0x000000ffff0a8224 */ /* 0x000fc800078e0006 */
[----:B------:R-:W-:-:S04]  /*0b10*/  @!P0 IMAD.WIDE.U32 R10, R5, R12, R10 ;  /* 0x0000000c050a8225 */ /* 0x000fc800078e000a */
[----:B------:R-:W-:Y:S01]  /*0b20*/  @!P0 IMAD.IADD R5, R11, 0x1, R13 ;  /* 0x000000010b058824 */ /* 0x000fe200078e020d */
[----:B-1----:R-:W-:-:S04]  /*0b30*/  @!P0 LEA R32, P1, R10, R32, 0x1 ;  /* 0x000000200a208211 */ /* 0x002fc800078208ff */
[----:B------:R-:W-:Y:S02]  /*0b40*/  @!P0 LEA.HI.X R33, R10, R33, R5, 0x1, P1 ;  /* 0x000000210a218211 */ /* 0x000fe400008f0c05 */
[----:B------:R-:W-:-:S03]  /*0b50*/  IADD3 R5, PT, PT, R0, 0x30, RZ ;  /* 0x0000003000057810 */ /* 0x000fc60007ffe0ff */
[----:B------:R-:W-:Y:S01]  /*0b60*/  STL.64 [R1+0x368], R32 ;  /* 0x0003682001007387 */ /* 0x000fe20000100a00 */
[----:B------:R-:W-:Y:S02]  /*0b70*/  SHF.R.S32.HI R11, RZ, 0x1f, R5 ;  /* 0x0000001fff0b7819 */ /* 0x000fe40000011405 */
[----:B------:R-:W-:Y:S01]  /*0b80*/  ISETP.GE.U32.AND P1, PT, R5, UR16, PT ;  /* 0x0000001005007c0c */ /* 0x000fe2000bf26070 */
[----:B------:R-:W-:Y:S03]  /*0b90*/  STL [R1+0x360], R33 ;  /* 0x0003602101007387 */ /* 0x000fe60000100800 */
[----:B------:R-:W-:-:S13]  /*0ba0*/  ISETP.GE.AND.EX P0, PT, R11, UR17, PT, P1 ;  /* 0x000000110b007c0c */ /* 0x000fda000bf06310 */
        /* <DEDUP_REMOVED lines=18> */
[----:B------:R-:W0:Y:S08]  /*0cd0*/  @!P0 LDC.64 R12, c[0x0][0x3e0] ;  /* 0x0000f800ff0c8b82 */ /* 0x000e300000000a00 */
[----:B------:R-:W1:Y:S01]  /*0ce0*/  @!P0 LDC.64 R40, c[0x0][0x390] ;  /* 0x0000e400ff288b82 */ /* 0x000e620000000a00 */
[----:B0-----:R-:W-:Y:S02]  /*0cf0*/  @!P0 IMAD R10, R11, R12, RZ ;  /* 0x0000000c0b0a8224 */ /* 0x001fe400078e02ff */
[----:B------:R-:W-:-:S02]  /*0d00*/  @!P0 IMAD.MOV.U32 R11, RZ, RZ, R9 ;  /* 0x000000ffff0b8224 */ /* 0x000fc400078e0009 */
        /* <DEDUP_REMOVED lines=9> */
[----:B------:R-:W-:-:S04]  /*0da0*/  ISETP.GE.U32.AND P1, PT, R5, UR16, PT ;  /* 0x0000001005007c0c */ /* 0x000fc8000bf26070 */
        /* <DEDUP_REMOVED lines=25> */
[----:B------:R-:W-:-:S05]  /*0f40*/  @!P2 IMAD.WIDE.U32 R10, R5, R12, R10 ;  /* 0x0000000c050aa225 */ /* 0x000fca00078e000a */
[----:B------:R-:W-:Y:S02]  /*0f50*/  @!P2 IADD3 R5, PT, PT, R11, R13, RZ ;  /* 0x0000000d0b05a210 */ /* 0x000fe40007ffe0ff */
[----:B-1----:R-:W-:-:S04]  /*0f60*/  @!P2 LEA R54, P1, R10, R54, 0x1 ;  /* 0x000000360a36a211 */ /* 0x002fc800078208ff */
[----:B------:R-:W-:Y:S01]  /*0f70*/  @!P2 LEA.HI.X R55, R10, R55, R5, 0x1, P1 ;  /* 0x000000370a37a211 */ /* 0x000fe200008f0c05 */
[----:B------:R-:W-:Y:S01]  /*0f80*/  VIADD R5, R0, 0x50 ;  /* 0x0000005000057836 */ /* 0x000fe20000000000 */
[----:B------:R-:W-:-:S03]  /*0f90*/  LOP3.LUT R4, R4, 0xfffffffe, RZ, 0xc0, !PT ;  /* 0xfffffffe04047812 */ /* 0x000fc600078ec0ff */
[----:B------:R0:W-:Y:S01]  /*0fa0*/  STL [R1+0x358], R55 ;  /* 0x0003583701007387 */ /* 0x0001e20000100800 */
[----:B------:R-:W-:Y:S02]  /*0fb0*/  SHF.R.S32.HI R11, RZ, 0x1f, R5 ;  /* 0x0000001fff0b7819 */ /* 0x000fe40000011405 */
[----:B------:R-:W-:-:S04]  /*0fc0*/  ISETP.GE.U32.AND P1, PT, R5, UR16, PT ;  /* 0x0000001005007c0c */ /* 0x000fc8000bf26070 */
[----:B------:R-:W-:-:S13]  /*0fd0*/  ISETP.GE.AND.EX P2, PT, R11, UR17, PT, P1 ;  /* 0x000000110b007c0c */ /* 0x000fda000bf46310 */
[----:B------:R-:W1:Y:S01]  /*0fe0*/  @!P2 LDC.64 R12, c[0x0][0x3e0] ;  /* 0x0000f800ff0cab82 */ /* 0x000e620000000a00 */
[----:B------:R-:W-:-:S04]  /*0ff0*/  @P2 LOP3.LUT R2, R2, 0x8000, RZ, 0xfc, !PT ;  /* 0x0000800002022812 */ /* 0x000fc800078efcff */
[----:B------:R-:W-:-:S03]  /*1000*/  LOP3.LUT R2, R2, 0xffffbfff, RZ, 0xc0, !PT ;  /* 0xffffbfff02027812 */ /* 0x000fc600078ec0ff */
[----:B------:R-:W2:Y:S01]  /*1010*/  @!P2 LDC.64 R56, c[0x0][0x390] ;  /* 0x0000e400ff38ab82 */ /* 0x000ea20000000a00 */
[----:B-1----:R-:W-:Y:S01]  /*1020*/  @!P2 IMAD R10, R11, R12, RZ ;  /* 0x0000000c0b0aa224 */ /* 0x002fe200078e02ff */
[----:B------:R-:W-:-:S03]  /*1030*/  @!P2 MOV R11, R9 ;  /* 0x00000009000ba202 */ /* 0x000fc60000000f00 */
[----:B------:R-:W-:Y:S02]  /*1040*/  @!P2 IMAD R13, R5, R13, R10 ;  /* 0x0000000d050da224 */ /* 0x000fe400078e020a */
[----:B------:R-:W-:-:S04]  /*1050*/  @!P2 IMAD.MOV.U32 R10, RZ, RZ, R6 ;  /* 0x000000ffff0aa224 */ /* 0x000fc800078e0006 */
[----:B------:R-:W-:-:S04]  /*1060*/  @!P2 IMAD.WIDE.U32 R10, R5, R12, R10 ;  /* 0x0000000c050aa225 */ /* 0x000fc800078e000a */
[----:B------:R-:W-:Y:S01]  /*1070*/  @!P2 IMAD.IADD R5, R11, 0x1, R13 ;  /* 0x000000010b05a824 */ /* 0x000fe200078e020d */
[----:B--2---:R-:W-:-:S04]  /*1080*/  @!P2 LEA R56, P1, R10, R56, 0x1 ;  /* 0x000000380a38a211 */ /* 0x004fc800078208ff */
[----:B------:R-:W-:Y:S01]  /*1090*/  @!P2 LEA.HI.X R57, R10, R57, R5, 0x1, P1 ;  /* 0x000000390a39a211 */ /* 0x000fe200008f0c05 */
[----:B------:R-:W-:Y:S01]  /*10a0*/  VIADD R5, R0, 0x58 ;  /* 0x0000005800057836 */ /* 0x000fe20000000000 */
[----:B0-----:R-:W-:-:S03]  /*10b0*/  PRMT R55, RZ, 0x7610, R55 ;  /* 0x00007610ff377816 */ /* 0x001fc60000000037 */
        /* <DEDUP_REMOVED lines=8> */
[----:B-1----:R-:W-:Y:S02]  /*1140*/  @!P2 IMAD R10, R11, R12, RZ ;  /* 0x0000000c0b0aa224 */ /* 0x002fe400078e02ff */
[----:B------:R-:W-:Y:S02]  /*1150*/  @!P2 IMAD.MOV.U32 R11, RZ, RZ, R9 ;  /* 0x000000ffff0ba224 */ /* 0x000fe400078e0009 */
[----:B------:R-:W-:Y:S01]  /*1160*/  @!P2 IMAD R13, R5, R13, R10 ;  /* 0x0000000d050da224 */ /* 0x000fe200078e020a */
[----:B------:R-:W-:-:S05]  /*1170*/  @!P2 MOV R10, R6 ;  /* 0x00000006000aa202 */ /* 0x000fca0000000f00 */
[----:B------:R-:W-:-:S04]  /*1180*/  @!P2 IMAD.WIDE.U32 R10, R5, R12, R10 ;  /* 0x0000000c050aa225 */ /* 0x000fc800078e000a */
[----:B------:R-:W-:Y:S01]  /*1190*/  @!P2 IMAD.IADD R5, R11, 0x1, R13 ;  /* 0x000000010b05a824 */ /* 0x000fe200078e020d */
[----:B--2---:R-:W-:-:S04]  /*11a0*/  @!P2 LEA R46, P1, R10, R46, 0x1 ;  /* 0x0000002e0a2ea211 */ /* 0x004fc800078208ff */
[----:B------:R-:W-:Y:S02]  /*11b0*/  @!P2 LEA.HI.X R47, R10, R47, R5, 0x1, P1 ;  /* 0x0000002f0a2fa211 */ /* 0x000fe400008f0c05 */
[----:B------:R-:W-:Y:S02]  /*11c0*/  IADD3 R5, PT, PT, R0, 0x60, RZ ;  /* 0x0000006000057810 */ /* 0x000fe40007ffe0ff */
[----:B0-----:R-:W-:Y:S01]  /*11d0*/  PRMT R57, RZ, 0x7610, R57 ;  /* 0x00007610ff397816 */ /* 0x001fe20000000039 */
        /* <DEDUP_REMOVED lines=10> */
[----:B------:R-:W-:Y:S02]  /*1280*/  @!P2 IMAD R13, R5, R13, R10 ;  /* 0x0000000d050da224 */ /* 0x000fe400078e020a */
[----:B------:R-:W-:-:S04]  /*1290*/  @!P2 IMAD.MOV.U32 R10, RZ, RZ, R6 ;  /* 0x000000ffff0aa224 */ /* 0x000fc800078e0006 */
[----:B------:R-:W-:-:S05]  /*12a0*/  @!P2 IMAD.WIDE.U32 R10, R5, R12, R10 ;  /* 0x0000000c050aa225 */ /* 0x000fca00078e000a */
[----:B------:R-:W-:Y:S02]  /*12b0*/  @!P2 IADD3 R5, PT, PT, R11, R13, RZ ;  /* 0x0000000d0b05a210 */ /* 0x000fe40007ffe0ff */
[----:B--2---:R-:W-:-:S04]  /*12c0*/  @!P2 LEA R14, P1, R10, R14, 0x1 ;  /* 0x0000000e0a0ea211 */ /* 0x004fc800078208ff */
[----:B------:R-:W-:Y:S01]  /*12d0*/  @!P2 LEA.HI.X R15, R10, R15, R5, 0x1, P1 ;  /* 0x0000000f0a0fa211 */ /* 0x000fe200008f0c05 */
[----:B------:R-:W-:-:S05]  /*12e0*/  VIADD R5, R0, 0x68 ;  /* 0x0000006800057836 */ /* 0x000fca0000000000 */
        /* <DEDUP_REMOVED lines=17> */
[----:B------:R-:W-:Y:S01]  /*1400*/  STL [R1+0x34c], R51 ;  /* 0x00034c3301007387 */ /* 0x000fe20000100800 */
        /* <DEDUP_REMOVED lines=9> */
[----:B------:R-:W-:Y:S01]  /*14a0*/  @!P2 IMAD R13, R5, R13, R10 ;  /* 0x0000000d050da224 */ /* 0x000fe200078e020a */
[----:B------:R-:W-:-:S05]  /*14b0*/  @!P2 MOV R10, R6 ;  /* 0x00000006000aa202 */ /* 0x000fca0000000f00 */
[----:B------:R-:W-:-:S04]  /*14c0*/  @!P2 IMAD.WIDE.U32 R10, R5, R12, R10 ;  /* 0x0000000c050aa225 */ /* 0x000fc800078e000a */
[----:B------:R-:W-:Y:S01]  /*14d0*/  @!P2 IMAD.IADD R5, R11, 0x1, R13 ;  /* 0x000000010b05a824 */ /* 0x000fe200078e020d */
[----:B-1----:R-:W-:-:S04]  /*14e0*/  @!P2 LEA R34, P1, R10, R34, 0x1 ;  /* 0x000000220a22a211 */ /* 0x002fc800078208ff */
[----:B------:R-:W-:Y:S02]  /*14f0*/  @!P2 LEA.HI.X R35, R10, R35, R5, 0x1, P1 ;  /* 0x000000230a23a211 */ /* 0x000fe400008f0c05 */
[----:B------:R-:W-:-:S03]  /*1500*/  IADD3 R5, PT, PT, R0, 0x78, RZ ;  /* 0x0000007800057810 */ /* 0x000fc60007ffe0ff */
        /* <DEDUP_REMOVED lines=16> */
[----:B------:R-:W-:Y:S01]  /*1610*/  VIADD R5, R0, 0x80 ;  /* 0x0000008000057836 */ /* 0x000fe20000000000 */
[----:B0-----:R-:W-:Y:S02]  /*1620*/  PRMT R35, RZ, 0x7610, R35 ;  /* 0x00007610ff237816 */ /* 0x001fe40000000023 */
[----:B------:R-:W-:Y:S01]  /*1630*/  PRMT R51, RZ, 0x7610, R51 ;  /* 0x00007610ff337816 */ /* 0x000fe20000000033 */
        /* <DEDUP_REMOVED lines=10> */
[----:B------:R-:W-:Y:S02]  /*16e0*/  @!P2 IMAD R13, R5, R13, R10 ;  /* 0x0000000d050da224 */ /* 0x000fe400078e020a */
[----:B------:R-:W-:-:S04]  /*16f0*/  @!P2 IMAD.MOV.U32 R10, RZ, RZ, R6 ;  /* 0x000000ffff0aa224 */ /* 0x000fc800078e0006 */
[----:B------:R-:W-:-:S04]  /*1700*/  @!P2 IMAD.WIDE.U32 R10, R5, R12, R10 ;  /* 0x0000000c050aa225 */ /* 0x000fc800078e000a */
[----:B------:R-:W-:Y:S01]  /*1710*/  @!P2 IMAD.IADD R5, R11, 0x1, R13 ;  /* 0x000000010b05a824 */ /* 0x000fe200078e020d */
[----:B-1----:R-:W-:-:S04]  /*1720*/  @!P2 LEA R36, P1, R10, R36, 0x1 ;  /* 0x000000240a24a211 */ /* 0x002fc800078208ff */
[----:B------:R-:W-:Y:S01]  /*1730*/  @!P2 LEA.HI.X R37, R10, R37, R5, 0x1, P1 ;  /* 0x000000250a25a211 */ /* 0x000fe200008f0c05 */
[----:B------:R-:W-:-:S04]  /*1740*/  VIADD R5, R0, 0x88 ;  /* 0x0000008800057836 */ /* 0x000fc80000000000 */
        /* <DEDUP_REMOVED lines=35> */
[----:B------:R-:W-:-:S03]  /*1980*/  PRMT R49, RZ, 0x7610, R49 ;  /* 0x00007610ff317816 */ /* 0x000fc60000000031 */
        /* <DEDUP_REMOVED lines=84> */
[----:B------:R-:W-:-:S04]  /*1ed0*/  IADD3 R5, PT, PT, R0, 0xc0, RZ ;  /* 0x000000c000057810 */ /* 0x000fc80007ffe0ff */
        /* <DEDUP_REMOVED lines=51> */
[----:B------:R0:W-:Y:S01]  /*2210*/  @!P2 STL.64 [R1+0x248], R20 ;  /* 0x000248140100a387 */ /* 0x0001e20000100a00 */
[----:B------:R-:W-:Y:S02]  /*2220*/  SHF.R.S32.HI R19, RZ, 0x1f, R5 ;  /* 0x0000001fff137819 */ /* 0x000fe40000011405 */
[----:B------:R-:W-:-:S04]  /*2230*/  ISETP.GE.U32.AND P1, PT, R5, UR16, PT ;  /* 0x0000001005007c0c */ /* 0x000fc8000bf26070 */
[----:B------:R-:W-:-:S13]  /*2240*/  ISETP.GE.AND.EX P2, PT, R19, UR17, PT, P1 ;  /* 0x0000001113007c0c */ /* 0x000fda000bf46310 */
[----:B------:R-:W1:Y:S01]  /*2250*/  @!P2 LDC.64 R10, c[0x0][0x3e0] ;  /* 0x0000f800ff0aab82 */ /* 0x000e620000000a00 */
[----:B------:R-:W-:-:S04]  /*2260*/  @P2 LOP3.LUT R3, R3, 0x40000000, RZ, 0xfc, !PT ;  /* 0x4000000003032812 */ /* 0x000fc800078efcff */
[----:B------:R-:W-:-:S03]  /*2270*/  LOP3.LUT R3, R3, 0xdfffffff, RZ, 0xc0, !PT ;  /* 0xdfffffff03037812 */ /* 0x000fc600078ec0ff */
[----:B------:R-:W0:Y:S01]  /*2280*/  @!P2 LDC.64 R16, c[0x0][0x390] ;  /* 0x0000e400ff10ab82 */ /* 0x000e220000000a00 */
[----:B-1----:R-:W-:Y:S02]  /*2290*/  @!P2 IMAD R18, R19, R10, RZ ;  /* 0x0000000a1312a224 */ /* 0x002fe400078e02ff */
[----:B------:R-:W-:Y:S02]  /*22a0*/  @!P2 IMAD.MOV.U32 R19, RZ, RZ, R9 ;  /* 0x000000ffff13a224 */ /* 0x000fe400078e0009 */
[----:B------:R-:W-:Y:S02]  /*22b0*/  @!P2 IMAD R11, R5, R11, R18 ;  /* 0x0000000b050ba224 */ /* 0x000fe400078e0212 */
[----:B------:R-:W-:-:S04]  /*22c0*/  @!P2 IMAD.MOV.U32 R18, RZ, RZ, R6 ;  /* 0x000000ffff12a224 */ /* 0x000fc800078e0006 */
[----:B------:R-:W-:-:S04]  /*22d0*/  @!P2 IMAD.WIDE.U32 R18, R5, R10, R18 ;  /* 0x0000000a0512a225 */ /* 0x000fc800078e0012 */
[----:B------:R-:W-:Y:S01]  /*22e0*/  VIADD R5, R0, 0xe0 ;  /* 0x000000e000057836 */ /* 0x000fe20000000000 */
[----:B------:R-:W-:Y:S02]  /*22f0*/  @!P2 IADD3 R11, PT, PT, R19, R11, RZ ;  /* 0x0000000b130ba210 */ /* 0x000fe40007ffe0ff */
[----:B0-----:R-:W-:-:S04]  /*2300*/  @!P2 LEA R20, P1, R18, R16, 0x1 ;  /* 0x000000101214a211 */ /* 0x001fc800078208ff */
[----:B------:R-:W-:Y:S02]  /*2310*/  @!P2 LEA.HI.X R21, R18, R17, R11, 0x1, P1 ;  /* 0x000000111215a211 */ /* 0x000fe400008f0c0b */
[----:B------:R-:W-:Y:S02]  /*2320*/  SHF.R.S32.HI R18, RZ, 0x1f, R5 ;  /* 0x0000001fff127819 */ /* 0x000fe40000011405 */
[----:B------:R-:W-:Y:S01]  /*2330*/  ISETP.GE.U32.AND P1, PT, R5, UR16, PT ;  /* 0x0000001005007c0c */ /* 0x000fe2000bf26070 */
[----:B------:R0:W-:Y:S03]  /*2340*/  @!P2 STL.64 [R1+0x258], R20 ;  /* 0x000258140100a387 */ /* 0x0001e60000100a00 */
[----:B------:R-:W-:-:S13]  /*2350*/  ISETP.GE.AND.EX P2, PT, R18, UR17, PT, P1 ;  /* 0x0000001112007c0c */ /* 0x000fda000bf46310 */
[----:B------:R-:W1:Y:S01]  /*2360*/  @!P2 LDC.64 R10, c[0x0][0x3e0] ;  /* 0x0000f800ff0aab82 */ /* 0x000e620000000a00 */
[----:B------:R-:W-:Y:S02]  /*2370*/  @!P2 MOV R19, R9 ;  /* 0x000000090013a202 */ /* 0x000fe40000000f00 */
[----:B------:R-:W-:-:S04]  /*2380*/  @P2 LOP3.LUT R3, R3, 0x20000000, RZ, 0xfc, !PT ;  /* 0x2000000003032812 */ /* 0x000fc800078efcff */
[----:B------:R-:W-:Y:S01]  /*2390*/  LOP3.LUT R3, R3, 0xefffffff, RZ, 0xc0, !PT ;  /* 0xefffffff03037812 */ /* 0x000fe200078ec0ff */
[----:B------:R-:W0:Y:S01]  /*23a0*/  @!P2 LDC.64 R16, c[0x0][0x390] ;  /* 0x0000e400ff10ab82 */ /* 0x000e220000000a00 */
[----:B-1----:R-:W-:-:S04]  /*23b0*/  @!P2 IMAD R18, R18, R10, RZ ;  /* 0x0000000a1212a224 */ /* 0x002fc800078e02ff */
[----:B------:R-:W-:Y:S02]  /*23c0*/  @!P2 IMAD R11, R5, R11, R18 ;  /* 0x0000000b050ba224 */ /* 0x000fe400078e0212 */
[----:B------:R-:W-:-:S04]  /*23d0*/  @!P2 IMAD.MOV.U32 R18, RZ, RZ, R6 ;  /* 0x000000ffff12a224 */ /* 0x000fc800078e0006 */
[----:B------:R-:W-:-:S04]  /*23e0*/  @!P2 IMAD.WIDE.U32 R18, R5, R10, R18 ;  /* 0x0000000a0512a225 */ /* 0x000fc800078e0012 */
[----:B------:R-:W-:Y:S01]  /*23f0*/  @!P2 IMAD.IADD R11, R19, 0x1, R11 ;  /* 0x00000001130ba824 */ /* 0x000fe200078e020b */
[----:B0-----:R-:W-:Y:S01]  /*2400*/  @!P2 LEA R20, P1, R18, R16, 0x1 ;  /* 0x000000101214a211 */ /* 0x001fe200078208ff */
[----:B------:R-:W-:-:S03]  /*2410*/  VIADD R5, R0, 0xe8 ;  /* 0x000000e800057836 */ /* 0x000fc60000000000 */
[----:B------:R-:W-:Y:S02]  /*2420*/  @!P2 LEA.HI.X R21, R18, R17, R11, 0x1, P1 ;  /* 0x000000111215a211 */ /* 0x000fe400008f0c0b */
[----:B------:R-:W-:Y:S02]  /*2430*/  SHF.R.S32.HI R18, RZ, 0x1f, R5 ;  /* 0x0000001fff127819 */ /* 0x000fe40000011405 */
[----:B------:R-:W-:Y:S01]  /*2440*/  ISETP.GE.U32.AND P1, PT, R5, UR16, PT ;  /* 0x0000001005007c0c */ /* 0x000fe2000bf26070 */
[----:B------:R0:W-:Y:S03]  /*2450*/  @!P2 STL.64 [R1+0x270], R20 ;  /* 0x000270140100a387 */ /* 0x0001e60000100a00 */
[----:B------:R-:W-:-:S13]  /*2460*/  ISETP.GE.AND.EX P2, PT, R18, UR17, PT, P1 ;  /* 0x0000001112007c0c */ /* 0x000fda000bf46310 */
[----:B------:R-:W1:Y:S01]  /*2470*/  @!P2 LDC.64 R10, c[0x0][0x3e0] ;  /* 0x0000f800ff0aab82 */ /* 0x000e620000000a00 */
[----:B------:R-:W-:Y:S01]  /*2480*/  @!P2 IMAD.MOV.U32 R19, RZ, RZ, R9 ;  /* 0x000000ffff13a224 */ /* 0x000fe200078e0009 */
[----:B------:R-:W-:-:S04]  /*2490*/  @P2 LOP3.LUT R3, R3, 0x10000000, RZ, 0xfc, !PT ;  /* 0x1000000003032812 */ /* 0x000fc800078efcff */
[----:B------:R-:W-:Y:S02]  /*24a0*/  LOP3.LUT R3, R3, 0xf7ffffff, RZ, 0xc0, !PT ;  /* 0xf7ffffff03037812 */ /* 0x000fe400078ec0ff */
[----:B------:R-:W0:Y:S01]  /*24b0*/  @!P2 LDC.64 R16, c[0x0][0x390] ;  /* 0x0000e400ff10ab82 */ /* 0x000e220000000a00 */
[----:B-1----:R-:W-:-:S04]  /*24c0*/  @!P2 IMAD R18, R18, R10, RZ ;  /* 0x0000000a1212a224 */ /* 0x002fc800078e02ff */
[----:B------:R-:W-:Y:S01]  /*24d0*/  @!P2 IMAD R11, R5, R11, R18 ;  /* 0x0000000b050ba224 */ /* 0x000fe200078e0212 */
[----:B------:R-:W-:-:S05]  /*24e0*/  @!P2 MOV R18, R6 ;  /* 0x000000060012a202 */ /* 0x000fca0000000f00 */
[----:B------:R-:W-:Y:S01]  /*24f0*/  @!P2 IMAD.WIDE.U32 R18, R5, R10, R18 ;  /* 0x0000000a0512a225 */ /* 0x000fe200078e0012 */
[----:B------:R-:W-:-:S03]  /*2500*/  IADD3 R5, PT, PT, R0, 0xf0, RZ ;  /* 0x000000f000057810 */ /* 0x000fc60007ffe0ff */
[----:B------:R-:W-:Y:S01]  /*2510*/  @!P2 IMAD.IADD R11, R19, 0x1, R11 ;  /* 0x00000001130ba824 */ /* 0x000fe200078e020b */
[----:B0-----:R-:W-:-:S04]  /*2520*/  @!P2 LEA R20, P1, R18, R16, 0x1 ;  /* 0x000000101214a211 */ /* 0x001fc800078208ff */
        /* <DEDUP_REMOVED lines=230> */
[----:B------:R-:W2:Y:S01]  /*3390*/  @!P2 LDC.64 R16, c[0x0][0x390] ;  /* 0x0000e400ff10ab82 */ /* 0x000ea20000000a00 */
[----:B-1----:R-:W-:-:S04]  /*33a0*/  @!P2 IMAD R18, R18, R10, RZ ;  /* 0x0000000a1212a224 */ /* 0x002fc800078e02ff */
[----:B------:R-:W-:Y:S02]  /*33b0*/  @!P2 IMAD R11, R5, R11, R18 ;  /* 0x0000000b050ba224 */ /* 0x000fe400078e0212 */
[----:B------:R-:W-:-:S04]  /*33c0*/  @!P2 IMAD.MOV.U32 R18, RZ, RZ, R6 ;  /* 0x000000ffff12a224 */ /* 0x000fc800078e0006 */
[----:B------:R-:W-:-:S04]  /*33d0*/  @!P2 IMAD.WIDE.U32 R18, R5, R10, R18 ;  /* 0x0000000a0512a225 */ /* 0x000fc800078e0012 */
[----:B------:R-:W-:Y:S01]  /*33e0*/  @!P2 IMAD.IADD R11, R19, 0x1, R11 ;  /* 0x00000001130ba824 */ /* 0x000fe200078e020b */
[----:B--2---:R-:W-:Y:S01]  /*33f0*/  @!P2 LEA R32, P1, R18, R16, 0x1 ;  /* 0x000000101220a211 */ /* 0x004fe200078208ff */
[----:B------:R-:W-:-:S03]  /*3400*/  VIADD R5, R0, 0x160 ;  /* 0x0000016000057836 */ /* 0x000fc60000000000 */
[----:B------:R-:W-:Y:S02]  /*3410*/  @!P2 LEA.HI.X R33, R18, R17, R11, 0x1, P1 ;  /* 0x000000111221a211 */ /* 0x000fe400008f0c0b */
[----:B------:R-:W-:Y:S02]  /*3420*/  SHF.R.S32.HI R18, RZ, 0x1f, R5 ;  /* 0x0000001fff127819 */ /* 0x000fe40000011405 */
[----:B------:R-:W-:-:S04]  /*3430*/  ISETP.GE.U32.AND P1, PT, R5, UR16, PT ;  /* 0x0000001005007c0c */ /* 0x000fc8000bf26070 */
        /* <DEDUP_REMOVED lines=56> */
[----:B------:R-:W2:Y:S01]  /*37c0*/  @!P2 LDC.64 R16, c[0x0][0x390] ;  /* 0x0000e400ff10ab82 */ /* 0x000ea20000000a00 */
[----:B-1----:R-:W-:-:S04]  /*37d0*/  @!P2 IMAD R18, R18, R10, RZ ;  /* 0x0000000a1212a224 */ /* 0x002fc800078e02ff */
[----:B------:R-:W-:Y:S01]  /*37e0*/  @!P2 IMAD R11, R5, R11, R18 ;  /* 0x0000000b050ba224 */ /* 0x000fe200078e0212 */
[----:B------:R-:W-:-:S05]  /*37f0*/  @!P2 MOV R18, R6 ;  /* 0x000000060012a202 */ /* 0x000fca0000000f00 */
[----:B------:R-:W-:Y:S01]  /*3800*/  @!P2 IMAD.WIDE.U32 R18, R5, R10, R18 ;  /* 0x0000000a0512a225 */ /* 0x000fe200078e0012 */
[----:B------:R-:W-:-:S03]  /*3810*/  IADD3 R5, PT, PT, R0, 0x180, RZ ;  /* 0x0000018000057810 */ /* 0x000fc60007ffe0ff */
[----:B------:R-:W-:Y:S01]  /*3820*/  @!P2 IMAD.IADD R11, R19, 0x1, R11 ;  /* 0x00000001130ba824 */ /* 0x000fe200078e020b */
[----:B--2---:R-:W-:-:S04]  /*3830*/  @!P2 LEA R66, P1, R18, R16, 0x1 ;  /* 0x000000101242a211 */ /* 0x004fc800078208ff */
        /* <DEDUP_REMOVED lines=112> */
[----:B------:R-:W-:Y:S02]  /*3f40*/  @!P2 IMAD R11, R5, R11, R18 ;  /* 0x0000000b050ba224 */ /* 0x000fe400078e0212 */
[----:B------:R-:W-:-:S04]  /*3f50*/  @!P2 IMAD.MOV.U32 R18, RZ, RZ, R6 ;  /* 0x000000ffff12a224 */ /* 0x000fc800078e0006 */
[----:B------:R-:W-:-:S04]  /*3f60*/  @!P2 IMAD.WIDE.U32 R18, R5, R10, R18 ;  /* 0x0000000a0512a225 */ /* 0x000fc800078e0012 */
[----:B------:R-:W-:Y:S01]  /*3f70*/  VIADD R5, R0, 0x1b8 ;  /* 0x000001b800057836 */ /* 0x000fe20000000000 */
[----:B------:R-:W-:Y:S02]  /*3f80*/  @!P2 IADD3 R11, PT, PT, R19, R11, RZ ;  /* 0x0000000b130ba210 */ /* 0x000fe40007ffe0ff */
[----:B--2---:R-:W-:-:S04]  /*3f90*/  @!P2 LEA R40, P1, R18, R16, 0x1 ;  /* 0x000000101228a211 */ /* 0x004fc800078208ff */
[----:B------:R-:W-:Y:S02]  /*3fa0*/  @!P2 LEA.HI.X R41, R18, R17, R11, 0x1, P1 ;  /* 0x000000111229a211 */ /* 0x000fe400008f0c0b */
        /* <DEDUP_REMOVED lines=38> */
[----:B------:R-:W-:-:S06]  /*4210*/  @P2 LOP3.LUT R3, R3, 0x1, RZ, 0xfc, !PT ;  /* 0x0000000103032812 */ /* 0x000fcc00078efcff */
[----:B------:R-:W2:Y:S01]  /*4220*/  @!P2 LDC.64 R10, c[0x0][0x390] ;  /* 0x0000e400ff0aab82 */ /* 0x000ea20000000a00 */
[----:B-1----:R-:W-:-:S04]  /*4230*/  @!P2 IMAD R18, R18, R16, RZ ;  /* 0x000000101212a224 */ /* 0x002fc800078e02ff */
[----:B------:R-:W-:Y:S02]  /*4240*/  @!P2 IMAD R17, R5, R17, R18 ;  /* 0x000000110511a224 */ /* 0x000fe400078e0212 */
[----:B------:R-:W-:-:S04]  /*4250*/  @!P2 IMAD.MOV.U32 R18, RZ, RZ, R6 ;  /* 0x000000ffff12a224 */ /* 0x000fc800078e0006 */
[----:B------:R-:W-:-:S04]  /*4260*/  @!P2 IMAD.WIDE.U32 R18, R5, R16, R18 ;  /* 0x000000100512a225 */ /* 0x000fc800078e0012 */
[----:B------:R-:W-:Y:S01]  /*4270*/  VIADD R5, R0, 0x1d0 ;  /* 0x000001d000057836 */ /* 0x000fe20000000000 */
[----:B------:R-:W-:Y:S02]  /*4280*/  @!P2 IADD3 R17, PT, PT, R19, R17, RZ ;  /* 0x000000111311a210 */ /* 0x000fe40007ffe0ff */
[C---:B--2---:R-:W-:Y:S02]  /*4290*/  @!P2 LEA R10, P1, R18.reuse, R10, 0x1 ;  /* 0x0000000a120aa211 */ /* 0x044fe400078208ff */
[----:B0-----:R-:W-:Y:S02]  /*42a0*/  SHF.R.S32.HI R20, RZ, 0x1f, R5 ;  /* 0x0000001fff147819 */ /* 0x001fe40000011405 */
[----:B------:R-:W-:Y:S02]  /*42b0*/  @!P2 LEA.HI.X R11, R18, R11, R17, 0x1, P1 ;  /* 0x0000000b120ba211 */ /* 0x000fe400008f0c11 */
[----:B------:R-:W-:-:S03]  /*42c0*/  ISETP.GE.U32.AND P1, PT, R5, UR16, PT ;  /* 0x0000001005007c0c */ /* 0x000fc6000bf26070 */
[----:B------:R0:W-:Y:S01]  /*42d0*/  STL.64 [R1+0x2d8], R10 ;  /* 0x0002d80a01007387 */ /* 0x0001e20000100a00 */
[----:B------:R-:W-:Y:S01]  /*42e0*/  ISETP.GE.AND.EX P1, PT, R20, UR5, PT, P1 ;  /* 0x0000000514007c0c */ /* 0x000fe2000bf26310 */
[----:B0-----:R-:W-:-:S12]  /*42f0*/  IMAD.MOV.U32 R10, RZ, RZ, R52 ;  /* 0x000000ffff0a7224 */ /* 0x001fd800078e0034 */
[----:B------:R-:W0:Y:S01]  /*4300*/  @!P1 LDC.64 R16, c[0x0][0x3e0] ;  /* 0x0000f800ff109b82 */ /* 0x000e220000000a00 */
[----:B------:R-:W-:Y:S02]  /*4310*/  @!P1 MOV R21, R9 ;  /* 0x0000000900159202 */ /* 0x000fe40000000f00 */
[----:B------:R-:W-:-:S05]  /*4320*/  @P1 LOP3.LUT R2, R2, 0x10000000, RZ, 0xfc, !PT ;  /* 0x1000000002021812 */ /* 0x000fca00078efcff */
[----:B------:R-:W1:Y:S01]  /*4330*/  @!P1 LDC.64 R18, c[0x0][0x390] ;  /* 0x0000e400ff129b82 */ /* 0x000e620000000a00 */
[----:B0-----:R-:W-:-:S04]  /*4340*/  @!P1 IMAD R20, R20, R16, RZ ;  /* 0x0000001014149224 */ /* 0x001fc800078e02ff */
[----:B------:R-:W-:Y:S02]  /*4350*/  @!P1 IMAD R17, R5, R17, R20 ;  /* 0x0000001105119224 */ /* 0x000fe400078e0214 */
[----:B------:R-:W-:-:S04]  /*4360*/  @!P1 IMAD.MOV.U32 R20, RZ, RZ, R6 ;  /* 0x000000ffff149224 */ /* 0x000fc800078e0006 */
[----:B------:R-:W-:-:S04]  /*4370*/  @!P1 IMAD.WIDE.U32 R20, R5, R16, R20 ;  /* 0x0000001005149225 */ /* 0x000fc800078e0014 */
[----:B------:R-:W-:Y:S01]  /*4380*/  @!P1 IMAD.IADD R17, R21, 0x1, R17 ;  /* 0x0000000115119824 */ /* 0x000fe200078e0211 */
[----:B-1----:R-:W-:Y:S01]  /*4390*/  @!P1 LEA R68, P2, R20, R18, 0x1 ;  /* 0x0000001214449211 */ /* 0x002fe200078408ff */
[----:B------:R-:W-:-:S03]  /*43a0*/  VIADD R5, R0, 0x1d8 ;  /* 0x000001d800057836 */ /* 0x000fc60000000000 */
[----:B------:R-:W-:Y:S02]  /*43b0*/  @!P1 LEA.HI.X R69, R20, R19, R17, 0x1, P2 ;  /* 0x0000001314459211 */ /* 0x000fe400010f0c11 */
[----:B------:R-:W-:Y:S02]  /*43c0*/  SHF.R.S32.HI R18, RZ, 0x1f, R5 ;  /* 0x0000001fff127819 */ /* 0x000fe40000011405 */
[----:B------:R-:W-:Y:S01]  /*43d0*/  ISETP.GE.U32.AND P2, PT, R5, UR16, PT ;  /* 0x0000001005007c0c */ /* 0x000fe2000bf46070 */
[----:B------:R-:W-:Y:S01]  /*43e0*/  VIADD R52, R0, 0x1f8 ;  /* 0x000001f800347836 */ /* 0x000fe20000000000 */
[----:B------:R-:W-:Y:S02]  /*43f0*/  LOP3.LUT P1, RZ, R2, 0x400000, RZ, 0xc0, !PT ;  /* 0x0040000002ff7812 */ /* 0x000fe4000782c0ff */
[----:B------:R-:W-:Y:S02]  /*4400*/  ISETP.GE.AND.EX P2, PT, R18, UR5, PT, P2 ;  /* 0x0000000512007c0c */ /* 0x000fe4000bf46320 */
[----:B------:R-:W-:-:S11]  /*4410*/  LOP3.LUT R2, R2, 0xf7ffffff, RZ, 0xc0, !PT ;  /* 0xf7ffffff02027812 */ /* 0x000fd600078ec0ff */
[----:B------:R-:W0:Y:S01]  /*4420*/  @!P2 LDC.64 R16, c[0x0][0x3e0] ;  /* 0x0000f800ff10ab82 */ /* 0x000e220000000a00 */
[----:B------:R-:W-:Y:S01]  /*4430*/  @!P2 IMAD.MOV.U32 R19, RZ, RZ, R9 ;  /* 0x000000ffff13a224 */ /* 0x000fe200078e0009 */
[----:B------:R-:W-:-:S06]  /*4440*/  @P2 LOP3.LUT R2, R2, 0x8000000, RZ, 0xfc, !PT ;  /* 0x0800000002022812 */ /* 0x000fcc00078efcff */
[----:B------:R-:W1:Y:S01]  /*4450*/  @!P2 LDC.64 R22, c[0x0][0x390] ;  /* 0x0000e400ff16ab82 */ /* 0x000e620000000a00 */
[----:B0-----:R-:W-:-:S04]  /*4460*/  @!P2 IMAD R18, R18, R16, RZ ;  /* 0x000000101212a224 */ /* 0x001fc800078e02ff */
[----:B------:R-:W-:Y:S01]  /*4470*/  @!P2 IMAD R17, R5, R17, R18 ;  /* 0x000000110511a224 */ /* 0x000fe200078e0212 */
[----:B------:R-:W-:-:S05]  /*4480*/  @!P2 MOV R18, R6 ;  /* 0x000000060012a202 */ /* 0x000fca0000000f00 */
[----:B------:R-:W-:Y:S01]  /*4490*/  @!P2 IMAD.WIDE.U32 R18, R5, R16, R18 ;  /* 0x000000100512a225 */ /* 0x000fe200078e0012 */
[----:B------:R-:W-:-:S03]  /*44a0*/  IADD3 R5, PT, PT, R0, 0x1e0, RZ ;  /* 0x000001e000057810 */ /* 0x000fc60007ffe0ff */
[----:B------:R-:W-:Y:S01]  /*44b0*/  @!P2 IMAD.IADD R17, R19, 0x1, R17 ;  /* 0x000000011311a824 */ /* 0x000fe200078e0211 */
[C---:B-1----:R-:W-:Y:S02]  /*44c0*/  @!P2 LEA R22, P3, R18.reuse, R22, 0x1 ;  /* 0x000000161216a211 */ /* 0x042fe400078608ff */
[----:B------:R-:W-:Y:S02]  /*44d0*/  SHF.R.S32.HI R62, RZ, 0x1f, R5 ;  /* 0x0000001fff3e7819 */ /* 0x000fe40000011405 */
[----:B------:R-:W-:Y:S02]  /*44e0*/  @!P2 LEA.HI.X R23, R18, R23, R17, 0x1, P3 ;  /* 0x000000171217a211 */ /* 0x000fe400018f0c11 */
[----:B------:R-:W-:Y:S02]  /*44f0*/  ISETP.GE.U32.AND P3, PT, R5, UR16, PT ;  /* 0x0000001005007c0c */ /* 0x000fe4000bf66070 */
[----:B------:R-:W-:Y:S01]  /*4500*/  LOP3.LUT P2, RZ, R2, 0x200000, RZ, 0xc0, !PT ;  /* 0x0020000002ff7812 */ /* 0x000fe2000784c0ff */
[----:B------:R0:W-:Y:S01]  /*4510*/  STL.64 [R1+0x2d0], R22 ;  /* 0x0002d01601007387 */ /* 0x0001e20000100a00 */
[----:B------:R-:W-:-:S02]  /*4520*/  ISETP.GE.AND.EX P3, PT, R62, UR5, PT, P3 ;  /* 0x000000053e007c0c */ /* 0x000fc4000bf66330 */
[----:B------:R-:W-:Y:S02]  /*4530*/  LOP3.LUT R2, R2, 0xdfffffff, RZ, 0xc0, !PT ;  /* 0xdfffffff02027812 */ /* 0x000fe400078ec0ff */
[----:B0-----:R-:W-:Y:S01]  /*4540*/  MOV R22, R68 ;  /* 0x0000004400167202 */ /* 0x001fe20000000f00 */
[----:B------:R-:W-:-:S08]  /*4550*/  IMAD.MOV.U32 R23, RZ, RZ, R69 ;  /* 0x000000ffff177224 */ /* 0x000fd000078e0045 */
[----:B------:R-:W0:Y:S01]  /*4560*/  @!P3 LDC.64 R16, c[0x0][0x3e0] ;  /* 0x0000f800ff10bb82 */ /* 0x000e220000000a00 */
[----:B------:R-:W-:Y:S01]  /*4570*/  @!P3 IMAD.MOV.U32 R18, RZ, RZ, R6 ;  /* 0x000000ffff12b224 */ /* 0x000fe200078e0006 */
[----:B------:R-:W-:Y:S01]  /*4580*/  @P3 LOP3.LUT R2, R2, 0x20000000, RZ, 0xfc, !PT ;  /* 0x2000000002023812 */ /* 0x000fe200078efcff */
[----:B------:R-:W-:Y:S01]  /*4590*/  @!P3 IMAD.MOV.U32 R19, RZ, RZ, R9 ;  /* 0x000000ffff13b224 */ /* 0x000fe200078e0009 */
[----:B------:R-:W2:Y:S02]  /*45a0*/  LDL.LU.64 R68, [R1+0x110] ;  /* 0x0001100001447983 */ /* 0x000ea40000300a00 */
[----:B------:R-:W-:Y:S02]  /*45b0*/  LOP3.LUT R2, R2, 0xbfffffff, RZ, 0xc0, !PT ;  /* 0xbfffffff02027812 */ /* 0x000fe400078ec0ff */
[----:B------:R-:W1:Y:S01]  /*45c0*/  @!P3 LDC.64 R20, c[0x0][0x390] ;  /* 0x0000e400ff14bb82 */ /* 0x000e620000000a00 */
[----:B0-----:R-:W-:-:S04]  /*45d0*/  @!P3 IMAD R62, R62, R16, RZ ;  /* 0x000000103e3eb224 */ /* 0x001fc800078e02ff */
[C---:B------:R-:W-:Y:S02]  /*45e0*/  @!P3 IMAD R62, R5.reuse, R17, R62 ;  /* 0x00000011053eb224 */ /* 0x040fe400078e023e */
[----:B------:R-:W-:-:S04]  /*45f0*/  @!P3 IMAD.WIDE.U32 R16, R5, R16, R18 ;  /* 0x000000100510b225 */ /* 0x000fc800078e0012 */
[----:B------:R-:W-:Y:S01]  /*4600*/  VIADD R5, R0, 0x1e8 ;  /* 0x000001e800057836 */ /* 0x000fe20000000000 */
[----:B------:R-:W-:Y:S02]  /*4610*/  @!P3 IADD3 R62, PT, PT, R17, R62, RZ ;  /* 0x0000003e113eb210 */ /* 0x000fe40007ffe0ff */
[----:B-1----:R-:W-:-:S04]  /*4620*/  @!P3 LEA R20, P4, R16, R20, 0x1 ;  /* 0x000000141014b211 */ /* 0x002fc800078808ff */
[----:B------:R-:W-:Y:S02]  /*4630*/  @!P3 LEA.HI.X R21, R16, R21, R62, 0x1, P4 ;  /* 0x000000151015b211 */ /* 0x000fe400020f0c3e */
[----:B------:R-:W-:Y:S02]  /*4640*/  SHF.R.S32.HI R62, RZ, 0x1f, R5 ;  /* 0x0000001fff3e7819 */ /* 0x000fe40000011405 */
[----:B------:R-:W-:Y:S01]  /*4650*/  ISETP.GE.U32.AND P4, PT, R5, UR16, PT ;  /* 0x0000001005007c0c */ /* 0x000fe2000bf86070 */
[----:B------:R0:W-:Y:S03]  /*4660*/  STL.64 [R1+0x2e0], R20 ;  /* 0x0002e01401007387 */ /* 0x0001e60000100a00 */
[----:B------:R-:W-:Y:S02]  /*4670*/  ISETP.GE.AND.EX P4, PT, R62, UR5, PT, P4 ;  /* 0x000000053e007c0c */ /* 0x000fe4000bf86340 */
[----:B0-----:R-:W-:Y:S01]  /*4680*/  MOV R20, R40 ;  /* 0x0000002800147202 */ /* 0x001fe20000000f00 */
[----:B------:R-:W-:-:S10]  /*4690*/  IMAD.MOV.U32 R21, RZ, RZ, R41 ;  /* 0x000000ffff157224 */ /* 0x000fd400078e0029 */
        /* <DEDUP_REMOVED lines=9> */
[----:B-1----:R-:W-:-:S04]  /*4730*/  @!P4 LEA R18, P5, R16, R18, 0x1 ;  /* 0x000000121012c211 */ /* 0x002fc800078a08ff */
[----:B------:R-:W-:Y:S01]  /*4740*/  @!P4 LEA.HI.X R19, R16, R19, R5, 0x1, P5 ;  /* 0x000000131013c211 */ /* 0x000fe200028f0c05 */
[----:B------:R-:W-:Y:S01]  /*4750*/  VIADD R5, R0, 0x1f0 ;  /* 0x000001f000057836 */ /* 0x000fe20000000000 */
[----:B------:R-:W-:Y:S02]  /*4760*/  LOP3.LUT R2, R2, 0x7fffffff, RZ, 0xc0, !PT ;  /* 0x7fffffff02027812 */ /* 0x000fe400078ec0ff */
[----:B------:R-:W-:Y:S01]  /*4770*/  PRMT R59, RZ, 0x7610, R59 ;  /* 0x00007610ff3b7816 */ /* 0x000fe2000000003b */
[----:B------:R-:W-:Y:S01]  /*4780*/  STL [R1+0x2a8], R0 ;  /* 0x0002a80001007387 */ /* 0x000fe20000100800 */
[----:B------:R-:W-:Y:S02]  /*4790*/  SHF.R.S32.HI R64, RZ, 0x1f, R5 ;  /* 0x0000001fff407819 */ /* 0x000fe40000011405 */
[----:B------:R-:W-:Y:S01]  /*47a0*/  ISETP.GE.U32.AND P5, PT, R5, UR16, PT ;  /* 0x0000001005007c0c */ /* 0x000fe2000bfa6070 */
[----:B------:R-:W-:Y:S03]  /*47b0*/  STL [R1+0x304], R0 ;  /* 0x0003040001007387 */ /* 0x000fe60000100800 */
[C---:B------:R-:W-:Y:S01]  /*47c0*/  ISETP.GE.AND.EX P5, PT, R64.reuse, UR5, PT, P5 ;  /* 0x0000000540007c0c */ /* 0x040fe2000bfa6350 */
[----:B------:R-:W-:Y:S04]  /*47d0*/  STL [R1+0x308], R0 ;  /* 0x0003080001007387 */ /* 0x000fe80000100800 */
[----:B------:R-:W-:Y:S04]  /*47e0*/  STL [R1+0x30c], R0 ;  /* 0x00030c0001007387 */ /* 0x000fe80000100800 */
[----:B------:R-:W-:Y:S04]  /*47f0*/  STL [R1+0x310], R0 ;  /* 0x0003100001007387 */ /* 0x000fe80000100800 */
[----:B------:R-:W0:Y:S01]  /*4800*/  @!P5 LDC.64 R62, c[0x0][0x3e0] ;  /* 0x0000f800ff3edb82 */ /* 0x000e220000000a00 */
[----:B------:R-:W-:Y:S01]  /*4810*/  @!P5 IMAD.MOV.U32 R65, RZ, RZ, R9 ;  /* 0x000000ffff41d224 */ /* 0x000fe200078e0009 */
[----:B------:R-:W-:Y:S04]  /*4820*/  STL [R1+0x314], R0 ;  /* 0x0003140001007387 */ /* 0x000fe80000100800 */
[----:B------:R-:W-:Y:S02]  /*4830*/  STL [R1+0x31c], R0 ;  /* 0x00031c0001007387 */ /* 0x000fe40000100800 */
[----:B------:R-:W1:Y:S02]  /*4840*/  @!P5 LDC.64 R16, c[0x0][0x390] ;  /* 0x0000e400ff10db82 */ /* 0x000e640000000a00 */
[----:B------:R-:W-:Y:S04]  /*4850*/  STL [R1+0x320], R0 ;  /* 0x0003200001007387 */ /* 0x000fe80000100800 */
[----:B------:R-:W-:Y:S04]  /*4860*/  STL [R1+0x324], R0 ;  /* 0x0003240001007387 */ /* 0x000fe80000100800 */
[----:B------:R-:W-:Y:S01]  /*4870*/  STL.64 [R1+0x2e8], R18 ;  /* 0x0002e81201007387 */ /* 0x000fe20000100a00 */
[----:B0-----:R-:W-:-:S04]  /*4880*/  @!P5 IMAD R64, R64, R62, RZ ;  /* 0x0000003e4040d224 */ /* 0x001fc800078e02ff */
[----:B------:R-:W-:Y:S01]  /*4890*/  @!P5 IMAD R11, R5, R63, R64 ;  /* 0x0000003f050bd224 */ /* 0x000fe200078e0240 */
[----:B------:R-:W-:-:S05]  /*48a0*/  @!P5 MOV R64, R6 ;  /* 0x000000060040d202 */ /* 0x000fca0000000f00 */
[----:B------:R-:W-:-:S04]  /*48b0*/  @!P5 IMAD.WIDE.U32 R62, R5, R62, R64 ;  /* 0x0000003e053ed225 */ /* 0x000fc800078e0040 */
[----:B------:R-:W-:Y:S01]  /*48c0*/  @!P5 IMAD.IADD R5, R63, 0x1, R11 ;  /* 0x000000013f05d824 */ /* 0x000fe200078e020b */
[----:B-1----:R-:W-:Y:S01]  /*48d0*/  @!P5 LEA R16, P6, R62, R16, 0x1 ;  /* 0x000000103e10d211 */ /* 0x002fe200078c08ff */
[----:B------:R-:W-:-:S03]  /*48e0*/  IMAD.MOV.U32 R11, RZ, RZ, R53 ;  /* 0x000000ffff0b7224 */ /* 0x000fc600078e0035 */
[----:B------:R-:W-:-:S05]  /*48f0*/  @!P5 LEA.HI.X R17, R62, R17, R5, 0x1, P6 ;  /* 0x000000113e11d211 */ /* 0x000fca00030f0c05 */
[----:B------:R0:W-:Y:S02]  /*4900*/  STL.64 [R1+0x2f0], R16 ;  /* 0x0002f01001007387 */ /* 0x0001e40000100a00 */
[----:B0-----:R-:W-:Y:S01]  /*4910*/  IMAD.MOV.U32 R16, RZ, RZ, R66 ;  /* 0x000000ffff107224 */ /* 0x001fe200078e0042 */
[----:B------:R-:W-:Y:S02]  /*4920*/  MOV R17, R67 ;  /* 0x0000004300117202 */ /* 0x000fe40000000f00 */
[----:B------:R-:W3:Y:S01]  /*4930*/  LDL.LU.64 R66, [R1+0x120] ;  /* 0x0001200001427983 */ /* 0x000ee20000300a00 */
[----:B------:R-:W-:Y:S02]  /*4940*/  SHF.R.S32.HI R5, RZ, 0x1f, R52 ;  /* 0x0000001fff057819 */ /* 0x000fe40000011434 */
[----:B------:R-:W-:-:S04]  /*4950*/  ISETP.GE.U32.AND P6, PT, R52, UR16, PT ;  /* 0x0000001034007c0c */ /* 0x000fc8000bfc6070 */
[----:B------:R-:W-:-:S13]  /*4960*/  ISETP.GE.AND.EX P6, PT, R5, UR5, PT, P6 ;  /* 0x0000000505007c0c */ /* 0x000fda000bfc6360 */
[----:B------:R-:W0:Y:S08]  /*4970*/  @!P6 LDC.64 R64, c[0x0][0x3e0] ;  /* 0x0000f800ff40eb82 */ /* 0x000e300000000a00 */
[----:B------:R-:W1:Y:S01]  /*4980*/  @!P6 LDC.64 R62, c[0x0][0x390] ;  /* 0x0000e400ff3eeb82 */ /* 0x000e620000000a00 */
[----:B------:R-:W-:Y:S01]  /*4990*/  @!P6 MOV R40, R6 ;  /* 0x000000060028e202 */ /* 0x000fe20000000f00 */
[----:B------:R-:W-:-:S02]  /*49a0*/  @!P6 IMAD.MOV.U32 R41, RZ, RZ, R9 ;  /* 0x000000ffff29e224 */ /* 0x000fc400078e0009 */
[----:B0-----:R-:W-:-:S04]  /*49b0*/  @!P6 IMAD R5, R5, R64, RZ ;  /* 0x000000400505e224 */ /* 0x001fc800078e02ff */
[C---:B------:R-:W-:Y:S02]  /*49c0*/  @!P6 IMAD R5, R52.reuse, R65, R5 ;  /* 0x000000413405e224 */ /* 0x040fe400078e0205 */
[----:B------:R-:W-:Y:S01]  /*49d0*/  @!P6 IMAD.WIDE.U32 R64, R52, R64, R40 ;  /* 0x000000403440e225 */ /* 0x000fe200078e0028 */
[----:B------:R-:W-:Y:S01]  /*49e0*/  @P5 LOP3.LUT R2, R2, 0x80000000, RZ, 0xfc, !PT ;  /* 0x8000000002025812 */ /* 0x000fe200078efcff */
[----:B------:R-:W4:Y:S02]  /*49f0*/  LDL.LU.64 R40, [R1+0x390] ;  /* 0x0003900001287983 */ /* 0x000f240000300a00 */
[----:B------:R-:W-:Y:S01]  /*4a00*/  @!P6 IMAD.IADD R5, R65, 0x1, R5 ;  /* 0x000000014105e824 */ /* 0x000fe200078e0205 */
[----:B-1----:R-:W-:-:S04]  /*4a10*/  @!P6 LEA R52, P3, R64, R62, 0x1 ;  /* 0x0000003e4034e211 */ /* 0x002fc800078608ff */
[----:B------:R-:W-:Y:S02]  /*4a20*/  @!P6 LEA.HI.X R53, R64, R63, R5, 0x1, P3 ;  /* 0x0000003f4035e211 */ /* 0x000fe400018f0c05 */
[----:B------:R-:W-:-:S03]  /*4a30*/  @P6 LOP3.LUT R4, R4, 0x1, RZ, 0xfc, !PT ;  /* 0x0000000104046812 */ /* 0x000fc600078efcff */
[----:B------:R0:W-:Y:S01]  /*4a40*/  @!P6 STL.64 [R1+0x260], R52 ;  /* 0x000260340100e387 */ /* 0x0001e20000100a00 */
[C---:B------:R-:W-:Y:S01]  /*4a50*/  LOP3.LUT P6, RZ, R2.reuse, 0x1000000, RZ, 0xc0, !PT ;  /* 0x0100000002ff7812 */ /* 0x040fe200078cc0ff */
[----:B------:R-:W-:Y:S01]  /*4a60*/  HFMA2 R5, -RZ, RZ, 0, 0 ;  /* 0x00000000ff057431 */ /* 0x000fe200000001ff */
[----:B------:R-:W-:Y:S02]  /*4a70*/  PRMT R62, RZ, 0x7610, R62 ;  /* 0x00007610ff3e7816 */ /* 0x000fe4000000003e */
[C---:B------:R-:W-:Y:S02]  /*4a80*/  LOP3.LUT P5, RZ, R2.reuse, 0x800000, RZ, 0xc0, !PT ;  /* 0x0080000002ff7812 */ /* 0x040fe400078ac0ff */
[----:B------:R-:W-:Y:S02]  /*4a90*/  PRMT R63, RZ, 0x7610, R63 ;  /* 0x00007610ff3f7816 */ /* 0x000fe4000000003f */
[----:B------:R-:W-:Y:S02]  /*4aa0*/  PRMT R64, RZ, 0x7610, R64 ;  /* 0x00007610ff407816 */ /* 0x000fe40000000040 */
[----:B------:R-:W-:Y:S01]  /*4ab0*/  LOP3.LUT P4, RZ, R2, 0x100000, RZ, 0xc0, !PT ;  /* 0x0010000002ff7812 */ /* 0x000fe2000788c0ff */
[----:B0-----:R-:W4:Y:S04]  /*4ac0*/  LDL.LU.64 R52, [R1+0x388] ;  /* 0x0003880001347983 */ /* 0x001f280000300a00 */
[----:B---3--:R-:W3:Y:S04]  /*4ad0*/  @!P6 LDG.E R5, desc[UR18][R66.64] ;  /* 0x000000124205e981 */ /* 0x008ee8000c1e1900 */
[----:B------:R-:W4:Y:S01]  /*4ae0*/  LDL.LU.64 R66, [R1+0x380] ;  /* 0x0003800001427983 */ /* 0x000f220000300a00 */
[----:B---3--:R-:W-:-:S05]  /*4af0*/  @!P6 PRMT R62, R5, 0x7632, R62 ;  /* 0x00007632053ee816 */ /* 0x008fca000000003e */
[----:B------:R0:W-:Y:S02]  /*4b00*/  STL.S16 [R1+0x11c], R62 ;  /* 0x00011c3e01007387 */ /* 0x0001e40000100600 */
[----:B0-----:R-:W-:-:S06]  /*4b10*/  IMAD.MOV.U32 R62, RZ, RZ, RZ ;  /* 0x000000ffff3e7224 */ /* 0x001fcc00078e00ff */
[----:B--2---:R-:W2:Y:S04]  /*4b20*/  @!P5 LDG.E R62, desc[UR18][R68.64] ;  /* 0x00000012443ed981 */ /* 0x004ea8000c1e1900 */
[----:B------:R-:W3:Y:S01]  /*4b30*/  LDL.LU.64 R68, [R1+0x370] ;  /* 0x0003700001447983 */ /* 0x000ee20000300a00 */
[----:B--2---:R-:W-:-:S05]  /*4b40*/  @!P5 PRMT R63, R62, 0x7610, R63 ;  /* 0x000076103e3fd816 */ /* 0x004fca000000003f */
[----:B------:R0:W-:Y:S02]  /*4b50*/  STL.S16 [R1+0x120], R63 ;  /* 0x0001203f01007387 */ /* 0x0001e40000100600 */
[----:B0-----:R-:W-:-:S06]  /*4b60*/  IMAD.MOV.U32 R63, RZ, RZ, RZ ;  /* 0x000000ffff3f7224 */ /* 0x001fcc00078e00ff */
[----:B---3--:R-:W2:Y:S01]  /*4b70*/  @!P1 LDG.E R63, desc[UR18][R68.64] ;  /* 0x00000012443f9981 */ /* 0x008ea2000c1e1900 */
[----:B----4-:R-:W-:Y:S02]  /*4b80*/  PRMT R66, RZ, 0x7610, R66 ;  /* 0x00007610ff427816 */ /* 0x010fe40000000042 */
[----:B------:R-:W-:Y:S02]  /*4b90*/  PRMT R67, RZ, 0x7610, R67 ;  /* 0x00007610ff437816 */ /* 0x000fe40000000043 */
[----:B------:R-:W-:-:S05]  /*4ba0*/  @!P6 PRMT R66, R5, 0x7610, R66 ;  /* 0x000076100542e816 */ /* 0x000fca0000000042 */
[----:B------:R0:W-:Y:S04]  /*4bb0*/  STL.S16 [R1+0x118], R66 ;  /* 0x0001184201007387 */ /* 0x0001e80000100600 */
[----:B0-----:R-:W3:Y:S01]  /*4bc0*/  LDL.LU R66, [R1+0x378] ;  /* 0x0003780001427983 */ /* 0x001ee20000300800 */
[----:B--2---:R-:W-:-:S05]  /*4bd0*/  @!P1 PRMT R67, R63, 0x7610, R67 ;  /* 0x000076103f439816 */ /* 0x004fca0000000043 */
[----:B------:R0:W-:Y:S04]  /*4be0*/  STL.S16 [R1+0x110], R67 ;  /* 0x0001104301007387 */ /* 0x0001e80000100600 */
[----:B0-----:R-:W3:Y:S01]  /*4bf0*/  LDL.LU R67, [R1+0x364] ;  /* 0x0003640001437983 */ /* 0x001ee20000300800 */
[----:B------:R-:W-:Y:S02]  /*4c00*/  @!P1 PRMT R64, R63, 0x7632, R64 ;  /* 0x000076323f409816 */ /* 0x000fe40000000040 */
[----:B------:R-:W-:Y:S01]  /*4c10*/  MOV R68, R32 ;  /* 0x0000002000447202 */ /* 0x000fe20000000f00 */
[----:B------:R0:W-:Y:S04]  /*4c20*/  STL [R1+0x300], R69 ;  /* 0x0003004501007387 */ /* 0x0001e80000100800 */
[----:B------:R1:W-:Y:S01]  /*4c30*/  STL.S16 [R1+0x114], R64 ;  /* 0x0001144001007387 */ /* 0x0003e20000100600 */
[----:B0-----:R-:W-:-:S03]  /*4c40*/  IMAD.MOV.U32 R69, RZ, RZ, R33 ;  /* 0x000000ffff457224 */ /* 0x001fc600078e0021 */
[----:B------:R-:W2:Y:S01]  /*4c50*/  LDL.LU.64 R32, [R1+0x368] ;  /* 0x0003680001207983 */ /* 0x000ea20000300a00 */
[----:B-1----:R-:W-:-:S06]  /*4c60*/  IMAD.MOV.U32 R64, RZ, RZ, RZ ;  /* 0x000000ffff407224 */ /* 0x002fcc00078e00ff */
[----:B---3--:R-:W3:Y:S01]  /*4c70*/  @!P2 LDG.E R64, desc[UR18][R66.64] ;  /* 0x000000124240a981 */ /* 0x008ee2000c1e1900 */
[----:B--2---:R-:W-:-:S04]  /*4c80*/  PRMT R33, RZ, 0x7610, R33 ;  /* 0x00007610ff217816 */ /* 0x004fc80000000021 */
[----:B---3--:R-:W-:-:S05]  /*4c90*/  @!P2 PRMT R33, R64, 0x7610, R33 ;  /* 0x000076104021a816 */ /* 0x008fca0000000021 */
[----:B------:R0:W-:Y:S04]  /*4ca0*/  STL.S16 [R1+0x124], R33 ;  /* 0x0001242101007387 */ /* 0x0001e80000100600 */
[----:B0-----:R-:W2:Y:S01]  /*4cb0*/  LDL.LU R33, [R1+0x360] ;  /* 0x0003600001217983 */ /* 0x001ea20000300800 */
[----:B------:R-:W-:-:S04]  /*4cc0*/  PRMT R66, RZ, 0x7610, R66 ;  /* 0x00007610ff427816 */ /* 0x000fc80000000042 */
[----:B------:R-:W-:-:S05]  /*4cd0*/  @!P2 PRMT R66, R64, 0x7632, R66 ;  /* 0x000076324042a816 */ /* 0x000fca0000000042 */
[----:B------:R0:W-:Y:S02]  /*4ce0*/  STL.S16 [R1+0x128], R66 ;  /* 0x0001284201007387 */ /* 0x0001e40000100600 */
[----:B0-----:R-:W-:-:S06]  /*4cf0*/  HFMA2 R66, -RZ, RZ, 0, 0 ;  /* 0x00000000ff427431 */ /* 0x001fcc00000001ff */
[----:B--2---:R0:W2:Y:S01]  /*4d00*/  @!P4 LDG.E R66, desc[UR18][R32.64] ;  /* 0x000000122042c981 */ /* 0x0040a2000c1e1900 */
[----:B------:R-:W-:Y:S02]  /*4d10*/  PRMT R53, RZ, 0x7610, R53 ;  /* 0x00007610ff357816 */ /* 0x000fe40000000035 */
[----:B------:R-:W-:Y:S02]  /*4d20*/  LOP3.LUT P3, RZ, R2, 0x80000, RZ, 0xc0, !PT ;  /* 0x0008000002ff7812 */ /* 0x000fe4000786c0ff */
[----:B0-----:R-:W-:Y:S02]  /*4d30*/  PRMT R32, RZ, 0x7610, R32 ;  /* 0x00007610ff207816 */ /* 0x001fe40000000020 */
[----:B--2---:R-:W-:-:S05]  /*4d40*/  @!P4 PRMT R53, R66, 0x7610, R53 ;  /* 0x000076104235c816 */ /* 0x004fca0000000035 */
[----:B------:R0:W-:Y:S04]  /*4d50*/  STL.S16 [R1+0x12c], R53 ;  /* 0x00012c3501007387 */ /* 0x0001e80000100600 */
[----:B0-----:R-:W2:Y:S01]  /*4d60*/  LDL.LU R53, [R1+0x35c] ;  /* 0x00035c0001357983 */ /* 0x001ea20000300800 */
[----:B------:R-:W-:-:S05]  /*4d70*/  @!P4 PRMT R32, R66, 0x7632, R32 ;  /* 0x000076324220c816 */ /* 0x000fca0000000020 */
[----:B------:R0:W-:Y:S02]  /*4d80*/  STL.S16 [R1+0x148], R32 ;  /* 0x0001482001007387 */ /* 0x0001e40000100600 */
[----:B0-----:R-:W-:-:S06]  /*4d90*/  IMAD.MOV.U32 R32, RZ, RZ, RZ ;  /* 0x000000ffff207224 */ /* 0x001fcc00078e00ff */
[----:B--2---:R0:W2:Y:S02]  /*4da0*/  @!P3 LDG.E R32, desc[UR18][R52.64] ;  /* 0x000000123420b981 */ /* 0x0040a4000c1e1900 */
[----:B0-----:R-:W-:-:S04]  /*4db0*/  PRMT R53, RZ, 0x7610, R53 ;  /* 0x00007610ff357816 */ /* 0x001fc80000000035 */
[----:B--2---:R-:W-:-:S05]  /*4dc0*/  @!P3 PRMT R53, R32, 0x7610, R53 ;  /* 0x000076102035b816 */ /* 0x004fca0000000035 */
[----:B------:R0:W-:Y:S02]  /*4dd0*/  STL.S16 [R1+0x14c], R53 ;  /* 0x00014c3501007387 */ /* 0x0001e40000100600 */
[----:B0-----:R-:W-:-:S06]  /*4de0*/  IMAD.MOV.U32 R53, RZ, RZ, RZ ;  /* 0x000000ffff357224 */ /* 0x001fcc00078e00ff */
[----:B------:R0:W2:Y:S01]  /*4df0*/  @!P0 LDG.E R53, desc[UR18][R40.64] ;  /* 0x0000001228358981 */ /* 0x0000a2000c1e1900 */
[----:B------:R-:W-:Y:S02]  /*4e00*/  LOP3.LUT P1, RZ, R2, 0x20000, RZ, 0xc0, !PT ;  /* 0x0002000002ff7812 */ /* 0x000fe4000782c0ff */
[----:B0-----:R-:W-:-:S04]  /*4e10*/  PRMT R41, RZ, 0x7610, R41 ;  /* 0x00007610ff297816 */ /* 0x001fc80000000029 */
[----:B--2---:R-:W-:-:S05]  /*4e20*/  @!P0 PRMT R41, R53, 0x7632, R41 ;  /* 0x0000763235298816 */ /* 0x004fca0000000029 */
[----:B------:R0:W-:Y:S02]  /*4e30*/  STL.S16 [R1+0x158], R41 ;  /* 0x0001582901007387 */ /* 0x0001e40000100600 */
[----:B0-----:R-:W-:-:S06]  /*4e40*/  MOV R41, RZ ;  /* 0x000000ff00297202 */ /* 0x001fcc0000000f00 */
[----:B------:R-:W2:Y:S01]  /*4e50*/  @!P1 LDG.E R41, desc[UR18][R26.64] ;  /* 0x000000121a299981 */ /* 0x000ea2000c1e1900 */
[----:B------:R-:W-:Y:S02]  /*4e60*/  PRMT R67, RZ, 0x7610, R67 ;  /* 0x00007610ff437816 */ /* 0x000fe40000000043 */
[----:B------:R-:W-:Y:S01]  /*4e70*/  LOP3.LUT P2, RZ, R2, 0x10000, RZ, 0xc0, !PT ;  /* 0x0001000002ff7812 */ /* 0x000fe2000784c0ff */
[----:B------:R-:W3:Y:S04]  /*4e80*/  LDL.LU R26, [R1+0x178] ;  /* 0x00017800011a7983 */ /* 0x000ee80000300800 */
[----:B------:R-:W3:Y:S01]  /*4e90*/  LDL.LU R27, [R1+0x17c] ;  /* 0x00017c00011b7983 */ /* 0x000ee20000300800 */
[----:B--2---:R-:W-:-:S05]  /*4ea0*/  @!P1 PRMT R55, R41, 0x7610, R55 ;  /* 0x0000761029379816 */ /* 0x004fca0000000037 */
[----:B------:R0:W-:Y:S04]  /*4eb0*/  STL.S16 [R1+0x174], R55 ;  /* 0x0001743701007387 */ /* 0x0001e80000100600 */
[----:B0-----:R-:W2:Y:S01]  /*4ec0*/  LDL.LU R55, [R1+0x358] ;  /* 0x0003580001377983 */ /* 0x001ea20000300800 */
[----:B------:R-:W-:-:S05]  /*4ed0*/  @!P1 PRMT R67, R41, 0x7632, R67 ;  /* 0x0000763229439816 */ /* 0x000fca0000000043 */
[----:B------:R0:W-:Y:S02]  /*4ee0*/  STL.S16 [R1+0x170], R67 ;  /* 0x0001704301007387 */ /* 0x0001e40000100600 */
[----:B0-----:R-:W-:-:S06]  /*4ef0*/  IMAD.MOV.U32 R67, RZ, RZ, RZ ;  /* 0x000000ffff437224 */ /* 0x001fcc00078e00ff */
[----:B--2---:R-:W2:Y:S01]  /*4f00*/  @!P2 LDG.E R67, desc[UR18][R54.64] ;  /* 0x000000123643a981 */ /* 0x004ea2000c1e1900 */
[----:B------:R-:W-:-:S04]  /*4f10*/  PRMT R40, RZ, 0x7610, R40 ;  /* 0x00007610ff287816 */ /* 0x000fc80000000028 */
[----:B------:R-:W-:Y:S02]  /*4f20*/  @!P0 PRMT R40, R53, 0x7610, R40 ;  /* 0x0000761035288816 */ /* 0x000fe40000000028 */
[----:B------:R-:W-:Y:S02]  /*4f30*/  LOP3.LUT P0, RZ, R4, 0x2, RZ, 0xc0, !PT ;  /* 0x0000000204ff7812 */ /* 0x000fe4000780c0ff */
[----:B------:R-:W-:Y:S02]  /*4f40*/  PRMT R33, RZ, 0x7610, R33 ;  /* 0x00007610ff217816 */ /* 0x000fe40000000021 */
[----:B--2---:R-:W-:-:S05]  /*4f50*/  @!P2 PRMT R57, R67, 0x7610, R57 ;  /* 0x000076104339a816 */ /* 0x004fca0000000039 */
[----:B------:R0:W-:Y:S04]  /*4f60*/  STL.S16 [R1+0x188], R57 ;  /* 0x0001883901007387 */ /* 0x0001e80000100600 */
[----:B0-----:R-:W2:Y:S01]  /*4f70*/  LDL.LU R57, [R1+0x354] ;  /* 0x0003540001397983 */ /* 0x001ea20000300800 */
[-C--:B---3--:R-:W-:Y:S02]  /*4f80*/  @!P0 LOP3.LUT R27, R27, R26.reuse, RZ, 0x3c, !PT ;  /* 0x0000001a1b1b8212 */ /* 0x088fe400078e3cff */
[----:B------:R-:W-:Y:S02]  /*4f90*/  @!P2 PRMT R33, R67, 0x7632, R33 ;  /* 0x000076324321a816 */ /* 0x000fe40000000021 */
[----:B------:R-:W-:-:S03]  /*4fa0*/  @!P0 LOP3.LUT R26, R27, R26, RZ, 0x3c, !PT ;  /* 0x0000001a1b1a8212 */ /* 0x000fc600078e3cff */
[----:B------:R0:W-:Y:S01]  /*4fb0*/  STL.S16 [R1+0x15c], R33 ;  /* 0x00015c2101007387 */ /* 0x0001e20000100600 */
[----:B------:R-:W-:Y:S02]  /*4fc0*/  @!P0 LOP3.LUT R27, R27, R26, RZ, 0x3c, !PT ;  /* 0x0000001a1b1b8212 */ /* 0x000fe400078e3cff */
[----:B------:R-:W-:Y:S01]  /*4fd0*/  LOP3.LUT P6, RZ, R2, 0x8000, RZ, 0xc0, !PT ;  /* 0x0000800002ff7812 */ /* 0x000fe200078cc0ff */
[----:B0-----:R-:W-:-:S06]  /*4fe0*/  IMAD.MOV.U32 R33, RZ, RZ, RZ ;  /* 0x000000ffff217224 */ /* 0x001fcc00078e00ff */
[----:B------:R0:W3:Y:S02]  /*4ff0*/  @!P0 LDG.E R33, desc[UR18][R26.64] ;  /* 0x000000121a218981 */ /* 0x0000e4000c1e1900 */
[----:B0-----:R-:W-:-:S06]  /*5000*/  HFMA2 R26, -RZ, RZ, 0, 0 ;  /* 0x00000000ff1a7431 */ /* 0x001fcc00000001ff */
[----:B--2---:R-:W2:Y:S01]  /*5010*/  @!P6 LDG.E R26, desc[UR18][R56.64] ;  /* 0x00000012381ae981 */ /* 0x004ea2000c1e1900 */
[----:B------:R-:W-:Y:S02]  /*5020*/  PRMT R65, RZ, 0x7610, R65 ;  /* 0x00007610ff417816 */ /* 0x000fe40000000041 */
[----:B------:R-:W-:Y:S02]  /*5030*/  PRMT R27, RZ, 0x7610, R27 ;  /* 0x00007610ff1b7816 */ /* 0x000fe4000000001b */
[----:B------:R-:W-:Y:S02]  /*5040*/  @!P5 PRMT R65, R62, 0x7632, R65 ;  /* 0x000076323e41d816 */ /* 0x000fe40000000041 */
[----:B------:R-:W-:Y:S02]  /*5050*/  LOP3.LUT P5, RZ, R2, 0x4000, RZ, 0xc0, !PT ;  /* 0x0000400002ff7812 */ /* 0x000fe400078ac0ff */
[----:B--2---:R-:W-:-:S05]  /*5060*/  @!P6 PRMT R47, R26, 0x7610, R47 ;  /* 0x000076101a2fe816 */ /* 0x004fca000000002f */
[----:B------:R0:W-:Y:S04]  /*5070*/  STL.S16 [R1+0x18c], R47 ;  /* 0x00018c2f01007387 */ /* 0x0001e80000100600 */
[----:B0-----:R-:W2:Y:S01]  /*5080*/  LDL.LU R47, [R1+0x350] ;  /* 0x00035000012f7983 */ /* 0x001ea20000300800 */
[----:B------:R-:W-:Y:S02]  /*5090*/  @!P6 PRMT R27, R26, 0x7632, R27 ;  /* 0x000076321a1be816 */ /* 0x000fe4000000001b */
[----:B------:R-:W-:-:S03]  /*50a0*/  LOP3.LUT P4, RZ, R2, 0x2000, RZ, 0xc0, !PT ;  /* 0x0000200002ff7812 */ /* 0x000fc6000788c0ff */
[----:B------:R0:W-:Y:S02]  /*50b0*/  STL.S16 [R1+0x17c], R27 ;  /* 0x00017c1b01007387 */ /* 0x0001e40000100600 */
[----:B0-----:R-:W-:-:S06]  /*50c0*/  IMAD.MOV.U32 R27, RZ, RZ, RZ ;  /* 0x000000ffff1b7224 */ /* 0x001fcc00078e00ff */
[----:B--2---:R0:W2:Y:S02]  /*50d0*/  @!P5 LDG.E R27, desc[UR18][R46.64] ;  /* 0x000000122e1bd981 */ /* 0x0040a4000c1e1900 */
[----:B0-----:R-:W-:-:S06]  /*50e0*/  IMAD.MOV.U32 R46, RZ, RZ, RZ ;  /* 0x000000ffff2e7224 */ /* 0x001fcc00078e00ff */
[----:B------:R-:W4:Y:S01]  /*50f0*/  @!P4 LDG.E R46, desc[UR18][R14.64] ;  /* 0x000000120e2ec981 */ /* 0x000f22000c1e1900 */
[----:B------:R-:W-:Y:S02]  /*5100*/  LOP3.LUT P1, RZ, R2, 0x800, RZ, 0xc0, !PT ;  /* 0x0000080002ff7812 */ /* 0x000fe4000782c0ff */
[----:B--2---:R-:W-:Y:S02]  /*5110*/  @!P5 PRMT R51, R27, 0x7610, R51 ;  /* 0x000076101b33d816 */ /* 0x004fe40000000033 */
[----:B----4-:R-:W-:-:S05]  /*5120*/  @!P4 PRMT R35, R46, 0x7610, R35 ;  /* 0x000076102e23c816 */ /* 0x010fca0000000023 */
[----:B------:R0:W-:Y:S04]  /*5130*/  STL.S16 [R1+0x198], R35 ;  /* 0x0001982301007387 */ /* 0x0001e80000100600 */
[----:B0-----:R-:W2:Y:S04]  /*5140*/  LDL.LU R35, [R1+0x348] ;  /* 0x0003480001237983 */ /* 0x001ea80000300800 */
[----:B------:R0:W-:Y:S04]  /*5150*/  STL.S16 [R1+0x19c], R51 ;  /* 0x00019c3301007387 */ /* 0x0001e80000100600 */
[----:B0-----:R-:W4:Y:S01]  /*5160*/  LDL.LU R51, [R1+0x34c] ;  /* 0x00034c0001337983 */ /* 0x001f220000300800 */
[----:B------:R-:W-:-:S04]  /*5170*/  PRMT R15, RZ, 0x7610, R15 ;  /* 0x00007610ff0f7816 */ /* 0x000fc8000000000f */
[----:B------:R-:W-:Y:S02]  /*5180*/  @!P4 PRMT R15, R46, 0x7632, R15 ;  /* 0x000076322e0fc816 */ /* 0x000fe4000000000f */
[----:B------:R-:W-:-:S03]  /*5190*/  PRMT R52, RZ, 0x7610, R52 ;  /* 0x00007610ff347816 */ /* 0x000fc60000000034 */
[----:B------:R0:W-:Y:S01]  /*51a0*/  STL.S16 [R1+0x1a0], R15 ;  /* 0x0001a00f01007387 */ /* 0x0001e20000100600 */
[----:B------:R-:W-:Y:S02]  /*51b0*/  PRMT R14, RZ, 0x7610, R14 ;  /* 0x00007610ff0e7816 */ /* 0x000fe4000000000e */
[----:B------:R-:W-:Y:S01]  /*51c0*/  @!P3 PRMT R52, R32, 0x7632, R52 ;  /* 0x000076322034b816 */ /* 0x000fe20000000034 */
[----:B0-----:R-:W-:Y:S01]  /*51d0*/  IMAD.MOV.U32 R15, RZ, RZ, RZ ;  /* 0x000000ffff0f7224 */ /* 0x001fe200078e00ff */
[----:B------:R-:W-:Y:S02]  /*51e0*/  LOP3.LUT P3, RZ, R2, 0x1000, RZ, 0xc0, !PT ;  /* 0x0000100002ff7812 */ /* 0x000fe4000786c0ff */
[----:B------:R-:W-:-:S05]  /*51f0*/  @!P5 PRMT R14, R27, 0x7632, R14 ;  /* 0x000076321b0ed816 */ /* 0x000fca000000000e */
[----:B------:R0:W-:Y:S02]  /*5200*/  STL.S16 [R1+0x178], R14 ;  /* 0x0001780e01007387 */ /* 0x0001e40000100600 */
[----:B0-----:R-:W-:Y:S02]  /*5210*/  MOV R14, RZ ;  /* 0x000000ff000e7202 */ /* 0x001fe40000000f00 */
[----:B--2---:R-:W2:Y:S04]  /*5220*/  @!P1 LDG.E R15, desc[UR18][R34.64] ;  /* 0x00000012220f9981 */ /* 0x004ea8000c1e1900 */
[----:B----4-:R-:W4:Y:S01]  /*5230*/  @!P3 LDG.E R14, desc[UR18][R50.64] ;  /* 0x00000012320eb981 */ /* 0x010f22000c1e1900 */
[----:B--2---:R-:W-:-:S05]  /*5240*/  @!P1 PRMT R37, R15, 0x7610, R37 ;  /* 0x000076100f259816 */ /* 0x004fca0000000025 */
[----:B------:R0:W-:Y:S04]  /*5250*/  STL.S16 [R1+0x1bc], R37 ;  /* 0x0001bc2501007387 */ /* 0x0001e80000100600 */
[----:B0-----:R-:W2:Y:S01]  /*5260*/  LDL.LU R37, [R1+0x340] ;  /* 0x0003400001257983 */ /* 0x001ea20000300800 */
[----:B----4-:R-:W-:-:S05]  /*5270*/  @!P3 PRMT R49, R14, 0x7610, R49 ;  /* 0x000076100e31b816 */ /* 0x010fca0000000031 */
[----:B------:R0:W-:Y:S04]  /*5280*/  STL.S16 [R1+0x1ac], R49 ;  /* 0x0001ac3101007387 */ /* 0x0001e80000100600 */
[----:B0-----:R-:W4:Y:S01]  /*5290*/  LDL.LU R49, [R1+0x344] ;  /* 0x0003440001317983 */ /* 0x001f220000300800 */
[----:B------:R-:W-:-:S04]  /*52a0*/  PRMT R35, RZ, 0x7610, R35 ;  /* 0x00007610ff237816 */ /* 0x000fc80000000023 */
[----:B------:R-:W-:Y:S02]  /*52b0*/  @!P1 PRMT R35, R15, 0x7632, R35 ;  /* 0x000076320f239816 */ /* 0x000fe40000000023 */
[----:B------:R-:W-:-:S03]  /*52c0*/  LOP3.LUT P6, RZ, R2, 0x200, RZ, 0xc0, !PT ;  /* 0x0000020002ff7812 */ /* 0x000fc600078cc0ff */
[----:B------:R0:W-:Y:S01]  /*52d0*/  STL.S16 [R1+0x1a4], R35 ;  /* 0x0001a42301007387 */ /* 0x0001e20000100600 */
[----:B------:R-:W-:Y:S01]  /*52e0*/  PRMT R34, RZ, 0x7610, R34 ;  /* 0x00007610ff227816 */ /* 0x000fe20000000022 */
[----:B0-----:R-:W-:Y:S01]  /*52f0*/  HFMA2 R35, -RZ, RZ, 0, 0 ;  /* 0x00000000ff237431 */ /* 0x001fe200000001ff */
[----:B------:R-:W-:Y:S02]  /*5300*/  LOP3.LUT P2, RZ, R2, 0x400, RZ, 0xc0, !PT ;  /* 0x0000040002ff7812 */ /* 0x000fe4000784c0ff */
[----:B------:R-:W-:-:S05]  /*5310*/  @!P3 PRMT R34, R14, 0x7632, R34 ;  /* 0x000076320e22b816 */ /* 0x000fca0000000022 */
[----:B------:R0:W-:Y:S02]  /*5320*/  STL.S16 [R1+0x1a8], R34 ;  /* 0x0001a82201007387 */ /* 0x0001e40000100600 */
[----:B0-----:R-:W-:Y:S02]  /*5330*/  IMAD.MOV.U32 R34, RZ, RZ, RZ ;  /* 0x000000ffff227224 */ /* 0x001fe400078e00ff */
        /* <DEDUP_REMOVED lines=8> */
[----:B------:R-:W-:Y:S02]  /*53c0*/  PRMT R37, RZ, 0x7610, R37 ;  /* 0x00007610ff257816 */ /* 0x000fe40000000025 */
[----:B------:R-:W-:Y:S02]  /*53d0*/  LOP3.LUT P4, RZ, R2, 0x80, RZ, 0xc0, !PT ;  /* 0x0000008002ff7812 */ /* 0x000fe4000788c0ff */
[----:B------:R-:W-:-:S05]  /*53e0*/  @!P6 PRMT R37, R35, 0x7632, R37 ;  /* 0x000076322325e816 */ /* 0x000fca0000000025 */
[----:B------:R0:W-:Y:S01]  /*53f0*/  STL.S16 [R1+0x1b8], R37 ;  /* 0x0001b82501007387 */ /* 0x0001e20000100600 */
[----:B------:R-:W-:Y:S02]  /*5400*/  PRMT R36, RZ, 0x7610, R36 ;  /* 0x00007610ff247816 */ /* 0x000fe40000000024 */
[----:B------:R-:W-:Y:S01]  /*5410*/  LOP3.LUT P5, RZ, R2, 0x100, RZ, 0xc0, !PT ;  /* 0x0000010002ff7812 */ /* 0x000fe200078ac0ff */
[----:B0-----:R-:W-:Y:S01]  /*5420*/  IMAD.MOV.U32 R37, RZ, RZ, RZ ;  /* 0x000000ffff257224 */ /* 0x001fe200078e00ff */
        /* <DEDUP_REMOVED lines=20> */
[----:B0-----:R-:W-:Y:S02]  /*5570*/  MOV R30, RZ ;  /* 0x000000ff001e7202 */ /* 0x001fe40000000f00 */
[----:B--2---:R0:W2:Y:S04]  /*5580*/  @!P1 LDG.E R31, desc[UR18][R28.64] ;  /* 0x000000121c1f9981 */ /* 0x0040a8000c1e1900 */
[----:B----4-:R-:W4:Y:S01]  /*5590*/  @!P3 LDG.E R30, desc[UR18][R44.64] ;  /* 0x000000122c1eb981 */ /* 0x010f22000c1e1900 */
[----:B0-----:R-:W-:Y:S02]  /*55a0*/  PRMT R29, RZ, 0x7610, R29 ;  /* 0x00007610ff1d7816 */ /* 0x001fe4000000001d */
[----:B------:R-:W-:-:S02]  /*55b0*/  LOP3.LUT P6, RZ, R2, 0x8, RZ, 0xc0, !PT ;  /* 0x0000000802ff7812 */ /* 0x000fc400078cc0ff */
[----:B------:R-:W-:Y:S02]  /*55c0*/  PRMT R28, RZ, 0x7610, R28 ;  /* 0x00007610ff1c7816 */ /* 0x000fe4000000001c */
[C---:B------:R-:W-:Y:S02]  /*55d0*/  LOP3.LUT P2, RZ, R2.reuse, 0x10, RZ, 0xc0, !PT ;  /* 0x0000001002ff7812 */ /* 0x040fe4000784c0ff */
[----:B------:R-:W-:Y:S02]  /*55e0*/  LOP3.LUT P5, RZ, R2, 0x4, RZ, 0xc0, !PT ;  /* 0x0000000402ff7812 */ /* 0x000fe400078ac0ff */
[----:B--2---:R-:W-:-:S05]  /*55f0*/  @!P1 PRMT R29, R31, 0x7632, R29 ;  /* 0x000076321f1d9816 */ /* 0x004fca000000001d */
[----:B------:R0:W-:Y:S02]  /*5600*/  STL.S16 [R1+0x200], R29 ;  /* 0x0002001d01007387 */ /* 0x0001e40000100600 */
[----:B0-----:R-:W-:Y:S01]  /*5610*/  HFMA2 R29, -RZ, RZ, 0, 0 ;  /* 0x00000000ff1d7431 */ /* 0x001fe200000001ff */
[----:B----4-:R-:W-:-:S05]  /*5620*/  @!P3 PRMT R28, R30, 0x7610, R28 ;  /* 0x000076101e1cb816 */ /* 0x010fca000000001c */
[----:B------:R0:W-:Y:S04]  /*5630*/  STL.S16 [R1+0x1fc], R28 ;  /* 0x0001fc1c01007387 */ /* 0x0001e80000100600 */
[----:B------:R-:W2:Y:S01]  /*5640*/  @!P6 LDG.E R29, desc[UR18][R12.64] ;  /* 0x000000120c1de981 */ /* 0x000ea2000c1e1900 */
[----:B0-----:R-:W-:-:S06]  /*5650*/  IMAD.MOV.U32 R28, RZ, RZ, RZ ;  /* 0x000000ffff1c7224 */ /* 0x001fcc00078e00ff */
[----:B------:R0:W4:Y:S02]  /*5660*/  @!P2 LDG.E R28, desc[UR18][R38.64] ;  /* 0x00000012261ca981 */ /* 0x000124000c1e1900 */
[----:B0-----:R-:W-:-:S06]  /*5670*/  IMAD.MOV.U32 R38, RZ, RZ, RZ ;  /* 0x000000ffff267224 */ /* 0x001fcc00078e00ff */
[----:B------:R-:W3:Y:S01]  /*5680*/  @!P5 LDG.E R38, desc[UR18][R60.64] ;  /* 0x000000123c26d981 */ /* 0x000ee2000c1e1900 */
[----:B------:R-:W-:Y:S02]  /*5690*/  PRMT R39, RZ, 0x7610, R39 ;  /* 0x00007610ff277816 */ /* 0x000fe40000000027 */
[----:B------:R-:W-:Y:S02]  /*56a0*/  LOP3.LUT P4, RZ, R2, 0x2, RZ, 0xc0, !PT ;  /* 0x0000000202ff7812 */ /* 0x000fe4000788c0ff */
[----:B--2---:R-:W-:-:S05]  /*56b0*/  @!P6 PRMT R39, R29, 0x7610, R39 ;  /* 0x000076101d27e816 */ /* 0x004fca0000000027 */
[----:B------:R0:W-:Y:S02]  /*56c0*/  STL.S16 [R1+0x224], R39 ;  /* 0x0002242701007387 */ /* 0x0001e40000100600 */
[----:B0-----:R-:W-:-:S06]  /*56d0*/  IMAD.MOV.U32 R39, RZ, RZ, RZ ;  /* 0x000000ffff277224 */ /* 0x001fcc00078e00ff */
[----:B------:R-:W2:Y:S01]  /*56e0*/  @!P4 LDG.E R39, desc[UR18][R24.64] ;  /* 0x000000121827c981 */ /* 0x000ea2000c1e1900 */
[----:B---3--:R-:W-:-:S05]  /*56f0*/  @!P5 PRMT R59, R38, 0x7610, R59 ;  /* 0x00007610263bd816 */ /* 0x008fca000000003b */
[----:B------:R0:W-:Y:S04]  /*5700*/  STL.S16 [R1+0x228], R59 ;  /* 0x0002283b01007387 */ /* 0x0001e80000100600 */
[----:B0-----:R-:W3:Y:S04]  /*5710*/  LDL.LU R59, [R1+0x32c] ;  /* 0x00032c00013b7983 */ /* 0x001ee80000300800 */
[----:B------:R-:W-:Y:S04]  /*5720*/  STL [R1+0x1c], R63 ;  /* 0x00001c3f01007387 */ /* 0x000fe80000100800 */
[----:B------:R0:W-:Y:S01]  /*5730*/  STL.64 [R1+0x2f8], R62 ;  /* 0x0002f83e01007387 */ /* 0x0001e20000100a00 */
[----:B------:R-:W-:-:S03]  /*5740*/  PRMT R0, RZ, 0x7610, R0 ;  /* 0x00007610ff007816 */ /* 0x000fc60000000000 */
[----:B------:R1:W-:Y:S01]  /*5750*/  STL [R1+0x30], R41 ;  /* 0x0000302901007387 */ /* 0x0003e20000100800 */
[----:B0-----:R-:W-:Y:S02]  /*5760*/  PRMT R63, RZ, 0x7610, R63 ;  /* 0x00007610ff3f7816 */ /* 0x001fe4000000003f */
[----:B-1----:R-:W-:Y:S02]  /*5770*/  PRMT R41, RZ, 0x7610, R41 ;  /* 0x00007610ff297816 */ /* 0x002fe40000000029 */
[----:B------:R-:W-:Y:S02]  /*5780*/  @!P3 PRMT R63, R30, 0x7632, R63 ;  /* 0x000076321e3fb816 */ /* 0x000fe4000000003f */
[----:B------:R-:W-:Y:S02]  /*5790*/  LOP3.LUT P3, RZ, R2, 0x1, RZ, 0xc0, !PT ;  /* 0x0000000102ff7812 */ /* 0x000fe4000786c0ff */
[----:B------:R-:W-:-:S05]  /*57a0*/  @!P5 PRMT R41, R38, 0x7632, R41 ;  /* 0x000076322629d816 */ /* 0x000fca0000000029 */
[----:B------:R0:W-:Y:S01]  /*57b0*/  STL.S16 [R1+0x220], R41 ;  /* 0x0002202901007387 */ /* 0x0001e20000100600 */
[----:B------:R-:W-:Y:S02]  /*57c0*/  PRMT R19, RZ, 0x7610, R19 ;  /* 0x00007610ff137816 */ /* 0x000fe40000000013 */
[----:B------:R-:W-:Y:S02]  /*57d0*/  PRMT R18, RZ, 0x7610, R18 ;  /* 0x00007610ff127816 */ /* 0x000fe40000000012 */
[----:B0-----:R-:W-:Y:S02]  /*57e0*/  MOV R41, RZ ;  /* 0x000000ff00297202 */ /* 0x001fe40000000f00 */
[C---:B----4-:R-:W-:Y:S02]  /*57f0*/  @!P2 PRMT R19, R28.reuse, 0x7610, R19 ;  /* 0x000076101c13a816 */ /* 0x050fe40000000013 */
[----:B------:R-:W-:-:S03]  /*5800*/  @!P2 PRMT R18, R28, 0x7632, R18 ;  /* 0x000076321c12a816 */ /* 0x000fc60000000012 */
[----:B------:R-:W-:Y:S04]  /*5810*/  STL.S16 [R1+0x1f8], R19 ;  /* 0x0001f81301007387 */ /* 0x000fe80000100600 */
[----:B------:R0:W-:Y:S04]  /*5820*/  STL.S16 [R1+0x204], R18 ;  /* 0x0002041201007387 */ /* 0x0001e80000100600 */
[----:B0-----:R-:W4:Y:S01]  /*5830*/  LDL.LU.64 R18, [R1+0x248] ;  /* 0x0002480001127983 */ /* 0x001f220000300a00 */
[----:B--2---:R-:W-:-:S05]  /*5840*/  @!P4 PRMT R0, R39, 0x7632, R0 ;  /* 0x000076322700c816 */ /* 0x004fca0000000000 */
[----:B------:R0:W-:Y:S04]  /*5850*/  STL.S16 [R1+0x238], R0 ;  /* 0x0002380001007387 */ /* 0x0001e80000100600 */
[----:B0-----:R-:W2:Y:S04]  /*5860*/  LDL.LU R0, [R1+0x324] ;  /* 0x0003240001007983 */ /* 0x001ea80000300800 */
[----:B---3--:R-:W3:Y:S04]  /*5870*/  @!P3 LDG.E R41, desc[UR18][R58.64] ;  /* 0x000000123a29b981 */ /* 0x008ee8000c1e1900 */
[----:B------:R0:W-:Y:S04]  /*5880*/  STL [R1+0x18], R62 ;  /* 0x0000183e01007387 */ /* 0x0001e80000100800 */
[----:B------:R1:W-:Y:S04]  /*5890*/  STL [R1+0x44], R14 ;  /* 0x0000440e01007387 */ /* 0x0003e80000100800 */
[----:B------:R-:W-:Y:S01]  /*58a0*/  STL.S16 [R1+0x1e4], R63 ;  /* 0x0001e43f01007387 */ /* 0x000fe20000100600 */
[----:B0-----:R-:W-:-:S03]  /*58b0*/  PRMT R62, RZ, 0x7610, R62 ;  /* 0x00007610ff3e7816 */ /* 0x001fc6000000003e */
[----:B------:R-:W3:Y:S01]  /*58c0*/  LDL.LU.64 R58, [R1+0x270] ;  /* 0x00027000013a7983 */ /* 0x000ee20000300a00 */
[----:B------:R-:W-:Y:S02]  /*58d0*/  @!P1 PRMT R62, R31, 0x7610, R62 ;  /* 0x000076101f3e9816 */ /* 0x000fe4000000003e */
[----:B------:R-:W-:Y:S01]  /*58e0*/  LOP3.LUT P1, RZ, R3, 0x80000000, RZ, 0xc0, !PT ;  /* 0x8000000003ff7812 */ /* 0x000fe2000782c0ff */
[----:B-1----:R-:W-:Y:S02]  /*58f0*/  IMAD.MOV.U32 R14, RZ, RZ, RZ ;  /* 0x000000ffff0e7224 */ /* 0x002fe400078e00ff */
[----:B------:R0:W-:Y:S04]  /*5900*/  STL.S16 [R1+0x210], R62 ;  /* 0x0002103e01007387 */ /* 0x0001e80000100600 */
[----:B0-----:R-:W3:Y:S06]  /*5910*/  LDL.LU.64 R62, [R1+0x258] ;  /* 0x00025800013e7983 */ /* 0x001eec0000300a00 */
[----:B----4-:R-:W4:Y:S01]  /*5920*/  @!P1 LDG.E R14, desc[UR18][R18.64] ;  /* 0x00000012120e9981 */ /* 0x010f22000c1e1900 */
[----:B------:R-:W-:-:S02]  /*5930*/  PRMT R43, RZ, 0x7610, R43 ;  /* 0x00007610ff2b7816 */ /* 0x000fc4000000002b */
[----:B------:R-:W-:Y:S01]  /*5940*/  LOP3.LUT P2, RZ, R3, 0x40000000, RZ, 0xc0, !PT ;  /* 0x4000000003ff7812 */ /* 0x000fe2000784c0ff */
[----:B------:R-:W4:Y:S01]  /*5950*/  LDL.LU.64 R18, [R1+0x280] ;  /* 0x0002800001127983 */ /* 0x000f220000300a00 */
[----:B--2---:R-:W-:-:S04]  /*5960*/  PRMT R0, RZ, 0x7610, R0 ;  /* 0x00007610ff007816 */ /* 0x004fc80000000000 */
[----:B---3--:R-:W-:-:S05]  /*5970*/  @!P3 PRMT R0, R41, 0x7610, R0 ;  /* 0x000076102900b816 */ /* 0x008fca0000000000 */
[----:B------:R0:W-:Y:S04]  /*5980*/  STL.S16 [R1+0x248], R0 ;  /* 0x0002480001007387 */ /* 0x0001e80000100600 */
[----:B0-----:R-:W2:Y:S01]  /*5990*/  LDL.LU R0, [R1+0x320] ;  /* 0x0003200001007983 */ /* 0x001ea20000300800 */
[----:B------:R-:W-:-:S05]  /*59a0*/  @!P3 PRMT R43, R41, 0x7632, R43 ;  /* 0x00007632292bb816 */ /* 0x000fca000000002b */
[----:B------:R0:W-:Y:S02]  /*59b0*/  STL.S16 [R1+0x214], R43 ;  /* 0x0002142b01007387 */ /* 0x0001e40000100600 */
[----:B0-----:R-:W-:-:S06]  /*59c0*/  IMAD.MOV.U32 R43, RZ, RZ, RZ ;  /* 0x000000ffff2b7224 */ /* 0x001fcc00078e00ff */
[----:B------:R-:W3:Y:S01]  /*59d0*/  @!P2 LDG.E R43, desc[UR18][R62.64] ;  /* 0x000000123e2ba981 */ /* 0x000ee2000c1e1900 */
[----:B------:R-:W-:-:S03]  /*59e0*/  PRMT R42, RZ, 0x7610, R42 ;  /* 0x00007610ff2a7816 */ /* 0x000fc6000000002a */
[----:B------:R0:W-:Y:S04]  /*59f0*/  STL [R1+0x14], R5 ;  /* 0x0000140501007387 */ /* 0x0001e80000100800 */
[----:B------:R-:W3:Y:S01]  /*5a00*/  LDL.LU.64 R62, [R1+0x290] ;  /* 0x00029000013e7983 */ /* 0x000ee20000300a00 */
[----:B0-----:R-:W-:-:S04]  /*5a10*/  PRMT R5, RZ, 0x7610, R5 ;  /* 0x00007610ff057816 */ /* 0x001fc80000000005 */
[----:B------:R-:W-:Y:S02]  /*5a20*/  @!P6 PRMT R5, R29, 0x7632, R5 ;  /* 0x000076321d05e816 */ /* 0x000fe40000000005 */
[----:B------:R-:W-:Y:S02]  /*5a30*/  LOP3.LUT P6, RZ, R3, 0x20000000, RZ, 0xc0, !PT ;  /* 0x2000000003ff7812 */ /* 0x000fe400078cc0ff */
[----:B----4-:R-:W-:-:S05]  /*5a40*/  @!P1 PRMT R42, R14, 0x7632, R42 ;  /* 0x000076320e2a9816 */ /* 0x010fca000000002a */
[----:B------:R-:W-:Y:S01]  /*5a50*/  STL.S16 [R1+0x23c], R42 ;  /* 0x00023c2a01007387 */ /* 0x000fe20000100600 */
[----:B--2---:R-:W-:-:S04]  /*5a60*/  PRMT R0, RZ, 0x7610, R0 ;  /* 0x00007610ff007816 */ /* 0x004fc80000000000 */
[----:B------:R-:W-:-:S05]  /*5a70*/  @!P1 PRMT R0, R14, 0x7610, R0 ;  /* 0x000076100e009816 */ /* 0x000fca0000000000 */
[----:B------:R0:W-:Y:S04]  /*5a80*/  STL.S16 [R1+0x258], R0 ;  /* 0x0002580001007387 */ /* 0x0001e80000100600 */
[----:B0-----:R-:W2:Y:S01]  /*5a90*/  LDL.LU R0, [R1+0x31c] ;  /* 0x00031c0001007983 */ /* 0x001ea20000300800 */
[----:B------:R-:W-:-:S06]  /*5aa0*/  HFMA2 R42, -RZ, RZ, 0, 0 ;  /* 0x00000000ff2a7431 */ /* 0x000fcc00000001ff */
[----:B------:R-:W4:Y:S01]  /*5ab0*/  @!P6 LDG.E R42, desc[UR18][R58.64] ;  /* 0x000000123a2ae981 */ /* 0x000f22000c1e1900 */
[----:B------:R-:W-:-:S03]  /*5ac0*/  LOP3.LUT P5, RZ, R3, 0x10000000, RZ, 0xc0, !PT ;  /* 0x1000000003ff7812 */ /* 0x000fc600078ac0ff */
[----:B------:R0:W-:Y:S04]  /*5ad0*/  STL [R1+0x50], R35 ;  /* 0x0000502301007387 */ /* 0x0001e80000100800 */
[----:B------:R-:W4:Y:S01]  /*5ae0*/  LDL.LU.64 R58, [R1+0x2a0] ;  /* 0x0002a000013a7983 */ /* 0x000f220000300a00 */
[----:B0-----:R-:W-:-:S06]  /*5af0*/  IMAD.MOV.U32 R35, RZ, RZ, RZ ;  /* 0x000000ffff237224 */ /* 0x001fcc00078e00ff */
[----:B------:R-:W4:Y:S04]  /*5b00*/  @!P5 LDG.E R35, desc[UR18][R18.64] ;  /* 0x000000121223d981 */ /* 0x000f28000c1e1900 */
[----:B------:R-:W-:Y:S04]  /*5b10*/  STL [R1+0x2b8], R6 ;  /* 0x0002b80601007387 */ /* 0x000fe80000100800 */
[----:B------:R-:W-:Y:S04]  /*5b20*/  STL [R1+0x318], R6 ;  /* 0x0003180601007387 */ /* 0x000fe80000100800 */
[----:B------:R0:W-:Y:S04]  /*5b30*/  STL [R1+0x328], R6 ;  /* 0x0003280601007387 */ /* 0x0001e80000100800 */
[----:B------:R1:W-:Y:S04]  /*5b40*/  STL [R1+0x4c], R34 ;  /* 0x00004c2201007387 */ /* 0x0003e80000100800 */
[----:B------:R-:W4:Y:S01]  /*5b50*/  LDL.LU.64 R18, [R1+0x298] ;  /* 0x0002980001127983 */ /* 0x000f220000300a00 */
[----:B0-----:R-:W-:-:S02]  /*5b60*/  PRMT R6, RZ, 0x7610, R6 ;  /* 0x00007610ff067816 */ /* 0x001fc40000000006 */
[----:B-1----:R-:W-:Y:S02]  /*5b70*/  PRMT R34, RZ, 0x7610, R34 ;  /* 0x00007610ff227816 */ /* 0x002fe40000000022 */
[----:B--2---:R-:W-:-:S04]  /*5b80*/  PRMT R0, RZ, 0x7610, R0 ;  /* 0x00007610ff007816 */ /* 0x004fc80000000000 */
[----:B---3--:R-:W-:-:S05]  /*5b90*/  @!P2 PRMT R0, R43, 0x7632, R0 ;  /* 0x000076322b00a816 */ /* 0x008fca0000000000 */
[----:B------:R0:W-:Y:S04]  /*5ba0*/  STL.S16 [R1+0x24c], R0 ;  /* 0x00024c0001007387 */ /* 0x0001e80000100600 */
[----:B0-----:R-:W2:Y:S01]  /*5bb0*/  LDL.LU R0, [R1+0x314] ;  /* 0x0003140001007983 */ /* 0x001ea20000300800 */
[----:B------:R-:W-:Y:S02]  /*5bc0*/  @!P4 PRMT R6, R39, 0x7610, R6 ;  /* 0x000076102706c816 */ /* 0x000fe40000000006 */
[----:B------:R-:W-:Y:S02]  /*5bd0*/  LOP3.LUT P4, RZ, R3, 0x8000000, RZ, 0xc0, !PT ;  /* 0x0800000003ff7812 */ /* 0x000fe4000788c0ff */
[----:B----4-:R-:W-:-:S05]  /*5be0*/  @!P6 PRMT R34, R42, 0x7632, R34 ;  /* 0x000076322a22e816 */ /* 0x010fca0000000022 */
[----:B------:R0:W-:Y:S02]  /*5bf0*/  STL.S16 [R1+0x280], R34 ;  /* 0x0002802201007387 */ /* 0x0001e40000100600 */
[----:B0-----:R-:W-:-:S06]  /*5c00*/  IMAD.MOV.U32 R34, RZ, RZ, RZ ;  /* 0x000000ffff227224 */ /* 0x001fcc00078e00ff */
[----:B------:R-:W3:Y:S04]  /*5c10*/  @!P4 LDG.E R34, desc[UR18][R62.64] ;  /* 0x000000123e22c981 */ /* 0x000ee8000c1e1900 */
[----:B------:R0:W-:Y:S01]  /*5c20*/  STL [R1+0x28], R32 ;  /* 0x0000282001007387 */ /* 0x0001e20000100800 */
[----:B------:R-:W-:-:S03]  /*5c30*/  LOP3.LUT P3, RZ, R3, 0x4000000, RZ, 0xc0, !PT ;  /* 0x0400000003ff7812 */ /* 0x000fc6000786c0ff */
[----:B------:R1:W-:Y:S04]  /*5c40*/  STL.S16 [R1+0x22c], R6 ;  /* 0x00022c0601007387 */ /* 0x0003e80000100600 */
[----:B------:R-:W4:Y:S01]  /*5c50*/  LDL.LU.64 R62, [R1+0x288] ;  /* 0x00028800013e7983 */ /* 0x000f220000300a00 */
[----:B0-----:R-:W-:-:S04]  /*5c60*/  PRMT R32, RZ, 0x7610, R32 ;  /* 0x00007610ff207816 */ /* 0x001fc80000000020 */
[----:B------:R-:W-:Y:S01]  /*5c70*/  @!P5 PRMT R32, R35, 0x7632, R32 ;  /* 0x000076322320d816 */ /* 0x000fe20000000020 */
[----:B-1----:R-:W4:Y:S04]  /*5c80*/  LDL.LU R6, [R1+0x328] ;  /* 0x0003280001067983 */ /* 0x002f280000300800 */
[----:B------:R0:W-:Y:S02]  /*5c90*/  STL.S16 [R1+0x25c], R32 ;  /* 0x00025c2001007387 */ /* 0x0001e40000100600 */
[----:B0-----:R-:W-:-:S06]  /*5ca0*/  MOV R32, RZ ;  /* 0x000000ff00207202 */ /* 0x001fcc0000000f00 */
[----:B------:R-:W4:Y:S04]  /*5cb0*/  @!P3 LDG.E R32, desc[UR18][R58.64] ;  /* 0x000000123a20b981 */ /* 0x000f28000c1e1900 */
[----:B------:R-:W-:Y:S01]  /*5cc0*/  STL [R1+0x3c], R27 ;  /* 0x00003c1b01007387 */ /* 0x000fe20000100800 */
[----:B------:R-:W-:-:S03]  /*5cd0*/  LOP3.LUT P1, RZ, R3, 0x2000000, RZ, 0xc0, !PT ;  /* 0x0200000003ff7812 */ /* 0x000fc6000782c0ff */
[----:B------:R-:W4:Y:S01]  /*5ce0*/  LDL.LU.64 R58, [R1+0x278] ;  /* 0x00027800013a7983 */ /* 0x000f220000300a00 */
[----:B--2---:R-:W-:-:S04]  /*5cf0*/  PRMT R0, RZ, 0x7610, R0 ;  /* 0x00007610ff007816 */ /* 0x004fc80000000000 */
[----:B------:R-:W-:-:S05]  /*5d00*/  @!P6 PRMT R0, R42, 0x7610, R0 ;  /* 0x000076102a00e816 */ /* 0x000fca0000000000 */
[----:B------:R0:W-:Y:S04]  /*5d10*/  STL.S16 [R1+0x274], R0 ;  /* 0x0002740001007387 */ /* 0x0001e80000100600 */
[----:B0-----:R-:W2:Y:S01]  /*5d20*/  LDL.LU R0, [R1+0x310] ;  /* 0x0003100001007983 */ /* 0x001ea20000300800 */
[----:B------:R-:W-:-:S04]  /*5d30*/  PRMT R27, RZ, 0x7610, R27 ;  /* 0x00007610ff1b7816 */ /* 0x000fc8000000001b */
[----:B---3--:R-:W-:-:S05]  /*5d40*/  @!P4 PRMT R27, R34, 0x7632, R27 ;  /* 0x00007632221bc816 */ /* 0x008fca000000001b */
[----:B------:R0:W-:Y:S02]  /*5d50*/  STL.S16 [R1+0x284], R27 ;  /* 0x0002841b01007387 */ /* 0x0001e40000100600 */
[----:B0-----:R-:W-:-:S06]  /*5d60*/  IMAD.MOV.U32 R27, RZ, RZ, RZ ;  /* 0x000000ffff1b7224 */ /* 0x001fcc00078e00ff */
[----:B------:R-:W3:Y:S01]  /*5d70*/  @!P1 LDG.E R27, desc[UR18][R18.64] ;  /* 0x00000012121b9981 */ /* 0x000ee2000c1e1900 */
[----:B----4-:R-:W-:Y:S02]  /*5d80*/  PRMT R6, RZ, 0x7610, R6 ;  /* 0x00007610ff067816 */ /* 0x010fe40000000006 */
[----:B------:R-:W-:Y:S02]  /*5d90*/  PRMT R13, RZ, 0x7610, R13 ;  /* 0x00007610ff0d7816 */ /* 0x000fe4000000000d */
[----:B------:R-:W-:Y:S02]  /*5da0*/  @!P2 PRMT R6, R43, 0x7610, R6 ;  /* 0x000076102b06a816 */ /* 0x000fe40000000006 */
[----:B------:R-:W-:Y:S01]  /*5db0*/  LOP3.LUT P2, RZ, R3, 0x1000000, RZ, 0xc0, !PT ;  /* 0x0100000003ff7812 */ /* 0x000fe2000784c0ff */
[----:B------:R-:W4:Y:S01]  /*5dc0*/  LDL.LU.64 R18, [R1+0x268] ;  /* 0x0002680001127983 */ /* 0x000f220000300a00 */
[----:B------:R-:W-:-:S05]  /*5dd0*/  @!P3 PRMT R13, R32, 0x7632, R13 ;  /* 0x00007632200db816 */ /* 0x000fca000000000d */
[----:B------:R0:W-:Y:S02]  /*5de0*/  STL.S16 [R1+0x298], R13 ;  /* 0x0002980d01007387 */ /* 0x0001e40000100600 */
[----:B0-----:R-:W-:-:S06]  /*5df0*/  IMAD.MOV.U32 R13, RZ, RZ, RZ ;  /* 0x000000ffff0d7224 */ /* 0x001fcc00078e00ff */
[----:B------:R-:W4:Y:S01]  /*5e00*/  @!P2 LDG.E R13, desc[UR18][R62.64] ;  /* 0x000000123e0da981 */ /* 0x000f22000c1e1900 */
[----:B------:R-:W-:Y:S02]  /*5e10*/  PRMT R12, RZ, 0x7610, R12 ;  /* 0x00007610ff0c7816 */ /* 0x000fe4000000000c */
[----:B------:R-:W-:Y:S01]  /*5e20*/  LOP3.LUT P6, RZ, R3, 0x800000, RZ, 0xc0, !PT ;  /* 0x0080000003ff7812 */ /* 0x000fe200078cc0ff */
[----:B------:R-:W4:Y:S01]  /*5e30*/  LDL.LU.64 R62, [R1+0x250] ;  /* 0x00025000013e7983 */ /* 0x000f220000300a00 */
[----:B--2---:R-:W-:-:S04]  /*5e40*/  PRMT R0, RZ, 0x7610, R0 ;  /* 0x00007610ff007816 */ /* 0x004fc80000000000 */
[----:B------:R-:W-:-:S05]  /*5e50*/  @!P5 PRMT R0, R35, 0x7610, R0 ;  /* 0x000076102300d816 */ /* 0x000fca0000000000 */
[----:B------:R0:W-:Y:S04]  /*5e60*/  STL.S16 [R1+0x290], R0 ;  /* 0x0002900001007387 */ /* 0x0001e80000100600 */
[----:B0-----:R-:W2:Y:S01]  /*5e70*/  LDL.LU R0, [R1+0x30c] ;  /* 0x00030c0001007983 */ /* 0x001ea20000300800 */
[----:B---3--:R-:W-:-:S05]  /*5e80*/  @!P1 PRMT R12, R27, 0x7632, R12 ;  /* 0x000076321b0c9816 */ /* 0x008fca000000000c */
[----:B------:R0:W-:Y:S02]  /*5e90*/  STL.S16 [R1+0x288], R12 ;  /* 0x0002880c01007387 */ /* 0x0001e40000100600 */
[----:B0-----:R-:W-:-:S06]  /*5ea0*/  HFMA2 R12, -RZ, RZ, 0, 0 ;  /* 0x00000000ff0c7431 */ /* 0x001fcc00000001ff */
[----:B------:R-:W3:Y:S04]  /*5eb0*/  @!P6 LDG.E R12, desc[UR18][R58.64] ;  /* 0x000000123a0ce981 */ /* 0x000ee8000c1e1900 */
[----:B------:R0:W-:Y:S01]  /*5ec0*/  STL [R1+0x38], R26 ;  /* 0x0000381a01007387 */ /* 0x0001e20000100800 */
[----:B------:R-:W-:-:S03]  /*5ed0*/  LOP3.LUT P5, RZ, R3, 0x400000, RZ, 0xc0, !PT ;  /* 0x0040000003ff7812 */ /* 0x000fc600078ac0ff */
[----:B------:R-:W3:Y:S01]  /*5ee0*/  LDL.LU.64 R58, [R1+0x240] ;  /* 0x00024000013a7983 */ /* 0x000ee20000300a00 */
[----:B0-----:R-:W-:-:S04]  /*5ef0*/  PRMT R26, RZ, 0x7610, R26 ;  /* 0x00007610ff1a7816 */ /* 0x001fc8000000001a */
[----:B----4-:R-:W-:-:S05]  /*5f00*/  @!P2 PRMT R26, R13, 0x7632, R26 ;  /* 0x000076320d1aa816 */ /* 0x010fca000000001a */
[----:B------:R0:W-:Y:S02]  /*5f10*/  STL.S16 [R1+0x27c], R26 ;  /* 0x00027c1a01007387 */ /* 0x0001e40000100600 */
[----:B0-----:R-:W-:-:S06]  /*5f20*/  IMAD.MOV.U32 R26, RZ, RZ, RZ ;  /* 0x000000ffff1a7224 */ /* 0x001fcc00078e00ff */
[----:B------:R-:W4:Y:S01]  /*5f30*/  @!P5 LDG.E R26, desc[UR18][R18.64] ;  /* 0x00000012121ad981 */ /* 0x000f22000c1e1900 */
[----:B------:R-:W-:-:S03]  /*5f40*/  PRMT R25, RZ, 0x7610, R25 ;  /* 0x00007610ff197816 */ /* 0x000fc60000000019 */
[----:B------:R-:W4:Y:S01]  /*5f50*/  LDL.LU.64 R18, [R1+0x230] ;  /* 0x0002300001127983 */ /* 0x000f220000300a00 */
[----:B--2---:R-:W-:-:S04]  /*5f60*/  PRMT R0, RZ, 0x7610, R0 ;  /* 0x00007610ff007816 */ /* 0x004fc80000000000 */
[----:B------:R-:W-:-:S05]  /*5f70*/  @!P4 PRMT R0, R34, 0x7610, R0 ;  /* 0x000076102200c816 */ /* 0x000fca0000000000 */
[----:B------:R0:W-:Y:S04]  /*5f80*/  STL.S16 [R1+0x294], R0 ;  /* 0x0002940001007387 */ /* 0x0001e80000100600 */
[----:B0-----:R-:W2:Y:S01]  /*5f90*/  LDL.LU R0, [R1+0x308] ;  /* 0x0003080001007983 */ /* 0x001ea20000300800 */
[----:B------:R-:W-:Y:S02]  /*5fa0*/  LOP3.LUT P4, RZ, R3, 0x200000, RZ, 0xc0, !PT ;  /* 0x0020000003ff7812 */ /* 0x000fe4000788c0ff */
[----:B---3--:R-:W-:-:S05]  /*5fb0*/  @!P6 PRMT R25, R12, 0x7632, R25 ;  /* 0x000076320c19e816 */ /* 0x008fca0000000019 */
[----:B------:R0:W-:Y:S02]  /*5fc0*/  STL.S16 [R1+0x268], R25 ;  /* 0x0002681901007387 */ /* 0x0001e40000100600 */
[----:B0-----:R-:W-:-:S06]  /*5fd0*/  IMAD.MOV.U32 R25, RZ, RZ, RZ ;  /* 0x000000ffff197224 */ /* 0x001fcc00078e00ff */
[----:B------:R-:W3:Y:S04]  /*5fe0*/  @!P4 LDG.E R25, desc[UR18][R62.64] ;  /* 0x000000123e19c981 */ /* 0x000ee8000c1e1900 */
[----:B------:R-:W3:Y:S01]  /*5ff0*/  LDL.LU.64 R62, [R1+0x218] ;  /* 0x00021800013e7983 */ /* 0x000ee20000300a00 */
[----:B------:R-:W-:-:S04]  /*6000*/  PRMT R24, RZ, 0x7610, R24 ;  /* 0x00007610ff187816 */ /* 0x000fc80000000018 */
[----:B----4-:R-:W-:Y:S01]  /*6010*/  @!P5 PRMT R24, R26, 0x7632, R24 ;  /* 0x000076321a18d816 */ /* 0x010fe20000000018 */
[----:B------:R0:W-:Y:S04]  /*6020*/  STL.S16 [R1+0x270], R6 ;  /* 0x0002700601007387 */ /* 0x0001e80000100600 */
[----:B------:R1:W-:Y:S04]  /*6030*/  STL.S16 [R1+0x250], R24 ;  /* 0x0002501801007387 */ /* 0x0003e80000100600 */
[----:B0-----:R-:W4:Y:S01]  /*6040*/  LDL.LU R6, [R1+0x318] ;  /* 0x0003180001067983 */ /* 0x001f220000300800 */
[----:B-1----:R-:W-:-:S02]  /*6050*/  MOV R24, RZ ;  /* 0x000000ff00187202 */ /* 0x002fc40000000f00 */
[----:B--2---:R-:W-:-:S04]  /*6060*/  PRMT R0, RZ, 0x7610, R0 ;  /* 0x00007610ff007816 */ /* 0x004fc80000000000 */
[----:B------:R-:W-:Y:S02]  /*6070*/  @!P3 PRMT R0, R32, 0x7610, R0 ;  /* 0x000076102000b816 */ /* 0x000fe40000000000 */
[----:B------:R-:W-:-:S13]  /*6080*/  LOP3.LUT P3, RZ, R3, 0x100000, RZ, 0xc0, !PT ;  /* 0x0010000003ff7812 */ /* 0x000fda000786c0ff */
[----:B------:R-:W2:Y:S04]  /*6090*/  @!P3 LDG.E R24, desc[UR18][R58.64] ;  /* 0x000000123a18b981 */ /* 0x000ea8000c1e1900 */
[----:B------:R0:W-:Y:S04]  /*60a0*/  STL [R1+0x2c8], R65 ;  /* 0x0002c84101007387 */ /* 0x0001e80000100800 */
[----:B------:R1:W-:Y:S01]  /*60b0*/  STL [R1+0x48], R15 ;  /* 0x0000480f01007387 */ /* 0x0003e20000100800 */
[----:B------:R-:W-:-:S03]  /*60c0*/  PRMT R60, RZ, 0x7610, R60 ;  /* 0x00007610ff3c7816 */ /* 0x000fc6000000003c */
[----:B------:R-:W2:Y:S01]  /*60d0*/  LDL.LU.64 R58, [R1+0x208] ;  /* 0x00020800013a7983 */ /* 0x000ea20000300a00 */
[----:B0-----:R-:W-:Y:S02]  /*60e0*/  PRMT R65, RZ, 0x7610, R65 ;  /* 0x00007610ff417816 */ /* 0x001fe40000000041 */
[----:B-1----:R-:W-:Y:S02]  /*60f0*/  PRMT R15, RZ, 0x7610, R15 ;  /* 0x00007610ff0f7816 */ /* 0x002fe4000000000f */
[----:B------:R-:W-:Y:S02]  /*6100*/  @!P1 PRMT R65, R27, 0x7610, R65 ;  /* 0x000076101b419816 */ /* 0x000fe40000000041 */
[----:B------:R-:W-:Y:S02]  /*6110*/  LOP3.LUT P1, RZ, R3, 0x80000, RZ, 0xc0, !PT ;  /* 0x0008000003ff7812 */ /* 0x000fe4000782c0ff */
[----:B---3--:R-:W-:-:S05]  /*6120*/  @!P4 PRMT R15, R25, 0x7632, R15 ;  /* 0x00007632190fc816 */ /* 0x008fca000000000f */
[----:B------:R0:W-:Y:S02]  /*6130*/  STL.S16 [R1+0x240], R15 ;  /* 0x0002400f01007387 */ /* 0x0001e40000100600 */
[----:B0-----:R-:W-:-:S06]  /*6140*/  IMAD.MOV.U32 R15, RZ, RZ, RZ ;  /* 0x000000ffff0f7224 */ /* 0x001fcc00078e00ff */
[----:B------:R-:W3:Y:S01]  /*6150*/  @!P1 LDG.E R15, desc[UR18][R18.64] ;  /* 0x00000012120f9981 */ /* 0x000ee2000c1e1900 */
[----:B------:R-:W-:Y:S02]  /*6160*/  @!P2 PRMT R60, R13, 0x7610, R60 ;  /* 0x000076100d3ca816 */ /* 0x000fe4000000003c */
[----:B------:R-:W-:Y:S01]  /*6170*/  LOP3.LUT P2, RZ, R3, 0x40000, RZ, 0xc0, !PT ;  /* 0x0004000003ff7812 */ /* 0x000fe2000784c0ff */
[----:B------:R-:W3:Y:S04]  /*6180*/  LDL.LU.64 R18, [R1+0x130] ;  /* 0x0001300001127983 */ /* 0x000ee80000300a00 */
[----:B------:R0:W-:Y:S02]  /*6190*/  STL [R1+0x78], R14 ;  /* 0x0000780e01007387 */ /* 0x0001e40000100800 */
[----:B0-----:R-:W-:-:S06]  /*61a0*/  IMAD.MOV.U32 R14, RZ, RZ, RZ ;  /* 0x000000ffff0e7224 */ /* 0x001fcc00078e00ff */
[----:B------:R-:W3:Y:S04]  /*61b0*/  @!P2 LDG.E R14, desc[UR18][R62.64] ;  /* 0x000000123e0ea981 */ /* 0x000ee8000c1e1900 */
[----:B------:R-:W3:Y:S01]  /*61c0*/  LDL.LU.64 R62, [R1+0x1f0] ;  /* 0x0001f000013e7983 */ /* 0x000ee20000300a00 */
[----:B----4-:R-:W-:-:S03]  /*61d0*/  PRMT R6, RZ, 0x7610, R6 ;  /* 0x00007610ff067816 */ /* 0x010fc60000000006 */
[----:B------:R0:W-:Y:S02]  /*61e0*/  STL [R1+0x2b4], R7 ;  /* 0x0002b40701007387 */ /* 0x0001e40000100800 */
[----:B0-----:R-:W-:-:S04]  /*61f0*/  PRMT R7, RZ, 0x7610, R7 ;  /* 0x00007610ff077816 */ /* 0x001fc80000000007 */
[C---:B--2---:R-:W-:Y:S02]  /*6200*/  @!P3 PRMT R7, R24.reuse, 0x7610, R7 ;  /* 0x000076101807b816 */ /* 0x044fe40000000007 */
[----:B------:R-:W-:-:S05]  /*6210*/  @!P3 PRMT R6, R24, 0x7632, R6 ;  /* 0x000076321806b816 */ /* 0x000fca0000000006 */
[----:B------:R0:W-:Y:S04]  /*6220*/  STL.64 [R1+0x2c0], R6 ;  /* 0x0002c00601007387 */ /* 0x0001e80000100a00 */
[----:B0-----:R-:W2:Y:S01]  /*6230*/  LDL.LU.64 R6, [R1+0x1d0] ;  /* 0x0001d00001067983 */ /* 0x001ea20000300a00 */
[----:B------:R-:W-:-:S03]  /*6240*/  PRMT R55, RZ, 0x7610, R55 ;  /* 0x00007610ff377816 */ /* 0x000fc60000000037 */
[----:B------:R0:W-:Y:S01]  /*6250*/  STL.S16 [R1+0x29c], R0 ;  /* 0x00029c0001007387 */ /* 0x0001e20000100600 */
[----:B------:R-:W-:Y:S02]  /*6260*/  @!P5 PRMT R55, R26, 0x7610, R55 ;  /* 0x000076101a37d816 */ /* 0x000fe40000000037 */
[----:B------:R-:W-:Y:S02]  /*6270*/  PRMT R56, RZ, 0x7610, R56 ;  /* 0x00007610ff387816 */ /* 0x000fe40000000038 */
[C---:B------:R-:W-:Y:S01]  /*6280*/  LOP3.LUT P5, RZ, R3.reuse, 0x10000, RZ, 0xc0, !PT ;  /* 0x0001000003ff7812 */ /* 0x040fe200078ac0ff */
[----:B0-----:R-:W4:Y:S01]  /*6290*/  LDL.LU R0, [R1+0x304] ;  /* 0x0003040001007983 */ /* 0x001f220000300800 */
[----:B------:R-:W-:Y:S02]  /*62a0*/  @!P6 PRMT R56, R12, 0x7610, R56 ;  /* 0x000076100c38e816 */ /* 0x000fe40000000038 */
[----:B------:R-:W-:Y:S01]  /*62b0*/  LOP3.LUT P6, RZ, R3, 0x20000, RZ, 0xc0, !PT ;  /* 0x0002000003ff7812 */ /* 0x000fe200078cc0ff */
[----:B------:R0:W-:Y:S04]  /*62c0*/  STL.S16 [R1+0x278], R60 ;  /* 0x0002783c01007387 */ /* 0x0001e80000100600 */
[----:B------:R1:W-:Y:S01]  /*62d0*/  STL.S16 [R1+0x26c], R56 ;  /* 0x00026c3801007387 */ /* 0x0003e20000100600 */
[----:B0-----:R-:W-:-:S02]  /*62e0*/  IMAD.MOV.U32 R60, RZ, RZ, RZ ;  /* 0x000000ffff3c7224 */ /* 0x001fc400078e00ff */
[----:B-1----:R-:W-:Y:S01]  /*62f0*/  HFMA2 R56, -RZ, RZ, 0, 0 ;  /* 0x00000000ff387431 */ /* 0x002fe200000001ff */
[----:B------:R0:W-:Y:S04]  /*6300*/  STL [R1+0x5c], R30 ;  /* 0x00005c1e01007387 */ /* 0x0001e80000100800 */
[----:B---3--:R-:W3:Y:S04]  /*6310*/  @!P5 LDG.E R60, desc[UR18][R18.64] ;  /* 0x00000012123cd981 */ /* 0x008ee8000c1e1900 */
[----:B------:R1:W3:Y:S01]  /*6320*/  @!P6 LDG.E R56, desc[UR18][R58.64] ;  /* 0x000000123a38e981 */ /* 0x0002e2000c1e1900 */
[----:B0-----:R-:W-:-:S03]  /*6330*/  PRMT R30, RZ, 0x7610, R30 ;  /* 0x00007610ff1e7816 */ /* 0x001fc6000000001e */
[----:B------:R-:W3:Y:S01]  /*6340*/  LDL.LU.64 R18, [R1+0x1c8] ;  /* 0x0001c80001127983 */ /* 0x000ee20000300a00 */
[----:B------:R-:W-:Y:S02]  /*6350*/  @!P4 PRMT R30, R25, 0x7610, R30 ;  /* 0x00007610191ec816 */ /* 0x000fe4000000001e */
[C---:B------:R-:W-:Y:S02]  /*6360*/  LOP3.LUT P4, RZ, R3.reuse, 0x8000, RZ, 0xc0, !PT ;  /* 0x0000800003ff7812 */ /* 0x040fe4000788c0ff */
[----:B-1----:R-:W-:Y:S02]  /*6370*/  CS2R R58, SRZ ;  /* 0x00000000003a7805 */ /* 0x002fe4000001ff00 */
[----:B------:R-:W-:-:S09]  /*6380*/  LOP3.LUT P3, RZ, R3, 0x4000, RZ, 0xc0, !PT ;  /* 0x0000400003ff7812 */ /* 0x000fd2000786c0ff */
[----:B------:R-:W3:Y:S04]  /*6390*/  @!P4 LDG.E R58, desc[UR18][R62.64] ;  /* 0x000000123e3ac981 */ /* 0x000ee8000c1e1900 */
[----:B------:R0:W-:Y:S04]  /*63a0*/  STL [R1+0x2b0], R8 ;  /* 0x0002b00801007387 */ /* 0x0001e80000100800 */
[----:B------:R1:W-:Y:S04]  /*63b0*/  STL [R1+0x2ac], R9 ;  /* 0x0002ac0901007387 */ /* 0x0003e80000100800 */
[----:B------:R-:W3:Y:S01]  /*63c0*/  LDL.LU.64 R62, [R1+0x1b0] ;  /* 0x0001b000013e7983 */ /* 0x000ee20000300a00 */
[----:B0-----:R-:W-:-:S03]  /*63d0*/  PRMT R8, RZ, 0x7610, R8 ;  /* 0x00007610ff087816 */ /* 0x001fc60000000008 */
[----:B------:R0:W3:Y:S01]  /*63e0*/  @!P3 LDG.E R59, desc[UR18][R68.64] ;  /* 0x00000012443bb981 */ /* 0x0000e2000c1e1900 */
[----:B-1----:R-:W-:Y:S02]  /*63f0*/  PRMT R9, RZ, 0x7610, R9 ;  /* 0x00007610ff097816 */ /* 0x002fe40000000009 */
[C---:B------:R-:W-:Y:S02]  /*6400*/  @!P1 PRMT R8, R15.reuse, 0x7632, R8 ;  /* 0x000076320f089816 */ /* 0x040fe40000000008 */
[----:B------:R-:W-:Y:S02]  /*6410*/  @!P1 PRMT R9, R15, 0x7610, R9 ;  /* 0x000076100f099816 */ /* 0x000fe40000000009 */
[----:B------:R-:W-:Y:S01]  /*6420*/  LOP3.LUT P1, RZ, R3, 0x2000, RZ, 0xc0, !PT ;  /* 0x0000200003ff7812 */ /* 0x000fe2000782c0ff */
[----:B0-----:R-:W-:Y:S01]  /*6430*/  IMAD.MOV.U32 R68, RZ, RZ, RZ ;  /* 0x000000ffff447224 */ /* 0x001fe200078e00ff */
[----:B------:R0:W-:Y:S04]  /*6440*/  STL [R1+0x2c], R53 ;  /* 0x00002c3501007387 */ /* 0x0001e80000100800 */
[----:B------:R1:W-:Y:S01]  /*6450*/  STL.S16 [R1+0x254], R55 ;  /* 0x0002543701007387 */ /* 0x0003e20000100600 */
[----:B------:R-:W-:-:S02]  /*6460*/  PRMT R51, RZ, 0x7610, R51 ;  /* 0x00007610ff337816 */ /* 0x000fc40000000033 */
[----:B------:R-:W-:Y:S01]  /*6470*/  PRMT R54, RZ, 0x7610, R54 ;  /* 0x00007610ff367816 */ /* 0x000fe20000000036 */
[----:B------:R1:W-:Y:S01]  /*6480*/  STL [R1+0x58], R37 ;  /* 0x0000582501007387 */ /* 0x0003e20000100800 */
[----:B------:R-:W-:-:S03]  /*6490*/  PRMT R49, RZ, 0x7610, R49 ;  /* 0x00007610ff317816 */ /* 0x000fc60000000031 */
[----:B------:R3:W-:Y:S04]  /*64a0*/  STL [R1+0x94], R13 ;  /* 0x0000940d01007387 */ /* 0x0007e80000100800 */
[----:B------:R3:W-:Y:S01]  /*64b0*/  STL [R1+0x98], R12 ;  /* 0x0000980c01007387 */ /* 0x0007e20000100800 */
[----:B------:R-:W-:Y:S02]  /*64c0*/  PRMT R48, RZ, 0x7610, R48 ;  /* 0x00007610ff307816 */ /* 0x000fe40000000030 */
[----:B------:R-:W-:Y:S01]  /*64d0*/  PRMT R50, RZ, 0x7610, R50 ;  /* 0x00007610ff327816 */ /* 0x000fe20000000032 */
[----:B------:R3:W-:Y:S01]  /*64e0*/  STL [R1+0x88], R34 ;  /* 0x0000882201007387 */ /* 0x0007e20000100800 */
[----:B----4-:R-:W-:-:S03]  /*64f0*/  PRMT R0, RZ, 0x7610, R0 ;  /* 0x00007610ff007816 */ /* 0x010fc60000000000 */
[----:B--2---:R-:W2:Y:S01]  /*6500*/  @!P1 LDG.E R68, desc[UR18][R6.64] ;  /* 0x0000001206449981 */ /* 0x004ea2000c1e1900 */
[----:B------:R-:W-:-:S03]  /*6510*/  PRMT R47, RZ, 0x7610, R47 ;  /* 0x00007610ff2f7816 */ /* 0x000fc6000000002f */
[----:B------:R4:W-:Y:S04]  /*6520*/  STL [R1+0x40], R46 ;  /* 0x0000402e01007387 */ /* 0x0009e80000100800 */
[----:B------:R4:W-:Y:S04]  /*6530*/  STL.S16 [R1+0x244], R30 ;  /* 0x0002441e01007387 */ /* 0x0009e80000100600 */
[----:B------:R-:W4:Y:S01]  /*6540*/  LDL.LU.64 R6, [R1+0x190] ;  /* 0x0001900001067983 */ /* 0x000f220000300a00 */
[----:B0-----:R-:W-:Y:S02]  /*6550*/  PRMT R53, RZ, 0x7610, R53 ;  /* 0x00007610ff357816 */ /* 0x001fe40000000035 */
[C---:B------:R-:W-:Y:S01]  /*6560*/  @!P2 PRMT R0, R14.reuse, 0x7632, R0 ;  /* 0x000076320e00a816 */ /* 0x040fe20000000000 */
[----:B------:R-:W-:Y:S01]  /*6570*/  STL [R1+0x7c], R43 ;  /* 0x00007c2b01007387 */ /* 0x000fe20000100800 */
[----:B------:R-:W-:-:S02]  /*6580*/  @!P2 PRMT R53, R14, 0x7610, R53 ;  /* 0x000076100e35a816 */ /* 0x000fc40000000035 */
[----:B------:R-:W-:Y:S01]  /*6590*/  LOP3.LUT P2, RZ, R3, 0x1000, RZ, 0xc0, !PT ;  /* 0x0000100003ff7812 */ /* 0x000fe2000784c0ff */
[----:B------:R0:W-:Y:S01]  /*65a0*/  STL [R1+0x80], R42 ;  /* 0x0000802a01007387 */ /* 0x0001e20000100800 */
[----:B-1----:R-:W-:Y:S02]  /*65b0*/  MOV R55, RZ ;  /* 0x000000ff00377202 */ /* 0x002fe40000000f00 */
[----:B------:R-:W-:Y:S02]  /*65c0*/  PRMT R37, RZ, 0x7610, R37 ;  /* 0x00007610ff257816 */ /* 0x000fe40000000025 */
[----:B------:R-:W-:Y:S02]  /*65d0*/  PRMT R44, RZ, 0x7610, R44 ;  /* 0x00007610ff2c7816 */ /* 0x000fe4000000002c */
[----:B------:R-:W-:Y:S01]  /*65e0*/  PRMT R45, RZ, 0x7610, R45 ;  /* 0x00007610ff2d7816 */ /* 0x000fe2000000002d */
[----:B------:R1:W-:Y:S04]  /*65f0*/  STL [R1+0xa4], R24 ;  /* 0x0000a41801007387 */ /* 0x0003e80000100800 */
[----:B---3--:R-:W3:Y:S01]  /*6600*/  @!P2 LDG.E R55, desc[UR18][R18.64] ;  /* 0x000000121237a981 */ /* 0x008ee2000c1e1900 */
[----:B------:R-:W-:-:S02]  /*6610*/  @!P6 PRMT R51, R56, 0x7610, R51 ;  /* 0x000076103833e816 */ /* 0x000fc40000000033 */
[----:B------:R-:W-:Y:S01]  /*6620*/  @!P6 PRMT R54, R56, 0x7632, R54 ;  /* 0x000076323836e816 */ /* 0x000fe20000000036 */
[----:B------:R1:W-:Y:S01]  /*6630*/  STL [R1+0xa8], R15 ;  /* 0x0000a80f01007387 */ /* 0x0003e20000100800 */
[----:B------:R-:W-:-:S03]  /*6640*/  @!P5 PRMT R37, R60, 0x7610, R37 ;  /* 0x000076103c25d816 */ /* 0x000fc60000000025 */
[----:B------:R1:W-:Y:S04]  /*6650*/  STL [R1+0x54], R36 ;  /* 0x0000542401007387 */ /* 0x0003e80000100800 */
[----:B------:R-:W3:Y:S01]  /*6660*/  LDL.LU.64 R18, [R1+0x180] ;  /* 0x0001800001127983 */ /* 0x000ee20000300a00 */
[----:B------:R-:W-:Y:S02]  /*6670*/  @!P5 PRMT R49, R60, 0x7632, R49 ;  /* 0x000076323c31d816 */ /* 0x000fe40000000031 */
[C---:B------:R-:W-:Y:S01]  /*6680*/  LOP3.LUT P6, RZ, R3.reuse, 0x800, RZ, 0xc0, !PT ;  /* 0x0000080003ff7812 */ /* 0x040fe200078cc0ff */
[----:B------:R1:W-:Y:S01]  /*6690*/  STL [R1+0x70], R39 ;  /* 0x0000702701007387 */ /* 0x0003e20000100800 */
[----:B------:R-:W-:Y:S01]  /*66a0*/  LOP3.LUT P5, RZ, R3, 0x400, RZ, 0xc0, !PT ;  /* 0x0000040003ff7812 */ /* 0x000fe200078ac0ff */
[----:B------:R-:W-:-:S02]  /*66b0*/  IMAD.MOV.U32 R13, RZ, RZ, RZ ;  /* 0x000000ffff0d7224 */ /* 0x000fc400078e00ff */
[----:B------:R-:W-:Y:S01]  /*66c0*/  IMAD.MOV.U32 R12, RZ, RZ, RZ ;  /* 0x000000ffff0c7224 */ /* 0x000fe200078e00ff */
[----:B------:R1:W-:Y:S04]  /*66d0*/  STL [R1+0xac], R14 ;  /* 0x0000ac0e01007387 */ /* 0x0003e80000100800 */
[----:B------:R-:W-:Y:S04]  /*66e0*/  STL [R1+0x8c], R32 ;  /* 0x00008c2001007387 */ /* 0x000fe80000100800 */
[----:B------:R1:W-:Y:S04]  /*66f0*/  STL [R1+0x9c], R26 ;  /* 0x00009c1a01007387 */ /* 0x0003e80000100800 */
[----:B------:R-:W3:Y:S04]  /*6700*/  @!P6 LDG.E R13, desc[UR18][R62.64] ;  /* 0x000000123e0de981 */ /* 0x000ee8000c1e1900 */
[----:B------:R-:W3:Y:S04]  /*6710*/  @!P5 LDG.E R12, desc[UR18][R16.64] ;  /* 0x00000012100cd981 */ /* 0x000ee8000c1e1900 */
[----:B------:R-:W-:Y:S04]  /*6720*/  STL [R1+0x84], R35 ;  /* 0x0000842301007387 */ /* 0x000fe80000100800 */
[----:B------:R-:W3:Y:S04]  /*6730*/  LDL.LU.64 R62, [R1+0x168] ;  /* 0x00016800013e7983 */ /* 0x000ee80000300a00 */
[----:B------:R-:W3:Y:S01]  /*6740*/  LDL.LU.64 R16, [R1+0x160] ;  /* 0x0001600001107983 */ /* 0x000ee20000300a00 */
[----:B------:R-:W-:-:S02]  /*6750*/  @!P4 PRMT R48, R58, 0x7610, R48 ;  /* 0x000076103a30c816 */ /* 0x000fc40000000030 */
[----:B------:R-:W-:Y:S01]  /*6760*/  @!P4 PRMT R50, R58, 0x7632, R50 ;  /* 0x000076323a32c816 */ /* 0x000fe20000000032 */
[----:B------:R1:W-:Y:S01]  /*6770*/  STL [R1+0x90], R27 ;  /* 0x0000901b01007387 */ /* 0x0003e20000100800 */
[----:B------:R-:W-:Y:S01]  /*6780*/  LOP3.LUT P4, RZ, R3, 0x200, RZ, 0xc0, !PT ;  /* 0x0000020003ff7812 */ /* 0x000fe2000788c0ff */
[----:B------:R-:W-:Y:S02]  /*6790*/  HFMA2 R34, -RZ, RZ, 0, 0 ;  /* 0x00000000ff227431 */ /* 0x000fe400000001ff */
[----:B------:R1:W-:Y:S04]  /*67a0*/  STL [R1+0xb8], R58 ;  /* 0x0000b83a01007387 */ /* 0x0003e80000100800 */
[----:B------:R1:W-:Y:S04]  /*67b0*/  STL [R1+0x6c], R38 ;  /* 0x00006c2601007387 */ /* 0x0003e80000100800 */
[----:B------:R-:W-:Y:S04]  /*67c0*/  STL [R1+0x74], R41 ;  /* 0x0000742901007387 */ /* 0x000fe80000100800 */
[----:B------:R1:W-:Y:S04]  /*67d0*/  STL [R1+0xb4], R60 ;  /* 0x0000b43c01007387 */ /* 0x0003e80000100800 */
[----:B------:R-:W-:Y:S04]  /*67e0*/  STL [R1+0x60], R31 ;  /* 0x0000601f01007387 */ /* 0x000fe80000100800 */
[----:B------:R1:W-:Y:S04]  /*67f0*/  STL [R1+0x64], R28 ;  /* 0x0000641c01007387 */ /* 0x0003e80000100800 */
[----:B------:R-:W-:Y:S04]  /*6800*/  STL [R1+0x68], R29 ;  /* 0x0000681d01007387 */ /* 0x000fe80000100800 */
[----:B------:R-:W-:Y:S04]  /*6810*/  STL [R1+0xa0], R25 ;  /* 0x0000a01901007387 */ /* 0x000fe80000100800 */
[----:B------:R1:W-:Y:S04]  /*6820*/  STL.S16 [R1+0x28c], R65 ;  /* 0x00028c4101007387 */ /* 0x0003e80000100600 */
[----:B------:R-:W-:Y:S01]  /*6830*/  STL [R1+0x20], R64 ;  /* 0x0000204001007387 */ /* 0x000fe20000100800 */
[----:B------:R-:W-:-:S03]  /*6840*/  PRMT R61, RZ, 0x7610, R61 ;  /* 0x00007610ff3d7816 */ /* 0x000fc6000000003d */
[----:B------:R-:W-:Y:S04]  /*6850*/  STL [R1+0x24], R66 ;  /* 0x0000244201007387 */ /* 0x000fe80000100800 */
[----:B------:R-:W-:Y:S01]  /*6860*/  STL [R1+0x34], R67 ;  /* 0x0000344301007387 */ /* 0x000fe20000100800 */
[----:B------:R-:W-:Y:S02]  /*6870*/  SHF.L.U32 R52, R52, 0x10, RZ ;  /* 0x0000001034347819 */ /* 0x000fe400000006ff */
[----:B------:R-:W-:Y:S01]  /*6880*/  SHF.L.U32 R40, R40, 0x10, RZ ;  /* 0x0000001028287819 */ /* 0x000fe200000006ff */
[----:B------:R-:W-:Y:S01]  /*6890*/  IMAD.U32 R5, R5, 0x10000, RZ ;  /* 0x0001000005057824 */ /* 0x000fe200078e00ff */
[----:B------:R-:W-:Y:S01]  /*68a0*/  STL [R1+0xb0], R56 ;  /* 0x0000b03801007387 */ /* 0x000fe20000100800 */
[----:B------:R-:W-:-:S03]  /*68b0*/  PRMT R57, RZ, 0x7610, R57 ;  /* 0x00007610ff397816 */ /* 0x000fc60000000039 */
[----:B------:R-:W3:Y:S04]  /*68c0*/  LDL.LU R69, [R1+0x300] ;  /* 0x0003000001457983 */ /* 0x000ee80000300800 */
[----:B----4-:R-:W4:Y:S01]  /*68d0*/  @!P4 LDG.E R34, desc[UR18][R6.64] ;  /* 0x000000120622c981 */ /* 0x010f22000c1e1900 */
[----:B------:R-:W-:Y:S02]  /*68e0*/  PRMT R46, RZ, 0x7610, R46 ;  /* 0x00007610ff2e7816 */ /* 0x000fe4000000002e */
[----:B------:R-:W-:Y:S01]  /*68f0*/  @!P3 PRMT R47, R59, 0x7632, R47 ;  /* 0x000076323b2fb816 */ /* 0x000fe2000000002f */
[----:B------:R-:W-:Y:S01]  /*6900*/  IMAD.MOV.U32 R30, RZ, RZ, RZ ;  /* 0x000000ffff1e7224 */ /* 0x000fe200078e00ff */
[----:B0-----:R-:W-:Y:S02]  /*6910*/  PRMT R42, RZ, 0x7610, R42 ;  /* 0x00007610ff2a7816 */ /* 0x001fe4000000002a */
[----:B------:R-:W-:-:S02]  /*6920*/  PRMT R43, RZ, 0x7610, R43 ;  /* 0x00007610ff2b7816 */ /* 0x000fc4000000002b */
[C---:B--2---:R-:W-:Y:S01]  /*6930*/  @!P1 PRMT R44, R68.reuse, 0x7610, R44 ;  /* 0x00007610442c9816 */ /* 0x044fe2000000002c */
[----:B------:R-:W2:Y:S01]  /*6940*/  LDL.LU.64 R6, [R1+0x150] ;  /* 0x0001500001067983 */ /* 0x000ea20000300a00 */
[----:B------:R-:W-:Y:S02]  /*6950*/  @!P3 PRMT R46, R59, 0x7610, R46 ;  /* 0x000076103b2eb816 */ /* 0x000fe4000000002e */
[----:B------:R-:W-:Y:S02]  /*6960*/  LOP3.LUT P3, RZ, R3, 0x100, RZ, 0xc0, !PT ;  /* 0x0000010003ff7812 */ /* 0x000fe4000786c0ff */
[----:B---3--:R-:W-:Y:S01]  /*6970*/  @!P2 PRMT R45, R55, 0x7632, R45 ;  /* 0x00007632372da816 */ /* 0x008fe2000000002d */
[----:B-1----:R-:W-:Y:S01]  /*6980*/  IMAD.MOV.U32 R24, RZ, RZ, RZ ;  /* 0x000000ffff187224 */ /* 0x002fe200078e00ff */
[----:B------:R-:W-:Y:S02]  /*6990*/  @!P1 PRMT R42, R68, 0x7632, R42 ;  /* 0x00007632442a9816 */ /* 0x000fe4000000002a */
[----:B------:R-:W-:-:S02]  /*69a0*/  MOV R15, RZ ;  /* 0x000000ff000f7202 */ /* 0x000fc40000000f00 */
[----:B------:R-:W-:Y:S02]  /*69b0*/  PRMT R36, RZ, 0x7610, R36 ;  /* 0x00007610ff247816 */ /* 0x000fe40000000024 */
[----:B------:R-:W-:Y:S01]  /*69c0*/  PRMT R39, RZ, 0x7610, R39 ;  /* 0x00007610ff277816 */ /* 0x000fe20000000027 */
[----:B------:R-:W-:Y:S01]  /*69d0*/  IMAD.MOV.U32 R14, RZ, RZ, RZ ;  /* 0x000000ffff0e7224 */ /* 0x000fe200078e00ff */
[----:B------:R-:W-:Y:S02]  /*69e0*/  PRMT R26, RZ, 0x7610, R26 ;  /* 0x00007610ff1a7816 */ /* 0x000fe4000000001a */
[----:B------:R-:W-:Y:S01]  /*69f0*/  PRMT R32, RZ, 0x7610, R32 ;  /* 0x00007610ff207816 */ /* 0x000fe20000000020 */
[----:B------:R-:W3:Y:S01]  /*6a00*/  @!P3 LDG.E R30, desc[UR18][R18.64] ;  /* 0x00000012121eb981 */ /* 0x000ee2000c1e1900 */
[----:B------:R-:W-:Y:S02]  /*6a10*/  @!P2 PRMT R43, R55, 0x7610, R43 ;  /* 0x00007610372ba816 */ /* 0x000fe4000000002b */
[----:B------:R-:W-:-:S02]  /*6a20*/  LOP3.LUT P1, RZ, R3, 0x80, RZ, 0xc0, !PT ;  /* 0x0000008003ff7812 */ /* 0x000fc4000782c0ff */
[----:B------:R-:W-:Y:S02]  /*6a30*/  PRMT R27, RZ, 0x7610, R27 ;  /* 0x00007610ff1b7816 */ /* 0x000fe4000000001b */
[----:B------:R-:W-:Y:S01]  /*6a40*/  PRMT R35, RZ, 0x7610, R35 ;  /* 0x00007610ff237816 */ /* 0x000fe20000000023 */
[----:B------:R-:W-:Y:S01]  /*6a50*/  IMAD.MOV.U32 R58, RZ, RZ, RZ ;  /* 0x000000ffff3a7224 */ /* 0x000fe200078e00ff */
[----:B------:R-:W-:Y:S01]  /*6a60*/  LOP3.LUT P2, RZ, R3, 0x40, RZ, 0xc0, !PT ;  /* 0x0000004003ff7812 */ /* 0x000fe2000784c0ff */
[----:B------:R-:W3:Y:S01]  /*6a70*/  LDL.LU.64 R18, [R1+0x140] ;  /* 0x0001400001127983 */ /* 0x000ee20000300a00 */
[----:B------:R-:W-:Y:S01]  /*6a80*/  PRMT R38, RZ, 0x7610, R38 ;  /* 0x00007610ff267816 */ /* 0x000fe20000000026 */
[----:B------:R-:W-:Y:S01]  /*6a90*/  HFMA2 R60, -RZ, RZ, 0, 0 ;  /* 0x00000000ff3c7431 */ /* 0x000fe200000001ff */
[----:B------:R-:W-:Y:S01]  /*6aa0*/  PRMT R41, RZ, 0x7610, R41 ;  /* 0x00007610ff297816 */ /* 0x000fe20000000029 */
[----:B------:R0:W-:Y:S01]  /*6ab0*/  STL [R1+0xbc], R59 ;  /* 0x0000bc3b01007387 */ /* 0x0001e20000100800 */
[----:B------:R-:W-:-:S02]  /*6ac0*/  PRMT R28, RZ, 0x7610, R28 ;  /* 0x00007610ff1c7816 */ /* 0x000fc4000000001c */
[----:B------:R-:W-:Y:S01]  /*6ad0*/  PRMT R31, RZ, 0x7610, R31 ;  /* 0x00007610ff1f7816 */ /* 0x000fe2000000001f */
[----:B------:R-:W3:Y:S04]  /*6ae0*/  LDL.LU R65, [R1+0x11c] ;  /* 0x00011c0001417983 */ /* 0x000ee80000300800 */
[----:B------:R-:W3:Y:S04]  /*6af0*/  @!P1 LDG.E R24, desc[UR18][R62.64] ;  /* 0x000000123e189981 */ /* 0x000ee8000c1e1900 */
[----:B------:R-:W3:Y:S01]  /*6b00*/  @!P2 LDG.E R15, desc[UR18][R16.64] ;  /* 0x00000012100fa981 */ /* 0x000ee2000c1e1900 */
[----:B------:R-:W-:-:S02]  /*6b10*/  @!P6 PRMT R36, R13, 0x7610, R36 ;  /* 0x000076100d24e816 */ /* 0x000fc40000000024 */
[----:B------:R-:W-:Y:S02]  /*6b20*/  @!P6 PRMT R39, R13, 0x7632, R39 ;  /* 0x000076320d27e816 */ /* 0x000fe40000000027 */
[----:B------:R-:W-:Y:S01]  /*6b30*/  LOP3.LUT P6, RZ, R3, 0x20, RZ, 0xc0, !PT ;  /* 0x0000002003ff7812 */ /* 0x000fe200078cc0ff */
[----:B------:R-:W3:Y:S01]  /*6b40*/  LDL.LU.64 R62, [R1+0x2f8] ;  /* 0x0002f800013e7983 */ /* 0x000ee20000300a00 */
[C---:B------:R-:W-:Y:S02]  /*6b50*/  @!P5 PRMT R38, R12.reuse, 0x7610, R38 ;  /* 0x000076100c26d816 */ /* 0x040fe40000000026 */
[----:B------:R-:W-:Y:S01]  /*6b60*/  @!P5 PRMT R41, R12, 0x7632, R41 ;  /* 0x000076320c29d816 */ /* 0x000fe20000000029 */
[----:B------:R-:W3:Y:S08]  /*6b70*/  LDL.LU.64 R16, [R1+0x2f0] ;  /* 0x0002f00001107983 */ /* 0x000ef00000300a00 */
[----:B--2---:R-:W2:Y:S04]  /*6b80*/  @!P6 LDG.E R14, desc[UR18][R6.64] ;  /* 0x00000012060ee981 */ /* 0x004ea8000c1e1900 */
[----:B------:R-:W2:Y:S01]  /*6b90*/  LDL.LU.64 R6, [R1+0x138] ;  /* 0x0001380001067983 */ /* 0x000ea20000300a00 */
[----:B----4-:R-:W-:-:S02]  /*6ba0*/  @!P4 PRMT R27, R34, 0x7610, R27 ;  /* 0x00007610221bc816 */ /* 0x010fc4000000001b */
[----:B------:R-:W-:Y:S02]  /*6bb0*/  @!P4 PRMT R35, R34, 0x7632, R35 ;  /* 0x000076322223c816 */ /* 0x000fe40000000023 */
[C---:B------:R-:W-:Y:S02]  /*6bc0*/  LOP3.LUT P4, RZ, R3.reuse, 0x8, RZ, 0xc0, !PT ;  /* 0x0000000803ff7812 */ /* 0x040fe4000788c0ff */
[C---:B---3--:R-:W-:Y:S02]  /*6bd0*/  @!P3 PRMT R26, R30.reuse, 0x7610, R26 ;  /* 0x000076101e1ab816 */ /* 0x048fe4000000001a */
[----:B------:R-:W-:Y:S02]  /*6be0*/  @!P3 PRMT R32, R30, 0x7632, R32 ;  /* 0x000076321e20b816 */ /* 0x000fe40000000020 */
[----:B------:R-:W-:-:S07]  /*6bf0*/  LOP3.LUT P3, RZ, R3, 0x4, RZ, 0xc0, !PT ;  /* 0x0000000403ff7812 */ /* 0x000fce000786c0ff */
[----:B------:R-:W3:Y:S01]  /*6c00*/  @!P4 LDG.E R60, desc[UR18][R20.64] ;  /* 0x00000012143cc981 */ /* 0x000ee2000c1e1900 */
[----:B------:R-:W-:Y:S02]  /*6c10*/  LOP3.LUT P5, RZ, R3, 0x10, RZ, 0xc0, !PT ;  /* 0x0000001003ff7812 */ /* 0x000fe400078ac0ff */
[----:B------:R-:W-:Y:S02]  /*6c20*/  PRMT R29, RZ, 0x7610, R29 ;  /* 0x00007610ff1d7816 */ /* 0x000fe4000000001d */
[----:B------:R-:W-:Y:S01]  /*6c30*/  PRMT R25, RZ, 0x7610, R25 ;  /* 0x00007610ff197816 */ /* 0x000fe20000000019 */
[----:B------:R-:W4:Y:S04]  /*6c40*/  LDL.LU.64 R20, [R1+0x2e0] ;  /* 0x0002e00001147983 */ /* 0x000f280000300a00 */
[----:B------:R-:W4:Y:S01]  /*6c50*/  @!P3 LDG.E R58, desc[UR18][R10.64] ;  /* 0x000000120a3ab981 */ /* 0x000f22000c1e1900 */
[----:B0-----:R-:W-:Y:S01]  /*6c60*/  IMAD.MOV.U32 R59, RZ, RZ, RZ ;  /* 0x000000ffff3b7224 */ /* 0x001fe200078e00ff */
[----:B------:R-:W-:-:S02]  /*6c70*/  PRMT R64, RZ, 0x7610, R64 ;  /* 0x00007610ff407816 */ /* 0x000fc40000000040 */
[----:B------:R0:W-:Y:S01]  /*6c80*/  STL [R1+0xcc], R12 ;  /* 0x0000cc0c01007387 */ /* 0x0001e20000100800 */
[----:B------:R-:W-:Y:S02]  /*6c90*/  PRMT R66, RZ, 0x7610, R66 ;  /* 0x00007610ff427816 */ /* 0x000fe40000000042 */
[----:B------:R-:W-:Y:S01]  /*6ca0*/  PRMT R67, RZ, 0x7610, R67 ;  /* 0x00007610ff437816 */ /* 0x000fe20000000043 */
[----:B------:R-:W4:Y:S01]  /*6cb0*/  LDL.LU.64 R10, [R1+0x2d8] ;  /* 0x0002d800010a7983 */ /* 0x000f220000300a00 */
[C---:B------:R-:W-:Y:S02]  /*6cc0*/  @!P1 PRMT R28, R24.reuse, 0x7610, R28 ;  /* 0x00007610181c9816 */ /* 0x040fe4000000001c */
[----:B------:R-:W-:Y:S02]  /*6cd0*/  @!P1 PRMT R31, R24, 0x7632, R31 ;  /* 0x00007632181f9816 */ /* 0x000fe4000000001f */
[C---:B------:R-:W-:Y:S02]  /*6ce0*/  @!P2 PRMT R29, R15.reuse, 0x7610, R29 ;  /* 0x000076100f1da816 */ /* 0x040fe4000000001d */
[----:B------:R-:W-:-:S02]  /*6cf0*/  @!P2 PRMT R25, R15, 0x7632, R25 ;  /* 0x000076320f19a816 */ /* 0x000fc40000000019 */
[C---:B------:R-:W-:Y:S02]  /*6d00*/  LOP3.LUT P1, RZ, R3.reuse, 0x2, RZ, 0xc0, !PT ;  /* 0x0000000203ff7812 */ /* 0x040fe4000782c0ff */
[----:B------:R-:W-:Y:S01]  /*6d10*/  LOP3.LUT P2, RZ, R3, 0x1, RZ, 0xc0, !PT ;  /* 0x0000000103ff7812 */ /* 0x000fe2000784c0ff */
[----:B------:R-:W-:-:S06]  /*6d20*/  IMAD.MOV.U32 R3, RZ, RZ, RZ ;  /* 0x000000ffff037224 */ /* 0x000fcc00078e00ff */
[----:B------:R-:W4:Y:S04]  /*6d30*/  @!P5 LDG.E R3, desc[UR18][R18.64] ;  /* 0x000000121203d981 */ /* 0x000f28000c1e1900 */
[----:B------:R-:W4:Y:S04]  /*6d40*/  LDL.LU.64 R18, [R1+0x2e8] ;  /* 0x0002e80001127983 */ /* 0x000f280000300a00 */
[----:B--2---:R-:W2:Y:S04]  /*6d50*/  @!P1 LDG.E R59, desc[UR18][R6.64] ;  /* 0x00000012063b9981 */ /* 0x004ea8000c1e1900 */
[----:B------:R-:W2:Y:S01]  /*6d60*/  LDL.LU R7, [R1+0x118] ;  /* 0x0001180001077983 */ /* 0x000ea20000300800 */
[----:B------:R-:W-:Y:S01]  /*6d70*/  PRMT R62, RZ, 0x7610, R62 ;  /* 0x00007610ff3e7816 */ /* 0x000fe2000000003e */
[----:B0-----:R-:W-:Y:S01]  /*6d80*/  HFMA2 R12, -RZ, RZ, 0, 0 ;  /* 0x00000000ff0c7431 */ /* 0x001fe200000001ff */
[----:B------:R-:W-:Y:S01]  /*6d90*/  PRMT R63, RZ, 0x7610, R63 ;  /* 0x00007610ff3f7816 */ /* 0x000fe2000000003f */
[----:B------:R-:W2:Y:S03]  /*6da0*/  LDL.LU R6, [R1+0x12c] ;  /* 0x00012c0001067983 */ /* 0x000ea60000300800 */
[----:B---3--:R-:W-:-:S02]  /*6db0*/  @!P4 PRMT R63, R60, 0x7610, R63 ;  /* 0x000076103c3fc816 */ /* 0x008fc4000000003f */
[----:B------:R-:W-:Y:S02]  /*6dc0*/  @!P4 PRMT R61, R60, 0x7632, R61 ;  /* 0x000076323c3dc816 */ /* 0x000fe4000000003d */
[----:B------:R-:W-:Y:S02]  /*6dd0*/  LOP3.LUT P4, RZ, R2, 0x40000000, RZ, 0xc0, !PT ;  /* 0x4000000002ff7812 */ /* 0x000fe4000788c0ff */
[C---:B----4-:R-:W-:Y:S02]  /*6de0*/  @!P3 PRMT R62, R58.reuse, 0x7610, R62 ;  /* 0x000076103a3eb816 */ /* 0x050fe4000000003e */
[----:B------:R-:W-:Y:S02]  /*6df0*/  @!P3 PRMT R64, R58, 0x7632, R64 ;  /* 0x000076323a40b816 */ /* 0x000fe40000000040 */
[----:B------:R-:W-:-:S13]  /*6e00*/  LOP3.LUT P3, RZ, R2, 0x20000000, RZ, 0xc0, !PT ;  /* 0x2000000002ff7812 */ /* 0x000fda000786c0ff */
[----:B------:R0:W3:Y:S02]  /*6e10*/  @!P3 LDG.E R12, desc[UR18][R20.64] ;  /* 0x00000012140cb981 */ /* 0x0000e4000c1e1900 */
[----:B0-----:R-:W-:Y:S01]  /*6e20*/  IMAD.MOV.U32 R20, RZ, RZ, RZ ;  /* 0x000000ffff147224 */ /* 0x001fe200078e00ff */
[C---:B------:R-:W-:Y:S02]  /*6e30*/  @!P5 PRMT R66, R3.reuse, 0x7610, R66 ;  /* 0x000076100342d816 */ /* 0x040fe40000000042 */
[----:B------:R-:W-:Y:S02]  /*6e40*/  @!P5 PRMT R67, R3, 0x7632, R67 ;  /* 0x000076320343d816 */ /* 0x000fe40000000043 */
[----:B------:R-:W-:Y:S01]  /*6e50*/  LOP3.LUT P5, RZ, R2, 0x80000000, RZ, 0xc0, !PT ;  /* 0x8000000002ff7812 */ /* 0x000fe200078ac0ff */
[----:B------:R0:W4:Y:S02]  /*6e60*/  @!P4 LDG.E R20, desc[UR18][R18.64] ;  /* 0x000000121214c981 */ /* 0x000124000c1e1900 */
[----:B0-----:R-:W-:-:S10]  /*6e70*/  IMAD.MOV.U32 R18, RZ, RZ, RZ ;  /* 0x000000ffff127224 */ /* 0x001fd400078e00ff */
[----:B------:R0:W4:Y:S02]  /*6e80*/  @!P5 LDG.E R18, desc[UR18][R16.64] ;  /* 0x000000121012d981 */ /* 0x000124000c1e1900 */
[----:B0-----:R-:W-:Y:S02]  /*6e90*/  PRMT R17, RZ, 0x7610, R17 ;  /* 0x00007610ff117816 */ /* 0x001fe40000000011 */
[----:B------:R-:W-:Y:S02]  /*6ea0*/  PRMT R16, RZ, 0x7610, R16 ;  /* 0x00007610ff107816 */ /* 0x000fe40000000010 */
[C---:B------:R-:W-:Y:S02]  /*6eb0*/  @!P0 PRMT R17, R33.reuse, 0x7632, R17 ;  /* 0x0000763221118816 */ /* 0x040fe40000000011 */
[----:B------:R-:W-:Y:S02]  /*6ec0*/  @!P0 PRMT R16, R33, 0x7610, R16 ;  /* 0x0000761021108816 */ /* 0x000fe40000000010 */
[----:B------:R-:W-:-:S03]  /*6ed0*/  SHF.L.U32 R17, R17, 0x10, RZ ;  /* 0x0000001011117819 */ /* 0x000fc600000006ff */
[----:B------:R-:W-:Y:S01]  /*6ee0*/  IMAD.U32 R16, R16, 0x10000, RZ ;  /* 0x0001000010107824 */ /* 0x000fe200078e00ff */
[----:B------:R-:W-:Y:S01]  /*6ef0*/  SHF.L.U32 R21, R65, 0x10, RZ ;  /* 0x0000001041157819 */ /* 0x000fe200000006ff */
[----:B--2---:R-:W-:Y:S02]  /*6f00*/  IMAD.U32 R19, R7, 0x10000, RZ ;  /* 0x0001000007137824 */ /* 0x004fe400078e00ff */
[----:B------:R-:W-:Y:S01]  /*6f10*/  FMUL.FTZ R7, R17, R17 ;  /* 0x0000001111077220 */ /* 0x000fe20000410000 */
[----:B------:R-:W-:Y:S01]  /*6f20*/  FADD.FTZ R17, R16, R17 ;  /* 0x0000001110117221 */ /* 0x000fe20000010000 */
[----:B------:R-:W-:Y:S01]  /*6f30*/  FADD.FTZ R65, R19, R21 ;  /* 0x0000001513417221 */ /* 0x000fe20000010000 */
[----:B------:R-:W-:Y:S02]  /*6f40*/  FMUL.FTZ R21, R21, R21 ;  /* 0x0000001515157220 */ /* 0x000fe40000410000 */
[----:B------:R-:W-:Y:S02]  /*6f50*/  FADD.FTZ R17, RZ, R17 ;  /* 0x00000011ff117221 */ /* 0x000fe40000010000 */
[----:B------:R-:W-:-:S02]  /*6f60*/  FFMA.FTZ R19, R19, R19, R21 ;  /* 0x0000001313137223 */ /* 0x000fc40000010015 */
[----:B------:R-:W-:Y:S01]  /*6f70*/  FADD.FTZ R17, R17, R65 ;  /* 0x0000004111117221 */ /* 0x000fe20000010000 */
[----:B------:R-:W2:Y:S04]  /*6f80*/  LDL.LU R21, [R1+0x120] ;  /* 0x0001200001157983 */ /* 0x000ea80000300800 */
[----:B------:R-:W3:Y:S01]  /*6f90*/  LDL.LU R65, [R1+0x2c8] ;  /* 0x0002c80001417983 */ /* 0x000ee20000300800 */
[----:B------:R-:W-:-:S03]  /*6fa0*/  FFMA.FTZ R16, R16, R16, R7 ;  /* 0x0000001010107223 */ /* 0x000fc60000010007 */
[----:B------:R-:W4:Y:S01]  /*6fb0*/  LDL.LU R7, [R1+0x14c] ;  /* 0x00014c0001077983 */ /* 0x000f220000300800 */
[----:B------:R-:W-:-:S04]  /*6fc0*/  FADD.FTZ R16, RZ, R16 ;  /* 0x00000010ff107221 */ /* 0x000fc80000010000 */
[----:B------:R-:W-:Y:S01]  /*6fd0*/  FADD.FTZ R16, R16, R19 ;  /* 0x0000001310107221 */ /* 0x000fe20000010000 */
[----:B--2---:R-:W-:Y:S02]  /*6fe0*/  IMAD.U32 R21, R21, 0x10000, RZ ;  /* 0x0001000015157824 */ /* 0x004fe400078e00ff */
[----:B---3--:R-:W-:-:S04]  /*6ff0*/  IMAD.U32 R65, R65, 0x10000, RZ ;  /* 0x0001000041417824 */ /* 0x008fc800078e00ff */
[----:B------:R-:W-:Y:S01]  /*7000*/  FMUL.FTZ R19, R65, R65 ;  /* 0x0000004141137220 */ /* 0x000fe20000410000 */
[----:B------:R-:W-:-:S03]  /*7010*/  FADD.FTZ R65, R21, R65 ;  /* 0x0000004115417221 */ /* 0x000fc60000010000 */
[----:B------:R-:W-:Y:S01]  /*7020*/  FFMA.FTZ R19, R21, R21, R19 ;  /* 0x0000001515137223 */ /* 0x000fe20000010013 */
[----:B------:R-:W-:Y:S01]  /*7030*/  FADD.FTZ R17, R17, R65 ;  /* 0x0000004111117221 */ /* 0x000fe20000010000 */
[----:B------:R-:W2:Y:S04]  /*7040*/  LDL.LU R21, [R1+0x114] ;  /* 0x0001140001157983 */ /* 0x000ea80000300800 */
[----:B------:R-:W3:Y:S01]  /*7050*/  LDL.LU R65, [R1+0x110] ;  /* 0x0001100001417983 */ /* 0x000ee20000300800 */
[----:B------:R-:W-:Y:S01]  /*7060*/  FADD.FTZ R16, R16, R19 ;  /* 0x0000001310107221 */ /* 0x000fe20000010000 */
[----:B--2---:R-:W-:Y:S01]  /*7070*/  SHF.L.U32 R21, R21, 0x10, RZ ;  /* 0x0000001015157819 */ /* 0x004fe200000006ff */
[----:B---3--:R-:W-:-:S04]  /*7080*/  IMAD.U32 R65, R65, 0x10000, RZ ;  /* 0x0001000041417824 */ /* 0x008fc800078e00ff */
[----:B------:R-:W-:Y:S01]  /*7090*/  FMUL.FTZ R19, R21, R21 ;  /* 0x0000001515137220 */ /* 0x000fe20000410000 */
[----:B------:R-:W-:-:S03]  /*70a0*/  FADD.FTZ R21, R65, R21 ;  /* 0x0000001541157221 */ /* 0x000fc60000010000 */
[----:B------:R-:W-:Y:S02]  /*70b0*/  FFMA.FTZ R19, R65, R65, R19 ;  /* 0x0000004141137223 */ /* 0x000fe40000010013 */
[----:B------:R-:W2:Y:S01]  /*70c0*/  LDL.LU R65, [R1+0x124] ;  /* 0x0001240001417983 */ /* 0x000ea20000300800 */
[----:B------:R-:W-:-:S03]  /*70d0*/  FADD.FTZ R17, R17, R21 ;  /* 0x0000001511117221 */ /* 0x000fc60000010000 */
        /* <DEDUP_REMOVED lines=8> */
[----:B------:R-:W-:Y:S01]  /*7160*/  FADD.FTZ R17, R17, R21 ;  /* 0x0000001511117221 */ /* 0x000fe20000010000 */
[----:B------:R-:W-:Y:S01]  /*7170*/  FADD.FTZ R16, R16, R19 ;  /* 0x0000001310107221 */ /* 0x000fe20000010000 */
[----:B--2---:R-:W-:Y:S02]  /*7180*/  IMAD.U32 R21, R65, 0x10000, RZ ;  /* 0x0001000041157824 */ /* 0x004fe400078e00ff */
[----:B------:R-:W-:Y:S02]  /*7190*/  IMAD.U32 R65, R6, 0x10000, RZ ;  /* 0x0001000006417824 */ /* 0x000fe400078e00ff */
[----:B------:R-:W-:Y:S01]  /*71a0*/  FMUL.FTZ R19, R21, R21 ;  /* 0x0000001515137220 */ /* 0x000fe20000410000 */
[----:B------:R-:W2:Y:S03]  /*71b0*/  LDL.LU R6, [R1+0x178] ;  /* 0x0001780001067983 */ /* 0x000ea60000300800 */
[----:B------:R-:W-:-:S04]  /*71c0*/  FFMA.FTZ R19, R65, R65, R19 ;  /* 0x0000004141137223 */ /* 0x000fc80000010013 */
[----:B------:R-:W-:Y:S02]  /*71d0*/  FADD.FTZ R16, R16, R19 ;  /* 0x0000001310107221 */ /* 0x000fe40000010000 */
[----:B------:R-:W3:Y:S01]  /*71e0*/  LDL.LU R19, [R1+0x158] ;  /* 0x0001580001137983 */ /* 0x000ee20000300800 */
[----:B------:R-:W-:Y:S01]  /*71f0*/  FADD.FTZ R21, R65, R21 ;  /* 0x0000001541157221 */ /* 0x000fe20000010000 */
[----:B----4-:R-:W-:Y:S02]  /*7200*/  IMAD.U32 R65, R7, 0x10000, RZ ;  /* 0x0001000007417824 */ /* 0x010fe400078e00ff */
[----:B------:R-:W4:Y:S01]  /*7210*/  LDL.LU R7, [R1+0x19c] ;  /* 0x00019c0001077983 */ /* 0x000f220000300800 */
[----:B------:R-:W-:Y:S01]  /*7220*/  FADD.FTZ R17, R17, R21 ;  /* 0x0000001511117221 */ /* 0x000fe20000010000 */
[----:B------:R-:W-:Y:S01]  /*7230*/  FMUL.FTZ R21, R52, R52 ;  /* 0x0000003434157220 */ /* 0x000fe20000410000 */
[----:B------:R-:W-:-:S03]  /*7240*/  FADD.FTZ R52, R65, R52 ;  /* 0x0000003441347221 */ /* 0x000fc60000010000 */
[----:B------:R-:W-:Y:S01]  /*7250*/  FFMA.FTZ R21, R65, R65, R21 ;  /* 0x0000004141157223 */ /* 0x000fe20000010015 */
[----:B------:R-:W-:Y:S01]  /*7260*/  FADD.FTZ R17, R17, R52 ;  /* 0x0000003411117221 */ /* 0x000fe20000010000 */
[----:B------:R-:W2:Y:S02]  /*7270*/  LDL.LU R65, [R1+0x174] ;  /* 0x0001740001417983 */ /* 0x000ea40000300800 */
[----:B------:R-:W-:Y:S02]  /*7280*/  FADD.FTZ R16, R16, R21 ;  /* 0x0000001510107221 */ /* 0x000fe40000010000 */
[----:B------:R-:W4:Y:S01]  /*7290*/  LDL.LU R52, [R1+0x170] ;  /* 0x0001700001347983 */ /* 0x000f220000300800 */
[----:B---3--:R-:W-:-:S04]  /*72a0*/  IMAD.U32 R19, R19, 0x10000, RZ ;  /* 0x0001000013137824 */ /* 0x008fc800078e00ff */
[----:B------:R-:W-:Y:S01]  /*72b0*/  FMUL.FTZ R21, R19, R19 ;  /* 0x0000001313157220 */ /* 0x000fe20000410000 */
[----:B------:R-:W-:-:S03]  /*72c0*/  FADD.FTZ R19, R40, R19 ;  /* 0x0000001328137221 */ /* 0x000fc60000010000 */
[----:B------:R-:W-:Y:S02]  /*72d0*/  FFMA.FTZ R21, R40, R40, R21 ;  /* 0x0000002828157223 */ /* 0x000fe40000010015 */
[----:B------:R-:W3:Y:S01]  /*72e0*/  LDL.LU R40, [R1+0x15c] ;  /* 0x00015c0001287983 */ /* 0x000ee20000300800 */
[----:B------:R-:W-:Y:S01]  /*72f0*/  FADD.FTZ R17, R17, R19 ;  /* 0x0000001311117221 */ /* 0x000fe20000010000 */
[----:B--2---:R-:W-:Y:S02]  /*7300*/  IMAD.U32 R65, R65, 0x10000, RZ ;  /* 0x0001000041417824 */ /* 0x004fe400078e00ff */
[----:B----4-:R-:W-:Y:S02]  /*7310*/  IMAD.U32 R52, R52, 0x10000, RZ ;  /* 0x0001000034347824 */ /* 0x010fe400078e00ff */
[----:B------:R-:W-:Y:S02]  /*7320*/  FADD.FTZ R16, R16, R21 ;  /* 0x0000001510107221 */ /* 0x000fe40000010000 */
[----:B------:R-:W2:Y:S01]  /*7330*/  LDL.LU R21, [R1+0x188] ;  /* 0x0001880001157983 */ /* 0x000ea20000300800 */
[----:B---3--:R-:W-:Y:S01]  /*7340*/  SHF.L.U32 R19, R40, 0x10, RZ ;  /* 0x0000001028137819 */ /* 0x008fe200000006ff */
[----:B------:R-:W-:Y:S01]  /*7350*/  FMUL.FTZ R40, R52, R52 ;  /* 0x0000003434287220 */ /* 0x000fe20000410000 */
[----:B------:R-:W-:-:S03]  /*7360*/  FADD.FTZ R52, R65, R52 ;  /* 0x0000003441347221 */ /* 0x000fc60000010000 */
[----:B------:R-:W-:Y:S01]  /*7370*/  FFMA.FTZ R40, R65, R65, R40 ;  /* 0x0000004141287223 */ /* 0x000fe20000010028 */
[----:B------:R-:W-:Y:S02]  /*7380*/  FADD.FTZ R65, R17, R52 ;  /* 0x0000003411417221 */ /* 0x000fe40000010000 */
[----:B------:R-:W3:Y:S01]  /*7390*/  LDL.LU R17, [R1+0x17c] ;  /* 0x00017c0001117983 */ /* 0x000ee20000300800 */
[----:B------:R-:W-:-:S03]  /*73a0*/  FADD.FTZ R16, R16, R40 ;  /* 0x0000002810107221 */ /* 0x000fc60000010000 */
[----:B------:R-:W4:Y:S01]  /*73b0*/  LDL.LU R40, [R1+0x18c] ;  /* 0x00018c0001287983 */ /* 0x000f220000300800 */
[----:B--2---:R-:W-:Y:S02]  /*73c0*/  IMAD.U32 R21, R21, 0x10000, RZ ;  /* 0x0001000015157824 */ /* 0x004fe400078e00ff */
[----:B------:R-:W-:Y:S02]  /*73d0*/  FMUL.FTZ R52, R19, R19 ;  /* 0x0000001313347220 */ /* 0x000fe40000410000 */
[C---:B------:R-:W-:Y:S02]  /*73e0*/  FADD.FTZ R19, R21.reuse, R19 ;  /* 0x0000001315137221 */ /* 0x040fe40000010000 */
[----:B------:R-:W-:Y:S02]  /*73f0*/  FFMA.FTZ R52, R21, R21, R52 ;  /* 0x0000001515347223 */ /* 0x000fe40000010034 */
[----:B------:R-:W-:Y:S02]  /*7400*/  FADD.FTZ R65, R65, R19 ;  /* 0x0000001341417221 */ /* 0x000fe40000010000 */
[----:B------:R-:W-:Y:S01]  /*7410*/  FADD.FTZ R16, R16, R52 ;  /* 0x0000003410107221 */ /* 0x000fe20000010000 */
[----:B---3--:R-:W-:Y:S01]  /*7420*/  IMAD.U32 R17, R17, 0x10000, RZ ;  /* 0x0001000011117824 */ /* 0x008fe200078e00ff */
[----:B----4-:R-:W-:-:S03]  /*7430*/  SHF.L.U32 R21, R40, 0x10, RZ ;  /* 0x0000001028157819 */ /* 0x010fc600000006ff */
[----:B------:R-:W-:Y:S01]  /*7440*/  FMUL.FTZ R19, R17, R17 ;  /* 0x0000001111137220 */ /* 0x000fe20000410000 */
[----:B------:R-:W-:Y:S02]  /*7450*/  IMAD.U32 R40, R6, 0x10000, RZ ;  /* 0x0001000006287824 */ /* 0x000fe400078e00ff */
[----:B------:R-:W2:Y:S01]  /*7460*/  LDL.LU R6, [R1+0x1c4] ;  /* 0x0001c40001067983 */ /* 0x000ea20000300800 */
[C---:B------:R-:W-:Y:S01]  /*7470*/  FFMA.FTZ R19, R21.reuse, R21, R19 ;  /* 0x0000001515137223 */ /* 0x040fe20000010013 */
[----:B------:R-:W-:Y:S01]  /*7480*/  FADD.FTZ R17, R21, R17 ;  /* 0x0000001115117221 */ /* 0x000fe20000010000 */
[----:B------:R-:W-:Y:S02]  /*7490*/  IMAD.U32 R21, R7, 0x10000, RZ ;  /* 0x0001000007157824 */ /* 0x000fe400078e00ff */
[----:B------:R-:W-:Y:S01]  /*74a0*/  FMUL.FTZ R52, R40, R40 ;  /* 0x0000002828347220 */ /* 0x000fe20000410000 */
[----:B------:R-:W-:Y:S01]  /*74b0*/  FADD.FTZ R16, R16, R19 ;  /* 0x0000001310107221 */ /* 0x000fe20000010000 */
[----:B------:R-:W-:Y:S01]  /*74c0*/  FADD.FTZ R17, R65, R17 ;  /* 0x0000001141117221 */ /* 0x000fe20000010000 */
[----:B------:R-:W3:Y:S01]  /*74d0*/  LDL.LU R19, [R1+0x1a0] ;  /* 0x0001a00001137983 */ /* 0x000ee20000300800 */
[C---:B------:R-:W-:Y:S01]  /*74e0*/  FADD.FTZ R40, R21.reuse, R40 ;  /* 0x0000002815287221 */ /* 0x040fe20000010000 */
[----:B------:R-:W-:-:S02]  /*74f0*/  FFMA.FTZ R52, R21, R21, R52 ;  /* 0x0000001515347223 */ /* 0x000fc40000010034 */
[----:B------:R-:W4:Y:S01]  /*7500*/  LDL.LU R21, [R1+0x198] ;  /* 0x0001980001157983 */ /* 0x000f220000300800 */
[----:B------:R-:W-:Y:S01]  /*7510*/  FADD.FTZ R17, R17, R40 ;  /* 0x0000002811117221 */ /* 0x000fe20000010000 */
[----:B------:R-:W-:Y:S02]  /*7520*/  FADD.FTZ R16, R16, R52 ;  /* 0x0000003410107221 */ /* 0x000fe40000010000 */
[----:B------:R-:W2:Y:S04]  /*7530*/  LDL.LU R65, [R1+0x1ac] ;  /* 0x0001ac0001417983 */ /* 0x000ea80000300800 */
[----:B------:R-:W2:Y:S04]  /*7540*/  LDL.LU R52, [R1+0x1a8] ;  /* 0x0001a80001347983 */ /* 0x000ea80000300800 */
[----:B------:R-:W2:Y:S01]  /*7550*/  LDL.LU R7, [R1+0x1b8] ;  /* 0x0001b80001077983 */ /* 0x000ea20000300800 */
[----:B---3--:R-:W-:Y:S01]  /*7560*/  SHF.L.U32 R19, R19, 0x10, RZ ;  /* 0x0000001013137819 */ /* 0x008fe200000006ff */
[----:B----4-:R-:W-:-:S04]  /*7570*/  IMAD.U32 R21, R21, 0x10000, RZ ;  /* 0x0001000015157824 */ /* 0x010fc800078e00ff */
[----:B------:R-:W-:Y:S01]  /*7580*/  FMUL.FTZ R40, R19, R19 ;  /* 0x0000001313287220 */ /* 0x000fe20000410000 */
[----:B------:R-:W-:-:S03]  /*7590*/  FADD.FTZ R19, R21, R19 ;  /* 0x0000001315137221 */ /* 0x000fc60000010000 */
[----:B------:R-:W-:Y:S02]  /*75a0*/  FFMA.FTZ R40, R21, R21, R40 ;  /* 0x0000001515287223 */ /* 0x000fe40000010028 */
[----:B------:R-:W3:Y:S02]  /*75b0*/  LDL.LU R21, [R1+0x1a4] ;  /* 0x0001a40001157983 */ /* 0x000ee40000300800 */
[----:B------:R-:W-:Y:S02]  /*75c0*/  FADD.FTZ R16, R16, R40 ;  /* 0x0000002810107221 */ /* 0x000fe40000010000 */
[----:B------:R-:W4:Y:S01]  /*75d0*/  LDL.LU R40, [R1+0x1bc] ;  /* 0x0001bc0001287983 */ /* 0x000f220000300800 */
[----:B--2---:R-:W-:Y:S01]  /*75e0*/  IMAD.U32 R52, R52, 0x10000, RZ ;  /* 0x0001000034347824 */ /* 0x004fe200078e00ff */
[----:B------:R-:W-:Y:S01]  /*75f0*/  SHF.L.U32 R65, R65, 0x10, RZ ;  /* 0x0000001041417819 */ /* 0x000fe200000006ff */
[----:B------:R-:W-:Y:S01]  /*7600*/  FADD.FTZ R17, R17, R19 ;  /* 0x0000001311117221 */ /* 0x000fe20000010000 */
[----:B---3--:R-:W-:-:S02]  /*7610*/  IMAD.U32 R19, R21, 0x10000, RZ ;  /* 0x0001000015137824 */ /* 0x008fc400078e00ff */
[----:B------:R-:W-:Y:S01]  /*7620*/  FMUL.FTZ R21, R52, R52 ;  /* 0x0000003434157220 */ /* 0x000fe20000410000 */
[----:B------:R-:W-:-:S03]  /*7630*/  FADD.FTZ R52, R65, R52 ;  /* 0x0000003441347221 */ /* 0x000fc60000010000 */
[----:B------:R-:W-:Y:S01]  /*7640*/  FFMA.FTZ R21, R65, R65, R21 ;  /* 0x0000004141157223 */ /* 0x000fe20000010015 */
[----:B------:R-:W-:Y:S02]  /*7650*/  FADD.FTZ R65, R17, R52 ;  /* 0x0000003411417221 */ /* 0x000fe40000010000 */
[----:B------:R-:W2:Y:S01]  /*7660*/  LDL.LU R17, [R1+0x1c0] ;  /* 0x0001c00001117983 */ /* 0x000ea20000300800 */
[----:B----4-:R-:W-:Y:S02]  /*7670*/  IMAD.U32 R40, R40, 0x10000, RZ ;  /* 0x0001000028287824 */ /* 0x010fe400078e00ff */
[----:B------:R-:W-:Y:S01]  /*7680*/  FMUL.FTZ R52, R19, R19 ;  /* 0x0000001313347220 */ /* 0x000fe20000410000 */
[----:B------:R-:W-:-:S03]  /*7690*/  FADD.FTZ R16, R16, R21 ;  /* 0x0000001510107221 */ /* 0x000fc60000010000 */
[----:B------:R-:W-:-:S04]  /*76a0*/  FFMA.FTZ R52, R40, R40, R52 ;  /* 0x0000002828347223 */ /* 0x000fc80000010034 */
[----:B------:R-:W-:Y:S02]  /*76b0*/  FADD.FTZ R16, R16, R52 ;  /* 0x0000003410107221 */ /* 0x000fe40000010000 */
[----:B------:R-:W3:Y:S01]  /*76c0*/  LDL.LU R52, [R1+0x1e0] ;  /* 0x0001e00001347983 */ /* 0x000ee20000300800 */
[----:B------:R-:W-:Y:S01]  /*76d0*/  FADD.FTZ R19, R40, R19 ;  /* 0x0000001328137221 */ /* 0x000fe20000010000 */
[----:B------:R-:W-:Y:S02]  /*76e0*/  IMAD.U32 R21, R6, 0x10000, RZ ;  /* 0x0001000006157824 */ /* 0x000fe400078e00ff */
[----:B------:R-:W-:Y:S02]  /*76f0*/  IMAD.U32 R40, R7, 0x10000, RZ ;  /* 0x0001000007287824 */ /* 0x000fe400078e00ff */
[----:B------:R-:W-:Y:S01]  /*7700*/  FADD.FTZ R65, R65, R19 ;  /* 0x0000001341417221 */ /* 0x000fe20000010000 */
[----:B------:R-:W4:Y:S04]  /*7710*/  LDL.LU R6, [R1+0x200] ;  /* 0x0002000001067983 */ /* 0x000f280000300800 */
[----:B------:R-:W4:Y:S01]  /*7720*/  LDL.LU R7, [R1+0x210] ;  /* 0x0002100001077983 */ /* 0x000f220000300800 */
[----:B--2---:R-:W-:-:S05]  /*7730*/  SHF.L.U32 R17, R17, 0x10, RZ ;  /* 0x0000001011117819 */ /* 0x004fca00000006ff */
[----:B------:R-:W-:Y:S01]  /*7740*/  FMUL.FTZ R19, R17, R17 ;  /* 0x0000001111137220 */ /* 0x000fe20000410000 */
[----:B------:R-:W-:-:S03]  /*7750*/  FADD.FTZ R17, R21, R17 ;  /* 0x0000001115117221 */ /* 0x000fc60000010000 */
[----:B------:R-:W-:Y:S01]  /*7760*/  FFMA.FTZ R19, R21, R21, R19 ;  /* 0x0000001515137223 */ /* 0x000fe20000010013 */
[----:B---3--:R-:W-:Y:S01]  /*7770*/  SHF.L.U32 R21, R52, 0x10, RZ ;  /* 0x0000001034157819 */ /* 0x008fe200000006ff */
[----:B------:R-:W-:Y:S02]  /*7780*/  FMUL.FTZ R52, R40, R40 ;  /* 0x0000002828347220 */ /* 0x000fe40000410000 */
[----:B------:R-:W-:Y:S02]  /*7790*/  FADD.FTZ R16, R16, R19 ;  /* 0x0000001310107221 */ /* 0x000fe40000010000 */
[----:B------:R-:W2:Y:S01]  /*77a0*/  LDL.LU R19, [R1+0x1dc] ;  /* 0x0001dc0001137983 */ /* 0x000ea20000300800 */
[C---:B------:R-:W-:Y:S01]  /*77b0*/  FADD.FTZ R40, R21.reuse, R40 ;  /* 0x0000002815287221 */ /* 0x040fe20000010000 */
[----:B------:R-:W-:Y:S02]  /*77c0*/  FFMA.FTZ R52, R21, R21, R52 ;  /* 0x0000001515347223 */ /* 0x000fe40000010034 */
[----:B------:R-:W3:Y:S01]  /*77d0*/  LDL.LU R21, [R1+0x1d8] ;  /* 0x0001d80001157983 */ /* 0x000ee20000300800 */
[----:B------:R-:W-:Y:S01]  /*77e0*/  FADD.FTZ R17, R65, R17 ;  /* 0x0000001141117221 */ /* 0x000fe20000010000 */
[----:B------:R-:W-:-:S02]  /*77f0*/  FADD.FTZ R16, R16, R52 ;  /* 0x0000003410107221 */ /* 0x000fc40000010000 */
[----:B------:R-:W4:Y:S01]  /*7800*/  LDL.LU R52, [R1+0x1e8] ;  /* 0x0001e80001347983 */ /* 0x000f220000300800 */
[----:B------:R-:W-:-:S03]  /*7810*/  FADD.FTZ R17, R17, R40 ;  /* 0x0000002811117221 */ /* 0x000fc60000010000 */
[----:B------:R-:W4:Y:S01]  /*7820*/  LDL.LU R65, [R1+0x1ec] ;  /* 0x0001ec0001417983 */ /* 0x000f220000300800 */
[----:B--2---:R-:W-:Y:S02]  /*7830*/  IMAD.U32 R19, R19, 0x10000, RZ ;  /* 0x0001000013137824 */ /* 0x004fe400078e00ff */
[----:B---3--:R-:W-:Y:S02]  /*7840*/  IMAD.U32 R21, R21, 0x10000, RZ ;  /* 0x0001000015157824 */ /* 0x008fe400078e00ff */
[----:B------:R-:W-:Y:S02]  /*7850*/  FMUL.FTZ R40, R19, R19 ;  /* 0x0000001313287220 */ /* 0x000fe40000410000 */
[C---:B------:R-:W-:Y:S02]  /*7860*/  FADD.FTZ R19, R21.reuse, R19 ;  /* 0x0000001315137221 */ /* 0x040fe40000010000 */
[----:B------:R-:W-:Y:S02]  /*7870*/  FFMA.FTZ R40, R21, R21, R40 ;  /* 0x0000001515287223 */ /* 0x000fe40000010028 */
[----:B------:R-:W2:Y:S02]  /*7880*/  LDL.LU R21, [R1+0x1e4] ;  /* 0x0001e40001157983 */ /* 0x000ea40000300800 */
[----:B------:R-:W-:-:S02]  /*7890*/  FADD.FTZ R16, R16, R40 ;  /* 0x0000002810107221 */ /* 0x000fc40000010000 */
[----:B------:R-:W3:Y:S01]  /*78a0*/  LDL.LU R40, [R1+0x1fc] ;  /* 0x0001fc0001287983 */ /* 0x000ee20000300800 */
[----:B----4-:R-:W-:Y:S01]  /*78b0*/  SHF.L.U32 R52, R52, 0x10, RZ ;  /* 0x0000001034347819 */ /* 0x010fe200000006ff */
[----:B------:R-:W-:Y:S02]  /*78c0*/  IMAD.U32 R65, R65, 0x10000, RZ ;  /* 0x0001000041417824 */ /* 0x000fe400078e00ff */
[----:B------:R-:W-:Y:S01]  /*78d0*/  FADD.FTZ R17, R17, R19 ;  /* 0x0000001311117221 */ /* 0x000fe20000010000 */
[----:B--2---:R-:W-:Y:S02]  /*78e0*/  IMAD.U32 R19, R21, 0x10000, RZ ;  /* 0x0001000015137824 */ /* 0x004fe400078e00ff */
[----:B------:R-:W-:Y:S01]  /*78f0*/  FMUL.FTZ R21, R52, R52 ;  /* 0x0000003434157220 */ /* 0x000fe20000410000 */
[C---:B------:R-:W-:Y:S01]  /*7900*/  FADD.FTZ R52, R65.reuse, R52 ;  /* 0x0000003441347221 */ /* 0x040fe20000010000 */
[----:B---3--:R-:W-:Y:S02]  /*7910*/  SHF.L.U32 R40, R40, 0x10, RZ ;  /* 0x0000001028287819 */ /* 0x008fe400000006ff */
[----:B------:R-:W-:Y:S01]  /*7920*/  FFMA.FTZ R21, R65, R65, R21 ;  /* 0x0000004141157223 */ /* 0x000fe20000010015 */
[----:B------:R-:W-:Y:S01]  /*7930*/  FADD.FTZ R65, R17, R52 ;  /* 0x0000003411417221 */ /* 0x000fe20000010000 */
[----:B------:R-:W-:Y:S01]  /*7940*/  FMUL.FTZ R52, R19, R19 ;  /* 0x0000001313347220 */ /* 0x000fe20000410000 */
[----:B------:R-:W-:-:S02]  /*7950*/  IMAD.U32 R17, R6, 0x10000, RZ ;  /* 0x0001000006117824 */ /* 0x000fc400078e00ff */
[----:B------:R-:W-:Y:S01]  /*7960*/  FADD.FTZ R16, R16, R21 ;  /* 0x0000001510107221 */ /* 0x000fe20000010000 */
[C---:B------:R-:W-:Y:S01]  /*7970*/  FFMA.FTZ R52, R40.reuse, R40, R52 ;  /* 0x0000002828347223 */ /* 0x040fe20000010034 */
[----:B------:R-:W-:Y:S01]  /*7980*/  FADD.FTZ R19, R40, R19 ;  /* 0x0000001328137221 */ /* 0x000fe20000010000 */
[----:B------:R-:W-:Y:S02]  /*7990*/  IMAD.U32 R21, R7, 0x10000, RZ ;  /* 0x0001000007157824 */ /* 0x000fe400078e00ff */
[----:B------:R-:W-:Y:S01]  /*79a0*/  FMUL.FTZ R40, R17, R17 ;  /* 0x0000001111287220 */ /* 0x000fe20000410000 */
[----:B------:R-:W-:Y:S01]  /*79b0*/  FADD.FTZ R16, R16, R52 ;  /* 0x0000003410107221 */ /* 0x000fe20000010000 */
[----:B------:R-:W-:Y:S01]  /*79c0*/  FADD.FTZ R19, R65, R19 ;  /* 0x0000001341137221 */ /* 0x000fe20000010000 */
[----:B------:R-:W2:Y:S01]  /*79d0*/  LDL.LU R52, [R1+0x204] ;  /* 0x0002040001347983 */ /* 0x000ea20000300800 */
[C---:B------:R-:W-:Y:S01]  /*79e0*/  FADD.FTZ R17, R21.reuse, R17 ;  /* 0x0000001115117221 */ /* 0x040fe20000010000 */
[----:B------:R-:W-:-:S02]  /*79f0*/  FFMA.FTZ R40, R21, R21, R40 ;  /* 0x0000001515287223 */ /* 0x000fc40000010028 */
[----:B------:R-:W3:Y:S01]  /*7a00*/  LDL.LU R21, [R1+0x1f8] ;  /* 0x0001f80001157983 */ /* 0x000ee20000300800 */
[----:B------:R-:W-:Y:S01]  /*7a10*/  FADD.FTZ R19, R19, R17 ;  /* 0x0000001113137221 */ /* 0x000fe20000010000 */
[----:B------:R-:W-:Y:S02]  /*7a20*/  FADD.FTZ R16, R16, R40 ;  /* 0x0000002810107221 */ /* 0x000fe40000010000 */
[----:B------:R-:W4:Y:S04]  /*7a30*/  LDL.LU R40, [R1+0x224] ;  /* 0x0002240001287983 */ /* 0x000f280000300800 */
[----:B------:R-:W4:Y:S04]  /*7a40*/  LDL.LU R65, [R1+0x220] ;  /* 0x0002200001417983 */ /* 0x000f280000300800 */
[----:B------:R-:W4:Y:S01]  /*7a50*/  LDL.LU.64 R6, [R1+0x260] ;  /* 0x0002600001067983 */ /* 0x000f220000300a00 */
[----:B--2---:R-:W-:Y:S01]  /*7a60*/  SHF.L.U32 R52, R52, 0x10, RZ ;  /* 0x0000001034347819 */ /* 0x004fe200000006ff */
[----:B---3--:R-:W-:-:S04]  /*7a70*/  IMAD.U32 R21, R21, 0x10000, RZ ;  /* 0x0001000015157824 */ /* 0x008fc800078e00ff */
[----:B------:R-:W-:Y:S01]  /*7a80*/  FMUL.FTZ R17, R52, R52 ;  /* 0x0000003434117220 */ /* 0x000fe20000410000 */
[----:B------:R-:W-:-:S04]  /*7a90*/  FADD.FTZ R52, R21, R52 ;  /* 0x0000003415347221 */ /* 0x000fc80000010000 */
[----:B------:R-:W-:Y:S02]  /*7aa0*/  FADD.FTZ R19, R19, R52 ;  /* 0x0000003413137221 */ /* 0x000fe40000010000 */
[----:B------:R-:W2:Y:S01]  /*7ab0*/  LDL.LU R52, [R1+0x228] ;  /* 0x0002280001347983 */ /* 0x000ea20000300800 */
[----:B------:R-:W-:Y:S01]  /*7ac0*/  FFMA.FTZ R17, R21, R21, R17 ;  /* 0x0000001515117223 */ /* 0x000fe20000010011 */
[----:B----4-:R-:W-:Y:S01]  /*7ad0*/  SHF.L.U32 R21, R40, 0x10, RZ ;  /* 0x0000001028157819 */ /* 0x010fe200000006ff */
[----:B------:R-:W-:Y:S02]  /*7ae0*/  IMAD.U32 R40, R65, 0x10000, RZ ;  /* 0x0001000041287824 */ /* 0x000fe400078e00ff */
[----:B------:R-:W-:Y:S02]  /*7af0*/  FMUL.FTZ R65, R5, R5 ;  /* 0x0000000505417220 */ /* 0x000fe40000410000 */
[C---:B------:R-:W-:Y:S02]  /*7b00*/  FADD.FTZ R5, R21.reuse, R5 ;  /* 0x0000000515057221 */ /* 0x040fe40000010000 */
[----:B------:R-:W-:Y:S01]  /*7b10*/  FFMA.FTZ R65, R21, R21, R65 ;  /* 0x0000001515417223 */ /* 0x000fe20000010041 */
[----:B------:R-:W-:Y:S01]  /*7b20*/  FADD.FTZ R16, R16, R17 ;  /* 0x0000001110107221 */ /* 0x000fe20000010000 */
[----:B------:R-:W-:Y:S01]  /*7b30*/  FMUL.FTZ R17, R40, R40 ;  /* 0x0000002828117220 */ /* 0x000fe20000410000 */
[----:B------:R-:W-:Y:S01]  /*7b40*/  FADD.FTZ R5, R19, R5 ;  /* 0x0000000513057221 */ /* 0x000fe20000010000 */
[----:B------:R-:W3:Y:S01]  /*7b50*/  LDL.LU R21, [R1+0x22c] ;  /* 0x00022c0001157983 */ /* 0x000ee20000300800 */
[----:B------:R-:W-:-:S03]  /*7b60*/  FADD.FTZ R16, R16, R65 ;  /* 0x0000004110107221 */ /* 0x000fc60000010000 */
[----:B------:R-:W4:Y:S04]  /*7b70*/  LDL.LU R19, [R1+0x238] ;  /* 0x0002380001137983 */ /* 0x000f280000300800 */
[----:B------:R-:W4:Y:S01]  /*7b80*/  LDL.LU R65, [R1+0x214] ;  /* 0x0002140001417983 */ /* 0x000f220000300800 */
[----:B--2---:R-:W-:-:S04]  /*7b90*/  IMAD.U32 R52, R52, 0x10000, RZ ;  /* 0x0001000034347824 */ /* 0x004fc800078e00ff */
[C---:B------:R-:W-:Y:S01]  /*7ba0*/  FADD.FTZ R40, R52.reuse, R40 ;  /* 0x0000002834287221 */ /* 0x040fe20000010000 */
[----:B------:R-:W-:-:S04]  /*7bb0*/  FFMA.FTZ R52, R52, R52, R17 ;  /* 0x0000003434347223 */ /* 0x000fc80000010011 */
[----:B------:R-:W-:Y:S02]  /*7bc0*/  FADD.FTZ R16, R16, R52 ;  /* 0x0000003410107221 */ /* 0x000fe40000010000 */
[----:B------:R-:W2:Y:S01]  /*7bd0*/  LDL.LU R52, [R1+0x248] ;  /* 0x0002480001347983 */ /* 0x000ea20000300800 */
[----:B---3--:R-:W-:Y:S02]  /*7be0*/  IMAD.U32 R21, R21, 0x10000, RZ ;  /* 0x0001000015157824 */ /* 0x008fe400078e00ff */
[----:B------:R-:W-:Y:S01]  /*7bf0*/  FADD.FTZ R5, R5, R40 ;  /* 0x0000002805057221 */ /* 0x000fe20000010000 */
[----:B----4-:R-:W-:Y:S01]  /*7c00*/  IMAD.U32 R19, R19, 0x10000, RZ ;  /* 0x0001000013137824 */ /* 0x010fe200078e00ff */
[----:B------:R-:W-:-:S03]  /*7c10*/  SHF.L.U32 R40, R65, 0x10, RZ ;  /* 0x0000001041287819 */ /* 0x000fc600000006ff */
[----:B------:R-:W-:Y:S01]  /*7c20*/  FMUL.FTZ R65, R19, R19 ;  /* 0x0000001313417220 */ /* 0x000fe20000410000 */
[----:B------:R-:W-:-:S04]  /*7c30*/  FADD.FTZ R19, R21, R19 ;  /* 0x0000001315137221 */ /* 0x000fc80000010000 */
[----:B------:R-:W-:Y:S01]  /*7c40*/  FADD.FTZ R19, R5, R19 ;  /* 0x0000001305137221 */ /* 0x000fe20000010000 */
[----:B------:R-:W-:Y:S01]  /*7c50*/  FMUL.FTZ R5, R40, R40 ;  /* 0x0000002828057220 */ /* 0x000fe20000410000 */
[----:B------:R-:W-:Y:S02]  /*7c60*/  FFMA.FTZ R65, R21, R21, R65 ;  /* 0x0000001515417223 */ /* 0x000fe40000010041 */
[----:B------:R-:W3:Y:S01]  /*7c70*/  LDL.LU R21, [R1+0x23c] ;  /* 0x00023c0001157983 */ /* 0x000ee20000300800 */
[----:B--2---:R-:W-:-:S04]  /*7c80*/  IMAD.U32 R52, R52, 0x10000, RZ ;  /* 0x0001000034347824 */ /* 0x004fc800078e00ff */
[C---:B------:R-:W-:Y:S01]  /*7c90*/  FADD.FTZ R40, R52.reuse, R40 ;  /* 0x0000002834287221 */ /* 0x040fe20000010000 */
[----:B------:R-:W-:Y:S02]  /*7ca0*/  FFMA.FTZ R5, R52, R52, R5 ;  /* 0x0000003434057223 */ /* 0x000fe40000010005 */
[----:B------:R-:W2:Y:S01]  /*7cb0*/  LDL.LU R52, [R1+0x258] ;  /* 0x0002580001347983 */ /* 0x000ea20000300800 */
[----:B------:R-:W-:Y:S01]  /*7cc0*/  FADD.FTZ R16, R16, R65 ;  /* 0x0000004110107221 */ /* 0x000fe20000010000 */
[----:B------:R-:W-:Y:S02]  /*7cd0*/  FADD.FTZ R40, R19, R40 ;  /* 0x0000002813287221 */ /* 0x000fe40000010000 */
[----:B------:R-:W4:Y:S01]  /*7ce0*/  LDL.LU R65, [R1+0x270] ;  /* 0x0002700001417983 */ /* 0x000f220000300800 */
[----:B------:R-:W-:-:S03]  /*7cf0*/  FADD.FTZ R5, R16, R5 ;  /* 0x0000000510057221 */ /* 0x000fc60000010000 */
[----:B------:R-:W4:Y:S01]  /*7d00*/  LDL.LU R16, [R1+0x24c] ;  /* 0x00024c0001107983 */ /* 0x000f220000300800 */
[----:B---3--:R-:W-:-:S04]  /*7d10*/  IMAD.U32 R21, R21, 0x10000, RZ ;  /* 0x0001000015157824 */ /* 0x008fc800078e00ff */
[----:B------:R-:W-:Y:S01]  /*7d20*/  FMUL.FTZ R19, R21, R21 ;  /* 0x0000001515137220 */ /* 0x000fe20000410000 */
[----:B--2---:R-:W-:-:S05]  /*7d30*/  SHF.L.U32 R52, R52, 0x10, RZ ;  /* 0x0000001034347819 */ /* 0x004fca00000006ff */
[C---:B------:R-:W-:Y:S01]  /*7d40*/  FFMA.FTZ R19, R52.reuse, R52, R19 ;  /* 0x0000003434137223 */ /* 0x040fe20000010013 */
[----:B------:R-:W-:-:S03]  /*7d50*/  FADD.FTZ R21, R52, R21 ;  /* 0x0000001534157221 */ /* 0x000fc60000010000 */
[----:B------:R-:W-:Y:S02]  /*7d60*/  FADD.FTZ R5, R5, R19 ;  /* 0x0000001305057221 */ /* 0x000fe40000010000 */
[----:B------:R-:W2:Y:S01]  /*7d70*/  LDL.LU R19, [R1+0x280] ;  /* 0x0002800001137983 */ /* 0x000ea20000300800 */
[----:B------:R-:W-:-:S03]  /*7d80*/  FADD.FTZ R21, R40, R21 ;  /* 0x0000001528157221 */ /* 0x000fc60000010000 */
[----:B------:R-:W3:Y:S01]  /*7d90*/  LDL.LU R40, [R1+0x274] ;  /* 0x0002740001287983 */ /* 0x000ee20000300800 */
[----:B----4-:R-:W-:Y:S02]  /*7da0*/  IMAD.U32 R16, R16, 0x10000, RZ ;  /* 0x0001000010107824 */ /* 0x010fe400078e00ff */
[----:B------:R-:W-:Y:S02]  /*7db0*/  IMAD.U32 R52, R65, 0x10000, RZ ;  /* 0x0001000041347824 */ /* 0x000fe400078e00ff */
[----:B------:R-:W-:Y:S02]  /*7dc0*/  FMUL.FTZ R65, R16, R16 ;  /* 0x0000001010417220 */ /* 0x000fe40000410000 */
[C---:B------:R-:W-:Y:S02]  /*7dd0*/  FADD.FTZ R16, R52.reuse, R16 ;  /* 0x0000001034107221 */ /* 0x040fe40000010000 */
[----:B------:R-:W-:Y:S02]  /*7de0*/  FFMA.FTZ R65, R52, R52, R65 ;  /* 0x0000003434417223 */ /* 0x000fe40000010041 */
[----:B------:R-:W-:Y:S01]  /*7df0*/  FADD.FTZ R16, R21, R16 ;  /* 0x0000001015107221 */ /* 0x000fe20000010000 */
[----:B------:R-:W4:Y:S01]  /*7e00*/  LDL.LU R52, [R1+0x25c] ;  /* 0x00025c0001347983 */ /* 0x000f220000300800 */
[----:B------:R-:W-:-:S03]  /*7e10*/  FADD.FTZ R5, R5, R65 ;  /* 0x0000004105057221 */ /* 0x000fc60000010000 */
[----:B------:R-:W4:Y:S01]  /*7e20*/  LDL.LU R65, [R1+0x290] ;  /* 0x0002900001417983 */ /* 0x000f220000300800 */
[----:B--2---:R-:W-:Y:S01]  /*7e30*/  SHF.L.U32 R19, R19, 0x10, RZ ;  /* 0x0000001013137819 */ /* 0x004fe200000006ff */
[----:B---3--:R-:W-:-:S04]  /*7e40*/  IMAD.U32 R40, R40, 0x10000, RZ ;  /* 0x0001000028287824 */ /* 0x008fc800078e00ff */
[----:B------:R-:W-:Y:S01]  /*7e50*/  FMUL.FTZ R21, R19, R19 ;  /* 0x0000001313157220 */ /* 0x000fe20000410000 */
[----:B------:R-:W-:-:S03]  /*7e60*/  FADD.FTZ R19, R40, R19 ;  /* 0x0000001328137221 */ /* 0x000fc60000010000 */
[----:B------:R-:W-:Y:S02]  /*7e70*/  FFMA.FTZ R21, R40, R40, R21 ;  /* 0x0000002828157223 */ /* 0x000fe40000010015 */
[----:B------:R-:W2:Y:S02]  /*7e80*/  LDL.LU R40, [R1+0x284] ;  /* 0x0002840001287983 */ /* 0x000ea40000300800 */
[----:B------:R-:W-:Y:S02]  /*7e90*/  FADD.FTZ R5, R5, R21 ;  /* 0x0000001505057221 */ /* 0x000fe40000010000 */
[----:B------:R-:W3:Y:S01]  /*7ea0*/  LDL.LU R21, [R1+0x294] ;  /* 0x0002940001157983 */ /* 0x000ee20000300800 */
[----:B----4-:R-:W-:Y:S02]  /*7eb0*/  IMAD.U32 R52, R52, 0x10000, RZ ;  /* 0x0001000034347824 */ /* 0x010fe400078e00ff */
[----:B------:R-:W-:Y:S01]  /*7ec0*/  FADD.FTZ R16, R16, R19 ;  /* 0x0000001310107221 */ /* 0x000fe20000010000 */
[----:B------:R-:W-:Y:S01]  /*7ed0*/  SHF.L.U32 R65, R65, 0x10, RZ ;  /* 0x0000001041417819 */ /* 0x000fe200000006ff */
[----:B--2---:R-:W-:-:S02]  /*7ee0*/  IMAD.U32 R19, R40, 0x10000, RZ ;  /* 0x0001000028137824 */ /* 0x004fc400078e00ff */
[----:B------:R-:W-:Y:S02]  /*7ef0*/  FMUL.FTZ R40, R52, R52 ;  /* 0x0000003434287220 */ /* 0x000fe40000410000 */
[----:B------:R-:W-:Y:S01]  /*7f00*/  FADD.FTZ R52, R65, R52 ;  /* 0x0000003441347221 */ /* 0x000fe20000010000 */
[----:B---3--:R-:W-:Y:S02]  /*7f10*/  IMAD.U32 R21, R21, 0x10000, RZ ;  /* 0x0001000015157824 */ /* 0x008fe400078e00ff */
[----:B------:R-:W-:Y:S01]  /*7f20*/  FFMA.FTZ R40, R65, R65, R40 ;  /* 0x0000004141287223 */ /* 0x000fe20000010028 */
[----:B------:R-:W-:Y:S01]  /*7f30*/  FADD.FTZ R65, R16, R52 ;  /* 0x0000003410417221 */ /* 0x000fe20000010000 */
[----:B------:R-:W-:Y:S01]  /*7f40*/  FMUL.FTZ R52, R19, R19 ;  /* 0x0000001313347220 */ /* 0x000fe20000410000 */
[----:B------:R-:W2:Y:S01]  /*7f50*/  LDL.LU R16, [R1+0x298] ;  /* 0x0002980001107983 */ /* 0x000ea20000300800 */
[C---:B------:R-:W-:Y:S02]  /*7f60*/  FADD.FTZ R19, R21.reuse, R19 ;  /* 0x0000001315137221 */ /* 0x040fe40000010000 */
[----:B------:R-:W-:-:S02]  /*7f70*/  FFMA.FTZ R52, R21, R21, R52 ;  /* 0x0000001515347223 */ /* 0x000fc40000010034 */
[----:B------:R-:W3:Y:S01]  /*7f80*/  LDL.LU R21, [R1+0x29c] ;  /* 0x00029c0001157983 */ /* 0x000ee20000300800 */
[----:B------:R-:W-:-:S03]  /*7f90*/  FADD.FTZ R5, R5, R40 ;  /* 0x0000002805057221 */ /* 0x000fc60000010000 */
[----:B------:R-:W4:Y:S01]  /*7fa0*/  LDL.LU R40, [R1+0x288] ;  /* 0x0002880001287983 */ /* 0x000f220000300800 */
[----:B------:R-:W-:-:S03]  /*7fb0*/  FADD.FTZ R5, R5, R52 ;  /* 0x0000003405057221 */ /* 0x000fc60000010000 */
[----:B------:R-:W4:Y:S01]  /*7fc0*/  LDL.LU R52, [R1+0x28c] ;  /* 0x00028c0001347983 */ /* 0x000f220000300800 */
[----:B------:R-:W-:Y:S01]  /*7fd0*/  FADD.FTZ R65, R65, R19 ;  /* 0x0000001341417221 */ /* 0x000fe20000010000 */
[----:B--2---:R-:W-:Y:S01]  /*7fe0*/  SHF.L.U32 R16, R16, 0x10, RZ ;  /* 0x0000001010107819 */ /* 0x004fe200000006ff */
[----:B---3--:R-:W-:-:S04]  /*7ff0*/  IMAD.U32 R21, R21, 0x10000, RZ ;  /* 0x0001000015157824 */ /* 0x008fc800078e00ff */
[----:B------:R-:W-:Y:S01]  /*8000*/  FMUL.FTZ R19, R16, R16 ;  /* 0x0000001010137220 */ /* 0x000fe20000410000 */
[----:B----4-:R-:W-:-:S03]  /*8010*/  IMAD.U32 R40, R40, 0x10000, RZ ;  /* 0x0001000028287824 */ /* 0x010fc600078e00ff */
[C---:B------:R-:W-:Y:S01]  /*8020*/  FFMA.FTZ R19, R21.reuse, R21, R19 ;  /* 0x0000001515137223 */ /* 0x040fe20000010013 */
[----:B------:R-:W-:Y:S01]  /*8030*/  FADD.FTZ R16, R21, R16 ;  /* 0x0000001015107221 */ /* 0x000fe20000010000 */
[----:B------:R-:W-:Y:S01]  /*8040*/  SHF.L.U32 R21, R52, 0x10, RZ ;  /* 0x0000001034157819 */ /* 0x000fe200000006ff */
[----:B------:R-:W-:Y:S01]  /*8050*/  FMUL.FTZ R52, R40, R40 ;  /* 0x0000002828347220 */ /* 0x000fe20000410000 */
        /* <DEDUP_REMOVED lines=10> */
[----:B------:R-:W-:Y:S02]  /*8100*/  PRMT R56, RZ, 0x7610, R56 ;  /* 0x00007610ff387816 */ /* 0x000fe40000000038 */
[C---:B------:R-:W-:Y:S02]  /*8110*/  @!P6 PRMT R57, R14.reuse, 0x7632, R57 ;  /* 0x000076320e39e816 */ /* 0x040fe40000000039 */
[----:B------:R-:W-:Y:S02]  /*8120*/  @!P6 PRMT R56, R14, 0x7610, R56 ;  /* 0x000076100e38e816 */ /* 0x000fe40000000038 */
[----:B------:R-:W-:Y:S02]  /*8130*/  LOP3.LUT P6, RZ, R4, 0x1, RZ, 0xc0, !PT ;  /* 0x0000000104ff7812 */ /* 0x000fe400078cc0ff */
[----:B------:R-:W-:-:S06]  /*8140*/  MOV R4, RZ ;  /* 0x000000ff00047202 */ /* 0x000fcc0000000f00 */
[----:B------:R0:W4:Y:S02]  /*8150*/  @!P2 LDG.E R4, desc[UR18][R10.64] ;  /* 0x000000120a04a981 */ /* 0x000124000c1e1900 */
[----:B0-----:R-:W-:Y:S02]  /*8160*/  PRMT R10, RZ, 0x7610, R10 ;  /* 0x00007610ff0a7816 */ /* 0x001fe4000000000a */
[----:B------:R-:W-:Y:S02]  /*8170*/  PRMT R11, RZ, 0x7610, R11 ;  /* 0x00007610ff0b7816 */ /* 0x000fe4000000000b */
[C---:B------:R-:W-:Y:S02]  /*8180*/  @!P1 PRMT R10, R59.reuse, 0x7610, R10 ;  /* 0x000076103b0a9816 */ /* 0x040fe4000000000a */
[----:B------:R-:W-:Y:S02]  /*8190*/  @!P1 PRMT R11, R59, 0x7632, R11 ;  /* 0x000076323b0b9816 */ /* 0x000fe4000000000b */
[----:B------:R-:W-:Y:S01]  /*81a0*/  LOP3.LUT P1, RZ, R2, 0x10000000, RZ, 0xc0, !PT ;  /* 0x1000000002ff7812 */ /* 0x000fe2000782c0ff */
[----:B------:R0:W-:Y:S02]  /*81b0*/  STL [R1+0xc4], R55 ;  /* 0x0000c43701007387 */ /* 0x0001e40000100800 */
[----:B0-----:R-:W-:-:S10]  /*81c0*/  IMAD.MOV.U32 R55, RZ, RZ, RZ ;  /* 0x000000ffff377224 */ /* 0x001fd400078e00ff */
[----:B------:R-:W4:Y:S04]  /*81d0*/  @!P1 LDG.E R55, desc[UR18][R22.64] ;  /* 0x0000001216379981 */ /* 0x000f28000c1e1900 */
[----:B------:R-:W4:Y:S01]  /*81e0*/  LDL.LU.64 R22, [R1+0x2d0] ;  /* 0x0002d00001167983 */ /* 0x000f220000300a00 */
[----:B--2---:R-:W-:Y:S02]  /*81f0*/  IMAD.U32 R19, R19, 0x10000, RZ ;  /* 0x0001000013137824 */ /* 0x004fe400078e00ff */
[----:B---3--:R-:W-:Y:S02]  /*8200*/  IMAD.U32 R21, R21, 0x10000, RZ ;  /* 0x0001000015157824 */ /* 0x008fe400078e00ff */
[----:B------:R-:W-:Y:S02]  /*8210*/  FMUL.FTZ R40, R19, R19 ;  /* 0x0000001313287220 */ /* 0x000fe40000410000 */
[----:B------:R-:W-:-:S02]  /*8220*/  FADD.FTZ R19, R21, R19 ;  /* 0x0000001315137221 */ /* 0x000fc40000010000 */
[----:B------:R-:W-:Y:S02]  /*8230*/  FFMA.FTZ R40, R21, R21, R40 ;  /* 0x0000001515287223 */ /* 0x000fe40000010028 */
[----:B------:R-:W2:Y:S01]  /*8240*/  LDL.LU R21, [R1+0x250] ;  /* 0x0002500001157983 */ /* 0x000ea20000300800 */
[----:B----4-:R-:W-:Y:S01]  /*8250*/  SHF.L.U32 R52, R52, 0x10, RZ ;  /* 0x0000001034347819 */ /* 0x010fe200000006ff */
[----:B------:R-:W-:Y:S01]  /*8260*/  FADD.FTZ R16, R16, R19 ;  /* 0x0000001310107221 */ /* 0x000fe20000010000 */
[----:B------:R-:W-:Y:S01]  /*8270*/  FADD.FTZ R5, R5, R40 ;  /* 0x0000002805057221 */ /* 0x000fe20000010000 */
[----:B------:R-:W-:Y:S01]  /*8280*/  IMAD.U32 R65, R65, 0x10000, RZ ;  /* 0x0001000041417824 */ /* 0x000fe200078e00ff */
[----:B------:R-:W3:Y:S01]  /*8290*/  LDL.LU R40, [R1+0x254] ;  /* 0x0002540001287983 */ /* 0x000ee20000300800 */
[----:B------:R-:W-:-:S06]  /*82a0*/  MOV R17, RZ ;  /* 0x000000ff00117202 */ /* 0x000fcc0000000f00 */
[----:B------:R-:W4:Y:S04]  /*82b0*/  @!P6 LDG.E R17, desc[UR18][R6.64] ;  /* 0x000000120611e981 */ /* 0x000f28000c1e1900 */
[----:B------:R-:W4:Y:S01]  /*82c0*/  LDL.LU.64 R6, [R1+0x2c0] ;  /* 0x0002c00001067983 */ /* 0x000f220000300a00 */
[----:B------:R-:W-:-:S03]  /*82d0*/  PRMT R69, RZ, 0x7610, R69 ;  /* 0x00007610ff457816 */ /* 0x000fc60000000045 */
[----:B------:R0:W-:Y:S01]  /*82e0*/  STL [R1+0xc0], R68 ;  /* 0x0000c04401007387 */ /* 0x0001e20000100800 */
[----:B------:R-:W-:Y:S02]  /*82f0*/  @!P2 PRMT R69, R4, 0x7632, R69 ;  /* 0x000076320445a816 */ /* 0x000fe40000000045 */
[----:B0-----:R-:W-:-:S04]  /*8300*/  PRMT R68, RZ, 0x7610, R68 ;  /* 0x00007610ff447816 */ /* 0x001fc80000000044 */
[----:B------:R-:W-:Y:S02]  /*8310*/  @!P2 PRMT R68, R4, 0x7610, R68 ;  /* 0x000076100444a816 */ /* 0x000fe40000000044 */
[----:B------:R-:W-:Y:S01]  /*8320*/  LOP3.LUT P2, RZ, R2, 0x8000000, RZ, 0xc0, !PT ;  /* 0x0800000002ff7812 */ /* 0x000fe2000784c0ff */
[----:B------:R0:W-:Y:S02]  /*8330*/  STL [R1+0xc8], R13 ;  /* 0x0000c80d01007387 */ /* 0x0001e40000100800 */
[----:B0-----:R-:W-:-:S10]  /*8340*/  IMAD.MOV.U32 R13, RZ, RZ, RZ ;  /* 0x000000ffff0d7224 */ /* 0x001fd400078e00ff */
[----:B------:R0:W4:Y:S01]  /*8350*/  @!P2 LDG.E R13, desc[UR18][R22.64] ;  /* 0x00000012160da981 */ /* 0x000122000c1e1900 */
[----:B--2---:R-:W-:Y:S02]  /*8360*/  IMAD.U32 R19, R21, 0x10000, RZ ;  /* 0x0001000015137824 */ /* 0x004fe400078e00ff */
[----:B------:R-:W-:Y:S01]  /*8370*/  FMUL.FTZ R21, R52, R52 ;  /* 0x0000003434157220 */ /* 0x000fe20000410000 */
[----:B------:R-:W-:-:S03]  /*8380*/  FADD.FTZ R52, R65, R52 ;  /* 0x0000003441347221 */ /* 0x000fc60000010000 */
[----:B------:R-:W-:Y:S02]  /*8390*/  FFMA.FTZ R21, R65, R65, R21 ;  /* 0x0000004141157223 */ /* 0x000fe40000010015 */
[----:B------:R-:W2:Y:S02]  /*83a0*/  LDL.LU R65, [R1+0x240] ;  /* 0x0002400001417983 */ /* 0x000ea40000300800 */
[----:B------:R-:W-:Y:S02]  /*83b0*/  FADD.FTZ R5, R5, R21 ;  /* 0x0000001505057221 */ /* 0x000fe40000010000 */
[----:B------:R-:W2:Y:S01]  /*83c0*/  LDL.LU R21, [R1+0x244] ;  /* 0x0002440001157983 */ /* 0x000ea20000300800 */
[----:B---3--:R-:W-:Y:S01]  /*83d0*/  SHF.L.U32 R40, R40, 0x10, RZ ;  /* 0x0000001028287819 */ /* 0x008fe200000006ff */
[----:B------:R-:W-:Y:S01]  /*83e0*/  FADD.FTZ R52, R16, R52 ;  /* 0x0000003410347221 */ /* 0x000fe20000010000 */
[----:B------:R-:W-:-:S03]  /*83f0*/  FMUL.FTZ R16, R19, R19 ;  /* 0x0000001313107220 */ /* 0x000fc60000410000 */
[C---:B------:R-:W-:Y:S01]  /*8400*/  FADD.FTZ R19, R40.reuse, R19 ;  /* 0x0000001328137221 */ /* 0x040fe20000010000 */
[----:B------:R-:W-:-:S03]  /*8410*/  FFMA.FTZ R16, R40, R40, R16 ;  /* 0x0000002828107223 */ /* 0x000fc60000010010 */
[----:B------:R-:W-:Y:S01]  /*8420*/  FADD.FTZ R52, R52, R19 ;  /* 0x0000001334347221 */ /* 0x000fe20000010000 */
[----:B------:R-:W-:Y:S01]  /*8430*/  FADD.FTZ R16, R5, R16 ;  /* 0x0000001005107221 */ /* 0x000fe20000010000 */
[----:B----4-:R-:W-:Y:S02]  /*8440*/  SHF.L.U32 R5, R6, 0x10, RZ ;  /* 0x0000001006057819 */ /* 0x010fe400000006ff */
[----:B------:R1:W5:Y:S03]  /*8450*/  LDL.LU R6, [R1+0x2b8] ;  /* 0x0002b80001067983 */ /* 0x0003660000300800 */
[----:B------:R-:W-:Y:S01]  /*8460*/  FMUL.FTZ R40, R5, R5 ;  /* 0x0000000505287220 */ /* 0x000fe20000410000 */
[----:B------:R-:W-:Y:S01]  /*8470*/  IMAD.U32 R53, R53, 0x10000, RZ ;  /* 0x0001000035357824 */ /* 0x000fe200078e00ff */
[----:B------:R-:W-:Y:S01]  /*8480*/  SHF.L.U32 R54, R54, 0x10, RZ ;  /* 0x0000001036367819 */ /* 0x000fe200000006ff */
[----:B------:R-:W-:-:S02]  /*8490*/  IMAD.U32 R51, R51, 0x10000, RZ ;  /* 0x0001000033337824 */ /* 0x000fc400078e00ff */
[----:B------:R-:W-:Y:S02]  /*84a0*/  IMAD.U32 R49, R49, 0x10000, RZ ;  /* 0x0001000031317824 */ /* 0x000fe400078e00ff */
[----:B------:R-:W-:Y:S01]  /*84b0*/  IMAD.U32 R48, R48, 0x10000, RZ ;  /* 0x0001000030307824 */ /* 0x000fe200078e00ff */
[----:B------:R-:W-:Y:S01]  /*84c0*/  SHF.L.U32 R47, R47, 0x10, RZ ;  /* 0x000000102f2f7819 */ /* 0x000fe200000006ff */
[----:B------:R-:W-:Y:S01]  /*84d0*/  IMAD.U32 R46, R46, 0x10000, RZ ;  /* 0x000100002e2e7824 */ /* 0x000fe200078e00ff */
[----:B------:R-:W-:Y:S01]  /*84e0*/  SHF.L.U32 R44, R44, 0x10, RZ ;  /* 0x000000102c2c7819 */ /* 0x000fe200000006ff */
[----:B------:R-:W-:Y:S01]  /*84f0*/  IMAD.U32 R43, R43, 0x10000, RZ ;  /* 0x000100002b2b7824 */ /* 0x000fe200078e00ff */
[----:B------:R-:W-:Y:S01]  /*8500*/  SHF.L.U32 R39, R39, 0x10, RZ ;  /* 0x0000001027277819 */ /* 0x000fe200000006ff */
[----:B------:R-:W-:Y:S02]  /*8510*/  IMAD.U32 R36, R36, 0x10000, RZ ;  /* 0x0001000024247824 */ /* 0x000fe400078e00ff */
        /* <DEDUP_REMOVED lines=8> */
[----:B------:R-:W-:Y:S02]  /*85a0*/  IMAD.U32 R56, R56, 0x10000, RZ ;  /* 0x0001000038387824 */ /* 0x000fe400078e00ff */
[----:B------:R-:W-:Y:S01]  /*85b0*/  IMAD.U32 R67, R67, 0x10000, RZ ;  /* 0x0001000043437824 */ /* 0x000fe200078e00ff */
[----:B------:R3:W-:Y:S01]  /*85c0*/  STL [R1+0xdc], R15 ;  /* 0x0000dc0f01007387 */ /* 0x0007e20000100800 */
[----:B------:R-:W-:-:S03]  /*85d0*/  SHF.L.U32 R66, R66, 0x10, RZ ;  /* 0x0000001042427819 */ /* 0x000fc600000006ff */
[----:B------:R4:W-:Y:S01]  /*85e0*/  STL [R1+0xd8], R24 ;  /* 0x0000d81801007387 */ /* 0x0009e20000100800 */
[----:B------:R-:W-:Y:S02]  /*85f0*/  IMAD.U32 R63, R63, 0x10000, RZ ;  /* 0x000100003f3f7824 */ /* 0x000fe400078e00ff */
[----:B---3--:R-:W-:Y:S01]  /*8600*/  FMUL.FTZ R15, R67, R67 ;  /* 0x00000043430f7220 */ /* 0x008fe20000410000 */
[----:B------:R-:W-:Y:S01]  /*8610*/  STL [R1+0xe0], R14 ;  /* 0x0000e00e01007387 */ /* 0x000fe20000100800 */
[----:B----4-:R-:W-:Y:S02]  /*8620*/  FADD.FTZ R24, R56, R57 ;  /* 0x0000003938187221 */ /* 0x010fe40000010000 */
[----:B------:R-:W-:Y:S01]  /*8630*/  FFMA.FTZ R15, R66, R66, R15 ;  /* 0x00000042420f7223 */ /* 0x000fe2000001000f */
[----:B------:R-:W-:Y:S01]  /*8640*/  SHF.L.U32 R64, R64, 0x10, RZ ;  /* 0x0000001040407819 */ /* 0x000fe200000006ff */
[----:B------:R3:W-:Y:S01]  /*8650*/  STL [R1+0xe4], R3 ;  /* 0x0000e40301007387 */ /* 0x0007e20000100800 */
[----:B0-----:R-:W-:Y:S01]  /*8660*/  PRMT R23, RZ, 0x7610, R23 ;  /* 0x00007610ff177816 */ /* 0x001fe20000000017 */
[----:B------:R-:W-:-:S02]  /*8670*/  IMAD.U32 R69, R69, 0x10000, RZ ;  /* 0x0001000045457824 */ /* 0x000fc400078e00ff */
[----:B---3--:R-:W-:Y:S02]  /*8680*/  IMAD.U32 R3, R62, 0x10000, RZ ;  /* 0x000100003e037824 */ /* 0x008fe400078e00ff */
[----:B------:R-:W-:Y:S01]  /*8690*/  IMAD.U32 R68, R68, 0x10000, RZ ;  /* 0x0001000044447824 */ /* 0x000fe200078e00ff */
[----:B------:R-:W-:Y:S02]  /*86a0*/  PRMT R22, RZ, 0x7610, R22 ;  /* 0x00007610ff167816 */ /* 0x000fe40000000016 */
[C---:B------:R-:W-:Y:S02]  /*86b0*/  @!P1 PRMT R23, R55.reuse, 0x7632, R23 ;  /* 0x0000763237179816 */ /* 0x040fe40000000017 */
[----:B------:R-:W-:Y:S02]  /*86c0*/  @!P1 PRMT R22, R55, 0x7610, R22 ;  /* 0x0000761037169816 */ /* 0x000fe40000000016 */
[----:B------:R-:W-:-:S03]  /*86d0*/  SHF.L.U32 R23, R23, 0x10, RZ ;  /* 0x0000001017177819 */ /* 0x000fc600000006ff */
[----:B------:R-:W-:Y:S02]  /*86e0*/  IMAD.U32 R22, R22, 0x10000, RZ ;  /* 0x0001000016167824 */ /* 0x000fe400078e00ff */
[----:B--2---:R-:W-:Y:S02]  /*86f0*/  IMAD.U32 R65, R65, 0x10000, RZ ;  /* 0x0001000041417824 */ /* 0x004fe400078e00ff */
[----:B------:R-:W-:Y:S02]  /*8700*/  IMAD.U32 R21, R21, 0x10000, RZ ;  /* 0x0001000015157824 */ /* 0x000fe400078e00ff */
[----:B------:R-:W-:Y:S02]  /*8710*/  FMUL.FTZ R19, R65, R65 ;  /* 0x0000004141137220 */ /* 0x000fe40000410000 */
[C---:B------:R-:W-:Y:S02]  /*8720*/  FADD.FTZ R65, R21.reuse, R65 ;  /* 0x0000004115417221 */ /* 0x040fe40000010000 */
[----:B------:R-:W-:Y:S01]  /*8730*/  FFMA.FTZ R19, R21, R21, R19 ;  /* 0x0000001515137223 */ /* 0x000fe20000010013 */
[----:B------:R-:W-:-:S02]  /*8740*/  IMAD.U32 R21, R7, 0x10000, RZ ;  /* 0x0001000007157824 */ /* 0x000fc400078e00ff */
[----:B------:R-:W-:Y:S01]  /*8750*/  FADD.FTZ R52, R52, R65 ;  /* 0x0000004134347221 */ /* 0x000fe20000010000 */
[----:B------:R-:W-:Y:S01]  /*8760*/  FADD.FTZ R16, R16, R19 ;  /* 0x0000001310107221 */ /* 0x000fe20000010000 */
[C---:B------:R-:W-:Y:S01]  /*8770*/  FADD.FTZ R5, R21.reuse, R5 ;  /* 0x0000000515057221 */ /* 0x040fe20000010000 */
[----:B------:R-:W-:Y:S01]  /*8780*/  FFMA.FTZ R21, R21, R21, R40 ;  /* 0x0000001515157223 */ /* 0x000fe20000010028 */
[----:B------:R-:W-:Y:S01]  /*8790*/  SHF.L.U32 R40, R9, 0x10, RZ ;  /* 0x0000001009287819 */ /* 0x000fe200000006ff */
[----:B------:R-:W-:Y:S02]  /*87a0*/  IMAD.U32 R19, R8, 0x10000, RZ ;  /* 0x0001000008137824 */ /* 0x000fe400078e00ff */
[----:B------:R-:W-:Y:S01]  /*87b0*/  FADD.FTZ R5, R52, R5 ;  /* 0x0000000534057221 */ /* 0x000fe20000010000 */
[----:B------:R-:W-:Y:S01]  /*87c0*/  FADD.FTZ R16, R16, R21 ;  /* 0x0000001510107221 */ /* 0x000fe20000010000 */
[----:B------:R1:W5:Y:S01]  /*87d0*/  LDL.LU R7, [R1+0x2b4] ;  /* 0x0002b40001077983 */ /* 0x0003620000300800 */
[----:B------:R-:W-:Y:S01]  /*87e0*/  FMUL.FTZ R21, R19, R19 ;  /* 0x0000001313157220 */ /* 0x000fe20000410000 */
[----:B------:R-:W-:Y:S01]  /*87f0*/  FADD.FTZ R52, R40, R19 ;  /* 0x0000001328347221 */ /* 0x000fe20000010000 */
[----:B------:R-:W-:Y:S01]  /*8800*/  IMAD.U32 R19, R0, 0x10000, RZ ;  /* 0x0001000000137824 */ /* 0x000fe200078e00ff */
[----:B------:R1:W5:Y:S01]  /*8810*/  LDL.LU R8, [R1+0x2b0] ;  /* 0x0002b00001087983 */ /* 0x0003620000300800 */
[----:B------:R-:W-:-:S03]  /*8820*/  FFMA.FTZ R21, R40, R40, R21 ;  /* 0x0000002828157223 */ /* 0x000fc60000010015 */
[----:B------:R1:W5:Y:S04]  /*8830*/  LDL.LU R9, [R1+0x2ac] ;  /* 0x0002ac0001097983 */ /* 0x0003680000300800 */
[----:B------:R1:W5:Y:S01]  /*8840*/  LDL.LU R0, [R1+0x2a8] ;  /* 0x0002a80001007983 */ /* 0x0003620000300800 */
[----:B------:R-:W-:Y:S01]  /*8850*/  FMUL.FTZ R40, R19, R19 ;  /* 0x0000001313287220 */ /* 0x000fe20000410000 */
[----:B------:R-:W-:Y:S01]  /*8860*/  FADD.FTZ R5, R5, R52 ;  /* 0x0000003405057221 */ /* 0x000fe20000010000 */
[C---:B------:R-:W-:Y:S02]  /*8870*/  FADD.FTZ R52, R53.reuse, R19 ;  /* 0x0000001335347221 */ /* 0x040fe40000010000 */
[----:B------:R-:W-:Y:S01]  /*8880*/  FFMA.FTZ R53, R53, R53, R40 ;  /* 0x0000003535357223 */ /* 0x000fe20000010028 */
[----:B------:R-:W-:Y:S01]  /*8890*/  FMUL.FTZ R40, R54, R54 ;  /* 0x0000003636287220 */ /* 0x000fe20000410000 */
[----:B------:R-:W-:Y:S01]  /*88a0*/  FADD.FTZ R54, R51, R54 ;  /* 0x0000003633367221 */ /* 0x000fe20000010000 */
[----:B------:R-:W-:-:S02]  /*88b0*/  FADD.FTZ R5, R5, R52 ;  /* 0x0000003405057221 */ /* 0x000fc40000010000 */
[----:B------:R-:W-:Y:S01]  /*88c0*/  FFMA.FTZ R51, R51, R51, R40 ;  /* 0x0000003333337223 */ /* 0x000fe20000010028 */
[----:B------:R-:W-:Y:S01]  /*88d0*/  SHF.L.U32 R40, R37, 0x10, RZ ;  /* 0x0000001025287819 */ /* 0x000fe200000006ff */
[----:B------:R-:W-:Y:S01]  /*88e0*/  FADD.FTZ R16, R16, R21 ;  /* 0x0000001510107221 */ /* 0x000fe20000010000 */
[----:B------:R-:W-:Y:S01]  /*88f0*/  FMUL.FTZ R19, R49, R49 ;  /* 0x0000003131137220 */ /* 0x000fe20000410000 */
[----:B------:R-:W-:Y:S02]  /*8900*/  IMAD.U32 R21, R50, 0x10000, RZ ;  /* 0x0001000032157824 */ /* 0x000fe400078e00ff */
[----:B------:R-:W-:Y:S01]  /*8910*/  FADD.FTZ R5, R5, R54 ;  /* 0x0000003605057221 */ /* 0x000fe20000010000 */
[----:B------:R-:W-:Y:S01]  /*8920*/  FADD.FTZ R50, R40, R49 ;  /* 0x0000003128327221 */ /* 0x000fe20000010000 */
[----:B------:R-:W-:Y:S01]  /*8930*/  FADD.FTZ R16, R16, R53 ;  /* 0x0000003510107221 */ /* 0x000fe20000010000 */
[----:B------:R-:W-:Y:S01]  /*8940*/  FFMA.FTZ R19, R40, R40, R19 ;  /* 0x0000002828137223 */ /* 0x000fe20000010013 */
[----:B------:R-:W-:Y:S01]  /*8950*/  FADD.FTZ R40, R48, R21 ;  /* 0x0000001530287221 */ /* 0x000fe20000010000 */
[----:B------:R-:W-:Y:S01]  /*8960*/  FADD.FTZ R5, R5, R50 ;  /* 0x0000003205057221 */ /* 0x000fe20000010000 */
[----:B------:R-:W-:Y:S01]  /*8970*/  FADD.FTZ R16, R16, R51 ;  /* 0x0000003310107221 */ /* 0x000fe20000010000 */
[----:B------:R-:W-:-:S02]  /*8980*/  FMUL.FTZ R37, R21, R21 ;  /* 0x0000001515257220 */ /* 0x000fc40000410000 */
[----:B------:R-:W-:Y:S01]  /*8990*/  FADD.FTZ R5, R5, R40 ;  /* 0x0000002805057221 */ /* 0x000fe20000010000 */
[----:B------:R-:W-:Y:S01]  /*89a0*/  FADD.FTZ R40, R46, R47 ;  /* 0x0000002f2e287221 */ /* 0x000fe20000010000 */
[----:B------:R-:W-:Y:S01]  /*89b0*/  FADD.FTZ R16, R16, R19 ;  /* 0x0000001310107221 */ /* 0x000fe20000010000 */
[----:B------:R-:W-:Y:S01]  /*89c0*/  FFMA.FTZ R37, R48, R48, R37 ;  /* 0x0000003030257223 */ /* 0x000fe20000010025 */
[----:B------:R-:W-:Y:S02]  /*89d0*/  IMAD.U32 R21, R42, 0x10000, RZ ;  /* 0x000100002a157824 */ /* 0x000fe400078e00ff */
[----:B------:R-:W-:Y:S01]  /*89e0*/  FMUL.FTZ R19, R47, R47 ;  /* 0x0000002f2f137220 */ /* 0x000fe20000410000 */
[----:B------:R-:W-:Y:S01]  /*89f0*/  FADD.FTZ R5, R5, R40 ;  /* 0x0000002805057221 */ /* 0x000fe20000010000 */
[----:B------:R-:W-:Y:S01]  /*8a00*/  FADD.FTZ R16, R16, R37 ;  /* 0x0000002510107221 */ /* 0x000fe20000010000 */
[----:B------:R-:W-:Y:S01]  /*8a10*/  FADD.FTZ R40, R44, R21 ;  /* 0x000000152c287221 */ /* 0x000fe20000010000 */
[----:B------:R-:W-:Y:S01]  /*8a20*/  FFMA.FTZ R19, R46, R46, R19 ;  /* 0x0000002e2e137223 */ /* 0x000fe20000010013 */
[----:B------:R-:W-:-:S02]  /*8a30*/  IMAD.U32 R42, R45, 0x10000, RZ ;  /* 0x000100002d2a7824 */ /* 0x000fc400078e00ff */
[----:B------:R-:W-:Y:S01]  /*8a40*/  FMUL.FTZ R37, R21, R21 ;  /* 0x0000001515257220 */ /* 0x000fe20000410000 */
[----:B------:R-:W-:Y:S01]  /*8a50*/  FADD.FTZ R5, R5, R40 ;  /* 0x0000002805057221 */ /* 0x000fe20000010000 */
[----:B------:R-:W-:Y:S01]  /*8a60*/  FADD.FTZ R16, R16, R19 ;  /* 0x0000001310107221 */ /* 0x000fe20000010000 */
[----:B------:R-:W-:Y:S01]  /*8a70*/  FMUL.FTZ R40, R42, R42 ;  /* 0x0000002a2a287220 */ /* 0x000fe20000410000 */
[----:B------:R-:W-:Y:S01]  /*8a80*/  FFMA.FTZ R37, R44, R44, R37 ;  /* 0x0000002c2c257223 */ /* 0x000fe20000010025 */
[----:B------:R-:W-:Y:S01]  /*8a90*/  FADD.FTZ R42, R43, R42 ;  /* 0x0000002a2b2a7221 */ /* 0x000fe20000010000 */
[----:B------:R-:W-:Y:S01]  /*8aa0*/  FMUL.FTZ R19, R39, R39 ;  /* 0x0000002727137220 */ /* 0x000fe20000410000 */
[----:B------:R-:W-:Y:S01]  /*8ab0*/  FFMA.FTZ R43, R43, R43, R40 ;  /* 0x0000002b2b2b7223 */ /* 0x000fe20000010028 */
[----:B------:R-:W-:Y:S01]  /*8ac0*/  FADD.FTZ R16, R16, R37 ;  /* 0x0000002510107221 */ /* 0x000fe20000010000 */
[----:B------:R-:W-:Y:S01]  /*8ad0*/  FMUL.FTZ R21, R41, R41 ;  /* 0x0000002929157220 */ /* 0x000fe20000410000 */
[----:B------:R-:W-:-:S02]  /*8ae0*/  FFMA.FTZ R19, R36, R36, R19 ;  /* 0x0000002424137223 */ /* 0x000fc40000010013 */
[----:B------:R-:W-:Y:S01]  /*8af0*/  FADD.FTZ R16, R16, R43 ;  /* 0x0000002b10107221 */ /* 0x000fe20000010000 */
[----:B------:R-:W-:Y:S01]  /*8b00*/  FADD.FTZ R40, R36, R39 ;  /* 0x0000002724287221 */ /* 0x000fe20000010000 */
[C---:B------:R-:W-:Y:S01]  /*8b10*/  FADD.FTZ R36, R38.reuse, R41 ;  /* 0x0000002926247221 */ /* 0x040fe20000010000 */
[----:B------:R-:W-:Y:S01]  /*8b20*/  FFMA.FTZ R21, R38, R38, R21 ;  /* 0x0000002626157223 */ /* 0x000fe20000010015 */
[----:B------:R-:W-:Y:S01]  /*8b30*/  FADD.FTZ R16, R16, R19 ;  /* 0x0000001310107221 */ /* 0x000fe20000010000 */
[----:B------:R-:W-:Y:S02]  /*8b40*/  IMAD.U32 R38, R35, 0x10000, RZ ;  /* 0x0001000023267824 */ /* 0x000fe400078e00ff */
[----:B------:R-:W-:Y:S01]  /*8b50*/  FADD.FTZ R5, R5, R42 ;  /* 0x0000002a05057221 */ /* 0x000fe20000010000 */
[----:B------:R-:W-:Y:S01]  /*8b60*/  FADD.FTZ R21, R16, R21 ;  /* 0x0000001510157221 */ /* 0x000fe20000010000 */
[----:B------:R-:W-:Y:S02]  /*8b70*/  FMUL.FTZ R16, R38, R38 ;  /* 0x0000002626107220 */ /* 0x000fe40000410000 */
[----:B------:R-:W-:Y:S01]  /*8b80*/  FADD.FTZ R5, R5, R40 ;  /* 0x0000002805057221 */ /* 0x000fe20000010000 */
[----:B------:R-:W-:Y:S01]  /*8b90*/  SHF.L.U32 R35, R32, 0x10, RZ ;  /* 0x0000001020237819 */ /* 0x000fe200000006ff */
[C---:B------:R-:W-:Y:S01]  /*8ba0*/  FADD.FTZ R38, R27.reuse, R38 ;  /* 0x000000261b267221 */ /* 0x040fe20000010000 */
[----:B------:R-:W-:Y:S01]  /*8bb0*/  FFMA.FTZ R16, R27, R27, R16 ;  /* 0x0000001b1b107223 */ /* 0x000fe20000010010 */
[----:B------:R-:W-:-:S02]  /*8bc0*/  FADD.FTZ R5, R5, R36 ;  /* 0x0000002405057221 */ /* 0x000fc40000010000 */
[----:B------:R-:W-:Y:S01]  /*8bd0*/  FMUL.FTZ R19, R35, R35 ;  /* 0x0000002323137220 */ /* 0x000fe20000410000 */
[----:B------:R-:W-:Y:S01]  /*8be0*/  FADD.FTZ R16, R21, R16 ;  /* 0x0000001015107221 */ /* 0x000fe20000010000 */
[----:B------:R-:W-:Y:S01]  /*8bf0*/  FADD.FTZ R5, R5, R38 ;  /* 0x0000002605057221 */ /* 0x000fe20000010000 */
[C---:B------:R-:W-:Y:S01]  /*8c00*/  FADD.FTZ R32, R26.reuse, R35 ;  /* 0x000000231a207221 */ /* 0x040fe20000010000 */
[----:B------:R-:W-:Y:S01]  /*8c10*/  FMUL.FTZ R21, R31, R31 ;  /* 0x0000001f1f157220 */ /* 0x000fe20000410000 */
[----:B------:R-:W-:Y:S01]  /*8c20*/  FFMA.FTZ R19, R26, R26, R19 ;  /* 0x0000001a1a137223 */ /* 0x000fe20000010013 */
[C---:B------:R-:W-:Y:S01]  /*8c30*/  FADD.FTZ R26, R28.reuse, R31 ;  /* 0x0000001f1c1a7221 */ /* 0x040fe20000010000 */
[----:B------:R-:W-:Y:S01]  /*8c40*/  FADD.FTZ R5, R5, R32 ;  /* 0x0000002005057221 */ /* 0x000fe20000010000 */
[----:B------:R-:W-:Y:S01]  /*8c50*/  FFMA.FTZ R21, R28, R28, R21 ;  /* 0x0000001c1c157223 */ /* 0x000fe20000010015 */
[----:B------:R-:W-:Y:S02]  /*8c60*/  IMAD.U32 R28, R25, 0x10000, RZ ;  /* 0x00010000191c7824 */ /* 0x000fe400078e00ff */
[----:B------:R-:W-:Y:S01]  /*8c70*/  FADD.FTZ R16, R16, R19 ;  /* 0x0000001310107221 */ /* 0x000fe20000010000 */
[----:B------:R-:W-:Y:S01]  /*8c80*/  FADD.FTZ R5, R5, R26 ;  /* 0x0000001a05057221 */ /* 0x000fe20000010000 */
[----:B------:R-:W-:Y:S01]  /*8c90*/  FMUL.FTZ R26, R28, R28 ;  /* 0x0000001c1c1a7220 */ /* 0x000fe20000410000 */
[----:B------:R-:W-:Y:S01]  /*8ca0*/  FADD.FTZ R28, R29, R28 ;  /* 0x0000001c1d1c7221 */ /* 0x000fe20000010000 */
[----:B------:R-:W-:Y:S01]  /*8cb0*/  FADD.FTZ R16, R16, R21 ;  /* 0x0000001510107221 */ /* 0x000fe20000010000 */
[----:B------:R-:W-:Y:S01]  /*8cc0*/  FMUL.FTZ R19, R57, R57 ;  /* 0x0000003939137220 */ /* 0x000fe20000410000 */
[----:B------:R-:W-:Y:S01]  /*8cd0*/  FFMA.FTZ R29, R29, R29, R26 ;  /* 0x0000001d1d1d7223 */ /* 0x000fe2000001001a */
[----:B------:R-:W-:-:S02]  /*8ce0*/  IMAD.U32 R26, R61, 0x10000, RZ ;  /* 0x000100003d1a7824 */ /* 0x000fc400078e00ff */
[----:B------:R-:W-:Y:S01]  /*8cf0*/  FADD.FTZ R5, R5, R28 ;  /* 0x0000001c05057221 */ /* 0x000fe20000010000 */
[----:B------:R-:W-:Y:S01]  /*8d00*/  FFMA.FTZ R19, R56, R56, R19 ;  /* 0x0000003838137223 */ /* 0x000fe20000010013 */
[----:B------:R-:W-:Y:S01]  /*8d10*/  FADD.FTZ R16, R16, R29 ;  /* 0x0000001d10107221 */ /* 0x000fe20000010000 */
[----:B------:R-:W-:Y:S01]  /*8d20*/  FMUL.FTZ R14, R26, R26 ;  /* 0x0000001a1a0e7220 */ /* 0x000fe20000410000 */
[----:B------:R-:W-:Y:S02]  /*8d30*/  FADD.FTZ R5, R5, R24 ;  /* 0x0000001805057221 */ /* 0x000fe40000010000 */
[----:B------:R-:W-:Y:S01]  /*8d40*/  FADD.FTZ R16, R16, R19 ;  /* 0x0000001310107221 */ /* 0x000fe20000010000 */
[----:B------:R-:W-:Y:S01]  /*8d50*/  FADD.FTZ R24, R66, R67 ;  /* 0x0000004342187221 */ /* 0x000fe20000010000 */
[----:B------:R-:W-:Y:S02]  /*8d60*/  FFMA.FTZ R14, R63, R63, R14 ;  /* 0x0000003f3f0e7223 */ /* 0x000fe4000001000e */
[----:B------:R-:W-:Y:S01]  /*8d70*/  FADD.FTZ R15, R16, R15 ;  /* 0x0000000f100f7221 */ /* 0x000fe20000010000 */
[----:B------:R-:W-:Y:S01]  /*8d80*/  FADD.FTZ R5, R5, R24 ;  /* 0x0000001805057221 */ /* 0x000fe20000010000 */
[----:B------:R-:W-:Y:S01]  /*8d90*/  FADD.FTZ R26, R63, R26 ;  /* 0x0000001a3f1a7221 */ /* 0x000fe20000010000 */
[----:B------:R-:W-:Y:S01]  /*8da0*/  FMUL.FTZ R16, R64, R64 ;  /* 0x0000004040107220 */ /* 0x000fe20000410000 */
[----:B------:R-:W-:Y:S01]  /*8db0*/  FADD.FTZ R14, R15, R14 ;  /* 0x0000000e0f0e7221 */ /* 0x000fe20000010000 */
[----:B------:R-:W-:Y:S01]  /*8dc0*/  IMAD.U32 R24, R11, 0x10000, RZ ;  /* 0x000100000b187824 */ /* 0x000fe200078e00ff */
[----:B------:R-:W-:Y:S01]  /*8dd0*/  SHF.L.U32 R15, R10, 0x10, RZ ;  /* 0x000000100a0f7819 */ /* 0x000fe200000006ff */
[----:B------:R-:W-:Y:S01]  /*8de0*/  FADD.FTZ R5, R5, R26 ;  /* 0x0000001a05057221 */ /* 0x000fe20000010000 */
[C---:B------:R-:W-:Y:S01]  /*8df0*/  FADD.FTZ R64, R3.reuse, R64 ;  /* 0x0000004003407221 */ /* 0x040fe20000010000 */
[----:B------:R-:W-:Y:S01]  /*8e00*/  FFMA.FTZ R11, R3, R3, R16 ;  /* 0x00000003030b7223 */ /* 0x000fe20000010010 */
[----:B------:R-:W-:Y:S01]  /*8e10*/  FMUL.FTZ R16, R24, R24 ;  /* 0x0000001818107220 */ /* 0x000fe20000410000 */
[----:B------:R-:W-:Y:S01]  /*8e20*/  FADD.FTZ R24, R15, R24 ;  /* 0x000000180f187221 */ /* 0x000fe20000010000 */
[----:B------:R-:W-:Y:S01]  /*8e30*/  FADD.FTZ R3, R5, R64 ;  /* 0x0000004005037221 */ /* 0x000fe20000010000 */
[----:B------:R-:W-:Y:S01]  /*8e40*/  FADD.FTZ R10, R14, R11 ;  /* 0x0000000b0e0a7221 */ /* 0x000fe20000010000 */
[----:B------:R-:W-:-:S02]  /*8e50*/  FADD.FTZ R14, R68, R69 ;  /* 0x00000045440e7221 */ /* 0x000fc40000010000 */
[----:B------:R-:W-:Y:S01]  /*8e60*/  FADD.FTZ R3, R3, R24 ;  /* 0x0000001803037221 */ /* 0x000fe20000010000 */
[----:B------:R-:W-:Y:S01]  /*8e70*/  FFMA.FTZ R15, R15, R15, R16 ;  /* 0x0000000f0f0f7223 */ /* 0x000fe20000010010 */
[----:B------:R-:W-:Y:S02]  /*8e80*/  FMUL.FTZ R5, R69, R69 ;  /* 0x0000004545057220 */ /* 0x000fe40000410000 */
[----:B------:R-:W-:Y:S01]  /*8e90*/  FADD.FTZ R14, R3, R14 ;  /* 0x0000000e030e7221 */ /* 0x000fe20000010000 */
[----:B------:R-:W-:Y:S01]  /*8ea0*/  PRMT R3, RZ, 0x7610, R3 ;  /* 0x00007610ff037816 */ /* 0x000fe20000000003 */
[----:B------:R-:W-:Y:S01]  /*8eb0*/  FADD.FTZ R10, R10, R15 ;  /* 0x0000000f0a0a7221 */ /* 0x000fe20000010000 */
[--C-:B------:R-:W-:Y:S01]  /*8ec0*/  FFMA.FTZ R11, R68, R68, R5.reuse ;  /* 0x00000044440b7223 */ /* 0x100fe20000010005 */
[----:B------:R-:W-:Y:S01]  /*8ed0*/  PRMT R5, RZ, 0x7610, R5 ;  /* 0x00007610ff057816 */ /* 0x000fe20000000005 */
[----:B------:R-:W-:Y:S01]  /*8ee0*/  FMUL.FTZ R15, R23, R23 ;  /* 0x00000017170f7220 */ /* 0x000fe20000410000 */
[C---:B------:R-:W-:Y:S01]  /*8ef0*/  @!P2 PRMT R3, R13.reuse, 0x7632, R3 ;  /* 0x000076320d03a816 */ /* 0x040fe20000000003 */
[C---:B------:R-:W-:Y:S01]  /*8f00*/  FADD.FTZ R23, R22.reuse, R23 ;  /* 0x0000001716177221 */ /* 0x040fe20000010000 */
[----:B------:R-:W-:Y:S01]  /*8f10*/  @!P2 PRMT R5, R13, 0x7610, R5 ;  /* 0x000076100d05a816 */ /* 0x000fe20000000005 */
[----:B------:R-:W-:-:S02]  /*8f20*/  FFMA.FTZ R22, R22, R22, R15 ;  /* 0x0000001616167223 */ /* 0x000fc4000001000f */
[----:B------:R-:W-:Y:S02]  /*8f30*/  IMAD.U32 R15, R3, 0x10000, RZ ;  /* 0x00010000030f7824 */ /* 0x000fe400078e00ff */
[----:B------:R-:W-:Y:S01]  /*8f40*/  FADD.FTZ R11, R10, R11 ;  /* 0x0000000b0a0b7221 */ /* 0x000fe20000010000 */
[----:B------:R-:W-:Y:S01]  /*8f50*/  SHF.L.U32 R10, R5, 0x10, RZ ;  /* 0x00000010050a7819 */ /* 0x000fe200000006ff */
[----:B------:R-:W-:Y:S01]  /*8f60*/  FMUL.FTZ R19, R15, R15 ;  /* 0x0000000f0f137220 */ /* 0x000fe20000410000 */
[----:B------:R-:W-:Y:S02]  /*8f70*/  PRMT R3, RZ, 0x7610, R3 ;  /* 0x00007610ff037816 */ /* 0x000fe40000000003 */
[----:B------:R-:W-:Y:S01]  /*8f80*/  PRMT R5, RZ, 0x7610, R5 ;  /* 0x00007610ff057816 */ /* 0x000fe20000000005 */
[C---:B------:R-:W-:Y:S01]  /*8f90*/  FADD.FTZ R15, R10.reuse, R15 ;  /* 0x0000000f0a0f7221 */ /* 0x040fe20000010000 */
[----:B------:R-:W-:Y:S01]  /*8fa0*/  FFMA.FTZ R16, R10, R10, R19 ;  /* 0x0000000a0a107223 */ /* 0x000fe20000010013 */
[----:B------:R-:W-:-:S02]  /*8fb0*/  PRMT R10, RZ, 0x7610, R10 ;  /* 0x00007610ff0a7816 */ /* 0x000fc4000000000a */
[C---:B------:R-:W-:Y:S02]  /*8fc0*/  @!P3 PRMT R3, R12.reuse, 0x7632, R3 ;  /* 0x000076320c03b816 */ /* 0x040fe40000000003 */
[----:B------:R-:W-:Y:S02]  /*8fd0*/  @!P3 PRMT R5, R12, 0x7610, R5 ;  /* 0x000076100c05b816 */ /* 0x000fe40000000005 */
[----:B------:R-:W-:Y:S01]  /*8fe0*/  PRMT R19, RZ, 0x7610, R19 ;  /* 0x00007610ff137816 */ /* 0x000fe20000000013 */
[----:B------:R-:W-:Y:S01]  /*8ff0*/  FADD.FTZ R11, R11, R22 ;  /* 0x000000160b0b7221 */ /* 0x000fe20000010000 */
[C---:B------:R-:W-:Y:S01]  /*9000*/  @!P4 PRMT R10, R20.reuse, 0x7632, R10 ;  /* 0x00007632140ac816 */ /* 0x040fe2000000000a */
[----:B------:R-:W-:Y:S01]  /*9010*/  IMAD.U32 R22, R3, 0x10000, RZ ;  /* 0x0001000003167824 */ /* 0x000fe200078e00ff */
[----:B------:R-:W-:Y:S01]  /*9020*/  @!P4 PRMT R19, R20, 0x7610, R19 ;  /* 0x000076101413c816 */ /* 0x000fe20000000013 */
[----:B------:R-:W-:Y:S01]  /*9030*/  FADD.FTZ R14, R14, R23 ;  /* 0x000000170e0e7221 */ /* 0x000fe20000010000 */
[----:B------:R-:W-:Y:S01]  /*9040*/  IMAD.U32 R5, R5, 0x10000, RZ ;  /* 0x0001000005057824 */ /* 0x000fe200078e00ff */
[----:B------:R-:W-:Y:S01]  /*9050*/  SHF.L.U32 R24, R10, 0x10, RZ ;  /* 0x000000100a187819 */ /* 0x000fe200000006ff */
[----:B------:R-:W-:Y:S01]  /*9060*/  FMUL.FTZ R10, R22, R22 ;  /* 0x00000016160a7220 */ /* 0x000fe20000410000 */
[----:B------:R-:W-:Y:S01]  /*9070*/  FADD.FTZ R14, R14, R15 ;  /* 0x0000000f0e0e7221 */ /* 0x000fe20000010000 */
[----:B------:R-:W-:Y:S01]  /*9080*/  FADD.FTZ R3, R5, R22 ;  /* 0x0000001605037221 */ /* 0x000fe20000010000 */
[----:B------:R-:W-:-:S02]  /*9090*/  IMAD.U32 R19, R19, 0x10000, RZ ;  /* 0x0001000013137824 */ /* 0x000fc400078e00ff */
[----:B------:R-:W-:Y:S01]  /*90a0*/  FFMA.FTZ R10, R5, R5, R10 ;  /* 0x00000005050a7223 */ /* 0x000fe2000001000a */
[----:B------:R-:W-:Y:S01]  /*90b0*/  FADD.FTZ R11, R11, R16 ;  /* 0x000000100b0b7221 */ /* 0x000fe20000010000 */
[--C-:B------:R-:W-:Y:S01]  /*90c0*/  FADD.FTZ R14, R14, R3.reuse ;  /* 0x000000030e0e7221 */ /* 0x100fe20000010000 */
[----:B------:R-:W-:Y:S01]  /*90d0*/  FADD.FTZ R5, R19, R24 ;  /* 0x0000001813057221 */ /* 0x000fe20000010000 */
[----:B------:R-:W-:Y:S01]  /*90e0*/  PRMT R3, RZ, 0x7610, R3 ;  /* 0x00007610ff037816 */ /* 0x000fe20000000003 */
[----:B------:R-:W-:Y:S02]  /*90f0*/  FADD.FTZ R15, R11, R10 ;  /* 0x0000000a0b0f7221 */ /* 0x000fe40000010000 */
[--C-:B------:R-:W-:Y:S01]  /*9100*/  FADD.FTZ R14, R14, R5.reuse ;  /* 0x000000050e0e7221 */ /* 0x100fe20000010000 */
[----:B------:R-:W-:Y:S01]  /*9110*/  PRMT R5, RZ, 0x7610, R5 ;  /* 0x00007610ff057816 */ /* 0x000fe20000000005 */
[----:B------:R-:W-:Y:S01]  /*9120*/  FMUL.FTZ R16, R24, R24 ;  /* 0x0000001818107220 */ /* 0x000fe20000410000 */
[----:B------:R-:W-:-:S02]  /*9130*/  @!P5 PRMT R3, R18, 0x7632, R3 ;  /* 0x000076321203d816 */ /* 0x000fc40000000003 */
[----:B------:R-:W-:Y:S01]  /*9140*/  PRMT R10, RZ, 0x7610, R10 ;  /* 0x00007610ff0a7816 */ /* 0x000fe2000000000a */
[----:B------:R-:W-:Y:S01]  /*9150*/  FFMA.FTZ R16, R19, R19, R16 ;  /* 0x0000001313107223 */ /* 0x000fe20000010010 */
[----:B------:R-:W-:Y:S01]  /*9160*/  @!P5 PRMT R5, R18, 0x7610, R5 ;  /* 0x000076101205d816 */ /* 0x000fe20000000005 */
[----:B------:R-:W-:Y:S01]  /*9170*/  IMAD.U32 R22, R3, 0x10000, RZ ;  /* 0x0001000003167824 */ /* 0x000fe200078e00ff */
[----:B------:R-:W-:Y:S01]  /*9180*/  PRMT R11, RZ, 0x7610, R11 ;  /* 0x00007610ff0b7816 */ /* 0x000fe2000000000b */
[----:B------:R-:W0:Y:S01]  /*9190*/  S2R R19, SR_LANEID ;  /* 0x0000000000137919 */ /* 0x000e220000000000 */
[----:B------:R-:W-:Y:S01]  /*91a0*/  @!P6 PRMT R10, R17, 0x7632, R10 ;  /* 0x00007632110ae816 */ /* 0x000fe2000000000a */
[----:B------:R-:W-:Y:S01]  /*91b0*/  FADD.FTZ R15, R15, R16 ;  /* 0x000000100f0f7221 */ /* 0x000fe20000010000 */
[----:B------:R-:W-:Y:S01]  /*91c0*/  SHF.L.U32 R5, R5, 0x10, RZ ;  /* 0x0000001005057819 */ /* 0x000fe200000006ff */
[----:B------:R-:W-:Y:S01]  /*91d0*/  FMUL.FTZ R16, R22, R22 ;  /* 0x0000001616107220 */ /* 0x000fe20000410000 */
[----:B------:R-:W-:Y:S01]  /*91e0*/  @!P6 PRMT R11, R17, 0x7610, R11 ;  /* 0x00007610110be816 */ /* 0x000fe2000000000b */
[----:B------:R-:W-:-:S02]  /*91f0*/  IMAD.U32 R10, R10, 0x10000, RZ ;  /* 0x000100000a0a7824 */ /* 0x000fc400078e00ff */
[C---:B------:R-:W-:Y:S01]  /*9200*/  FADD.FTZ R3, R5.reuse, R22 ;  /* 0x0000001605037221 */ /* 0x040fe20000010000 */
[----:B------:R-:W-:Y:S01]  /*9210*/  FFMA.FTZ R16, R5, R5, R16 ;  /* 0x0000000505107223 */ /* 0x000fe20000010010 */
[----:B------:R-:W-:Y:S02]  /*9220*/  IMAD.U32 R11, R11, 0x10000, RZ ;  /* 0x000100000b0b7824 */ /* 0x000fe400078e00ff */
[----:B------:R-:W-:Y:S01]  /*9230*/  FMUL.FTZ R22, R10, R10 ;  /* 0x0000000a0a167220 */ /* 0x000fe20000410000 */
[----:B------:R-:W-:Y:S01]  /*9240*/  FADD.FTZ R3, R14, R3 ;  /* 0x000000030e037221 */ /* 0x000fe20000010000 */
[----:B------:R-:W-:Y:S01]  /*9250*/  FADD.FTZ R15, R15, R16 ;  /* 0x000000100f0f7221 */ /* 0x000fe20000010000 */
[C---:B------:R-:W-:Y:S01]  /*9260*/  FADD.FTZ R10, R11.reuse, R10 ;  /* 0x0000000a0b0a7221 */ /* 0x040fe20000010000 */
[----:B------:R-:W-:-:S03]  /*9270*/  FFMA.FTZ R22, R11, R11, R22 ;  /* 0x0000000b0b167223 */ /* 0x000fc60000010016 */
[----:B------:R-:W-:Y:S01]  /*9280*/  FADD.FTZ R14, R3, R10 ;  /* 0x0000000a030e7221 */ /* 0x000fe20000010000 */
[----:B------:R-:W-:-:S04]  /*9290*/  FADD.FTZ R5, R15, R22 ;  /* 0x000000160f057221 */ /* 0x000fc80000010000 */
[----:B------:R-:W2:Y:S04]  /*92a0*/  SHFL.DOWN PT, R3, R14, 0x1, 0x1f ;  /* 0x08201f000e037f89 */ /* 0x000ea800000e0000 */
[----:B------:R-:W3:Y:S01]  /*92b0*/  SHFL.DOWN PT, R10, R5, 0x1, 0x1f ;  /* 0x08201f00050a7f89 */ /* 0x000ee200000e0000 */
[----:B0-----:R-:W-:-:S13]  /*92c0*/  ISETP.GT.AND P1, PT, R19, 0x1e, PT ;  /* 0x0000001e1300780c */ /* 0x001fda0003f24270 */
[----:B--2---:R-:W-:Y:S01]  /*92d0*/  @!P1 FADD.FTZ R14, R14, R3 ;  /* 0x000000030e0e9221 */ /* 0x004fe20000010000 */
[----:B---3--:R-:W-:-:S04]  /*92e0*/  @!P1 FADD.FTZ R5, R5, R10 ;  /* 0x0000000a05059221 */ /* 0x008fc80000010000 */
[----:B------:R-:W0:Y:S04]  /*92f0*/  SHFL.DOWN PT, R3, R14, 0x2, 0x1f ;  /* 0x08401f000e037f89 */ /* 0x000e2800000e0000 */
[----:B------:R-:W2:Y:S01]  /*9300*/  SHFL.DOWN PT, R10, R5, 0x2, 0x1f ;  /* 0x08401f00050a7f89 */ /* 0x000ea200000e0000 */
[----:B------:R-:W-:-:S13]  /*9310*/  ISETP.GT.AND P1, PT, R19, 0x1d, PT ;  /* 0x0000001d1300780c */ /* 0x000fda0003f24270 */
[----:B0-----:R-:W-:Y:S01]  /*9320*/  @!P1 FADD.FTZ R14, R14, R3 ;  /* 0x000000030e0e9221 */ /* 0x001fe20000010000 */
[----:B--2---:R-:W-:-:S04]  /*9330*/  @!P1 FADD.FTZ R5, R5, R10 ;  /* 0x0000000a05059221 */ /* 0x004fc80000010000 */
[----:B------:R-:W0:Y:S04]  /*9340*/  SHFL.DOWN PT, R3, R14, 0x4, 0x1f ;  /* 0x08801f000e037f89 */ /* 0x000e2800000e0000 */
[----:B------:R-:W2:Y:S01]  /*9350*/  SHFL.DOWN PT, R10, R5, 0x4, 0x1f ;  /* 0x08801f00050a7f89 */ /* 0x000ea200000e0000 */
[----:B------:R-:W-:Y:S01]  /*9360*/  ISETP.GT.AND P1, PT, R19, 0x1b, PT ;  /* 0x0000001b1300780c */ /* 0x000fe20003f24270 */
[----:B------:R-:W3:-:S12]  /*9370*/  S2R R11, SR_TID.X ;  /* 0x00000000000b7919 */ /* 0x000ed80000002100 */
[----:B0-----:R-:W-:Y:S01]  /*9380*/  @!P1 FADD.FTZ R14, R14, R3 ;  /* 0x000000030e0e9221 */ /* 0x001fe20000010000 */
[----:B--2---:R-:W-:-:S04]  /*9390*/  @!P1 FADD.FTZ R5, R5, R10 ;  /* 0x0000000a05059221 */ /* 0x004fc80000010000 */
[----:B------:R-:W0:Y:S04]  /*93a0*/  SHFL.DOWN PT, R3, R14, 0x8, 0x1f ;  /* 0x09001f000e037f89 */ /* 0x000e2800000e0000 */
[----:B------:R-:W2:Y:S04]  /*93b0*/  SHFL.DOWN PT, R10, R5, 0x8, 0x1f ;  /* 0x09001f00050a7f89 */ /* 0x000ea800000e0000 */
        /* <DEDUP_REMOVED lines=11> */
[----:B------:R-:W-:Y:S01]  /*9470*/  ISETP.GT.AND P2, PT, R19, 0xf, PT ;  /* 0x0000000f1300780c */ /* 0x000fe20003f44270 */
[C---:B0-----:R-:W-:Y:S01]  /*9480*/  FADD.FTZ R3, R14.reuse, R3 ;  /* 0x000000030e037221 */ /* 0x041fe20000010000 */
[----:B--2---:R-:W-:Y:S01]  /*9490*/  FADD.FTZ R10, R5, R10 ;  /* 0x0000000a050a7221 */ /* 0x004fe20000010000 */
[----:B------:R-:W-:Y:S01]  /*94a0*/  ISETP.GT.AND P1, PT, R19, 0x17, PT ;  /* 0x000000171300780c */ /* 0x000fe20003f24270 */
[----:B------:R0:W-:Y:S03]  /*94b0*/  STL [R1+0xf4], R4 ;  /* 0x0000f40401007387 */ /* 0x0001e60000100800 */
[----:B------:R-:W-:Y:S01]  /*94c0*/  FSEL R5, R5, R10, P1 ;  /* 0x0000000a05057208 */ /* 0x000fe20000800000 */
[----:B------:R1:W-:Y:S01]  /*94d0*/  STL [R1+0x100], R12 ;  /* 0x0001000c01007387 */ /* 0x0003e20000100800 */
[----:B------:R-:W2:Y:S01]  /*94e0*/  LDCU UR10, c[0x0][0x374] ;  /* 0x00006e80ff0a77ac */ /* 0x000ea20008000800 */
[----:B0-----:R-:W-:Y:S01]  /*94f0*/  FSEL R4, R14, R3, P1 ;  /* 0x000000030e047208 */ /* 0x001fe20000800000 */
[----:B------:R-:W0:Y:S01]  /*9500*/  LDCU UR12, c[0x0][0x370] ;  /* 0x00006e00ff0c77ac */ /* 0x000e220008000800 */
[----:B------:R1:W4:Y:S01]  /*9510*/  SHFL.DOWN PT, R15, R5, 0x10, 0x1f ;  /* 0x0a001f00050f7f89 */ /* 0x00032200000e0000 */
[----:B------:R-:W-:Y:S03]  /*9520*/  BSSY.RECONVERGENT B0, `(.L_x_2082) ;  /* 0x000000f000007945 */ /* 0x000fe60003800200 */
[----:B------:R1:W0:Y:S01]  /*9530*/  SHFL.DOWN PT, R12, R4, 0x10, 0x1f ;  /* 0x0a001f00040c7f89 */ /* 0x00022200000e0000 */
[----:B---3--:R-:W-:Y:S01]  /*9540*/  ISETP.NE.AND P3, PT, R11, RZ, PT ;  /* 0x000000ff0b00720c */ /* 0x008fe20003f65270 */
[----:B------:R-:W-:-:S12]  /*9550*/  @P2 BRA `(.L_x_2083) ;  /* 0x00000000002c2947 */ /* 0x000fd80003800000 */
[----:B-1----:R-:W1:Y:S02]  /*9560*/  S2R R4, SR_LANEID ;  /* 0x0000000000047919 */ /* 0x002e640000000000 */
[----:B-1----:R-:W-:-:S13]  /*9570*/  ISETP.NE.AND P1, PT, R4, RZ, PT ;  /* 0x000000ff0400720c */ /* 0x002fda0003f25270 */
[----:B------:R-:W1:Y:S01]  /*9580*/  @!P1 S2R R14, SR_CgaCtaId ;  /* 0x00000000000e9919 */ /* 0x000e620000008800 */
[----:B------:R-:W-:Y:S02]  /*9590*/  @!P1 MOV R5, 0x400 ;  /* 0x0000040000059802 */ /* 0x000fe40000000f00 */
[----:B------:R-:W-:-:S04]  /*95a0*/  @!P1 SHF.R.U32.HI R4, RZ, 0x2, R11 ;  /* 0x00000002ff049819 */ /* 0x000fc8000001160b */
[----:B------:R-:W-:Y:S01]  /*95b0*/  @!P1 LOP3.LUT R13, R4, 0xf8, RZ, 0xc0, !PT ;  /* 0x000000f8040d9812 */ /* 0x000fe200078ec0ff */
[----:B0-----:R-:W-:Y:S01]  /*95c0*/  FADD.FTZ R4, R3, R12 ;  /* 0x0000000c03047221 */ /* 0x001fe20000010000 */
[----:B-1----:R-:W-:Y:S01]  /*95d0*/  @!P1 LEA R14, R14, R5, 0x18 ;  /* 0x000000050e0e9211 */ /* 0x002fe200078ec0ff */
[----:B----4-:R-:W-:-:S03]  /*95e0*/  FADD.FTZ R5, R10, R15 ;  /* 0x0000000f0a057221 */ /* 0x010fc60000010000 */
[----:B------:R-:W-:-:S05]  /*95f0*/  @!P1 IADD3 R13, PT, PT, R13, R14, RZ ;  /* 0x0000000e0d0d9210 */ /* 0x000fca0007ffe0ff */
[----:B------:R3:W-:Y:S02]  /*9600*/  @!P1 STS.64 [R13+0x10], R4 ;  /* 0x000010040d009388 */ /* 0x0007e40000000a00 */
.L_x_2083:
[----:B0-2---:R-:W-:Y:S05]  /*9610*/  BSYNC.RECONVERGENT B0 ;  /* 0x0000000000007941 */ /* 0x005fea0003800200 */
.L_x_2082:
[----:B------:R-:W-:Y:S06]  /*9620*/  BAR.SYNC.DEFER_BLOCKING 0x0 ;  /* 0x0000000000007b1d */ /* 0x000fec0000010000 */
[----:B------:R-:W-:Y:S04]  /*9630*/  BSSY.RECONVERGENT B0, `(.L_x_2084) ;  /* 0x0000026000007945 */ /* 0x000fe80003800200 */
[----:B------:R-:W-:Y:S05]  /*9640*/  @P3 BRA `(.L_x_2085) ;  /* 0x0000000000903947 */ /* 0x000fea0003800000 */
[----:B------:R-:W0:Y:S01]  /*9650*/  S2UR UR6, SR_CgaCtaId ;  /* 0x00000000000679c3 */ /* 0x000e220000008800 */
[----:B------:R-:W-:Y:S02]  /*9660*/  UMOV UR5, 0x400 ;  /* 0x0000040000057882 */ /* 0x000fe40000000000 */
[----:B0-----:R-:W-:-:S09]  /*9670*/  ULEA UR5, UR6, UR5, 0x18 ;  /* 0x0000000506057291 */ /* 0x001fd2000f8ec0ff */
[----:B------:R-:W0:Y:S04]  /*9680*/  LDS.64 R32, [UR5+0x18] ;  /* 0x00001805ff207984 */ /* 0x000e280008000a00 */
[----:B------:R-:W2:Y:S04]  /*9690*/  LDS.128 R28, [UR5+0x20] ;  /* 0x00002005ff1c7984 */ /* 0x000ea80008000c00 */
[----:B------:R-:W2:Y:S04]  /*96a0*/  LDS.128 R24, [UR5+0x30] ;  /* 0x00003005ff187984 */ /* 0x000ea80008000c00 */
[----:B------:R-:W2:Y:S04]  /*96b0*/  LDS.128 R20, [UR5+0x40] ;  /* 0x00004005ff147984 */ /* 0x000ea80008000c00 */
[----:B------:R-:W2:Y:S04]  /*96c0*/  LDS.128 R16, [UR5+0x50] ;  /* 0x00005005ff107984 */ /* 0x000ea80008000c00 */
[----:B-1-34-:R-:W1:Y:S01]  /*96d0*/  LDS.128 R12, [UR5+0x60] ;  /* 0x00006005ff0c7984 */ /* 0x01ae620008000c00 */
[----:B0-----:R-:W-:Y:S01]  /*96e0*/  FADD.FTZ R3, R4, R32 ;  /* 0x0000002004037221 */ /* 0x001fe20000010000 */
[----:B------:R-:W-:-:S02]  /*96f0*/  FADD.FTZ R4, R5, R33 ;  /* 0x0000002105047221 */ /* 0x000fc40000010000 */
[----:B------:R-:W0:Y:S01]  /*9700*/  LDS.128 R32, [UR5+0x70] ;  /* 0x00007005ff207984 */ /* 0x000e220008000c00 */
        /* <DEDUP_REMOVED lines=24> */
.L_x_2085:
[----:B------:R-:W-:Y:S05]  /*9890*/  BSYNC.RECONVERGENT B0 ;  /* 0x0000000000007941 */ /* 0x000fea0003800200 */
.L_x_2084:
[----:B------:R-:W-:-:S09]  /*98a0*/  UISETP.GE.U32.AND UP0, UPT, UR12, 0x2, UPT ;  /* 0x000000020c00788c */ /* 0x000fd2000bf06070 */
[----:B------:R-:W-:Y:S05]  /*98b0*/  BRA.U !UP0, `(.L_x_2086) ;  /* 0x0000000d08ec7547 */ /* 0x000fea000b800000 */
[----:B------:R-:W-:Y:S01]  /*98c0*/  ULOP3.LUT UR5, UR4, 0x1, URZ, 0xc0, !UPT ;  /* 0x0000000104057892 */ /* 0x000fe2000f8ec0ff */
[----:B------:R-:W0:Y:S01]  /*98d0*/  S2UR UR23, SR_CTAID.X ;  /* 0x00000000001779c3 */ /* 0x000e220000002500 */
[----:B------:R-:W2:Y:S01]  /*98e0*/  LDCU.64 UR6, c[0x0][0x3b8] ;  /* 0x00007700ff0677ac */ /* 0x000ea20008000a00 */
[----:B------:R-:W-:Y:S01]  /*98f0*/  BSSY.RECONVERGENT B0, `(.L_x_2087) ;  /* 0x0000024000007945 */ /* 0x000fe20003800200 */
[----:B------:R-:W-:-:S04]  /*9900*/  UIMAD UR5, UR5, UR10, URZ ;  /* 0x0000000a050572a4 */ /* 0x000fc8000f8e02ff */
[----:B------:R-:W-:-:S04]  /*9910*/  UIMAD UR13, UR5, UR12, URZ ;  /* 0x0000000c050d72a4 */ /* 0x000fc8000f8e02ff */
[----:B------:R-:W-:-:S04]  /*9920*/  USHF.L.U32 UR14, UR13, 0x1, URZ ;  /* 0x000000010d0e7899 */ /* 0x000fc800080006ff */
[----:B--2---:R-:W-:-:S03]  /*9930*/  UIMAD.WIDE UR6, UR14, 0x4, UR6 ;  /* 0x000000040e0678a5 */ /* 0x004fc6000f8e0206 */
[----:B------:R-:W2:Y:S01]  /*9940*/  S2UR UR13, SR_CTAID.Y ;  /* 0x00000000000d79c3 */ /* 0x000ea20000002600 */
[----:B------:R-:W-:Y:S08]  /*9950*/  @P3 BRA `(.L_x_2088) ;  /* 0x0000000000743947 */ /* 0x000ff00003800000 */
[----:B------:R-:W1:Y:S01]  /*9960*/  LDCU.64 UR20, c[0x0][0x3b0] ;  /* 0x00007600ff1477ac */ /* 0x000e620008000a00 */
[----:B--2---:R-:W-:Y:S02]  /*9970*/  UIADD3 UR22, UPT, UPT, UR5, UR13, URZ ;  /* 0x0000000d05167290 */ /* 0x004fe4000fffe0ff */
[----:B0-----:R-:W-:Y:S02]  /*9980*/  UIMAD UR14, UR23, UR10, UR13 ;  /* 0x0000000a170e72a4 */ /* 0x001fe4000f8e020d */
[----:B------:R-:W-:Y:S02]  /*9990*/  ULOP3.LUT UP0, UR16, UR4, 0x2, URZ, 0xc0, !UPT ;  /* 0x0000000204107892 */ /* 0x000fe4000f80c0ff */
[----:B------:R-:W-:Y:S02]  /*99a0*/  UIMAD.WIDE.U32 UR14, UR14, 0x8, UR6 ;  /* 0x000000080e0e78a5 */ /* 0x000fe4000f8e0006 */
[----:B------:R-:W-:Y:S01]  /*99b0*/  UIADD3 UR16, UPT, UPT, -UR16, 0x1, URZ ;  /* 0x0000000110107890 */ /* 0x000fe2000fffe1ff */
[----:B------:R-:W-:-:S03]  /*99c0*/  MOV R10, 0xffffffff ;  /* 0xffffffff000a7802 */ /* 0x000fc60000000f00 */
[----:B------:R-:W-:Y:S01]  /*99d0*/  IMAD.U32 R14, RZ, RZ, UR14 ;  /* 0x0000000eff0e7e24 */ /* 0x000fe2000f8e00ff */
[----:B----4-:R-:W-:Y:S01]  /*99e0*/  MOV R15, UR15 ;  /* 0x0000000f000f7c02 */ /* 0x010fe20008000f00 */
[----:B-1----:R-:W-:Y:S01]  /*99f0*/  ULEA UR17, UP1, UR22, UR20, 0x2 ;  /* 0x0000001416117291 */ /* 0x002fe2000f8210ff */
[----:B------:R-:W-:-:S03]  /*9a00*/  IMAD.U32 R3, RZ, RZ, UR16 ;  /* 0x00000010ff037e24 */ /* 0x000fc6000f8e00ff */
[----:B------:R-:W-:Y:S01]  /*9a10*/  ULEA.HI.X UR20, UR22, UR21, URZ, 0x2, UP1 ;  /* 0x0000001516147291 */ /* 0x000fe200088f14ff */
[----:B------:R0:W-:Y:S01]  /*9a20*/  STG.E.64 desc[UR18][R14.64], R4 ;  /* 0x000000040e007986 */ /* 0x0001e2000c101b12 */
[----:B------:R-:W-:-:S04]  /*9a30*/  IMAD.U32 R12, RZ, RZ, UR17 ;  /* 0x00000011ff0c7e24 */ /* 0x000fc8000f8e00ff */
[----:B---3--:R-:W-:Y:S01]  /*9a40*/  IMAD.U32 R13, RZ, RZ, UR20 ;  /* 0x00000014ff0d7e24 */ /* 0x008fe2000f8e00ff */
        /* <DEDUP_REMOVED lines=9> */
.L_x_2089:
[----:B------:R-:W2:Y:S04]  /*9ae0*/  LDG.E.STRONG.GPU R10, desc[UR18][R12.64] ;  /* 0x000000120c0a7981 */ /* 0x000ea8000c1ef900 */
[----:B--2---:R-:W-:Y:S04]  /*9af0*/  CCTL.IVALL ;  /* 0x00000000ff00798f */ /* 0x004fe80002000000 */
[----:B------:R0:W-:Y:S01]  /*9b00*/  STL [R1], R10 ;  /* 0x0000000a01007387 */ /* 0x0001e20000100800 */
[----:B------:R-:W-:-:S13]  /*9b10*/  ISETP.NE.AND P1, PT, R10, UR14, PT ;  /* 0x0000000e0a007c0c */ /* 0x000fda000bf25270 */
[----:B0-----:R-:W-:Y:S05]  /*9b20*/  @P1 BRA `(.L_x_2089) ;  /* 0xfffffffc00ec1947 */ /* 0x001fea000383ffff */
.L_x_2088:
[----:B0-2---:R-:W-:Y:S05]  /*9b30*/  BSYNC.RECONVERGENT B0 ;  /* 0x0000000000007941 */ /* 0x005fea0003800200 */
.L_x_2087:
        /* <DEDUP_REMOVED lines=15> */
.L_x_2091:
[----:B------:R-:W-:Y:S01]  /*9c30*/  UIADD3 UR27, UPT, UPT, UR5, 0x1, URZ ;  /* 0x00000001051b7890 */ /* 0x000fe2000fffe0ff */
[----:B------:R-:W-:-:S03]  /*9c40*/  ISETP.NE.AND P1, PT, RZ, UR26, PT ;  /* 0x0000001aff007c0c */ /* 0x000fc6000bf25270 */
[----:B------:R-:W-:Y:S01]  /*9c50*/  UISETP.NE.AND UP0, UPT, UR27, UR23, UPT ;  /* 0x000000171b00728c */ /* 0x000fe2000bf05270 */
[----:B------:R-:W-:Y:S01]  /*9c60*/  ISETP.NE.OR P1, PT, R11, RZ, !P1 ;  /* 0x000000ff0b00720c */ /* 0x000fe20004f25670 */
[----:B------:R-:W-:-:S04]  /*9c70*/  UIADD3 UR27, UPT, UPT, UR5, 0x2, URZ ;  /* 0x00000002051b7890 */ /* 0x000fc8000fffe0ff */
[----:B------:R-:W-:Y:S01]  /*9c80*/  PLOP3.LUT P2, PT, PT, PT, UP0, 0x80, 0x8 ;  /* 0x000000000008781c */ /* 0x000fe20003f4f008 */
[----:B------:R-:W-:-:S03]  /*9c90*/  UISETP.NE.AND UP0, UPT, UR27, UR23, UPT ;  /* 0x000000171b00728c */ /* 0x000fc6000bf05270 */
[----:B------:R-:W-:-:S03]  /*9ca0*/  ISETP.NE.OR P2, PT, R11, RZ, !P2 ;  /* 0x000000ff0b00720c */ /* 0x000fc60005745670 */
[----:B------:R-:W-:Y:S02]  /*9cb0*/  PLOP3.LUT P4, PT, PT, PT, UP0, 0x80, 0x8 ;  /* 0x000000000008781c */ /* 0x000fe40003f8f008 */
[----:B------:R-:W-:Y:S02]  /*9cc0*/  VOTEU.ALL UP0, P1 ;  /* 0x0000000000ff7886 */ /* 0x000fe40000800000 */
[----:B------:R-:W-:-:S03]  /*9cd0*/  ISETP.NE.OR P4, PT, R11, RZ, !P4 ;  /* 0x000000ff0b00720c */ /* 0x000fc60006785670 */
[----:B------:R-:W-:-:S03]  /*9ce0*/  @!UP0 UIMAD.WIDE.U32 UR28, UR14, 0x8, UR6 ;  /* 0x000000080e1c88a5 */ /* 0x000fc6000f8e0006 */
[----:B------:R-:W-:-:S03]  /*9cf0*/  VOTEU.ALL UP0, P2 ;  /* 0x0000000000ff7886 */ /* 0x000fc60001000000 */
[----:B-1----:R-:W-:Y:S02]  /*9d00*/  IMAD.U32 R12, RZ, RZ, UR28 ;  /* 0x0000001cff0c7e24 */ /* 0x002fe4000f8e00ff */
[----:B---3--:R-:W-:Y:S01]  /*9d10*/  IMAD.U32 R13, RZ, RZ, UR29 ;  /* 0x0000001dff0d7e24 */ /* 0x008fe2000f8e00ff */
[----:B------:R-:W-:Y:S01]  /*9d20*/  @!UP0 UIMAD.WIDE.U32 UR28, UR25, 0x8, UR6 ;  /* 0x00000008191c88a5 */ /* 0x000fe2000f8e0006 */
[----:B------:R-:W-:-:S04]  /*9d30*/  VOTEU.ALL UP0, P4 ;  /* 0x0000000000ff7886 */ /* 0x000fc80002000000 */
[----:B------:R-:W2:Y:S01]  /*9d40*/  @!P1 LDG.E.64 R12, desc[UR18][R12.64] ;  /* 0x000000120c0c9981 */ /* 0x000ea2000c1e1b00 */
[----:B------:R-:W-:Y:S01]  /*9d50*/  MOV R14, UR28 ;  /* 0x0000001c000e7c02 */ /* 0x000fe20008000f00 */
[----:B----4-:R-:W-:Y:S01]  /*9d60*/  IMAD.U32 R15, RZ, RZ, UR29 ;  /* 0x0000001dff0f7e24 */ /* 0x010fe2000f8e00ff */
[----:B------:R-:W-:-:S05]  /*9d70*/  @!UP0 UIMAD.WIDE.U32 UR28, UR20, 0x8, UR6 ;  /* 0x00000008141c88a5 */ /* 0x000fca000f8e0006 */
[----:B------:R-:W3:Y:S01]  /*9d80*/  @!P2 LDG.E.64 R14, desc[UR18][R14.64] ;  /* 0x000000120e0ea981 */ /* 0x000ee2000c1e1b00 */
[----:B------:R-:W-:Y:S01]  /*9d90*/  IMAD.U32 R16, RZ, RZ, UR28 ;  /* 0x0000001cff107e24 */ /* 0x000fe2000f8e00ff */
[----:B------:R-:W-:-:S06]  /*9da0*/  MOV R17, UR29 ;  /* 0x0000001d00117c02 */ /* 0x000fcc0008000f00 */
[----:B------:R-:W4:Y:S01]  /*9db0*/  @!P4 LDG.E.64 R16, desc[UR18][R16.64] ;  /* 0x000000121010c981 */ /* 0x000f22000c1e1b00 */
[----:B------:R-:W-:Y:S02]  /*9dc0*/  UIADD3 UR27, UPT, UPT, UR5, 0x3, URZ ;  /* 0x00000003051b7890 */ /* 0x000fe4000fffe0ff */
[----:B------:R-:W-:Y:S02]  /*9dd0*/  UIADD3 UR28, UPT, UPT, UR5, 0x4, URZ ;  /* 0x00000004051c7890 */ /* 0x000fe4000fffe0ff */
[----:B------:R-:W-:Y:S02]  /*9de0*/  UISETP.NE.AND UP0, UPT, UR27, UR23, UPT ;  /* 0x000000171b00728c */ /* 0x000fe4000bf05270 */
[----:B------:R-:W-:Y:S02]  /*9df0*/  UIADD3 UR29, UPT, UPT, UR5, 0x5, URZ ;  /* 0x00000005051d7890 */ /* 0x000fe4000fffe0ff */
[----:B------:R-:W-:Y:S02]  /*9e00*/  UISETP.NE.AND UP1, UPT, UR28, UR23, UPT ;  /* 0x000000171c00728c */ /* 0x000fe4000bf25270 */
[----:B------:R-:W-:-:S02]  /*9e10*/  UIADD3 UR30, UPT, UPT, UR5, 0x6, URZ ;  /* 0x00000006051e7890 */ /* 0x000fc4000fffe0ff */
[----:B------:R-:W-:Y:S02]  /*9e20*/  UISETP.NE.AND UP2, UPT, UR29, UR23, UPT ;  /* 0x000000171d00728c */ /* 0x000fe4000bf45270 */
[----:B------:R-:W-:Y:S01]  /*9e30*/  PLOP3.LUT P3, PT, PT, PT, UP1, 0x80, 0x8 ;  /* 0x000000000008781c */ /* 0x000fe20003f6f018 */
[----:B------:R-:W-:-:S03]  /*9e40*/  UIADD3 UR27, UPT, UPT, UR5, 0x7, URZ ;  /* 0x00000007051b7890 */ /* 0x000fc6000fffe0ff */
[----:B------:R-:W-:Y:S01]  /*9e50*/  PLOP3.LUT P5, PT, PT, PT, UP2, 0x80, 0x8 ;  /* 0x000000000008781c */ /* 0x000fe20003faf028 */
[----:B------:R-:W-:Y:S01]  /*9e60*/  UISETP.NE.AND UP1, UPT, UR27, UR23, UPT ;  /* 0x000000171b00728c */ /* 0x000fe2000bf25270 */
[----:B--2---:R-:W-:Y:S01]  /*9e70*/  @!P1 FADD.FTZ R4, R4, R12 ;  /* 0x0000000c04049221 */ /* 0x004fe20000010000 */
[----:B------:R-:W-:Y:S01]  /*9e80*/  @!P1 FADD.FTZ R5, R5, R13 ;  /* 0x0000000d05059221 */ /* 0x000fe20000010000 */
[----:B------:R-:W-:Y:S01]  /*9e90*/  PLOP3.LUT P1, PT, PT, PT, UP0, 0x80, 0x8 ;  /* 0x000000000008781c */ /* 0x000fe20003f2f008 */
[----:B------:R-:W-:-:S03]  /*9ea0*/  UISETP.NE.AND UP0, UPT, UR30, UR23, UPT ;  /* 0x000000171e00728c */ /* 0x000fc6000bf05270 */
[----:B------:R-:W-:Y:S01]  /*9eb0*/  ISETP.NE.OR P1, PT, R11, RZ, !P1 ;  /* 0x000000ff0b00720c */ /* 0x000fe20004f25670 */
[----:B---3--:R-:W-:Y:S01]  /*9ec0*/  @!P2 FADD.FTZ R4, R4, R14 ;  /* 0x0000000e0404a221 */ /* 0x008fe20000010000 */
[----:B------:R-:W-:Y:S01]  /*9ed0*/  @!P2 FADD.FTZ R5, R5, R15 ;  /* 0x0000000f0505a221 */ /* 0x000fe20000010000 */
[----:B------:R-:W-:Y:S02]  /*9ee0*/  ISETP.NE.OR P2, PT, R11, RZ, !P3 ;  /* 0x000000ff0b00720c */ /* 0x000fe40005f45670 */
[----:B------:R-:W-:Y:S01]  /*9ef0*/  PLOP3.LUT P3, PT, PT, PT, UP0, 0x80, 0x8 ;  /* 0x000000000008781c */ /* 0x000fe20003f6f008 */
[----:B----4-:R-:W-:Y:S01]  /*9f00*/  @!P4 FADD.FTZ R4, R4, R16 ;  /* 0x000000100404c221 */ /* 0x010fe20000010000 */
[----:B------:R-:W-:Y:S01]  /*9f10*/  @!P4 FADD.FTZ R5, R5, R17 ;  /* 0x000000110505c221 */ /* 0x000fe20000010000 */
[----:B------:R-:W-:-:S05]  /*9f20*/  ISETP.NE.OR P4, PT, R11, RZ, !P5 ;  /* 0x000000ff0b00720c */ /* 0x000fca0006f85670 */
[----:B------:R-:W-:Y:S01]  /*9f30*/  VOTEU.ALL UP0, P1 ;  /* 0x0000000000ff7886 */ /* 0x000fe20000800000 */
[----:B------:R-:W-:Y:S02]  /*9f40*/  PLOP3.LUT P5, PT, PT, PT, UP1, 0x80, 0x8 ;  /* 0x000000000008781c */ /* 0x000fe40003faf018 */
[C---:B------:R-:W-:Y:S01]  /*9f50*/  ISETP.NE.OR P3, PT, R11.reuse, RZ, !P3 ;  /* 0x000000ff0b00720c */ /* 0x040fe20005f65670 */
[----:B------:R-:W-:Y:S01]  /*9f60*/  VOTEU.ALL UP1, P2 ;  /* 0x0000000000ff7886 */ /* 0x000fe20001020000 */
[----:B------:R-:W-:Y:S01]  /*9f70*/  ISETP.NE.OR P5, PT, R11, RZ, !P5 ;  /* 0x000000ff0b00720c */ /* 0x000fe20006fa5670 */
[----:B------:R-:W-:-:S03]  /*9f80*/  @!UP0 UIMAD.WIDE.U32 UR28, UR17, 0x8, UR6 ;  /* 0x00000008111c88a5 */ /* 0x000fc6000f8e0006 */
[----:B------:R-:W-:Y:S01]  /*9f90*/  @!UP1 UIMAD.WIDE.U32 UR30, UR16, 0x8, UR6 ;  /* 0x00000008101e98a5 */ /* 0x000fe2000f8e0006 */
[----:B------:R-:W-:Y:S02]  /*9fa0*/  VOTEU.ALL UP0, P4 ;  /* 0x0000000000ff7886 */ /* 0x000fe40002000000 */
[----:B------:R-:W-:Y:S02]  /*9fb0*/  IMAD.U32 R12, RZ, RZ, UR28 ;  /* 0x0000001cff0c7e24 */ /* 0x000fe4000f8e00ff */
[----:B------:R-:W-:Y:S02]  /*9fc0*/  IMAD.U32 R13, RZ, RZ, UR29 ;  /* 0x0000001dff0d7e24 */ /* 0x000fe4000f8e00ff */
[----:B------:R-:W-:Y:S01]  /*9fd0*/  VOTEU.ALL UP1, P3 ;  /* 0x0000000000ff7886 */ /* 0x000fe20001820000 */
[----:B------:R-:W-:Y:S01]  /*9fe0*/  @!UP0 UIMAD.WIDE.U32 UR28, UR24, 0x8, UR6 ;  /* 0x00000008181c88a5 */ /* 0x000fe2000f8e0006 */
[----:B------:R-:W-:Y:S01]  /*9ff0*/  MOV R14, UR30 ;  /* 0x0000001e000e7c02 */ /* 0x000fe20008000f00 */
[----:B------:R-:W-:Y:S01]  /*a000*/  IMAD.U32 R15, RZ, RZ, UR31 ;  /* 0x0000001fff0f7e24 */ /* 0x000fe2000f8e00ff */
[----:B------:R-:W-:Y:S01]  /*a010*/  VOTEU.ALL UP0, P5 ;  /* 0x0000000000ff7886 */ /* 0x000fe20002800000 */
[----:B------:R-:W2:Y:S01]  /*a020*/  @!P1 LDG.E.64 R12, desc[UR18][R12.64] ;  /* 0x000000120c0c9981 */ /* 0x000ea2000c1e1b00 */
[----:B------:R-:W-:Y:S01]  /*a030*/  @!UP1 UIMAD.WIDE.U32 UR30, UR22, 0x8, UR6 ;  /* 0x00000008161e98a5 */ /* 0x000fe2000f8e0006 */
[----:B------:R-:W-:Y:S01]  /*a040*/  IMAD.U32 R16, RZ, RZ, UR28 ;  /* 0x0000001cff107e24 */ /* 0x000fe2000f8e00ff */
[----:B------:R-:W-:Y:S01]  /*a050*/  MOV R17, UR29 ;  /* 0x0000001d00117c02 */ /* 0x000fe20008000f00 */
[----:B------:R-:W3:Y:S01]  /*a060*/  @!P2 LDG.E.64 R14, desc[UR18][R14.64] ;  /* 0x000000120e0ea981 */ /* 0x000ee2000c1e1b00 */
[----:B------:R-:W-:-:S02]  /*a070*/  @!UP0 UIMAD.WIDE.U32 UR28, UR21, 0x8, UR6 ;  /* 0x00000008151c88a5 */ /* 0x000fc4000f8e0006 */
[----:B------:R-:W-:Y:S02]  /*a080*/  IMAD.U32 R18, RZ, RZ, UR30 ;  /* 0x0000001eff127e24 */ /* 0x000fe4000f8e00ff */
[----:B------:R-:W-:Y:S01]  /*a090*/  IMAD.U32 R19, RZ, RZ, UR31 ;  /* 0x0000001fff137e24 */ /* 0x000fe2000f8e00ff */
[----:B------:R-:W4:Y:S01]  /*a0a0*/  @!P4 LDG.E.64 R16, desc[UR18][R16.64] ;  /* 0x000000121010c981 */ /* 0x000f22000c1e1b00 */
[----:B------:R-:W-:Y:S01]  /*a0b0*/  MOV R20, UR28 ;  /* 0x0000001c00147c02 */ /* 0x000fe20008000f00 */
[----:B------:R-:W-:-:S03]  /*a0c0*/  IMAD.U32 R21, RZ, RZ, UR29 ;  /* 0x0000001dff157e24 */ /* 0x000fc6000f8e00ff */
[----:B------:R-:W4:Y:S04]  /*a0d0*/  @!P3 LDG.E.64 R18, desc[UR18][R18.64] ;  /* 0x000000121212b981 */ /* 0x000f28000c1e1b00 */
[----:B------:R-:W4:Y:S01]  /*a0e0*/  @!P5 LDG.E.64 R20, desc[UR18][R20.64] ;  /* 0x000000121414d981 */ /* 0x000f22000c1e1b00 */
[----:B------:R-:W-:Y:S02]  /*a0f0*/  UIADD3 UR5, UPT, UPT, UR5, 0x8, URZ ;  /* 0x0000000805057890 */ /* 0x000fe4000fffe0ff */
[----:B------:R-:W-:Y:S02]  /*a100*/  UIADD3 UR26, UPT, UPT, UR26, 0x8, URZ ;  /* 0x000000081a1a7890 */ /* 0x000fe4000fffe0ff */
[----:B------:R-:W-:Y:S02]  /*a110*/  UISETP.NE.AND UP0, UPT, UR5, UR15, UPT ;  /* 0x0000000f0500728c */ /* 0x000fe4000bf05270 */
[----:B------:R-:W-:-:S02]  /*a120*/  ULEA UR14, UR10, UR14, 0x3 ;  /* 0x0000000e0a0e7291 */ /* 0x000fc4000f8e18ff */
[----:B------:R-:W-:Y:S02]  /*a130*/  ULEA UR25, UR10, UR25, 0x3 ;  /* 0x000000190a197291 */ /* 0x000fe4000f8e18ff */
[----:B------:R-:W-:Y:S02]  /*a140*/  ULEA UR20, UR10, UR20, 0x3 ;  /* 0x000000140a147291 */ /* 0x000fe4000f8e18ff */
[----:B------:R-:W-:Y:S02]  /*a150*/  ULEA UR17, UR10, UR17, 0x3 ;  /* 0x000000110a117291 */ /* 0x000fe4000f8e18ff */
[----:B------:R-:W-:Y:S02]  /*a160*/  ULEA UR16, UR10, UR16, 0x3 ;  /* 0x000000100a107291 */ /* 0x000fe4000f8e18ff */
[----:B------:R-:W-:Y:S02]  /*a170*/  ULEA UR24, UR10, UR24, 0x3 ;  /* 0x000000180a187291 */ /* 0x000fe4000f8e18ff */
[----:B------:R-:W-:-:S02]  /*a180*/  ULEA UR22, UR10, UR22, 0x3 ;  /* 0x000000160a167291 */ /* 0x000fc4000f8e18ff */
        /* <DEDUP_REMOVED lines=10> */
[----:B------:R-:W-:Y:S01]  /*a230*/  @!P5 FADD.FTZ R5, R5, R21 ;  /* 0x000000150505d221 */ /* 0x000fe20000010000 */
[----:B------:R-:W-:Y:S06]  /*a240*/  BRA.U UP0, `(.L_x_2091) ;  /* 0xfffffff900787547 */ /* 0x000fec000b83ffff */
[----:B------:R-:W-:-:S05]  /*a250*/  UMOV UR5, UR15 ;  /* 0x0000000f00057c82 */ /* 0x000fca0008000000 */
.L_x_2090:
[----:B------:R-:W-:-:S09]  /*a260*/  ULOP3.LUT UP0, UR14, UR12, 0x7, URZ, 0xc0, !UPT ;  /* 0x000000070c0e7892 */ /* 0x000fd2000f80c0ff */
[----:B------:R-:W-:Y:S05]  /*a270*/  BRA.U !UP0, `(.L_x_2086) ;  /* 0x00000005087c7547 */ /* 0x000fea000b800000 */
[----:B------:R-:W-:Y:S02]  /*a280*/  UIADD3 UR14, UPT, UPT, UR14, -0x1, URZ ;  /* 0xffffffff0e0e7890 */ /* 0x000fe4000fffe0ff */
[----:B------:R-:W-:Y:S02]  /*a290*/  ULOP3.LUT UP0, UR22, UR12, 0x3, URZ, 0xc0, !UPT ;  /* 0x000000030c167892 */ /* 0x000fe4000f80c0ff */
[----:B------:R-:W-:-:S09]  /*a2a0*/  UISETP.GE.U32.AND UP1, UPT, UR14, 0x3, UPT ;  /* 0x000000030e00788c */ /* 0x000fd2000bf26070 */
[----:B------:R-:W-:Y:S05]  /*a2b0*/  BRA.U !UP1, `(.L_x_2092) ;  /* 0x0000000109c07547 */ /* 0x000fea000b800000 */
[----:B------:R-:W-:Y:S02]  /*a2c0*/  UISETP.NE.AND UP1, UPT, UR5, UR23, UPT ;  /* 0x000000170500728c */ /* 0x000fe4000bf25270 */
[----:B------:R-:W-:Y:S02]  /*a2d0*/  UIADD3 UR16, UPT, UPT, UR5, 0x1, URZ ;  /* 0x0000000105107890 */ /* 0x000fe4000fffe0ff */
[----:B------:R-:W-:Y:S02]  /*a2e0*/  UIADD3 UR20, UPT, UPT, UR5, 0x2, URZ ;  /* 0x0000000205147890 */ /* 0x000fe4000fffe0ff */
[----:B------:R-:W-:Y:S01]  /*a2f0*/  PLOP3.LUT P1, PT, PT, PT, UP1, 0x80, 0x8 ;  /* 0x000000000008781c */ /* 0x000fe20003f2f018 */
[----:B------:R-:W-:Y:S02]  /*a300*/  UISETP.NE.AND UP1, UPT, UR16, UR23, UPT ;  /* 0x000000171000728c */ /* 0x000fe4000bf25270 */
[----:B------:R-:W-:Y:S01]  /*a310*/  UIADD3 UR21, UPT, UPT, UR5, 0x3, URZ ;  /* 0x0000000305157890 */ /* 0x000fe2000fffe0ff */
[----:B------:R-:W-:Y:S01]  /*a320*/  ISETP.NE.OR P1, PT, R11, RZ, !P1 ;  /* 0x000000ff0b00720c */ /* 0x000fe20004f25670 */
[----:B------:R-:W-:-:S02]  /*a330*/  UISETP.NE.AND UP2, UPT, UR20, UR23, UPT ;  /* 0x000000171400728c */ /* 0x000fc4000bf45270 */
[----:B------:R-:W-:Y:S01]  /*a340*/  PLOP3.LUT P3, PT, PT, PT, UP1, 0x80, 0x8 ;  /* 0x000000000008781c */ /* 0x000fe20003f6f018 */
[----:B------:R-:W-:-:S03]  /*a350*/  UISETP.NE.AND UP3, UPT, UR21, UR23, UPT ;  /* 0x000000171500728c */ /* 0x000fc6000bf65270 */
[----:B------:R-:W-:Y:S02]  /*a360*/  PLOP3.LUT P4, PT, PT, PT, UP2, 0x80, 0x8 ;  /* 0x000000000008781c */ /* 0x000fe40003f8f028 */
[C---:B------:R-:W-:Y:S02]  /*a370*/  ISETP.NE.OR P3, PT, R11.reuse, RZ, !P3 ;  /* 0x000000ff0b00720c */ /* 0x040fe40005f65670 */
[----:B------:R-:W-:Y:S02]  /*a380*/  PLOP3.LUT P2, PT, PT, PT, UP3, 0x80, 0x8 ;  /* 0x000000000008781c */ /* 0x000fe40003f4f038 */
[C---:B------:R-:W-:Y:S01]  /*a390*/  ISETP.NE.OR P4, PT, R11.reuse, RZ, !P4 ;  /* 0x000000ff0b00720c */ /* 0x040fe20006785670 */
[----:B------:R-:W-:Y:S01]  /*a3a0*/  VOTEU.ALL UP1, P1 ;  /* 0x0000000000ff7886 */ /* 0x000fe20000820000 */
[----:B------:R-:W-:-:S04]  /*a3b0*/  ISETP.NE.OR P2, PT, R11, RZ, !P2 ;  /* 0x000000ff0b00720c */ /* 0x000fc80005745670 */
[----:B------:R-:W-:-:S03]  /*a3c0*/  @!UP1 UIMAD UR14, UR5, UR10, UR13 ;  /* 0x0000000a050e92a4 */ /* 0x000fc6000f8e020d */
[----:B------:R-:W-:Y:S01]  /*a3d0*/  VOTEU.ALL UP2, P3 ;  /* 0x0000000000ff7886 */ /* 0x000fe20001840000 */
[----:B------:R-:W-:-:S03]  /*a3e0*/  @!UP1 UIMAD.WIDE.U32 UR14, UR14, 0x8, UR6 ;  /* 0x000000080e0e98a5 */ /* 0x000fc6000f8e0006 */
[----:B------:R-:W-:Y:S01]  /*a3f0*/  VOTEU.ALL UP3, P4 ;  /* 0x0000000000ff7886 */ /* 0x000fe20002060000 */
[----:B------:R-:W-:Y:S01]  /*a400*/  @!UP2 UIMAD UR16, UR16, UR10, UR13 ;  /* 0x0000000a1010a2a4 */ /* 0x000fe2000f8e020d */
[----:B------:R-:W-:Y:S01]  /*a410*/  VOTEU.ALL UP4, P2 ;  /* 0x0000000000ff7886 */ /* 0x000fe20001080000 */
[----:B-1----:R-:W-:Y:S02]  /*a420*/  IMAD.U32 R12, RZ, RZ, UR14 ;  /* 0x0000000eff0c7e24 */ /* 0x002fe4000f8e00ff */
[----:B------:R-:W-:Y:S01]  /*a430*/  @!UP3 UIMAD UR20, UR20, UR10, UR13 ;  /* 0x0000000a1414b2a4 */ /* 0x000fe2000f8e020d */
[----:B---3--:R-:W-:Y:S01]  /*a440*/  MOV R13, UR15 ;  /* 0x0000000f000d7c02 */ /* 0x008fe20008000f00 */
[----:B------:R-:W-:Y:S02]  /*a450*/  @!UP2 UIMAD.WIDE.U32 UR16, UR16, 0x8, UR6 ;  /* 0x000000081010a8a5 */ /* 0x000fe4000f8e0006 */
[----:B------:R-:W-:Y:S02]  /*a460*/  @!UP4 UIMAD UR21, UR21, UR10, UR13 ;  /* 0x0000000a1515c2a4 */ /* 0x000fe4000f8e020d */
[----:B------:R-:W-:Y:S01]  /*a470*/  @!UP3 UIMAD.WIDE.U32 UR14, UR20, 0x8, UR6 ;  /* 0x00000008140eb8a5 */ /* 0x000fe2000f8e0006 */
[----:B------:R-:W2:Y:S01]  /*a480*/  @!P1 LDG.E.64 R12, desc[UR18][R12.64] ;  /* 0x000000120c0c9981 */ /* 0x000ea2000c1e1b00 */
[----:B------:R-:W-:-:S02]  /*a490*/  IMAD.U32 R14, RZ, RZ, UR16 ;  /* 0x00000010ff0e7e24 */ /* 0x000fc4000f8e00ff */
[----:B----4-:R-:W-:Y:S01]  /*a4a0*/  IMAD.U32 R15, RZ, RZ, UR17 ;  /* 0x00000011ff0f7e24 */ /* 0x010fe2000f8e00ff */
[----:B------:R-:W-:Y:S01]  /*a4b0*/  @!UP4 UIMAD.WIDE.U32 UR16, UR21, 0x8, UR6 ;  /* 0x000000081510c8a5 */ /* 0x000fe2000f8e0006 */
[----:B------:R-:W-:Y:S01]  /*a4c0*/  MOV R16, UR14 ;  /* 0x0000000e00107c02 */ /* 0x000fe20008000f00 */
[----:B------:R-:W-:-:S03]  /*a4d0*/  IMAD.U32 R17, RZ, RZ, UR15 ;  /* 0x0000000fff117e24 */ /* 0x000fc6000f8e00ff */
[----:B------:R-:W3:Y:S01]  /*a4e0*/  @!P3 LDG.E.64 R14, desc[UR18][R14.64] ;  /* 0x000000120e0eb981 */ /* 0x000ee2000c1e1b00 */
[----:B------:R-:W-:Y:S01]  /*a4f0*/  IMAD.U32 R18, RZ, RZ, UR16 ;  /* 0x00000010ff127e24 */ /* 0x000fe2000f8e00ff */
[----:B------:R-:W-:Y:S02]  /*a500*/  MOV R19, UR17 ;  /* 0x0000001100137c02 */ /* 0x000fe40008000f00 */
[----:B------:R-:W4:Y:S04]  /*a510*/  @!P4 LDG.E.64 R16, desc[UR18][R16.64] ;  /* 0x000000121010c981 */ /* 0x000f28000c1e1b00 */
[----:B------:R-:W4:Y:S01]  /*a520*/  @!P2 LDG.E.64 R18, desc[UR18][R18.64] ;  /* 0x000000121212a981 */ /* 0x000f22000c1e1b00 */
[----:B------:R-:W-:Y:S01]  /*a530*/  UIADD3 UR5, UPT, UPT, UR5, 0x4, URZ ;  /* 0x0000000405057890 */ /* 0x000fe2000fffe0ff */
        /* <DEDUP_REMOVED lines=8> */
.L_x_2092:
[----:B------:R-:W-:Y:S05]  /*a5c0*/  BRA.U !UP0, `(.L_x_2086) ;  /* 0x0000000108a87547 */ /* 0x000fea000b800000 */
[----:B------:R-:W-:-:S09]  /*a5d0*/  UISETP.NE.AND UP0, UPT, UR22, 0x1, UPT ;  /* 0x000000011600788c */ /* 0x000fd2000bf05270 */
[----:B------:R-:W-:Y:S05]  /*a5e0*/  BRA.U !UP0, `(.L_x_2093) ;  /* 0x0000000108607547 */ /* 0x000fea000b800000 */
[----:B------:R-:W-:Y:S02]  /*a5f0*/  UISETP.NE.AND UP0, UPT, UR5, UR23, UPT ;  /* 0x000000170500728c */ /* 0x000fe4000bf05270 */
[----:B------:R-:W-:-:S04]  /*a600*/  UIADD3 UR14, UPT, UPT, UR5, 0x1, URZ ;  /* 0x00000001050e7890 */ /* 0x000fc8000fffe0ff */
[----:B------:R-:W-:Y:S01]  /*a610*/  PLOP3.LUT P2, PT, PT, PT, UP0, 0x80, 0x8 ;  /* 0x000000000008781c */ /* 0x000fe20003f4f008 */
[----:B------:R-:W-:-:S03]  /*a620*/  UISETP.NE.AND UP0, UPT, UR14, UR23, UPT ;  /* 0x000000170e00728c */ /* 0x000fc6000bf05270 */
[----:B------:R-:W-:-:S03]  /*a630*/  ISETP.NE.OR P2, PT, R11, RZ, !P2 ;  /* 0x000000ff0b00720c */ /* 0x000fc60005745670 */
[----:B------:R-:W-:-:S04]  /*a640*/  PLOP3.LUT P1, PT, PT, PT, UP0, 0x80, 0x8 ;  /* 0x000000000008781c */ /* 0x000fc80003f2f008 */
[----:B------:R-:W-:-:S06]  /*a650*/  ISETP.NE.OR P1, PT, R11, RZ, !P1 ;  /* 0x000000ff0b00720c */ /* 0x000fcc0004f25670 */
[----:B------:R-:W-:-:S05]  /*a660*/  VOTEU.ALL UP0, P2 ;  /* 0x0000000000ff7886 */ /* 0x000fca0001000000 */
[----:B------:R-:W-:Y:S02]  /*a670*/  @!UP0 UIMAD UR16, UR5, UR10, UR13 ;  /* 0x0000000a051082a4 */ /* 0x000fe4000f8e020d */
[----:B------:R-:W-:Y:S02]  /*a680*/  VOTEU.ALL UP1, P1 ;  /* 0x0000000000ff7886 */ /* 0x000fe40000820000 */
[----:B------:R-:W-:-:S03]  /*a690*/  @!UP0 UIMAD.WIDE.U32 UR16, UR16, 0x8, UR6 ;  /* 0x00000008101088a5 */ /* 0x000fc6000f8e0006 */
[----:B------:R-:W-:-:S03]  /*a6a0*/  @!UP1 UIMAD UR14, UR14, UR10, UR13 ;  /* 0x0000000a0e0e92a4 */ /* 0x000fc6000f8e020d */
[----:B-1----:R-:W-:Y:S01]  /*a6b0*/  IMAD.U32 R12, RZ, RZ, UR16 ;  /* 0x00000010ff0c7e24 */ /* 0x002fe2000f8e00ff */
[----:B------:R-:W-:Y:S01]  /*a6c0*/  @!UP1 UIMAD.WIDE.U32 UR14, UR14, 0x8, UR6 ;  /* 0x000000080e0e98a5 */ /* 0x000fe2000f8e0006 */
[----:B---3--:R-:W-:-:S05]  /*a6d0*/  IMAD.U32 R13, RZ, RZ, UR17 ;  /* 0x00000011ff0d7e24 */ /* 0x008fca000f8e00ff */
[----:B------:R-:W-:Y:S01]  /*a6e0*/  MOV R14, UR14 ;  /* 0x0000000e000e7c02 */ /* 0x000fe20008000f00 */
[----:B----4-:R-:W-:Y:S01]  /*a6f0*/  IMAD.U32 R15, RZ, RZ, UR15 ;  /* 0x0000000fff0f7e24 */ /* 0x010fe2000f8e00ff */
[----:B------:R-:W2:Y:S05]  /*a700*/  @!P2 LDG.E.64 R12, desc[UR18][R12.64] ;  /* 0x000000120c0ca981 */ /* 0x000eaa000c1e1b00 */
[----:B------:R-:W3:Y:S01]  /*a710*/  @!P1 LDG.E.64 R14, desc[UR18][R14.64] ;  /* 0x000000120e0e9981 */ /* 0x000ee2000c1e1b00 */
[----:B------:R-:W-:Y:S01]  /*a720*/  UIADD3 UR5, UPT, UPT, UR5, 0x2, URZ ;  /* 0x0000000205057890 */ /* 0x000fe2000fffe0ff */
[----:B--2---:R-:W-:Y:S01]  /*a730*/  @!P2 FADD.FTZ R4, R4, R12 ;  /* 0x0000000c0404a221 */ /* 0x004fe20000010000 */
[----:B------:R-:W-:-:S03]  /*a740*/  @!P2 FADD.FTZ R5, R5, R13 ;  /* 0x0000000d0505a221 */ /* 0x000fc60000010000 */
[----:B---3--:R-:W-:Y:S01]  /*a750*/  @!P1 FADD.FTZ R4, R4, R14 ;  /* 0x0000000e04049221 */ /* 0x008fe20000010000 */
[----:B------:R-:W-:-:S07]  /*a760*/  @!P1 FADD.FTZ R5, R5, R15 ;  /* 0x0000000f05059221 */ /* 0x000fce0000010000 */
.L_x_2093:
[----:B------:R-:W-:Y:S01]  /*a770*/  UISETP.NE.AND UP0, UPT, UR5, UR23, UPT ;  /* 0x000000170500728c */ /* 0x000fe2000bf05270 */
[----:B------:R-:W-:Y:S01]  /*a780*/  BSSY.RECONVERGENT B0, `(.L_x_2086) ;  /* 0x000000e000007945 */ /* 0x000fe20003800200 */
[----:B------:R-:W-:-:S04]  /*a790*/  ULOP3.LUT UR12, UR12, 0x1, URZ, 0xc0, !UPT ;  /* 0x000000010c0c7892 */ /* 0x000fc8000f8ec0ff */
[----:B------:R-:W-:Y:S02]  /*a7a0*/  PLOP3.LUT P1, PT, PT, PT, UP0, 0x80, 0x8 ;  /* 0x000000000008781c */ /* 0x000fe40003f2f008 */
[----:B------:R-:W-:Y:S02]  /*a7b0*/  IMAD.U32 R3, RZ, RZ, UR12 ;  /* 0x0000000cff037e24 */ /* 0x000fe4000f8e00ff */
[----:B------:R-:W-:-:S04]  /*a7c0*/  ISETP.NE.OR P1, PT, R11, RZ, !P1 ;  /* 0x000000ff0b00720c */ /* 0x000fc80004f25670 */
[----:B------:R-:W-:-:S13]  /*a7d0*/  ISETP.NE.U32.OR P1, PT, R3, 0x1, P1 ;  /* 0x000000010300780c */ /* 0x000fda0000f25470 */
[----:B------:R-:W-:Y:S05]  /*a7e0*/  @P1 BRA `(.L_x_2094) ;  /* 0x00000000001c1947 */ /* 0x000fea0003800000 */
[----:B------:R-:W-:-:S04]  /*a7f0*/  UIMAD UR14, UR10, UR5, UR13 ;  /* 0x000000050a0e72a4 */ /* 0x000fc8000f8e020d */
[----:B------:R-:W-:-:S06]  /*a800*/  UIMAD.WIDE.U32 UR14, UR14, 0x8, UR6 ;  /* 0x000000080e0e78a5 */ /* 0x000fcc000f8e0006 */
[----:B-1----:R-:W-:Y:S01]  /*a810*/  MOV R12, UR14 ;  /* 0x0000000e000c7c02 */ /* 0x002fe20008000f00 */
[----:B---3--:R-:W-:-:S06]  /*a820*/  IMAD.U32 R13, RZ, RZ, UR15 ;  /* 0x0000000fff0d7e24 */ /* 0x008fcc000f8e00ff */
[----:B------:R-:W2:Y:S02]  /*a830*/  LDG.E.64 R12, desc[UR18][R12.64] ;  /* 0x000000120c0c7981 */ /* 0x000ea4000c1e1b00 */
[----:B--2---:R-:W-:Y:S01]  /*a840*/  FADD.FTZ R4, R4, R12 ;  /* 0x0000000c04047221 */ /* 0x004fe20000010000 */
[----:B------:R-:W-:-:S07]  /*a850*/  FADD.FTZ R5, R5, R13 ;  /* 0x0000000d05057221 */ /* 0x000fce0000010000 */
.L_x_2094:
[----:B------:R-:W-:Y:S05]  /*a860*/  BSYNC.RECONVERGENT B0 ;  /* 0x0000000000007941 */ /* 0x000fea0003800200 */
.L_x_2086:
[----:B------:R-:W0:Y:S01]  /*a870*/  S2R R3, SR_TID.X ;  /* 0x0000000000037919 */ /* 0x000e220000002100 */
[----:B------:R-:W-:Y:S01]  /*a880*/  LOP3.LUT P2, RZ, R2, 0x4000000, RZ, 0xc0, !PT ;  /* 0x0400000002ff7812 */ /* 0x000fe2000784c0ff */
[----:B------:R-:W2:Y:S01]  /*a890*/  S2UR UR6, SR_CgaCtaId ;  /* 0x00000000000679c3 */ /* 0x000ea20000008800 */
[----:B------:R-:W4:Y:S01]  /*a8a0*/  LDCU UR7, c[0x0][0x414] ;  /* 0x00008280ff0777ac */ /* 0x000f220008000800 */
[----:B------:R-:W-:Y:S01]  /*a8b0*/  ISETP.NE.AND P1, PT, R11, RZ, PT ;  /* 0x000000ff0b00720c */ /* 0x000fe20003f25270 */
[----:B------:R-:W-:Y:S01]  /*a8c0*/  IMAD.U32 R11, RZ, RZ, UR9 ;  /* 0x00000009ff0b7e24 */ /* 0x000fe2000f8e00ff */
[----:B------:R-:W-:-:S04]  /*a8d0*/  UMOV UR5, 0x400 ;  /* 0x0000040000057882 */ /* 0x000fc80000000000 */
[----:B------:R-:W4:Y:S08]  /*a8e0*/  LDC.64 R20, c[0x0][0x398] ;  /* 0x0000e600ff147b82 */ /* 0x000f300000000a00 */
[----:B-1-3--:R-:W1:Y:S01]  /*a8f0*/  @P2 LDC.64 R12, c[0x0][0x388] ;  /* 0x0000e200ff0c2b82 */ /* 0x00ae620000000a00 */
[----:B--2---:R-:W-:-:S07]  /*a900*/  ULEA UR5, UR6, UR5, 0x18 ;  /* 0x0000000506057291 */ /* 0x004fce000f8ec0ff */
[----:B------:R-:W2:Y:S01]  /*a910*/  LDC.64 R22, c[0x0][0x3a0] ;  /* 0x0000e800ff167b82 */ /* 0x000ea20000000a00 */
[----:B0-----:R-:W-:Y:S01]  /*a920*/  LOP3.LUT R10, R3, 0xffff, RZ, 0xc0, !PT ;  /* 0x0000ffff030a7812 */ /* 0x001fe200078ec0ff */
[----:B------:R-:W-:Y:S04]  /*a930*/  @!P1 STS.64 [UR5+0x88], R4 ;  /* 0x00008804ff009988 */ /* 0x000fe80008000a05 */
[----:B------:R-:W-:-:S05]  /*a940*/  IMAD R10, R10, 0x493, RZ ;  /* 0x000004930a0a7824 */ /* 0x000fca00078e02ff */
[----:B------:R-:W-:-:S04]  /*a950*/  SHF.R.U32.HI R10, RZ, 0x10, R10 ;  /* 0x00000010ff0a7819 */ /* 0x000fc8000001160a */
[----:B------:R-:W-:-:S05]  /*a960*/  PRMT R10, R10, 0x9910, RZ ;  /* 0x000099100a0a7816 */ /* 0x000fca00000000ff */
[----:B------:R-:W-:-:S04]  /*a970*/  IMAD R10, R10, 0x38, RZ ;  /* 0x000000380a0a7824 */ /* 0x000fc800078e02ff */
[----:B------:R-:W-:-:S05]  /*a980*/  IMAD.MOV R10, RZ, RZ, -R10 ;  /* 0x000000ffff0a7224 */ /* 0x000fca00078e0a0a */
[----:B------:R-:W-:-:S04]  /*a990*/  PRMT R10, R10, 0x7710, RZ ;  /* 0x000077100a0a7816 */ /* 0x000fc800000000ff */
[----:B------:R-:W-:-:S05]  /*a9a0*/  IADD3 R10, PT, PT, R10, R3, RZ ;  /* 0x000000030a0a7210 */ /* 0x000fca0007ffe0ff */
[----:B------:R-:W-:-:S05]  /*a9b0*/  IMAD.SHL.U32 R10, R10, 0x2, RZ ;  /* 0x000000020a0a7824 */ /* 0x000fca00078e00ff */
[----:B------:R-:W-:Y:S01]  /*a9c0*/  LOP3.LUT R24, R10, 0xffff, RZ, 0xc0, !PT ;  /* 0x0000ffff0a187812 */ /* 0x000fe200078ec0ff */
[----:B-1----:R-:W-:-:S04]  /*a9d0*/  @P2 IMAD.WIDE R10, R11, 0x8, R12 ;  /* 0x000000080b0a2825 */ /* 0x002fc800078e020c */
[----:B----4-:R-:W-:Y:S01]  /*a9e0*/  @P2 FMUL.FTZ R12, R4, UR7 ;  /* 0x00000007040c2c20 */ /* 0x010fe20008410000 */
[----:B------:R-:W-:Y:S01]  /*a9f0*/  @P2 FMUL.FTZ R13, R5, UR7 ;  /* 0x00000007050d2c20 */ /* 0x000fe20008410000 */
[----:B------:R-:W-:-:S04]  /*aa00*/  IADD3 R3, PT, PT, R24, UR11, RZ ;  /* 0x0000000b18037c10 */ /* 0x000fc8000fffe0ff */
[----:B------:R-:W-:Y:S01]  /*aa10*/  @P2 STG.E.64 desc[UR18][R10.64], R12 ;  /* 0x0000000c0a002986 */ /* 0x000fe2000c101b12 */
[C---:B------:R-:W-:Y:S01]  /*aa20*/  IMAD.WIDE R20, R3.reuse, 0x4, R20 ;  /* 0x0000000403147825 */ /* 0x040fe200078e0214 */
[----:B------:R-:W-:Y:S03]  /*aa30*/  BAR.SYNC.DEFER_BLOCKING 0x0 ;  /* 0x0000000000007b1d */ /* 0x000fe60000010000 */
[----:B--2---:R-:W-:-:S03]  /*aa40*/  IMAD.WIDE R22, R3, 0x4, R22 ;  /* 0x0000000403167825 */ /* 0x004fc600078e0216 */
[----:B------:R-:W5:Y:S04]  /*aa50*/  LDG.E.64 R20, desc[UR18][R20.64] ;  /* 0x0000001214147981 */ /* 0x000f68000c1e1b00 */
[----:B------:R-:W5:Y:S01]  /*aa60*/  LDG.E.64 R22, desc[UR18][R22.64] ;  /* 0x0000001216167981 */ /* 0x000f62000c1e1b00 */
[----:B------:R-:W-:-:S03]  /*aa70*/  IMAD.MOV.U32 R26, RZ, RZ, 0x3f800000 ;  /* 0x3f800000ff1a7424 */ /* 0x000fc600078e00ff */
[----:B------:R-:W0:Y:S01]  /*aa80*/  LDS.64 R14, [UR5+0x88] ;  /* 0x00008805ff0e7984 */ /* 0x000e220008000a00 */
[----:B------:R-:W1:Y:S02]  /*aa90*/  LDCU.U8 UR5, c[0x0][0x3fc] ;  /* 0x00007f80ff0577ac */ /* 0x000e640008000000 */
[----:B-1----:R-:W-:Y:S01]  /*aaa0*/  UISETP.NE.AND UP0, UPT, UR5, URZ, UPT ;  /* 0x000000ff0500728c */ /* 0x002fe2000bf05270 */
[----:B0-----:R-:W-:-:S04]  /*aab0*/  FMUL.FTZ R25, R14, UR7 ;  /* 0x000000070e197c20 */ /* 0x001fc80008410000 */
[----:B------:R-:W-:-:S04]  /*aac0*/  FMUL.FTZ R14, R25, R25 ;  /* 0x00000019190e7220 */ /* 0x000fc80000410000 */
[----:B------:R-:W-:-:S05]  /*aad0*/  FFMA.FTZ R14, R15, UR7, -R14 ;  /* 0x000000070f0e7c23 */ /* 0x000fca000801080e */
[----:B------:R-:W-:-:S13]  /*aae0*/  FSETP.GTU.FTZ.AND P1, PT, R14, RZ, PT ;  /* 0x000000ff0e00720b */ /* 0x000fda0003f3c000 */
[----:B------:R-:W0:Y:S02]  /*aaf0*/  @P1 LDC R3, c[0x0][0x3a8] ;  /* 0x0000ea00ff031b82 */ /* 0x000e240000000800 */
[----:B0-----:R-:W-:-:S04]  /*ab00*/  @P1 FADD.FTZ R14, R14, R3 ;  /* 0x000000030e0e1221 */ /* 0x001fc80000010000 */
[----:B------:R0:W1:Y:S01]  /*ab10*/  @P1 MUFU.RSQ R26, R14 ;  /* 0x0000000e001a1308 */ /* 0x0000620000001400 */
[----:B------:R-:W-:Y:S05]  /*ab20*/  BRA.U !UP0, `(.L_x_2095) ;  /* 0x0000000908687547 */ /* 0x000fea000b800000 */
[----:B------:R-:W-:Y:S01]  /*ab30*/  IMAD.MOV.U32 R3, RZ, RZ, RZ ;  /* 0x000000ffff037224 */ /* 0x000fe200078e00ff */
[----:B------:R-:W2:Y:S01]  /*ab40*/  LDCU.64 UR14, c[0x0][0x3e0] ;  /* 0x00007c00ff0e77ac */ /* 0x000ea20008000a00 */
[----:B------:R-:W3:Y:S01]  /*ab50*/  LDCU.64 UR6, c[0x0][0x380] ;  /* 0x00007000ff0677ac */ /* 0x000ee20008000a00 */
[----:B------:R-:W4:Y:S04]  /*ab60*/  LDCU.64 UR12, c[0x0][0x3e8] ;  /* 0x00007d00ff0c77ac */ /* 0x000f280008000a00 */
.L_x_2104:
[----:B--23-5:R-:W-:-:S06]  /*ab70*/  LEA R12, R3, UR8, 0x2 ;  /* 0x00000008030c7c11 */ /* 0x02cfcc000f8e10ff */
[----:B0----5:R-:W5:Y:S01]  /*ab80*/  LDL.128 R12, [R12] ;  /* 0x000000000c0c7983 */ /* 0x021f620000100c00 */
[C---:B------:R-:W-:Y:S01]  /*ab90*/  LEA R32, R3.reuse, R0, 0x3 ;  /* 0x0000000003207211 */ /* 0x040fe200078e18ff */
[----:B------:R-:W-:Y:S01]  /*aba0*/  VIADD R3, R3, 0x4 ;  /* 0x0000000403037836 */ /* 0x000fe20000000000 */
[----:B------:R-:W-:Y:S02]  /*abb0*/  BSSY.RECONVERGENT B0, `(.L_x_2096) ;  /* 0x000002f000007945 */ /* 0x000fe40003800200 */
[C---:B----4-:R-:W-:Y:S01]  /*abc0*/  ISETP.GE.U32.AND P3, PT, R32.reuse, UR12, PT ;  /* 0x0000000c20007c0c */ /* 0x050fe2000bf66070 */
[C---:B------:R-:W-:Y:S01]  /*abd0*/  VIADD R16, R32.reuse, 0x8 ;  /* 0x0000000820107836 */ /* 0x040fe20000000000 */
[----:B------:R-:W-:Y:S01]  /*abe0*/  SHF.R.S32.HI R29, RZ, 0x1f, R32 ;  /* 0x0000001fff1d7819 */ /* 0x000fe20000011420 */
[C---:B------:R-:W-:Y:S01]  /*abf0*/  VIADD R4, R32.reuse, 0x18 ;  /* 0x0000001820047836 */ /* 0x040fe20000000000 */
[----:B------:R-:W-:Y:S02]  /*ac00*/  IADD3 R10, PT, PT, R32, 0x10, RZ ;  /* 0x00000010200a7810 */ /* 0x000fe40007ffe0ff */
[----:B------:R-:W-:-:S02]  /*ac10*/  ISETP.GE.AND.EX P3, PT, R29, UR13, PT, P3 ;  /* 0x0000000d1d007c0c */ /* 0x000fc4000bf66330 */
[----:B------:R-:W-:Y:S02]  /*ac20*/  ISETP.GE.U32.AND P1, PT, R16, UR12, PT ;  /* 0x0000000c10007c0c */ /* 0x000fe4000bf26070 */
[----:B------:R-:W-:Y:S02]  /*ac30*/  ISETP.GE.U32.AND P4, PT, R10, UR12, PT ;  /* 0x0000000c0a007c0c */ /* 0x000fe4000bf86070 */
[----:B------:R-:W-:Y:S02]  /*ac40*/  ISETP.GE.U32.AND P2, PT, R4, UR12, PT ;  /* 0x0000000c04007c0c */ /* 0x000fe4000bf46070 */
[----:B------:R-:W-:Y:S02]  /*ac50*/  SHF.R.S32.HI R17, RZ, 0x1f, R16 ;  /* 0x0000001fff117819 */ /* 0x000fe40000011410 */
[----:B------:R-:W-:Y:S02]  /*ac60*/  SHF.R.S32.HI R11, RZ, 0x1f, R10 ;  /* 0x0000001fff0b7819 */ /* 0x000fe4000001140a */
[----:B------:R-:W-:-:S02]  /*ac70*/  SHF.R.S32.HI R5, RZ, 0x1f, R4 ;  /* 0x0000001fff057819 */ /* 0x000fc40000011404 */
[----:B------:R-:W-:Y:S02]  /*ac80*/  ISETP.NE.AND P5, PT, R3, 0x40, PT ;  /* 0x000000400300780c */ /* 0x000fe40003fa5270 */
[----:B------:R-:W-:Y:S02]  /*ac90*/  ISETP.GE.AND.EX P1, PT, R17, UR13, PT, P1 ;  /* 0x0000000d11007c0c */ /* 0x000fe4000bf26310 */
[----:B------:R-:W-:Y:S02]  /*aca0*/  ISETP.GE.AND.EX P4, PT, R11, UR13, PT, P4 ;  /* 0x0000000d0b007c0c */ /* 0x000fe4000bf86340 */
[----:B------:R-:W-:Y:S01]  /*acb0*/  ISETP.GE.AND.EX P2, PT, R5, UR13, PT, P2 ;  /* 0x0000000d05007c0c */ /* 0x000fe2000bf46320 */
[----:B------:R-:W-:-:S12]  /*acc0*/  @P3 BRA `(.L_x_2097) ;  /* 0x0000000000743947 */ /* 0x000fd80003800000 */
[C---:B-----5:R-:W-:Y:S01]  /*acd0*/  PRMT R18, R12.reuse, 0x7632, R18 ;  /* 0x000076320c127816 */ /* 0x060fe20000000012 */
[----:B------:R-:W-:Y:S02]  /*ace0*/  IMAD.U32 R12, R12, 0x10000, RZ ;  /* 0x000100000c0c7824 */ /* 0x000fe400078e00ff */
[----:B--2---:R-:W-:Y:S01]  /*acf0*/  IMAD R29, R29, UR14, RZ ;  /* 0x0000000e1d1d7c24 */ /* 0x004fe2000f8e02ff */
[----:B------:R-:W-:Y:S01]  /*ad00*/  SHF.L.U32 R18, R18, 0x10, RZ ;  /* 0x0000001012127819 */ /* 0x000fe200000006ff */
[C---:B------:R-:W-:Y:S02]  /*ad10*/  FADD.FTZ R19, -R25.reuse, R12 ;  /* 0x0000000c19137221 */ /* 0x040fe40000010100 */
[----:B------:R-:W-:Y:S02]  /*ad20*/  IMAD R29, R32, UR15, R29 ;  /* 0x0000000f201d7c24 */ /* 0x000fe4000f8e021d */
[----:B------:R-:W-:Y:S01]  /*ad30*/  FADD.FTZ R27, -R25, R18 ;  /* 0x00000012191b7221 */ /* 0x000fe20000010100 */
[----:B-1----:R-:W-:Y:S01]  /*ad40*/  FMUL.FTZ R19, R19, R26 ;  /* 0x0000001a13137220 */ /* 0x002fe20000410000 */
[----:B------:R-:W-:-:S02]  /*ad50*/  IMAD.MOV.U32 R18, RZ, RZ, R6 ;  /* 0x000000ffff127224 */ /* 0x000fc400078e0006 */
[----:B------:R-:W-:Y:S01]  /*ad60*/  FMUL.FTZ R12, R27, R26 ;  /* 0x0000001a1b0c7220 */ /* 0x000fe20000410000 */
[----:B------:R-:W-:Y:S01]  /*ad70*/  FFMA.FTZ R31, R20, R19, R22 ;  /* 0x00000013141f7223 */ /* 0x000fe20000010016 */
[----:B------:R-:W-:Y:S02]  /*ad80*/  IMAD.MOV.U32 R19, RZ, RZ, R9 ;  /* 0x000000ffff137224 */ /* 0x000fe400078e0009 */
[----:B------:R-:W-:Y:S01]  /*ad90*/  FFMA.FTZ R33, R21, R12, R23 ;  /* 0x0000000c15217223 */ /* 0x000fe20000010017 */
[----:B------:R-:W-:Y:S01]  /*ada0*/  FMUL.FTZ R27, R31, -1.4426950216293334961 ;  /* 0xbfb8aa3b1f1b7820 */ /* 0x000fe20000410000 */
[----:B------:R-:W-:-:S04]  /*adb0*/  IMAD.WIDE.U32 R18, R32, UR14, R18 ;  /* 0x0000000e20127c25 */ /* 0x000fc8000f8e0012 */
[----:B------:R-:W-:Y:S01]  /*adc0*/  FMUL.FTZ R28, R33, -1.4426950216293334961 ;  /* 0xbfb8aa3b211c7820 */ /* 0x000fe20000410000 */
[----:B------:R-:W0:Y:S08]  /*add0*/  MUFU.EX2 R27, R27 ;  /* 0x0000001b001b7308 */ /* 0x000e300000000800 */
[----:B------:R-:W1:Y:S01]  /*ade0*/  MUFU.EX2 R28, R28 ;  /* 0x0000001c001c7308 */ /* 0x000e620000000800 */
[----:B0-----:R-:W-:Y:S01]  /*adf0*/  FADD.FTZ R12, R27, 1 ;  /* 0x3f8000001b0c7421 */ /* 0x001fe20000010000 */
[----:B------:R-:W-:-:S06]  /*ae00*/  IADD3 R27, PT, PT, R19, R29, RZ ;  /* 0x0000001d131b7210 */ /* 0x000fcc0007ffe0ff */
        /* <DEDUP_REMOVED lines=9> */
.L_x_2097:
[----:B--23--:R-:W-:Y:S05]  /*aea0*/  BSYNC.RECONVERGENT B0 ;  /* 0x0000000000007941 */ /* 0x00cfea0003800200 */
.L_x_2096:
[----:B------:R-:W-:Y:S04]  /*aeb0*/  BSSY.RECONVERGENT B0, `(.L_x_2098) ;  /* 0x000001f000007945 */ /* 0x000fe80003800200 */
[----:B------:R-:W-:Y:S05]  /*aec0*/  @P1 BRA `(.L_x_2099) ;  /* 0x0000000000741947 */ /* 0x000fea0003800000 */
[C---:B-----5:R-:W-:Y:S01]  /*aed0*/  PRMT R12, R13.reuse, 0x7632, R12 ;  /* 0x000076320d0c7816 */ /* 0x060fe2000000000c */
[----:B------:R-:W-:Y:S02]  /*aee0*/  IMAD.U32 R18, R13, 0x10000, RZ ;  /* 0x000100000d127824 */ /* 0x000fe400078e00ff */
[----:B------:R-:W-:Y:S02]  /*aef0*/  IMAD R17, R17, UR14, RZ ;  /* 0x0000000e11117c24 */ /* 0x000fe4000f8e02ff */
[----:B------:R-:W-:Y:S02]  /*af00*/  IMAD.U32 R12, R12, 0x10000, RZ ;  /* 0x000100000c0c7824 */ /* 0x000fe400078e00ff */
[C---:B------:R-:W-:Y:S01]  /*af10*/  FADD.FTZ R13, -R25.reuse, R18 ;  /* 0x00000012190d7221 */ /* 0x040fe20000010100 */
[----:B------:R-:W-:Y:S02]  /*af20*/  IMAD R27, R16, UR15, R17 ;  /* 0x0000000f101b7c24 */ /* 0x000fe4000f8e0211 */
[----:B0-----:R-:W-:Y:S01]  /*af30*/  FADD.FTZ R19, -R25, R12 ;  /* 0x0000000c19137221 */ /* 0x001fe20000010100 */
[----:B-1----:R-:W-:-:S03]  /*af40*/  FMUL.FTZ R13, R13, R26 ;  /* 0x0000001a0d0d7220 */ /* 0x002fc60000410000 */
[----:B------:R-:W-:Y:S01]  /*af50*/  FMUL.FTZ R12, R19, R26 ;  /* 0x0000001a130c7220 */ /* 0x000fe20000410000 */
[----:B------:R-:W-:-:S03]  /*af60*/  FFMA.FTZ R29, R20, R13, R22 ;  /* 0x0000000d141d7223 */ /* 0x000fc60000010016 */
[----:B------:R-:W-:Y:S01]  /*af70*/  FFMA.FTZ R28, R21, R12, R23 ;  /* 0x0000000c151c7223 */ /* 0x000fe20000010017 */
[----:B------:R-:W-:-:S03]  /*af80*/  FMUL.FTZ R13, R29, -1.4426950216293334961 ;  /* 0xbfb8aa3b1d0d7820 */ /* 0x000fc60000410000 */
[----:B------:R-:W-:-:S03]  /*af90*/  FMUL.FTZ R12, R28, -1.4426950216293334961 ;  /* 0xbfb8aa3b1c0c7820 */ /* 0x000fc60000410000 */
[----:B------:R-:W0:Y:S08]  /*afa0*/  MUFU.EX2 R13, R13 ;  /* 0x0000000d000d7308 */ /* 0x000e300000000800 */
[----:B------:R-:W1:Y:S01]  /*afb0*/  MUFU.EX2 R12, R12 ;  /* 0x0000000c000c7308 */ /* 0x000e620000000800 */
[----:B0-----:R-:W-:Y:S01]  /*afc0*/  FADD.FTZ R18, R13, 1 ;  /* 0x3f8000000d127421 */ /* 0x001fe20000010000 */
[----:B------:R-:W-:-:S06]  /*afd0*/  IMAD.MOV.U32 R13, RZ, RZ, R9 ;  /* 0x000000ffff0d7224 */ /* 0x000fcc00078e0009 */
[----:B------:R-:W0:Y:S01]  /*afe0*/  MUFU.RCP R18, R18 ;  /* 0x0000001200127308 */ /* 0x000e220000001000 */
[----:B-1----:R-:W-:Y:S01]  /*aff0*/  FADD.FTZ R19, R12, 1 ;  /* 0x3f8000000c137421 */ /* 0x002fe20000010000 */
[----:B------:R-:W-:-:S06]  /*b000*/  MOV R12, R6 ;  /* 0x00000006000c7202 */ /* 0x000fcc0000000f00 */
[----:B------:R-:W1:Y:S01]  /*b010*/  MUFU.RCP R19, R19 ;  /* 0x0000001300137308 */ /* 0x000e620000001000 */
[----:B------:R-:W-:-:S04]  /*b020*/  IMAD.WIDE.U32 R16, R16, UR14, R12 ;  /* 0x0000000e10107c25 */ /* 0x000fc8000f8e000c */
[----:B------:R-:W-:Y:S01]  /*b030*/  IMAD.IADD R13, R17, 0x1, R27 ;  /* 0x00000001110d7824 */ /* 0x000fe200078e021b */
[----:B------:R-:W-:Y:S01]  /*b040*/  LEA R12, P1, R16, UR6, 0x1 ;  /* 0x00000006100c7c11 */ /* 0x000fe2000f8208ff */
[----:B0-----:R-:W-:-:S03]  /*b050*/  FMUL.FTZ R17, R29, R18 ;  /* 0x000000121d117220 */ /* 0x001fc60000410000 */
[----:B------:R-:W-:Y:S01]  /*b060*/  LEA.HI.X R13, R16, UR7, R13, 0x1, P1 ;  /* 0x00000007100d7c11 */ /* 0x000fe200088f0c0d */
[----:B-1----:R-:W-:-:S05]  /*b070*/  FMUL.FTZ R28, R28, R19 ;  /* 0x000000131c1c7220 */ /* 0x002fca0000410000 */
[----:B------:R-:W-:-:S05]  /*b080*/  F2FP.BF16.F32.PACK_AB R17, R28, R17 ;  /* 0x000000111c11723e */ /* 0x000fca00000010ff */
[----:B------:R2:W-:Y:S02]  /*b090*/  STG.E desc[UR18][R12.64], R17 ;  /* 0x000000110c007986 */ /* 0x0005e4000c101912 */
.L_x_2099:
[----:B------:R-:W-:Y:S05]  /*b0a0*/  BSYNC.RECONVERGENT B0 ;  /* 0x0000000000007941 */ /* 0x000fea0003800200 */
.L_x_2098:
[----:B------:R-:W-:Y:S04]  /*b0b0*/  BSSY.RECONVERGENT B0, `(.L_x_2100) ;  /* 0x000001f000007945 */ /* 0x000fe80003800200 */
[----:B------:R-:W-:Y:S05]  /*b0c0*/  @P4 BRA `(.L_x_2101) ;  /* 0x0000000000744947 */ /* 0x000fea0003800000 */
[C---:B--2--5:R-:W-:Y:S01]  /*b0d0*/  PRMT R12, R14.reuse, 0x7632, R12 ;  /* 0x000076320e0c7816 */ /* 0x064fe2000000000c */
[----:B------:R-:W-:Y:S01]  /*b0e0*/  IMAD R11, R11, UR14, RZ ;  /* 0x0000000e0b0b7c24 */ /* 0x000fe2000f8e02ff */
[----:B------:R-:W-:-:S03]  /*b0f0*/  SHF.L.U32 R14, R14, 0x10, RZ ;  /* 0x000000100e0e7819 */ /* 0x000fc600000006ff */
[----:B------:R-:W-:Y:S02]  /*b100*/  IMAD.U32 R12, R12, 0x10000, RZ ;  /* 0x000100000c0c7824 */ /* 0x000fe400078e00ff */
[C---:B------:R-:W-:Y:S02]  /*b110*/  FADD.FTZ R13, -R25.reuse, R14 ;  /* 0x0000000e190d7221 */ /* 0x040fe40000010100 */
[----:B------:R-:W-:Y:S02]  /*b120*/  FADD.FTZ R17, -R25, R12 ;  /* 0x0000000c19117221 */ /* 0x000fe40000010100 */
[-C--:B-1----:R-:W-:Y:S02]  /*b130*/  FMUL.FTZ R13, R13, R26.reuse ;  /* 0x0000001a0d0d7220 */ /* 0x082fe40000410000 */
[----:B------:R-:W-:Y:S01]  /*b140*/  FMUL.FTZ R12, R17, R26 ;  /* 0x0000001a110c7220 */ /* 0x000fe20000410000 */
[----:B------:R-:W-:Y:S02]  /*b150*/  IMAD R17, R10, UR15, R11 ;  /* 0x0000000f0a117c24 */ /* 0x000fe4000f8e020b */
[----:B0-----:R-:W-:Y:S01]  /*b160*/  FFMA.FTZ R19, R20, R13, R22 ;  /* 0x0000000d14137223 */ /* 0x001fe20000010016 */
[----:B------:R-:W-:-:S03]  /*b170*/  FFMA.FTZ R27, R21, R12, R23 ;  /* 0x0000000c151b7223 */ /* 0x000fc60000010017 */
[----:B------:R-:W-:Y:S01]  /*b180*/  FMUL.FTZ R13, R19, -1.4426950216293334961 ;  /* 0xbfb8aa3b130d7820 */ /* 0x000fe20000410000 */
[----:B------:R-:W-:-:S05]  /*b190*/  FMUL.FTZ R12, R27, -1.4426950216293334961 ;  /* 0xbfb8aa3b1b0c7820 */ /* 0x000fca0000410000 */
[----:B------:R-:W0:Y:S08]  /*b1a0*/  MUFU.EX2 R13, R13 ;  /* 0x0000000d000d7308 */ /* 0x000e300000000800 */
[----:B------:R-:W1:Y:S01]  /*b1b0*/  MUFU.EX2 R12, R12 ;  /* 0x0000000c000c7308 */ /* 0x000e620000000800 */
[----:B0-----:R-:W-:Y:S01]  /*b1c0*/  FADD.FTZ R14, R13, 1 ;  /* 0x3f8000000d0e7421 */ /* 0x001fe20000010000 */
[----:B------:R-:W-:-:S06]  /*b1d0*/  MOV R13, R9 ;  /* 0x00000009000d7202 */ /* 0x000fcc0000000f00 */
[----:B------:R-:W0:Y:S01]  /*b1e0*/  MUFU.RCP R14, R14 ;  /* 0x0000000e000e7308 */ /* 0x000e220000001000 */
[----:B-1----:R-:W-:Y:S01]  /*b1f0*/  FADD.FTZ R16, R12, 1 ;  /* 0x3f8000000c107421 */ /* 0x002fe20000010000 */
[----:B------:R-:W-:-:S04]  /*b200*/  IMAD.MOV.U32 R12, RZ, RZ, R6 ;  /* 0x000000ffff0c7224 */ /* 0x000fc800078e0006 */
[----:B------:R-:W-:Y:S02]  /*b210*/  IMAD.WIDE.U32 R10, R10, UR14, R12 ;  /* 0x0000000e0a0a7c25 */ /* 0x000fe4000f8e000c */
[----:B------:R-:W1:Y:S02]  /*b220*/  MUFU.RCP R16, R16 ;  /* 0x0000001000107308 */ /* 0x000e640000001000 */
[----:B------:R-:W-:Y:S01]  /*b230*/  IMAD.IADD R13, R11, 0x1, R17 ;  /* 0x000000010b0d7824 */ /* 0x000fe200078e0211 */
[----:B------:R-:W-:-:S04]  /*b240*/  LEA R12, P1, R10, UR6, 0x1 ;  /* 0x000000060a0c7c11 */ /* 0x000fc8000f8208ff */
[----:B------:R-:W-:Y:S01]  /*b250*/  LEA.HI.X R13, R10, UR7, R13, 0x1, P1 ;  /* 0x000000070a0d7c11 */ /* 0x000fe200088f0c0d */
[----:B0-----:R-:W-:Y:S01]  /*b260*/  FMUL.FTZ R11, R19, R14 ;  /* 0x0000000e130b7220 */ /* 0x001fe20000410000 */
[----:B-1----:R-:W-:-:S05]  /*b270*/  FMUL.FTZ R18, R27, R16 ;  /* 0x000000101b127220 */ /* 0x002fca0000410000 */
[----:B------:R-:W-:-:S05]  /*b280*/  F2FP.BF16.F32.PACK_AB R11, R18, R11 ;  /* 0x0000000b120b723e */ /* 0x000fca00000010ff */
[----:B------:R3:W-:Y:S02]  /*b290*/  STG.E desc[UR18][R12.64], R11 ;  /* 0x0000000b0c007986 */ /* 0x0007e4000c101912 */
.L_x_2101:
[----:B------:R-:W-:Y:S05]  /*b2a0*/  BSYNC.RECONVERGENT B0 ;  /* 0x0000000000007941 */ /* 0x000fea0003800200 */
.L_x_2100:
[----:B------:R-:W-:Y:S04]  /*b2b0*/  BSSY.RECONVERGENT B0, `(.L_x_2102) ;  /* 0x000001f000007945 */ /* 0x000fe80003800200 */
[----:B------:R-:W-:Y:S05]  /*b2c0*/  @P2 BRA `(.L_x_2103) ;  /* 0x0000000000742947 */ /* 0x000fea0003800000 */
[C---:B-----5:R-:W-:Y:S01]  /*b2d0*/  PRMT R10, R15.reuse, 0x7632, R10 ;  /* 0x000076320f0a7816 */ /* 0x060fe2000000000a */
[----:B--23--:R-:W-:Y:S02]  /*b2e0*/  IMAD.U32 R12, R15, 0x10000, RZ ;  /* 0x000100000f0c7824 */ /* 0x00cfe400078e00ff */
[----:B------:R-:W-:Y:S01]  /*b2f0*/  IMAD R5, R5, UR14, RZ ;  /* 0x0000000e05057c24 */ /* 0x000fe2000f8e02ff */
[----:B------:R-:W-:Y:S01]  /*b300*/  SHF.L.U32 R10, R10, 0x10, RZ ;  /* 0x000000100a0a7819 */ /* 0x000fe200000006ff */
[C---:B------:R-:W-:Y:S02]  /*b310*/  FADD.FTZ R11, -R25.reuse, R12 ;  /* 0x0000000c190b7221 */ /* 0x040fe40000010100 */
[----:B------:R-:W-:Y:S02]  /*b320*/  IMAD R15, R4, UR15, R5 ;  /* 0x0000000f040f7c24 */ /* 0x000fe4000f8e0205 */
[----:B------:R-:W-:Y:S01]  /*b330*/  FADD.FTZ R13, -R25, R10 ;  /* 0x0000000a190d7221 */ /* 0x000fe20000010100 */
[----:B-1----:R-:W-:-:S03]  /*b340*/  FMUL.FTZ R11, R11, R26 ;  /* 0x0000001a0b0b7220 */ /* 0x002fc60000410000 */
[----:B------:R-:W-:Y:S01]  /*b350*/  FMUL.FTZ R10, R13, R26 ;  /* 0x0000001a0d0a7220 */ /* 0x000fe20000410000 */
[----:B------:R-:W-:-:S03]  /*b360*/  FFMA.FTZ R17, R20, R11, R22 ;  /* 0x0000000b14117223 */ /* 0x000fc60000010016 */
[----:B------:R-:W-:Y:S01]  /*b370*/  FFMA.FTZ R14, R21, R10, R23 ;  /* 0x0000000a150e7223 */ /* 0x000fe20000010017 */
[----:B------:R-:W-:-:S03]  /*b380*/  FMUL.FTZ R11, R17, -1.4426950216293334961 ;  /* 0xbfb8aa3b110b7820 */ /* 0x000fc60000410000 */
[----:B------:R-:W-:-:S03]  /*b390*/  FMUL.FTZ R10, R14, -1.4426950216293334961 ;  /* 0xbfb8aa3b0e0a7820 */ /* 0x000fc60000410000 */
[----:B------:R-:W1:Y:S08]  /*b3a0*/  MUFU.EX2 R11, R11 ;  /* 0x0000000b000b7308 */ /* 0x000e700000000800 */
[----:B------:R-:W2:Y:S01]  /*b3b0*/  MUFU.EX2 R10, R10 ;  /* 0x0000000a000a7308 */ /* 0x000ea20000000800 */
[----:B-1----:R-:W-:Y:S01]  /*b3c0*/  FADD.FTZ R12, R11, 1 ;  /* 0x3f8000000b0c7421 */ /* 0x002fe20000010000 */
[----:B------:R-:W-:-:S06]  /*b3d0*/  IMAD.MOV.U32 R11, RZ, RZ, R9 ;  /* 0x000000ffff0b7224 */ /* 0x000fcc00078e0009 */
[----:B------:R-:W1:Y:S01]  /*b3e0*/  MUFU.RCP R12, R12 ;  /* 0x0000000c000c7308 */ /* 0x000e620000001000 */
[----:B--2---:R-:W-:Y:S01]  /*b3f0*/  FADD.FTZ R13, R10, 1 ;  /* 0x3f8000000a0d7421 */ /* 0x004fe20000010000 */
[----:B------:R-:W-:-:S04]  /*b400*/  IMAD.MOV.U32 R10, RZ, RZ, R6 ;  /* 0x000000ffff0a7224 */ /* 0x000fc800078e0006 */
[----:B------:R-:W-:Y:S02]  /*b410*/  IMAD.WIDE.U32 R4, R4, UR14, R10 ;  /* 0x0000000e04047c25 */ /* 0x000fe4000f8e000a */
[----:B------:R-:W2:Y:S03]  /*b420*/  MUFU.RCP R13, R13 ;  /* 0x0000000d000d7308 */ /* 0x000ea60000001000 */
[----:B------:R-:W-:Y:S02]  /*b430*/  IADD3 R11, PT, PT, R5, R15, RZ ;  /* 0x0000000f050b7210 */ /* 0x000fe40007ffe0ff */
[----:B------:R-:W-:Y:S01]  /*b440*/  LEA R10, P1, R4, UR6, 0x1 ;  /* 0x00000006040a7c11 */ /* 0x000fe2000f8208ff */
[----:B-1----:R-:W-:-:S03]  /*b450*/  FMUL.FTZ R5, R17, R12 ;  /* 0x0000000c11057220 */ /* 0x002fc60000410000 */
[----:B------:R-:W-:Y:S01]  /*b460*/  LEA.HI.X R11, R4, UR7, R11, 0x1, P1 ;  /* 0x00000007040b7c11 */ /* 0x000fe200088f0c0b */
[----:B--2---:R-:W-:-:S05]  /*b470*/  FMUL.FTZ R14, R14, R13 ;  /* 0x0000000d0e0e7220 */ /* 0x004fca0000410000 */
[----:B------:R-:W-:-:S05]  /*b480*/  F2FP.BF16.F32.PACK_AB R5, R14, R5 ;  /* 0x000000050e05723e */ /* 0x000fca00000010ff */
[----:B------:R4:W-:Y:S02]  /*b490*/  STG.E desc[UR18][R10.64], R5 ;  /* 0x000000050a007986 */ /* 0x0009e4000c101912 */
.L_x_2103:
[----:B------:R-:W-:Y:S05]  /*b4a0*/  BSYNC.RECONVERGENT B0 ;  /* 0x0000000000007941 */ /* 0x000fea0003800200 */
.L_x_2102:
[----:B------:R-:W-:Y:S05]  /*b4b0*/  @P5 BRA `(.L_x_2104) ;  /* 0xfffffff400ac5947 */ /* 0x000fea000383ffff */
[----:B------:R-:W-:Y:S05]  /*b4c0*/  BRA `(.L_x_2105) ;  /* 0x0000000c00787947 */ /* 0x000fea0003800000 */
.L_x_2095:
[----:B------:R-:W2:Y:S01]  /*b4d0*/  LDL.128 R16, [R1+0x10] ;  /* 0x0000100001107983 */ /* 0x000ea20000100c00 */
[----:B------:R-:W3:Y:S01]  /*b4e0*/  LDCU.64 UR6, c[0x0][0x3e8] ;  /* 0x00007d00ff0677ac */ /* 0x000ee20008000a00 */
[----:B-----5:R-:W-:Y:S01]  /*b4f0*/  SHF.R.S32.HI R3, RZ, 0x1f, R0 ;  /* 0x0000001fff037819 */ /* 0x020fe20000011400 */
[----:B------:R-:W-:Y:S01]  /*b500*/  BSSY.RECONVERGENT B0, `(.L_x_2106) ;  /* 0x000003d000007945 */ /* 0x000fe20003800200 */
[C---:B------:R-:W-:Y:S01]  /*b510*/  IADD3 R31, PT, PT, R0.reuse, 0x8, RZ ;  /* 0x00000008001f7810 */ /* 0x040fe20007ffe0ff */
[----:B------:R-:W4:Y:S03]  /*b520*/  LDCU.64 UR20, c[0x0][0x3e0] ;  /* 0x00007c00ff1477ac */ /* 0x000f260008000a00 */
[----:B------:R-:W-:Y:S01]  /*b530*/  SHF.R.S32.HI R28, RZ, 0x1f, R31 ;  /* 0x0000001fff1c7819 */ /* 0x000fe2000001141f */
[----:B------:R-:W0:Y:S01]  /*b540*/  LDCU.64 UR22, c[0x0][0x380] ;  /* 0x00007000ff1677ac */ /* 0x000e220008000a00 */
[----:B------:R-:W0:Y:S01]  /*b550*/  LDCU.64 UR16, c[0x0][0x3e8] ;  /* 0x00007d00ff1077ac */ /* 0x000e220008000a00 */
[----:B---3--:R-:W-:-:S02]  /*b560*/  ISETP.GE.U32.AND P0, PT, R0, UR6, PT ;  /* 0x0000000600007c0c */ /* 0x008fc4000bf06070 */
[----:B------:R-:W-:Y:S02]  /*b570*/  ISETP.GE.U32.AND P2, PT, R31, UR6, PT ;  /* 0x000000061f007c0c */ /* 0x000fe4000bf46070 */
[----:B------:R-:W-:Y:S02]  /*b580*/  ISETP.GE.AND.EX P0, PT, R3, UR7, PT, P0 ;  /* 0x0000000703007c0c */ /* 0x000fe4000bf06300 */
[----:B------:R-:W-:-:S11]  /*b590*/  ISETP.GE.AND.EX P2, PT, R28, UR7, PT, P2 ;  /* 0x000000071c007c0c */ /* 0x000fd6000bf46320 */
[----:B------:R-:W3:Y:S01]  /*b5a0*/  @!P0 LDC.64 R10, c[0x0][0x3e0] ;  /* 0x0000f800ff0a8b82 */ /* 0x000ee20000000a00 */
[----:B------:R-:W-:Y:S02]  /*b5b0*/  @!P0 IMAD.MOV.U32 R12, RZ, RZ, R6 ;  /* 0x000000ffff0c8224 */ /* 0x000fe400078e0006 */
[----:B------:R-:W-:-:S05]  /*b5c0*/  @!P0 IMAD.MOV.U32 R13, RZ, RZ, R9 ;  /* 0x000000ffff0d8224 */ /* 0x000fca00078e0009 */
[----:B------:R-:W1:Y:S01]  /*b5d0*/  @!P0 LDC.64 R4, c[0x0][0x380] ;  /* 0x0000e000ff048b82 */ /* 0x000e620000000a00 */
[-C--:B---3--:R-:W-:Y:S02]  /*b5e0*/  @!P0 IMAD R3, R3, R10.reuse, RZ ;  /* 0x0000000a03038224 */ /* 0x088fe400078e02ff */
[----:B------:R-:W-:-:S04]  /*b5f0*/  @!P0 IMAD.WIDE.U32 R12, R0, R10, R12 ;  /* 0x0000000a000c8225 */ /* 0x000fc800078e000c */
[----:B------:R-:W-:Y:S01]  /*b600*/  @!P0 IMAD R29, R0, R11, R3 ;  /* 0x0000000b001d8224 */ /* 0x000fe200078e0203 */
[----:B-1----:R-:W-:Y:S01]  /*b610*/  @!P0 LEA R4, P4, R12, R4, 0x1 ;  /* 0x000000040c048211 */ /* 0x002fe200078808ff */
[C---:B------:R-:W-:Y:S02]  /*b620*/  VIADD R11, R0.reuse, 0x10 ;  /* 0x00000010000b7836 */ /* 0x040fe40000000000 */
[----:B------:R-:W-:Y:S02]  /*b630*/  @!P0 IMAD.IADD R29, R13, 0x1, R29 ;  /* 0x000000010d1d8824 */ /* 0x000fe400078e021d */
[----:B------:R-:W-:Y:S01]  /*b640*/  VIADD R3, R0, 0x18 ;  /* 0x0000001800037836 */ /* 0x000fe20000000000 */
[----:B------:R-:W-:Y:S02]  /*b650*/  ISETP.GE.U32.AND P3, PT, R11, UR6, PT ;  /* 0x000000060b007c0c */ /* 0x000fe4000bf66070 */
[----:B------:R-:W-:Y:S02]  /*b660*/  @!P0 LEA.HI.X R5, R12, R5, R29, 0x1, P4 ;  /* 0x000000050c058211 */ /* 0x000fe400020f0c1d */
[----:B------:R-:W-:-:S02]  /*b670*/  ISETP.GE.U32.AND P1, PT, R3, UR6, PT ;  /* 0x0000000603007c0c */ /* 0x000fc4000bf26070 */
[----:B------:R-:W-:-:S04]  /*b680*/  SHF.R.S32.HI R30, RZ, 0x1f, R11 ;  /* 0x0000001fff1e7819 */ /* 0x000fc8000001140b */
[----:B------:R-:W-:Y:S02]  /*b690*/  ISETP.GE.AND.EX P3, PT, R30, UR7, PT, P3 ;  /* 0x000000071e007c0c */ /* 0x000fe4000bf66330 */
[C---:B--2---:R-:W-:Y:S02]  /*b6a0*/  PRMT R10, R16.reuse, 0x7632, R10 ;  /* 0x00007632100a7816 */ /* 0x044fe4000000000a */
[----:B------:R-:W-:-:S03]  /*b6b0*/  SHF.L.U32 R16, R16, 0x10, RZ ;  /* 0x0000001010107819 */ /* 0x000fc600000006ff */
[----:B------:R-:W-:Y:S02]  /*b6c0*/  IMAD.U32 R10, R10, 0x10000, RZ ;  /* 0x000100000a0a7824 */ /* 0x000fe400078e00ff */
[C---:B------:R-:W-:Y:S02]  /*b6d0*/  FADD.FTZ R15, -R25.reuse, R16 ;  /* 0x00000010190f7221 */ /* 0x040fe40000010100 */
[----:B------:R-:W-:Y:S01]  /*b6e0*/  FADD.FTZ R27, -R25, R10 ;  /* 0x0000000a191b7221 */ /* 0x000fe20000010100 */
[----:B------:R-:W-:Y:S01]  /*b6f0*/  SHF.R.S32.HI R10, RZ, 0x1f, R3 ;  /* 0x0000001fff0a7819 */ /* 0x000fe20000011403 */
[-C--:B------:R-:W-:Y:S02]  /*b700*/  FMUL.FTZ R15, R15, R26.reuse ;  /* 0x0000001a0f0f7220 */ /* 0x080fe40000410000 */
[----:B0-----:R-:W-:Y:S01]  /*b710*/  FMUL.FTZ R14, R27, R26 ;  /* 0x0000001a1b0e7220 */ /* 0x001fe20000410000 */
[----:B------:R-:W-:Y:S01]  /*b720*/  ISETP.GE.AND.EX P1, PT, R10, UR7, PT, P1 ;  /* 0x000000070a007c0c */ /* 0x000fe2000bf26310 */
[----:B------:R-:W-:-:S02]  /*b730*/  FFMA.FTZ R15, R20, R15, R22 ;  /* 0x0000000f140f7223 */ /* 0x000fc40000010016 */
[----:B------:R-:W-:-:S05]  /*b740*/  FFMA.FTZ R14, R21, R14, R23 ;  /* 0x0000000e150e7223 */ /* 0x000fca0000010017 */
[----:B------:R-:W-:-:S05]  /*b750*/  @!P0 F2FP.BF16.F32.PACK_AB R13, R14, R15 ;  /* 0x0000000f0e0d823e */ /* 0x000fca00000010ff */
[----:B------:R0:W-:Y:S01]  /*b760*/  @!P0 STG.E desc[UR18][R4.64], R13 ;  /* 0x0000000d04008986 */ /* 0x0001e2000c101912 */
[----:B----4-:R-:W-:Y:S05]  /*b770*/  @P2 BRA `(.L_x_2107) ;  /* 0x0000000000542947 */ /* 0x010fea0003800000 */
[----:B------:R-:W1:Y:S01]  /*b780*/  LDCU.64 UR12, c[0x0][0x3e0] ;  /* 0x00007c00ff0c77ac */ /* 0x000e620008000a00 */
[C---:B0-----:R-:W-:Y:S02]  /*b790*/  PRMT R4, R17.reuse, 0x7632, R4 ;  /* 0x0000763211047816 */ /* 0x041fe40000000004 */
[----:B------:R-:W-:Y:S01]  /*b7a0*/  MOV R5, R9 ;  /* 0x0000000900057202 */ /* 0x000fe20000000f00 */
[----:B------:R-:W0:Y:S01]  /*b7b0*/  LDCU.64 UR14, c[0x0][0x380] ;  /* 0x00007000ff0e77ac */ /* 0x000e220008000a00 */
[----:B------:R-:W-:Y:S01]  /*b7c0*/  SHF.L.U32 R14, R17, 0x10, RZ ;  /* 0x00000010110e7819 */ /* 0x000fe200000006ff */
[----:B------:R-:W-:Y:S02]  /*b7d0*/  IMAD.U32 R16, R4, 0x10000, RZ ;  /* 0x0001000004107824 */ /* 0x000fe400078e00ff */
[----:B------:R-:W-:Y:S02]  /*b7e0*/  IMAD.MOV.U32 R4, RZ, RZ, R6 ;  /* 0x000000ffff047224 */ /* 0x000fe400078e0006 */
[----:B------:R-:W-:Y:S01]  /*b7f0*/  FADD.FTZ R15, -R25, R16 ;  /* 0x00000010190f7221 */ /* 0x000fe20000010100 */
[----:B-1----:R-:W-:-:S02]  /*b800*/  IMAD R28, R28, UR12, RZ ;  /* 0x0000000c1c1c7c24 */ /* 0x002fc4000f8e02ff */
[----:B------:R-:W-:-:S04]  /*b810*/  IMAD.WIDE.U32 R12, R31, UR12, R4 ;  /* 0x0000000c1f0c7c25 */ /* 0x000fc8000f8e0004 */
[----:B------:R-:W-:Y:S01]  /*b820*/  FADD.FTZ R5, -R25, R14 ;  /* 0x0000000e19057221 */ /* 0x000fe20000010100 */
[-C--:B------:R-:W-:Y:S01]  /*b830*/  FMUL.FTZ R14, R15, R26.reuse ;  /* 0x0000001a0f0e7220 */ /* 0x080fe20000410000 */
[----:B------:R-:W-:Y:S02]  /*b840*/  IMAD R31, R31, UR13, R28 ;  /* 0x0000000d1f1f7c24 */ /* 0x000fe4000f8e021c */
[----:B------:R-:W-:Y:S01]  /*b850*/  FMUL.FTZ R5, R5, R26 ;  /* 0x0000001a05057220 */ /* 0x000fe20000410000 */
[----:B------:R-:W-:Y:S01]  /*b860*/  FFMA.FTZ R14, R21, R14, R23 ;  /* 0x0000000e150e7223 */ /* 0x000fe20000010017 */
[----:B0-----:R-:W-:Y:S01]  /*b870*/  LEA R4, P2, R12, UR14, 0x1 ;  /* 0x0000000e0c047c11 */ /* 0x001fe2000f8408ff */
[----:B------:R-:W-:Y:S02]  /*b880*/  IMAD.IADD R31, R13, 0x1, R31 ;  /* 0x000000010d1f7824 */ /* 0x000fe400078e021f */
[----:B------:R-:W-:-:S03]  /*b890*/  FFMA.FTZ R13, R20, R5, R22 ;  /* 0x00000005140d7223 */ /* 0x000fc60000010016 */
[----:B------:R-:W-:Y:S02]  /*b8a0*/  LEA.HI.X R5, R12, UR15, R31, 0x1, P2 ;  /* 0x0000000f0c057c11 */ /* 0x000fe400090f0c1f */
[----:B------:R-:W-:-:S05]  /*b8b0*/  F2FP.BF16.F32.PACK_AB R13, R14, R13 ;  /* 0x0000000d0e0d723e */ /* 0x000fca00000010ff */
[----:B------:R1:W-:Y:S02]  /*b8c0*/  STG.E desc[UR18][R4.64], R13 ;  /* 0x0000000d04007986 */ /* 0x0003e4000c101912 */
.L_x_2107:
[----:B------:R-:W-:Y:S05]  /*b8d0*/  BSYNC.RECONVERGENT B0 ;  /* 0x0000000000007941 */ /* 0x000fea0003800200 */
.L_x_2106:
[----:B------:R-:W-:Y:S04]  /*b8e0*/  BSSY.RECONVERGENT B0, `(.L_x_2108) ;  /* 0x0000017000007945 */ /* 0x000fe80003800200 */
[----:B------:R-:W-:Y:S05]  /*b8f0*/  @P3 BRA `(.L_x_2109) ;  /* 0x0000000000543947 */ /* 0x000fea0003800000 */
[----:B------:R-:W2:Y:S01]  /*b900*/  LDCU.64 UR12, c[0x0][0x3e0] ;  /* 0x00007c00ff0c77ac */ /* 0x000ea20008000a00 */
[----:B01----:R-:W-:Y:S01]  /*b910*/  PRMT R4, R18, 0x7632, R4 ;  /* 0x0000763212047816 */ /* 0x003fe20000000004 */
[----:B------:R-:W-:Y:S01]  /*b920*/  IMAD.MOV.U32 R5, RZ, RZ, R9 ;  /* 0x000000ffff057224 */ /* 0x000fe200078e0009 */
[----:B------:R-:W0:Y:S02]  /*b930*/  LDCU.64 UR14, c[0x0][0x380] ;  /* 0x00007000ff0e77ac */ /* 0x000e240008000a00 */
[----:B------:R-:W-:Y:S01]  /*b940*/  SHF.L.U32 R14, R4, 0x10, RZ ;  /* 0x00000010040e7819 */ /* 0x000fe200000006ff */
[----:B------:R-:W-:Y:S02]  /*b950*/  IMAD.MOV.U32 R4, RZ, RZ, R6 ;  /* 0x000000ffff047224 */ /* 0x000fe400078e0006 */
[----:B------:R-:W-:Y:S02]  /*b960*/  IMAD.U32 R18, R18, 0x10000, RZ ;  /* 0x0001000012127824 */ /* 0x000fe400078e00ff */
[----:B------:R-:W-:-:S04]  /*b970*/  FADD.FTZ R15, -R25, R14 ;  /* 0x0000000e190f7221 */ /* 0x000fc80000010100 */
[----:B------:R-:W-:Y:S01]  /*b980*/  FMUL.FTZ R14, R15, R26 ;  /* 0x0000001a0f0e7220 */ /* 0x000fe20000410000 */
[----:B--2---:R-:W-:-:S03]  /*b990*/  IMAD R30, R30, UR12, RZ ;  /* 0x0000000c1e1e7c24 */ /* 0x004fc6000f8e02ff */
[----:B------:R-:W-:Y:S01]  /*b9a0*/  FFMA.FTZ R14, R21, R14, R23 ;  /* 0x0000000e150e7223 */ /* 0x000fe20000010017 */
[----:B------:R-:W-:-:S04]  /*b9b0*/  IMAD.WIDE.U32 R12, R11, UR12, R4 ;  /* 0x0000000c0b0c7c25 */ /* 0x000fc8000f8e0004 */
[----:B------:R-:W-:Y:S01]  /*b9c0*/  FADD.FTZ R5, -R25, R18 ;  /* 0x0000001219057221 */ /* 0x000fe20000010100 */
[----:B------:R-:W-:-:S03]  /*b9d0*/  IMAD R11, R11, UR13, R30 ;  /* 0x0000000d0b0b7c24 */ /* 0x000fc6000f8e021e */
[----:B------:R-:W-:Y:S01]  /*b9e0*/  FMUL.FTZ R5, R5, R26 ;  /* 0x0000001a05057220 */ /* 0x000fe20000410000 */
[----:B0-----:R-:W-:Y:S02]  /*b9f0*/  LEA R4, P2, R12, UR14, 0x1 ;  /* 0x0000000e0c047c11 */ /* 0x001fe4000f8408ff */
[----:B------:R-:W-:Y:S01]  /*ba00*/  IADD3 R13, PT, PT, R13, R11, RZ ;  /* 0x0000000b0d0d7210 */ /* 0x000fe20007ffe0ff */
[----:B------:R-:W-:-:S03]  /*ba10*/  FFMA.FTZ R11, R20, R5, R22 ;  /* 0x00000005140b7223 */ /* 0x000fc60000010016 */
[----:B------:R-:W-:Y:S02]  /*ba20*/  LEA.HI.X R5, R12, UR15, R13, 0x1, P2 ;  /* 0x0000000f0c057c11 */ /* 0x000fe400090f0c0d */
[----:B------:R-:W-:-:S05]  /*ba30*/  F2FP.BF16.F32.PACK_AB R11, R14, R11 ;  /* 0x0000000b0e0b723e */ /* 0x000fca00000010ff */
[----:B------:R2:W-:Y:S02]  /*ba40*/  STG.E desc[UR18][R4.64], R11 ;  /* 0x0000000b04007986 */ /* 0x0005e4000c101912 */
.L_x_2109:
[----:B------:R-:W-:Y:S05]  /*ba50*/  BSYNC.RECONVERGENT B0 ;  /* 0x0000000000007941 */ /* 0x000fea0003800200 */
.L_x_2108:
[----:B------:R-:W-:Y:S04]  /*ba60*/  BSSY.RECONVERGENT B0, `(.L_x_2110) ;  /* 0x0000017000007945 */ /* 0x000fe80003800200 */
[----:B------:R-:W-:Y:S05]  /*ba70*/  @P1 BRA `(.L_x_2111) ;  /* 0x0000000000541947 */ /* 0x000fea0003800000 */
[----:B------:R-:W3:Y:S01]  /*ba80*/  LDCU.64 UR6, c[0x0][0x3e0] ;  /* 0x00007c00ff0677ac */ /* 0x000ee20008000a00 */
[C---:B012---:R-:W-:Y:S01]  /*ba90*/  PRMT R4, R19.reuse, 0x7632, R4 ;  /* 0x0000763213047816 */ /* 0x047fe20000000004 */
[----:B------:R-:W-:Y:S01]  /*baa0*/  IMAD.MOV.U32 R5, RZ, RZ, R9 ;  /* 0x000000ffff057224 */ /* 0x000fe200078e0009 */
[----:B------:R-:W0:Y:S01]  /*bab0*/  LDCU.64 UR12, c[0x0][0x380] ;  /* 0x00007000ff0c77ac */ /* 0x000e220008000a00 */
[----:B------:R-:W-:Y:S02]  /*bac0*/  IMAD.U32 R12, R19, 0x10000, RZ ;  /* 0x00010000130c7824 */ /* 0x000fe400078e00ff */
[----:B------:R-:W-:Y:S01]  /*bad0*/  IMAD.U32 R14, R4, 0x10000, RZ ;  /* 0x00010000040e7824 */ /* 0x000fe200078e00ff */
[----:B------:R-:W-:-:S03]  /*bae0*/  MOV R4, R6 ;  /* 0x0000000600047202 */ /* 0x000fc60000000f00 */
[----:B------:R-:W-:Y:S01]  /*baf0*/  FADD.FTZ R13, -R25, R14 ;  /* 0x0000000e190d7221 */ /* 0x000fe20000010100 */
[----:B---3--:R-:W-:Y:S02]  /*bb00*/  IMAD R16, R10, UR6, RZ ;  /* 0x000000060a107c24 */ /* 0x008fe4000f8e02ff */
        /* <DEDUP_REMOVED lines=12> */
.L_x_2111:
[----:B------:R-:W-:Y:S05]  /*bbd0*/  BSYNC.RECONVERGENT B0 ;  /* 0x0000000000007941 */ /* 0x000fea0003800200 */
.L_x_2110:
[----:B---3--:R-:W-:-:S07]  /*bbe0*/  HFMA2 R3, -RZ, RZ, 0, 2.384185791015625e-07 ;  /* 0x00000004ff037431 */ /* 0x008fce00000001ff */
.L_x_2118:
[----:B01----:R-:W-:-:S06]  /*bbf0*/  LEA R12, R3, UR8, 0x2 ;  /* 0x00000008030c7c11 */ /* 0x003fcc000f8e10ff */
[----:B01----:R-:W3:Y:S01]  /*bc00*/  LDL.128 R12, [R12] ;  /* 0x000000000c0c7983 */ /* 0x003ee20000100c00 */
[C---:B------:R-:W-:Y:S01]  /*bc10*/  IMAD R27, R3.reuse, 0x8, R0 ;  /* 0x00000008031b7824 */ /* 0x040fe200078e0200 */
[----:B------:R-:W-:Y:S01]  /*bc20*/  BSSY.RECONVERGENT B0, `(.L_x_2112) ;  /* 0x000003b000007945 */ /* 0x000fe20003800200 */
[----:B------:R-:W-:-:S03]  /*bc30*/  VIADD R3, R3, 0x4 ;  /* 0x0000000403037836 */ /* 0x000fc60000000000 */
[----:B------:R-:W-:Y:S02]  /*bc40*/  ISETP.GE.U32.AND P1, PT, R27, UR16, PT ;  /* 0x000000101b007c0c */ /* 0x000fe4000bf26070 */
[----:B--2---:R-:W-:Y:S02]  /*bc50*/  SHF.R.S32.HI R11, RZ, 0x1f, R27 ;  /* 0x0000001fff0b7819 */ /* 0x004fe4000001141b */
[----:B------:R-:W-:Y:S02]  /*bc60*/  ISETP.NE.AND P5, PT, R3, 0x40, PT ;  /* 0x000000400300780c */ /* 0x000fe40003fa5270 */
[----:B------:R-:W-:-:S13]  /*bc70*/  ISETP.GE.AND.EX P1, PT, R11, UR17, PT, P1 ;  /* 0x000000110b007c0c */ /* 0x000fda000bf26310 */
[----:B------:R-:W0:Y:S01]  /*bc80*/  @!P1 LDC.64 R18, c[0x0][0x3e0] ;  /* 0x0000f800ff129b82 */ /* 0x000e220000000a00 */
[----:B------:R-:W-:-:S07]  /*bc90*/  @!P1 IMAD.MOV.U32 R5, RZ, RZ, R9 ;  /* 0x000000ffff059224 */ /* 0x000fce00078e0009 */
[----:B------:R-:W1:Y:S01]  /*bca0*/  @!P1 LDC.64 R28, c[0x0][0x380] ;  /* 0x0000e000ff1c9b82 */ /* 0x000e620000000a00 */
[C---:B---3--:R-:W-:Y:S01]  /*bcb0*/  PRMT R4, R12.reuse, 0x7632, R4 ;  /* 0x000076320c047816 */ /* 0x048fe20000000004 */
[----:B------:R-:W-:Y:S02]  /*bcc0*/  IMAD.U32 R10, R12, 0x10000, RZ ;  /* 0x000100000c0a7824 */ /* 0x000fe400078e00ff */
[-C--:B0-----:R-:W-:Y:S01]  /*bcd0*/  @!P1 IMAD R12, R11, R18.reuse, RZ ;  /* 0x000000120b0c9224 */ /* 0x081fe200078e02ff */
[----:B------:R-:W-:Y:S01]  /*bce0*/  SHF.L.U32 R16, R4, 0x10, RZ ;  /* 0x0000001004107819 */ /* 0x000fe200000006ff */
[----:B------:R-:W-:Y:S02]  /*bcf0*/  @!P1 IMAD.MOV.U32 R4, RZ, RZ, R6 ;  /* 0x000000ffff049224 */ /* 0x000fe400078e0006 */
[----:B------:R-:W-:Y:S01]  /*bd00*/  FADD.FTZ R11, -R25, R10 ;  /* 0x0000000a190b7221 */ /* 0x000fe20000010100 */
[----:B------:R-:W-:Y:S02]  /*bd10*/  @!P1 IMAD R19, R27, R19, R12 ;  /* 0x000000131b139224 */ /* 0x000fe400078e020c */
[----:B------:R-:W-:Y:S01]  /*bd20*/  FADD.FTZ R17, -R25, R16 ;  /* 0x0000001019117221 */ /* 0x000fe20000010100 */
[----:B------:R-:W-:-:S04]  /*bd30*/  @!P1 IMAD.WIDE.U32 R4, R27, R18, R4 ;  /* 0x000000121b049225 */ /* 0x000fc800078e0004 */
[-C--:B------:R-:W-:Y:S01]  /*bd40*/  FMUL.FTZ R11, R11, R26.reuse ;  /* 0x0000001a0b0b7220 */ /* 0x080fe20000410000 */
[----:B------:R-:W-:Y:S01]  /*bd50*/  FMUL.FTZ R12, R17, R26 ;  /* 0x0000001a110c7220 */ /* 0x000fe20000410000 */
[----:B------:R-:W-:Y:S01]  /*bd60*/  VIADD R18, R27, 0x8 ;  /* 0x000000081b127836 */ /* 0x000fe20000000000 */
[----:B-1----:R-:W-:Y:S01]  /*bd70*/  @!P1 LEA R10, P2, R4, R28, 0x1 ;  /* 0x0000001c040a9211 */ /* 0x002fe200078408ff */
[----:B------:R-:W-:Y:S01]  /*bd80*/  FFMA.FTZ R16, R20, R11, R22 ;  /* 0x0000000b14107223 */ /* 0x000fe20000010016 */
[----:B------:R-:W-:Y:S01]  /*bd90*/  @!P1 IADD3 R5, PT, PT, R5, R19, RZ ;  /* 0x0000001305059210 */ /* 0x000fe20007ffe0ff */
[----:B------:R-:W-:Y:S01]  /*bda0*/  FFMA.FTZ R17, R21, R12, R23 ;  /* 0x0000000c15117223 */ /* 0x000fe20000010017 */
[----:B------:R-:W-:Y:S01]  /*bdb0*/  ISETP.GE.U32.AND P3, PT, R18, UR16, PT ;  /* 0x0000001012007c0c */ /* 0x000fe2000bf66070 */
[----:B------:R-:W-:Y:S01]  /*bdc0*/  VIADD R19, R27, 0x10 ;  /* 0x000000101b137836 */ /* 0x000fe20000000000 */
[----:B------:R-:W-:Y:S02]  /*bdd0*/  @!P1 LEA.HI.X R11, R4, R29, R5, 0x1, P2 ;  /* 0x0000001d040b9211 */ /* 0x000fe400010f0c05 */
[----:B------:R-:W-:-:S02]  /*bde0*/  @!P1 F2FP.BF16.F32.PACK_AB R5, R17, R16 ;  /* 0x000000101105923e */ /* 0x000fc400000010ff */
[----:B------:R-:W-:Y:S02]  /*bdf0*/  SHF.R.S32.HI R17, RZ, 0x1f, R18 ;  /* 0x0000001fff117819 */ /* 0x000fe40000011412 */
[----:B------:R-:W-:Y:S01]  /*be00*/  IADD3 R4, PT, PT, R27, 0x18, RZ ;  /* 0x000000181b047810 */ /* 0x000fe20007ffe0ff */
[----:B------:R0:W-:Y:S01]  /*be10*/  @!P1 STG.E desc[UR18][R10.64], R5 ;  /* 0x000000050a009986 */ /* 0x0001e2000c101912 */
[----:B------:R-:W-:Y:S02]  /*be20*/  ISETP.GE.AND.EX P3, PT, R17, UR17, PT, P3 ;  /* 0x0000001111007c0c */ /* 0x000fe4000bf66330 */
[----:B------:R-:W-:Y:S02]  /*be30*/  ISETP.GE.U32.AND P4, PT, R19, UR16, PT ;  /* 0x0000001013007c0c */ /* 0x000fe4000bf86070 */
[----:B------:R-:W-:Y:S02]  /*be40*/  ISETP.GE.U32.AND P2, PT, R4, UR16, PT ;  /* 0x0000001004007c0c */ /* 0x000fe4000bf46070 */
[----:B------:R-:W-:-:S02]  /*be50*/  SHF.R.S32.HI R27, RZ, 0x1f, R19 ;  /* 0x0000001fff1b7819 */ /* 0x000fc40000011413 */
[----:B------:R-:W-:Y:S02]  /*be60*/  SHF.R.S32.HI R28, RZ, 0x1f, R4 ;  /* 0x0000001fff1c7819 */ /* 0x000fe40000011404 */
[----:B------:R-:W-:Y:S02]  /*be70*/  ISETP.GE.AND.EX P4, PT, R27, UR17, PT, P4 ;  /* 0x000000111b007c0c */ /* 0x000fe4000bf86340 */
[----:B------:R-:W-:Y:S01]  /*be80*/  ISETP.GE.AND.EX P2, PT, R28, UR17, PT, P2 ;  /* 0x000000111c007c0c */ /* 0x000fe2000bf46320 */
[----:B0-----:R-:W-:-:S12]  /*be90*/  @P3 BRA `(.L_x_2113) ;  /* 0x00000000004c3947 */ /* 0x001fd80003800000 */
[C---:B------:R-:W-:Y:S01]  /*bea0*/  PRMT R5, R13.reuse, 0x7632, R5 ;  /* 0x000076320d057816 */ /* 0x040fe20000000005 */
[----:B------:R-:W-:Y:S02]  /*beb0*/  IMAD.U32 R12, R13, 0x10000, RZ ;  /* 0x000100000d0c7824 */ /* 0x000fe400078e00ff */
[----:B------:R-:W-:Y:S01]  /*bec0*/  IMAD R17, R17, UR20, RZ ;  /* 0x0000001411117c24 */ /* 0x000fe2000f8e02ff */
[----:B------:R-:W-:Y:S01]  /*bed0*/  SHF.L.U32 R16, R5, 0x10, RZ ;  /* 0x0000001005107819 */ /* 0x000fe200000006ff */
[----:B------:R-:W-:Y:S02]  /*bee0*/  IMAD.MOV.U32 R10, RZ, RZ, R6 ;  /* 0x000000ffff0a7224 */ /* 0x000fe400078e0006 */
[C---:B------:R-:W-:Y:S01]  /*bef0*/  FADD.FTZ R5, -R25.reuse, R12 ;  /* 0x0000000c19057221 */ /* 0x040fe20000010100 */
[----:B------:R-:W-:Y:S02]  /*bf00*/  IMAD.MOV.U32 R11, RZ, RZ, R9 ;  /* 0x000000ffff0b7224 */ /* 0x000fe400078e0009 */
[----:B------:R-:W-:Y:S01]  /*bf10*/  FADD.FTZ R13, -R25, R16 ;  /* 0x00000010190d7221 */ /* 0x000fe20000010100 */
[----:B------:R-:W-:-:S02]  /*bf20*/  IMAD R17, R18, UR21, R17 ;  /* 0x0000001512117c24 */ /* 0x000fc4000f8e0211 */
[----:B------:R-:W-:Y:S01]  /*bf30*/  FMUL.FTZ R5, R5, R26 ;  /* 0x0000001a05057220 */ /* 0x000fe20000410000 */
[----:B------:R-:W-:-:S04]  /*bf40*/  IMAD.WIDE.U32 R10, R18, UR20, R10 ;  /* 0x00000014120a7c25 */ /* 0x000fc8000f8e000a */
[----:B------:R-:W-:Y:S01]  /*bf50*/  FMUL.FTZ R16, R13, R26 ;  /* 0x0000001a0d107220 */ /* 0x000fe20000410000 */
[----:B------:R-:W-:-:S03]  /*bf60*/  FFMA.FTZ R5, R20, R5, R22 ;  /* 0x0000000514057223 */ /* 0x000fc60000010016 */
[----:B------:R-:W-:Y:S01]  /*bf70*/  FFMA.FTZ R16, R21, R16, R23 ;  /* 0x0000001015107223 */ /* 0x000fe20000010017 */
[----:B------:R-:W-:Y:S02]  /*bf80*/  IADD3 R11, PT, PT, R11, R17, RZ ;  /* 0x000000110b0b7210 */ /* 0x000fe40007ffe0ff */
[----:B------:R-:W-:Y:S02]  /*bf90*/  LEA R12, P1, R10, UR22, 0x1 ;  /* 0x000000160a0c7c11 */ /* 0x000fe4000f8208ff */
[----:B------:R-:W-:Y:S02]  /*bfa0*/  F2FP.BF16.F32.PACK_AB R5, R16, R5 ;  /* 0x000000051005723e */ /* 0x000fe400000010ff */
[----:B------:R-:W-:-:S05]  /*bfb0*/  LEA.HI.X R13, R10, UR23, R11, 0x1, P1 ;  /* 0x000000170a0d7c11 */ /* 0x000fca00088f0c0b */
[----:B------:R0:W-:Y:S04]  /*bfc0*/  STG.E desc[UR18][R12.64], R5 ;  /* 0x000000050c007986 */ /* 0x0001e8000c101912 */
.L_x_2113:
[----:B------:R-:W-:Y:S05]  /*bfd0*/  BSYNC.RECONVERGENT B0 ;  /* 0x0000000000007941 */ /* 0x000fea0003800200 */
.L_x_2112:
[----:B------:R-:W-:Y:S04]  /*bfe0*/  BSSY.RECONVERGENT B0, `(.L_x_2114) ;  /* 0x0000015000007945 */ /* 0x000fe80003800200 */
[----:B------:R-:W-:Y:S05]  /*bff0*/  @P4 BRA `(.L_x_2115) ;  /* 0x00000000004c4947 */ /* 0x000fea0003800000 */
[C---:B0-----:R-:W-:Y:S01]  /*c000*/  PRMT R5, R14.reuse, 0x7632, R5 ;  /* 0x000076320e057816 */ /* 0x041fe20000000005 */
[----:B------:R-:W-:Y:S01]  /*c010*/  IMAD R13, R27, UR20, RZ ;  /* 0x000000141b0d7c24 */ /* 0x000fe2000f8e02ff */
[----:B------:R-:W-:Y:S01]  /*c020*/  MOV R10, R6 ;  /* 0x00000006000a7202 */ /* 0x000fe20000000f00 */
[----:B------:R-:W-:Y:S02]  /*c030*/  IMAD.U32 R14, R14, 0x10000, RZ ;  /* 0x000100000e0e7824 */ /* 0x000fe400078e00ff */
[----:B------:R-:W-:Y:S02]  /*c040*/  IMAD.U32 R12, R5, 0x10000, RZ ;  /* 0x00010000050c7824 */ /* 0x000fe400078e00ff */
[----:B------:R-:W-:Y:S02]  /*c050*/  IMAD R17, R19, UR21, R13 ;  /* 0x0000001513117c24 */ /* 0x000fe4000f8e020d */
[----:B------:R-:W-:Y:S01]  /*c060*/  FADD.FTZ R5, -R25, R14 ;  /* 0x0000000e19057221 */ /* 0x000fe20000010100 */
[----:B------:R-:W-:-:S02]  /*c070*/  IMAD.MOV.U32 R11, RZ, RZ, R9 ;  /* 0x000000ffff0b7224 */ /* 0x000fc400078e0009 */
[----:B------:R-:W-:Y:S01]  /*c080*/  FADD.FTZ R13, -R25, R12 ;  /* 0x0000000c190d7221 */ /* 0x000fe20000010100 */
[----:B------:R-:W-:Y:S01]  /*c090*/  FMUL.FTZ R5, R5, R26 ;  /* 0x0000001a05057220 */ /* 0x000fe20000410000 */
[----:B------:R-:W-:-:S04]  /*c0a0*/  IMAD.WIDE.U32 R10, R19, UR20, R10 ;  /* 0x00000014130a7c25 */ /* 0x000fc8000f8e000a */
[----:B------:R-:W-:Y:S01]  /*c0b0*/  FMUL.FTZ R14, R13, R26 ;  /* 0x0000001a0d0e7220 */ /* 0x000fe20000410000 */
[----:B------:R-:W-:Y:S01]  /*c0c0*/  FFMA.FTZ R5, R20, R5, R22 ;  /* 0x0000000514057223 */ /* 0x000fe20000010016 */
[----:B------:R-:W-:Y:S02]  /*c0d0*/  IMAD.IADD R11, R11, 0x1, R17 ;  /* 0x000000010b0b7824 */ /* 0x000fe400078e0211 */
[----:B------:R-:W-:Y:S01]  /*c0e0*/  FFMA.FTZ R14, R21, R14, R23 ;  /* 0x0000000e150e7223 */ /* 0x000fe20000010017 */
[----:B------:R-:W-:-:S04]  /*c0f0*/  LEA R12, P1, R10, UR22, 0x1 ;  /* 0x000000160a0c7c11 */ /* 0x000fc8000f8208ff */
[----:B------:R-:W-:Y:S02]  /*c100*/  LEA.HI.X R13, R10, UR23, R11, 0x1, P1 ;  /* 0x000000170a0d7c11 */ /* 0x000fe400088f0c0b */
[----:B------:R-:W-:-:S05]  /*c110*/  F2FP.BF16.F32.PACK_AB R5, R14, R5 ;  /* 0x000000050e05723e */ /* 0x000fca00000010ff */
[----:B------:R1:W-:Y:S02]  /*c120*/  STG.E desc[UR18][R12.64], R5 ;  /* 0x000000050c007986 */ /* 0x0003e4000c101912 */
.L_x_2115:
[----:B------:R-:W-:Y:S05]  /*c130*/  BSYNC.RECONVERGENT B0 ;  /* 0x0000000000007941 */ /* 0x000fea0003800200 */
.L_x_2114:
[----:B------:R-:W-:Y:S04]  /*c140*/  BSSY.RECONVERGENT B0, `(.L_x_2116) ;  /* 0x0000015000007945 */ /* 0x000fe80003800200 */
[----:B------:R-:W-:Y:S05]  /*c150*/  @P2 BRA `(.L_x_2117) ;  /* 0x00000000004c2947 */ /* 0x000fea0003800000 */
[C---:B01----:R-:W-:Y:S01]  /*c160*/  PRMT R5, R15.reuse, 0x7632, R5 ;  /* 0x000076320f057816 */ /* 0x043fe20000000005 */
[----:B------:R-:W-:Y:S01]  /*c170*/  IMAD R13, R28, UR20, RZ ;  /* 0x000000141c0d7c24 */ /* 0x000fe2000f8e02ff */
[----:B------:R-:W-:Y:S01]  /*c180*/  MOV R11, R9 ;  /* 0x00000009000b7202 */ /* 0x000fe20000000f00 */
[----:B------:R-:W-:Y:S01]  /*c190*/  IMAD.MOV.U32 R10, RZ, RZ, R6 ;  /* 0x000000ffff0a7224 */ /* 0x000fe200078e0006 */
[----:B------:R-:W-:Y:S01]  /*c1a0*/  SHF.L.U32 R12, R15, 0x10, RZ ;  /* 0x000000100f0c7819 */ /* 0x000fe200000006ff */
[----:B------:R-:W-:Y:S02]  /*c1b0*/  IMAD.U32 R14, R5, 0x10000, RZ ;  /* 0x00010000050e7824 */ /* 0x000fe400078e00ff */
[C---:B------:R-:W-:Y:S02]  /*c1c0*/  IMAD R15, R4.reuse, UR21, R13 ;  /* 0x00000015040f7c24 */ /* 0x040fe4000f8e020d */
[----:B------:R-:W-:-:S04]  /*c1d0*/  IMAD.WIDE.U32 R4, R4, UR20, R10 ;  /* 0x0000001404047c25 */ /* 0x000fc8000f8e000a */
[C---:B------:R-:W-:Y:S01]  /*c1e0*/  FADD.FTZ R11, -R25.reuse, R12 ;  /* 0x0000000c190b7221 */ /* 0x040fe20000010100 */
[----:B------:R-:W-:Y:S01]  /*c1f0*/  FADD.FTZ R13, -R25, R14 ;  /* 0x0000000e190d7221 */ /* 0x000fe20000010100 */
[----:B------:R-:W-:Y:S02]  /*c200*/  IMAD.IADD R5, R5, 0x1, R15 ;  /* 0x0000000105057824 */ /* 0x000fe400078e020f */
[-C--:B------:R-:W-:Y:S01]  /*c210*/  FMUL.FTZ R11, R11, R26.reuse ;  /* 0x0000001a0b0b7220 */ /* 0x080fe20000410000 */
[----:B------:R-:W-:Y:S01]  /*c220*/  FMUL.FTZ R12, R13, R26 ;  /* 0x0000001a0d0c7220 */ /* 0x000fe20000410000 */
[----:B------:R-:W-:Y:S02]  /*c230*/  LEA R10, P1, R4, UR22, 0x1 ;  /* 0x00000016040a7c11 */ /* 0x000fe4000f8208ff */
[----:B------:R-:W-:Y:S01]  /*c240*/  FFMA.FTZ R13, R20, R11, R22 ;  /* 0x0000000b140d7223 */ /* 0x000fe20000010016 */
[----:B------:R-:W-:Y:S01]  /*c250*/  FFMA.FTZ R12, R21, R12, R23 ;  /* 0x0000000c150c7223 */ /* 0x000fe20000010017 */
[----:B------:R-:W-:-:S04]  /*c260*/  LEA.HI.X R11, R4, UR23, R5, 0x1, P1 ;  /* 0x00000017040b7c11 */ /* 0x000fc800088f0c05 */
[----:B------:R-:W-:-:S05]  /*c270*/  F2FP.BF16.F32.PACK_AB R5, R12, R13 ;  /* 0x0000000d0c05723e */ /* 0x000fca00000010ff */
[----:B------:R2:W-:Y:S02]  /*c280*/  STG.E desc[UR18][R10.64], R5 ;  /* 0x000000050a007986 */ /* 0x0005e4000c101912 */
.L_x_2117:
[----:B------:R-:W-:Y:S05]  /*c290*/  BSYNC.RECONVERGENT B0 ;  /* 0x0000000000007941 */ /* 0x000fea0003800200 */
.L_x_2116:
[----:B------:R-:W-:Y:S05]  /*c2a0*/  @P5 BRA `(.L_x_2118) ;  /* 0xfffffff800505947 */ /* 0x000fea000383ffff */
.L_x_2105:
[----:B------:R-:W0:Y:S01]  /*c2b0*/  LDCU UR5, c[0x0][0x3f8] ;  /* 0x00007f00ff0577ac */ /* 0x000e220008000800 */
[----:B------:R-:W0:Y:S01]  /*c2c0*/  LDCU UR6, c[0x0][0x3c8] ;  /* 0x00007900ff0677ac */ /* 0x000e220008000800 */
[----:B------:R-:W-:Y:S02]  /*c2d0*/  UIADD3 UR9, UPT, UPT, UR10, UR9, URZ ;  /* 0x000000090a097290 */ /* 0x000fe4000fffe0ff */
[----:B------:R-:W-:Y:S02]  /*c2e0*/  UIADD3 UR4, UPT, UPT, UR4, 0x1, URZ ;  /* 0x0000000104047890 */ /* 0x000fe4000fffe0ff */
[----:B0-----:R-:W-:-:S04]  /*c2f0*/  UIMAD UR5, UR5, UR6, URZ ;  /* 0x00000006050572a4 */ /* 0x001fc8000f8e02ff */
[----:B------:R-:W-:-:S09]  /*c300*/  UISETP.GE.AND UP0, UPT, UR9, UR5, UPT ;  /* 0x000000050900728c */ /* 0x000fd2000bf06270 */
[----:B------:R-:W-:Y:S05]  /*c310*/  BRA.U !UP0, `(.L_x_2119) ;  /* 0xffffff3d08c87547 */ /* 0x000fea000b83ffff */
[----:B------:R-:W-:Y:S05]  /*c320*/  EXIT ;  /* 0x000000000000794d */ /* 0x000fea0003800000 */
.L_x_2120:
        /* <DEDUP_REMOVED lines=13> */
.L_x_4919:


//--------------------- .text._Z35group_norm_nhwc_fwd_one_pass_kernelI11Bf16IOBf16WLi64ELi112ELi448EEv26Group_norm_nhwc_fwd_params --------------------------
	.section	.text._Z35group_norm_nhwc_fwd_one_pass_kernelI11Bf16IOBf16WLi64ELi112ELi448EEv26Group_norm_nhwc_fwd_params,"ax",@progbits
	.align	128
        .global         _Z35group_norm_nhwc_fwd_one_pass_kernelI11Bf16IOBf16WLi64ELi112ELi448EEv26Group_norm_nhwc_fwd_params
        .type           _Z35group_norm_nhwc_fwd_one_pass_kernelI11Bf16IOBf16WLi64ELi112ELi448EEv26Group_norm_nhwc_fwd_params,@function
        .size           _Z35group_norm_nhwc_fwd_one_pass_kernelI11Bf16IOBf16WLi64ELi112ELi448EEv26Group_norm_nhwc_fwd_params,(.L_x_4920 - _Z35group_norm_nhwc_fwd_one_pass_kernelI11Bf16IOBf16WLi64ELi112ELi448EEv26Group_norm_nhwc_fwd_params)
        .other          _Z35group_norm_nhwc_fwd_one_pass_kernelI11Bf16IOBf16WLi64ELi112ELi448EEv26Group_norm_nhwc_fwd_params,@"STO_CUDA_ENTRY STV_DEFAULT"
_Z35group_norm_nhwc_fwd_one_pass_kernelI11Bf16IOBf16WLi64ELi112ELi448EEv26Group_norm_nhwc_fwd_params:
.text._Z35group_norm_nhwc_fwd_one_pass_kernelI11Bf16IOBf16WLi64ELi112ELi448EEv26Group_norm_nhwc_fwd_params:
        /* <DEDUP_REMOVED lines=41> */
.L_x_2164:
[----:B0-----:R-:W0:Y:S01]  /*0290*/  LDC R23, c[0x0][0x3f8] ;  /* 0x0000fe00ff177b82 */ /* 0x001e220000000800 */
[----:B-1----:R-:W1:Y:S01]  /*02a0*/  LDCU UR8, c[0x0][0x404] ;  /* 0x00008080ff0877ac */ /* 0x002e620008000800 */
[----:B------:R-:W-:Y:S01]  /*02b0*/  LOP3.LUT R56, R10, 0xffff, RZ, 0xc0, !PT ;  /* 0x0000ffff0a387812 */ /* 0x000fe200078ec0ff */
[----:B--2---:R-:W2:Y:S01]  /*02c0*/  LDCU.64 UR4, c[0x0][0x3e8] ;  /* 0x00007d00ff0477ac */ /* 0x004ea20008000a00 */
[----:B-1----:R-:W-:Y:S01]  /*02d0*/  IMAD R39, R3, UR8, R54 ;  /* 0x0000000803277c24 */ /* 0x002fe2000f8e0236 */
[----:B------:R-:W1:Y:S01]  /*02e0*/  LDCU.64 UR8, c[0x0][0x3f0] ;  /* 0x00007e00ff0877ac */ /* 0x000e620008000a00 */
[----:B--2---:R-:W-:Y:S02]  /*02f0*/  ISETP.GE.U32.AND P6, PT, R46, UR4, PT ;  /* 0x000000042e007c0c */ /* 0x004fe4000bfc6070 */
[----:B0--34-:R-:W-:Y:S02]  /*0300*/  IABS R19, R23 ;  /* 0x0000001700137213 */ /* 0x019fe40000000000 */
[----:B------:R-:W-:-:S02]  /*0310*/  ISETP.GE.U32.AND P4, PT, R39, UR4, PT ;  /* 0x0000000427007c0c */ /* 0x000fc4000bf86070 */
[----:B------:R-:W0:Y:S01]  /*0320*/  I2F.RP R12, R19 ;  /* 0x00000013000c7306 */ /* 0x000e220000209400 */
[----:B------:R-:W-:-:S04]  /*0330*/  SHF.R.S32.HI R25, RZ, 0x1f, R39 ;  /* 0x0000001fff197819 */ /* 0x000fc80000011427 */
[----:B------:R-:W-:-:S03]  /*0340*/  ISETP.GE.AND.EX P4, PT, R25, UR5, PT, P4 ;  /* 0x0000000519007c0c */ /* 0x000fc6000bf86340 */
        /* <DEDUP_REMOVED lines=20> */
[----:B------:R-:W-:Y:S02]  /*0490*/  MOV R19, R17 ;  /* 0x0000001100137202 */ /* 0x000fe40000000f00 */
[----:B------:R-:W2:Y:S02]  /*04a0*/  @!P4 LDC.64 R16, c[0x0][0x3e0] ;  /* 0x0000f800ff10cb82 */ /* 0x000ea40000000a00 */
[----:B------:R-:W-:Y:S02]  /*04b0*/  @!P3 IADD3 R19, PT, PT, -R19, RZ, RZ ;  /* 0x000000ff1313b210 */ /* 0x000fe40007ffe1ff */
[----:B------:R-:W-:Y:S02]  /*04c0*/  @!P2 LOP3.LUT R19, RZ, R23, RZ, 0x33, !PT ;  /* 0x00000017ff13a212 */ /* 0x000fe400078e33ff */
[----:B------:R-:W-:Y:S02]  /*04d0*/  ISETP.GE.U32.AND P3, PT, R52, UR4, PT ;  /* 0x0000000434007c0c */ /* 0x000fe4000bf66070 */
[----:B------:R-:W-:-:S02]  /*04e0*/  IADD3 R53, PT, PT, -R19, RZ, RZ ;  /* 0x000000ff13357210 */ /* 0x000fc40007ffe1ff */
[----:B------:R-:W-:Y:S02]  /*04f0*/  ISETP.GE.AND.EX P3, PT, R9, UR5, PT, P3 ;  /* 0x0000000509007c0c */ /* 0x000fe4000bf66330 */
[----:B------:R-:W-:Y:S01]  /*0500*/  SHF.R.S32.HI R12, RZ, 0x1f, R19 ;  /* 0x0000001fff0c7819 */ /* 0x000fe20000011413 */
[----:B------:R-:W-:Y:S01]  /*0510*/  IMAD R53, R23, R53, R8 ;  /* 0x0000003517357224 */ /* 0x000fe200078e0208 */
[----:B------:R-:W-:-:S03]  /*0520*/  ISETP.GE.U32.AND P2, PT, R48, UR4, PT ;  /* 0x0000000430007c0c */ /* 0x000fc6000bf46070 */
[----:B------:R-:W-:Y:S01]  /*0530*/  IMAD R53, R53, 0x70, RZ ;  /* 0x0000007035357824 */ /* 0x000fe200078e02ff */
[----:B------:R-:W-:Y:S01]  /*0540*/  ISETP.GE.AND.EX P2, PT, R13, UR5, PT, P2 ;  /* 0x000000050d007c0c */ /* 0x000fe2000bf46320 */
[----:B-1----:R-:W-:-:S03]  /*0550*/  IMAD R12, R12, UR8, RZ ;  /* 0x000000080c0c7c24 */ /* 0x002fc6000f8e02ff */
[----:B------:R-:W-:Y:S01]  /*0560*/  IADD3 R56, P1, PT, R53, R56, RZ ;  /* 0x0000003835387210 */ /* 0x000fe20007f3e0ff */
[----:B------:R-:W1:Y:S01]  /*0570*/  @!P3 LDC.64 R22, c[0x0][0x3e0] ;  /* 0x0000f800ff16bb82 */ /* 0x000e620000000a00 */
[----:B------:R-:W-:Y:S02]  /*0580*/  IMAD R59, R19, UR9, R12 ;  /* 0x00000009133b7c24 */ /* 0x000fe4000f8e020c */
[----:B------:R-:W-:Y:S01]  /*0590*/  LEA.HI.X.SX32 R57, R53, RZ, 0x1, P1 ;  /* 0x000000ff35397211 */ /* 0x000fe200008f0eff */
[----:B--2---:R-:W-:Y:S01]  /*05a0*/  @!P4 IMAD R12, R25, R16, RZ ;  /* 0x00000010190cc224 */ /* 0x004fe200078e02ff */
[----:B------:R-:W-:Y:S01]  /*05b0*/  ISETP.GE.U32.AND P1, PT, R50, UR4, PT ;  /* 0x0000000432007c0c */ /* 0x000fe2000bf26070 */
[----:B------:R-:W-:-:S03]  /*05c0*/  IMAD.WIDE.U32 R56, R19, UR8, R56 ;  /* 0x0000000813387c25 */ /* 0x000fc6000f8e0038 */
[----:B------:R-:W-:Y:S01]  /*05d0*/  ISETP.GE.AND.EX P1, PT, R11, UR5, PT, P1 ;  /* 0x000000050b007c0c */ /* 0x000fe2000bf26310 */
[----:B------:R-:W2:Y:S01]  /*05e0*/  @!P3 LDC.64 R18, c[0x0][0x390] ;  /* 0x0000e400ff12bb82 */ /* 0x000ea20000000a00 */
[----:B------:R-:W-:Y:S01]  /*05f0*/  @!P4 IMAD R27, R39, R17, R12 ;  /* 0x00000011271bc224 */ /* 0x000fe200078e020c */
[----:B------:R-:W-:Y:S02]  /*0600*/  IADD3 R59, PT, PT, R57, R59, RZ ;  /* 0x0000003b393b7210 */ /* 0x000fe40007ffe0ff */
[----:B------:R-:W-:-:S04]  /*0610*/  @!P4 MOV R58, R56 ;  /* 0x00000038003ac202 */ /* 0x000fc80000000f00 */
[----:B------:R-:W3:Y:S01]  /*0620*/  @!P2 LDC.64 R30, c[0x0][0x390] ;  /* 0x0000e400ff1eab82 */ /* 0x000ee20000000a00 */
[C---:B------:R-:W-:Y:S01]  /*0630*/  @!P4 IMAD.WIDE.U32 R24, R39.reuse, R16, R58 ;  /* 0x000000102718c225 */ /* 0x040fe200078e003a */
[----:B------:R-:W-:-:S03]  /*0640*/  IADD3 R39, PT, PT, R39, 0x28, RZ ;  /* 0x0000002827277810 */ /* 0x000fc60007ffe0ff */
[----:B-1----:R-:W-:Y:S01]  /*0650*/  @!P3 IMAD R14, R9, R22, RZ ;  /* 0x00000016090eb224 */ /* 0x002fe200078e02ff */
[----:B------:R-:W-:Y:S02]  /*0660*/  @!P4 IADD3 R12, PT, PT, R25, R27, RZ ;  /* 0x0000001b190cc210 */ /* 0x000fe40007ffe0ff */
[----:B------:R-:W1:Y:S01]  /*0670*/  @!P1 LDC.64 R16, c[0x0][0x3e0] ;  /* 0x0000f800ff109b82 */ /* 0x000e620000000a00 */
[----:B0-----:R-:W-:Y:S01]  /*0680*/  @!P4 LEA R20, P5, R24, R20, 0x1 ;  /* 0x000000141814c211 */ /* 0x001fe200078a08ff */
[----:B------:R-:W-:Y:S01]  /*0690*/  @!P3 IMAD R29, R52, R23, R14 ;  /* 0x00000017341db224 */ /* 0x000fe200078e020e */
[----:B------:R-:W-:Y:S02]  /*06a0*/  @!P3 MOV R25, R59 ;  /* 0x0000003b0019b202 */ /* 0x000fe40000000f00 */
[----:B------:R-:W-:Y:S02]  /*06b0*/  @!P4 LEA.HI.X R21, R24, R21, R12, 0x1, P5 ;  /* 0x000000151815c211 */ /* 0x000fe400028f0c0c */
[----:B------:R-:W-:Y:S01]  /*06c0*/  MOV R12, RZ ;  /* 0x000000ff000c7202 */ /* 0x000fe20000000f00 */
[----:B------:R-:W0:Y:S01]  /*06d0*/  @!P1 LDC.64 R36, c[0x0][0x390] ;  /* 0x0000e400ff249b82 */ /* 0x000e220000000a00 */
[----:B------:R-:W-:-:S02]  /*06e0*/  @!P3 MOV R24, R56 ;  /* 0x000000380018b202 */ /* 0x000fc40000000f00 */
[----:B------:R-:W-:Y:S02]  /*06f0*/  ISETP.GE.U32.AND P5, PT, R39, UR4, PT ;  /* 0x0000000427007c0c */ /* 0x000fe4000bfa6070 */
[----:B------:R4:W5:Y:S01]  /*0700*/  @!P4 LDG.E R12, desc[UR6][R20.64] ;  /* 0x00000006140cc981 */ /* 0x000962000c1e1900 */
[----:B------:R-:W-:Y:S01]  /*0710*/  @!P3 IMAD.WIDE.U32 R22, R52, R22, R24 ;  /* 0x000000163416b225 */ /* 0x000fe200078e0018 */
[----:B------:R-:W-:Y:S01]  /*0720*/  SHF.R.S32.HI R43, RZ, 0x1f, R39 ;  /* 0x0000001fff2b7819 */ /* 0x000fe20000011427 */
[----:B------:R-:W3:Y:S01]  /*0730*/  @!P2 LDC.64 R26, c[0x0][0x3e0] ;  /* 0x0000f800ff1aab82 */ /* 0x000ee20000000a00 */
[----:B------:R-:W-:Y:S02]  /*0740*/  ISETP.GE.AND.EX P4, PT, R15, UR5, PT, P6 ;  /* 0x000000050f007c0c */ /* 0x000fe4000bf86360 */
[----:B------:R-:W-:Y:S02]  /*0750*/  @!P3 IADD3 R14, PT, PT, R23, R29, RZ ;  /* 0x0000001d170eb210 */ /* 0x000fe40007ffe0ff */
[----:B------:R-:W-:-:S02]  /*0760*/  ISETP.GE.AND.EX P5, PT, R43, UR5, PT, P5 ;  /* 0x000000052b007c0c */ /* 0x000fc4000bfa6350 */
[----:B----4-:R-:W-:Y:S01]  /*0770*/  @!P1 MOV R20, R56 ;  /* 0x0000003800149202 */ /* 0x010fe20000000f00 */
[----:B-1----:R-:W-:Y:S01]  /*0780*/  @!P1 IMAD R23, R11, R16, RZ ;  /* 0x000000100b179224 */ /* 0x002fe200078e02ff */
[----:B------:R-:W-:Y:S02]  /*0790*/  @!P1 MOV R21, R59 ;  /* 0x0000003b00159202 */ /* 0x000fe40000000f00 */
[----:B--2---:R-:W-:Y:S01]  /*07a0*/  @!P3 LEA R18, P6, R22, R18, 0x1 ;  /* 0x000000121612b211 */ /* 0x004fe200078c08ff */
[C---:B------:R-:W-:Y:S02]  /*07b0*/  @!P1 IMAD R23, R50.reuse, R17, R23 ;  /* 0x0000001132179224 */ /* 0x040fe400078e0217 */
[----:B------:R-:W-:Y:S01]  /*07c0*/  @!P1 IMAD.WIDE.U32 R16, R50, R16, R20 ;  /* 0x0000001032109225 */ /* 0x000fe200078e0014 */
[----:B------:R-:W-:Y:S01]  /*07d0*/  @!P3 LEA.HI.X R19, R22, R19, R14, 0x1, P6 ;  /* 0x000000131613b211 */ /* 0x000fe200030f0c0e */
[----:B------:R-:W1:Y:S01]  /*07e0*/  @!P4 LDC.64 R24, c[0x0][0x3e0] ;  /* 0x0000f800ff18cb82 */ /* 0x000e620000000a00 */
[----:B------:R-:W-:-:S02]  /*07f0*/  MOV R14, RZ ;  /* 0x000000ff000e7202 */ /* 0x000fc40000000f00 */
[----:B------:R-:W-:Y:S02]  /*0800*/  @!P1 IADD3 R17, PT, PT, R17, R23, RZ ;  /* 0x0000001711119210 */ /* 0x000fe40007ffe0ff */
[C---:B0-----:R-:W-:Y:S02]  /*0810*/  @!P1 LEA R36, P6, R16.reuse, R36, 0x1 ;  /* 0x0000002410249211 */ /* 0x041fe400078c08ff */
[----:B------:R0:W2:Y:S01]  /*0820*/  @!P3 LDG.E R14, desc[UR6][R18.64] ;  /* 0x00000006120eb981 */ /* 0x0000a2000c1e1900 */
[----:B------:R-:W4:Y:S01]  /*0830*/  @!P5 LDC.64 R28, c[0x0][0x3e0] ;  /* 0x0000f800ff1cdb82 */ /* 0x000f220000000a00 */
[----:B------:R-:W-:Y:S01]  /*0840*/  @!P1 LEA.HI.X R37, R16, R37, R17, 0x1, P6 ;  /* 0x0000002510259211 */ /* 0x000fe200030f0c11 */
[----:B---3--:R-:W-:Y:S01]  /*0850*/  @!P2 IMAD R16, R13, R26, RZ ;  /* 0x0000001a0d10a224 */ /* 0x008fe200078e02ff */
[----:B------:R-:W-:Y:S02]  /*0860*/  ISETP.GE.U32.AND P3, PT, R44, UR4, PT ;  /* 0x000000042c007c0c */ /* 0x000fe4000bf66070 */
[----:B------:R-:W-:Y:S01]  /*0870*/  MOV R41, RZ ;  /* 0x000000ff00297202 */ /* 0x000fe20000000f00 */
[----:B------:R-:W-:Y:S01]  /*0880*/  @!P2 IMAD R21, R48, R27, R16 ;  /* 0x0000001b3015a224 */ /* 0x000fe200078e0210 */
[----:B0-----:R-:W-:Y:S01]  /*0890*/  @!P2 MOV R18, R56 ;  /* 0x000000380012a202 */ /* 0x001fe20000000f00 */
[----:B------:R-:W0:Y:S01]  /*08a0*/  @!P4 LDC.64 R16, c[0x0][0x390] ;  /* 0x0000e400ff10cb82 */ /* 0x000e220000000a00 */
[----:B------:R-:W-:-:S02]  /*08b0*/  @!P2 MOV R19, R59 ;  /* 0x0000003b0013a202 */ /* 0x000fc40000000f00 */
[----:B------:R3:W2:Y:S01]  /*08c0*/  @!P1 LDG.E R41, desc[UR6][R36.64] ;  /* 0x0000000624299981 */ /* 0x0006a2000c1e1900 */
[----:B------:R-:W-:Y:S02]  /*08d0*/  ISETP.GE.AND.EX P3, PT, R33, UR5, PT, P3 ;  /* 0x0000000521007c0c */ /* 0x000fe4000bf66330 */
[----:B------:R-:W-:Y:S01]  /*08e0*/  ISETP.GE.U32.AND P6, PT, R7, UR4, PT ;  /* 0x0000000407007c0c */ /* 0x000fe2000bfc6070 */
[----:B------:R-:W-:Y:S02]  /*08f0*/  @!P2 IMAD.WIDE.U32 R26, R48, R26, R18 ;  /* 0x0000001a301aa225 */ /* 0x000fe400078e0012 */
[----:B------:R-:W0:Y:S01]  /*0900*/  @!P5 LDC.64 R18, c[0x0][0x390] ;  /* 0x0000e400ff12db82 */ /* 0x000e220000000a00 */
[----:B------:R-:W-:Y:S02]  /*0910*/  ISETP.GE.AND.EX P6, PT, R35, UR5, PT, P6 ;  /* 0x0000000523007c0c */ /* 0x000fe4000bfc6360 */
[----:B------:R-:W-:Y:S02]  /*0920*/  @!P2 IADD3 R27, PT, PT, R27, R21, RZ ;  /* 0x000000151b1ba210 */ /* 0x000fe40007ffe0ff */
[----:B------:R-:W-:Y:S01]  /*0930*/  @!P2 LEA R30, P1, R26, R30, 0x1 ;  /* 0x0000001e1a1ea211 */ /* 0x000fe200078208ff */
[----:B-1----:R-:W-:-:S02]  /*0940*/  @!P4 IMAD R32, R15, R24, RZ ;  /* 0x000000180f20c224 */ /* 0x002fc400078e02ff */
[----:B------:R-:W1:Y:S01]  /*0950*/  @!P3 LDC.64 R22, c[0x0][0x3e0] ;  /* 0x0000f800ff16bb82 */ /* 0x000e620000000a00 */
[----:B------:R-:W-:Y:S02]  /*0960*/  @!P2 LEA.HI.X R31, R26, R31, R27, 0x1, P1 ;  /* 0x0000001f1a1fa211 */ /* 0x000fe400008f0c1b */
[----:B------:R-:W-:Y:S02]  /*0970*/  @!P4 MOV R26, R56 ;  /* 0x00000038001ac202 */ /* 0x000fe40000000f00 */
[----:B------:R-:W-:Y:S01]  /*0980*/  @!P4 MOV R27, R59 ;  /* 0x0000003b001bc202 */ /* 0x000fe20000000f00 */
[C---:B------:R-:W-:Y:S02]  /*0990*/  @!P4 IMAD R45, R46.reuse, R25, R32 ;  /* 0x000000192e2dc224 */ /* 0x040fe400078e0220 */
[----:B----4-:R-:W-:Y:S01]  /*09a0*/  @!P5 IMAD R34, R43, R28, RZ ;  /* 0x0000001c2b22d224 */ /* 0x010fe200078e02ff */
[----:B------:R-:W4:Y:S01]  /*09b0*/  @!P6 LDC.64 R20, c[0x0][0x3e0] ;  /* 0x0000f800ff14eb82 */ /* 0x000f220000000a00 */
[----:B------:R-:W-:Y:S01]  /*09c0*/  @!P4 IMAD.WIDE.U32 R24, R46, R24, R26 ;  /* 0x000000182e18c225 */ /* 0x000fe200078e001a */
[----:B------:R-:W-:-:S02]  /*09d0*/  @!P5 MOV R26, R56 ;  /* 0x00000038001ad202 */ /* 0x000fc40000000f00 */
[----:B------:R-:W-:Y:S01]  /*09e0*/  @!P5 MOV R27, R59 ;  /* 0x0000003b001bd202 */ /* 0x000fe20000000f00 */
[C---:B------:R-:W-:Y:S01]  /*09f0*/  @!P5 IMAD R47, R39.reuse, R29, R34 ;  /* 0x0000001d272fd224 */ /* 0x040fe200078e0222 */
[----:B------:R-:W-:Y:S02]  /*0a00*/  MOV R43, RZ ;  /* 0x000000ff002b7202 */ /* 0x000fe40000000f00 */
[----:B---3--:R-:W3:Y:S01]  /*0a10*/  @!P6 LDC.64 R36, c[0x0][0x390] ;  /* 0x0000e400ff24eb82 */ /* 0x008ee20000000a00 */
[----:B------:R-:W-:Y:S01]  /*0a20*/  @!P5 IMAD.WIDE.U32 R28, R39, R28, R26 ;  /* 0x0000001c271cd225 */ /* 0x000fe200078e001a */
[----:B------:R-:W-:Y:S02]  /*0a30*/  @!P4 IADD3 R32, PT, PT, R25, R45, RZ ;  /* 0x0000002d1920c210 */ /* 0x000fe40007ffe0ff */
[C---:B0-----:R-:W-:Y:S01]  /*0a40*/  @!P4 LEA R16, P1, R24.reuse, R16, 0x1 ;  /* 0x000000101810c211 */ /* 0x041fe200078208ff */
[----:B------:R-:W2:Y:S03]  /*0a50*/  @!P2 LDG.E R43, desc[UR6][R30.64] ;  /* 0x000000061e2ba981 */ /* 0x000ea6000c1e1900 */
[----:B------:R-:W0:Y:S01]  /*0a60*/  @!P3 LDC.64 R26, c[0x0][0x390] ;  /* 0x0000e400ff1abb82 */ /* 0x000e220000000a00 */
[----:B------:R-:W-:-:S02]  /*0a70*/  @!P4 LEA.HI.X R17, R24, R17, R32, 0x1, P1 ;  /* 0x000000111811c211 */ /* 0x000fc400008f0c20 */
[----:B------:R-:W-:Y:S02]  /*0a80*/  MOV R24, RZ ;  /* 0x000000ff00187202 */ /* 0x000fe40000000f00 */
[----:B------:R-:W-:Y:S02]  /*0a90*/  @!P5 IADD3 R25, PT, PT, R29, R47, RZ ;  /* 0x0000002f1d19d210 */ /* 0x000fe40007ffe0ff */
[C---:B------:R-:W-:Y:S02]  /*0aa0*/  @!P5 LEA R18, P2, R28.reuse, R18, 0x1 ;  /* 0x000000121c12d211 */ /* 0x040fe400078408ff */
[----:B------:R1:W2:Y:S02]  /*0ab0*/  @!P4 LDG.E R24, desc[UR6][R16.64] ;  /* 0x000000061018c981 */ /* 0x0002a4000c1e1900 */
[----:B------:R-:W-:Y:S01]  /*0ac0*/  @!P5 LEA.HI.X R19, R28, R19, R25, 0x1, P2 ;  /* 0x000000131c13d211 */ /* 0x000fe200010f0c19 */
[----:B-1----:R-:W-:Y:S01]  /*0ad0*/  @!P3 IMAD R25, R33, R22, RZ ;  /* 0x000000162119b224 */ /* 0x002fe200078e02ff */
[----:B------:R-:W-:-:S02]  /*0ae0*/  @!P3 MOV R16, R56 ;  /* 0x000000380010b202 */ /* 0x000fc40000000f00 */
[----:B------:R-:W-:Y:S01]  /*0af0*/  @!P3 MOV R17, R59 ;  /* 0x0000003b0011b202 */ /* 0x000fe20000000f00 */
[C---:B------:R-:W-:Y:S02]  /*0b00*/  @!P3 IMAD R25, R44.reuse, R23, R25 ;  /* 0x000000172c19b224 */ /* 0x040fe400078e0219 */
[----:B----4-:R-:W-:Y:S02]  /*0b10*/  @!P6 IMAD R28, R35, R20, RZ ;  /* 0x00000014231ce224 */ /* 0x010fe400078e02ff */
[----:B------:R-:W-:Y:S01]  /*0b20*/  @!P3 IMAD.WIDE.U32 R22, R44, R22, R16 ;  /* 0x000000162c16b225 */ /* 0x000fe200078e0010 */
[----:B------:R-:W-:Y:S02]  /*0b30*/  @!P6 MOV R16, R56 ;  /* 0x000000380010e202 */ /* 0x000fe40000000f00 */
[----:B------:R-:W-:Y:S01]  /*0b40*/  @!P6 MOV R17, R59 ;  /* 0x0000003b0011e202 */ /* 0x000fe20000000f00 */
[----:B------:R-:W-:Y:S01]  /*0b50*/  @!P6 IMAD R29, R7, R21, R28 ;  /* 0x00000015071de224 */ /* 0x000fe200078e021c */
[----:B------:R-:W-:-:S02]  /*0b60*/  MOV R47, RZ ;  /* 0x000000ff002f7202 */ /* 0x000fc40000000f00 */
[----:B------:R-:W-:Y:S01]  /*0b70*/  @!P3 IADD3 R23, PT, PT, R23, R25, RZ ;  /* 0x000000191717b210 */ /* 0x000fe20007ffe0ff */
[----:B------:R-:W-:Y:S01]  /*0b80*/  @!P6 IMAD.WIDE.U32 R20, R7, R20, R16 ;  /* 0x000000140714e225 */ /* 0x000fe200078e0010 */
[C---:B0-----:R-:W-:Y:S02]  /*0b90*/  @!P3 LEA R26, P1, R22.reuse, R26, 0x1 ;  /* 0x0000001a161ab211 */ /* 0x041fe400078208ff */
[----:B------:R-:W-:Y:S01]  /*0ba0*/  MOV R49, RZ ;  /* 0x000000ff00317202 */ /* 0x000fe20000000f00 */
[----:B------:R0:W4:Y:S01]  /*0bb0*/  @!P5 LDG.E R47, desc[UR6][R18.64] ;  /* 0x00000006122fd981 */ /* 0x000122000c1e1900 */
[----:B------:R-:W-:Y:S02]  /*0bc0*/  @!P3 LEA.HI.X R27, R22, R27, R23, 0x1, P1 ;  /* 0x0000001b161bb211 */ /* 0x000fe400008f0c17 */
[----:B------:R-:W-:Y:S02]  /*0bd0*/  @!P6 IADD3 R17, PT, PT, R21, R29, RZ ;  /* 0x0000001d1511e210 */ /* 0x000fe40007ffe0ff */
[----:B---3--:R-:W-:Y:S01]  /*0be0*/  @!P6 LEA R16, P1, R20, R36, 0x1 ;  /* 0x000000241410e211 */ /* 0x008fe200078208ff */
[----:B------:R-:W3:Y:S01]  /*0bf0*/  @!P3 LDG.E R49, desc[UR6][R26.64] ;  /* 0x000000061a31b981 */ /* 0x000ee2000c1e1900 */
[----:B------:R-:W-:-:S02]  /*0c00*/  MOV R51, RZ ;  /* 0x000000ff00337202 */ /* 0x000fc40000000f00 */
[----:B------:R-:W-:-:S05]  /*0c10*/  @!P6 LEA.HI.X R17, R20, R37, R17, 0x1, P1 ;  /* 0x000000251411e211 */ /* 0x000fca00008f0c11 */
[----:B------:R1:W3:Y:S01]  /*0c20*/  @!P6 LDG.E R51, desc[UR6][R16.64] ;  /* 0x000000061033e981 */ /* 0x0002e2000c1e1900 */
[----:B------:R-:W-:Y:S02]  /*0c30*/  ISETP.GT.AND P1, PT, R4, 0x1e, PT ;  /* 0x0000001e0400780c */ /* 0x000fe40003f24270 */
[----:B-----5:R-:W-:-:S04]  /*0c40*/  PRMT R37, R12, 0x7632, R37 ;  /* 0x000076320c257816 */ /* 0x020fc80000000025 */
[----:B------:R-:W-:Y:S02]  /*0c50*/  SHF.L.U32 R37, R37, 0x10, RZ ;  /* 0x0000001025257819 */ /* 0x000fe400000006ff */
[----:B------:R-:W-:-:S03]  /*0c60*/  SHF.L.U32 R12, R12, 0x10, RZ ;  /* 0x000000100c0c7819 */ /* 0x000fc600000006ff */
[----:B0-----:R-:W-:-:S04]  /*0c70*/  FMUL.FTZ R19, R37, R37 ;  /* 0x0000002525137220 */ /* 0x001fc80000410000 */
[----:B------:R-:W-:Y:S01]  /*0c80*/  FFMA.FTZ R19, R12, R12, R19 ;  /* 0x0000000c0c137223 */ /* 0x000fe20000010013 */
[----:B--2---:R-:W-:-:S04]  /*0c90*/  PRMT R39, R14, 0x7632, R39 ;  /* 0x000076320e277816 */ /* 0x004fc80000000027 */
[----:B------:R-:W-:Y:S02]  /*0ca0*/  SHF.L.U32 R39, R39, 0x10, RZ ;  /* 0x0000001027277819 */ /* 0x000fe400000006ff */
[----:B------:R-:W-:-:S03]  /*0cb0*/  SHF.L.U32 R14, R14, 0x10, RZ ;  /* 0x000000100e0e7819 */ /* 0x000fc600000006ff */
[----:B-1----:R-:W-:Y:S01]  /*0cc0*/  FMUL.FTZ R17, R39, R39 ;  /* 0x0000002727117220 */ /* 0x002fe20000410000 */
[----:B------:R-:W-:-:S04]  /*0cd0*/  PRMT R32, R41, 0x7632, R32 ;  /* 0x0000763229207816 */ /* 0x000fc80000000020 */
[----:B------:R-:W-:Y:S01]  /*0ce0*/  SHF.L.U32 R32, R32, 0x10, RZ ;  /* 0x0000001020207819 */ /* 0x000fe200000006ff */
[----:B------:R-:W-:Y:S01]  /*0cf0*/  FFMA.FTZ R16, R14, R14, R17 ;  /* 0x0000000e0e107223 */ /* 0x000fe20000010011 */
[----:B------:R-:W-:Y:S01]  /*0d00*/  SHF.L.U32 R41, R41, 0x10, RZ ;  /* 0x0000001029297819 */ /* 0x000fe200000006ff */
[----:B------:R-:W-:Y:S01]  /*0d10*/  FADD.FTZ R19, RZ, R19 ;  /* 0x00000013ff137221 */ /* 0x000fe20000010000 */
[----:B------:R-:W-:Y:S01]  /*0d20*/  FADD.FTZ R18, R12, R37 ;  /* 0x000000250c127221 */ /* 0x000fe20000010000 */
[----:B------:R-:W-:Y:S01]  /*0d30*/  FMUL.FTZ R20, R32, R32 ;  /* 0x0000002020147220 */ /* 0x000fe20000410000 */
[----:B------:R-:W-:Y:S01]  /*0d40*/  FADD.FTZ R21, R14, R39 ;  /* 0x000000270e157221 */ /* 0x000fe20000010000 */
[----:B------:R-:W-:Y:S01]  /*0d50*/  FADD.FTZ R16, R19, R16 ;  /* 0x0000001013107221 */ /* 0x000fe20000010000 */
[----:B------:R-:W-:Y:S01]  /*0d60*/  FADD.FTZ R18, RZ, R18 ;  /* 0x00000012ff127221 */ /* 0x000fe20000010000 */
[C---:B------:R-:W-:Y:S01]  /*0d70*/  FFMA.FTZ R19, R41.reuse, R41, R20 ;  /* 0x0000002929137223 */ /* 0x040fe20000010014 */
[----:B------:R-:W-:-:S02]  /*0d80*/  FADD.FTZ R17, R41, R32 ;  /* 0x0000002029117221 */ /* 0x000fc40000010000 */
[----:B------:R-:W-:Y:S01]  /*0d90*/  FADD.FTZ R18, R18, R21 ;  /* 0x0000001512127221 */ /* 0x000fe20000010000 */
[----:B------:R-:W-:-:S03]  /*0da0*/  FADD.FTZ R16, R16, R19 ;  /* 0x0000001310107221 */ /* 0x000fc60000010000 */
[----:B------:R-:W-:Y:S01]  /*0db0*/  FADD.FTZ R17, R18, R17 ;  /* 0x0000001112117221 */ /* 0x000fe20000010000 */
[----:B------:R-:W-:-:S04]  /*0dc0*/  PRMT R34, R43, 0x7632, R34 ;  /* 0x000076322b227816 */ /* 0x000fc80000000022 */
[----:B------:R-:W-:Y:S02]  /*0dd0*/  SHF.L.U32 R34, R34, 0x10, RZ ;  /* 0x0000001022227819 */ /* 0x000fe400000006ff */
[----:B------:R-:W-:-:S03]  /*0de0*/  SHF.L.U32 R43, R43, 0x10, RZ ;  /* 0x000000102b2b7819 */ /* 0x000fc600000006ff */
[----:B------:R-:W-:Y:S01]  /*0df0*/  FMUL.FTZ R20, R34, R34 ;  /* 0x0000002222147220 */ /* 0x000fe20000410000 */
[----:B------:R-:W-:-:S03]  /*0e00*/  PRMT R45, R24, 0x7632, R45 ;  /* 0x00007632182d7816 */ /* 0x000fc6000000002d */
[----:B------:R-:W-:Y:S01]  /*0e10*/  FFMA.FTZ R19, R43, R43, R20 ;  /* 0x0000002b2b137223 */ /* 0x000fe20000010014 */
[----:B------:R-:W-:Y:S01]  /*0e20*/  SHF.L.U32 R45, R45, 0x10, RZ ;  /* 0x000000102d2d7819 */ /* 0x000fe200000006ff */
[----:B------:R-:W-:Y:S01]  /*0e30*/  FADD.FTZ R18, R43, R34 ;  /* 0x000000222b127221 */ /* 0x000fe20000010000 */
[----:B------:R-:W-:Y:S01]  /*0e40*/  SHF.L.U32 R36, R24, 0x10, RZ ;  /* 0x0000001018247819 */ /* 0x000fe200000006ff */
[----:B------:R-:W-:Y:S02]  /*0e50*/  FADD.FTZ R16, R16, R19 ;  /* 0x0000001310107221 */ /* 0x000fe40000010000 */
[----:B------:R-:W-:Y:S01]  /*0e60*/  FMUL.FTZ R19, R45, R45 ;  /* 0x0000002d2d137220 */ /* 0x000fe20000410000 */
[----:B------:R-:W-:Y:S01]  /*0e70*/  FADD.FTZ R17, R17, R18 ;  /* 0x0000001211117221 */ /* 0x000fe20000010000 */
[C---:B------:R-:W-:Y:S02]  /*0e80*/  FADD.FTZ R18, R36.reuse, R45 ;  /* 0x0000002d24127221 */ /* 0x040fe40000010000 */
[----:B------:R-:W-:-:S02]  /*0e90*/  FFMA.FTZ R19, R36, R36, R19 ;  /* 0x0000002424137223 */ /* 0x000fc40000010013 */
[----:B------:R-:W-:Y:S02]  /*0ea0*/  FADD.FTZ R17, R17, R18 ;  /* 0x0000001211117221 */ /* 0x000fe40000010000 */
[----:B------:R-:W-:Y:S01]  /*0eb0*/  FADD.FTZ R16, R16, R19 ;  /* 0x0000001310107221 */ /* 0x000fe20000010000 */
[----:B----4-:R-:W-:-:S04]  /*0ec0*/  PRMT R38, R47, 0x7632, R38 ;  /* 0x000076322f267816 */ /* 0x010fc80000000026 */
[----:B------:R-:W-:Y:S02]  /*0ed0*/  SHF.L.U32 R38, R38, 0x10, RZ ;  /* 0x0000001026267819 */ /* 0x000fe400000006ff */
[----:B---3--:R-:W-:Y:S02]  /*0ee0*/  PRMT R40, R49, 0x7632, R40 ;  /* 0x0000763231287816 */ /* 0x008fe40000000028 */
[----:B------:R-:W-:Y:S01]  /*0ef0*/  SHF.L.U32 R47, R47, 0x10, RZ ;  /* 0x000000102f2f7819 */ /* 0x000fe200000006ff */
[----:B------:R-:W-:Y:S01]  /*0f00*/  FMUL.FTZ R20, R38, R38 ;  /* 0x0000002626147220 */ /* 0x000fe20000410000 */
[----:B------:R-:W-:Y:S02]  /*0f10*/  SHF.L.U32 R40, R40, 0x10, RZ ;  /* 0x0000001028287819 */ /* 0x000fe400000006ff */
[----:B------:R-:W-:Y:S01]  /*0f20*/  PRMT R42, R51, 0x7632, R42 ;  /* 0x00007632332a7816 */ /* 0x000fe2000000002a */
        /* <DEDUP_REMOVED lines=54> */
.L_x_2122:
[----:B------:R-:W-:Y:S05]  /*1290*/  BSYNC.RECONVERGENT B0 ;  /* 0x0000000000007941 */ /* 0x000fea0003800200 */
.L_x_2121:
        /* <DEDUP_REMOVED lines=39> */
.L_x_2124:
[----:B------:R-:W-:Y:S05]  /*1510*/  BSYNC.RECONVERGENT B0 ;  /* 0x0000000000007941 */ /* 0x000fea0003800200 */
.L_x_2123:
        /* <DEDUP_REMOVED lines=26> */
.L_x_2127:
[----:B---3--:R-:W3:Y:S04]  /*16c0*/  LDG.E.STRONG.GPU R18, desc[UR6][R16.64] ;  /* 0x0000000610127981 */ /* 0x008ee8000c1ef900 */
[----:B---3--:R-:W-:Y:S01]  /*16d0*/  CCTL.IVALL ;  /* 0x00000000ff00798f */ /* 0x008fe20002000000 */
[----:B------:R-:W-:Y:S05]  /*16e0*/  YIELD ;  /* 0x0000000000007946 */ /* 0x000fea0003800000 */
[----:B------:R-:W-:-:S13]  /*16f0*/  ISETP.NE.AND P1, PT, R18, R23, PT ;  /* 0x000000171200720c */ /* 0x000fda0003f25270 */
[----:B------:R-:W-:Y:S05]  /*1700*/  @P1 BRA `(.L_x_2127) ;  /* 0xfffffffc00ec1947 */ /* 0x000fea000383ffff */
.L_x_2126:
[----:B------:R-:W-:Y:S05]  /*1710*/  WARPSYNC.ALL ;  /* 0x0000000000007948 */ /* 0x000fea0003800000 */
[----:B------:R-:W-:Y:S01]  /*1720*/  BAR.SYNC.DEFER_BLOCKING 0x0 ;  /* 0x0000000000007b1d */ /* 0x000fe20000010000 */
[----:B------:R-:W-:-:S05]  /*1730*/  HFMA2 R26, -RZ, RZ, 0, 0 ;  /* 0x00000000ff1a7431 */ /* 0x000fca00000001ff */
[----:B------:R-:W-:Y:S05]  /*1740*/  @!P3 BRA `(.L_x_2128) ;  /* 0x000000040020b947 */ /* 0x000fea0003800000 */
[CC--:B------:R-:W-:Y:S01]  /*1750*/  LEA R20, R5.reuse, R0.reuse, 0x1 ;  /* 0x0000000005147211 */ /* 0x0c0fe200078e08ff */
[C-C-:B------:R-:W-:Y:S01]  /*1760*/  IMAD R26, R5.reuse, 0x6, R0.reuse ;  /* 0x00000006051a7824 */ /* 0x140fe200078e0200 */
[CC--:B--2---:R-:W-:Y:S01]  /*1770*/  LEA R22, R5.reuse, R0.reuse, 0x2 ;  /* 0x0000000005167211 */ /* 0x0c4fe200078e10ff */
[C-C-:B------:R-:W-:Y:S01]  /*1780*/  IMAD R28, R5.reuse, 0x5, R0.reuse ;  /* 0x00000005051c7824 */ /* 0x140fe200078e0200 */
[----:B------:R-:W-:Y:S01]  /*1790*/  IADD3 R62, PT, PT, R0, R5, RZ ;  /* 0x00000005003e7210 */ /* 0x000fe20007ffe0ff */
[--C-:B------:R-:W-:Y:S01]  /*17a0*/  IMAD R30, R5, 0x3, R0.reuse ;  /* 0x00000003051e7824 */ /* 0x100fe200078e0200 */
[----:B-1-3--:R-:W-:Y:S01]  /*17b0*/  IADD3 R21, PT, PT, -R3, RZ, RZ ;  /* 0x000000ff03157210 */ /* 0x00afe20007ffe1ff */
[----:B------:R-:W-:Y:S01]  /*17c0*/  IMAD R60, R5, 0x7, R0 ;  /* 0x00000007053c7824 */ /* 0x000fe200078e0200 */
[----:B------:R-:W-:Y:S01]  /*17d0*/  MOV R64, R0 ;  /* 0x0000000000407202 */ /* 0x000fe20000000f00 */
[----:B------:R-:W-:-:S06]  /*17e0*/  UMOV UR4, URZ ;  /* 0x000000ff00047c82 */ /* 0x000fcc0008000000 */
.L_x_2129:
        /* <DEDUP_REMOVED lines=62> */
.L_x_2128:
        /* <DEDUP_REMOVED lines=13> */
[----:B--2---:R-:W-:-:S04]  /*1ca0*/  IADD3 R22, PT, PT, R26, 0x3, RZ ;  /* 0x000000031a167810 */ /* 0x004fc80007ffe0ff */
[----:B------:R-:W-:Y:S01]  /*1cb0*/  ISETP.EQ.OR P6, PT, R22, R3, P2 ;  /* 0x000000031600720c */ /* 0x000fe200017c2670 */
[----:B------:R-:W-:-:S04]  /*1cc0*/  @!P3 IMAD R17, R26, R5, R0 ;  /* 0x000000051a11b224 */ /* 0x000fc800078e0200 */
[----:B------:R-:W-:Y:S02]  /*1cd0*/  @!P4 IMAD R19, R16, R5, R0 ;  /* 0x000000051013c224 */ /* 0x000fe400078e0200 */
[----:B------:R-:W-:-:S04]  /*1ce0*/  @!P3 IMAD.WIDE.U32 R16, R17, 0x8, R66 ;  /* 0x000000081110b825 */ /* 0x000fc800078e0042 */
[-C--:B-1----:R-:W-:Y:S02]  /*1cf0*/  @!P5 IMAD R21, R18, R5.reuse, R0 ;  /* 0x000000051215d224 */ /* 0x082fe400078e0200 */
        /* <DEDUP_REMOVED lines=17> */
.L_x_2130:
        /* <DEDUP_REMOVED lines=18> */
.L_x_2131:
        /* <DEDUP_REMOVED lines=9> */
.L_x_2132:
[----:B------:R-:W-:Y:S05]  /*1fc0*/  BSYNC.RECONVERGENT B0 ;  /* 0x0000000000007941 */ /* 0x000fea0003800200 */
.L_x_2125:
[----:B------:R-:W4:Y:S01]  /*1fd0*/  S2UR UR5, SR_CgaCtaId ;  /* 0x00000000000579c3 */ /* 0x000f220000008800 */
[----:B------:R-:W5:Y:S01]  /*1fe0*/  LDCU UR8, c[0x0][0x414] ;  /* 0x00008280ff0877ac */ /* 0x000f620008000800 */
[----:B--2---:R-:W-:Y:S01]  /*1ff0*/  LOP3.LUT R22, R10, 0xffff, RZ, 0xc0, !PT ;  /* 0x0000ffff0a167812 */ /* 0x004fe200078ec0ff */
[----:B------:R-:W-:-:S03]  /*2000*/  UMOV UR4, 0x400 ;  /* 0x0000040000047882 */ /* 0x000fc60000000000 */
[----:B------:R-:W-:Y:S02]  /*2010*/  IADD3 R29, PT, PT, R53, R22, RZ ;  /* 0x00000016351d7210 */ /* 0x000fe40007ffe0ff */
[----:B---3--:R-:W2:Y:S08]  /*2020*/  @P0 LDC.64 R16, c[0x0][0x388] ;  /* 0x0000e200ff100b82 */ /* 0x008eb00000000a00 */
[----:B-1----:R-:W1:Y:S01]  /*2030*/  LDC.64 R20, c[0x0][0x398] ;  /* 0x0000e600ff147b82 */ /* 0x002e620000000a00 */
[----:B----4-:R-:W-:-:S07]  /*2040*/  ULEA UR4, UR5, UR4, 0x18 ;  /* 0x0000000405047291 */ /* 0x010fce000f8ec0ff */
[----:B------:R-:W3:Y:S01]  /*2050*/  LDC.64 R18, c[0x0][0x3a0] ;  /* 0x0000e800ff127b82 */ /* 0x000ee20000000a00 */
[----:B------:R-:W4:Y:S01]  /*2060*/  LDCU UR5, c[0x0][0x404] ;  /* 0x00008080ff0577ac */ /* 0x000f220008000800 */
[----:B--2---:R-:W-:-:S04]  /*2070*/  @P0 IMAD.WIDE R22, R8, 0x8, R16 ;  /* 0x0000000808160825 */ /* 0x004fc800078e0210 */
[----:B-----5:R-:W-:Y:S01]  /*2080*/  @P0 FMUL.FTZ R16, R24, UR8 ;  /* 0x0000000818100c20 */ /* 0x020fe20008410000 */
[----:B------:R-:W-:Y:S01]  /*2090*/  @P0 FMUL.FTZ R17, R25, UR8 ;  /* 0x0000000819110c20 */ /* 0x000fe20008410000 */
[----:B------:R-:W-:Y:S04]  /*20a0*/  @!P2 STS.64 [UR4+0x88], R24 ;  /* 0x00008818ff00a988 */ /* 0x000fe80008000a04 */
[----:B------:R2:W-:Y:S01]  /*20b0*/  @P0 STG.E.64 desc[UR6][R22.64], R16 ;  /* 0x0000001016000986 */ /* 0x0005e2000c101b06 */
[C---:B-1----:R-:W-:Y:S01]  /*20c0*/  IMAD.WIDE R26, R29.reuse, 0x2, R20 ;  /* 0x000000021d1a7825 */ /* 0x042fe200078e0214 */
[----:B------:R-:W-:Y:S03]  /*20d0*/  BAR.SYNC.DEFER_BLOCKING 0x0 ;  /* 0x0000000000007b1d */ /* 0x000fe60000010000 */
[----:B---3--:R-:W-:-:S03]  /*20e0*/  IMAD.WIDE R28, R29, 0x2, R18 ;  /* 0x000000021d1c7825 */ /* 0x008fc600078e0212 */
[----:B------:R-:W0:Y:S04]  /*20f0*/  LDG.E.U16 R30, desc[UR6][R26.64] ;  /* 0x000000061a1e7981 */ /* 0x000e28000c1e1500 */
[----:B------:R-:W3:Y:S04]  /*2100*/  LDG.E.U16 R31, desc[UR6][R26.64+0x2] ;  /* 0x000002061a1f7981 */ /* 0x000ee8000c1e1500 */
[----:B------:R-:W5:Y:S04]  /*2110*/  LDG.E.U16 R53, desc[UR6][R28.64] ;  /* 0x000000061c357981 */ /* 0x000f68000c1e1500 */
[----:B------:R4:W5:Y:S01]  /*2120*/  LDG.E.U16 R55, desc[UR6][R28.64+0x2] ;  /* 0x000002061c377981 */ /* 0x000962000c1e1500 */
[----:B------:R-:W-:Y:S01]  /*2130*/  HFMA2 R21, -RZ, RZ, 1.875, 0 ;  /* 0x3f800000ff157431 */ /* 0x000fe200000001ff */
[----:B------:R-:W-:Y:S02]  /*2140*/  BSSY.RECONVERGENT B0, `(.L_x_2133) ;  /* 0x00001d1000007945 */ /* 0x000fe40003800200 */
[----:B------:R-:W1:Y:S01]  /*2150*/  LDS.64 R18, [UR4+0x88] ;  /* 0x00008804ff127984 */ /* 0x000e620008000a00 */
[----:B------:R-:W2:Y:S01]  /*2160*/  LDCU.U8 UR4, c[0x0][0x3fc] ;  /* 0x00007f80ff0477ac */ /* 0x000ea20008000000 */
[----:B----4-:R-:W-:-:S05]  /*2170*/  IMAD R29, R3, UR5, R54 ;  /* 0x00000005031d7c24 */ /* 0x010fca000f8e0236 */
[----:B--2---:R-:W-:-:S04]  /*2180*/  IADD3 R22, PT, PT, R29, 0x28, RZ ;  /* 0x000000281d167810 */ /* 0x004fc80007ffe0ff */
[----:B------:R-:W-:Y:S01]  /*2190*/  SHF.R.S32.HI R23, RZ, 0x1f, R22 ;  /* 0x0000001fff177819 */ /* 0x000fe20000011416 */
[----:B------:R-:W-:Y:S01]  /*21a0*/  UISETP.NE.AND UP0, UPT, UR4, URZ, UPT ;  /* 0x000000ff0400728c */ /* 0x000fe2000bf05270 */
[----:B-1----:R-:W-:-:S04]  /*21b0*/  FMUL.FTZ R20, R18, UR8 ;  /* 0x0000000812147c20 */ /* 0x002fc80008410000 */
[----:B------:R-:W-:-:S04]  /*21c0*/  FMUL.FTZ R18, R20, R20 ;  /* 0x0000001414127220 */ /* 0x000fc80000410000 */
[----:B------:R-:W-:-:S05]  /*21d0*/  FFMA.FTZ R18, R19, UR8, -R18 ;  /* 0x0000000813127c23 */ /* 0x000fca0008010812 */
[----:B------:R-:W-:-:S13]  /*21e0*/  FSETP.GTU.FTZ.AND P1, PT, R18, RZ, PT ;  /* 0x000000ff1200720b */ /* 0x000fda0003f3c000 */
[----:B------:R-:W1:Y:S02]  /*21f0*/  @P1 LDC R17, c[0x0][0x3a8] ;  /* 0x0000ea00ff111b82 */ /* 0x000e640000000800 */
[----:B-1----:R-:W-:Y:S01]  /*2200*/  @P1 FADD.FTZ R16, R18, R17 ;  /* 0x0000001112101221 */ /* 0x002fe20000010000 */
[----:B------:R-:W-:-:S03]  /*2210*/  SHF.R.S32.HI R18, RZ, 0x1f, R29 ;  /* 0x0000001fff127819 */ /* 0x000fc6000001141d */
[----:B------:R1:W2:Y:S01]  /*2220*/  @P1 MUFU.RSQ R21, R16 ;  /* 0x0000001000151308 */ /* 0x0002a20000001400 */
[----:B0-----:R-:W-:Y:S02]  /*2230*/  SHF.L.U32 R24, R30, 0x10, RZ ;  /* 0x000000101e187819 */ /* 0x001fe400000006ff */
[----:B---3--:R-:W-:Y:S02]  /*2240*/  SHF.L.U32 R25, R31, 0x10, RZ ;  /* 0x000000101f197819 */ /* 0x008fe400000006ff */
[----:B-----5:R-:W-:Y:S02]  /*2250*/  SHF.L.U32 R27, R53, 0x10, RZ ;  /* 0x00000010351b7819 */ /* 0x020fe400000006ff */
[----:B------:R-:W-:Y:S01]  /*2260*/  SHF.L.U32 R26, R55, 0x10, RZ ;  /* 0x00000010371a7819 */ /* 0x000fe200000006ff */
[----:B-12---:R-:W-:Y:S06]  /*2270*/  BRA.U UP0, `(.L_x_2134) ;  /* 0x0000000900dc7547 */ /* 0x006fec000b800000 */
[----:B------:R-:W0:Y:S01]  /*2280*/  LDCU.64 UR8, c[0x0][0x3e8] ;  /* 0x00007d00ff0877ac */ /* 0x000e220008000a00 */
[----:B------:R-:W-:Y:S01]  /*2290*/  BSSY.RECONVERGENT B1, `(.L_x_2135) ;  /* 0x000001a000017945 */ /* 0x000fe20003800200 */
[----:B0-----:R-:W-:Y:S02]  /*22a0*/  ISETP.GE.U32.AND P2, PT, R29, UR8, PT ;  /* 0x000000081d007c0c */ /* 0x001fe4000bf46070 */
[----:B------:R-:W-:Y:S02]  /*22b0*/  ISETP.GE.U32.AND P3, PT, R52, UR8, PT ;  /* 0x0000000834007c0c */ /* 0x000fe4000bf66070 */
[----:B------:R-:W-:Y:S02]  /*22c0*/  ISETP.GE.AND.EX P2, PT, R18, UR9, PT, P2 ;  /* 0x0000000912007c0c */ /* 0x000fe4000bf46320 */
[----:B------:R-:W-:Y:S02]  /*22d0*/  ISETP.GE.U32.AND P5, PT, R50, UR8, PT ;  /* 0x0000000832007c0c */ /* 0x000fe4000bfa6070 */
[----:B------:R-:W-:-:S02]  /*22e0*/  ISETP.GE.U32.AND P1, PT, R48, UR8, PT ;  /* 0x0000000830007c0c */ /* 0x000fc4000bf26070 */
[----:B------:R-:W-:-:S07]  /*22f0*/  ISETP.GE.AND.EX P3, PT, R9, UR9, PT, P3 ;  /* 0x0000000909007c0c */ /* 0x000fce000bf66330 */
[----:B------:R-:W-:Y:S06]  /*2300*/  @P2 BRA `(.L_x_2136) ;  /* 0x0000000000482947 */ /* 0x000fec0003800000 */
[----:B------:R-:W0:Y:S01]  /*2310*/  LDCU.64 UR10, c[0x0][0x3e0] ;  /* 0x00007c00ff0a77ac */ /* 0x000e220008000a00 */
[----:B------:R-:W-:Y:S01]  /*2320*/  MOV R16, R56 ;  /* 0x0000003800107202 */ /* 0x000fe20000000f00 */
[--C-:B------:R-:W-:Y:S01]  /*2330*/  FADD.FTZ R12, R12, -R20.reuse ;  /* 0x800000140c0c7221 */ /* 0x100fe20000010000 */
[----:B------:R-:W-:Y:S01]  /*2340*/  MOV R17, R59 ;  /* 0x0000003b00117202 */ /* 0x000fe20000000f00 */
[----:B------:R-:W1:Y:S01]  /*2350*/  LDCU.64 UR4, c[0x0][0x380] ;  /* 0x00007000ff0477ac */ /* 0x000e620008000a00 */
[----:B------:R-:W-:Y:S01]  /*2360*/  FADD.FTZ R28, R37, -R20 ;  /* 0x80000014251c7221 */ /* 0x000fe20000010000 */
[----:B------:R-:W-:-:S03]  /*2370*/  FMUL.FTZ R12, R12, R21 ;  /* 0x000000150c0c7220 */ /* 0x000fc60000410000 */
[----:B------:R-:W-:Y:S01]  /*2380*/  FMUL.FTZ R28, R28, R21 ;  /* 0x000000151c1c7220 */ /* 0x000fe20000410000 */
[----:B------:R-:W-:Y:S01]  /*2390*/  FFMA.FTZ R12, R24, R12, R27 ;  /* 0x0000000c180c7223 */ /* 0x000fe2000001001b */
[----:B0-----:R-:W-:Y:S02]  /*23a0*/  IMAD R18, R18, UR10, RZ ;  /* 0x0000000a12127c24 */ /* 0x001fe4000f8e02ff */
        /* <DEDUP_REMOVED lines=8> */
.L_x_2136:
[----:B------:R-:W-:Y:S05]  /*2430*/  BSYNC.RECONVERGENT B1 ;  /* 0x0000000000017941 */ /* 0x000fea0003800200 */
.L_x_2135:
[----:B------:R-:W-:Y:S04]  /*2440*/  BSSY.RECONVERGENT B1, `(.L_x_2137) ;  /* 0x0000014000017945 */ /* 0x000fe80003800200 */
[----:B------:R-:W-:Y:S05]  /*2450*/  @P3 BRA `(.L_x_2138) ;  /* 0x0000000000483947 */ /* 0x000fea0003800000 */
[----:B------:R-:W1:Y:S01]  /*2460*/  LDCU.64 UR4, c[0x0][0x3e0] ;  /* 0x00007c00ff0477ac */ /* 0x000e620008000a00 */
[----:B------:R-:W-:Y:S01]  /*2470*/  MOV R16, R56 ;  /* 0x0000003800107202 */ /* 0x000fe20000000f00 */
[--C-:B------:R-:W-:Y:S01]  /*2480*/  FADD.FTZ R14, R14, -R20.reuse ;  /* 0x800000140e0e7221 */ /* 0x100fe20000010000 */
[----:B0-----:R-:W-:Y:S01]  /*2490*/  MOV R17, R59 ;  /* 0x0000003b00117202 */ /* 0x001fe20000000f00 */
[----:B------:R-:W0:Y:S01]  /*24a0*/  LDCU.64 UR10, c[0x0][0x380] ;  /* 0x00007000ff0a77ac */ /* 0x000e220008000a00 */
[----:B------:R-:W-:Y:S01]  /*24b0*/  FADD.FTZ R12, R39, -R20 ;  /* 0x80000014270c7221 */ /* 0x000fe20000010000 */
[----:B------:R-:W-:-:S03]  /*24c0*/  FMUL.FTZ R14, R14, R21 ;  /* 0x000000150e0e7220 */ /* 0x000fc60000410000 */
[----:B------:R-:W-:Y:S01]  /*24d0*/  FMUL.FTZ R12, R12, R21 ;  /* 0x000000150c0c7220 */ /* 0x000fe20000410000 */
[----:B------:R-:W-:-:S03]  /*24e0*/  FFMA.FTZ R14, R24, R14, R27 ;  /* 0x0000000e180e7223 */ /* 0x000fc6000001001b */
        /* <DEDUP_REMOVED lines=9> */
.L_x_2138:
[----:B------:R-:W-:Y:S05]  /*2580*/  BSYNC.RECONVERGENT B1 ;  /* 0x0000000000017941 */ /* 0x000fea0003800200 */
.L_x_2137:
        /* <DEDUP_REMOVED lines=12> */
[----:B------:R-:W2:Y:S01]  /*2650*/  LDCU.64 UR4, c[0x0][0x3e0] ;  /* 0x00007c00ff0477ac */ /* 0x000ea20008000a00 */
[----:B------:R-:W-:Y:S01]  /*2660*/  MOV R16, R56 ;  /* 0x0000003800107202 */ /* 0x000fe20000000f00 */
[--C-:B------:R-:W-:Y:S01]  /*2670*/  FADD.FTZ R12, R41, -R20.reuse ;  /* 0x80000014290c7221 */ /* 0x100fe20000010000 */
[----:B01----:R-:W-:Y:S01]  /*2680*/  MOV R17, R59 ;  /* 0x0000003b00117202 */ /* 0x003fe20000000f00 */
[----:B------:R-:W0:Y:S01]  /*2690*/  LDCU.64 UR10, c[0x0][0x380] ;  /* 0x00007000ff0a77ac */ /* 0x000e220008000a00 */
[----:B------:R-:W-:Y:S01]  /*26a0*/  FADD.FTZ R32, R32, -R20 ;  /* 0x8000001420207221 */ /* 0x000fe20000010000 */
[----:B------:R-:W-:-:S03]  /*26b0*/  FMUL.FTZ R12, R12, R21 ;  /* 0x000000150c0c7220 */ /* 0x000fc60000410000 */
[----:B------:R-:W-:Y:S01]  /*26c0*/  FMUL.FTZ R32, R32, R21 ;  /* 0x0000001520207220 */ /* 0x000fe20000410000 */
[----:B------:R-:W-:-:S03]  /*26d0*/  FFMA.FTZ R12, R24, R12, R27 ;  /* 0x0000000c180c7223 */ /* 0x000fc6000001001b */
[----:B------:R-:W-:Y:S01]  /*26e0*/  FFMA.FTZ R29, R25, R32, R26 ;  /* 0x00000020191d7223 */ /* 0x000fe2000001001a */
        /* <DEDUP_REMOVED lines=8> */
.L_x_2140:
[----:B------:R-:W-:Y:S05]  /*2770*/  BSYNC.RECONVERGENT B1 ;  /* 0x0000000000017941 */ /* 0x000fea0003800200 */
.L_x_2139:
[----:B------:R-:W-:Y:S04]  /*2780*/  BSSY.RECONVERGENT B1, `(.L_x_2141) ;  /* 0x0000014000017945 */ /* 0x000fe80003800200 */
[----:B------:R-:W-:Y:S05]  /*2790*/  @P1 BRA `(.L_x_2142) ;  /* 0x0000000000481947 */ /* 0x000fea0003800000 */
[----:B------:R-:W3:Y:S01]  /*27a0*/  LDCU.64 UR4, c[0x0][0x3e0] ;  /* 0x00007c00ff0477ac */ /* 0x000ee20008000a00 */
[----:B------:R-:W-:Y:S01]  /*27b0*/  MOV R16, R56 ;  /* 0x0000003800107202 */ /* 0x000fe20000000f00 */
[--C-:B------:R-:W-:Y:S01]  /*27c0*/  FADD.FTZ R12, R43, -R20.reuse ;  /* 0x800000142b0c7221 */ /* 0x100fe20000010000 */
[----:B012---:R-:W-:Y:S01]  /*27d0*/  MOV R17, R59 ;  /* 0x0000003b00117202 */ /* 0x007fe20000000f00 */
[----:B------:R-:W0:Y:S01]  /*27e0*/  LDCU.64 UR10, c[0x0][0x380] ;  /* 0x00007000ff0a77ac */ /* 0x000e220008000a00 */
[----:B------:R-:W-:Y:S01]  /*27f0*/  FADD.FTZ R34, R34, -R20 ;  /* 0x8000001422227221 */ /* 0x000fe20000010000 */
[----:B------:R-:W-:-:S03]  /*2800*/  FMUL.FTZ R12, R12, R21 ;  /* 0x000000150c0c7220 */ /* 0x000fc60000410000 */
[----:B------:R-:W-:Y:S01]  /*2810*/  FMUL.FTZ R34, R34, R21 ;  /* 0x0000001522227220 */ /* 0x000fe20000410000 */
[----:B------:R-:W-:-:S03]  /*2820*/  FFMA.FTZ R12, R24, R12, R27 ;  /* 0x0000000c180c7223 */ /* 0x000fc6000001001b */
[----:B------:R-:W-:Y:S01]  /*2830*/  FFMA.FTZ R29, R25, R34, R26 ;  /* 0x00000022191d7223 */ /* 0x000fe2000001001a */
        /* <DEDUP_REMOVED lines=8> */
.L_x_2142:
[----:B------:R-:W-:Y:S05]  /*28c0*/  BSYNC.RECONVERGENT B1 ;  /* 0x0000000000017941 */ /* 0x000fea0003800200 */
.L_x_2141:
[----:B------:R-:W-:Y:S04]  /*28d0*/  BSSY.RECONVERGENT B1, `(.L_x_2143) ;  /* 0x0000014000017945 */ /* 0x000fe80003800200 */
[----:B------:R-:W-:Y:S05]  /*28e0*/  @P6 BRA `(.L_x_2144) ;  /* 0x0000000000486947 */ /* 0x000fea0003800000 */
[----:B------:R-:W4:Y:S01]  /*28f0*/  LDCU.64 UR4, c[0x0][0x3e0] ;  /* 0x00007c00ff0477ac */ /* 0x000f220008000a00 */
[----:B------:R-:W-:Y:S01]  /*2900*/  MOV R16, R56 ;  /* 0x0000003800107202 */ /* 0x000fe20000000f00 */
[--C-:B------:R-:W-:Y:S01]  /*2910*/  FADD.FTZ R36, R36, -R20.reuse ;  /* 0x8000001424247221 */ /* 0x100fe20000010000 */
[----:B0123--:R-:W-:Y:S01]  /*2920*/  MOV R17, R59 ;  /* 0x0000003b00117202 */ /* 0x00ffe20000000f00 */
[----:B------:R-:W0:Y:S01]  /*2930*/  LDCU.64 UR10, c[0x0][0x380] ;  /* 0x00007000ff0a77ac */ /* 0x000e220008000a00 */
[----:B------:R-:W-:Y:S01]  /*2940*/  FADD.FTZ R12, R45, -R20 ;  /* 0x800000142d0c7221 */ /* 0x000fe20000010000 */
[----:B------:R-:W-:-:S03]  /*2950*/  FMUL.FTZ R36, R36, R21 ;  /* 0x0000001524247220 */ /* 0x000fc60000410000 */
[----:B------:R-:W-:Y:S01]  /*2960*/  FMUL.FTZ R12, R12, R21 ;  /* 0x000000150c0c7220 */ /* 0x000fe20000410000 */
[----:B------:R-:W-:-:S03]  /*2970*/  FFMA.FTZ R36, R24, R36, R27 ;  /* 0x0000002418247223 */ /* 0x000fc6000001001b */
        /* <DEDUP_REMOVED lines=9> */
.L_x_2144:
[----:B------:R-:W-:Y:S05]  /*2a10*/  BSYNC.RECONVERGENT B1 ;  /* 0x0000000000017941 */ /* 0x000fea0003800200 */
.L_x_2143:
[----:B------:R-:W-:Y:S04]  /*2a20*/  BSSY.RECONVERGENT B1, `(.L_x_2145) ;  /* 0x0000014000017945 */ /* 0x000fe80003800200 */
[----:B------:R-:W-:Y:S05]  /*2a30*/  @P2 BRA `(.L_x_2146) ;  /* 0x0000000000482947 */ /* 0x000fea0003800000 */
[----:B------:R-:W5:Y:S01]  /*2a40*/  LDCU.64 UR4, c[0x0][0x3e0] ;  /* 0x00007c00ff0477ac */ /* 0x000f620008000a00 */
[----:B------:R-:W-:Y:S01]  /*2a50*/  MOV R16, R56 ;  /* 0x0000003800107202 */ /* 0x000fe20000000f00 */
[--C-:B------:R-:W-:Y:S01]  /*2a60*/  FADD.FTZ R12, R47, -R20.reuse ;  /* 0x800000142f0c7221 */ /* 0x100fe20000010000 */
[----:B01234-:R-:W-:Y:S01]  /*2a70*/  MOV R17, R59 ;  /* 0x0000003b00117202 */ /* 0x01ffe20000000f00 */
[----:B------:R-:W0:Y:S01]  /*2a80*/  LDCU.64 UR10, c[0x0][0x380] ;  /* 0x00007000ff0a77ac */ /* 0x000e220008000a00 */
[----:B------:R-:W-:Y:S01]  /*2a90*/  FADD.FTZ R38, R38, -R20 ;  /* 0x8000001426267221 */ /* 0x000fe20000010000 */
[----:B------:R-:W-:-:S03]  /*2aa0*/  FMUL.FTZ R12, R12, R21 ;  /* 0x000000150c0c7220 */ /* 0x000fc60000410000 */
[----:B------:R-:W-:Y:S01]  /*2ab0*/  FMUL.FTZ R38, R38, R21 ;  /* 0x0000001526267220 */ /* 0x000fe20000410000 */
[----:B------:R-:W-:Y:S01]  /*2ac0*/  FFMA.FTZ R12, R24, R12, R27 ;  /* 0x0000000c180c7223 */ /* 0x000fe2000001001b */
[----:B-----5:R-:W-:Y:S02]  /*2ad0*/  IMAD R23, R23, UR4, RZ ;  /* 0x0000000417177c24 */ /* 0x020fe4000f8e02ff */
        /* <DEDUP_REMOVED lines=8> */
.L_x_2146:
[----:B------:R-:W-:Y:S05]  /*2b60*/  BSYNC.RECONVERGENT B1 ;  /* 0x0000000000017941 */ /* 0x000fea0003800200 */
.L_x_2145:
        /* <DEDUP_REMOVED lines=10> */
[----:B------:R-:W-:-:S03]  /*2c10*/  FFMA.FTZ R12, R24, R12, R27 ;  /* 0x0000000c180c7223 */ /* 0x000fc6000001001b */
[----:B------:R-:W-:Y:S01]  /*2c20*/  FFMA.FTZ R23, R25, R40, R26 ;  /* 0x0000002819177223 */ /* 0x000fe2000001001a */
[----:B-----5:R-:W-:Y:S02]  /*2c30*/  IMAD R19, R33, UR4, RZ ;  /* 0x0000000421137c24 */ /* 0x020fe4000f8e02ff */
[----:B------:R-:W-:-:S04]  /*2c40*/  IMAD.WIDE.U32 R16, R44, UR4, R16 ;  /* 0x000000042c107c25 */ /* 0x000fc8000f8e0010 */
[----:B------:R-:W-:Y:S01]  /*2c50*/  IMAD R19, R44, UR5, R19 ;  /* 0x000000052c137c24 */ /* 0x000fe2000f8e0213 */
[----:B0-----:R-:W-:-:S04]  /*2c60*/  LEA R18, P1, R16, UR10, 0x1 ;  /* 0x0000000a10127c11 */ /* 0x001fc8000f8208ff */
[----:B------:R-:W-:Y:S02]  /*2c70*/  IADD3 R19, PT, PT, R17, R19, RZ ;  /* 0x0000001311137210 */ /* 0x000fe40007ffe0ff */
[----:B------:R-:W-:Y:S02]  /*2c80*/  F2FP.BF16.F32.PACK_AB R17, R23, R12 ;  /* 0x0000000c1711723e */ /* 0x000fe400000010ff */
[----:B------:R-:W-:-:S05]  /*2c90*/  LEA.HI.X R19, R16, UR11, R19, 0x1, P1 ;  /* 0x0000000b10137c11 */ /* 0x000fca00088f0c13 */
[----:B------:R0:W-:Y:S02]  /*2ca0*/  STG.E desc[UR6][R18.64], R17 ;  /* 0x0000001112007986 */ /* 0x0001e4000c101906 */
.L_x_2148:
[----:B------:R-:W-:Y:S05]  /*2cb0*/  BSYNC.RECONVERGENT B1 ;  /* 0x0000000000017941 */ /* 0x000fea0003800200 */
.L_x_2147:
[----:B------:R-:W-:Y:S05]  /*2cc0*/  @P4 BRA `(.L_x_2149) ;  /* 0x0000001000604947 */ /* 0x000fea0003800000 */
[----:B------:R-:W5:Y:S01]  /*2cd0*/  LDCU.64 UR4, c[0x0][0x3e0] ;  /* 0x00007c00ff0477ac */ /* 0x000f620008000a00 */
[--C-:B------:R-:W-:Y:S01]  /*2ce0*/  FADD.FTZ R12, R51, -R20.reuse ;  /* 0x80000014330c7221 */ /* 0x100fe20000010000 */
[----:B------:R-:W-:Y:S01]  /*2cf0*/  MOV R57, R59 ;  /* 0x0000003b00397202 */ /* 0x000fe20000000f00 */
[----:B------:R-:W-:Y:S01]  /*2d00*/  FADD.FTZ R20, R42, -R20 ;  /* 0x800000142a147221 */ /* 0x000fe20000010000 */
[----:B------:R-:W5:Y:S01]  /*2d10*/  LDCU.64 UR8, c[0x0][0x380] ;  /* 0x00007000ff0877ac */ /* 0x000f620008000a00 */
[-C--:B------:R-:W-:Y:S02]  /*2d20*/  FMUL.FTZ R12, R12, R21.reuse ;  /* 0x000000150c0c7220 */ /* 0x080fe40000410000 */
[----:B------:R-:W-:Y:S02]  /*2d30*/  FMUL.FTZ R20, R20, R21 ;  /* 0x0000001514147220 */ /* 0x000fe40000410000 */
[----:B------:R-:W-:Y:S02]  /*2d40*/  FFMA.FTZ R12, R24, R12, R27 ;  /* 0x0000000c180c7223 */ /* 0x000fe4000001001b */
[----:B01234-:R-:W-:-:S05]  /*2d50*/  FFMA.FTZ R19, R25, R20, R26 ;  /* 0x0000001419137223 */ /* 0x01ffca000001001a */
[----:B------:R-:W-:Y:S01]  /*2d60*/  F2FP.BF16.F32.PACK_AB R19, R19, R12 ;  /* 0x0000000c1313723e */ /* 0x000fe200000010ff */
[----:B-----5:R-:W-:Y:S02]  /*2d70*/  IMAD R14, R35, UR4, RZ ;  /* 0x00000004230e7c24 */ /* 0x020fe4000f8e02ff */
[----:B------:R-:W-:-:S04]  /*2d80*/  IMAD.WIDE.U32 R56, R7, UR4, R56 ;  /* 0x0000000407387c25 */ /* 0x000fc8000f8e0038 */
[----:B------:R-:W-:Y:S01]  /*2d90*/  IMAD R17, R7, UR5, R14 ;  /* 0x0000000507117c24 */ /* 0x000fe2000f8e020e */
[----:B------:R-:W-:-:S04]  /*2da0*/  LEA R16, P1, R56, UR8, 0x1 ;  /* 0x0000000838107c11 */ /* 0x000fc8000f8208ff */
[----:B------:R-:W-:-:S04]  /*2db0*/  IADD3 R17, PT, PT, R57, R17, RZ ;  /* 0x0000001139117210 */ /* 0x000fc80007ffe0ff */
[----:B------:R-:W-:-:S05]  /*2dc0*/  LEA.HI.X R17, R56, UR9, R17, 0x1, P1 ;  /* 0x0000000938117c11 */ /* 0x000fca00088f0c11 */
[----:B------:R0:W-:Y:S01]  /*2dd0*/  STG.E desc[UR6][R16.64], R19 ;  /* 0x0000001310007986 */ /* 0x0001e2000c101906 */
[----:B------:R-:W-:Y:S05]  /*2de0*/  BRA `(.L_x_2149) ;  /* 0x0000001000187947 */ /* 0x000fea0003800000 */
.L_x_2134:
        /* <DEDUP_REMOVED lines=11> */
[----:B------:R-:W0:Y:S01]  /*2ea0*/  LDCU.64 UR8, c[0x0][0x3e0] ;  /* 0x00007c00ff0877ac */ /* 0x000e220008000a00 */
[----:B------:R-:W-:Y:S01]  /*2eb0*/  MOV R19, R59 ;  /* 0x0000003b00137202 */ /* 0x000fe20000000f00 */
[-C--:B------:R-:W-:Y:S01]  /*2ec0*/  FMUL.FTZ R12, R12, R21.reuse ;  /* 0x000000150c0c7220 */ /* 0x080fe20000410000 */
[----:B------:R-:W-:Y:S01]  /*2ed0*/  FMUL.FTZ R16, R16, R21 ;  /* 0x0000001510107220 */ /* 0x000fe20000410000 */
[----:B------:R-:W1:Y:S02]  /*2ee0*/  LDCU.64 UR10, c[0x0][0x380] ;  /* 0x00007000ff0a77ac */ /* 0x000e640008000a00 */
[----:B------:R-:W-:Y:S01]  /*2ef0*/  FFMA.FTZ R17, R24, R12, R27 ;  /* 0x0000000c18117223 */ /* 0x000fe2000001001b */
        /* <DEDUP_REMOVED lines=8> */
[----:B------:R-:W-:-:S05]  /*2f80*/  IMAD.WIDE.U32 R18, R29, UR8, R18 ;  /* 0x000000081d127c25 */ /* 0x000fca000f8e0012 */
        /* <DEDUP_REMOVED lines=11> */
.L_x_2151:
[----:B------:R-:W-:Y:S05]  /*3040*/  BSYNC.RECONVERGENT B1 ;  /* 0x0000000000017941 */ /* 0x000fea0003800200 */
.L_x_2150:
[----:B------:R-:W-:Y:S04]  /*3050*/  BSSY.RECONVERGENT B1, `(.L_x_2152) ;  /* 0x000001e000017945 */ /* 0x000fe80003800200 */
[----:B------:R-:W-:Y:S05]  /*3060*/  @P3 BRA `(.L_x_2153) ;  /* 0x0000000000703947 */ /* 0x000fea0003800000 */
[--C-:B------:R-:W-:Y:S01]  /*3070*/  FADD.FTZ R14, R14, -R20.reuse ;  /* 0x800000140e0e7221 */ /* 0x100fe20000010000 */
[----:B------:R-:W-:Y:S01]  /*3080*/  FADD.FTZ R12, R39, -R20 ;  /* 0x80000014270c7221 */ /* 0x000fe20000010000 */
[----:B------:R-:W1:Y:S01]  /*3090*/  LDCU.64 UR8, c[0x0][0x3e0] ;  /* 0x00007c00ff0877ac */ /* 0x000e620008000a00 */
[----:B------:R-:W-:Y:S01]  /*30a0*/  MOV R18, R56 ;  /* 0x0000003800127202 */ /* 0x000fe20000000f00 */
[----:B------:R-:W-:Y:S01]  /*30b0*/  FMUL.FTZ R14, R14, R21 ;  /* 0x000000150e0e7220 */ /* 0x000fe20000410000 */
[----:B------:R-:W-:Y:S01]  /*30c0*/  MOV R19, R59 ;  /* 0x0000003b00137202 */ /* 0x000fe20000000f00 */
[----:B------:R-:W2:Y:S02]  /*30d0*/  LDCU.64 UR10, c[0x0][0x380] ;  /* 0x00007000ff0a77ac */ /* 0x000ea40008000a00 */
[----:B0-----:R-:W-:Y:S01]  /*30e0*/  FFMA.FTZ R17, R24, R14, R27 ;  /* 0x0000000e18117223 */ /* 0x001fe2000001001b */
[----:B------:R-:W-:-:S03]  /*30f0*/  FMUL.FTZ R14, R12, R21 ;  /* 0x000000150c0e7220 */ /* 0x000fc60000410000 */
[----:B------:R-:W-:Y:S01]  /*3100*/  FMUL.FTZ R12, R17, -1.4426950216293334961 ;  /* 0xbfb8aa3b110c7820 */ /* 0x000fe20000410000 */
[----:B------:R-:W-:-:S04]  /*3110*/  FFMA.FTZ R29, R25, R14, R26 ;  /* 0x0000000e191d7223 */ /* 0x000fc8000001001a */
[----:B------:R-:W-:Y:S01]  /*3120*/  FMUL.FTZ R16, R29, -1.4426950216293334961 ;  /* 0xbfb8aa3b1d107820 */ /* 0x000fe20000410000 */
[----:B------:R-:W0:Y:S01]  /*3130*/  MUFU.EX2 R12, R12 ;  /* 0x0000000c000c7308 */ /* 0x000e220000000800 */
[----:B-1----:R-:W-:Y:S02]  /*3140*/  IMAD R31, R9, UR8, RZ ;  /* 0x00000008091f7c24 */ /* 0x002fe4000f8e02ff */
[----:B------:R-:W-:-:S05]  /*3150*/  IMAD.WIDE.U32 R18, R52, UR8, R18 ;  /* 0x0000000834127c25 */ /* 0x000fca000f8e0012 */
[----:B------:R-:W1:Y:S01]  /*3160*/  MUFU.EX2 R16, R16 ;  /* 0x0000001000107308 */ /* 0x000e620000000800 */
[----:B------:R-:W-:-:S05]  /*3170*/  IMAD R31, R52, UR9, R31 ;  /* 0x00000009341f7c24 */ /* 0x000fca000f8e021f */
[----:B------:R-:W-:Y:S01]  /*3180*/  IADD3 R31, PT, PT, R19, R31, RZ ;  /* 0x0000001f131f7210 */ /* 0x000fe20007ffe0ff */
[----:B0-----:R-:W-:-:S06]  /*3190*/  FADD.FTZ R14, R12, 1 ;  /* 0x3f8000000c0e7421 */ /* 0x001fcc0000010000 */
[----:B------:R-:W0:Y:S01]  /*31a0*/  MUFU.RCP R14, R14 ;  /* 0x0000000e000e7308 */ /* 0x000e220000001000 */
[----:B-1----:R-:W-:Y:S01]  /*31b0*/  FADD.FTZ R28, R16, 1 ;  /* 0x3f800000101c7421 */ /* 0x002fe20000010000 */
[----:B--2---:R-:W-:-:S06]  /*31c0*/  LEA R16, P2, R18, UR10, 0x1 ;  /* 0x0000000a12107c11 */ /* 0x004fcc000f8408ff */
[----:B------:R-:W1:Y:S01]  /*31d0*/  MUFU.RCP R28, R28 ;  /* 0x0000001c001c7308 */ /* 0x000e620000001000 */
[----:B0-----:R-:W-:Y:S01]  /*31e0*/  FMUL.FTZ R12, R17, R14 ;  /* 0x0000000e110c7220 */ /* 0x001fe20000410000 */
[----:B------:R-:W-:Y:S01]  /*31f0*/  LEA.HI.X R17, R18, UR11, R31, 0x1, P2 ;  /* 0x0000000b12117c11 */ /* 0x000fe200090f0c1f */
[----:B-1----:R-:W-:-:S05]  /*3200*/  FMUL.FTZ R29, R29, R28 ;  /* 0x0000001c1d1d7220 */ /* 0x002fca0000410000 */
[----:B------:R-:W-:-:S05]  /*3210*/  F2FP.BF16.F32.PACK_AB R29, R29, R12 ;  /* 0x0000000c1d1d723e */ /* 0x000fca00000010ff */
[----:B------:R1:W-:Y:S02]  /*3220*/  STG.E desc[UR6][R16.64], R29 ;  /* 0x0000001d10007986 */ /* 0x0003e4000c101906 */
.L_x_2153:
[----:B------:R-:W-:Y:S05]  /*3230*/  BSYNC.RECONVERGENT B1 ;  /* 0x0000000000017941 */ /* 0x000fea0003800200 */
.L_x_2152:
        /* <DEDUP_REMOVED lines=13> */
[----:B------:R-:W-:Y:S01]  /*3310*/  FADD.FTZ R32, R32, -R20 ;  /* 0x8000001420207221 */ /* 0x000fe20000010000 */
[----:B------:R-:W2:Y:S01]  /*3320*/  LDCU.64 UR8, c[0x0][0x3e0] ;  /* 0x00007c00ff0877ac */ /* 0x000ea20008000a00 */
[----:B------:R-:W-:Y:S01]  /*3330*/  MOV R18, R56 ;  /* 0x0000003800127202 */ /* 0x000fe20000000f00 */
[-C--:B------:R-:W-:Y:S01]  /*3340*/  FMUL.FTZ R12, R12, R21.reuse ;  /* 0x000000150c0c7220 */ /* 0x080fe20000410000 */
[----:B------:R-:W-:Y:S01]  /*3350*/  FMUL.FTZ R32, R32, R21 ;  /* 0x0000001520207220 */ /* 0x000fe20000410000 */
[----:B------:R-:W3:Y:S01]  /*3360*/  LDCU.64 UR10, c[0x0][0x380] ;  /* 0x00007000ff0a77ac */ /* 0x000ee20008000a00 */
[----:B------:R-:W-:Y:S01]  /*3370*/  MOV R19, R59 ;  /* 0x0000003b00137202 */ /* 0x000fe20000000f00 */
[----:B01----:R-:W-:Y:S01]  /*3380*/  FFMA.FTZ R17, R24, R12, R27 ;  /* 0x0000000c18117223 */ /* 0x003fe2000001001b */
[----:B------:R-:W-:-:S03]  /*3390*/  FFMA.FTZ R29, R25, R32, R26 ;  /* 0x00000020191d7223 */ /* 0x000fc6000001001a */
[----:B------:R-:W-:Y:S01]  /*33a0*/  FMUL.FTZ R12, R17, -1.4426950216293334961 ;  /* 0xbfb8aa3b110c7820 */ /* 0x000fe20000410000 */
[----:B------:R-:W-:-:S05]  /*33b0*/  FMUL.FTZ R16, R29, -1.4426950216293334961 ;  /* 0xbfb8aa3b1d107820 */ /* 0x000fca0000410000 */
        /* <DEDUP_REMOVED lines=9> */
[----:B---3--:R-:W-:-:S06]  /*3450*/  LEA R16, P5, R18, UR10, 0x1 ;  /* 0x0000000a12107c11 */ /* 0x008fcc000f8a08ff */
[----:B------:R-:W1:Y:S01]  /*3460*/  MUFU.RCP R28, R28 ;  /* 0x0000001c001c7308 */ /* 0x000e620000001000 */
[----:B0-----:R-:W-:Y:S01]  /*3470*/  FMUL.FTZ R12, R17, R14 ;  /* 0x0000000e110c7220 */ /* 0x001fe20000410000 */
[----:B------:R-:W-:Y:S01]  /*3480*/  LEA.HI.X R17, R18, UR11, R31, 0x1, P5 ;  /* 0x0000000b12117c11 */ /* 0x000fe2000a8f0c1f */
[----:B-1----:R-:W-:-:S05]  /*3490*/  FMUL.FTZ R29, R29, R28 ;  /* 0x0000001c1d1d7220 */ /* 0x002fca0000410000 */
[----:B------:R-:W-:-:S05]  /*34a0*/  F2FP.BF16.F32.PACK_AB R29, R29, R12 ;  /* 0x0000000c1d1d723e */ /* 0x000fca00000010ff */
[----:B------:R2:W-:Y:S02]  /*34b0*/  STG.E desc[UR6][R16.64], R29 ;  /* 0x0000001d10007986 */ /* 0x0005e4000c101906 */
.L_x_2155:
[----:B------:R-:W-:Y:S05]  /*34c0*/  BSYNC.RECONVERGENT B1 ;  /* 0x0000000000017941 */ /* 0x000fea0003800200 */
.L_x_2154:
[----:B------:R-:W-:Y:S04]  /*34d0*/  BSSY.RECONVERGENT B1, `(.L_x_2156) ;  /* 0x000001e000017945 */ /* 0x000fe80003800200 */
[----:B------:R-:W-:Y:S05]  /*34e0*/  @P1 BRA `(.L_x_2157) ;  /* 0x0000000000701947 */ /* 0x000fea0003800000 */
[--C-:B------:R-:W-:Y:S01]  /*34f0*/  FADD.FTZ R12, R43, -R20.reuse ;  /* 0x800000142b0c7221 */ /* 0x100fe20000010000 */
[----:B------:R-:W-:Y:S01]  /*3500*/  FADD.FTZ R34, R34, -R20 ;  /* 0x8000001422227221 */ /* 0x000fe20000010000 */
[----:B------:R-:W3:Y:S01]  /*3510*/  LDCU.64 UR8, c[0x0][0x3e0] ;  /* 0x00007c00ff0877ac */ /* 0x000ee20008000a00 */
[----:B------:R-:W-:Y:S01]  /*3520*/  MOV R18, R56 ;  /* 0x0000003800127202 */ /* 0x000fe20000000f00 */
[-C--:B------:R-:W-:Y:S01]  /*3530*/  FMUL.FTZ R12, R12, R21.reuse ;  /* 0x000000150c0c7220 */ /* 0x080fe20000410000 */
[----:B------:R-:W-:Y:S01]  /*3540*/  FMUL.FTZ R34, R34, R21 ;  /* 0x0000001522227220 */ /* 0x000fe20000410000 */
[----:B------:R-:W4:Y:S01]  /*3550*/  LDCU.64 UR10, c[0x0][0x380] ;  /* 0x00007000ff0a77ac */ /* 0x000f220008000a00 */
[----:B------:R-:W-:Y:S01]  /*3560*/  MOV R19, R59 ;  /* 0x0000003b00137202 */ /* 0x000fe20000000f00 */
[----:B012---:R-:W-:Y:S01]  /*3570*/  FFMA.FTZ R17, R24, R12, R27 ;  /* 0x0000000c18117223 */ /* 0x007fe2000001001b */
[----:B------:R-:W-:-:S03]  /*3580*/  FFMA.FTZ R29, R25, R34, R26 ;  /* 0x00000022191d7223 */ /* 0x000fc6000001001a */
[----:B------:R-:W-:Y:S01]  /*3590*/  FMUL.FTZ R12, R17, -1.4426950216293334961 ;  /* 0xbfb8aa3b110c7820 */ /* 0x000fe20000410000 */
[----:B------:R-:W-:-:S05]  /*35a0*/  FMUL.FTZ R16, R29, -1.4426950216293334961 ;  /* 0xbfb8aa3b1d107820 */ /* 0x000fca0000410000 */
        /* <DEDUP_REMOVED lines=16> */
.L_x_2157:
[----:B------:R-:W-:Y:S05]  /*36b0*/  BSYNC.RECONVERGENT B1 ;  /* 0x0000000000017941 */ /* 0x000fea0003800200 */
.L_x_2156:
[----:B------:R-:W-:Y:S04]  /*36c0*/  BSSY.RECONVERGENT B1, `(.L_x_2158) ;  /* 0x000001e000017945 */ /* 0x000fe80003800200 */
[----:B------:R-:W-:Y:S05]  /*36d0*/  @P6 BRA `(.L_x_2159) ;  /* 0x0000000000706947 */ /* 0x000fea0003800000 */
[--C-:B------:R-:W-:Y:S01]  /*36e0*/  FADD.FTZ R36, R36, -R20.reuse ;  /* 0x8000001424247221 */ /* 0x100fe20000010000 */
[----:B------:R-:W-:Y:S01]  /*36f0*/  FADD.FTZ R12, R45, -R20 ;  /* 0x800000142d0c7221 */ /* 0x000fe20000010000 */
[----:B------:R-:W4:Y:S01]  /*3700*/  LDCU.64 UR8, c[0x0][0x3e0] ;  /* 0x00007c00ff0877ac */ /* 0x000f220008000a00 */
[----:B------:R-:W-:Y:S01]  /*3710*/  MOV R18, R56 ;  /* 0x0000003800127202 */ /* 0x000fe20000000f00 */
[-C--:B------:R-:W-:Y:S01]  /*3720*/  FMUL.FTZ R36, R36, R21.reuse ;  /* 0x0000001524247220 */ /* 0x080fe20000410000 */
[----:B------:R-:W-:Y:S01]  /*3730*/  FMUL.FTZ R14, R12, R21 ;  /* 0x000000150c0e7220 */ /* 0x000fe20000410000 */
[----:B------:R-:W5:Y:S01]  /*3740*/  LDCU.64 UR10, c[0x0][0x380] ;  /* 0x00007000ff0a77ac */ /* 0x000f620008000a00 */
[----:B------:R-:W-:Y:S01]  /*3750*/  MOV R19, R59 ;  /* 0x0000003b00137202 */ /* 0x000fe20000000f00 */
[----:B0123--:R-:W-:Y:S01]  /*3760*/  FFMA.FTZ R17, R24, R36, R27 ;  /* 0x0000002418117223 */ /* 0x00ffe2000001001b */
[----:B------:R-:W-:-:S03]  /*3770*/  FFMA.FTZ R29, R25, R14, R26 ;  /* 0x0000000e191d7223 */ /* 0x000fc6000001001a */
[----:B------:R-:W-:Y:S01]  /*3780*/  FMUL.FTZ R12, R17, -1.4426950216293334961 ;  /* 0xbfb8aa3b110c7820 */ /* 0x000fe20000410000 */
[----:B------:R-:W-:-:S05]  /*3790*/  FMUL.FTZ R16, R29, -1.4426950216293334961 ;  /* 0xbfb8aa3b1d107820 */ /* 0x000fca0000410000 */
[----:B------:R-:W0:Y:S01]  /*37a0*/  MUFU.EX2 R12, R12 ;  /* 0x0000000c000c7308 */ /* 0x000e220000000800 */
[----:B----4-:R-:W-:Y:S02]  /*37b0*/  IMAD R31, R15, UR8, RZ ;  /* 0x000000080f1f7c24 */ /* 0x010fe4000f8e02ff */
[----:B------:R-:W-:-:S05]  /*37c0*/  IMAD.WIDE.U32 R18, R46, UR8, R18 ;  /* 0x000000082e127c25 */ /* 0x000fca000f8e0012 */
[----:B------:R-:W1:Y:S01]  /*37d0*/  MUFU.EX2 R16, R16 ;  /* 0x0000001000107308 */ /* 0x000e620000000800 */
[----:B------:R-:W-:-:S05]  /*37e0*/  IMAD R31, R46, UR9, R31 ;  /* 0x000000092e1f7c24 */ /* 0x000fca000f8e021f */
[----:B------:R-:W-:Y:S01]  /*37f0*/  IADD3 R31, PT, PT, R19, R31, RZ ;  /* 0x0000001f131f7210 */ /* 0x000fe20007ffe0ff */
[----:B0-----:R-:W-:-:S06]  /*3800*/  FADD.FTZ R14, R12, 1 ;  /* 0x3f8000000c0e7421 */ /* 0x001fcc0000010000 */
[----:B------:R-:W0:Y:S01]  /*3810*/  MUFU.RCP R14, R14 ;  /* 0x0000000e000e7308 */ /* 0x000e220000001000 */
[----:B-1----:R-:W-:Y:S01]  /*3820*/  FADD.FTZ R28, R16, 1 ;  /* 0x3f800000101c7421 */ /* 0x002fe20000010000 */
[----:B-----5:R-:W-:-:S06]  /*3830*/  LEA R16, P1, R18, UR10, 0x1 ;  /* 0x0000000a12107c11 */ /* 0x020fcc000f8208ff */
[----:B------:R-:W1:Y:S01]  /*3840*/  MUFU.RCP R28, R28 ;  /* 0x0000001c001c7308 */ /* 0x000e620000001000 */
[----:B0-----:R-:W-:Y:S01]  /*3850*/  FMUL.FTZ R12, R17, R14 ;  /* 0x0000000e110c7220 */ /* 0x001fe20000410000 */
[----:B------:R-:W-:Y:S01]  /*3860*/  LEA.HI.X R17, R18, UR11, R31, 0x1, P1 ;  /* 0x0000000b12117c11 */ /* 0x000fe200088f0c1f */
[----:B-1----:R-:W-:-:S05]  /*3870*/  FMUL.FTZ R29, R29, R28 ;  /* 0x0000001c1d1d7220 */ /* 0x002fca0000410000 */
[----:B------:R-:W-:-:S05]  /*3880*/  F2FP.BF16.F32.PACK_AB R29, R29, R12 ;  /* 0x0000000c1d1d723e */ /* 0x000fca00000010ff */
[----:B------:R4:W-:Y:S02]  /*3890*/  STG.E desc[UR6][R16.64], R29 ;  /* 0x0000001d10007986 */ /* 0x0009e4000c101906 */
.L_x_2159:
[----:B------:R-:W-:Y:S05]  /*38a0*/  BSYNC.RECONVERGENT B1 ;  /* 0x0000000000017941 */ /* 0x000fea0003800200 */
.L_x_2158:
[----:B------:R-:W-:Y:S04]  /*38b0*/  BSSY.RECONVERGENT B1, `(.L_x_2160) ;  /* 0x000001e000017945 */ /* 0x000fe80003800200 */
[----:B------:R-:W-:Y:S05]  /*38c0*/  @P2 BRA `(.L_x_2161) ;  /* 0x0000000000702947 */ /* 0x000fea0003800000 */
[--C-:B------:R-:W-:Y:S01]  /*38d0*/  FADD.FTZ R12, R47, -R20.reuse ;  /* 0x800000142f0c7221 */ /* 0x100fe20000010000 */
[----:B------:R-:W-:Y:S01]  /*38e0*/  FADD.FTZ R38, R38, -R20 ;  /* 0x8000001426267221 */ /* 0x000fe20000010000 */
[----:B------:R-:W5:Y:S01]  /*38f0*/  LDCU.64 UR8, c[0x0][0x3e0] ;  /* 0x00007c00ff0877ac */ /* 0x000f620008000a00 */
[----:B01234-:R-:W-:Y:S01]  /*3900*/  MOV R16, R56 ;  /* 0x0000003800107202 */ /* 0x01ffe20000000f00 */
[-C--:B------:R-:W-:Y:S01]  /*3910*/  FMUL.FTZ R12, R12, R21.reuse ;  /* 0x000000150c0c7220 */ /* 0x080fe20000410000 */
[----:B------:R-:W-:Y:S01]  /*3920*/  FMUL.FTZ R38, R38, R21 ;  /* 0x0000001526267220 */ /* 0x000fe20000410000 */
[----:B------:R-:W0:Y:S01]  /*3930*/  LDCU.64 UR10, c[0x0][0x380] ;  /* 0x00007000ff0a77ac */ /* 0x000e220008000a00 */
[----:B------:R-:W-:Y:S01]  /*3940*/  MOV R17, R59 ;  /* 0x0000003b00117202 */ /* 0x000fe20000000f00 */
[----:B------:R-:W-:Y:S01]  /*3950*/  FFMA.FTZ R19, R24, R12, R27 ;  /* 0x0000000c18137223 */ /* 0x000fe2000001001b */
[----:B------:R-:W-:-:S03]  /*3960*/  FFMA.FTZ R29, R25, R38, R26 ;  /* 0x00000026191d7223 */ /* 0x000fc6000001001a */
[----:B------:R-:W-:Y:S01]  /*3970*/  FMUL.FTZ R12, R19, -1.4426950216293334961 ;  /* 0xbfb8aa3b130c7820 */ /* 0x000fe20000410000 */
[----:B------:R-:W-:-:S05]  /*3980*/  FMUL.FTZ R18, R29, -1.4426950216293334961 ;  /* 0xbfb8aa3b1d127820 */ /* 0x000fca0000410000 */
[----:B------:R-:W1:Y:S01]  /*3990*/  MUFU.EX2 R12, R12 ;  /* 0x0000000c000c7308 */ /* 0x000e620000000800 */
[----:B-----5:R-:W-:Y:S02]  /*39a0*/  IMAD R23, R23, UR8, RZ ;  /* 0x0000000817177c24 */ /* 0x020fe4000f8e02ff */
        /* <DEDUP_REMOVED lines=14> */
.L_x_2161:
[----:B------:R-:W-:Y:S05]  /*3a90*/  BSYNC.RECONVERGENT B1 ;  /* 0x0000000000017941 */ /* 0x000fea0003800200 */
.L_x_2160:
        /* <DEDUP_REMOVED lines=30> */
.L_x_2163:
[----:B------:R-:W-:Y:S05]  /*3c80*/  BSYNC.RECONVERGENT B1 ;  /* 0x0000000000017941 */ /* 0x000fea0003800200 */
.L_x_2162:
[----:B------:R-:W-:Y:S05]  /*3c90*/  @P4 BRA `(.L_x_2149) ;  /* 0x00000000006c4947 */ /* 0x000fea0003800000 */
[--C-:B------:R-:W-:Y:S01]  /*3ca0*/  FADD.FTZ R12, R51, -R20.reuse ;  /* 0x80000014330c7221 */ /* 0x100fe20000010000 */
[----:B------:R-:W-:Y:S01]  /*3cb0*/  FADD.FTZ R20, R42, -R20 ;  /* 0x800000142a147221 */ /* 0x000fe20000010000 */
[----:B------:R-:W5:Y:S01]  /*3cc0*/  LDCU.64 UR4, c[0x0][0x3e0] ;  /* 0x00007c00ff0477ac */ /* 0x000f620008000a00 */
[----:B------:R-:W-:Y:S01]  /*3cd0*/  MOV R57, R59 ;  /* 0x0000003b00397202 */ /* 0x000fe20000000f00 */
[-C--:B------:R-:W-:Y:S01]  /*3ce0*/  FMUL.FTZ R12, R12, R21.reuse ;  /* 0x000000150c0c7220 */ /* 0x080fe20000410000 */
[----:B------:R-:W-:Y:S01]  /*3cf0*/  FMUL.FTZ R20, R20, R21 ;  /* 0x0000001514147220 */ /* 0x000fe20000410000 */
[----:B------:R-:W5:Y:S02]  /*3d00*/  LDCU.64 UR8, c[0x0][0x380] ;  /* 0x00007000ff0877ac */ /* 0x000f640008000a00 */
[----:B------:R-:W-:Y:S01]  /*3d10*/  FFMA.FTZ R27, R24, R12, R27 ;  /* 0x0000000c181b7223 */ /* 0x000fe2000001001b */
[----:B0-----:R-:W-:-:S03]  /*3d20*/  FFMA.FTZ R19, R25, R20, R26 ;  /* 0x0000001419137223 */ /* 0x001fc6000001001a */
[----:B------:R-:W-:Y:S01]  /*3d30*/  FMUL.FTZ R12, R27, -1.4426950216293334961 ;  /* 0xbfb8aa3b1b0c7820 */ /* 0x000fe20000410000 */
[----:B-1234-:R-:W-:-:S05]  /*3d40*/  FMUL.FTZ R16, R19, -1.4426950216293334961 ;  /* 0xbfb8aa3b13107820 */ /* 0x01efca0000410000 */
[----:B------:R-:W0:Y:S01]  /*3d50*/  MUFU.EX2 R12, R12 ;  /* 0x0000000c000c7308 */ /* 0x000e220000000800 */
[----:B-----5:R-:W-:Y:S02]  /*3d60*/  IMAD R20, R35, UR4, RZ ;  /* 0x0000000423147c24 */ /* 0x020fe4000f8e02ff */
[----:B------:R-:W-:-:S05]  /*3d70*/  IMAD.WIDE.U32 R56, R7, UR4, R56 ;  /* 0x0000000407387c25 */ /* 0x000fca000f8e0038 */
[----:B------:R-:W1:Y:S01]  /*3d80*/  MUFU.EX2 R16, R16 ;  /* 0x0000001000107308 */ /* 0x000e620000000800 */
[----:B------:R-:W-:-:S05]  /*3d90*/  IMAD R17, R7, UR5, R20 ;  /* 0x0000000507117c24 */ /* 0x000fca000f8e0214 */
[----:B------:R-:W-:Y:S01]  /*3da0*/  IADD3 R17, PT, PT, R57, R17, RZ ;  /* 0x0000001139117210 */ /* 0x000fe20007ffe0ff */
[----:B0-----:R-:W-:-:S06]  /*3db0*/  FADD.FTZ R14, R12, 1 ;  /* 0x3f8000000c0e7421 */ /* 0x001fcc0000010000 */
[----:B------:R-:W0:Y:S01]  /*3dc0*/  MUFU.RCP R14, R14 ;  /* 0x0000000e000e7308 */ /* 0x000e220000001000 */
[----:B-1----:R-:W-:Y:S01]  /*3dd0*/  FADD.FTZ R18, R16, 1 ;  /* 0x3f80000010127421 */ /* 0x002fe20000010000 */
[----:B------:R-:W-:-:S04]  /*3de0*/  LEA R16, P1, R56, UR8, 0x1 ;  /* 0x0000000838107c11 */ /* 0x000fc8000f8208ff */
[----:B------:R-:W-:Y:S02]  /*3df0*/  LEA.HI.X R17, R56, UR9, R17, 0x1, P1 ;  /* 0x0000000938117c11 */ /* 0x000fe400088f0c11 */
[----:B------:R-:W1:Y:S01]  /*3e00*/  MUFU.RCP R18, R18 ;  /* 0x0000001200127308 */ /* 0x000e620000001000 */
[----:B0-----:R-:W-:Y:S01]  /*3e10*/  FMUL.FTZ R12, R27, R14 ;  /* 0x0000000e1b0c7220 */ /* 0x001fe20000410000 */
[----:B-1----:R-:W-:-:S05]  /*3e20*/  FMUL.FTZ R19, R19, R18 ;  /* 0x0000001213137220 */ /* 0x002fca0000410000 */
[----:B------:R-:W-:-:S05]  /*3e30*/  F2FP.BF16.F32.PACK_AB R19, R19, R12 ;  /* 0x0000000c1313723e */ /* 0x000fca00000010ff */
[----:B------:R0:W-:Y:S02]  /*3e40*/  STG.E desc[UR6][R16.64], R19 ;  /* 0x0000001310007986 */ /* 0x0001e4000c101906 */
.L_x_2149:
[----:B------:R-:W-:Y:S05]  /*3e50*/  BSYNC.RECONVERGENT B0 ;  /* 0x0000000000007941 */ /* 0x000fea0003800200 */
.L_x_2133:
[----:B------:R-:W5:Y:S01]  /*3e60*/  LDCU UR4, c[0x0][0x3f8] ;  /* 0x00007f00ff0477ac */ /* 0x000f620008000800 */
[----:B------:R-:W-:Y:S02]  /*3e70*/  IADD3 R8, PT, PT, R5, R8, RZ ;  /* 0x0000000805087210 */ /* 0x000fe40007ffe0ff */
[----:B------:R-:W-:Y:S01]  /*3e80*/  IADD3 R6, PT, PT, R6, 0x1, RZ ;  /* 0x0000000106067810 */ /* 0x000fe20007ffe0ff */
[----:B------:R-:W5:Y:S02]  /*3e90*/  LDCU UR5, c[0x0][0x3c8] ;  /* 0x00007900ff0577ac */ /* 0x000f640008000800 */
[----:B-----5:R-:W-:-:S06]  /*3ea0*/  UIMAD UR4, UR4, UR5, URZ ;  /* 0x00000005040472a4 */ /* 0x020fcc000f8e02ff */
[----:B------:R-:W-:-:S13]  /*3eb0*/  ISETP.GE.AND P1, PT, R8, UR4, PT ;  /* 0x0000000408007c0c */ /* 0x000fda000bf26270 */
[----:B------:R-:W-:Y:S05]  /*3ec0*/  @!P1 BRA `(.L_x_2164) ;  /* 0xffffffc000f09947 */ /* 0x000fea000383ffff */
[----:B------:R-:W-:Y:S05]  /*3ed0*/  EXIT ;  /* 0x000000000000794d */ /* 0x000fea0003800000 */
.L_x_2165:
        /* <DEDUP_REMOVED lines=10> */
.L_x_4920:


//--------------------- .text._Z35group_norm_nhwc_fwd_one_pass_kernelI11Bf16IOBf16WLi128ELi112ELi448EEv26Group_norm_nhwc_fwd_params --------------------------
	.section	.text._Z35group_norm_nhwc_fwd_one_pass_kernelI11Bf16IOBf16WLi128ELi112ELi448EEv26Group_norm_nhwc_fwd_params,"ax",@progbits
	.align	128
        .global         _Z35group_norm_nhwc_fwd_one_pass_kernelI11Bf16IOBf16WLi128ELi112ELi448EEv26Group_norm_nhwc_fwd_params
        .type           _Z35group_norm_nhwc_fwd_one_pass_kernelI11Bf16IOBf16WLi128ELi112ELi448EEv26Group_norm_nhwc_fwd_params,@function
        .size           _Z35group_norm_nhwc_fwd_one_pass_kernelI11Bf16IOBf16WLi128ELi112ELi448EEv26Group_norm_nhwc_fwd_params,(.L_x_4921 - _Z35group_norm_nhwc_fwd_one_pass_kernelI11Bf16IOBf16WLi128ELi112ELi448EEv26Group_norm_nhwc_fwd_params)
        .other          _Z35group_norm_nhwc_fwd_one_pass_kernelI11Bf16IOBf16WLi128ELi112ELi448EEv26Group_norm_nhwc_fwd_params,@"STO_CUDA_ENTRY STV_DEFAULT"
_Z35group_norm_nhwc_fwd_one_pass_kernelI11Bf16IOBf16WLi128ELi112ELi448EEv26Group_norm_nhwc_fwd_params:
.text._Z35group_norm_nhwc_fwd_one_pass_kernelI11Bf16IOBf16WLi128ELi112ELi448EEv26Group_norm_nhwc_fwd_params:
        /* <DEDUP_REMOVED lines=21> */
[----:B------:R-:W-:Y:S02]  /*0150*/  SHF.R.U32.HI R3, RZ, 0x10, R0 ;  /* 0x00000010ff037819 */ /* 0x000fe40000011600 */
[----:B------:R-:W3:Y:S02]  /*0160*/  LDC R0, c[0x0][0x370] ;  /* 0x0000dc00ff007b82 */ /* 0x000ee40000000800 */
        /* <DEDUP_REMOVED lines=19> */
[----:B------:R-:W-:Y:S02]  /*02a0*/  IADD3 R15, PT, PT, R92, 0x78, RZ ;  /* 0x000000785c0f7810 */ /* 0x000fe40007ffe0ff */
[----:B------:R-:W-:-:S02]  /*02b0*/  IADD3 R16, PT, PT, R16, R9, RZ ;  /* 0x0000000910107210 */ /* 0x000fc40007ffe0ff */
        /* <DEDUP_REMOVED lines=16> */
[----:B0-23--:R-:W-:-:S07]  /*03c0*/  SHF.L.U32 R16, R16, 0x1, RZ ;  /* 0x0000000110107819 */ /* 0x00dfce00000006ff */
.L_x_2241:
[----:B0-----:R-:W0:Y:S01]  /*03d0*/  LDC R43, c[0x0][0x3f8] ;  /* 0x0000fe00ff2b7b82 */ /* 0x001e220000000800 */
[----:B-1----:R-:W1:Y:S01]  /*03e0*/  LDCU.64 UR4, c[0x0][0x3e8] ;  /* 0x00007d00ff0477ac */ /* 0x002e620008000a00 */
[----:B------:R-:W-:Y:S01]  /*03f0*/  LOP3.LUT R105, R16, 0xffff, RZ, 0xc0, !PT ;  /* 0x0000ffff10697812 */ /* 0x000fe200078ec0ff */
[----:B--2---:R-:W2:Y:S01]  /*0400*/  LDCU.64 UR8, c[0x0][0x3f0] ;  /* 0x00007e00ff0877ac */ /* 0x004ea20008000a00 */
[----:B-1----:R-:W-:Y:S02]  /*0410*/  ISETP.GE.U32.AND P4, PT, R90, UR4, PT ;  /* 0x000000045a007c0c */ /* 0x002fe4000bf86070 */
[----:B------:R-:W-:Y:S02]  /*0420*/  ISETP.GE.U32.AND P5, PT, R88, UR4, PT ;  /* 0x0000000458007c0c */ /* 0x000fe4000bfa6070 */
[----:B------:R-:W-:Y:S02]  /*0430*/  ISETP.GE.AND.EX P4, PT, R17, UR5, PT, P4 ;  /* 0x0000000511007c0c */ /* 0x000fe4000bf86340 */
[----:B0--34-:R-:W-:-:S02]  /*0440*/  IABS R39, R43 ;  /* 0x0000002b00277213 */ /* 0x019fc40000000000 */
        /* <DEDUP_REMOVED lines=182> */
[C---:B------:R-:W-:Y:S01]  /*0fb0*/  @!P4 IMAD R49, R10.reuse, R39, R24 ;  /* 0x000000270a31c224 */ /* 0x040fe200078e0218 */
        /* <DEDUP_REMOVED lines=47> */
[----:B-1----:R-:W-:Y:S01]  /*12b0*/  @!P1 LEA R38, P5, R52, R38, 0x1 ;  /* 0x0000002634269211 */ /* 0x002fe200078a08ff */
        /* <DEDUP_REMOVED lines=8> */
[----:B------:R-:W-:Y:S01]  /*1340*/  @!P4 IMAD R51, R15, R37, R20 ;  /* 0x000000250f33c224 */ /* 0x000fe200078e0214 */
        /* <DEDUP_REMOVED lines=178> */
.L_x_2167:
[----:B------:R-:W-:Y:S05]  /*1e70*/  BSYNC.RECONVERGENT B0 ;  /* 0x0000000000007941 */ /* 0x000fea0003800200 */
.L_x_2166:
        /* <DEDUP_REMOVED lines=41> */
.L_x_2169:
[----:B------:R-:W-:Y:S05]  /*2110*/  BSYNC.RECONVERGENT B0 ;  /* 0x0000000000007941 */ /* 0x000fea0003800200 */
.L_x_2168:
[----:B------:R-:W-:Y:S05]  /*2120*/  @!P1 BRA `(.L_x_2170) ;  /* 0x0000000800989947 */ /* 0x000fea0003800000 */
[----:B------:R-:W4:Y:S01]  /*2130*/  LDC.64 R44, c[0x0][0x3b8] ;  /* 0x0000ee00ff2c7b82 */ /* 0x000f220000000a00 */
[----:B------:R-:W-:Y:S02]  /*2140*/  LOP3.LUT R38, R4, 0x1, RZ, 0xc0, !PT ;  /* 0x0000000104267812 */ /* 0x000fe400078ec0ff */
[----:B------:R-:W-:-:S03]  /*2150*/  ISETP.GE.U32.AND P4, PT, R0, 0x8, PT ;  /* 0x000000080000780c */ /* 0x000fc60003f86070 */
[----:B------:R-:W-:-:S04]  /*2160*/  IMAD R37, R38, R7, RZ ;  /* 0x0000000726257224 */ /* 0x000fc800078e02ff */
[----:B------:R-:W-:-:S05]  /*2170*/  IMAD R37, R37, R0, RZ ;  /* 0x0000000025257224 */ /* 0x000fca00078e02ff */
[----:B------:R-:W-:-:S05]  /*2180*/  SHF.L.U32 R37, R37, 0x1, RZ ;  /* 0x0000000125257819 */ /* 0x000fca00000006ff */
[----:B----4-:R-:W-:Y:S01]  /*2190*/  IMAD.WIDE R44, R37, 0x4, R44 ;  /* 0x00000004252c7825 */ /* 0x010fe200078e022c */
[----:B------:R-:W-:Y:S06]  /*21a0*/  @P2 BRA `(.L_x_2171) ;  /* 0x0000000000502947 */ /* 0x000fec0003800000 */
[----:B---3--:R-:W3:Y:S01]  /*21b0*/  LDC.64 R36, c[0x0][0x3b0] ;  /* 0x0000ec00ff247b82 */ /* 0x008ee20000000a00 */
        /* <DEDUP_REMOVED lines=14> */
.L_x_2172:
[----:B----4-:R-:W3:Y:S04]  /*22a0*/  LDG.E.STRONG.GPU R38, desc[UR6][R36.64] ;  /* 0x0000000624267981 */ /* 0x010ee8000c1ef900 */
[----:B---3--:R-:W-:Y:S01]  /*22b0*/  CCTL.IVALL ;  /* 0x00000000ff00798f */ /* 0x008fe20002000000 */
[----:B------:R-:W-:Y:S05]  /*22c0*/  YIELD ;  /* 0x0000000000007946 */ /* 0x000fea0003800000 */
[----:B------:R-:W-:-:S13]  /*22d0*/  ISETP.NE.AND P1, PT, R38, R43, PT ;  /* 0x0000002b2600720c */ /* 0x000fda0003f25270 */
[----:B------:R-:W-:Y:S05]  /*22e0*/  @P1 BRA `(.L_x_2172) ;  /* 0xfffffffc00ec1947 */ /* 0x000fea000383ffff */
.L_x_2171:
[----:B------:R-:W-:Y:S05]  /*22f0*/  WARPSYNC.ALL ;  /* 0x0000000000007948 */ /* 0x000fea0003800000 */
[----:B------:R-:W-:Y:S01]  /*2300*/  BAR.SYNC.DEFER_BLOCKING 0x0 ;  /* 0x0000000000007b1d */ /* 0x000fe20000010000 */
[----:B------:R-:W-:-:S05]  /*2310*/  HFMA2 R43, -RZ, RZ, 0, 0 ;  /* 0x00000000ff2b7431 */ /* 0x000fca00000001ff */
        /* <DEDUP_REMOVED lines=10> */
[----:B------:R-:W-:Y:S01]  /*23c0*/  UMOV UR4, URZ ;  /* 0x000000ff00047c82 */ /* 0x000fe20008000000 */
[----:B------:R-:W-:-:S07]  /*23d0*/  LOP3.LUT R55, R0, 0x7ffffff8, RZ, 0xc0, !PT ;  /* 0x7ffffff800377812 */ /* 0x000fce00078ec0ff */
.L_x_2174:
[----:B------:R-:W-:Y:S01]  /*23e0*/  UIADD3 UR5, UPT, UPT, UR4, 0x1, URZ ;  /* 0x0000000104057890 */ /* 0x000fe2000fffe0ff */
[----:B------:R-:W-:Y:S01]  /*23f0*/  ISETP.EQ.OR P5, PT, R53, RZ, P2 ;  /* 0x000000ff3500720c */ /* 0x000fe200017a2670 */
[----:B------:R-:W-:-:S04]  /*2400*/  UIADD3 UR8, UPT, UPT, UR4, 0x2, URZ ;  /* 0x0000000204087890 */ /* 0x000fc8000fffe0ff */
[C---:B------:R-:W-:Y:S01]  /*2410*/  ISETP.EQ.OR P6, PT, R6.reuse, UR5, P2 ;  /* 0x0000000506007c0c */ /* 0x040fe200097c2670 */
[----:B------:R-:W-:Y:S01]  /*2420*/  UIADD3 UR5, UPT, UPT, UR4, 0x3, URZ ;  /* 0x0000000304057890 */ /* 0x000fe2000fffe0ff */
[----:B------:R-:W-:-:S05]  /*2430*/  ISETP.EQ.OR P1, PT, R6, UR8, P2 ;  /* 0x0000000806007c0c */ /* 0x000fca0009722670 */
[----:B------:R-:W-:Y:S01]  /*2440*/  ISETP.EQ.OR P4, PT, R6, UR5, P2 ;  /* 0x0000000506007c0c */ /* 0x000fe20009782670 */
[----:B---34-:R-:W-:-:S05]  /*2450*/  @!P5 IMAD.WIDE.U32 R36, R54, 0x8, R44 ;  /* 0x000000083624d825 */ /* 0x018fca00078e002c */
        /* <DEDUP_REMOVED lines=15> */
[----:B------:R-:W-:Y:S01]  /*2550*/  ISETP.EQ.OR P6, PT, R6, UR8, P2 ;  /* 0x0000000806007c0c */ /* 0x000fe200097c2670 */
[----:B------:R-:W-:Y:S01]  /*2560*/  UIADD3 UR8, UPT, UPT, UR4, 0x7, URZ ;  /* 0x0000000704087890 */ /* 0x000fe2000fffe0ff */
[----:B--2---:R-:W-:Y:S01]  /*2570*/  @!P1 FADD.FTZ R58, R58, R40 ;  /* 0x000000283a3a9221 */ /* 0x004fe20000010000 */
        /* <DEDUP_REMOVED lines=34> */
.L_x_2173:
[----:B------:R-:W-:-:S13]  /*27a0*/  LOP3.LUT P1, RZ, R0, 0x7, RZ, 0xc0, !PT ;  /* 0x0000000700ff7812 */ /* 0x000fda000782c0ff */
[----:B------:R-:W-:Y:S05]  /*27b0*/  @!P1 BRA `(.L_x_2170) ;  /* 0x0000000000f49947 */ /* 0x000fea0003800000 */
[C---:B---34-:R-:W-:Y:S02]  /*27c0*/  LOP3.LUT R36, R0.reuse, 0x7, RZ, 0xc0, !PT ;  /* 0x0000000700247812 */ /* 0x058fe400078ec0ff */
[----:B--2---:R-:W-:Y:S02]  /*27d0*/  LOP3.LUT P1, R42, R0, 0x3, RZ, 0xc0, !PT ;  /* 0x00000003002a7812 */ /* 0x004fe4000782c0ff */
        /* <DEDUP_REMOVED lines=8> */
[----:B-1----:R-:W-:Y:S02]  /*2860*/  IADD3 R41, PT, PT, R43, 0x2, RZ ;  /* 0x000000022b297810 */ /* 0x002fe40007ffe0ff */
[-C--:B------:R-:W-:Y:S02]  /*2870*/  ISETP.EQ.OR P5, PT, R39, R6.reuse, P2 ;  /* 0x000000062700720c */ /* 0x080fe400017a2670 */
[----:B------:R-:W-:Y:S02]  /*2880*/  IADD3 R47, PT, PT, R43, 0x3, RZ ;  /* 0x000000032b2f7810 */ /* 0x000fe40007ffe0ff */
[----:B------:R-:W-:-:S09]  /*2890*/  ISETP.EQ.OR P4, PT, R41, R6, P2 ;  /* 0x000000062900720c */ /* 0x000fd20001782670 */
[----:B------:R-:W-:-:S04]  /*28a0*/  @!P5 IMAD R39, R39, R7, R8 ;  /* 0x000000072727d224 */ /* 0x000fc800078e0208 */
[----:B------:R-:W-:Y:S02]  /*28b0*/  @!P4 IMAD R41, R41, R7, R8 ;  /* 0x000000072929c224 */ /* 0x000fe400078e0208 */
        /* <DEDUP_REMOVED lines=17> */
.L_x_2175:
        /* <DEDUP_REMOVED lines=18> */
.L_x_2176:
        /* <DEDUP_REMOVED lines=9> */
.L_x_2177:
[----:B------:R-:W-:Y:S05]  /*2b80*/  BSYNC.RECONVERGENT B0 ;  /* 0x0000000000007941 */ /* 0x000fea0003800200 */
.L_x_2170:
[----:B------:R-:W5:Y:S01]  /*2b90*/  S2UR UR5, SR_CgaCtaId ;  /* 0x00000000000579c3 */ /* 0x000f620000008800 */
[----:B------:R-:W0:Y:S01]  /*2ba0*/  LDCU UR8, c[0x0][0x414] ;  /* 0x00008280ff0877ac */ /* 0x000e220008000800 */
[----:B------:R-:W-:Y:S01]  /*2bb0*/  LOP3.LUT R45, R16, 0xffff, RZ, 0xc0, !PT ;  /* 0x0000ffff102d7812 */ /* 0x000fe200078ec0ff */
[----:B------:R-:W-:-:S03]  /*2bc0*/  UMOV UR4, 0x400 ;  /* 0x0000040000047882 */ /* 0x000fc60000000000 */
[----:B------:R-:W-:Y:S02]  /*2bd0*/  IADD3 R45, PT, PT, R94, R45, RZ ;  /* 0x0000002d5e2d7210 */ /* 0x000fe40007ffe0ff */
[----:B---34-:R-:W2:Y:S08]  /*2be0*/  @P0 LDC.64 R36, c[0x0][0x388] ;  /* 0x0000e200ff240b82 */ /* 0x018eb00000000a00 */
[----:B-1----:R-:W1:Y:S01]  /*2bf0*/  LDC.64 R40, c[0x0][0x398] ;  /* 0x0000e600ff287b82 */ /* 0x002e620000000a00 */
[----:B-----5:R-:W-:-:S07]  /*2c00*/  ULEA UR4, UR5, UR4, 0x18 ;  /* 0x0000000405047291 */ /* 0x020fce000f8ec0ff */
[----:B------:R-:W3:Y:S01]  /*2c10*/  LDC.64 R38, c[0x0][0x3a0] ;  /* 0x0000e800ff267b82 */ /* 0x000ee20000000a00 */
[----:B--2---:R-:W-:-:S04]  /*2c20*/  @P0 IMAD.WIDE R42, R2, 0x8, R36 ;  /* 0x00000008022a0825 */ /* 0x004fc800078e0224 */
[----:B0-----:R-:W-:Y:S01]  /*2c30*/  @P0 FMUL.FTZ R36, R58, UR8 ;  /* 0x000000083a240c20 */ /* 0x001fe20008410000 */
[----:B------:R-:W-:Y:S01]  /*2c40*/  @P0 FMUL.FTZ R37, R59, UR8 ;  /* 0x000000083b250c20 */ /* 0x000fe20008410000 */
[----:B------:R-:W-:Y:S04]  /*2c50*/  @!P2 STS.64 [UR4+0x88], R58 ;  /* 0x0000883aff00a988 */ /* 0x000fe80008000a04 */
[----:B------:R-:W-:Y:S01]  /*2c60*/  @P0 STG.E.64 desc[UR6][R42.64], R36 ;  /* 0x000000242a000986 */ /* 0x000fe2000c101b06 */
[C---:B-1----:R-:W-:Y:S01]  /*2c70*/  IMAD.WIDE R40, R45.reuse, 0x2, R40 ;  /* 0x000000022d287825 */ /* 0x042fe200078e0228 */
[----:B------:R-:W-:Y:S03]  /*2c80*/  BAR.SYNC.DEFER_BLOCKING 0x0 ;  /* 0x0000000000007b1d */ /* 0x000fe60000010000 */
[----:B---3--:R-:W-:-:S03]  /*2c90*/  IMAD.WIDE R44, R45, 0x2, R38 ;  /* 0x000000022d2c7825 */ /* 0x008fc600078e0226 */
[----:B------:R-:W2:Y:S04]  /*2ca0*/  LDG.E.U16 R47, desc[UR6][R40.64] ;  /* 0x00000006282f7981 */ /* 0x000ea8000c1e1500 */
[----:B------:R0:W3:Y:S04]  /*2cb0*/  LDG.E.U16 R48, desc[UR6][R40.64+0x2] ;  /* 0x0000020628307981 */ /* 0x0000e8000c1e1500 */
[----:B------:R-:W4:Y:S04]  /*2cc0*/  LDG.E.U16 R49, desc[UR6][R44.64] ;  /* 0x000000062c317981 */ /* 0x000f28000c1e1500 */
[----:B------:R4:W5:Y:S01]  /*2cd0*/  LDG.E.U16 R50, desc[UR6][R44.64+0x2] ;  /* 0x000002062c327981 */ /* 0x000962000c1e1500 */
[----:B------:R-:W-:Y:S01]  /*2ce0*/  BSSY.RECONVERGENT B0, `(.L_x_2178) ;  /* 0x000038c000007945 */ /* 0x000fe20003800200 */
[----:B0-----:R-:W-:-:S02]  /*2cf0*/  HFMA2 R40, -RZ, RZ, 1.875, 0 ;  /* 0x3f800000ff287431 */ /* 0x001fc400000001ff */
        /* <DEDUP_REMOVED lines=10> */
[----:B--2---:R-:W-:Y:S02]  /*2da0*/  SHF.L.U32 R41, R47, 0x10, RZ ;  /* 0x000000102f297819 */ /* 0x004fe400000006ff */
[----:B---3--:R-:W-:Y:S02]  /*2db0*/  SHF.L.U32 R42, R48, 0x10, RZ ;  /* 0x00000010302a7819 */ /* 0x008fe400000006ff */
[----:B----4-:R-:W-:Y:S02]  /*2dc0*/  SHF.L.U32 R44, R49, 0x10, RZ ;  /* 0x00000010312c7819 */ /* 0x010fe400000006ff */
[----:B-----5:R-:W-:Y:S01]  /*2dd0*/  SHF.L.U32 R43, R50, 0x10, RZ ;  /* 0x00000010322b7819 */ /* 0x020fe200000006ff */
[----:B01----:R-:W-:Y:S06]  /*2de0*/  BRA.U UP0, `(.L_x_2179) ;  /* 0x0000001500bc7547 */ /* 0x003fec000b800000 */
        /* <DEDUP_REMOVED lines=17> */
[----:B------:R-:W-:-:S03]  /*2f00*/  FFMA.FTZ R73, R41, R73, R44 ;  /* 0x0000004929497223 */ /* 0x000fc6000001002c */
        /* <DEDUP_REMOVED lines=9> */
.L_x_2181:
[----:B------:R-:W-:Y:S05]  /*2fa0*/  BSYNC.RECONVERGENT B1 ;  /* 0x0000000000017941 */ /* 0x000fea0003800200 */
.L_x_2180:
[----:B------:R-:W-:Y:S04]  /*2fb0*/  BSSY.RECONVERGENT B1, `(.L_x_2182) ;  /* 0x0000014000017945 */ /* 0x000fe80003800200 */
[----:B------:R-:W-:Y:S05]  /*2fc0*/  @P2 BRA `(.L_x_2183) ;  /* 0x0000000000482947 */ /* 0x000fea0003800000 */
[----:B------:R-:W1:Y:S01]  /*2fd0*/  LDCU.64 UR4, c[0x0][0x3e0] ;  /* 0x00007c00ff0477ac */ /* 0x000e620008000a00 */
[----:B------:R-:W-:Y:S01]  /*2fe0*/  MOV R36, R104 ;  /* 0x0000006800247202 */ /* 0x000fe20000000f00 */
[--C-:B0-----:R-:W-:Y:S01]  /*2ff0*/  FADD.FTZ R39, R18, -R46.reuse ;  /* 0x8000002e12277221 */ /* 0x101fe20000010000 */
[----:B------:R-:W-:Y:S01]  /*3000*/  MOV R37, R103 ;  /* 0x0000006700257202 */ /* 0x000fe20000000f00 */
        /* <DEDUP_REMOVED lines=14> */
.L_x_2183:
[----:B------:R-:W-:Y:S05]  /*30f0*/  BSYNC.RECONVERGENT B1 ;  /* 0x0000000000017941 */ /* 0x000fea0003800200 */
.L_x_2182:
        /* <DEDUP_REMOVED lines=10> */
[----:B------:R-:W2:Y:S01]  /*31a0*/  LDCU.64 UR4, c[0x0][0x3e0] ;  /* 0x00007c00ff0477ac */ /* 0x000ea20008000a00 */
[----:B------:R-:W-:Y:S01]  /*31b0*/  MOV R36, R104 ;  /* 0x0000006800247202 */ /* 0x000fe20000000f00 */
[--C-:B01----:R-:W-:Y:S01]  /*31c0*/  FADD.FTZ R39, R22, -R46.reuse ;  /* 0x8000002e16277221 */ /* 0x103fe20000010000 */
[----:B------:R-:W-:Y:S01]  /*31d0*/  MOV R37, R103 ;  /* 0x0000006700257202 */ /* 0x000fe20000000f00 */
        /* <DEDUP_REMOVED lines=14> */
.L_x_2185:
[----:B------:R-:W-:Y:S05]  /*32c0*/  BSYNC.RECONVERGENT B1 ;  /* 0x0000000000017941 */ /* 0x000fea0003800200 */
.L_x_2184:
        /* <DEDUP_REMOVED lines=20> */
.L_x_2187:
[----:B------:R-:W-:Y:S05]  /*3410*/  BSYNC.RECONVERGENT B1 ;  /* 0x0000000000017941 */ /* 0x000fea0003800200 */
.L_x_2186:
        /* <DEDUP_REMOVED lines=20> */
.L_x_2189:
[----:B------:R-:W-:Y:S05]  /*3560*/  BSYNC.RECONVERGENT B1 ;  /* 0x0000000000017941 */ /* 0x000fea0003800200 */
.L_x_2188:
[----:B------:R-:W-:Y:S04]  /*3570*/  BSSY.RECONVERGENT B1, `(.L_x_2190) ;  /* 0x0000014000017945 */ /* 0x000fe80003800200 */
[----:B------:R-:W-:Y:S05]  /*3580*/  @P2 BRA `(.L_x_2191) ;  /* 0x0000000000482947 */ /* 0x000fea0003800000 */
[----:B------:R-:W5:Y:S01]  /*3590*/  LDCU.64 UR4, c[0x0][0x3e0] ;  /* 0x00007c00ff0477ac */ /* 0x000f620008000a00 */
[----:B------:R-:W-:Y:S01]  /*35a0*/  MOV R36, R104 ;  /* 0x0000006800247202 */ /* 0x000fe20000000f00 */
[--C-:B01234-:R-:W-:Y:S01]  /*35b0*/  FADD.FTZ R39, R28, -R46.reuse ;  /* 0x8000002e1c277221 */ /* 0x11ffe20000010000 */
[----:B------:R-:W-:Y:S01]  /*35c0*/  MOV R37, R103 ;  /* 0x0000006700257202 */ /* 0x000fe20000000f00 */
        /* <DEDUP_REMOVED lines=14> */
.L_x_2191:
[----:B------:R-:W-:Y:S05]  /*36b0*/  BSYNC.RECONVERGENT B1 ;  /* 0x0000000000017941 */ /* 0x000fea0003800200 */
.L_x_2190:
        /* <DEDUP_REMOVED lines=28> */
.L_x_2193:
[----:B------:R-:W-:Y:S05]  /*3880*/  BSYNC.RECONVERGENT B1 ;  /* 0x0000000000017941 */ /* 0x000fea0003800200 */
.L_x_2192:
        /* <DEDUP_REMOVED lines=20> */
.L_x_2195:
[----:B------:R-:W-:Y:S05]  /*39d0*/  BSYNC.RECONVERGENT B1 ;  /* 0x0000000000017941 */ /* 0x000fea0003800200 */
.L_x_2194:
        /* <DEDUP_REMOVED lines=20> */
.L_x_2197:
[----:B------:R-:W-:Y:S05]  /*3b20*/  BSYNC.RECONVERGENT B1 ;  /* 0x0000000000017941 */ /* 0x000fea0003800200 */
.L_x_2196:
        /* <DEDUP_REMOVED lines=20> */
.L_x_2199:
[----:B------:R-:W-:Y:S05]  /*3c70*/  BSYNC.RECONVERGENT B1 ;  /* 0x0000000000017941 */ /* 0x000fea0003800200 */
.L_x_2198:
        /* <DEDUP_REMOVED lines=30> */
.L_x_2201:
[----:B------:R-:W-:Y:S05]  /*3e60*/  BSYNC.RECONVERGENT B1 ;  /* 0x0000000000017941 */ /* 0x000fea0003800200 */
.L_x_2200:
        /* <DEDUP_REMOVED lines=20> */
.L_x_2203:
[----:B------:R-:W-:Y:S05]  /*3fb0*/  BSYNC.RECONVERGENT B1 ;  /* 0x0000000000017941 */ /* 0x000fea0003800200 */
.L_x_2202:
        /* <DEDUP_REMOVED lines=20> */
.L_x_2205:
[----:B------:R-:W-:Y:S05]  /*4100*/  BSYNC.RECONVERGENT B1 ;  /* 0x0000000000017941 */ /* 0x000fea0003800200 */
.L_x_2204:
[----:B------:R-:W-:Y:S04]  /*4110*/  BSSY.RECONVERGENT B1, `(.L_x_2206) ;  /* 0x0000014000017945 */ /* 0x000fe80003800200 */
[----:B------:R-:W-:Y:S05]  /*4120*/  @P2 BRA `(.L_x_2207) ;  /* 0x0000000000482947 */ /* 0x000fea0003800000 */
[----:B------:R-:W5:Y:S01]  /*4130*/  LDCU.64 UR4, c[0x0][0x3e0] ;  /* 0x00007c00ff0477ac */ /* 0x000f620008000a00 */
[--C-:B01234-:R-:W-:Y:S01]  /*4140*/  FADD.FTZ R39, R68, -R46.reuse ;  /* 0x8000002e44277221 */ /* 0x11ffe20000010000 */
[----:B------:R-:W-:Y:S01]  /*4150*/  MOV R36, R104 ;  /* 0x0000006800247202 */ /* 0x000fe20000000f00 */
[----:B------:R-:W-:Y:S01]  /*4160*/  FADD.FTZ R97, R97, -R46 ;  /* 0x8000002e61617221 */ /* 0x000fe20000010000 */
[----:B------:R-:W0:Y:S01]  /*4170*/  LDCU.64 UR10, c[0x0][0x380] ;  /* 0x00007000ff0a77ac */ /* 0x000e220008000a00 */
[----:B------:R-:W-:Y:S01]  /*4180*/  MOV R37, R103 ;  /* 0x0000006700257202 */ /* 0x000fe20000000f00 */
[-C--:B------:R-:W-:Y:S01]  /*4190*/  FMUL.FTZ R18, R39, R40.reuse ;  /* 0x0000002827127220 */ /* 0x080fe20000410000 */
[----:B------:R-:W-:-:S03]  /*41a0*/  FMUL.FTZ R97, R97, R40 ;  /* 0x0000002861617220 */ /* 0x000fc60000410000 */
[----:B------:R-:W-:Y:S01]  /*41b0*/  FFMA.FTZ R18, R42, R18, R43 ;  /* 0x000000122a127223 */ /* 0x000fe2000001002b */
        /* <DEDUP_REMOVED lines=9> */
.L_x_2207:
[----:B------:R-:W-:Y:S05]  /*4250*/  BSYNC.RECONVERGENT B1 ;  /* 0x0000000000017941 */ /* 0x000fea0003800200 */
.L_x_2206:
        /* <DEDUP_REMOVED lines=20> */
.L_x_2209:
[----:B------:R-:W-:Y:S05]  /*43a0*/  BSYNC.RECONVERGENT B1 ;  /* 0x0000000000017941 */ /* 0x000fea0003800200 */
.L_x_2208:
[----:B------:R-:W-:Y:S05]  /*43b0*/  @P4 BRA `(.L_x_2210) ;  /* 0x0000002000784947 */ /* 0x000fea0003800000 */
[----:B------:R-:W5:Y:S01]  /*43c0*/  LDCU.64 UR4, c[0x0][0x3e0] ;  /* 0x00007c00ff0477ac */ /* 0x000f620008000a00 */
[----:B------:R-:W-:Y:S01]  /*43d0*/  MOV R102, R104 ;  /* 0x0000006800667202 */ /* 0x000fe20000000f00 */
[--C-:B------:R-:W-:Y:S01]  /*43e0*/  FADD.FTZ R101, R101, -R46.reuse ;  /* 0x8000002e65657221 */ /* 0x100fe20000010000 */
[----:B01234-:R-:W-:Y:S01]  /*43f0*/  FADD.FTZ R37, R72, -R46 ;  /* 0x8000002e48257221 */ /* 0x01ffe20000010000 */
[----:B------:R-:W0:Y:S02]  /*4400*/  LDCU.64 UR8, c[0x0][0x380] ;  /* 0x00007000ff0877ac */ /* 0x000e240008000a00 */
[-C--:B------:R-:W-:Y:S01]  /*4410*/  FMUL.FTZ R101, R101, R40.reuse ;  /* 0x0000002865657220 */ /* 0x080fe20000410000 */
[----:B------:R-:W-:-:S03]  /*4420*/  FMUL.FTZ R37, R37, R40 ;  /* 0x0000002825257220 */ /* 0x000fc60000410000 */
[----:B------:R-:W-:Y:S01]  /*4430*/  FFMA.FTZ R39, R41, R101, R44 ;  /* 0x0000006529277223 */ /* 0x000fe2000001002c */
[----:B------:R-:W-:-:S05]  /*4440*/  FFMA.FTZ R42, R42, R37, R43 ;  /* 0x000000252a2a7223 */ /* 0x000fca000001002b */
[----:B------:R-:W-:Y:S01]  /*4450*/  F2FP.BF16.F32.PACK_AB R39, R42, R39 ;  /* 0x000000272a27723e */ /* 0x000fe200000010ff */
[----:B-----5:R-:W-:Y:S02]  /*4460*/  IMAD R18, R69, UR4, RZ ;  /* 0x0000000445127c24 */ /* 0x020fe4000f8e02ff */
[----:B------:R-:W-:-:S04]  /*4470*/  IMAD.WIDE.U32 R102, R15, UR4, R102 ;  /* 0x000000040f667c25 */ /* 0x000fc8000f8e0066 */
[----:B------:R-:W-:Y:S01]  /*4480*/  IMAD R45, R15, UR5, R18 ;  /* 0x000000050f2d7c24 */ /* 0x000fe2000f8e0212 */
[----:B0-----:R-:W-:-:S04]  /*4490*/  LEA R36, P1, R102, UR8, 0x1 ;  /* 0x0000000866247c11 */ /* 0x001fc8000f8208ff */
[----:B------:R-:W-:-:S04]  /*44a0*/  IADD3 R45, PT, PT, R103, R45, RZ ;  /* 0x0000002d672d7210 */ /* 0x000fc80007ffe0ff */
[----:B------:R-:W-:-:S05]  /*44b0*/  LEA.HI.X R37, R102, UR9, R45, 0x1, P1 ;  /* 0x0000000966257c11 */ /* 0x000fca00088f0c2d */
[----:B------:R0:W-:Y:S01]  /*44c0*/  STG.E desc[UR6][R36.64], R39 ;  /* 0x0000002724007986 */ /* 0x0001e2000c101906 */
[----:B------:R-:W-:Y:S05]  /*44d0*/  BRA `(.L_x_2210) ;  /* 0x0000002000307947 */ /* 0x000fea0003800000 */
.L_x_2179:
[----:B------:R-:W0:Y:S01]  /*44e0*/  LDCU.64 UR10, c[0x0][0x3e8] ;  /* 0x00007d00ff0a77ac */ /* 0x000e220008000a00 */
[----:B------:R-:W-:Y:S01]  /*44f0*/  BSSY.RECONVERGENT B1, `(.L_x_2211) ;  /* 0x0000022000017945 */ /* 0x000fe20003800200 */
[----:B0-----:R-:W-:Y:S02]  /*4500*/  ISETP.GE.U32.AND P4, PT, R90, UR10, PT ;  /* 0x0000000a5a007c0c */ /* 0x001fe4000bf86070 */
[----:B------:R-:W-:Y:S02]  /*4510*/  ISETP.GE.U32.AND P2, PT, R88, UR10, PT ;  /* 0x0000000a58007c0c */ /* 0x000fe4000bf46070 */
[----:B------:R-:W-:Y:S02]  /*4520*/  ISETP.GE.U32.AND P1, PT, R86, UR10, PT ;  /* 0x0000000a56007c0c */ /* 0x000fe4000bf26070 */
[----:B------:R-:W-:Y:S01]  /*4530*/  ISETP.GE.AND.EX P4, PT, R17, UR11, PT, P4 ;  /* 0x0000000b11007c0c */ /* 0x000fe2000bf86340 */
[----:B------:R-:W-:-:S12]  /*4540*/  @P3 BRA `(.L_x_2212) ;  /* 0x0000000000703947 */ /* 0x000fd80003800000 */
[--C-:B------:R-:W-:Y:S01]  /*4550*/  FADD.FTZ R73, R73, -R46.reuse ;  /* 0x8000002e49497221 */ /* 0x100fe20000010000 */
[----:B------:R-:W-:Y:S01]  /*4560*/  FADD.FTZ R37, R20, -R46 ;  /* 0x8000002e14257221 */ /* 0x000fe20000010000 */
[----:B------:R-:W0:Y:S01]  /*4570*/  LDCU.64 UR4, c[0x0][0x3e0] ;  /* 0x00007c00ff0477ac */ /* 0x000e220008000a00 */
[----:B------:R-:W-:Y:S01]  /*4580*/  MOV R38, R104 ;  /* 0x0000006800267202 */ /* 0x000fe20000000f00 */
[-C--:B------:R-:W-:Y:S01]  /*4590*/  FMUL.FTZ R73, R73, R40.reuse ;  /* 0x0000002849497220 */ /* 0x080fe20000410000 */
[----:B------:R-:W-:Y:S01]  /*45a0*/  FMUL.FTZ R37, R37, R40 ;  /* 0x0000002825257220 */ /* 0x000fe20000410000 */
[----:B------:R-:W1:Y:S01]  /*45b0*/  LDCU.64 UR8, c[0x0][0x380] ;  /* 0x00007000ff0877ac */ /* 0x000e620008000a00 */
[----:B------:R-:W-:Y:S01]  /*45c0*/  MOV R39, R103 ;  /* 0x0000006700277202 */ /* 0x000fe20000000f00 */
[----:B------:R-:W-:Y:S01]  /*45d0*/  FFMA.FTZ R48, R41, R73, R44 ;  /* 0x0000004929307223 */ /* 0x000fe2000001002c */
        /* <DEDUP_REMOVED lines=19> */
.L_x_2212:
[----:B------:R-:W-:Y:S05]  /*4710*/  BSYNC.RECONVERGENT B1 ;  /* 0x0000000000017941 */ /* 0x000fea0003800200 */
.L_x_2211:
        /* <DEDUP_REMOVED lines=30> */
.L_x_2214:
[----:B------:R-:W-:Y:S05]  /*4900*/  BSYNC.RECONVERGENT B1 ;  /* 0x0000000000017941 */ /* 0x000fea0003800200 */
.L_x_2213:
        /* <DEDUP_REMOVED lines=38> */
.L_x_2216:
[----:B------:R-:W-:Y:S05]  /*4b70*/  BSYNC.RECONVERGENT B1 ;  /* 0x0000000000017941 */ /* 0x000fea0003800200 */
.L_x_2215:
[----:B------:R-:W-:Y:S04]  /*4b80*/  BSSY.RECONVERGENT B1, `(.L_x_2217) ;  /* 0x000001e000017945 */ /* 0x000fe80003800200 */
[----:B------:R-:W-:Y:S05]  /*4b90*/  @P1 BRA `(.L_x_2218) ;  /* 0x0000000000701947 */ /* 0x000fea0003800000 */
[--C-:B------:R-:W-:Y:S01]  /*4ba0*/  FADD.FTZ R77, R77, -R46.reuse ;  /* 0x8000002e4d4d7221 */ /* 0x100fe20000010000 */
[----:B012---:R-:W-:Y:S01]  /*4bb0*/  FADD.FTZ R37, R24, -R46 ;  /* 0x8000002e18257221 */ /* 0x007fe20000010000 */
        /* <DEDUP_REMOVED lines=14> */
[----:B------:R-:W-:Y:S01]  /*4ca0*/  IMAD R47, R86, UR5, R45 ;  /* 0x00000005562f7c24 */ /* 0x000fe2000f8e022d */
[----:B-1----:R-:W-:-:S04]  /*4cb0*/  LEA R36, P1, R38, UR8, 0x1 ;  /* 0x0000000826247c11 */ /* 0x002fc8000f8208ff */
[----:B------:R-:W-:Y:S01]  /*4cc0*/  IADD3 R47, PT, PT, R39, R47, RZ ;  /* 0x0000002f272f7210 */ /* 0x000fe20007ffe0ff */
[----:B--2---:R-:W-:-:S06]  /*4cd0*/  FADD.FTZ R20, R18, 1 ;  /* 0x3f80000012147421 */ /* 0x004fcc0000010000 */
[----:B------:R-:W1:Y:S01]  /*4ce0*/  MUFU.RCP R20, R20 ;  /* 0x0000001400147308 */ /* 0x000e620000001000 */
[----:B0-----:R-:W-:-:S07]  /*4cf0*/  FADD.FTZ R24, R22, 1 ;  /* 0x3f80000016187421 */ /* 0x001fce0000010000 */
[----:B------:R-:W0:Y:S01]  /*4d00*/  MUFU.RCP R24, R24 ;  /* 0x0000001800187308 */ /* 0x000e220000001000 */
[----:B-1----:R-:W-:Y:S01]  /*4d10*/  FMUL.FTZ R18, R77, R20 ;  /* 0x000000144d127220 */ /* 0x002fe20000410000 */
[----:B0-----:R-:W-:Y:S01]  /*4d20*/  FMUL.FTZ R45, R37, R24 ;  /* 0x00000018252d7220 */ /* 0x001fe20000410000 */
[----:B------:R-:W-:-:S04]  /*4d30*/  LEA.HI.X R37, R38, UR9, R47, 0x1, P1 ;  /* 0x0000000926257c11 */ /* 0x000fc800088f0c2f */
[----:B------:R-:W-:-:S05]  /*4d40*/  F2FP.BF16.F32.PACK_AB R45, R45, R18 ;  /* 0x000000122d2d723e */ /* 0x000fca00000010ff */
[----:B------:R3:W-:Y:S02]  /*4d50*/  STG.E desc[UR6][R36.64], R45 ;  /* 0x0000002d24007986 */ /* 0x0007e4000c101906 */
.L_x_2218:
[----:B------:R-:W-:Y:S05]  /*4d60*/  BSYNC.RECONVERGENT B1 ;  /* 0x0000000000017941 */ /* 0x000fea0003800200 */
.L_x_2217:
[----:B------:R-:W-:Y:S04]  /*4d70*/  BSSY.RECONVERGENT B1, `(.L_x_2219) ;  /* 0x000001e000017945 */ /* 0x000fe80003800200 */
[----:B------:R-:W-:Y:S05]  /*4d80*/  @P5 BRA `(.L_x_2220) ;  /* 0x0000000000705947 */ /* 0x000fea0003800000 */
[--C-:B------:R-:W-:Y:S01]  /*4d90*/  FADD.FTZ R79, R79, -R46.reuse ;  /* 0x8000002e4f4f7221 */ /* 0x100fe20000010000 */
[----:B0123--:R-:W-:Y:S01]  /*4da0*/  FADD.FTZ R37, R26, -R46 ;  /* 0x8000002e1a257221 */ /* 0x00ffe20000010000 */
        /* <DEDUP_REMOVED lines=26> */
.L_x_2220:
[----:B------:R-:W-:Y:S05]  /*4f50*/  BSYNC.RECONVERGENT B1 ;  /* 0x0000000000017941 */ /* 0x000fea0003800200 */
.L_x_2219:
[----:B------:R-:W-:Y:S04]  /*4f60*/  BSSY.RECONVERGENT B1, `(.L_x_2221) ;  /* 0x000001e000017945 */ /* 0x000fe80003800200 */
[----:B------:R-:W-:Y:S05]  /*4f70*/  @P6 BRA `(.L_x_2222) ;  /* 0x0000000000706947 */ /* 0x000fea0003800000 */
[--C-:B01234-:R-:W-:Y:S01]  /*4f80*/  FADD.FTZ R37, R28, -R46.reuse ;  /* 0x8000002e1c257221 */ /* 0x11ffe20000010000 */
        /* <DEDUP_REMOVED lines=27> */
.L_x_2222:
[----:B------:R-:W-:Y:S05]  /*5140*/  BSYNC.RECONVERGENT B1 ;  /* 0x0000000000017941 */ /* 0x000fea0003800200 */
.L_x_2221:
        /* <DEDUP_REMOVED lines=38> */
.L_x_2224:
[----:B------:R-:W-:Y:S05]  /*53b0*/  BSYNC.RECONVERGENT B1 ;  /* 0x0000000000017941 */ /* 0x000fea0003800200 */
.L_x_2223:
        /* <DEDUP_REMOVED lines=30> */
.L_x_2226:
[----:B------:R-:W-:Y:S05]  /*55a0*/  BSYNC.RECONVERGENT B1 ;  /* 0x0000000000017941 */ /* 0x000fea0003800200 */
.L_x_2225:
        /* <DEDUP_REMOVED lines=30> */
.L_x_2228:
[----:B------:R-:W-:Y:S05]  /*5790*/  BSYNC.RECONVERGENT B1 ;  /* 0x0000000000017941 */ /* 0x000fea0003800200 */
.L_x_2227:
        /* <DEDUP_REMOVED lines=30> */
.L_x_2230:
[----:B------:R-:W-:Y:S05]  /*5980*/  BSYNC.RECONVERGENT B1 ;  /* 0x0000000000017941 */ /* 0x000fea0003800200 */
.L_x_2229:
        /* <DEDUP_REMOVED lines=13> */
[----:B01234-:R-:W-:Y:S01]  /*5a60*/  FADD.FTZ R37, R62, -R46 ;  /* 0x8000002e3e257221 */ /* 0x01ffe20000010000 */
[----:B------:R-:W0:Y:S01]  /*5a70*/  LDCU.64 UR4, c[0x0][0x3e0] ;  /* 0x00007c00ff0477ac */ /* 0x000e220008000a00 */
[----:B------:R-:W-:Y:S01]  /*5a80*/  MOV R36, R104 ;  /* 0x0000006800247202 */ /* 0x000fe20000000f00 */
[-C--:B------:R-:W-:Y:S01]  /*5a90*/  FMUL.FTZ R91, R91, R40.reuse ;  /* 0x000000285b5b7220 */ /* 0x080fe20000410000 */
[----:B------:R-:W-:Y:S01]  /*5aa0*/  FMUL.FTZ R37, R37, R40 ;  /* 0x0000002825257220 */ /* 0x000fe20000410000 */
[----:B------:R-:W1:Y:S02]  /*5ab0*/  LDCU.64 UR8, c[0x0][0x380] ;  /* 0x00007000ff0877ac */ /* 0x000e640008000a00 */
[----:B------:R-:W-:Y:S01]  /*5ac0*/  FFMA.FTZ R91, R41, R91, R44 ;  /* 0x0000005b295b7223 */ /* 0x000fe2000001002c */
        /* <DEDUP_REMOVED lines=11> */
[----:B--2---:R-:W-:-:S03]  /*5b80*/  FADD.FTZ R20, R18, 1 ;  /* 0x3f80000012147421 */ /* 0x004fc60000010000 */
[----:B------:R-:W-:-:S03]  /*5b90*/  LEA.HI.X R39, R36, UR9, R39, 0x1, P1 ;  /* 0x0000000924277c11 */ /* 0x000fc600088f0c27 */
[----:B------:R-:W1:Y:S01]  /*5ba0*/  MUFU.RCP R20, R20 ;  /* 0x0000001400147308 */ /* 0x000e620000001000 */
[----:B0-----:R-:W-:-:S07]  /*5bb0*/  FADD.FTZ R24, R22, 1 ;  /* 0x3f80000016187421 */ /* 0x001fce0000010000 */
[----:B------:R-:W0:Y:S01]  /*5bc0*/  MUFU.RCP R24, R24 ;  /* 0x0000001800187308 */ /* 0x000e220000001000 */
[----:B-1----:R-:W-:Y:S01]  /*5bd0*/  FMUL.FTZ R18, R91, R20 ;  /* 0x000000145b127220 */ /* 0x002fe20000410000 */
[----:B0-----:R-:W-:-:S05]  /*5be0*/  FMUL.FTZ R45, R45, R24 ;  /* 0x000000182d2d7220 */ /* 0x001fca0000410000 */
[----:B------:R-:W-:-:S05]  /*5bf0*/  F2FP.BF16.F32.PACK_AB R45, R45, R18 ;  /* 0x000000122d2d723e */ /* 0x000fca00000010ff */
[----:B------:R0:W-:Y:S02]  /*5c00*/  STG.E desc[UR6][R38.64], R45 ;  /* 0x0000002d26007986 */ /* 0x0001e4000c101906 */
.L_x_2232:
[----:B------:R-:W-:Y:S05]  /*5c10*/  BSYNC.RECONVERGENT B1 ;  /* 0x0000000000017941 */ /* 0x000fea0003800200 */
.L_x_2231:
[----:B------:R-:W-:Y:S04]  /*5c20*/  BSSY.RECONVERGENT B1, `(.L_x_2233) ;  /* 0x000001e000017945 */ /* 0x000fe80003800200 */
[----:B------:R-:W-:Y:S05]  /*5c30*/  @P2 BRA `(.L_x_2234) ;  /* 0x0000000000702947 */ /* 0x000fea0003800000 */
        /* <DEDUP_REMOVED lines=28> */
.L_x_2234:
[----:B------:R-:W-:Y:S05]  /*5e00*/  BSYNC.RECONVERGENT B1 ;  /* 0x0000000000017941 */ /* 0x000fea0003800200 */
.L_x_2233:
        /* <DEDUP_REMOVED lines=30> */
.L_x_2236:
[----:B------:R-:W-:Y:S05]  /*5ff0*/  BSYNC.RECONVERGENT B1 ;  /* 0x0000000000017941 */ /* 0x000fea0003800200 */
.L_x_2235:
        /* <DEDUP_REMOVED lines=30> */
.L_x_2238:
[----:B------:R-:W-:Y:S05]  /*61e0*/  BSYNC.RECONVERGENT B1 ;  /* 0x0000000000017941 */ /* 0x000fea0003800200 */
.L_x_2237:
        /* <DEDUP_REMOVED lines=30> */
.L_x_2240:
[----:B------:R-:W-:Y:S05]  /*63d0*/  BSYNC.RECONVERGENT B1 ;  /* 0x0000000000017941 */ /* 0x000fea0003800200 */
.L_x_2239:
        /* <DEDUP_REMOVED lines=28> */
.L_x_2210:
[----:B------:R-:W-:Y:S05]  /*65a0*/  BSYNC.RECONVERGENT B0 ;  /* 0x0000000000007941 */ /* 0x000fea0003800200 */
.L_x_2178:
        /* <DEDUP_REMOVED lines=8> */
.L_x_2242:
        /* <DEDUP_REMOVED lines=13> */
.L_x_4921:


//--------------------- .text._Z35group_norm_nhwc_fwd_one_pass_kernelI11Bf16IOBf16WLi256ELi112ELi448EEv26Group_norm_nhwc_fwd_params --------------------------
	.section	.text._Z35group_norm_nhwc_fwd_one_pass_kernelI11Bf16IOBf16WLi256ELi112ELi448EEv26Group_norm_nhwc_fwd_params,"ax",@progbits
	.align	128
        .global         _Z35group_norm_nhwc_fwd_one_pass_kernelI11Bf16IOBf16WLi256ELi112ELi448EEv26Group_norm_nhwc_fwd_params
        .type           _Z35group_norm_nhwc_fwd_one_pass_kernelI11Bf16IOBf16WLi256ELi112ELi448EEv26Group_norm_nhwc_fwd_params,@function
        .size           _Z35group_norm_nhwc_fwd_one_pass_kernelI11Bf16IOBf16WLi256ELi112ELi448EEv26Group_norm_nhwc_fwd_params,(.L_x_4922 - _Z35group_norm_nhwc_fwd_one_pass_kernelI11Bf16IOBf16WLi256ELi112ELi448EEv26Group_norm_nhwc_fwd_params)
        .other          _Z35group_norm_nhwc_fwd_one_pass_kernelI11Bf16IOBf16WLi256ELi112ELi448EEv26Group_norm_nhwc_fwd_params,@"STO_CUDA_ENTRY STV_DEFAULT"
_Z35group_norm_nhwc_fwd_one_pass_kernelI11Bf16IOBf16WLi256ELi112ELi448EEv26Group_norm_nhwc_fwd_params:
.text._Z35group_norm_nhwc_fwd_one_pass_kernelI11Bf16IOBf16WLi256ELi112ELi448EEv26Group_norm_nhwc_fwd_params:
        /* <DEDUP_REMOVED lines=53> */
.L_x_2382:
[----:B01----:R-:W0:Y:S01]  /*0350*/  LDC R13, c[0x0][0x3f8] ;  /* 0x0000fe00ff0d7b82 */ /* 0x003e220000000800 */
[----:B------:R-:W1:Y:S01]  /*0360*/  LDCU UR8, c[0x0][0x404] ;  /* 0x00008080ff0877ac */ /* 0x000e620008000800 */
[----:B------:R-:W-:Y:S02]  /*0370*/  LOP3.LUT R121, R104, 0xffff, RZ, 0xc0, !PT ;  /* 0x0000ffff68797812 */ /* 0x000fe400078ec0ff */
[----:B------:R-:W-:Y:S01]  /*0380*/  MOV R84, RZ ;  /* 0x000000ff00547202 */ /* 0x000fe20000000f00 */
[----:B--2---:R-:W2:Y:S01]  /*0390*/  LDCU.64 UR4, c[0x0][0x3e8] ;  /* 0x00007d00ff0477ac */ /* 0x004ea20008000a00 */
[----:B0--34-:R-:W-:Y:S02]  /*03a0*/  IABS R5, R13 ;  /* 0x0000000d00057213 */ /* 0x019fe40000000000 */
[----:B------:R-:W-:Y:S02]  /*03b0*/  ISETP.NE.AND P4, PT, R13, RZ, PT ;  /* 0x000000ff0d00720c */ /* 0x000fe40003f85270 */
[----:B------:R-:W0:Y:S08]  /*03c0*/  I2F.RP R0, R5 ;  /* 0x0000000500007306 */ /* 0x000e300000209400 */
[----:B0-----:R-:W0:Y:S02]  /*03d0*/  MUFU.RCP R0, R0 ;  /* 0x0000000000007308 */ /* 0x001e240000001000 */
[----:B0-----:R-:W-:-:S06]  /*03e0*/  IADD3 R2, PT, PT, R0, 0xffffffe, RZ ;  /* 0x0ffffffe00027810 */ /* 0x001fcc0007ffe0ff */
[----:B------:R0:W3:Y:S02]  /*03f0*/  F2I.FTZ.U32.TRUNC.NTZ R3, R2 ;  /* 0x0000000200037305 */ /* 0x0000e4000021f000 */
[----:B0-----:R-:W-:Y:S02]  /*0400*/  MOV R2, RZ ;  /* 0x000000ff00027202 */ /* 0x001fe40000000f00 */
[----:B---3--:R-:W-:-:S05]  /*0410*/  IADD3 R4, PT, PT, RZ, -R3, RZ ;  /* 0x80000003ff047210 */ /* 0x008fca0007ffe0ff */
        /* <DEDUP_REMOVED lines=10> */
[----:B------:R-:W-:-:S04]  /*04c0*/  LOP3.LUT R0, R102, R13, RZ, 0x3c, !PT ;  /* 0x0000000d66007212 */ /* 0x000fc800078e3cff */
[----:B------:R-:W-:Y:S01]  /*04d0*/  ISETP.GE.AND P3, PT, R0, RZ, PT ;  /* 0x000000ff0000720c */ /* 0x000fe20003f66270 */
[----:B-1----:R-:W-:Y:S01]  /*04e0*/  IMAD R0, R99, UR8, R117 ;  /* 0x0000000863007c24 */ /* 0x002fe2000f8e0275 */
[----:B------:R-:W0:Y:S04]  /*04f0*/  LDCU.64 UR8, c[0x0][0x3f0] ;  /* 0x00007e00ff0877ac */ /* 0x000e280008000a00 */
[----:B--2---:R-:W-:Y:S02]  /*0500*/  ISETP.GE.U32.AND P2, PT, R0, UR4, PT ;  /* 0x0000000400007c0c */ /* 0x004fe4000bf46070 */
[----:B------:R-:W-:Y:S02]  /*0510*/  SHF.R.S32.HI R9, RZ, 0x1f, R0 ;  /* 0x0000001fff097819 */ /* 0x000fe40000011400 */
[----:B------:R-:W-:-:S02]  /*0520*/  @P1 IADD3 R3, PT, PT, R3, 0x1, RZ ;  /* 0x0000000103031810 */ /* 0x000fc40007ffe0ff */
[----:B------:R-:W-:Y:S02]  /*0530*/  ISETP.GE.AND.EX P2, PT, R9, UR5, PT, P2 ;  /* 0x0000000509007c0c */ /* 0x000fe4000bf46320 */
[----:B------:R-:W-:Y:S02]  /*0540*/  IADD3 R15, PT, PT, R0, 0x8, RZ ;  /* 0x00000008000f7810 */ /* 0x000fe40007ffe0ff */
[----:B------:R-:W-:Y:S02]  /*0550*/  @!P3 IADD3 R3, PT, PT, -R3, RZ, RZ ;  /* 0x000000ff0303b210 */ /* 0x000fe40007ffe1ff */
[----:B------:R-:W-:Y:S02]  /*0560*/  @!P4 LOP3.LUT R3, RZ, R13, RZ, 0x33, !PT ;  /* 0x0000000dff03c212 */ /* 0x000fe400078e33ff */
[----:B------:R-:W-:Y:S02]  /*0570*/  ISETP.GE.U32.AND P3, PT, R15, UR4, PT ;  /* 0x000000040f007c0c */ /* 0x000fe4000bf66070 */
[----:B------:R-:W-:-:S02]  /*0580*/  SHF.R.S32.HI R11, RZ, 0x1f, R15 ;  /* 0x0000001fff0b7819 */ /* 0x000fc4000001140f */
[----:B------:R-:W-:Y:S01]  /*0590*/  IADD3 R5, PT, PT, -R3, RZ, RZ ;  /* 0x000000ff03057210 */ /* 0x000fe20007ffe1ff */
[----:B------:R-:W1:Y:S01]  /*05a0*/  @!P2 LDC.64 R16, c[0x0][0x3e0] ;  /* 0x0000f800ff10ab82 */ /* 0x000e620000000a00 */
[----:B------:R-:W-:Y:S02]  /*05b0*/  ISETP.GE.AND.EX P3, PT, R11, UR5, PT, P3 ;  /* 0x000000050b007c0c */ /* 0x000fe4000bf66330 */
[----:B------:R-:W-:Y:S01]  /*05c0*/  SHF.R.S32.HI R2, RZ, 0x1f, R3 ;  /* 0x0000001fff027819 */ /* 0x000fe20000011403 */
[----:B------:R-:W-:Y:S01]  /*05d0*/  IMAD R118, R13, R5, R102 ;  /* 0x000000050d767224 */ /* 0x000fe200078e0266 */
[C---:B------:R-:W-:Y:S02]  /*05e0*/  IADD3 R19, PT, PT, R0.reuse, 0x10, RZ ;  /* 0x0000001000137810 */ /* 0x040fe40007ffe0ff */
[----:B------:R-:W-:Y:S01]  /*05f0*/  IADD3 R21, PT, PT, R0, 0x20, RZ ;  /* 0x0000002000157810 */ /* 0x000fe20007ffe0ff */
[----:B------:R-:W-:Y:S01]  /*0600*/  IMAD R118, R118, 0x70, RZ ;  /* 0x0000007076767824 */ /* 0x000fe200078e02ff */
[----:B------:R-:W2:Y:S01]  /*0610*/  @!P2 LDC.64 R6, c[0x0][0x390] ;  /* 0x0000e400ff06ab82 */ /* 0x000ea20000000a00 */
[----:B0-----:R-:W-:Y:S01]  /*0620*/  IMAD R2, R2, UR8, RZ ;  /* 0x0000000802027c24 */ /* 0x001fe2000f8e02ff */
[----:B------:R-:W-:-:S02]  /*0630*/  ISETP.GE.U32.AND P4, PT, R19, UR4, PT ;  /* 0x0000000413007c0c */ /* 0x000fc4000bf86070 */
[C---:B------:R-:W-:Y:S01]  /*0640*/  IADD3 R120, P1, PT, R118.reuse, R121, RZ ;  /* 0x0000007976787210 */ /* 0x040fe20007f3e0ff */
[----:B------:R-:W-:Y:S01]  /*0650*/  IMAD R123, R3, UR9, R2 ;  /* 0x00000009037b7c24 */ /* 0x000fe2000f8e0202 */
[----:B------:R-:W-:Y:S02]  /*0660*/  SHF.R.S32.HI R27, RZ, 0x1f, R19 ;  /* 0x0000001fff1b7819 */ /* 0x000fe40000011413 */
[----:B------:R-:W0:Y:S01]  /*0670*/  @!P3 LDC.64 R4, c[0x0][0x3e0] ;  /* 0x0000f800ff04bb82 */ /* 0x000e220000000a00 */
[----:B------:R-:W-:Y:S02]  /*0680*/  LEA.HI.X.SX32 R121, R118, RZ, 0x1, P1 ;  /* 0x000000ff76797211 */ /* 0x000fe400008f0eff */
[----:B------:R-:W-:Y:S02]  /*0690*/  ISETP.GE.AND.EX P4, PT, R27, UR5, PT, P4 ;  /* 0x000000051b007c0c */ /* 0x000fe4000bf86340 */
[----:B------:R-:W-:Y:S01]  /*06a0*/  ISETP.GE.U32.AND P5, PT, R21, UR4, PT ;  /* 0x0000000415007c0c */ /* 0x000fe2000bfa6070 */
[----:B------:R-:W-:Y:S01]  /*06b0*/  IMAD.WIDE.U32 R120, R3, UR8, R120 ;  /* 0x0000000803787c25 */ /* 0x000fe2000f8e0078 */
[----:B------:R-:W-:-:S02]  /*06c0*/  SHF.R.S32.HI R29, RZ, 0x1f, R21 ;  /* 0x0000001fff1d7819 */ /* 0x000fc40000011415 */
[C---:B------:R-:W-:Y:S01]  /*06d0*/  IADD3 R23, PT, PT, R0.reuse, 0x28, RZ ;  /* 0x0000002800177810 */ /* 0x040fe20007ffe0ff */
[----:B-1----:R-:W-:Y:S01]  /*06e0*/  @!P2 IMAD R2, R9, R16, RZ ;  /* 0x000000100902a224 */ /* 0x002fe200078e02ff */
[----:B------:R-:W-:Y:S01]  /*06f0*/  IADD3 R123, PT, PT, R121, R123, RZ ;  /* 0x0000007b797b7210 */ /* 0x000fe20007ffe0ff */
[----:B------:R-:W1:Y:S01]  /*0700*/  @!P3 LDC.64 R8, c[0x0][0x390] ;  /* 0x0000e400ff08bb82 */ /* 0x000e620000000a00 */
[----:B------:R-:W-:Y:S01]  /*0710*/  @!P2 MOV R122, R120 ;  /* 0x00000078007aa202 */ /* 0x000fe20000000f00 */
[C---:B------:R-:W-:Y:S01]  /*0720*/  @!P2 IMAD R17, R0.reuse, R17, R2 ;  /* 0x000000110011a224 */ /* 0x040fe200078e0202 */
[----:B------:R-:W-:Y:S02]  /*0730*/  ISETP.GE.AND.EX P5, PT, R29, UR5, PT, P5 ;  /* 0x000000051d007c0c */ /* 0x000fe4000bfa6350 */
[----:B------:R-:W-:Y:S01]  /*0740*/  ISETP.GE.U32.AND P1, PT, R23, UR4, PT ;  /* 0x0000000417007c0c */ /* 0x000fe2000bf26070 */
[----:B------:R-:W-:Y:S01]  /*0750*/  @!P2 IMAD.WIDE.U32 R12, R0, R16, R122 ;  /* 0x00000010000ca225 */ /* 0x000fe200078e007a */
[----:B------:R-:W-:-:S02]  /*0760*/  SHF.R.S32.HI R31, RZ, 0x1f, R23 ;  /* 0x0000001fff1f7819 */ /* 0x000fc40000011417 */
[----:B------:R-:W-:Y:S02]  /*0770*/  @!P3 MOV R16, R120 ;  /* 0x000000780010b202 */ /* 0x000fe40000000f00 */
[----:B------:R-:W-:Y:S01]  /*0780*/  @!P2 IADD3 R13, PT, PT, R13, R17, RZ ;  /* 0x000000110d0da210 */ /* 0x000fe20007ffe0ff */
[----:B0-----:R-:W-:Y:S01]  /*0790*/  @!P3 IMAD R2, R11, R4, RZ ;  /* 0x000000040b02b224 */ /* 0x001fe200078e02ff */
[----:B------:R-:W-:Y:S01]  /*07a0*/  @!P3 MOV R17, R123 ;  /* 0x0000007b0011b202 */ /* 0x000fe20000000f00 */
[----:B------:R-:W0:Y:S01]  /*07b0*/  @!P4 LDC.64 R10, c[0x0][0x3e0] ;  /* 0x0000f800ff0acb82 */ /* 0x000e220000000a00 */
[----:B------:R-:W-:Y:S01]  /*07c0*/  ISETP.GE.AND.EX P1, PT, R31, UR5, PT, P1 ;  /* 0x000000051f007c0c */ /* 0x000fe2000bf26310 */
[C---:B------:R-:W-:Y:S01]  /*07d0*/  @!P3 IMAD R33, R15.reuse, R5, R2 ;  /* 0x000000050f21b224 */ /* 0x040fe200078e0202 */
[----:B--2---:R-:W-:Y:S01]  /*07e0*/  @!P2 LEA R14, P6, R12, R6, 0x1 ;  /* 0x000000060c0ea211 */ /* 0x004fe200078c08ff */
[----:B------:R-:W-:Y:S01]  /*07f0*/  @!P3 IMAD.WIDE.U32 R4, R15, R4, R16 ;  /* 0x000000040f04b225 */ /* 0x000fe200078e0010 */
[----:B------:R-:W-:-:S02]  /*0800*/  IADD3 R25, PT, PT, R0, 0x30, RZ ;  /* 0x0000003000197810 */ /* 0x000fc40007ffe0ff */
[----:B------:R-:W-:Y:S01]  /*0810*/  @!P2 LEA.HI.X R15, R12, R7, R13, 0x1, P6 ;  /* 0x000000070c0fa211 */ /* 0x000fe200030f0c0d */
[----:B------:R-:W2:Y:S01]  /*0820*/  @!P5 LDC.64 R2, c[0x0][0x3e0] ;  /* 0x0000f800ff02db82 */ /* 0x000ea20000000a00 */
[----:B------:R-:W-:Y:S02]  /*0830*/  @!P3 IADD3 R5, PT, PT, R5, R33, RZ ;  /* 0x000000210505b210 */ /* 0x000fe40007ffe0ff */
[C---:B-1----:R-:W-:Y:S01]  /*0840*/  @!P3 LEA R12, P6, R4.reuse, R8, 0x1 ;  /* 0x00000008040cb211 */ /* 0x042fe200078c08ff */
[----:B------:R1:W3:Y:S04]  /*0850*/  @!P2 LDG.E R84, desc[UR6][R14.64] ;  /* 0x000000060e54a981 */ /* 0x0002e8000c1e1900 */
[----:B------:R-:W4:Y:S01]  /*0860*/  @!P4 LDC.64 R6, c[0x0][0x390] ;  /* 0x0000e400ff06cb82 */ /* 0x000f220000000a00 */
[----:B------:R-:W-:-:S02]  /*0870*/  @!P3 LEA.HI.X R13, R4, R9, R5, 0x1, P6 ;  /* 0x00000009040db211 */ /* 0x000fc400030f0c05 */
[----:B------:R-:W-:Y:S02]  /*0880*/  MOV R28, RZ ;  /* 0x000000ff001c7202 */ /* 0x000fe40000000f00 */
[----:B------:R-:W-:-:S03]  /*0890*/  ISETP.GE.U32.AND P2, PT, R25, UR4, PT ;  /* 0x0000000419007c0c */ /* 0x000fc6000bf46070 */
[----:B------:R-:W5:Y:S01]  /*08a0*/  @!P5 LDC.64 R8, c[0x0][0x390] ;  /* 0x0000e400ff08db82 */ /* 0x000f620000000a00 */
[----:B------:R-:W-:Y:S01]  /*08b0*/  SHF.R.S32.HI R17, RZ, 0x1f, R25 ;  /* 0x0000001fff117819 */ /* 0x000fe20000011419 */
[----:B------:R2:W3:Y:S06]  /*08c0*/  @!P3 LDG.E R28, desc[UR6][R12.64] ;  /* 0x000000060c1cb981 */ /* 0x0004ec000c1e1900 */
[----:B------:R-:W5:Y:S01]  /*08d0*/  @!P1 LDC.64 R4, c[0x0][0x3e0] ;  /* 0x0000f800ff049b82 */ /* 0x000f620000000a00 */
[----:B------:R-:W-:Y:S01]  /*08e0*/  ISETP.GE.AND.EX P3, PT, R17, UR5, PT, P2 ;  /* 0x0000000511007c0c */ /* 0x000fe2000bf66320 */
[----:B0-----:R-:W-:Y:S01]  /*08f0*/  @!P4 IMAD R16, R27, R10, RZ ;  /* 0x0000000a1b10c224 */ /* 0x001fe200078e02ff */
[----:B-1----:R-:W-:-:S02]  /*0900*/  @!P4 MOV R14, R120 ;  /* 0x00000078000ec202 */ /* 0x002fc40000000f00 */
[----:B------:R-:W-:Y:S02]  /*0910*/  @!P4 MOV R15, R123 ;  /* 0x0000007b000fc202 */ /* 0x000fe40000000f00 */
[----:B------:R-:W-:Y:S01]  /*0920*/  IADD3 R27, PT, PT, R0, 0x50, RZ ;  /* 0x00000050001b7810 */ /* 0x000fe20007ffe0ff */
[C---:B------:R-:W-:Y:S01]  /*0930*/  @!P4 IMAD R11, R19.reuse, R11, R16 ;  /* 0x0000000b130bc224 */ /* 0x040fe200078e0210 */
[----:B--2---:R-:W-:Y:S01]  /*0940*/  @!P5 MOV R12, R120 ;  /* 0x00000078000cd202 */ /* 0x004fe20000000f00 */
[----:B------:R-:W-:Y:S01]  /*0950*/  @!P4 IMAD.WIDE.U32 R14, R19, R10, R14 ;  /* 0x0000000a130ec225 */ /* 0x000fe200078e000e */
[----:B------:R-:W-:Y:S02]  /*0960*/  ISETP.GE.U32.AND P2, PT, R27, UR4, PT ;  /* 0x000000041b007c0c */ /* 0x000fe4000bf46070 */
[----:B------:R-:W-:Y:S01]  /*0970*/  SHF.R.S32.HI R33, RZ, 0x1f, R27 ;  /* 0x0000001fff217819 */ /* 0x000fe2000001141b */
[----:B------:R-:W-:Y:S01]  /*0980*/  @!P5 IMAD R16, R29, R2, RZ ;  /* 0x000000021d10d224 */ /* 0x000fe200078e02ff */
[----:B------:R-:W-:-:S02]  /*0990*/  @!P5 MOV R13, R123 ;  /* 0x0000007b000dd202 */ /* 0x000fc40000000f00 */
[----:B------:R-:W-:Y:S01]  /*09a0*/  @!P4 IADD3 R15, PT, PT, R15, R11, RZ ;  /* 0x0000000b0f0fc210 */ /* 0x000fe20007ffe0ff */
[----:B------:R-:W-:Y:S01]  /*09b0*/  @!P5 IMAD R19, R21, R3, R16 ;  /* 0x000000031513d224 */ /* 0x000fe200078e0210 */
[----:B------:R-:W-:Y:S01]  /*09c0*/  ISETP.GE.AND.EX P2, PT, R33, UR5, PT, P2 ;  /* 0x0000000521007c0c */ /* 0x000fe2000bf46320 */
[----:B------:R-:W-:Y:S01]  /*09d0*/  @!P5 IMAD.WIDE.U32 R12, R21, R2, R12 ;  /* 0x00000002150cd225 */ /* 0x000fe200078e000c */
[C---:B----4-:R-:W-:Y:S01]  /*09e0*/  @!P4 LEA R6, P6, R14.reuse, R6, 0x1 ;  /* 0x000000060e06c211 */ /* 0x050fe200078c08ff */
[----:B------:R-:W0:Y:S01]  /*09f0*/  @!P1 LDC.64 R10, c[0x0][0x390] ;  /* 0x0000e400ff0a9b82 */ /* 0x000e220000000a00 */
[----:B------:R-:W-:Y:S02]  /*0a00*/  MOV R26, RZ ;  /* 0x000000ff001a7202 */ /* 0x000fe40000000f00 */
[----:B------:R-:W-:-:S05]  /*0a10*/  @!P4 LEA.HI.X R7, R14, R7, R15, 0x1, P6 ;  /* 0x000000070e07c211 */ /* 0x000fca00030f0c0f */
[----:B------:R-:W1:Y:S01]  /*0a20*/  @!P3 LDC.64 R2, c[0x0][0x3e0] ;  /* 0x0000f800ff02bb82 */ /* 0x000e620000000a00 */
[----:B-----5:R-:W-:Y:S01]  /*0a30*/  @!P5 LEA R14, P6, R12, R8, 0x1 ;  /* 0x000000080c0ed211 */ /* 0x020fe200078c08ff */
[----:B------:R-:W-:Y:S01]  /*0a40*/  @!P1 IMAD R8, R31, R4, RZ ;  /* 0x000000041f089224 */ /* 0x000fe200078e02ff */
[----:B------:R-:W-:Y:S01]  /*0a50*/  @!P5 IADD3 R13, PT, PT, R13, R19, RZ ;  /* 0x000000130d0dd210 */ /* 0x000fe20007ffe0ff */
[----:B------:R2:W4:Y:S01]  /*0a60*/  @!P4 LDG.E R26, desc[UR6][R6.64] ;  /* 0x00000006061ac981 */ /* 0x000522000c1e1900 */
[----:B------:R-:W-:Y:S01]  /*0a70*/  IADD3 R29, PT, PT, R0, 0x58, RZ ;  /* 0x00000058001d7810 */ /* 0x000fe20007ffe0ff */
[----:B------:R-:W-:Y:S01]  /*0a80*/  @!P1 IMAD R5, R23, R5, R8 ;  /* 0x0000000517059224 */ /* 0x000fe200078e0208 */
[----:B------:R-:W-:Y:S02]  /*0a90*/  @!P5 LEA.HI.X R15, R12, R9, R13, 0x1, P6 ;  /* 0x000000090c0fd211 */ /* 0x000fe400030f0c0d */
[----:B------:R-:W-:Y:S01]  /*0aa0*/  ISETP.GE.U32.AND P4, PT, R29, UR4, PT ;  /* 0x000000041d007c0c */ /* 0x000fe2000bf86070 */
[----:B------:R-:W5:Y:S01]  /*0ab0*/  @!P2 LDC.64 R8, c[0x0][0x3e0] ;  /* 0x0000f800ff08ab82 */ /* 0x000f620000000a00 */
[----:B------:R-:W-:-:S02]  /*0ac0*/  SHF.R.S32.HI R31, RZ, 0x1f, R29 ;  /* 0x0000001fff1f7819 */ /* 0x000fc4000001141d */
[----:B------:R-:W-:Y:S02]  /*0ad0*/  @!P1 MOV R18, R120 ;  /* 0x0000007800129202 */ /* 0x000fe40000000f00 */
[----:B------:R-:W-:Y:S02]  /*0ae0*/  @!P1 MOV R19, R123 ;  /* 0x0000007b00139202 */ /* 0x000fe40000000f00 */
[----:B------:R-:W-:Y:S01]  /*0af0*/  ISETP.GE.AND.EX P4, PT, R31, UR5, PT, P4 ;  /* 0x000000051f007c0c */ /* 0x000fe2000bf86340 */
[----:B------:R-:W5:Y:S01]  /*0b00*/  @!P3 LDC.64 R12, c[0x0][0x390] ;  /* 0x0000e400ff0cbb82 */ /* 0x000f620000000a00 */
[----:B------:R-:W-:Y:S01]  /*0b10*/  MOV R22, RZ ;  /* 0x000000ff00167202 */ /* 0x000fe20000000f00 */
[----:B------:R-:W-:-:S05]  /*0b20*/  @!P1 IMAD.WIDE.U32 R18, R23, R4, R18 ;  /* 0x0000000417129225 */ /* 0x000fca00078e0012 */
[----:B------:R5:W4:Y:S01]  /*0b30*/  @!P5 LDG.E R22, desc[UR6][R14.64] ;  /* 0x000000060e16d981 */ /* 0x000b22000c1e1900 */
[----:B--2---:R-:W-:Y:S02]  /*0b40*/  @!P1 IADD3 R6, PT, PT, R19, R5, RZ ;  /* 0x0000000513069210 */ /* 0x004fe40007ffe0ff */
[----:B0-----:R-:W-:Y:S01]  /*0b50*/  @!P1 LEA R16, P5, R18, R10, 0x1 ;  /* 0x0000000a12109211 */ /* 0x001fe200078a08ff */
[----:B-1----:R-:W-:Y:S01]  /*0b60*/  @!P3 IMAD R10, R17, R2, RZ ;  /* 0x00000002110ab224 */ /* 0x002fe200078e02ff */
[----:B------:R-:W0:Y:S01]  /*0b70*/  @!P2 LDC.64 R4, c[0x0][0x390] ;  /* 0x0000e400ff04ab82 */ /* 0x000e220000000a00 */
[----:B------:R-:W-:Y:S02]  /*0b80*/  IADD3 R19, PT, PT, R0, 0x68, RZ ;  /* 0x0000006800137810 */ /* 0x000fe40007ffe0ff */
[----:B------:R-:W-:Y:S01]  /*0b90*/  @!P1 LEA.HI.X R17, R18, R11, R6, 0x1, P5 ;  /* 0x0000000b12119211 */ /* 0x000fe200028f0c06 */
[----:B------:R-:W-:Y:S01]  /*0ba0*/  @!P3 IMAD R35, R25, R3, R10 ;  /* 0x000000031923b224 */ /* 0x000fe200078e020a */
[----:B------:R-:W-:-:S02]  /*0bb0*/  @!P3 MOV R10, R120 ;  /* 0x00000078000ab202 */ /* 0x000fc40000000f00 */
[-C--:B------:R-:W-:Y:S01]  /*0bc0*/  @!P3 MOV R11, R123.reuse ;  /* 0x0000007b000bb202 */ /* 0x080fe20000000f00 */
[----:B------:R-:W1:Y:S01]  /*0bd0*/  @!P4 LDC.64 R6, c[0x0][0x3e0] ;  /* 0x0000f800ff06cb82 */ /* 0x000e620000000a00 */
[----:B------:R-:W-:Y:S02]  /*0be0*/  ISETP.GE.U32.AND P5, PT, R19, UR4, PT ;  /* 0x0000000413007c0c */ /* 0x000fe4000bfa6070 */
[----:B------:R-:W-:Y:S01]  /*0bf0*/  SHF.R.S32.HI R23, RZ, 0x1f, R19 ;  /* 0x0000001fff177819 */ /* 0x000fe20000011413 */
[----:B------:R-:W-:Y:S01]  /*0c00*/  @!P3 IMAD.WIDE.U32 R2, R25, R2, R10 ;  /* 0x000000021902b225 */ /* 0x000fe200078e000a */
[----:B------:R-:W-:Y:S02]  /*0c10*/  CS2R R20, SRZ ;  /* 0x0000000000147805 */ /* 0x000fe4000001ff00 */
[----:B------:R-:W-:Y:S01]  /*0c20*/  ISETP.GE.AND.EX P5, PT, R23, UR5, PT, P5 ;  /* 0x0000000517007c0c */ /* 0x000fe2000bfa6350 */
[----:B-----5:R-:W-:Y:S01]  /*0c30*/  @!P2 IMAD R10, R33, R8, RZ ;  /* 0x00000008210aa224 */ /* 0x020fe200078e02ff */
[----:B------:R-:W-:-:S02]  /*0c40*/  @!P2 MOV R11, R123 ;  /* 0x0000007b000ba202 */ /* 0x000fc40000000f00 */
[----:B------:R2:W5:Y:S01]  /*0c50*/  @!P1 LDG.E R21, desc[UR6][R16.64] ;  /* 0x0000000610159981 */ /* 0x000562000c1e1900 */
[----:B------:R-:W-:Y:S01]  /*0c60*/  @!P2 IMAD R25, R27, R9, R10 ;  /* 0x000000091b19a224 */ /* 0x000fe200078e020a */
[----:B------:R-:W-:Y:S02]  /*0c70*/  @!P2 MOV R10, R120 ;  /* 0x00000078000aa202 */ /* 0x000fe40000000f00 */
[----:B------:R-:W-:Y:S02]  /*0c80*/  @!P3 IADD3 R3, PT, PT, R3, R35, RZ ;  /* 0x000000230303b210 */ /* 0x000fe40007ffe0ff */
[C---:B------:R-:W-:Y:S01]  /*0c90*/  @!P3 LEA R14, P1, R2.reuse, R12, 0x1 ;  /* 0x0000000c020eb211 */ /* 0x040fe200078208ff */
[----:B------:R-:W-:Y:S02]  /*0ca0*/  @!P2 IMAD.WIDE.U32 R8, R27, R8, R10 ;  /* 0x000000081b08a225 */ /* 0x000fe400078e000a */
[----:B------:R-:W2:Y:S01]  /*0cb0*/  @!P4 LDC.64 R10, c[0x0][0x390] ;  /* 0x0000e400ff0acb82 */ /* 0x000ea20000000a00 */
[----:B------:R-:W-:-:S02]  /*0cc0*/  @!P3 LEA.HI.X R15, R2, R13, R3, 0x1, P1 ;  /* 0x0000000d020fb211 */ /* 0x000fc400008f0c03 */
[----:B------:R-:W-:Y:S02]  /*0cd0*/  MOV R18, RZ ;  /* 0x000000ff00127202 */ /* 0x000fe40000000f00 */
[----:B------:R-:W-:-:S03]  /*0ce0*/  @!P2 IADD3 R9, PT, PT, R9, R25, RZ ;  /* 0x000000190909a210 */ /* 0x000fc60007ffe0ff */
[----:B------:R-:W2:Y:S01]  /*0cf0*/  @!P5 LDC.64 R2, c[0x0][0x3e0] ;  /* 0x0000f800ff02db82 */ /* 0x000ea20000000a00 */
[----:B0-----:R-:W-:Y:S01]  /*0d00*/  @!P2 LEA R12, P1, R8, R4, 0x1 ;  /* 0x00000004080ca211 */ /* 0x001fe200078208ff */
[----:B-1----:R-:W-:Y:S01]  /*0d10*/  @!P4 IMAD R4, R31, R6, RZ ;  /* 0x000000061f04c224 */ /* 0x002fe200078e02ff */
[----:B------:R-:W-:Y:S01]  /*0d20*/  IADD3 R25, PT, PT, R0, 0x70, RZ ;  /* 0x0000007000197810 */ /* 0x000fe20007ffe0ff */
[----:B------:R-:W5:Y:S01]  /*0d30*/  @!P3 LDG.E R18, desc[UR6][R14.64] ;  /* 0x000000060e12b981 */ /* 0x000f62000c1e1900 */
[----:B------:R-:W-:Y:S01]  /*0d40*/  @!P2 LEA.HI.X R13, R8, R5, R9, 0x1, P1 ;  /* 0x00000005080da211 */ /* 0x000fe200008f0c09 */
[----:B------:R-:W-:Y:S01]  /*0d50*/  @!P4 IMAD R9, R29, R7, R4 ;  /* 0x000000071d09c224 */ /* 0x000fe200078e0204 */
[----:B------:R-:W-:Y:S02]  /*0d60*/  ISETP.GE.U32.AND P3, PT, R25, UR4, PT ;  /* 0x0000000419007c0c */ /* 0x000fe4000bf66070 */
[----:B------:R-:W-:Y:S01]  /*0d70*/  SHF.R.S32.HI R35, RZ, 0x1f, R25 ;  /* 0x0000001fff237819 */ /* 0x000fe20000011419 */
[----:B------:R0:W5:Y:S01]  /*0d80*/  @!P2 LDG.E R20, desc[UR6][R12.64] ;  /* 0x000000060c14a981 */ /* 0x000162000c1e1900 */
[----:B------:R-:W-:-:S02]  /*0d90*/  @!P4 MOV R4, R120 ;  /* 0x000000780004c202 */ /* 0x000fc40000000f00 */
[----:B------:R-:W-:Y:S02]  /*0da0*/  @!P4 MOV R5, R123 ;  /* 0x0000007b0005c202 */ /* 0x000fe40000000f00 */
[----:B------:R-:W-:Y:S02]  /*0db0*/  IADD3 R31, PT, PT, R0, 0x78, RZ ;  /* 0x00000078001f7810 */ /* 0x000fe40007ffe0ff */
[----:B------:R-:W-:Y:S01]  /*0dc0*/  ISETP.GE.AND.EX P3, PT, R35, UR5, PT, P3 ;  /* 0x0000000523007c0c */ /* 0x000fe2000bf66330 */
[----:B------:R-:W-:Y:S01]  /*0dd0*/  @!P4 IMAD.WIDE.U32 R6, R29, R6, R4 ;  /* 0x000000061d06c225 */ /* 0x000fe200078e0004 */
[----:B------:R-:W-:Y:S01]  /*0de0*/  ISETP.GE.U32.AND P1, PT, R31, UR4, PT ;  /* 0x000000041f007c0c */ /* 0x000fe2000bf26070 */
[----:B------:R-:W1:Y:S01]  /*0df0*/  @!P5 LDC.64 R4, c[0x0][0x390] ;  /* 0x0000e400ff04db82 */ /* 0x000e620000000a00 */
[----:B------:R-:W-:-:S04]  /*0e00*/  SHF.R.S32.HI R37, RZ, 0x1f, R31 ;  /* 0x0000001fff257819 */ /* 0x000fc8000001141f */
[----:B------:R-:W-:Y:S02]  /*0e10*/  ISETP.GE.AND.EX P1, PT, R37, UR5, PT, P1 ;  /* 0x0000000525007c0c */ /* 0x000fe4000bf26310 */
[----:B------:R-:W-:Y:S02]  /*0e20*/  @!P4 IADD3 R7, PT, PT, R7, R9, RZ ;  /* 0x000000090707c210 */ /* 0x000fe40007ffe0ff */
[----:B--2---:R-:W-:Y:S01]  /*0e30*/  @!P4 LEA R16, P2, R6, R10, 0x1 ;  /* 0x0000000a0610c211 */ /* 0x004fe200078408ff */
[----:B0-----:R-:W0:Y:S01]  /*0e40*/  @!P3 LDC.64 R12, c[0x0][0x390] ;  /* 0x0000e400ff0cbb82 */ /* 0x001e220000000a00 */
[----:B------:R-:W-:Y:S01]  /*0e50*/  IADD3 R29, PT, PT, R0, 0x80, RZ ;  /* 0x00000080001d7810 */ /* 0x000fe20007ffe0ff */
[----:B------:R-:W-:Y:S01]  /*0e60*/  @!P5 IMAD R10, R23, R2, RZ ;  /* 0x00000002170ad224 */ /* 0x000fe200078e02ff */
[----:B------:R-:W-:Y:S02]  /*0e70*/  @!P4 LEA.HI.X R17, R6, R11, R7, 0x1, P2 ;  /* 0x0000000b0611c211 */ /* 0x000fe400010f0c07 */
[----:B------:R-:W-:-:S03]  /*0e80*/  ISETP.GE.U32.AND P2, PT, R29, UR4, PT ;  /* 0x000000041d007c0c */ /* 0x000fc6000bf46070 */
[----:B------:R-:W2:Y:S01]  /*0e90*/  @!P3 LDC.64 R8, c[0x0][0x3e0] ;  /* 0x0000f800ff08bb82 */ /* 0x000ea20000000a00 */
[----:B------:R-:W-:Y:S01]  /*0ea0*/  SHF.R.S32.HI R39, RZ, 0x1f, R29 ;  /* 0x0000001fff277819 */ /* 0x000fe2000001141d */
[----:B------:R-:W-:Y:S01]  /*0eb0*/  @!P5 IMAD R15, R19, R3, R10 ;  /* 0x00000003130fd224 */ /* 0x000fe200078e020a */
[----:B------:R-:W-:Y:S02]  /*0ec0*/  @!P5 MOV R6, R120 ;  /* 0x000000780006d202 */ /* 0x000fe40000000f00 */
[----:B------:R-:W-:Y:S02]  /*0ed0*/  @!P5 MOV R7, R123 ;  /* 0x0000007b0007d202 */ /* 0x000fe40000000f00 */
[----:B------:R-:W-:Y:S01]  /*0ee0*/  ISETP.GE.AND.EX P2, PT, R39, UR5, PT, P2 ;  /* 0x0000000527007c0c */ /* 0x000fe2000bf46320 */
[----:B------:R-:W0:Y:S01]  /*0ef0*/  @!P1 LDC.64 R10, c[0x0][0x3e0] ;  /* 0x0000f800ff0a9b82 */ /* 0x000e220000000a00 */
[----:B------:R-:W-:Y:S01]  /*0f00*/  @!P5 IMAD.WIDE.U32 R2, R19, R2, R6 ;  /* 0x000000021302d225 */ /* 0x000fe200078e0006 */
[----:B------:R-:W-:-:S04]  /*0f10*/  MOV R23, RZ ;  /* 0x000000ff00177202 */ /* 0x000fc80000000f00 */
[----:B------:R-:W-:Y:S02]  /*0f20*/  @!P5 IADD3 R3, PT, PT, R3, R15, RZ ;  /* 0x0000000f0303d210 */ /* 0x000fe40007ffe0ff */
[----:B------:R-:W0:Y:S01]  /*0f30*/  @!P1 LDC.64 R6, c[0x0][0x390] ;  /* 0x0000e400ff069b82 */ /* 0x000e220000000a00 */
[C---:B-1----:R-:W-:Y:S01]  /*0f40*/  @!P5 LEA R14, P6, R2.reuse, R4, 0x1 ;  /* 0x00000004020ed211 */ /* 0x042fe200078c08ff */
[----:B------:R1:W5:Y:S03]  /*0f50*/  @!P4 LDG.E R23, desc[UR6][R16.64] ;  /* 0x000000061017c981 */ /* 0x000366000c1e1900 */
[----:B------:R-:W-:-:S03]  /*0f60*/  @!P5 LEA.HI.X R15, R2, R5, R3, 0x1, P6 ;  /* 0x00000005020fd211 */ /* 0x000fc600030f0c03 */
[----:B------:R-:W0:Y:S01]  /*0f70*/  @!P2 LDC.64 R4, c[0x0][0x3e0] ;  /* 0x0000f800ff04ab82 */ /* 0x000e220000000a00 */
[----:B------:R-:W-:Y:S01]  /*0f80*/  IADD3 R33, PT, PT, R0, 0x88, RZ ;  /* 0x0000008800217810 */ /* 0x000fe20007ffe0ff */
[----:B--2---:R-:W-:Y:S01]  /*0f90*/  @!P3 IMAD R2, R35, R8, RZ ;  /* 0x000000082302b224 */ /* 0x004fe200078e02ff */
[----:B-1----:R-:W-:Y:S02]  /*0fa0*/  @!P3 MOV R16, R120 ;  /* 0x000000780010b202 */ /* 0x002fe40000000f00 */
[----:B------:R-:W-:Y:S02]  /*0fb0*/  @!P3 MOV R17, R123 ;  /* 0x0000007b0011b202 */ /* 0x000fe40000000f00 */
[----:B------:R-:W-:Y:S02]  /*0fc0*/  ISETP.GE.U32.AND P4, PT, R33, UR4, PT ;  /* 0x0000000421007c0c */ /* 0x000fe4000bf86070 */
[----:B------:R-:W-:Y:S01]  /*0fd0*/  SHF.R.S32.HI R41, RZ, 0x1f, R33 ;  /* 0x0000001fff297819 */ /* 0x000fe20000011421 */
[C---:B------:R-:W-:Y:S01]  /*0fe0*/  @!P3 IMAD R19, R25.reuse, R9, R2 ;  /* 0x000000091913b224 */ /* 0x040fe200078e0202 */
[----:B------:R-:W-:Y:S01]  /*0ff0*/  @!P1 MOV R9, R123 ;  /* 0x0000007b00099202 */ /* 0x000fe20000000f00 */
[----:B------:R-:W-:Y:S01]  /*1000*/  @!P3 IMAD.WIDE.U32 R16, R25, R8, R16 ;  /* 0x000000081910b225 */ /* 0x000fe200078e0010 */
[----:B------:R-:W-:-:S02]  /*1010*/  @!P1 MOV R8, R120 ;  /* 0x0000007800089202 */ /* 0x000fc40000000f00 */
[----:B------:R-:W-:Y:S01]  /*1020*/  MOV R27, RZ ;  /* 0x000000ff001b7202 */ /* 0x000fe20000000f00 */
[-C--:B0-----:R-:W-:Y:S01]  /*1030*/  @!P1 IMAD R24, R37, R10.reuse, RZ ;  /* 0x0000000a25189224 */ /* 0x081fe200078e02ff */
[----:B------:R-:W-:Y:S01]  /*1040*/  ISETP.GE.AND.EX P4, PT, R41, UR5, PT, P4 ;  /* 0x0000000529007c0c */ /* 0x000fe2000bf86340 */
[----:B------:R-:W-:Y:S01]  /*1050*/  @!P1 IMAD.WIDE.U32 R8, R31, R10, R8 ;  /* 0x0000000a1f089225 */ /* 0x000fe200078e0008 */
[----:B------:R-:W-:Y:S02]  /*1060*/  @!P3 IADD3 R17, PT, PT, R17, R19, RZ ;  /* 0x000000131111b210 */ /* 0x000fe40007ffe0ff */
[----:B------:R0:W2:Y:S01]  /*1070*/  @!P5 LDG.E R27, desc[UR6][R14.64] ;  /* 0x000000060e1bd981 */ /* 0x0000a2000c1e1900 */
[----:B------:R-:W-:Y:S02]  /*1080*/  @!P1 IMAD R37, R31, R11, R24 ;  /* 0x0000000b1f259224 */ /* 0x000fe400078e0218 */
[----:B------:R-:W1:Y:S01]  /*1090*/  @!P2 LDC.64 R10, c[0x0][0x390] ;  /* 0x0000e400ff0aab82 */ /* 0x000e620000000a00 */
[----:B------:R-:W-:-:S02]  /*10a0*/  IADD3 R25, PT, PT, R0, 0x90, RZ ;  /* 0x0000009000197810 */ /* 0x000fc40007ffe0ff */
[----:B0-----:R-:W-:-:S05]  /*10b0*/  @!P3 LEA R14, P6, R16, R12, 0x1 ;  /* 0x0000000c100eb211 */ /* 0x001fca00078c08ff */
[----:B------:R-:W0:Y:S01]  /*10c0*/  @!P4 LDC.64 R2, c[0x0][0x3e0] ;  /* 0x0000f800ff02cb82 */ /* 0x000e220000000a00 */
[----:B------:R-:W-:Y:S02]  /*10d0*/  @!P1 IADD3 R9, PT, PT, R9, R37, RZ ;  /* 0x0000002509099210 */ /* 0x000fe40007ffe0ff */
[----:B------:R-:W-:Y:S02]  /*10e0*/  @!P3 LEA.HI.X R15, R16, R13, R17, 0x1, P6 ;  /* 0x0000000d100fb211 */ /* 0x000fe400030f0c11 */
[----:B------:R-:W-:Y:S01]  /*10f0*/  @!P1 LEA R12, P6, R8, R6, 0x1 ;  /* 0x00000006080c9211 */ /* 0x000fe200078c08ff */
[----:B------:R-:W-:Y:S01]  /*1100*/  @!P2 IMAD R6, R39, R4, RZ ;  /* 0x000000042706a224 */ /* 0x000fe200078e02ff */
[----:B------:R-:W-:Y:S02]  /*1110*/  IADD3 R19, PT, PT, R0, 0x98, RZ ;  /* 0x0000009800137810 */ /* 0x000fe40007ffe0ff */
[----:B------:R-:W-:Y:S01]  /*1120*/  ISETP.GE.U32.AND P5, PT, R25, UR4, PT ;  /* 0x0000000419007c0c */ /* 0x000fe2000bfa6070 */
[----:B------:R-:W-:Y:S01]  /*1130*/  @!P2 IMAD R17, R29, R5, R6 ;  /* 0x000000051d11a224 */ /* 0x000fe200078e0206 */
[----:B------:R-:W-:-:S02]  /*1140*/  SHF.R.S32.HI R35, RZ, 0x1f, R25 ;  /* 0x0000001fff237819 */ /* 0x000fc40000011419 */
[----:B------:R-:W-:Y:S02]  /*1150*/  @!P1 LEA.HI.X R13, R8, R7, R9, 0x1, P6 ;  /* 0x00000007080d9211 */ /* 0x000fe400030f0c09 */
[----:B------:R-:W-:Y:S01]  /*1160*/  ISETP.GE.U32.AND P6, PT, R19, UR4, PT ;  /* 0x0000000413007c0c */ /* 0x000fe2000bfc6070 */
[----:B------:R-:W3:Y:S01]  /*1170*/  @!P4 LDC.64 R8, c[0x0][0x390] ;  /* 0x0000e400ff08cb82 */ /* 0x000ee20000000a00 */
[----:B------:R-:W-:Y:S02]  /*1180*/  SHF.R.S32.HI R37, RZ, 0x1f, R19 ;  /* 0x0000001fff257819 */ /* 0x000fe40000011413 */
[----:B------:R-:W-:Y:S02]  /*1190*/  @!P2 MOV R6, R120 ;  /* 0x000000780006a202 */ /* 0x000fe40000000f00 */
[----:B------:R-:W-:Y:S02]  /*11a0*/  @!P2 MOV R7, R123 ;  /* 0x0000007b0007a202 */ /* 0x000fe40000000f00 */
[----:B------:R-:W-:-:S02]  /*11b0*/  ISETP.GE.AND.EX P5, PT, R35, UR5, PT, P5 ;  /* 0x0000000523007c0c */ /* 0x000fc4000bfa6350 */
[----:B------:R-:W-:Y:S01]  /*11c0*/  ISETP.GE.AND.EX P6, PT, R37, UR5, PT, P6 ;  /* 0x0000000525007c0c */ /* 0x000fe2000bfc6360 */
[----:B------:R-:W-:Y:S01]  /*11d0*/  @!P2 IMAD.WIDE.U32 R4, R29, R4, R6 ;  /* 0x000000041d04a225 */ /* 0x000fe200078e0006 */
[----:B------:R-:W-:Y:S02]  /*11e0*/  MOV R48, RZ ;  /* 0x000000ff00307202 */ /* 0x000fe40000000f00 */
[----:B------:R-:W-:Y:S02]  /*11f0*/  MOV R51, RZ ;  /* 0x000000ff00337202 */ /* 0x000fe40000000f00 */
[----:B------:R-:W-:Y:S02]  /*1200*/  @!P2 IADD3 R5, PT, PT, R5, R17, RZ ;  /* 0x000000110505a210 */ /* 0x000fe40007ffe0ff */
[----:B------:R1:W2:Y:S01]  /*1210*/  @!P3 LDG.E R48, desc[UR6][R14.64] ;  /* 0x000000060e30b981 */ /* 0x0002a2000c1e1900 */
[----:B------:R-:W-:Y:S02]  /*1220*/  IADD3 R31, PT, PT, R0, 0xa8, RZ ;  /* 0x000000a8001f7810 */ /* 0x000fe40007ffe0ff */
[----:B------:R-:W3:Y:S01]  /*1230*/  @!P5 LDC.64 R6, c[0x0][0x3e0] ;  /* 0x0000f800ff06db82 */ /* 0x000ee20000000a00 */
[----:B------:R0:W2:Y:S01]  /*1240*/  @!P1 LDG.E R51, desc[UR6][R12.64] ;  /* 0x000000060c339981 */ /* 0x0000a2000c1e1900 */
[----:B-1----:R-:W-:-:S04]  /*1250*/  @!P2 LEA R14, P3, R4, R10, 0x1 ;  /* 0x0000000a040ea211 */ /* 0x002fc800078608ff */
[----:B------:R-:W-:Y:S01]  /*1260*/  @!P2 LEA.HI.X R15, R4, R11, R5, 0x1, P3 ;  /* 0x0000000b040fa211 */ /* 0x000fe200018f0c05 */
[----:B0-----:R-:W-:Y:S01]  /*1270*/  @!P4 IMAD R16, R41, R2, RZ ;  /* 0x000000022910c224 */ /* 0x001fe200078e02ff */
[----:B------:R-:W0:Y:S01]  /*1280*/  @!P6 LDC.64 R4, c[0x0][0x3e0] ;  /* 0x0000f800ff04eb82 */ /* 0x000e220000000a00 */
[----:B------:R-:W-:Y:S02]  /*1290*/  ISETP.GE.U32.AND P1, PT, R31, UR4, PT ;  /* 0x000000041f007c0c */ /* 0x000fe4000bf26070 */
[----:B------:R-:W-:Y:S02]  /*12a0*/  SHF.R.S32.HI R39, RZ, 0x1f, R31 ;  /* 0x0000001fff277819 */ /* 0x000fe4000001141f */
[----:B------:R-:W-:Y:S02]  /*12b0*/  @!P4 MOV R10, R120 ;  /* 0x00000078000ac202 */ /* 0x000fe40000000f00 */
[----:B------:R-:W-:Y:S01]  /*12c0*/  @!P4 MOV R11, R123 ;  /* 0x0000007b000bc202 */ /* 0x000fe20000000f00 */
[----:B------:R-:W-:Y:S01]  /*12d0*/  @!P4 IMAD R17, R33, R3, R16 ;  /* 0x000000032111c224 */ /* 0x000fe200078e0210 */
[----:B------:R-:W-:Y:S01]  /*12e0*/  MOV R53, RZ ;  /* 0x000000ff00357202 */ /* 0x000fe20000000f00 */
[----:B------:R-:W1:Y:S01]  /*12f0*/  @!P5 LDC.64 R12, c[0x0][0x390] ;  /* 0x0000e400ff0cdb82 */ /* 0x000e620000000a00 */
[----:B------:R-:W-:Y:S01]  /*1300*/  ISETP.GE.AND.EX P1, PT, R39, UR5, PT, P1 ;  /* 0x0000000527007c0c */ /* 0x000fe2000bf26310 */
[----:B------:R-:W-:-:S03]  /*1310*/  @!P4 IMAD.WIDE.U32 R2, R33, R2, R10 ;  /* 0x000000022102c225 */ /* 0x000fc600078e000a */
[----:B------:R3:W2:Y:S01]  /*1320*/  @!P2 LDG.E R53, desc[UR6][R14.64] ;  /* 0x000000060e35a981 */ /* 0x0006a2000c1e1900 */
[----:B------:R-:W-:Y:S02]  /*1330*/  ISETP.GE.U32.AND P2, PT, R116, UR4, PT ;  /* 0x0000000474007c0c */ /* 0x000fe4000bf46070 */
[----:B------:R-:W-:Y:S01]  /*1340*/  @!P4 IADD3 R3, PT, PT, R3, R17, RZ ;  /* 0x000000110303c210 */ /* 0x000fe20007ffe0ff */
[----:B------:R-:W4:Y:S01]  /*1350*/  @!P6 LDC.64 R10, c[0x0][0x390] ;  /* 0x0000e400ff0aeb82 */ /* 0x000f220000000a00 */
[----:B---3--:R-:W-:Y:S02]  /*1360*/  @!P4 LEA R16, P3, R2, R8, 0x1 ;  /* 0x000000080210c211 */ /* 0x008fe400078608ff */
[----:B------:R-:W-:Y:S02]  /*1370*/  ISETP.GE.AND.EX P2, PT, R96, UR5, PT, P2 ;  /* 0x0000000560007c0c */ /* 0x000fe4000bf46320 */
[----:B------:R-:W-:Y:S02]  /*1380*/  @!P4 LEA.HI.X R17, R2, R9, R3, 0x1, P3 ;  /* 0x000000090211c211 */ /* 0x000fe400018f0c03 */
[----:B------:R-:W-:Y:S01]  /*1390*/  @!P5 MOV R14, R120 ;  /* 0x00000078000ed202 */ /* 0x000fe20000000f00 */
[----:B------:R-:W3:Y:S01]  /*13a0*/  @!P1 LDC.64 R2, c[0x0][0x3e0] ;  /* 0x0000f800ff029b82 */ /* 0x000ee20000000a00 */
[----:B------:R-:W-:-:S02]  /*13b0*/  @!P5 MOV R15, R123 ;  /* 0x0000007b000fd202 */ /* 0x000fc40000000f00 */
[----:B------:R-:W-:Y:S01]  /*13c0*/  IADD3 R29, PT, PT, R0, 0xc0, RZ ;  /* 0x000000c0001d7810 */ /* 0x000fe20007ffe0ff */
[-C--:B------:R-:W-:Y:S02]  /*13d0*/  @!P5 IMAD R8, R35, R6.reuse, RZ ;  /* 0x000000062308d224 */ /* 0x080fe400078e02ff */
[----:B------:R-:W-:Y:S01]  /*13e0*/  @!P5 IMAD.WIDE.U32 R14, R25, R6, R14 ;  /* 0x00000006190ed225 */ /* 0x000fe200078e000e */
[----:B------:R-:W-:Y:S02]  /*13f0*/  ISETP.GE.U32.AND P3, PT, R29, UR4, PT ;  /* 0x000000041d007c0c */ /* 0x000fe4000bf66070 */
[----:B------:R-:W-:Y:S01]  /*1400*/  SHF.R.S32.HI R33, RZ, 0x1f, R29 ;  /* 0x0000001fff217819 */ /* 0x000fe2000001141d */
[----:B0-----:R-:W-:Y:S01]  /*1410*/  @!P6 IMAD R6, R37, R4, RZ ;  /* 0x000000042506e224 */ /* 0x001fe200078e02ff */
[----:B------:R-:W-:Y:S01]  /*1420*/  MOV R55, RZ ;  /* 0x000000ff00377202 */ /* 0x000fe20000000f00 */
[----:B------:R-:W-:Y:S01]  /*1430*/  @!P5 IMAD R35, R25, R7, R8 ;  /* 0x000000071923d224 */ /* 0x000fe200078e0208 */
[----:B------:R-:W-:Y:S01]  /*1440*/  ISETP.GE.AND.EX P3, PT, R33, UR5, PT, P3 ;  /* 0x0000000521007c0c */ /* 0x000fe2000bf66330 */
[----:B------:R-:W-:Y:S01]  /*1450*/  @!P6 IMAD R37, R19, R5, R6 ;  /* 0x000000051325e224 */ /* 0x000fe200078e0206 */
[----:B------:R-:W0:Y:S01]  /*1460*/  @!P1 LDC.64 R8, c[0x0][0x390] ;  /* 0x0000e400ff089b82 */ /* 0x000e220000000a00 */
[----:B------:R-:W-:Y:S01]  /*1470*/  @!P6 MOV R24, R120 ;  /* 0x000000780018e202 */ /* 0x000fe20000000f00 */
[----:B------:R3:W2:Y:S01]  /*1480*/  @!P4 LDG.E R55, desc[UR6][R16.64] ;  /* 0x000000061037c981 */ /* 0x0006a2000c1e1900 */
[----:B------:R-:W-:-:S05]  /*1490*/  @!P6 MOV R25, R123 ;  /* 0x0000007b0019e202 */ /* 0x000fca0000000f00 */
[----:B------:R-:W0:Y:S01]  /*14a0*/  @!P2 LDC.64 R6, c[0x0][0x3e0] ;  /* 0x0000f800ff06ab82 */ /* 0x000e220000000a00 */
[----:B------:R-:W-:Y:S01]  /*14b0*/  @!P5 IADD3 R5, PT, PT, R15, R35, RZ ;  /* 0x000000230f05d210 */ /* 0x000fe20007ffe0ff */
[----:B------:R-:W-:Y:S01]  /*14c0*/  @!P6 IMAD.WIDE.U32 R24, R19, R4, R24 ;  /* 0x000000041318e225 */ /* 0x000fe200078e0018 */
[C---:B-1----:R-:W-:Y:S02]  /*14d0*/  @!P5 LEA R12, P4, R14.reuse, R12, 0x1 ;  /* 0x0000000c0e0cd211 */ /* 0x042fe400078808ff */
[----:B------:R-:W-:Y:S02]  /*14e0*/  MOV R56, RZ ;  /* 0x000000ff00387202 */ /* 0x000fe40000000f00 */
[----:B------:R-:W-:Y:S02]  /*14f0*/  @!P5 LEA.HI.X R13, R14, R13, R5, 0x1, P4 ;  /* 0x0000000d0e0dd211 */ /* 0x000fe400020f0c05 */
[----:B------:R-:W1:Y:S01]  /*1500*/  @!P3 LDC.64 R4, c[0x0][0x3e0] ;  /* 0x0000f800ff04bb82 */ /* 0x000e620000000a00 */
[----:B----4-:R-:W-:Y:S01]  /*1510*/  @!P6 LEA R14, P4, R24, R10, 0x1 ;  /* 0x0000000a180ee211 */ /* 0x010fe200078808ff */
[----:B---3--:R-:W-:Y:S01]  /*1520*/  @!P1 IMAD R10, R39, R2, RZ ;  /* 0x00000002270a9224 */ /* 0x008fe200078e02ff */
[----:B------:R-:W-:Y:S01]  /*1530*/  @!P6 IADD3 R15, PT, PT, R25, R37, RZ ;  /* 0x00000025190fe210 */ /* 0x000fe20007ffe0ff */
[----:B------:R3:W4:Y:S01]  /*1540*/  @!P5 LDG.E R56, desc[UR6][R12.64] ;  /* 0x000000060c38d981 */ /* 0x000722000c1e1900 */
[----:B------:R-:W-:-:S02]  /*1550*/  @!P1 MOV R16, R120 ;  /* 0x0000007800109202 */ /* 0x000fc40000000f00 */
[----:B------:R-:W-:Y:S02]  /*1560*/  @!P1 MOV R17, R123 ;  /* 0x0000007b00119202 */ /* 0x000fe40000000f00 */
[----:B------:R-:W-:Y:S01]  /*1570*/  MOV R59, RZ ;  /* 0x000000ff003b7202 */ /* 0x000fe20000000f00 */
[C---:B------:R-:W-:Y:S01]  /*1580*/  @!P1 IMAD R3, R31.reuse, R3, R10 ;  /* 0x000000031f039224 */ /* 0x040fe200078e020a */
[----:B------:R-:W-:Y:S01]  /*1590*/  @!P6 LEA.HI.X R15, R24, R11, R15, 0x1, P4 ;  /* 0x0000000b180fe211 */ /* 0x000fe200020f0c0f */
[----:B------:R-:W-:Y:S01]  /*15a0*/  @!P1 IMAD.WIDE.U32 R16, R31, R2, R16 ;  /* 0x000000021f109225 */ /* 0x000fe200078e0010 */
[----:B------:R-:W1:Y:S01]  /*15b0*/  @!P2 LDC.64 R10, c[0x0][0x390] ;  /* 0x0000e400ff0aab82 */ /* 0x000e620000000a00 */
[----:B------:R-:W-:Y:S02]  /*15c0*/  ISETP.GE.U32.AND P5, PT, R114, UR4, PT ;  /* 0x0000000472007c0c */ /* 0x000fe4000bfa6070 */
[----:B------:R0:W4:Y:S01]  /*15d0*/  @!P6 LDG.E R59, desc[UR6][R14.64] ;  /* 0x000000060e3be981 */ /* 0x000122000c1e1900 */
[----:B---3--:R-:W-:-:S02]  /*15e0*/  @!P1 IADD3 R13, PT, PT, R17, R3, RZ ;  /* 0x00000003110d9210 */ /* 0x008fc40007ffe0ff */
[----:B------:R-:W-:Y:S02]  /*15f0*/  ISETP.GE.AND.EX P5, PT, R94, UR5, PT, P5 ;  /* 0x000000055e007c0c */ /* 0x000fe4000bfa6350 */
[----:B0-----:R-:W-:Y:S01]  /*1600*/  @!P1 LEA R12, P6, R16, R8, 0x1 ;  /* 0x00000008100c9211 */ /* 0x001fe200078c08ff */
[----:B------:R-:W-:Y:S01]  /*1610*/  @!P2 IMAD R8, R96, R6, RZ ;  /* 0x000000066008a224 */ /* 0x000fe200078e02ff */
[----:B------:R-:W-:Y:S01]  /*1620*/  ISETP.GE.U32.AND P4, PT, R115, UR4, PT ;  /* 0x0000000473007c0c */ /* 0x000fe2000bf86070 */
[----:B------:R-:W0:Y:S01]  /*1630*/  @!P3 LDC.64 R2, c[0x0][0x390] ;  /* 0x0000e400ff02bb82 */ /* 0x000e220000000a00 */
[----:B------:R-:W-:Y:S01]  /*1640*/  @!P1 LEA.HI.X R13, R16, R9, R13, 0x1, P6 ;  /* 0x00000009100d9211 */ /* 0x000fe200030f0c0d */
[----:B------:R-:W-:Y:S01]  /*1650*/  @!P2 IMAD R17, R116, R7, R8 ;  /* 0x000000077411a224 */ /* 0x000fe200078e0208 */
[----:B------:R-:W-:Y:S02]  /*1660*/  ISETP.GE.AND.EX P4, PT, R95, UR5, PT, P4 ;  /* 0x000000055f007c0c */ /* 0x000fe4000bf86340 */
[----:B------:R-:W-:-:S02]  /*1670*/  @!P2 MOV R8, R120 ;  /* 0x000000780008a202 */ /* 0x000fc40000000f00 */
[----:B------:R-:W-:Y:S01]  /*1680*/  @!P2 MOV R9, R123 ;  /* 0x0000007b0009a202 */ /* 0x000fe20000000f00 */
[----:B------:R-:W3:Y:S01]  /*1690*/  @!P5 LDC.64 R14, c[0x0][0x3e0] ;  /* 0x0000f800ff0edb82 */ /* 0x000ee20000000a00 */
[----:B------:R-:W-:Y:S01]  /*16a0*/  MOV R62, RZ ;  /* 0x000000ff003e7202 */ /* 0x000fe20000000f00 */
[----:B------:R-:W-:-:S05]  /*16b0*/  @!P2 IMAD.WIDE.U32 R6, R116, R6, R8 ;  /* 0x000000067406a225 */ /* 0x000fca00078e0008 */
[----:B------:R1:W4:Y:S02]  /*16c0*/  @!P1 LDG.E R62, desc[UR6][R12.64] ;  /* 0x000000060c3e9981 */ /* 0x000324000c1e1900 */
[----:B-1----:R-:W-:Y:S01]  /*16d0*/  @!P3 IMAD R8, R33, R4, RZ ;  /* 0x000000042108b224 */ /* 0x002fe200078e02ff */
[----:B------:R-:W-:-:S03]  /*16e0*/  ISETP.GE.U32.AND P1, PT, R113, UR4, PT ;  /* 0x0000000471007c0c */ /* 0x000fc6000bf26070 */
[----:B------:R-:W-:Y:S01]  /*16f0*/  @!P3 IMAD R19, R29, R5, R8 ;  /* 0x000000051d13b224 */ /* 0x000fe200078e0208 */
[----:B------:R-:W-:Y:S01]  /*1700*/  @!P2 IADD3 R7, PT, PT, R7, R17, RZ ;  /* 0x000000110707a210 */ /* 0x000fe20007ffe0ff */
[----:B------:R-:W1:Y:S01]  /*1710*/  @!P4 LDC.64 R8, c[0x0][0x3e0] ;  /* 0x0000f800ff08cb82 */ /* 0x000e620000000a00 */
[----:B------:R-:W-:Y:S02]  /*1720*/  @!P3 MOV R12, R120 ;  /* 0x00000078000cb202 */ /* 0x000fe40000000f00 */
[----:B------:R-:W-:Y:S02]  /*1730*/  @!P3 MOV R13, R123 ;  /* 0x0000007b000db202 */ /* 0x000fe40000000f00 */
[C---:B------:R-:W-:Y:S02]  /*1740*/  @!P2 LEA R10, P6, R6.reuse, R10, 0x1 ;  /* 0x0000000a060aa211 */ /* 0x040fe400078c08ff */
[----:B------:R-:W-:Y:S01]  /*1750*/  ISETP.GE.AND.EX P1, PT, R93, UR5, PT, P1 ;  /* 0x000000055d007c0c */ /* 0x000fe2000bf26310 */
[----:B------:R-:W-:Y:S01]  /*1760*/  @!P3 IMAD.WIDE.U32 R4, R29, R4, R12 ;  /* 0x000000041d04b225 */ /* 0x000fe200078e000c */
[----:B------:R-:W-:-:S02]  /*1770*/  @!P2 LEA.HI.X R11, R6, R11, R7, 0x1, P6 ;  /* 0x0000000b060ba211 */ /* 0x000fc400030f0c07 */
[----:B------:R-:W5:Y:S02]  /*1780*/  @!P5 LDC.64 R6, c[0x0][0x390] ;  /* 0x0000e400ff06db82 */ /* 0x000f640000000a00 */
[----:B------:R-:W-:Y:S02]  /*1790*/  @!P3 IADD3 R5, PT, PT, R5, R19, RZ ;  /* 0x000000130505b210 */ /* 0x000fe40007ffe0ff */
[C---:B0-----:R-:W-:Y:S02]  /*17a0*/  @!P3 LEA R2, P6, R4.reuse, R2, 0x1 ;  /* 0x000000020402b211 */ /* 0x041fe400078c08ff */
[----:B------:R-:W-:Y:S02]  /*17b0*/  MOV R68, RZ ;  /* 0x000000ff00447202 */ /* 0x000fe40000000f00 */
[----:B------:R-:W-:Y:S01]  /*17c0*/  @!P3 LEA.HI.X R3, R4, R3, R5, 0x1, P6 ;  /* 0x000000030403b211 */ /* 0x000fe200030f0c05 */
[----:B------:R-:W0:Y:S01]  /*17d0*/  @!P1 LDC.64 R12, c[0x0][0x3e0] ;  /* 0x0000f800ff0c9b82 */ /* 0x000e220000000a00 */
[----:B------:R-:W-:Y:S01]  /*17e0*/  MOV R24, RZ ;  /* 0x000000ff00187202 */ /* 0x000fe20000000f00 */
[----:B---3--:R-:W-:Y:S01]  /*17f0*/  @!P5 IMAD R16, R94, R14, RZ ;  /* 0x0000000e5e10d224 */ /* 0x008fe200078e02ff */
[----:B------:R-:W-:Y:S01]  /*1800*/  IADD3 R25, PT, PT, R0, 0xe0, RZ ;  /* 0x000000e000197810 */ /* 0x000fe20007ffe0ff */
[----:B------:R3:W4:Y:S04]  /*1810*/  @!P3 LDG.E R68, desc[UR6][R2.64] ;  /* 0x000000060244b981 */ /* 0x000728000c1e1900 */
[----:B------:R-:W0:Y:S01]  /*1820*/  @!P4 LDC.64 R4, c[0x0][0x390] ;  /* 0x0000e400ff04cb82 */ /* 0x000e220000000a00 */
[----:B------:R1:W2:Y:S01]  /*1830*/  @!P2 LDG.E R24, desc[UR6][R10.64] ;  /* 0x000000060a18a981 */ /* 0x0002a2000c1e1900 */
[----:B------:R-:W-:-:S02]  /*1840*/  ISETP.GE.U32.AND P2, PT, R25, UR4, PT ;  /* 0x0000000419007c0c */ /* 0x000fc4000bf46070 */
[----:B---3--:R-:W-:Y:S02]  /*1850*/  @!P5 MOV R2, R120 ;  /* 0x000000780002d202 */ /* 0x008fe40000000f00 */
[----:B------:R-:W-:Y:S02]  /*1860*/  @!P5 MOV R3, R123 ;  /* 0x0000007b0003d202 */ /* 0x000fe40000000f00 */
[----:B------:R-:W-:Y:S01]  /*1870*/  SHF.R.S32.HI R19, RZ, 0x1f, R25 ;  /* 0x0000001fff137819 */ /* 0x000fe20000011419 */
[----:B-1----:R-:W-:Y:S01]  /*1880*/  @!P5 IMAD R11, R114, R15, R16 ;  /* 0x0000000f720bd224 */ /* 0x002fe200078e0210 */
[----:B------:R-:W-:Y:S01]  /*1890*/  ISETP.GE.U32.AND P3, PT, R112, UR4, PT ;  /* 0x0000000470007c0c */ /* 0x000fe2000bf66070 */
[----:B------:R-:W-:Y:S02]  /*18a0*/  @!P4 IMAD R10, R95, R8, RZ ;  /* 0x000000085f0ac224 */ /* 0x000fe400078e02ff */
[----:B------:R-:W-:Y:S01]  /*18b0*/  @!P5 IMAD.WIDE.U32 R14, R114, R14, R2 ;  /* 0x0000000e720ed225 */ /* 0x000fe200078e0002 */
[----:B------:R-:W-:-:S02]  /*18c0*/  @!P4 MOV R2, R120 ;  /* 0x000000780002c202 */ /* 0x000fc40000000f00 */
[----:B------:R-:W-:Y:S02]  /*18d0*/  @!P4 MOV R3, R123 ;  /* 0x0000007b0003c202 */ /* 0x000fe40000000f00 */
[----:B------:R-:W-:Y:S01]  /*18e0*/  ISETP.GE.AND.EX P2, PT, R19, UR5, PT, P2 ;  /* 0x0000000513007c0c */ /* 0x000fe2000bf46320 */
[C---:B------:R-:W-:Y:S01]  /*18f0*/  @!P4 IMAD R17, R115.reuse, R9, R10 ;  /* 0x000000097311c224 */ /* 0x040fe200078e020a */
[----:B------:R-:W-:Y:S01]  /*1900*/  ISETP.GE.AND.EX P3, PT, R92, UR5, PT, P3 ;  /* 0x000000055c007c0c */ /* 0x000fe2000bf66330 */
[----:B------:R-:W-:Y:S01]  /*1910*/  @!P4 IMAD.WIDE.U32 R8, R115, R8, R2 ;  /* 0x000000087308c225 */ /* 0x000fe200078e0002 */
[----:B------:R-:W-:Y:S02]  /*1920*/  @!P5 IADD3 R15, PT, PT, R15, R11, RZ ;  /* 0x0000000b0f0fd210 */ /* 0x000fe40007ffe0ff */
[----:B------:R-:W1:Y:S01]  /*1930*/  @!P1 LDC.64 R10, c[0x0][0x390] ;  /* 0x0000e400ff0a9b82 */ /* 0x000e620000000a00 */
[----:B-----5:R-:W-:Y:S02]  /*1940*/  @!P5 LEA R6, P6, R14, R6, 0x1 ;  /* 0x000000060e06d211 */ /* 0x020fe400078c08ff */
[----:B------:R-:W-:-:S02]  /*1950*/  @!P4 IADD3 R9, PT, PT, R9, R17, RZ ;  /* 0x000000110909c210 */ /* 0x000fc40007ffe0ff */
[----:B------:R-:W-:Y:S02]  /*1960*/  @!P5 LEA.HI.X R7, R14, R7, R15, 0x1, P6 ;  /* 0x000000070e07d211 */ /* 0x000fe400030f0c0f */
[C---:B0-----:R-:W-:Y:S01]  /*1970*/  @!P4 LEA R4, P6, R8.reuse, R4, 0x1 ;  /* 0x000000040804c211 */ /* 0x041fe200078c08ff */
[----:B------:R-:W-:Y:S01]  /*1980*/  @!P1 IMAD R14, R93, R12, RZ ;  /* 0x0000000c5d0e9224 */ /* 0x000fe200078e02ff */
[----:B------:R-:W0:Y:S02]  /*1990*/  @!P2 LDC.64 R2, c[0x0][0x3e0] ;  /* 0x0000f800ff02ab82 */ /* 0x000e240000000a00 */
[----:B------:R-:W-:Y:S01]  /*19a0*/  @!P4 LEA.HI.X R5, R8, R5, R9, 0x1, P6 ;  /* 0x000000050805c211 */ /* 0x000fe200030f0c09 */
[----:B------:R-:W-:Y:S01]  /*19b0*/  @!P1 IMAD R29, R113, R13, R14 ;  /* 0x0000000d711d9224 */ /* 0x000fe200078e020e */
[----:B------:R-:W-:-:S04]  /*19c0*/  @!P1 MOV R14, R120 ;  /* 0x00000078000e9202 */ /* 0x000fc80000000f00 */
[----:B------:R-:W3:Y:S01]  /*19d0*/  @!P3 LDC.64 R8, c[0x0][0x3e0] ;  /* 0x0000f800ff08bb82 */ /* 0x000ee20000000a00 */
[----:B------:R-:W-:Y:S02]  /*19e0*/  @!P1 MOV R15, R123 ;  /* 0x0000007b000f9202 */ /* 0x000fe40000000f00 */
[----:B------:R-:W-:Y:S01]  /*19f0*/  CS2R R16, SRZ ;  /* 0x0000000000107805 */ /* 0x000fe2000001ff00 */
[----:B------:R-:W-:-:S05]  /*1a00*/  @!P1 IMAD.WIDE.U32 R12, R113, R12, R14 ;  /* 0x0000000c710c9225 */ /* 0x000fca00078e000e */
[----:B------:R5:W4:Y:S01]  /*1a10*/  @!P4 LDG.E R16, desc[UR6][R4.64] ;  /* 0x000000060410c981 */ /* 0x000b22000c1e1900 */
[----:B------:R-:W-:-:S03]  /*1a20*/  @!P1 IADD3 R13, PT, PT, R13, R29, RZ ;  /* 0x0000001d0d0d9210 */ /* 0x000fc60007ffe0ff */
[----:B------:R5:W4:Y:S01]  /*1a30*/  @!P5 LDG.E R17, desc[UR6][R6.64] ;  /* 0x000000060611d981 */ /* 0x000b22000c1e1900 */
[C---:B-1----:R-:W-:Y:S01]  /*1a40*/  @!P1 LEA R10, P5, R12.reuse, R10, 0x1 ;  /* 0x0000000a0c0a9211 */ /* 0x042fe200078a08ff */
[----:B-----5:R-:W1:Y:S03]  /*1a50*/  @!P2 LDC.64 R4, c[0x0][0x390] ;  /* 0x0000e400ff04ab82 */ /* 0x020e660000000a00 */
[----:B------:R-:W-:Y:S02]  /*1a60*/  @!P1 LEA.HI.X R11, R12, R11, R13, 0x1, P5 ;  /* 0x0000000b0c0b9211 */ /* 0x000fe400028f0c0d */
[----:B------:R-:W-:Y:S02]  /*1a70*/  @!P2 MOV R12, R120 ;  /* 0x00000078000ca202 */ /* 0x000fe40000000f00 */
[----:B------:R-:W-:Y:S01]  /*1a80*/  @!P2 MOV R13, R123 ;  /* 0x0000007b000da202 */ /* 0x000fe20000000f00 */
[----:B------:R-:W5:Y:S01]  /*1a90*/  @!P3 LDC.64 R6, c[0x0][0x390] ;  /* 0x0000e400ff06bb82 */ /* 0x000f620000000a00 */
[-C--:B0-----:R-:W-:Y:S01]  /*1aa0*/  @!P2 IMAD R14, R19, R2.reuse, RZ ;  /* 0x00000002130ea224 */ /* 0x081fe200078e02ff */
[----:B------:R-:W-:Y:S01]  /*1ab0*/  ISETP.GE.U32.AND P5, PT, R111, UR4, PT ;  /* 0x000000046f007c0c */ /* 0x000fe2000bfa6070 */
[----:B------:R-:W-:-:S04]  /*1ac0*/  @!P2 IMAD.WIDE.U32 R12, R25, R2, R12 ;  /* 0x00000002190ca225 */ /* 0x000fc800078e000c */
[----:B---3--:R-:W-:Y:S01]  /*1ad0*/  @!P3 IMAD R2, R92, R8, RZ ;  /* 0x000000085c02b224 */ /* 0x008fe200078e02ff */
[----:B------:R-:W-:Y:S01]  /*1ae0*/  ISETP.GE.AND.EX P5, PT, R91, UR5, PT, P5 ;  /* 0x000000055b007c0c */ /* 0x000fe2000bfa6350 */
[----:B------:R-:W-:Y:S01]  /*1af0*/  @!P2 IMAD R29, R25, R3, R14 ;  /* 0x00000003191da224 */ /* 0x000fe200078e020e */
[----:B------:R-:W-:Y:S01]  /*1b00*/  MOV R19, RZ ;  /* 0x000000ff00137202 */ /* 0x000fe20000000f00 */
[----:B------:R-:W-:Y:S01]  /*1b10*/  @!P3 IMAD R15, R112, R9, R2 ;  /* 0x00000009700fb224 */ /* 0x000fe200078e0202 */
[----:B------:R-:W-:Y:S02]  /*1b20*/  @!P3 MOV R2, R120 ;  /* 0x000000780002b202 */ /* 0x000fe40000000f00 */
[----:B------:R-:W-:Y:S02]  /*1b30*/  @!P3 MOV R3, R123 ;  /* 0x0000007b0003b202 */ /* 0x000fe40000000f00 */
[----:B------:R-:W3:Y:S01]  /*1b40*/  @!P1 LDG.E R19, desc[UR6][R10.64] ;  /* 0x000000060a139981 */ /* 0x000ee2000c1e1900 */
[----:B-1----:R-:W-:Y:S01]  /*1b50*/  @!P2 LEA R4, P1, R12, R4, 0x1 ;  /* 0x000000040c04a211 */ /* 0x002fe200078208ff */
[----:B------:R-:W-:Y:S01]  /*1b60*/  @!P3 IMAD.WIDE.U32 R8, R112, R8, R2 ;  /* 0x000000087008b225 */ /* 0x000fe200078e0002 */
[----:B------:R-:W-:-:S04]  /*1b70*/  @!P2 IADD3 R2, PT, PT, R13, R29, RZ ;  /* 0x0000001d0d02a210 */ /* 0x000fc80007ffe0ff */
[----:B------:R-:W-:Y:S02]  /*1b80*/  @!P2 LEA.HI.X R5, R12, R5, R2, 0x1, P1 ;  /* 0x000000050c05a211 */ /* 0x000fe400008f0c02 */
[----:B------:R-:W0:Y:S01]  /*1b90*/  @!P5 LDC.64 R2, c[0x0][0x3e0] ;  /* 0x0000f800ff02db82 */ /* 0x000e220000000a00 */
[----:B------:R-:W-:Y:S02]  /*1ba0*/  @!P3 IADD3 R9, PT, PT, R9, R15, RZ ;  /* 0x0000000f0909b210 */ /* 0x000fe40007ffe0ff */
[----:B-----5:R-:W-:Y:S02]  /*1bb0*/  @!P3 LEA R6, P6, R8, R6, 0x1 ;  /* 0x000000060806b211 */ /* 0x020fe400078c08ff */
[----:B------:R-:W-:Y:S02]  /*1bc0*/  ISETP.GE.U32.AND P1, PT, R110, UR4, PT ;  /* 0x000000046e007c0c */ /* 0x000fe4000bf26070 */
[----:B------:R-:W-:Y:S02]  /*1bd0*/  MOV R25, RZ ;  /* 0x000000ff00197202 */ /* 0x000fe40000000f00 */
[----:B------:R-:W-:-:S02]  /*1be0*/  @!P3 LEA.HI.X R7, R8, R7, R9, 0x1, P6 ;  /* 0x000000070807b211 */ /* 0x000fc400030f0c09 */
[----:B------:R-:W-:Y:S02]  /*1bf0*/  ISETP.GE.AND.EX P1, PT, R90, UR5, PT, P1 ;  /* 0x000000055a007c0c */ /* 0x000fe4000bf26310 */
[----:B------:R-:W-:Y:S01]  /*1c00*/  ISETP.GE.U32.AND P6, PT, R109, UR4, PT ;  /* 0x000000046d007c0c */ /* 0x000fe2000bfc6070 */
[----:B------:R1:W5:Y:S03]  /*1c10*/  @!P3 LDG.E R25, desc[UR6][R6.64] ;  /* 0x000000060619b981 */ /* 0x000366000c1e1900 */
[----:B------:R-:W-:Y:S01]  /*1c20*/  ISETP.GE.AND.EX P3, PT, R89, UR5, PT, P6 ;  /* 0x0000000559007c0c */ /* 0x000fe2000bf66360 */
[----:B-1----:R-:W1:Y:S01]  /*1c30*/  @!P5 LDC.64 R6, c[0x0][0x390] ;  /* 0x0000e400ff06db82 */ /* 0x002e620000000a00 */
[----:B------:R-:W-:Y:S01]  /*1c40*/  MOV R76, RZ ;  /* 0x000000ff004c7202 */ /* 0x000fe20000000f00 */
[----:B0-----:R-:W-:Y:S01]  /*1c50*/  @!P5 IMAD R10, R91, R2, RZ ;  /* 0x000000025b0ad224 */ /* 0x001fe200078e02ff */
[----:B------:R-:W-:-:S02]  /*1c60*/  ISETP.GE.U32.AND P6, PT, R108, UR4, PT ;  /* 0x000000046c007c0c */ /* 0x000fc4000bfc6070 */
[----:B------:R-:W-:Y:S02]  /*1c70*/  @!P5 MOV R14, R120 ;  /* 0x00000078000ed202 */ /* 0x000fe40000000f00 */
[----:B------:R0:W5:Y:S01]  /*1c80*/  @!P2 LDG.E R76, desc[UR6][R4.64] ;  /* 0x00000006044ca981 */ /* 0x000162000c1e1900 */
[----:B------:R-:W1:Y:S01]  /*1c90*/  @!P1 LDC.64 R8, c[0x0][0x3e0] ;  /* 0x0000f800ff089b82 */ /* 0x000e620000000a00 */
[----:B------:R-:W-:Y:S01]  /*1ca0*/  @!P5 MOV R15, R123 ;  /* 0x0000007b000fd202 */ /* 0x000fe20000000f00 */
[----:B------:R-:W-:Y:S01]  /*1cb0*/  @!P5 IMAD R3, R111, R3, R10 ;  /* 0x000000036f03d224 */ /* 0x000fe200078e020a */
[----:B------:R-:W-:-:S05]  /*1cc0*/  ISETP.GE.AND.EX P6, PT, R88, UR5, PT, P6 ;  /* 0x0000000558007c0c */ /* 0x000fca000bfc6360 */
[----:B0-----:R-:W0:Y:S01]  /*1cd0*/  @!P3 LDC.64 R4, c[0x0][0x3e0] ;  /* 0x0000f800ff04bb82 */ /* 0x001e220000000a00 */
[----:B------:R-:W-:-:S07]  /*1ce0*/  @!P5 IMAD.WIDE.U32 R14, R111, R2, R14 ;  /* 0x000000026f0ed225 */ /* 0x000fce00078e000e */
[----:B------:R-:W0:Y:S01]  /*1cf0*/  @!P1 LDC.64 R10, c[0x0][0x390] ;  /* 0x0000e400ff0a9b82 */ /* 0x000e220000000a00 */
[----:B------:R-:W-:Y:S02]  /*1d00*/  @!P5 IADD3 R13, PT, PT, R15, R3, RZ ;  /* 0x000000030f0dd210 */ /* 0x000fe40007ffe0ff */
[----:B-1----:R-:W-:-:S04]  /*1d10*/  @!P5 LEA R12, P2, R14, R6, 0x1 ;  /* 0x000000060e0cd211 */ /* 0x002fc800078408ff */
[----:B------:R-:W-:Y:S01]  /*1d20*/  @!P5 LEA.HI.X R13, R14, R7, R13, 0x1, P2 ;  /* 0x000000070e0dd211 */ /* 0x000fe200010f0c0d */
[----:B------:R-:W1:Y:S01]  /*1d30*/  @!P6 LDC.64 R2, c[0x0][0x3e0] ;  /* 0x0000f800ff02eb82 */ /* 0x000e620000000a00 */
[----:B------:R-:W-:Y:S01]  /*1d40*/  ISETP.GE.U32.AND P2, PT, R107, UR4, PT ;  /* 0x000000046b007c0c */ /* 0x000fe2000bf46070 */
[----:B------:R-:W-:Y:S01]  /*1d50*/  @!P1 IMAD R14, R90, R8, RZ ;  /* 0x000000085a0e9224 */ /* 0x000fe200078e02ff */
[----:B------:R-:W-:Y:S02]  /*1d60*/  @!P1 MOV R30, R120 ;  /* 0x00000078001e9202 */ /* 0x000fe40000000f00 */
[----:B------:R-:W-:-:S03]  /*1d70*/  @!P1 MOV R31, R123 ;  /* 0x0000007b001f9202 */ /* 0x000fc60000000f00 */
[----:B------:R-:W2:Y:S01]  /*1d80*/  @!P3 LDC.64 R6, c[0x0][0x390] ;  /* 0x0000e400ff06bb82 */ /* 0x000ea20000000a00 */
[----:B------:R-:W-:Y:S01]  /*1d90*/  MOV R61, RZ ;  /* 0x000000ff003d7202 */ /* 0x000fe20000000f00 */
[C---:B------:R-:W-:Y:S01]  /*1da0*/  @!P1 IMAD R29, R110.reuse, R9, R14 ;  /* 0x000000096e1d9224 */ /* 0x040fe200078e020e */
[----:B------:R-:W-:Y:S01]  /*1db0*/  ISETP.GE.AND.EX P2, PT, R87, UR5, PT, P2 ;  /* 0x0000000557007c0c */ /* 0x000fe2000bf46320 */
[----:B------:R-:W-:Y:S01]  /*1dc0*/  @!P1 IMAD.WIDE.U32 R30, R110, R8, R30 ;  /* 0x000000086e1e9225 */ /* 0x000fe200078e001e */
[----:B------:R-:W-:Y:S02]  /*1dd0*/  @!P3 MOV R15, R123 ;  /* 0x0000007b000fb202 */ /* 0x000fe40000000f00 */
[----:B------:R1:W5:Y:S01]  /*1de0*/  @!P5 LDG.E R61, desc[UR6][R12.64] ;  /* 0x000000060c3dd981 */ /* 0x000362000c1e1900 */
[----:B0-----:R-:W-:Y:S01]  /*1df0*/  @!P3 IMAD R14, R89, R4, RZ ;  /* 0x00000004590eb224 */ /* 0x001fe200078e02ff */
[----:B------:R-:W0:Y:S01]  /*1e00*/  @!P6 LDC.64 R8, c[0x0][0x390] ;  /* 0x0000e400ff08eb82 */ /* 0x000e220000000a00 */
[----:B------:R-:W-:-:S02]  /*1e10*/  @!P1 IADD3 R29, PT, PT, R31, R29, RZ ;  /* 0x0000001d1f1d9210 */ /* 0x000fc40007ffe0ff */
[C---:B------:R-:W-:Y:S01]  /*1e20*/  @!P3 IMAD R33, R109.reuse, R5, R14 ;  /* 0x000000056d21b224 */ /* 0x040fe200078e020e */
[----:B------:R-:W-:Y:S02]  /*1e30*/  @!P3 MOV R14, R120 ;  /* 0x00000078000eb202 */ /* 0x000fe40000000f00 */
[C---:B-1----:R-:W-:Y:S02]  /*1e40*/  @!P1 LEA R12, P5, R30.reuse, R10, 0x1 ;  /* 0x0000000a1e0c9211 */ /* 0x042fe400078a08ff */
[----:B------:R-:W-:Y:S02]  /*1e50*/  MOV R64, RZ ;  /* 0x000000ff00407202 */ /* 0x000fe40000000f00 */
[----:B------:R-:W-:Y:S01]  /*1e60*/  @!P1 LEA.HI.X R13, R30, R11, R29, 0x1, P5 ;  /* 0x0000000b1e0d9211 */ /* 0x000fe200028f0c1d */
[----:B------:R-:W-:Y:S02]  /*1e70*/  @!P3 IMAD.WIDE.U32 R14, R109, R4, R14 ;  /* 0x000000046d0eb225 */ /* 0x000fe400078e000e */
[----:B------:R-:W1:Y:S02]  /*1e80*/  @!P2 LDC.64 R4, c[0x0][0x3e0] ;  /* 0x0000f800ff04ab82 */ /* 0x000e640000000a00 */
[----:B------:R2:W5:Y:S01]  /*1e90*/  @!P1 LDG.E R64, desc[UR6][R12.64] ;  /* 0x000000060c409981 */ /* 0x000562000c1e1900 */
[----:B------:R-:W-:Y:S01]  /*1ea0*/  ISETP.GE.U32.AND P1, PT, R106, UR4, PT ;  /* 0x000000046a007c0c */ /* 0x000fe2000bf26070 */
[----:B------:R-:W-:Y:S01]  /*1eb0*/  @!P6 IMAD R29, R88, R2, RZ ;  /* 0x00000002581de224 */ /* 0x000fe200078e02ff */
[----:B------:R-:W-:-:S02]  /*1ec0*/  @!P3 IADD3 R11, PT, PT, R15, R33, RZ ;  /* 0x000000210f0bb210 */ /* 0x000fc40007ffe0ff */
[----:B--2---:R-:W-:Y:S02]  /*1ed0*/  @!P3 LEA R10, P5, R14, R6, 0x1 ;  /* 0x000000060e0ab211 */ /* 0x004fe400078a08ff */
[----:B------:R-:W-:Y:S02]  /*1ee0*/  ISETP.GE.AND.EX P1, PT, R86, UR5, PT, P1 ;  /* 0x0000000556007c0c */ /* 0x000fe4000bf26310 */
[----:B------:R-:W-:Y:S02]  /*1ef0*/  @!P6 MOV R12, R120 ;  /* 0x00000078000ce202 */ /* 0x000fe40000000f00 */
[----:B------:R-:W-:Y:S01]  /*1f00*/  @!P6 MOV R13, R123 ;  /* 0x0000007b000de202 */ /* 0x000fe20000000f00 */
[----:B------:R-:W-:Y:S01]  /*1f10*/  @!P6 IMAD R3, R108, R3, R29 ;  /* 0x000000036c03e224 */ /* 0x000fe200078e021d */
[----:B------:R-:W-:Y:S02]  /*1f20*/  @!P3 LEA.HI.X R11, R14, R7, R11, 0x1, P5 ;  /* 0x000000070e0bb211 */ /* 0x000fe400028f0c0b */
[----:B------:R-:W2:Y:S01]  /*1f30*/  @!P2 LDC.64 R6, c[0x0][0x390] ;  /* 0x0000e400ff06ab82 */ /* 0x000ea20000000a00 */
[----:B------:R-:W-:Y:S01]  /*1f40*/  @!P6 IMAD.WIDE.U32 R12, R108, R2, R12 ;  /* 0x000000026c0ce225 */ /* 0x000fe200078e000c */
[----:B------:R-:W-:-:S02]  /*1f50*/  MOV R66, RZ ;  /* 0x000000ff00427202 */ /* 0x000fc40000000f00 */
[----:B------:R-:W-:Y:S02]  /*1f60*/  IADD3 R29, PT, PT, R0, 0xe8, RZ ;  /* 0x000000e8001d7810 */ /* 0x000fe40007ffe0ff */
[----:B------:R-:W-:Y:S02]  /*1f70*/  @!P6 IADD3 R2, PT, PT, R13, R3, RZ ;  /* 0x000000030d02e210 */ /* 0x000fe40007ffe0ff */
[C---:B0-----:R-:W-:Y:S01]  /*1f80*/  @!P6 LEA R8, P5, R12.reuse, R8, 0x1 ;  /* 0x000000080c08e211 */ /* 0x041fe200078a08ff */
[----:B------:R0:W5:Y:S01]  /*1f90*/  @!P3 LDG.E R66, desc[UR6][R10.64] ;  /* 0x000000060a42b981 */ /* 0x000162000c1e1900 */
[----:B------:R-:W-:Y:S02]  /*1fa0*/  ISETP.GE.U32.AND P3, PT, R29, UR4, PT ;  /* 0x000000041d007c0c */ /* 0x000fe4000bf66070 */
[----:B------:R-:W-:Y:S02]  /*1fb0*/  SHF.R.S32.HI R33, RZ, 0x1f, R29 ;  /* 0x0000001fff217819 */ /* 0x000fe4000001141d */
[----:B------:R-:W-:-:S02]  /*1fc0*/  @!P6 LEA.HI.X R9, R12, R9, R2, 0x1, P5 ;  /* 0x000000090c09e211 */ /* 0x000fc400028f0c02 */
[----:B------:R-:W4:Y:S01]  /*1fd0*/  @!P1 LDC.64 R2, c[0x0][0x3e0] ;  /* 0x0000f800ff029b82 */ /* 0x000f220000000a00 */
[----:B------:R-:W-:Y:S01]  /*1fe0*/  ISETP.GE.AND.EX P3, PT, R33, UR5, PT, P3 ;  /* 0x0000000521007c0c */ /* 0x000fe2000bf66330 */
[----:B-1----:R-:W-:Y:S01]  /*1ff0*/  @!P2 IMAD R14, R87, R4, RZ ;  /* 0x00000004570ea224 */ /* 0x002fe200078e02ff */
[----:B0-----:R-:W-:Y:S02]  /*2000*/  @!P2 MOV R10, R120 ;  /* 0x00000078000aa202 */ /* 0x001fe40000000f00 */
[----:B------:R-:W-:Y:S02]  /*2010*/  @!P2 MOV R11, R123 ;  /* 0x0000007b000ba202 */ /* 0x000fe40000000f00 */
[----:B------:R-:W-:Y:S01]  /*2020*/  MOV R70, RZ ;  /* 0x000000ff00467202 */ /* 0x000fe20000000f00 */
[C---:B------:R-:W-:Y:S01]  /*2030*/  @!P2 IMAD R13, R107.reuse, R5, R14 ;  /* 0x000000056b0da224 */ /* 0x040fe200078e020e */
[----:B------:R-:W-:Y:S01]  /*2040*/  IADD3 R31, PT, PT, R0, 0xf0, RZ ;  /* 0x000000f0001f7810 */ /* 0x000fe20007ffe0ff */
[----:B------:R-:W-:Y:S01]  /*2050*/  @!P2 IMAD.WIDE.U32 R4, R107, R4, R10 ;  /* 0x000000046b04a225 */ /* 0x000fe200078e000a */
[----:B------:R-:W0:Y:S02]  /*2060*/  @!P1 LDC.64 R14, c[0x0][0x390] ;  /* 0x0000e400ff0e9b82 */ /* 0x000e240000000a00 */
[----:B------:R1:W5:Y:S01]  /*2070*/  @!P6 LDG.E R70, desc[UR6][R8.64] ;  /* 0x000000060846e981 */ /* 0x000362000c1e1900 */
[----:B------:R-:W-:-:S02]  /*2080*/  ISETP.GE.U32.AND P6, PT, R31, UR4, PT ;  /* 0x000000041f007c0c */ /* 0x000fc4000bfc6070 */
[----:B------:R-:W-:Y:S02]  /*2090*/  SHF.R.S32.HI R35, RZ, 0x1f, R31 ;  /* 0x0000001fff237819 */ /* 0x000fe4000001141f */
[----:B------:R-:W-:Y:S02]  /*20a0*/  @!P2 IADD3 R0, PT, PT, R5, R13, RZ ;  /* 0x0000000d0500a210 */ /* 0x000fe40007ffe0ff */
[C---:B--2---:R-:W-:Y:S01]  /*20b0*/  @!P2 LEA R6, P5, R4.reuse, R6, 0x1 ;  /* 0x000000060406a211 */ /* 0x044fe200078a08ff */
[----:B------:R-:W2:Y:S01]  /*20c0*/  @!P3 LDC.64 R12, c[0x0][0x3e0] ;  /* 0x0000f800ff0cbb82 */ /* 0x000ea20000000a00 */
[----:B------:R-:W-:Y:S02]  /*20d0*/  ISETP.GE.AND.EX P6, PT, R35, UR5, PT, P6 ;  /* 0x0000000523007c0c */ /* 0x000fe4000bfc6360 */
[----:B------:R-:W-:Y:S02]  /*20e0*/  @!P2 LEA.HI.X R7, R4, R7, R0, 0x1, P5 ;  /* 0x000000070407a211 */ /* 0x000fe400028f0c00 */
[----:B------:R-:W-:Y:S01]  /*20f0*/  ISETP.GE.U32.AND P5, PT, R105, UR4, PT ;  /* 0x0000000469007c0c */ /* 0x000fe2000bfa6070 */
[----:B----4-:R-:W-:Y:S01]  /*2100*/  @!P1 IMAD R0, R86, R2, RZ ;  /* 0x0000000256009224 */ /* 0x010fe200078e02ff */
[----:B------:R-:W-:Y:S01]  /*2110*/  @!P1 MOV R4, R120 ;  /* 0x0000007800049202 */ /* 0x000fe20000000f00 */
[----:B-1----:R-:W1:Y:S01]  /*2120*/  @!P3 LDC.64 R8, c[0x0][0x390] ;  /* 0x0000e400ff08bb82 */ /* 0x002e620000000a00 */
[----:B------:R-:W-:-:S02]  /*2130*/  ISETP.GE.AND.EX P5, PT, R85, UR5, PT, P5 ;  /* 0x0000000555007c0c */ /* 0x000fc4000bfa6350 */
[----:B------:R-:W-:Y:S01]  /*2140*/  @!P1 MOV R5, R123 ;  /* 0x0000007b00059202 */ /* 0x000fe20000000f00 */
[C---:B------:R-:W-:Y:S01]  /*2150*/  @!P1 IMAD R37, R106.reuse, R3, R0 ;  /* 0x000000036a259224 */ /* 0x040fe200078e0200 */
[----:B------:R-:W-:Y:S01]  /*2160*/  MOV R73, RZ ;  /* 0x000000ff00497202 */ /* 0x000fe20000000f00 */
[----:B------:R-:W-:Y:S02]  /*2170*/  @!P1 IMAD.WIDE.U32 R2, R106, R2, R4 ;  /* 0x000000026a029225 */ /* 0x000fe400078e0004 */
[----:B------:R-:W4:Y:S03]  /*2180*/  @!P6 LDC.64 R10, c[0x0][0x3e0] ;  /* 0x0000f800ff0aeb82 */ /* 0x000f260000000a00 */
[----:B------:R2:W5:Y:S01]  /*2190*/  @!P2 LDG.E R73, desc[UR6][R6.64] ;  /* 0x000000060649a981 */ /* 0x000562000c1e1900 */
[----:B------:R-:W-:Y:S02]  /*21a0*/  @!P1 IADD3 R0, PT, PT, R3, R37, RZ ;  /* 0x0000002503009210 */ /* 0x000fe40007ffe0ff */
[----:B0-----:R-:W-:-:S02]  /*21b0*/  @!P1 LEA R14, P2, R2, R14, 0x1 ;  /* 0x0000000e020e9211 */ /* 0x001fc400078408ff */
[----:B------:R-:W0:Y:S01]  /*21c0*/  @!P5 LDC.64 R4, c[0x0][0x3e0] ;  /* 0x0000f800ff04db82 */ /* 0x000e220000000a00 */
[----:B--2---:R-:W-:Y:S01]  /*21d0*/  @!P3 IMAD R30, R33, R12, RZ ;  /* 0x0000000c211eb224 */ /* 0x004fe200078e02ff */
[----:B------:R-:W-:Y:S02]  /*21e0*/  @!P1 LEA.HI.X R15, R2, R15, R0, 0x1, P2 ;  /* 0x0000000f020f9211 */ /* 0x000fe400010f0c00 */
[----:B------:R-:W-:Y:S02]  /*21f0*/  @!P3 MOV R2, R120 ;  /* 0x000000780002b202 */ /* 0x000fe40000000f00 */
[----:B------:R-:W-:Y:S02]  /*2200*/  @!P3 MOV R3, R123 ;  /* 0x0000007b0003b202 */ /* 0x000fe40000000f00 */
[----:B------:R-:W2:Y:S01]  /*2210*/  @!P6 LDC.64 R6, c[0x0][0x390] ;  /* 0x0000e400ff06eb82 */ /* 0x000ea20000000a00 */
[----:B------:R-:W-:Y:S01]  /*2220*/  MOV R75, RZ ;  /* 0x000000ff004b7202 */ /* 0x000fe20000000f00 */
[----:B------:R-:W-:-:S02]  /*2230*/  @!P3 IMAD R33, R29, R13, R30 ;  /* 0x0000000d1d21b224 */ /* 0x000fc400078e021e */
[----:B------:R-:W-:-:S03]  /*2240*/  @!P3 IMAD.WIDE.U32 R12, R29, R12, R2 ;  /* 0x0000000c1d0cb225 */ /* 0x000fc600078e0002 */
[----:B------:R-:W5:Y:S01]  /*2250*/  @!P1 LDG.E R75, desc[UR6][R14.64] ;  /* 0x000000060e4b9981 */ /* 0x000f62000c1e1900 */
[----:B------:R-:W3:Y:S01]  /*2260*/  @!P5 LDC.64 R2, c[0x0][0x390] ;  /* 0x0000e400ff02db82 */ /* 0x000ee20000000a00 */
[----:B------:R-:W-:Y:S02]  /*2270*/  @!P3 IADD3 R0, PT, PT, R13, R33, RZ ;  /* 0x000000210d00b210 */ /* 0x000fe40007ffe0ff */
[C---:B-1----:R-:W-:Y:S01]  /*2280*/  @!P3 LEA R8, P1, R12.reuse, R8, 0x1 ;  /* 0x000000080c08b211 */ /* 0x042fe200078208ff */
[----:B----4-:R-:W-:Y:S01]  /*2290*/  @!P6 IMAD R30, R35, R10, RZ ;  /* 0x0000000a231ee224 */ /* 0x010fe200078e02ff */
[----:B------:R-:W-:Y:S02]  /*22a0*/  @!P6 MOV R13, R123 ;  /* 0x0000007b000de202 */ /* 0x000fe40000000f00 */
[----:B------:R-:W-:Y:S02]  /*22b0*/  @!P3 LEA.HI.X R9, R12, R9, R0, 0x1, P1 ;  /* 0x000000090c09b211 */ /* 0x000fe400008f0c00 */
[----:B------:R-:W-:Y:S01]  /*22c0*/  @!P6 MOV R12, R120 ;  /* 0x00000078000ce202 */ /* 0x000fe20000000f00 */
[----:B------:R-:W-:-:S02]  /*22d0*/  @!P6 IMAD R29, R31, R11, R30 ;  /* 0x0000000b1f1de224 */ /* 0x000fc400078e021e */
[----:B0-----:R-:W-:Y:S02]  /*22e0*/  @!P5 IMAD R0, R85, R4, RZ ;  /* 0x000000045500d224 */ /* 0x001fe400078e02ff */
[----:B------:R-:W-:Y:S01]  /*22f0*/  @!P6 IMAD.WIDE.U32 R10, R31, R10, R12 ;  /* 0x0000000a1f0ae225 */ /* 0x000fe200078e000c */
[----:B------:R-:W-:Y:S02]  /*2300*/  @!P5 MOV R12, R120 ;  /* 0x00000078000cd202 */ /* 0x000fe40000000f00 */
[----:B------:R-:W-:Y:S01]  /*2310*/  @!P5 MOV R13, R123 ;  /* 0x0000007b000dd202 */ /* 0x000fe20000000f00 */
[----:B------:R-:W-:Y:S01]  /*2320*/  @!P5 IMAD R31, R105, R5, R0 ;  /* 0x00000005691fd224 */ /* 0x000fe200078e0200 */
[----:B------:R-:W-:Y:S02]  /*2330*/  MOV R79, RZ ;  /* 0x000000ff004f7202 */ /* 0x000fe40000000f00 */
[----:B------:R-:W-:Y:S01]  /*2340*/  @!P6 IADD3 R0, PT, PT, R11, R29, RZ ;  /* 0x0000001d0b00e210 */ /* 0x000fe20007ffe0ff */
[----:B------:R-:W-:Y:S01]  /*2350*/  @!P5 IMAD.WIDE.U32 R4, R105, R4, R12 ;  /* 0x000000046904d225 */ /* 0x000fe200078e000c */
[----:B--2---:R-:W-:-:S02]  /*2360*/  @!P6 LEA R6, P1, R10, R6, 0x1 ;  /* 0x000000060a06e211 */ /* 0x004fc400078208ff */
[----:B------:R-:W-:Y:S01]  /*2370*/  MOV R81, RZ ;  /* 0x000000ff00517202 */ /* 0x000fe20000000f00 */
[----:B------:R0:W2:Y:S01]  /*2380*/  @!P3 LDG.E R79, desc[UR6][R8.64] ;  /* 0x00000006084fb981 */ /* 0x0000a2000c1e1900 */
[----:B------:R-:W-:Y:S02]  /*2390*/  @!P6 LEA.HI.X R7, R10, R7, R0, 0x1, P1 ;  /* 0x000000070a07e211 */ /* 0x000fe400008f0c00 */
[----:B------:R-:W-:Y:S02]  /*23a0*/  @!P5 IADD3 R0, PT, PT, R5, R31, RZ ;  /* 0x0000001f0500d210 */ /* 0x000fe40007ffe0ff */
[C---:B---3--:R-:W-:Y:S01]  /*23b0*/  @!P5 LEA R2, P1, R4.reuse, R2, 0x1 ;  /* 0x000000020402d211 */ /* 0x048fe200078208ff */
[----:B------:R-:W3:Y:S01]  /*23c0*/  @!P6 LDG.E R81, desc[UR6][R6.64] ;  /* 0x000000060651e981 */ /* 0x000ee2000c1e1900 */
[----:B------:R-:W-:Y:S02]  /*23d0*/  MOV R83, RZ ;  /* 0x000000ff00537202 */ /* 0x000fe40000000f00 */
[----:B------:R-:W-:-:S05]  /*23e0*/  @!P5 LEA.HI.X R3, R4, R3, R0, 0x1, P1 ;  /* 0x000000030403d211 */ /* 0x000fca00008f0c00 */
[----:B------:R1:W4:Y:S01]  /*23f0*/  @!P5 LDG.E R83, desc[UR6][R2.64] ;  /* 0x000000060253d981 */ /* 0x000322000c1e1900 */
[----:B------:R-:W-:Y:S02]  /*2400*/  PRMT R0, R84, 0x7632, R0 ;  /* 0x0000763254007816 */ /* 0x000fe40000000000 */
[----:B------:R-:W-:Y:S02]  /*2410*/  PRMT R4, R28, 0x7632, R4 ;  /* 0x000076321c047816 */ /* 0x000fe40000000004 */
[----:B------:R-:W-:Y:S02]  /*2420*/  SHF.L.U32 R0, R0, 0x10, RZ ;  /* 0x0000001000007819 */ /* 0x000fe400000006ff */
[----:B------:R-:W-:Y:S02]  /*2430*/  SHF.L.U32 R84, R84, 0x10, RZ ;  /* 0x0000001054547819 */ /* 0x000fe400000006ff */
[----:B------:R-:W-:Y:S01]  /*2440*/  PRMT R5, R26, 0x7632, R5 ;  /* 0x000076321a057816 */ /* 0x000fe20000000005 */
[----:B0-----:R-:W-:Y:S01]  /*2450*/  FMUL.FTZ R9, R0, R0 ;  /* 0x0000000000097220 */ /* 0x001fe20000410000 */
[----:B-1----:R-:W-:Y:S01]  /*2460*/  SHF.L.U32 R3, R4, 0x10, RZ ;  /* 0x0000001004037819 */ /* 0x002fe200000006ff */
[----:B------:R-:W-:Y:S01]  /*2470*/  FADD.FTZ R7, R84, R0 ;  /* 0x0000000054077221 */ /* 0x000fe20000010000 */
[----:B------:R-:W-:Y:S01]  /*2480*/  SHF.L.U32 R2, R28, 0x10, RZ ;  /* 0x000000101c027819 */ /* 0x000fe200000006ff */
[----:B------:R-:W-:Y:S01]  /*2490*/  FFMA.FTZ R9, R84, R84, R9 ;  /* 0x0000005454097223 */ /* 0x000fe20000010009 */
[----:B------:R-:W-:Y:S01]  /*24a0*/  SHF.L.U32 R5, R5, 0x10, RZ ;  /* 0x0000001005057819 */ /* 0x000fe200000006ff */
[----:B------:R-:W-:Y:S01]  /*24b0*/  FMUL.FTZ R11, R3, R3 ;  /* 0x00000003030b7220 */ /* 0x000fe20000410000 */
[----:B------:R-:W-:Y:S01]  /*24c0*/  PRMT R6, R24, 0x7632, R6 ;  /* 0x0000763218067816 */ /* 0x000fe20000000006 */
[----:B------:R-:W-:Y:S01]  /*24d0*/  FADD.FTZ R8, R2, R3 ;  /* 0x0000000302087221 */ /* 0x000fe20000010000 */
[----:B------:R-:W-:Y:S01]  /*24e0*/  FADD.FTZ R7, RZ, R7 ;  /* 0x00000007ff077221 */ /* 0x000fe20000010000 */
[----:B------:R-:W-:Y:S01]  /*24f0*/  SHF.L.U32 R4, R26, 0x10, RZ ;  /* 0x000000101a047819 */ /* 0x000fe200000006ff */
[----:B------:R-:W-:Y:S01]  /*2500*/  FFMA.FTZ R12, R2, R2, R11 ;  /* 0x00000002020c7223 */ /* 0x000fe2000001000b */
[----:B------:R-:W-:Y:S01]  /*2510*/  FADD.FTZ R9, RZ, R9 ;  /* 0x00000009ff097221 */ /* 0x000fe20000010000 */
[----:B------:R-:W-:Y:S01]  /*2520*/  FMUL.FTZ R13, R5, R5 ;  /* 0x00000005050d7220 */ /* 0x000fe20000410000 */
[----:B------:R-:W-:Y:S01]  /*2530*/  FADD.FTZ R10, R7, R8 ;  /* 0x00000008070a7221 */ /* 0x000fe20000010000 */
[----:B------:R-:W-:Y:S01]  /*2540*/  SHF.L.U32 R6, R6, 0x10, RZ ;  /* 0x0000001006067819 */ /* 0x000fe200000006ff */
[----:B------:R-:W-:Y:S01]  /*2550*/  FADD.FTZ R9, R9, R12 ;  /* 0x0000000c09097221 */ /* 0x000fe20000010000 */
[----:B------:R-:W-:Y:S01]  /*2560*/  PRMT R8, R22, 0x7632, R8 ;  /* 0x0000763216087816 */ /* 0x000fe20000000008 */
[C---:B------:R-:W-:Y:S01]  /*2570*/  FFMA.FTZ R12, R4.reuse, R4, R13 ;  /* 0x00000004040c7223 */ /* 0x040fe2000001000d */
[----:B------:R-:W-:Y:S01]  /*2580*/  FADD.FTZ R11, R4, R5 ;  /* 0x00000005040b7221 */ /* 0x000fe20000010000 */
        /* <DEDUP_REMOVED lines=11> */
[----:B------:R-:W-:Y:S01]  /*2640*/  FADD.FTZ R12, R12, R13 ;  /* 0x0000000d0c0c7221 */ /* 0x000fe20000010000 */
[----:B------:R-:W-:Y:S01]  /*2650*/  PRMT R10, R21, 0x7632, R10 ;  /* 0x00007632150a7816 */ /* 0x000fe2000000000a */
[----:B------:R-:W-:Y:S01]  /*2660*/  FFMA.FTZ R13, R9, R9, R22 ;  /* 0x00000009090d7223 */ /* 0x000fe20000010016 */
[----:B------:R-:W-:Y:S01]  /*2670*/  FADD.FTZ R15, R11, R14 ;  /* 0x0000000e0b0f7221 */ /* 0x000fe20000010000 */
[----:B------:R-:W-:Y:S02]  /*2680*/  SHF.L.U32 R11, R21, 0x10, RZ ;  /* 0x00000010150b7819 */ /* 0x000fe400000006ff */
[----:B------:R-:W-:Y:S01]  /*2690*/  SHF.L.U32 R10, R10, 0x10, RZ ;  /* 0x000000100a0a7819 */ /* 0x000fe200000006ff */
[--C-:B------:R-:W-:Y:S01]  /*26a0*/  FADD.FTZ R22, R12, R13.reuse ;  /* 0x0000000d0c167221 */ /* 0x100fe20000010000 */
[----:B------:R-:W-:-:S02]  /*26b0*/  PRMT R13, R18, 0x7632, R13 ;  /* 0x00007632120d7816 */ /* 0x000fc4000000000d */
[----:B------:R-:W-:Y:S01]  /*26c0*/  SHF.L.U32 R12, R18, 0x10, RZ ;  /* 0x00000010120c7819 */ /* 0x000fe200000006ff */
[----:B------:R-:W-:Y:S01]  /*26d0*/  FMUL.FTZ R24, R10, R10 ;  /* 0x0000000a0a187220 */ /* 0x000fe20000410000 */
[----:B------:R-:W-:Y:S01]  /*26e0*/  FADD.FTZ R18, R11, R10 ;  /* 0x0000000a0b127221 */ /* 0x000fe20000010000 */
[----:B------:R-:W-:Y:S02]  /*26f0*/  PRMT R14, R16, 0x7632, R14 ;  /* 0x00007632100e7816 */ /* 0x000fe4000000000e */
[----:B------:R-:W-:Y:S01]  /*2700*/  SHF.L.U32 R13, R13, 0x10, RZ ;  /* 0x000000100d0d7819 */ /* 0x000fe200000006ff */
[----:B------:R-:W-:Y:S01]  /*2710*/  FFMA.FTZ R29, R11, R11, R24 ;  /* 0x0000000b0b1d7223 */ /* 0x000fe20000010018 */
[--C-:B------:R-:W-:Y:S01]  /*2720*/  FADD.FTZ R21, R15, R18.reuse ;  /* 0x000000120f157221 */ /* 0x100fe20000010000 */
[----:B------:R-:W-:Y:S02]  /*2730*/  SHF.L.U32 R14, R14, 0x10, RZ ;  /* 0x000000100e0e7819 */ /* 0x000fe400000006ff */
[----:B------:R-:W-:Y:S01]  /*2740*/  PRMT R18, R17, 0x7632, R18 ;  /* 0x0000763211127816 */ /* 0x000fe20000000012 */
[----:B------:R-:W-:Y:S01]  /*2750*/  FADD.FTZ R24, R12, R13 ;  /* 0x0000000d0c187221 */ /* 0x000fe20000010000 */
        /* <DEDUP_REMOVED lines=8> */
[----:B------:R-:W-:Y:S01]  /*27e0*/  SHF.L.U32 R17, R17, 0x10, RZ ;  /* 0x0000001011117819 */ /* 0x000fe200000006ff */
[--C-:B------:R-:W-:Y:S01]  /*27f0*/  FADD.FTZ R21, R21, R18.reuse ;  /* 0x0000001215157221 */ /* 0x100fe20000010000 */
[----:B------:R-:W-:Y:S01]  /*2800*/  PRMT R18, R19, 0x7632, R18 ;  /* 0x0000763213127816 */ /* 0x000fe20000000012 */
[----:B------:R-:W-:Y:S01]  /*2810*/  FADD.FTZ R22, R22, R29 ;  /* 0x0000001d16167221 */ /* 0x000fe20000010000 */
[----:B------:R-:W-:Y:S01]  /*2820*/  FFMA.FTZ R29, R15, R15, R24 ;  /* 0x0000000f0f1d7223 */ /* 0x000fe20000010018 */
[----:B------:R-:W-:Y:S01]  /*2830*/  FMUL.FTZ R26, R16, R16 ;  /* 0x00000010101a7220 */ /* 0x000fe20000410000 */
[C---:B------:R-:W-:Y:S01]  /*2840*/  FADD.FTZ R24, R17.reuse, R16 ;  /* 0x0000001011187221 */ /* 0x040fe20000010000 */
[----:B------:R-:W-:Y:S01]  /*2850*/  SHF.L.U32 R18, R18, 0x10, RZ ;  /* 0x0000001012127819 */ /* 0x000fe200000006ff */
[----:B------:R-:W-:Y:S01]  /*2860*/  FADD.FTZ R22, R22, R29 ;  /* 0x0000001d16167221 */ /* 0x000fe20000010000 */
[----:B------:R-:W-:Y:S01]  /*2870*/  FFMA.FTZ R29, R17, R17, R26 ;  /* 0x00000011111d7223 */ /* 0x000fe2000001001a */
[----:B------:R-:W-:Y:S01]  /*2880*/  FADD.FTZ R24, R21, R24 ;  /* 0x0000001815187221 */ /* 0x000fe20000010000 */
[----:B------:R-:W-:Y:S01]  /*2890*/  SHF.L.U32 R19, R19, 0x10, RZ ;  /* 0x0000001013137819 */ /* 0x000fe200000006ff */
[----:B------:R-:W-:Y:S01]  /*28a0*/  FMUL.FTZ R26, R18, R18 ;  /* 0x00000012121a7220 */ /* 0x000fe20000410000 */
[----:B------:R-:W-:Y:S01]  /*28b0*/  PRMT R21, R20, 0x7632, R21 ;  /* 0x0000763214157816 */ /* 0x000fe20000000015 */
[----:B------:R-:W-:Y:S01]  /*28c0*/  FADD.FTZ R29, R22, R29 ;  /* 0x0000001d161d7221 */ /* 0x000fe20000010000 */
[----:B------:R-:W-:Y:S01]  /*28d0*/  PRMT R22, R23, 0x7632, R22 ;  /* 0x0000763217167816 */ /* 0x000fe20000000016 */
[----:B------:R-:W-:Y:S01]  /*28e0*/  FFMA.FTZ R26, R19, R19, R26 ;  /* 0x00000013131a7223 */ /* 0x000fe2000001001a */
[----:B------:R-:W-:-:S02]  /*28f0*/  SHF.L.U32 R21, R21, 0x10, RZ ;  /* 0x0000001015157819 */ /* 0x000fc400000006ff */
[----:B------:R-:W-:Y:S01]  /*2900*/  SHF.L.U32 R20, R20, 0x10, RZ ;  /* 0x0000001014147819 */ /* 0x000fe200000006ff */
[----:B------:R-:W-:Y:S01]  /*2910*/  FADD.FTZ R26, R29, R26 ;  /* 0x0000001a1d1a7221 */ /* 0x000fe20000010000 */
[----:B------:R-:W-:Y:S01]  /*2920*/  SHF.L.U32 R22, R22, 0x10, RZ ;  /* 0x0000001016167819 */ /* 0x000fe200000006ff */
[----:B------:R-:W-:Y:S01]  /*2930*/  FMUL.FTZ R29, R21, R21 ;  /* 0x00000015151d7220 */ /* 0x000fe20000410000 */
[----:B------:R-:W-:Y:S01]  /*2940*/  FADD.FTZ R31, R19, R18 ;  /* 0x00000012131f7221 */ /* 0x000fe20000010000 */
[----:B------:R-:W-:Y:S02]  /*2950*/  SHF.L.U32 R23, R23, 0x10, RZ ;  /* 0x0000001017177819 */ /* 0x000fe400000006ff */
[----:B------:R-:W-:Y:S01]  /*2960*/  FFMA.FTZ R29, R20, R20, R29 ;  /* 0x00000014141d7223 */ /* 0x000fe2000001001d */
[----:B------:R-:W-:Y:S01]  /*2970*/  FMUL.FTZ R30, R22, R22 ;  /* 0x00000016161e7220 */ /* 0x000fe20000410000 */
[----:B------:R-:W-:Y:S01]  /*2980*/  FADD.FTZ R31, R24, R31 ;  /* 0x0000001f181f7221 */ /* 0x000fe20000010000 */
[----:B------:R-:W-:Y:S01]  /*2990*/  FADD.FTZ R28, R20, R21 ;  /* 0x00000015141c7221 */ /* 0x000fe20000010000 */
[----:B-----5:R-:W-:Y:S01]  /*29a0*/  PRMT R24, R25, 0x7632, R24 ;  /* 0x0000763219187816 */ /* 0x020fe20000000018 */
[----:B------:R-:W-:Y:S01]  /*29b0*/  FADD.FTZ R26, R26, R29 ;  /* 0x0000001d1a1a7221 */ /* 0x000fe20000010000 */
[----:B------:R-:W-:Y:S01]  /*29c0*/  FFMA.FTZ R29, R23, R23, R30 ;  /* 0x00000017171d7223 */ /* 0x000fe2000001001e */
[----:B------:R-:W-:Y:S01]  /*29d0*/  FADD.FTZ R28, R31, R28 ;  /* 0x0000001c1f1c7221 */ /* 0x000fe20000010000 */
[----:B------:R-:W-:Y:S01]  /*29e0*/  SHF.L.U32 R24, R24, 0x10, RZ ;  /* 0x0000001018187819 */ /* 0x000fe200000006ff */
[----:B------:R-:W-:Y:S01]  /*29f0*/  FADD.FTZ R31, R23, R22 ;  /* 0x00000016171f7221 */ /* 0x000fe20000010000 */
[----:B------:R-:W-:Y:S01]  /*2a00*/  SHF.L.U32 R25, R25, 0x10, RZ ;  /* 0x0000001019197819 */ /* 0x000fe200000006ff */
[----:B------:R-:W-:Y:S01]  /*2a10*/  FADD.FTZ R29, R26, R29 ;  /* 0x0000001d1a1d7221 */ /* 0x000fe20000010000 */
[----:B------:R-:W-:Y:S01]  /*2a20*/  PRMT R26, R27, 0x7632, R26 ;  /* 0x000076321b1a7816 */ /* 0x000fe2000000001a */
[----:B------:R-:W-:Y:S01]  /*2a30*/  FADD.FTZ R28, R28, R31 ;  /* 0x0000001f1c1c7221 */ /* 0x000fe20000010000 */
[----:B------:R-:W-:Y:S01]  /*2a40*/  FMUL.FTZ R30, R24, R24 ;  /* 0x00000018181e7220 */ /* 0x000fe20000410000 */
[----:B------:R-:W-:Y:S01]  /*2a50*/  FADD.FTZ R31, R25, R24 ;  /* 0x00000018191f7221 */ /* 0x000fe20000010000 */
[----:B------:R-:W-:-:S02]  /*2a60*/  SHF.L.U32 R26, R26, 0x10, RZ ;  /* 0x000000101a1a7819 */ /* 0x000fc400000006ff */
[----:B------:R-:W-:Y:S02]  /*2a70*/  SHF.L.U32 R27, R27, 0x10, RZ ;  /* 0x000000101b1b7819 */ /* 0x000fe400000006ff */
[----:B------:R-:W-:Y:S01]  /*2a80*/  PRMT R49, R48, 0x7632, R49 ;  /* 0x0000763230317816 */ /* 0x000fe20000000031 */
[----:B------:R-:W-:Y:S01]  /*2a90*/  FFMA.FTZ R30, R25, R25, R30 ;  /* 0x00000019191e7223 */ /* 0x000fe2000001001e */
[----:B------:R-:W-:Y:S01]  /*2aa0*/  FADD.FTZ R28, R28, R31 ;  /* 0x0000001f1c1c7221 */ /* 0x000fe20000010000 */
[----:B------:R-:W-:Y:S01]  /*2ab0*/  SHF.L.U32 R48, R48, 0x10, RZ ;  /* 0x0000001030307819 */ /* 0x000fe200000006ff */
[----:B------:R-:W-:Y:S01]  /*2ac0*/  FADD.FTZ R31, R27, R26 ;  /* 0x0000001a1b1f7221 */ /* 0x000fe20000010000 */
[----:B------:R-:W-:Y:S01]  /*2ad0*/  SHF.L.U32 R49, R49, 0x10, RZ ;  /* 0x0000001031317819 */ /* 0x000fe200000006ff */
[----:B------:R-:W-:Y:S01]  /*2ae0*/  FADD.FTZ R29, R29, R30 ;  /* 0x0000001e1d1d7221 */ /* 0x000fe20000010000 */
[----:B------:R-:W-:Y:S01]  /*2af0*/  PRMT R50, R51, 0x7632, R50 ;  /* 0x0000763233327816 */ /* 0x000fe20000000032 */
[----:B------:R-:W-:Y:S01]  /*2b00*/  FMUL.FTZ R30, R26, R26 ;  /* 0x0000001a1a1e7220 */ /* 0x000fe20000410000 */
[----:B------:R-:W-:Y:S01]  /*2b10*/  FADD.FTZ R28, R28, R31 ;  /* 0x0000001f1c1c7221 */ /* 0x000fe20000010000 */
[----:B------:R-:W-:Y:S01]  /*2b20*/  FADD.FTZ R31, R48, R49 ;  /* 0x00000031301f7221 */ /* 0x000fe20000010000 */
[----:B------:R-:W-:-:S02]  /*2b30*/  SHF.L.U32 R50, R50, 0x10, RZ ;  /* 0x0000001032327819 */ /* 0x000fc400000006ff */
        /* <DEDUP_REMOVED lines=53> */
[----:B------:R-:W-:Y:S01]  /*2e90*/  SHF.L.U32 R64, R64, 0x10, RZ ;  /* 0x0000001040407819 */ /* 0x000fe200000006ff */
[----:B------:R-:W-:Y:S01]  /*2ea0*/  FADD.FTZ R31, R62, R63 ;  /* 0x0000003f3e1f7221 */ /* 0x000fe20000010000 */
        /* <DEDUP_REMOVED lines=14> */
[----:B------:R-:W-:Y:S01]  /*2f90*/  PRMT R69, R68, 0x7632, R69 ;  /* 0x0000763244457816 */ /* 0x000fe20000000045 */
        /* <DEDUP_REMOVED lines=18> */
[----:B------:R-:W-:Y:S01]  /*30c0*/  FADD.FTZ R29, R29, R30 ;  /* 0x0000001e1d1d7221 */ /* 0x000fe20000010000 */
[----:B------:R-:W-:Y:S01]  /*30d0*/  PRMT R77, R76, 0x7632, R77 ;  /* 0x000076324c4d7816 */ /* 0x000fe2000000004d */
[----:B------:R-:W-:Y:S01]  /*30e0*/  FFMA.FTZ R30, R70, R70, R33 ;  /* 0x00000046461e7223 */ /* 0x000fe20000010021 */
[----:B------:R-:W-:Y:S01]  /*30f0*/  FADD.FTZ R28, R28, R31 ;  /* 0x0000001f1c1c7221 */ /* 0x000fe20000010000 */
[----:B------:R-:W-:-:S02]  /*3100*/  PRMT R72, R73, 0x7632, R72 ;  /* 0x0000763249487816 */ /* 0x000fc40000000048 */
[----:B------:R-:W-:Y:S02]  /*3110*/  SHF.L.U32 R73, R73, 0x10, RZ ;  /* 0x0000001049497819 */ /* 0x000fe400000006ff */
[----:B------:R-:W-:Y:S01]  /*3120*/  SHF.L.U32 R72, R72, 0x10, RZ ;  /* 0x0000001048487819 */ /* 0x000fe200000006ff */
[----:B------:R-:W-:-:S04]  /*3130*/  FADD.FTZ R29, R29, R30 ;  /* 0x0000001e1d1d7221 */ /* 0x000fc80000010000 */
[----:B------:R-:W-:Y:S01]  /*3140*/  FMUL.FTZ R32, R72, R72 ;  /* 0x0000004848207220 */ /* 0x000fe20000410000 */
[----:B------:R-:W-:Y:S01]  /*3150*/  FADD.FTZ R31, R73, R72 ;  /* 0x00000048491f7221 */ /* 0x000fe20000010000 */
[----:B------:R-:W-:Y:S02]  /*3160*/  SHF.L.U32 R77, R77, 0x10, RZ ;  /* 0x000000104d4d7819 */ /* 0x000fe400000006ff */
[C---:B------:R-:W-:Y:S02]  /*3170*/  PRMT R74, R75.reuse, 0x7632, R74 ;  /* 0x000076324b4a7816 */ /* 0x040fe4000000004a */
[----:B------:R-:W-:Y:S02]  /*3180*/  SHF.L.U32 R75, R75, 0x10, RZ ;  /* 0x000000104b4b7819 */ /* 0x000fe400000006ff */
[----:B------:R-:W-:Y:S01]  /*3190*/  SHF.L.U32 R74, R74, 0x10, RZ ;  /* 0x000000104a4a7819 */ /* 0x000fe200000006ff */
[----:B------:R-:W-:Y:S01]  /*31a0*/  FFMA.FTZ R32, R73, R73, R32 ;  /* 0x0000004949207223 */ /* 0x000fe20000010020 */
[----:B------:R-:W-:Y:S01]  /*31b0*/  FADD.FTZ R28, R28, R31 ;  /* 0x0000001f1c1c7221 */ /* 0x000fe20000010000 */
[----:B------:R-:W-:-:S02]  /*31c0*/  SHF.L.U32 R76, R76, 0x10, RZ ;  /* 0x000000104c4c7819 */ /* 0x000fc400000006ff */
[----:B------:R-:W-:Y:S01]  /*31d0*/  FMUL.FTZ R30, R74, R74 ;  /* 0x0000004a4a1e7220 */ /* 0x000fe20000410000 */
[----:B------:R-:W-:Y:S01]  /*31e0*/  FADD.FTZ R31, R75, R74 ;  /* 0x0000004a4b1f7221 */ /* 0x000fe20000010000 */
[----:B------:R-:W-:Y:S01]  /*31f0*/  FADD.FTZ R29, R29, R32 ;  /* 0x000000201d1d7221 */ /* 0x000fe20000010000 */
[----:B------:R-:W-:Y:S01]  /*3200*/  FMUL.FTZ R33, R77, R77 ;  /* 0x0000004d4d217220 */ /* 0x000fe20000410000 */
[----:B------:R-:W-:Y:S01]  /*3210*/  FFMA.FTZ R30, R75, R75, R30 ;  /* 0x0000004b4b1e7223 */ /* 0x000fe2000001001e */
[----:B------:R-:W-:Y:S01]  /*3220*/  FADD.FTZ R28, R28, R31 ;  /* 0x0000001f1c1c7221 */ /* 0x000fe20000010000 */
[C---:B------:R-:W-:Y:S02]  /*3230*/  FADD.FTZ R31, R76.reuse, R77 ;  /* 0x0000004d4c1f7221 */ /* 0x040fe40000010000 */
[----:B------:R-:W-:Y:S01]  /*3240*/  FADD.FTZ R29, R29, R30 ;  /* 0x0000001e1d1d7221 */ /* 0x000fe20000010000 */
[----:B------:R-:W-:Y:S01]  /*3250*/  FFMA.FTZ R30, R76, R76, R33 ;  /* 0x0000004c4c1e7223 */ /* 0x000fe20000010021 */
[----:B--2---:R-:W-:-:S04]  /*3260*/  PRMT R78, R79, 0x7632, R78 ;  /* 0x000076324f4e7816 */ /* 0x004fc8000000004e */
[----:B------:R-:W-:Y:S02]  /*3270*/  SHF.L.U32 R78, R78, 0x10, RZ ;  /* 0x000000104e4e7819 */ /* 0x000fe400000006ff */
[----:B---3--:R-:W-:Y:S02]  /*3280*/  PRMT R80, R81, 0x7632, R80 ;  /* 0x0000763251507816 */ /* 0x008fe40000000050 */
[----:B------:R-:W-:Y:S01]  /*3290*/  SHF.L.U32 R79, R79, 0x10, RZ ;  /* 0x000000104f4f7819 */ /* 0x000fe200000006ff */
[----:B------:R-:W-:Y:S01]  /*32a0*/  FMUL.FTZ R32, R78, R78 ;  /* 0x0000004e4e207220 */ /* 0x000fe20000410000 */
[----:B------:R-:W-:Y:S01]  /*32b0*/  SHF.L.U32 R80, R80, 0x10, RZ ;  /* 0x0000001050507819 */ /* 0x000fe200000006ff */
[----:B------:R-:W-:Y:S01]  /*32c0*/  FADD.FTZ R28, R28, R31 ;  /* 0x0000001f1c1c7221 */ /* 0x000fe20000010000 */
[----:B----4-:R-:W-:Y:S01]  /*32d0*/  PRMT R82, R83, 0x7632, R82 ;  /* 0x0000763253527816 */ /* 0x010fe20000000052 */
        /* <DEDUP_REMOVED lines=56> */
.L_x_2244:
[----:B------:R-:W-:Y:S05]  /*3660*/  BSYNC.RECONVERGENT B0 ;  /* 0x0000000000007941 */ /* 0x000fea0003800200 */
.L_x_2243:
        /* <DEDUP_REMOVED lines=8> */
[----:B---3--:R-:W3:Y:S01]  /*36f0*/  LDS.128 R28, [UR4+0x30] ;  /* 0x00003004ff1c7984 */ /* 0x008ee20008000c00 */
[----:B--2---:R-:W-:Y:S01]  /*3700*/  FADD.FTZ R41, R46, R32 ;  /* 0x000000202e297221 */ /* 0x004fe20000010000 */
[----:B------:R-:W-:-:S02]  /*3710*/  FADD.FTZ R40, R47, R33 ;  /* 0x000000212f287221 */ /* 0x000fc40000010000 */
[----:B-1----:R-:W1:Y:S01]  /*3720*/  LDS.128 R32, [UR4+0x40] ;  /* 0x00004004ff207984 */ /* 0x002e620008000c00 */
        /* <DEDUP_REMOVED lines=27> */
.L_x_2246:
[----:B------:R-:W-:Y:S05]  /*38e0*/  BSYNC.RECONVERGENT B0 ;  /* 0x0000000000007941 */ /* 0x000fea0003800200 */
.L_x_2245:
        /* <DEDUP_REMOVED lines=14> */
[----:B--2---:R-:W-:Y:S02]  /*39d0*/  IMAD R33, R99, R98, R101 ;  /* 0x0000006263217224 */ /* 0x004fe400078e0265 */
[----:B---3--:R-:W-:-:S04]  /*39e0*/  IMAD.WIDE.U32 R28, R31, 0x4, R28 ;  /* 0x000000041f1c7825 */ /* 0x008fc800078e001c */
[----:B------:R-:W-:Y:S01]  /*39f0*/  IMAD.WIDE.U32 R30, R33, 0x8, R124 ;  /* 0x00000008211e7825 */ /* 0x000fe200078e007c */
[----:B------:R-:W-:Y:S02]  /*3a00*/  IADD3 R33, PT, PT, -R32, 0x1, RZ ;  /* 0x0000000120217810 */ /* 0x000fe40007ffe1ff */
[----:B------:R-:W2:Y:S02]  /*3a10*/  LDC R32, c[0x0][0x370] ;  /* 0x0000dc00ff207b82 */ /* 0x000ea40000000800 */
[----:B------:R3:W-:Y:S01]  /*3a20*/  STG.E.64 desc[UR6][R30.64], R46 ;  /* 0x0000002e1e007986 */ /* 0x0007e2000c101b06 */
[----:B------:R-:W-:Y:S06]  /*3a30*/  MEMBAR.ALL.GPU ;  /* 0x0000000000007992 */ /* 0x000fec000000a000 */
[----:B------:R-:W-:-:S00]  /*3a40*/  ERRBAR ;  /* 0x00000000000079ab */ /* 0x000fc00000000000 */
[----:B------:R-:W-:Y:S06]  /*3a50*/  CGAERRBAR ;  /* 0x00000000000075ab */ /* 0x000fec0000000000 */
[----:B------:R3:W-:Y:S01]  /*3a60*/  REDG.E.ADD.S32.STRONG.GPU desc[UR6][R28.64], R33 ;  /* 0x000000211c00798e */ /* 0x0007e2000c12e306 */
[----:B--2---:R-:W-:-:S04]  /*3a70*/  SEL R35, R32, RZ, !P1 ;  /* 0x000000ff20237207 */ /* 0x004fc80004800000 */
[----:B------:R-:W-:-:S13]  /*3a80*/  ISETP.NE.AND P1, PT, R35, -0x1, PT ;  /* 0xffffffff2300780c */ /* 0x000fda0003f25270 */
[----:B---3--:R-:W-:Y:S05]  /*3a90*/  @!P1 BRA `(.L_x_2248) ;  /* 0x0000000000149947 */ /* 0x008fea0003800000 */
.L_x_2249:
[----:B------:R-:W2:Y:S04]  /*3aa0*/  LDG.E.STRONG.GPU R30, desc[UR6][R28.64] ;  /* 0x000000061c1e7981 */ /* 0x000ea8000c1ef900 */
[----:B--2---:R-:W-:Y:S01]  /*3ab0*/  CCTL.IVALL ;  /* 0x00000000ff00798f */ /* 0x004fe20002000000 */
[----:B------:R-:W-:Y:S05]  /*3ac0*/  YIELD ;  /* 0x0000000000007946 */ /* 0x000fea0003800000 */
[----:B------:R-:W-:-:S13]  /*3ad0*/  ISETP.NE.AND P1, PT, R30, R35, PT ;  /* 0x000000231e00720c */ /* 0x000fda0003f25270 */
[----:B------:R-:W-:Y:S05]  /*3ae0*/  @P1 BRA `(.L_x_2249) ;  /* 0xfffffffc00ec1947 */ /* 0x000fea000383ffff */
.L_x_2248:
        /* <DEDUP_REMOVED lines=16> */
.L_x_2251:
        /* <DEDUP_REMOVED lines=10> */
[--C-:B--2---:R-:W-:Y:S02]  /*3c90*/  @!P6 IMAD.WIDE.U32 R32, R44, 0x8, R124.reuse ;  /* 0x000000082c20e825 */ /* 0x104fe400078e007c */
[----:B------:R-:W2:Y:S02]  /*3ca0*/  @!P5 LDG.E.64 R30, desc[UR6][R30.64] ;  /* 0x000000061e1ed981 */ /* 0x000ea4000c1e1b00 */
[----:B-1----:R-:W-:Y:S02]  /*3cb0*/  @!P1 IMAD.WIDE.U32 R34, R36, 0x8, R124 ;  /* 0x0000000824229825 */ /* 0x002fe400078e007c */
        /* <DEDUP_REMOVED lines=10> */
[----:B------:R-:W-:Y:S02]  /*3d60*/  ISETP.EQ.OR P5, PT, R99, UR8, P2 ;  /* 0x0000000863007c0c */ /* 0x000fe400097a2670 */
[----:B---3--:R-:W-:Y:S01]  /*3d70*/  @!P6 FADD.FTZ R46, R46, R32 ;  /* 0x000000202e2ee221 */ /* 0x008fe20000010000 */
        /* <DEDUP_REMOVED lines=37> */
.L_x_2250:
        /* <DEDUP_REMOVED lines=20> */
[-C--:B--2---:R-:W-:Y:S02]  /*4110*/  @!P5 IMAD R33, R30, R98.reuse, R101 ;  /* 0x000000621e21d224 */ /* 0x084fe400078e0265 */
[----:B------:R-:W-:Y:S01]  /*4120*/  @!P3 IMAD.WIDE.U32 R30, R31, 0x8, R124 ;  /* 0x000000081f1eb825 */ /* 0x000fe200078e007c */
[----:B------:R-:W0:Y:S03]  /*4130*/  @!P1 LDG.E.64 R28, desc[UR6][R28.64] ;  /* 0x000000061c1c9981 */ /* 0x000e26000c1e1b00 */
[----:B------:R-:W-:Y:S02]  /*4140*/  @!P6 IMAD R35, R32, R98, R101 ;  /* 0x000000622023e224 */ /* 0x000fe400078e0265 */
[--C-:B------:R-:W-:Y:S01]  /*4150*/  @!P5 IMAD.WIDE.U32 R32, R33, 0x8, R124.reuse ;  /* 0x000000082120d825 */ /* 0x100fe200078e007c */
[----:B------:R-:W2:Y:S03]  /*4160*/  @!P3 LDG.E.64 R30, desc[UR6][R30.64] ;  /* 0x000000061e1eb981 */ /* 0x000ea6000c1e1b00 */
[----:B-1----:R-:W-:-:S02]  /*4170*/  @!P6 IMAD.WIDE.U32 R34, R35, 0x8, R124 ;  /* 0x000000082322e825 */ /* 0x002fc400078e007c */
        /* <DEDUP_REMOVED lines=11> */
.L_x_2252:
        /* <DEDUP_REMOVED lines=19> */
.L_x_2253:
        /* <DEDUP_REMOVED lines=9> */
.L_x_2254:
[----:B------:R-:W-:Y:S05]  /*43f0*/  BSYNC.RECONVERGENT B0 ;  /* 0x0000000000007941 */ /* 0x000fea0003800200 */
.L_x_2247:
[----:B------:R-:W4:Y:S01]  /*4400*/  S2UR UR5, SR_CgaCtaId ;  /* 0x00000000000579c3 */ /* 0x000f220000008800 */
[----:B------:R-:W5:Y:S01]  /*4410*/  LDCU UR8, c[0x0][0x414] ;  /* 0x00008280ff0877ac */ /* 0x000f620008000800 */
[----:B------:R-:W-:Y:S01]  /*4420*/  LOP3.LUT R37, R104, 0xffff, RZ, 0xc0, !PT ;  /* 0x0000ffff68257812 */ /* 0x000fe200078ec0ff */
[----:B------:R-:W-:-:S03]  /*4430*/  UMOV UR4, 0x400 ;  /* 0x0000040000047882 */ /* 0x000fc60000000000 */
[----:B------:R-:W-:Y:S02]  /*4440*/  IADD3 R37, PT, PT, R118, R37, RZ ;  /* 0x0000002576257210 */ /* 0x000fe40007ffe0ff */
[----:B---3--:R-:W1:Y:S08]  /*4450*/  @P0 LDC.64 R28, c[0x0][0x388] ;  /* 0x0000e200ff1c0b82 */ /* 0x008e700000000a00 */
[----:B--2---:R-:W2:Y:S01]  /*4460*/  LDC.64 R32, c[0x0][0x398] ;  /* 0x0000e600ff207b82 */ /* 0x004ea20000000a00 */
[----:B----4-:R-:W-:-:S07]  /*4470*/  ULEA UR4, UR5, UR4, 0x18 ;  /* 0x0000000405047291 */ /* 0x010fce000f8ec0ff */
[----:B------:R-:W3:Y:S01]  /*4480*/  LDC.64 R30, c[0x0][0x3a0] ;  /* 0x0000e800ff1e7b82 */ /* 0x000ee20000000a00 */
[----:B------:R-:W4:Y:S01]  /*4490*/  LDCU UR5, c[0x0][0x404] ;  /* 0x00008080ff0577ac */ /* 0x000f220008000800 */
[----:B-1----:R-:W-:-:S04]  /*44a0*/  @P0 IMAD.WIDE R34, R102, 0x8, R28 ;  /* 0x0000000866220825 */ /* 0x002fc800078e021c */
[----:B-----5:R-:W-:Y:S01]  /*44b0*/  @P0 FMUL.FTZ R28, R46, UR8 ;  /* 0x000000082e1c0c20 */ /* 0x020fe20008410000 */
[----:B------:R-:W-:Y:S01]  /*44c0*/  @P0 FMUL.FTZ R29, R47, UR8 ;  /* 0x000000082f1d0c20 */ /* 0x000fe20008410000 */
[----:B------:R-:W-:Y:S04]  /*44d0*/  @!P2 STS.64 [UR4+0x88], R46 ;  /* 0x0000882eff00a988 */ /* 0x000fe80008000a04 */
[----:B------:R4:W-:Y:S01]  /*44e0*/  @P0 STG.E.64 desc[UR6][R34.64], R28 ;  /* 0x0000001c22000986 */ /* 0x0009e2000c101b06 */
[C---:B--2---:R-:W-:Y:S01]  /*44f0*/  IMAD.WIDE R32, R37.reuse, 0x2, R32 ;  /* 0x0000000225207825 */ /* 0x044fe200078e0220 */
[----:B------:R-:W-:Y:S03]  /*4500*/  BAR.SYNC.DEFER_BLOCKING 0x0 ;  /* 0x0000000000007b1d */ /* 0x000fe60000010000 */
[----:B---3--:R-:W-:-:S03]  /*4510*/  IMAD.WIDE R30, R37, 0x2, R30 ;  /* 0x00000002251e7825 */ /* 0x008fc600078e021e */
[----:B------:R-:W2:Y:S04]  /*4520*/  LDG.E.U16 R42, desc[UR6][R32.64] ;  /* 0x00000006202a7981 */ /* 0x000ea8000c1e1500 */
[----:B------:R1:W3:Y:S04]  /*4530*/  LDG.E.U16 R43, desc[UR6][R32.64+0x2] ;  /* 0x00000206202b7981 */ /* 0x0002e8000c1e1500 */
[----:B------:R-:W5:Y:S04]  /*4540*/  LDG.E.U16 R45, desc[UR6][R30.64] ;  /* 0x000000061e2d7981 */ /* 0x000f68000c1e1500 */
[----:B------:R-:W5:Y:S01]  /*4550*/  LDG.E.U16 R44, desc[UR6][R30.64+0x2] ;  /* 0x000002061e2c7981 */ /* 0x000f62000c1e1500 */
[----:B----4-:R-:W-:-:S02]  /*4560*/  IMAD R34, R99, UR5, R117 ;  /* 0x0000000563227c24 */ /* 0x010fc4000f8e0275 */
[----:B-1----:R-:W-:Y:S01]  /*4570*/  HFMA2 R32, -RZ, RZ, 1.875, 0 ;  /* 0x3f800000ff207431 */ /* 0x002fe200000001ff */
[----:B------:R-:W-:Y:S01]  /*4580*/  BSSY.RECONVERGENT B0, `(.L_x_2255) ;  /* 0x0000750000007945 */ /* 0x000fe20003800200 */
[----:B------:R-:W1:Y:S01]  /*4590*/  LDS.64 R28, [UR4+0x88] ;  /* 0x00008804ff1c7984 */ /* 0x000e620008000a00 */
[----:B------:R-:W4:Y:S01]  /*45a0*/  LDCU.U8 UR4, c[0x0][0x3fc] ;  /* 0x00007f80ff0477ac */ /* 0x000f220008000000 */
[C---:B------:R-:W-:Y:S02]  /*45b0*/  IADD3 R35, PT, PT, R34.reuse, 0xe8, RZ ;  /* 0x000000e822237810 */ /* 0x040fe40007ffe0ff */
[C---:B------:R-:W-:Y:S02]  /*45c0*/  IADD3 R37, PT, PT, R34.reuse, 0x20, RZ ;  /* 0x0000002022257810 */ /* 0x040fe40007ffe0ff */
[C---:B------:R-:W-:Y:S02]  /*45d0*/  IADD3 R38, PT, PT, R34.reuse, 0x98, RZ ;  /* 0x0000009822267810 */ /* 0x040fe40007ffe0ff */
[----:B------:R-:W-:-:S02]  /*45e0*/  IADD3 R39, PT, PT, R34, 0x68, RZ ;  /* 0x0000006822277810 */ /* 0x000fc40007ffe0ff */
[----:B------:R-:W-:Y:S02]  /*45f0*/  SHF.R.S32.HI R40, RZ, 0x1f, R35 ;  /* 0x0000001fff287819 */ /* 0x000fe40000011423 */
[----:B0-----:R-:W-:Y:S02]  /*4600*/  SHF.R.S32.HI R46, RZ, 0x1f, R37 ;  /* 0x0000001fff2e7819 */ /* 0x001fe40000011425 */
[----:B------:R-:W-:Y:S02]  /*4610*/  SHF.R.S32.HI R47, RZ, 0x1f, R38 ;  /* 0x0000001fff2f7819 */ /* 0x000fe40000011426 */
[----:B------:R-:W-:Y:S01]  /*4620*/  SHF.R.S32.HI R118, RZ, 0x1f, R39 ;  /* 0x0000001fff767819 */ /* 0x000fe20000011427 */
[----:B----4-:R-:W-:Y:S01]  /*4630*/  UISETP.NE.AND UP0, UPT, UR4, URZ, UPT ;  /* 0x000000ff0400728c */ /* 0x010fe2000bf05270 */
[----:B-1----:R-:W-:-:S04]  /*4640*/  FMUL.FTZ R33, R28, UR8 ;  /* 0x000000081c217c20 */ /* 0x002fc80008410000 */
[----:B------:R-:W-:-:S04]  /*4650*/  FMUL.FTZ R36, R33, R33 ;  /* 0x0000002121247220 */ /* 0x000fc80000410000 */
[----:B------:R-:W-:-:S05]  /*4660*/  FFMA.FTZ R36, R29, UR8, -R36 ;  /* 0x000000081d247c23 */ /* 0x000fca0008010824 */
[----:B------:R-:W-:-:S13]  /*4670*/  FSETP.GTU.FTZ.AND P1, PT, R36, RZ, PT ;  /* 0x000000ff2400720b */ /* 0x000fda0003f3c000 */
[----:B------:R-:W0:Y:S02]  /*4680*/  @P1 LDC R29, c[0x0][0x3a8] ;  /* 0x0000ea00ff1d1b82 */ /* 0x000e240000000800 */
[----:B0-----:R-:W-:Y:S01]  /*4690*/  @P1 FADD.FTZ R28, R36, R29 ;  /* 0x0000001d241c1221 */ /* 0x001fe20000010000 */
[----:B------:R-:W-:-:S03]  /*46a0*/  IADD3 R36, PT, PT, R34, 0xc0, RZ ;  /* 0x000000c022247810 */ /* 0x000fc60007ffe0ff */
[----:B------:R0:W1:Y:S01]  /*46b0*/  @P1 MUFU.RSQ R32, R28 ;  /* 0x0000001c00201308 */ /* 0x0000620000001400 */
[----:B------:R-:W-:Y:S02]  /*46c0*/  SHF.R.S32.HI R41, RZ, 0x1f, R36 ;  /* 0x0000001fff297819 */ /* 0x000fe40000011424 */
[----:B--2---:R-:W-:Y:S02]  /*46d0*/  SHF.L.U32 R42, R42, 0x10, RZ ;  /* 0x000000102a2a7819 */ /* 0x004fe400000006ff */
[----:B---3--:R-:W-:Y:S02]  /*46e0*/  SHF.L.U32 R43, R43, 0x10, RZ ;  /* 0x000000102b2b7819 */ /* 0x008fe400000006ff */
[----:B-----5:R-:W-:Y:S02]  /*46f0*/  SHF.L.U32 R45, R45, 0x10, RZ ;  /* 0x000000102d2d7819 */ /* 0x020fe400000006ff */
[----:B------:R-:W-:Y:S01]  /*4700*/  SHF.L.U32 R44, R44, 0x10, RZ ;  /* 0x000000102c2c7819 */ /* 0x000fe200000006ff */
        /* <DEDUP_REMOVED lines=9> */
[----:B------:R-:W-:-:S11]  /*47a0*/  ISETP.GE.AND.EX P2, PT, R124, UR5, PT, P2 ;  /* 0x000000057c007c0c */ /* 0x000fd6000bf46320 */
[----:B------:R-:W-:Y:S05]  /*47b0*/  @P1 BRA `(.L_x_2258) ;  /* 0x0000000000481947 */ /* 0x000fea0003800000 */
[----:B------:R-:W0:Y:S01]  /*47c0*/  LDCU.64 UR10, c[0x0][0x3e0] ;  /* 0x00007c00ff0a77ac */ /* 0x000e220008000a00 */
[----:B------:R-:W-:Y:S01]  /*47d0*/  MOV R29, R123 ;  /* 0x0000007b001d7202 */ /* 0x000fe20000000f00 */
[----:B------:R-:W-:Y:S01]  /*47e0*/  FADD.FTZ R125, R0, -R33 ;  /* 0x80000021007d7221 */ /* 0x000fe20000010000 */
[----:B------:R-:W1:Y:S03]  /*47f0*/  LDCU.64 UR8, c[0x0][0x380] ;  /* 0x00007000ff0877ac */ /* 0x000e660008000a00 */
[----:B------:R-:W-:-:S04]  /*4800*/  FMUL.FTZ R125, R125, R32 ;  /* 0x000000207d7d7220 */ /* 0x000fc80000410000 */
[----:B------:R-:W-:Y:S01]  /*4810*/  FFMA.FTZ R0, R43, R125, R44 ;  /* 0x0000007d2b007223 */ /* 0x000fe2000001002c */
[----:B0-----:R-:W-:Y:S01]  /*4820*/  IMAD R31, R28, UR10, RZ ;  /* 0x0000000a1c1f7c24 */ /* 0x001fe2000f8e02ff */
[----:B------:R-:W-:-:S03]  /*4830*/  MOV R28, R120 ;  /* 0x00000078001c7202 */ /* 0x000fc60000000f00 */
[C---:B------:R-:W-:Y:S02]  /*4840*/  IMAD R31, R34.reuse, UR11, R31 ;  /* 0x0000000b221f7c24 */ /* 0x040fe4000f8e021f */
[----:B------:R-:W-:-:S05]  /*4850*/  IMAD.WIDE.U32 R28, R34, UR10, R28 ;  /* 0x0000000a221c7c25 */ /* 0x000fca000f8e001c */
[----:B------:R-:W-:Y:S01]  /*4860*/  IADD3 R31, PT, PT, R29, R31, RZ ;  /* 0x0000001f1d1f7210 */ /* 0x000fe20007ffe0ff */
[----:B------:R-:W-:Y:S01]  /*4870*/  FADD.FTZ R29, R84, -R33 ;  /* 0x80000021541d7221 */ /* 0x000fe20000010000 */
[----:B-1----:R-:W-:-:S03]  /*4880*/  LEA R30, P1, R28, UR8, 0x1 ;  /* 0x000000081c1e7c11 */ /* 0x002fc6000f8208ff */
[----:B------:R-:W-:Y:S01]  /*4890*/  FMUL.FTZ R29, R29, R32 ;  /* 0x000000201d1d7220 */ /* 0x000fe20000410000 */
[----:B------:R-:W-:-:S03]  /*48a0*/  LEA.HI.X R31, R28, UR9, R31, 0x1, P1 ;  /* 0x000000091c1f7c11 */ /* 0x000fc600088f0c1f */
[----:B------:R-:W-:-:S05]  /*48b0*/  FFMA.FTZ R29, R42, R29, R45 ;  /* 0x0000001d2a1d7223 */ /* 0x000fca000001002d */
[----:B------:R-:W-:-:S05]  /*48c0*/  F2FP.BF16.F32.PACK_AB R29, R0, R29 ;  /* 0x0000001d001d723e */ /* 0x000fca00000010ff */
[----:B------:R0:W-:Y:S02]  /*48d0*/  STG.E desc[UR6][R30.64], R29 ;  /* 0x0000001d1e007986 */ /* 0x0001e4000c101906 */
.L_x_2258:
[----:B------:R-:W-:Y:S05]  /*48e0*/  BSYNC.RECONVERGENT B1 ;  /* 0x0000000000017941 */ /* 0x000fea0003800200 */
.L_x_2257:
[----:B------:R-:W-:Y:S04]  /*48f0*/  BSSY.RECONVERGENT B1, `(.L_x_2259) ;  /* 0x0000014000017945 */ /* 0x000fe80003800200 */
[----:B------:R-:W-:Y:S05]  /*4900*/  @P2 BRA `(.L_x_2260) ;  /* 0x0000000000482947 */ /* 0x000fea0003800000 */
[----:B------:R-:W1:Y:S01]  /*4910*/  LDCU.64 UR8, c[0x0][0x3e0] ;  /* 0x00007c00ff0877ac */ /* 0x000e620008000a00 */
[----:B------:R-:W-:Y:S01]  /*4920*/  MOV R28, R120 ;  /* 0x00000078001c7202 */ /* 0x000fe20000000f00 */
[----:B------:R-:W-:Y:S01]  /*4930*/  FADD.FTZ R3, R3, -R33 ;  /* 0x8000002103037221 */ /* 0x000fe20000010000 */
[----:B0-----:R-:W-:Y:S01]  /*4940*/  MOV R29, R123 ;  /* 0x0000007b001d7202 */ /* 0x001fe20000000f00 */
[----:B------:R-:W0:Y:S02]  /*4950*/  LDCU.64 UR10, c[0x0][0x380] ;  /* 0x00007000ff0a77ac */ /* 0x000e240008000a00 */
[----:B------:R-:W-:-:S04]  /*4960*/  FMUL.FTZ R3, R3, R32 ;  /* 0x0000002003037220 */ /* 0x000fc80000410000 */
[----:B------:R-:W-:Y:S01]  /*4970*/  FFMA.FTZ R0, R43, R3, R44 ;  /* 0x000000032b007223 */ /* 0x000fe2000001002c */
[----:B-1----:R-:W-:Y:S02]  /*4980*/  IMAD R124, R124, UR8, RZ ;  /* 0x000000087c7c7c24 */ /* 0x002fe4000f8e02ff */
        /* <DEDUP_REMOVED lines=10> */
.L_x_2260:
[----:B------:R-:W-:Y:S05]  /*4a30*/  BSYNC.RECONVERGENT B1 ;  /* 0x0000000000017941 */ /* 0x000fea0003800200 */
.L_x_2259:
[----:B0-----:R-:W-:Y:S01]  /*4a40*/  IADD3 R29, PT, PT, R34, 0x10, RZ ;  /* 0x00000010221d7810 */ /* 0x001fe20007ffe0ff */
[----:B------:R-:W-:Y:S01]  /*4a50*/  BSSY.RECONVERGENT B1, `(.L_x_2261) ;  /* 0x0000019000017945 */ /* 0x000fe20003800200 */
[----:B------:R-:W-:Y:S02]  /*4a60*/  ISETP.GE.U32.AND P2, PT, R116, UR4, PT ;  /* 0x0000000474007c0c */ /* 0x000fe4000bf46070 */
[----:B------:R-:W-:Y:S02]  /*4a70*/  ISETP.GE.U32.AND P1, PT, R29, UR4, PT ;  /* 0x000000041d007c0c */ /* 0x000fe4000bf26070 */
[----:B------:R-:W-:Y:S02]  /*4a80*/  SHF.R.S32.HI R0, RZ, 0x1f, R29 ;  /* 0x0000001fff007819 */ /* 0x000fe4000001141d */
[----:B------:R-:W-:Y:S02]  /*4a90*/  ISETP.GE.AND.EX P2, PT, R96, UR5, PT, P2 ;  /* 0x0000000560007c0c */ /* 0x000fe4000bf46320 */
[----:B------:R-:W-:-:S13]  /*4aa0*/  ISETP.GE.AND.EX P1, PT, R0, UR5, PT, P1 ;  /* 0x0000000500007c0c */ /* 0x000fda000bf26310 */
[----:B------:R-:W-:Y:S05]  /*4ab0*/  @P1 BRA `(.L_x_2262) ;  /* 0x0000000000481947 */ /* 0x000fea0003800000 */
[----:B------:R-:W0:Y:S01]  /*4ac0*/  LDCU.64 UR8, c[0x0][0x3e0] ;  /* 0x00007c00ff0877ac */ /* 0x000e220008000a00 */
[----:B------:R-:W-:Y:S01]  /*4ad0*/  MOV R2, R120 ;  /* 0x0000007800027202 */ /* 0x000fe20000000f00 */
[----:B------:R-:W-:Y:S01]  /*4ae0*/  FADD.FTZ R5, R5, -R33 ;  /* 0x8000002105057221 */ /* 0x000fe20000010000 */
[----:B-1----:R-:W-:Y:S01]  /*4af0*/  MOV R3, R123 ;  /* 0x0000007b00037202 */ /* 0x002fe20000000f00 */
[----:B------:R-:W1:Y:S02]  /*4b00*/  LDCU.64 UR10, c[0x0][0x380] ;  /* 0x00007000ff0a77ac */ /* 0x000e640008000a00 */
[----:B------:R-:W-:Y:S01]  /*4b10*/  FMUL.FTZ R5, R5, R32 ;  /* 0x0000002005057220 */ /* 0x000fe20000410000 */
[----:B0-----:R-:W-:Y:S02]  /*4b20*/  IMAD R0, R0, UR8, RZ ;  /* 0x0000000800007c24 */ /* 0x001fe4000f8e02ff */
[----:B------:R-:W-:-:S04]  /*4b30*/  IMAD.WIDE.U32 R2, R29, UR8, R2 ;  /* 0x000000081d027c25 */ /* 0x000fc8000f8e0002 */
[----:B------:R-:W-:Y:S02]  /*4b40*/  IMAD R31, R29, UR9, R0 ;  /* 0x000000091d1f7c24 */ /* 0x000fe4000f8e0200 */
[----:B------:R-:W-:Y:S01]  /*4b50*/  FFMA.FTZ R0, R43, R5, R44 ;  /* 0x000000052b007223 */ /* 0x000fe2000001002c */
[----:B-1----:R-:W-:Y:S02]  /*4b60*/  LEA R28, P1, R2, UR10, 0x1 ;  /* 0x0000000a021c7c11 */ /* 0x002fe4000f8208ff */
[----:B------:R-:W-:Y:S01]  /*4b70*/  IADD3 R31, PT, PT, R3, R31, RZ ;  /* 0x0000001f031f7210 */ /* 0x000fe20007ffe0ff */
[----:B------:R-:W-:-:S03]  /*4b80*/  FADD.FTZ R3, R4, -R33 ;  /* 0x8000002104037221 */ /* 0x000fc60000010000 */
[----:B------:R-:W-:Y:S01]  /*4b90*/  LEA.HI.X R29, R2, UR11, R31, 0x1, P1 ;  /* 0x0000000b021d7c11 */ /* 0x000fe200088f0c1f */
[----:B------:R-:W-:-:S04]  /*4ba0*/  FMUL.FTZ R3, R3, R32 ;  /* 0x0000002003037220 */ /* 0x000fc80000410000 */
[----:B------:R-:W-:-:S05]  /*4bb0*/  FFMA.FTZ R3, R42, R3, R45 ;  /* 0x000000032a037223 */ /* 0x000fca000001002d */
[----:B------:R-:W-:-:S05]  /*4bc0*/  F2FP.BF16.F32.PACK_AB R3, R0, R3 ;  /* 0x000000030003723e */ /* 0x000fca00000010ff */
[----:B------:R0:W-:Y:S02]  /*4bd0*/  STG.E desc[UR6][R28.64], R3 ;  /* 0x000000031c007986 */ /* 0x0001e4000c101906 */
.L_x_2262:
[----:B------:R-:W-:Y:S05]  /*4be0*/  BSYNC.RECONVERGENT B1 ;  /* 0x0000000000017941 */ /* 0x000fea0003800200 */
.L_x_2261:
[----:B------:R-:W-:Y:S01]  /*4bf0*/  BSSY.RECONVERGENT B1, `(.L_x_2263) ;  /* 0x0000016000017945 */ /* 0x000fe20003800200 */
[C---:B------:R-:W-:Y:S02]  /*4c00*/  IADD3 R0, PT, PT, R34.reuse, 0x28, RZ ;  /* 0x0000002822007810 */ /* 0x040fe40007ffe0ff */
[----:B0-----:R-:W-:Y:S01]  /*4c10*/  IADD3 R28, PT, PT, R34, 0x30, RZ ;  /* 0x00000030221c7810 */ /* 0x001fe20007ffe0ff */
[----:B------:R-:W-:Y:S06]  /*4c20*/  @P2 BRA `(.L_x_2264) ;  /* 0x0000000000482947 */ /* 0x000fec0003800000 */
[----:B------:R-:W0:Y:S01]  /*4c30*/  LDCU.64 UR8, c[0x0][0x3e0] ;  /* 0x00007c00ff0877ac */ /* 0x000e220008000a00 */
[----:B------:R-:W-:Y:S01]  /*4c40*/  MOV R2, R120 ;  /* 0x0000007800027202 */ /* 0x000fe20000000f00 */
[----:B------:R-:W-:Y:S01]  /*4c50*/  FADD.FTZ R7, R7, -R33 ;  /* 0x8000002107077221 */ /* 0x000fe20000010000 */
[----:B-1----:R-:W-:Y:S01]  /*4c60*/  MOV R3, R123 ;  /* 0x0000007b00037202 */ /* 0x002fe20000000f00 */
[----:B------:R-:W1:Y:S02]  /*4c70*/  LDCU.64 UR10, c[0x0][0x380] ;  /* 0x00007000ff0a77ac */ /* 0x000e640008000a00 */
[----:B------:R-:W-:-:S04]  /*4c80*/  FMUL.FTZ R7, R7, R32 ;  /* 0x0000002007077220 */ /* 0x000fc80000410000 */
[----:B------:R-:W-:Y:S01]  /*4c90*/  FFMA.FTZ R7, R42, R7, R45 ;  /* 0x000000072a077223 */ /* 0x000fe2000001002d */
[----:B0-----:R-:W-:Y:S02]  /*4ca0*/  IMAD R5, R96, UR8, RZ ;  /* 0x0000000860057c24 */ /* 0x001fe4000f8e02ff */
[----:B------:R-:W-:-:S04]  /*4cb0*/  IMAD.WIDE.U32 R2, R116, UR8, R2 ;  /* 0x0000000874027c25 */ /* 0x000fc8000f8e0002 */
[----:B------:R-:W-:Y:S01]  /*4cc0*/  IMAD R5, R116, UR9, R5 ;  /* 0x0000000974057c24 */ /* 0x000fe2000f8e0205 */
[----:B-1----:R-:W-:-:S04]  /*4cd0*/  LEA R4, P1, R2, UR10, 0x1 ;  /* 0x0000000a02047c11 */ /* 0x002fc8000f8208ff */
[----:B------:R-:W-:Y:S01]  /*4ce0*/  IADD3 R5, PT, PT, R3, R5, RZ ;  /* 0x0000000503057210 */ /* 0x000fe20007ffe0ff */
[----:B------:R-:W-:-:S03]  /*4cf0*/  FADD.FTZ R3, R6, -R33 ;  /* 0x8000002106037221 */ /* 0x000fc60000010000 */
[----:B------:R-:W-:Y:S01]  /*4d00*/  LEA.HI.X R5, R2, UR11, R5, 0x1, P1 ;  /* 0x0000000b02057c11 */ /* 0x000fe200088f0c05 */
[----:B------:R-:W-:-:S04]  /*4d10*/  FMUL.FTZ R3, R3, R32 ;  /* 0x0000002003037220 */ /* 0x000fc80000410000 */
[----:B------:R-:W-:-:S05]  /*4d20*/  FFMA.FTZ R2, R43, R3, R44 ;  /* 0x000000032b027223 */ /* 0x000fca000001002c */
[----:B------:R-:W-:-:S05]  /*4d30*/  F2FP.BF16.F32.PACK_AB R3, R2, R7 ;  /* 0x000000070203723e */ /* 0x000fca00000010ff */
[----:B------:R0:W-:Y:S02]  /*4d40*/  STG.E desc[UR6][R4.64], R3 ;  /* 0x0000000304007986 */ /* 0x0001e4000c101906 */
.L_x_2264:
[----:B------:R-:W-:Y:S05]  /*4d50*/  BSYNC.RECONVERGENT B1 ;  /* 0x0000000000017941 */ /* 0x000fea0003800200 */
.L_x_2263:
        /* <DEDUP_REMOVED lines=9> */
[----:B------:R-:W-:Y:S02]  /*4df0*/  ISETP.GE.U32.AND P4, PT, R113, UR4, PT ;  /* 0x0000000471007c0c */ /* 0x000fe4000bf86070 */
[----:B------:R-:W-:Y:S02]  /*4e00*/  ISETP.GE.AND.EX P2, PT, R29, UR5, PT, P2 ;  /* 0x000000051d007c0c */ /* 0x000fe4000bf46320 */
[----:B------:R-:W-:Y:S02]  /*4e10*/  ISETP.GE.AND.EX P1, PT, R6, UR5, PT, P1 ;  /* 0x0000000506007c0c */ /* 0x000fe4000bf26310 */
[----:B------:R-:W-:-:S02]  /*4e20*/  ISETP.GE.AND.EX P6, PT, R95, UR5, PT, P6 ;  /* 0x000000055f007c0c */ /* 0x000fc4000bfc6360 */
        /* <DEDUP_REMOVED lines=21> */
.L_x_2266:
[----:B------:R-:W-:Y:S05]  /*4f80*/  BSYNC.RECONVERGENT B1 ;  /* 0x0000000000017941 */ /* 0x000fea0003800200 */
.L_x_2265:
[----:B------:R-:W-:Y:S01]  /*4f90*/  BSSY.RECONVERGENT B1, `(.L_x_2267) ;  /* 0x0000016000017945 */ /* 0x000fe20003800200 */
[C---:B------:R-:W-:Y:S02]  /*4fa0*/  IADD3 R7, PT, PT, R34.reuse, 0x50, RZ ;  /* 0x0000005022077810 */ /* 0x040fe40007ffe0ff */
[----:B------:R-:W-:Y:S01]  /*4fb0*/  IADD3 R8, PT, PT, R34, 0x58, RZ ;  /* 0x0000005822087810 */ /* 0x000fe20007ffe0ff */
[----:B------:R-:W-:Y:S06]  /*4fc0*/  @P2 BRA `(.L_x_2268) ;  /* 0x0000000000482947 */ /* 0x000fec0003800000 */
        /* <DEDUP_REMOVED lines=8> */
[----:B------:R-:W-:Y:S01]  /*5050*/  FFMA.FTZ R11, R42, R11, R45 ;  /* 0x0000000b2a0b7223 */ /* 0x000fe2000001002d */
[----:B---3--:R-:W-:Y:S02]  /*5060*/  IMAD R29, R29, UR8, RZ ;  /* 0x000000081d1d7c24 */ /* 0x008fe4000f8e02ff */
        /* <DEDUP_REMOVED lines=8> */
.L_x_2268:
[----:B------:R-:W-:Y:S05]  /*50f0*/  BSYNC.RECONVERGENT B1 ;  /* 0x0000000000017941 */ /* 0x000fea0003800200 */
.L_x_2267:
[----:B------:R-:W-:Y:S04]  /*5100*/  BSSY.RECONVERGENT B1, `(.L_x_2269) ;  /* 0x0000014000017945 */ /* 0x000fe80003800200 */
[----:B------:R-:W-:Y:S05]  /*5110*/  @P1 BRA `(.L_x_2270) ;  /* 0x0000000000481947 */ /* 0x000fea0003800000 */
[----:B------:R-:W4:Y:S01]  /*5120*/  LDCU.64 UR8, c[0x0][0x3e0] ;  /* 0x00007c00ff0877ac */ /* 0x000f220008000a00 */
[----:B------:R-:W-:Y:S01]  /*5130*/  MOV R2, R120 ;  /* 0x0000007800027202 */ /* 0x000fe20000000f00 */
[--C-:B0-23--:R-:W-:Y:S01]  /*5140*/  FADD.FTZ R5, R12, -R33.reuse ;  /* 0x800000210c057221 */ /* 0x10dfe20000010000 */
[----:B-1----:R-:W-:Y:S01]  /*5150*/  MOV R3, R123 ;  /* 0x0000007b00037202 */ /* 0x002fe20000000f00 */
        /* <DEDUP_REMOVED lines=14> */
.L_x_2270:
[----:B------:R-:W-:Y:S05]  /*5240*/  BSYNC.RECONVERGENT B1 ;  /* 0x0000000000017941 */ /* 0x000fea0003800200 */
.L_x_2269:
        /* <DEDUP_REMOVED lines=20> */
.L_x_2272:
[----:B------:R-:W-:Y:S05]  /*5390*/  BSYNC.RECONVERGENT B1 ;  /* 0x0000000000017941 */ /* 0x000fea0003800200 */
.L_x_2271:
        /* <DEDUP_REMOVED lines=20> */
.L_x_2274:
[----:B------:R-:W-:Y:S05]  /*54e0*/  BSYNC.RECONVERGENT B1 ;  /* 0x0000000000017941 */ /* 0x000fea0003800200 */
.L_x_2273:
        /* <DEDUP_REMOVED lines=20> */
.L_x_2276:
[----:B------:R-:W-:Y:S05]  /*5630*/  BSYNC.RECONVERGENT B1 ;  /* 0x0000000000017941 */ /* 0x000fea0003800200 */
.L_x_2275:
[----:B------:R-:W-:Y:S01]  /*5640*/  ISETP.GE.U32.AND P5, PT, R7, UR4, PT ;  /* 0x0000000407007c0c */ /* 0x000fe2000bfa6070 */
[----:B------:R-:W-:Y:S01]  /*5650*/  BSSY.RECONVERGENT B1, `(.L_x_2277) ;  /* 0x0000027000017945 */ /* 0x000fe20003800200 */
[----:B0-234-:R-:W-:Y:S02]  /*5660*/  SHF.R.S32.HI R4, RZ, 0x1f, R7 ;  /* 0x0000001fff047819 */ /* 0x01dfe40000011407 */
[----:B------:R-:W-:Y:S02]  /*5670*/  IADD3 R0, PT, PT, R34, 0x70, RZ ;  /* 0x0000007022007810 */ /* 0x000fe40007ffe0ff */
[----:B------:R-:W-:Y:S02]  /*5680*/  ISETP.GE.AND.EX P5, PT, R4, UR5, PT, P5 ;  /* 0x0000000504007c0c */ /* 0x000fe4000bfa6350 */
[----:B------:R-:W-:Y:S02]  /*5690*/  IADD3 R6, PT, PT, R34, 0x78, RZ ;  /* 0x0000007822067810 */ /* 0x000fe40007ffe0ff */
        /* <DEDUP_REMOVED lines=13> */
[C---:B------:R-:W-:Y:S02]  /*5770*/  IADD3 R11, PT, PT, R34.reuse, 0x80, RZ ;  /* 0x00000080220b7810 */ /* 0x040fe40007ffe0ff */
[----:B------:R-:W-:Y:S01]  /*5780*/  IADD3 R12, PT, PT, R34, 0x88, RZ ;  /* 0x00000088220c7810 */ /* 0x000fe20007ffe0ff */
[----:B------:R-:W-:Y:S08]  /*5790*/  @P5 BRA `(.L_x_2278) ;  /* 0x0000000000485947 */ /* 0x000ff00003800000 */
[----:B------:R-:W0:Y:S01]  /*57a0*/  LDCU.64 UR8, c[0x0][0x3e0] ;  /* 0x00007c00ff0877ac */ /* 0x000e220008000a00 */
[----:B------:R-:W-:Y:S01]  /*57b0*/  MOV R2, R120 ;  /* 0x0000007800027202 */ /* 0x000fe20000000f00 */
[--C-:B------:R-:W-:Y:S01]  /*57c0*/  FADD.FTZ R5, R20, -R33.reuse ;  /* 0x8000002114057221 */ /* 0x100fe20000010000 */
[----:B-1----:R-:W-:Y:S01]  /*57d0*/  MOV R3, R123 ;  /* 0x0000007b00037202 */ /* 0x002fe20000000f00 */
[----:B------:R-:W1:Y:S01]  /*57e0*/  LDCU.64 UR10, c[0x0][0x380] ;  /* 0x00007000ff0a77ac */ /* 0x000e620008000a00 */
[----:B------:R-:W-:Y:S01]  /*57f0*/  FADD.FTZ R21, R21, -R33 ;  /* 0x8000002115157221 */ /* 0x000fe20000010000 */
[----:B------:R-:W-:-:S03]  /*5800*/  FMUL.FTZ R5, R5, R32 ;  /* 0x0000002005057220 */ /* 0x000fc60000410000 */
[----:B------:R-:W-:-:S04]  /*5810*/  FMUL.FTZ R21, R21, R32 ;  /* 0x0000002015157220 */ /* 0x000fc80000410000 */
[----:B------:R-:W-:Y:S01]  /*5820*/  FFMA.FTZ R14, R43, R21, R44 ;  /* 0x000000152b0e7223 */ /* 0x000fe2000001002c */
[----:B0-----:R-:W-:Y:S02]  /*5830*/  IMAD R4, R4, UR8, RZ ;  /* 0x0000000804047c24 */ /* 0x001fe4000f8e02ff */
        /* <DEDUP_REMOVED lines=8> */
.L_x_2278:
[----:B------:R-:W-:Y:S05]  /*58c0*/  BSYNC.RECONVERGENT B1 ;  /* 0x0000000000017941 */ /* 0x000fea0003800200 */
.L_x_2277:
[----:B------:R-:W-:Y:S04]  /*58d0*/  BSSY.RECONVERGENT B1, `(.L_x_2279) ;  /* 0x0000014000017945 */ /* 0x000fe80003800200 */
[----:B------:R-:W-:Y:S05]  /*58e0*/  @P2 BRA `(.L_x_2280) ;  /* 0x0000000000482947 */ /* 0x000fea0003800000 */
        /* <DEDUP_REMOVED lines=8> */
[----:B------:R-:W-:Y:S01]  /*5970*/  FFMA.FTZ R23, R42, R23, R45 ;  /* 0x000000172a177223 */ /* 0x000fe2000001002d */
        /* <DEDUP_REMOVED lines=9> */
.L_x_2280:
[----:B------:R-:W-:Y:S05]  /*5a10*/  BSYNC.RECONVERGENT B1 ;  /* 0x0000000000017941 */ /* 0x000fea0003800200 */
.L_x_2279:
        /* <DEDUP_REMOVED lines=20> */
.L_x_2282:
[----:B------:R-:W-:Y:S05]  /*5b60*/  BSYNC.RECONVERGENT B1 ;  /* 0x0000000000017941 */ /* 0x000fea0003800200 */
.L_x_2281:
        /* <DEDUP_REMOVED lines=20> */
.L_x_2284:
[----:B------:R-:W-:Y:S05]  /*5cb0*/  BSYNC.RECONVERGENT B1 ;  /* 0x0000000000017941 */ /* 0x000fea0003800200 */
.L_x_2283:
[----:B------:R-:W-:Y:S04]  /*5cc0*/  BSSY.RECONVERGENT B1, `(.L_x_2285) ;  /* 0x0000014000017945 */ /* 0x000fe80003800200 */
[----:B------:R-:W-:Y:S05]  /*5cd0*/  @P3 BRA `(.L_x_2286) ;  /* 0x0000000000483947 */ /* 0x000fea0003800000 */
[----:B------:R-:W5:Y:S01]  /*5ce0*/  LDCU.64 UR8, c[0x0][0x3e0] ;  /* 0x00007c00ff0877ac */ /* 0x000f620008000a00 */
[----:B------:R-:W-:Y:S01]  /*5cf0*/  MOV R2, R120 ;  /* 0x0000007800027202 */ /* 0x000fe20000000f00 */
[--C-:B0-234-:R-:W-:Y:S01]  /*5d00*/  FADD.FTZ R5, R48, -R33.reuse ;  /* 0x8000002130057221 */ /* 0x11dfe20000010000 */
[----:B-1----:R-:W-:Y:S01]  /*5d10*/  MOV R3, R123 ;  /* 0x0000007b00037202 */ /* 0x002fe20000000f00 */
[----:B------:R-:W0:Y:S01]  /*5d20*/  LDCU.64 UR10, c[0x0][0x380] ;  /* 0x00007000ff0a77ac */ /* 0x000e220008000a00 */
[----:B------:R-:W-:Y:S01]  /*5d30*/  FADD.FTZ R49, R49, -R33 ;  /* 0x8000002131317221 */ /* 0x000fe20000010000 */
[----:B------:R-:W-:-:S03]  /*5d40*/  FMUL.FTZ R5, R5, R32 ;  /* 0x0000002005057220 */ /* 0x000fc60000410000 */
[----:B------:R-:W-:-:S04]  /*5d50*/  FMUL.FTZ R49, R49, R32 ;  /* 0x0000002031317220 */ /* 0x000fc80000410000 */
        /* <DEDUP_REMOVED lines=10> */
.L_x_2286:
[----:B------:R-:W-:Y:S05]  /*5e00*/  BSYNC.RECONVERGENT B1 ;  /* 0x0000000000017941 */ /* 0x000fea0003800200 */
.L_x_2285:
        /* <DEDUP_REMOVED lines=20> */
.L_x_2288:
[----:B------:R-:W-:Y:S05]  /*5f50*/  BSYNC.RECONVERGENT B1 ;  /* 0x0000000000017941 */ /* 0x000fea0003800200 */
.L_x_2287:
[----:B------:R-:W-:Y:S01]  /*5f60*/  ISETP.GE.U32.AND P3, PT, R11, UR4, PT ;  /* 0x000000040b007c0c */ /* 0x000fe2000bf66070 */
[----:B------:R-:W-:Y:S01]  /*5f70*/  BSSY.RECONVERGENT B1, `(.L_x_2289) ;  /* 0x0000022000017945 */ /* 0x000fe20003800200 */
[----:B------:R-:W-:Y:S02]  /*5f80*/  SHF.R.S32.HI R0, RZ, 0x1f, R11 ;  /* 0x0000001fff007819 */ /* 0x000fe4000001140b */
[----:B------:R-:W-:Y:S02]  /*5f90*/  IADD3 R9, PT, PT, R34, 0x90, RZ ;  /* 0x0000009022097810 */ /* 0x000fe40007ffe0ff */
[----:B------:R-:W-:Y:S02]  /*5fa0*/  ISETP.GE.AND.EX P3, PT, R0, UR5, PT, P3 ;  /* 0x0000000500007c0c */ /* 0x000fe4000bf66330 */
[----:B------:R-:W-:Y:S02]  /*5fb0*/  IADD3 R7, PT, PT, R34, 0xa8, RZ ;  /* 0x000000a822077810 */ /* 0x000fe40007ffe0ff */
[----:B------:R-:W-:-:S02]  /*5fc0*/  ISETP.GE.U32.AND P1, PT, R12, UR4, PT ;  /* 0x000000040c007c0c */ /* 0x000fc4000bf26070 */
[----:B------:R-:W-:Y:S02]  /*5fd0*/  ISETP.GE.U32.AND P4, PT, R9, UR4, PT ;  /* 0x0000000409007c0c */ /* 0x000fe4000bf86070 */
[----:B------:R-:W-:Y:S02]  /*5fe0*/  ISETP.GE.U32.AND P2, PT, R38, UR4, PT ;  /* 0x0000000426007c0c */ /* 0x000fe4000bf46070 */
[----:B------:R-:W-:Y:S02]  /*5ff0*/  SHF.R.S32.HI R6, RZ, 0x1f, R12 ;  /* 0x0000001fff067819 */ /* 0x000fe4000001140c */
[----:B------:R-:W-:Y:S02]  /*6000*/  SHF.R.S32.HI R8, RZ, 0x1f, R9 ;  /* 0x0000001fff087819 */ /* 0x000fe40000011409 */
[----:B------:R-:W-:Y:S02]  /*6010*/  ISETP.GE.U32.AND P5, PT, R111, UR4, PT ;  /* 0x000000046f007c0c */ /* 0x000fe4000bfa6070 */
[----:B------:R-:W-:-:S02]  /*6020*/  ISETP.GE.U32.AND P6, PT, R7, UR4, PT ;  /* 0x0000000407007c0c */ /* 0x000fc4000bfc6070 */
        /* <DEDUP_REMOVED lines=22> */
.L_x_2290:
[----:B------:R-:W-:Y:S05]  /*6190*/  BSYNC.RECONVERGENT B1 ;  /* 0x0000000000017941 */ /* 0x000fea0003800200 */
.L_x_2289:
        /* <DEDUP_REMOVED lines=20> */
.L_x_2292:
[----:B------:R-:W-:Y:S05]  /*62e0*/  BSYNC.RECONVERGENT B1 ;  /* 0x0000000000017941 */ /* 0x000fea0003800200 */
.L_x_2291:
        /* <DEDUP_REMOVED lines=20> */
.L_x_2294:
[----:B------:R-:W-:Y:S05]  /*6430*/  BSYNC.RECONVERGENT B1 ;  /* 0x0000000000017941 */ /* 0x000fea0003800200 */
.L_x_2293:
        /* <DEDUP_REMOVED lines=20> */
.L_x_2296:
[----:B------:R-:W-:Y:S05]  /*6580*/  BSYNC.RECONVERGENT B1 ;  /* 0x0000000000017941 */ /* 0x000fea0003800200 */
.L_x_2295:
[----:B------:R-:W-:Y:S01]  /*6590*/  ISETP.GE.AND.EX P5, PT, R91, UR5, PT, P5 ;  /* 0x000000055b007c0c */ /* 0x000fe2000bfa6350 */
[----:B------:R-:W-:Y:S01]  /*65a0*/  BSSY.RECONVERGENT B1, `(.L_x_2297) ;  /* 0x0000020000017945 */ /* 0x000fe20003800200 */
[----:B------:R-:W-:Y:S02]  /*65b0*/  ISETP.GE.U32.AND P1, PT, R110, UR4, PT ;  /* 0x000000046e007c0c */ /* 0x000fe4000bf26070 */
[----:B------:R-:W-:Y:S02]  /*65c0*/  ISETP.GE.U32.AND P2, PT, R109, UR4, PT ;  /* 0x000000046d007c0c */ /* 0x000fe4000bf46070 */
[----:B------:R-:W-:Y:S02]  /*65d0*/  SHF.R.S32.HI R8, RZ, 0x1f, R7 ;  /* 0x0000001fff087819 */ /* 0x000fe40000011407 */
[----:B------:R-:W-:Y:S02]  /*65e0*/  ISETP.GE.U32.AND P3, PT, R36, UR4, PT ;  /* 0x0000000424007c0c */ /* 0x000fe4000bf66070 */
[----:B------:R-:W-:-:S02]  /*65f0*/  ISETP.GE.U32.AND P4, PT, R108, UR4, PT ;  /* 0x000000046c007c0c */ /* 0x000fc4000bf86070 */
[----:B------:R-:W-:Y:S02]  /*6600*/  IADD3 R0, PT, PT, R34, 0xe0, RZ ;  /* 0x000000e022007810 */ /* 0x000fe40007ffe0ff */
[----:B------:R-:W-:Y:S02]  /*6610*/  ISETP.GE.AND.EX P6, PT, R8, UR5, PT, P6 ;  /* 0x0000000508007c0c */ /* 0x000fe4000bfc6360 */
[----:B------:R-:W-:Y:S02]  /*6620*/  ISETP.GE.AND.EX P1, PT, R90, UR5, PT, P1 ;  /* 0x000000055a007c0c */ /* 0x000fe4000bf26310 */
[----:B------:R-:W-:Y:S02]  /*6630*/  ISETP.GE.AND.EX P2, PT, R89, UR5, PT, P2 ;  /* 0x0000000559007c0c */ /* 0x000fe4000bf46320 */
[----:B------:R-:W-:Y:S02]  /*6640*/  ISETP.GE.AND.EX P3, PT, R41, UR5, PT, P3 ;  /* 0x0000000529007c0c */ /* 0x000fe4000bf66330 */
[----:B------:R-:W-:-:S02]  /*6650*/  ISETP.GE.AND.EX P4, PT, R88, UR5, PT, P4 ;  /* 0x0000000558007c0c */ /* 0x000fc4000bf86340 */
[----:B------:R-:W-:Y:S01]  /*6660*/  IADD3 R34, PT, PT, R34, 0xf0, RZ ;  /* 0x000000f022227810 */ /* 0x000fe20007ffe0ff */
[----:B------:R-:W-:Y:S10]  /*6670*/  @P5 BRA `(.L_x_2298) ;  /* 0x0000000000485947 */ /* 0x000ff40003800000 */
        /* <DEDUP_REMOVED lines=18> */
.L_x_2298:
[----:B------:R-:W-:Y:S05]  /*67a0*/  BSYNC.RECONVERGENT B1 ;  /* 0x0000000000017941 */ /* 0x000fea0003800200 */
.L_x_2297:
        /* <DEDUP_REMOVED lines=20> */
.L_x_2300:
[----:B------:R-:W-:Y:S05]  /*68f0*/  BSYNC.RECONVERGENT B1 ;  /* 0x0000000000017941 */ /* 0x000fea0003800200 */
.L_x_2299:
        /* <DEDUP_REMOVED lines=20> */
.L_x_2302:
[----:B------:R-:W-:Y:S05]  /*6a40*/  BSYNC.RECONVERGENT B1 ;  /* 0x0000000000017941 */ /* 0x000fea0003800200 */
.L_x_2301:
        /* <DEDUP_REMOVED lines=20> */
.L_x_2304:
[----:B------:R-:W-:Y:S05]  /*6b90*/  BSYNC.RECONVERGENT B1 ;  /* 0x0000000000017941 */ /* 0x000fea0003800200 */
.L_x_2303:
        /* <DEDUP_REMOVED lines=20> */
.L_x_2306:
[----:B------:R-:W-:Y:S05]  /*6ce0*/  BSYNC.RECONVERGENT B1 ;  /* 0x0000000000017941 */ /* 0x000fea0003800200 */
.L_x_2305:
        /* <DEDUP_REMOVED lines=20> */
.L_x_2308:
[----:B------:R-:W-:Y:S05]  /*6e30*/  BSYNC.RECONVERGENT B1 ;  /* 0x0000000000017941 */ /* 0x000fea0003800200 */
.L_x_2307:
        /* <DEDUP_REMOVED lines=34> */
.L_x_2310:
[----:B------:R-:W-:Y:S05]  /*7060*/  BSYNC.RECONVERGENT B1 ;  /* 0x0000000000017941 */ /* 0x000fea0003800200 */
.L_x_2309:
        /* <DEDUP_REMOVED lines=20> */
.L_x_2312:
[----:B------:R-:W-:Y:S05]  /*71b0*/  BSYNC.RECONVERGENT B1 ;  /* 0x0000000000017941 */ /* 0x000fea0003800200 */
.L_x_2311:
[----:B------:R-:W-:Y:S04]  /*71c0*/  BSSY.RECONVERGENT B1, `(.L_x_2313) ;  /* 0x0000014000017945 */ /* 0x000fe80003800200 */
[----:B------:R-:W-:Y:S05]  /*71d0*/  @P1 BRA `(.L_x_2314) ;  /* 0x0000000000481947 */ /* 0x000fea0003800000 */
[----:B------:R-:W5:Y:S01]  /*71e0*/  LDCU.64 UR8, c[0x0][0x3e0] ;  /* 0x00007c00ff0877ac */ /* 0x000f620008000a00 */
[--C-:B0-234-:R-:W-:Y:S01]  /*71f0*/  FADD.FTZ R5, R76, -R33.reuse ;  /* 0x800000214c057221 */ /* 0x11dfe20000010000 */
[----:B------:R-:W-:Y:S01]  /*7200*/  MOV R2, R120 ;  /* 0x0000007800027202 */ /* 0x000fe20000000f00 */
[----:B------:R-:W-:Y:S01]  /*7210*/  FADD.FTZ R77, R77, -R33 ;  /* 0x800000214d4d7221 */ /* 0x000fe20000010000 */
[----:B------:R-:W0:Y:S01]  /*7220*/  LDCU.64 UR10, c[0x0][0x380] ;  /* 0x00007000ff0a77ac */ /* 0x000e220008000a00 */
[----:B-1----:R-:W-:Y:S01]  /*7230*/  MOV R3, R123 ;  /* 0x0000007b00037202 */ /* 0x002fe20000000f00 */
[-C--:B------:R-:W-:Y:S01]  /*7240*/  FMUL.FTZ R7, R5, R32.reuse ;  /* 0x0000002005077220 */ /* 0x080fe20000410000 */
[----:B------:R-:W-:-:S03]  /*7250*/  FMUL.FTZ R77, R77, R32 ;  /* 0x000000204d4d7220 */ /* 0x000fc60000410000 */
        /* <DEDUP_REMOVED lines=10> */
.L_x_2314:
[----:B------:R-:W-:Y:S05]  /*7300*/  BSYNC.RECONVERGENT B1 ;  /* 0x0000000000017941 */ /* 0x000fea0003800200 */
.L_x_2313:
        /* <DEDUP_REMOVED lines=20> */
.L_x_2316:
[----:B------:R-:W-:Y:S05]  /*7450*/  BSYNC.RECONVERGENT B1 ;  /* 0x0000000000017941 */ /* 0x000fea0003800200 */
.L_x_2315:
        /* <DEDUP_REMOVED lines=20> */
.L_x_2318:
[----:B------:R-:W-:Y:S05]  /*75a0*/  BSYNC.RECONVERGENT B1 ;  /* 0x0000000000017941 */ /* 0x000fea0003800200 */
.L_x_2317:
[----:B------:R-:W-:Y:S05]  /*75b0*/  @P4 BRA `(.L_x_2319) ;  /* 0x0000004400304947 */ /* 0x000fea0003800000 */
[----:B------:R-:W5:Y:S01]  /*75c0*/  LDCU.64 UR4, c[0x0][0x3e0] ;  /* 0x00007c00ff0477ac */ /* 0x000f620008000a00 */
[--C-:B------:R-:W-:Y:S01]  /*75d0*/  FADD.FTZ R83, R83, -R33.reuse ;  /* 0x8000002153537221 */ /* 0x100fe20000010000 */
[----:B------:R-:W-:Y:S01]  /*75e0*/  MOV R121, R123 ;  /* 0x0000007b00797202 */ /* 0x000fe20000000f00 */
[----:B------:R-:W-:Y:S01]  /*75f0*/  FADD.FTZ R33, R82, -R33 ;  /* 0x8000002152217221 */ /* 0x000fe20000010000 */
[----:B------:R-:W1:Y:S01]  /*7600*/  LDCU.64 UR8, c[0x0][0x380] ;  /* 0x00007000ff0877ac */ /* 0x000e620008000a00 */
[-C--:B------:R-:W-:Y:S02]  /*7610*/  FMUL.FTZ R83, R83, R32.reuse ;  /* 0x0000002053537220 */ /* 0x080fe40000410000 */
[----:B------:R-:W-:Y:S02]  /*7620*/  FMUL.FTZ R33, R33, R32 ;  /* 0x0000002021217220 */ /* 0x000fe40000410000 */
[----:B0-234-:R-:W-:Y:S02]  /*7630*/  FFMA.FTZ R5, R42, R83, R45 ;  /* 0x000000532a057223 */ /* 0x01dfe4000001002d */
[----:B------:R-:W-:-:S05]  /*7640*/  FFMA.FTZ R44, R43, R33, R44 ;  /* 0x000000212b2c7223 */ /* 0x000fca000001002c */
[----:B------:R-:W-:Y:S01]  /*7650*/  F2FP.BF16.F32.PACK_AB R5, R44, R5 ;  /* 0x000000052c05723e */ /* 0x000fe200000010ff */
[----:B-----5:R-:W-:Y:S02]  /*7660*/  IMAD R0, R85, UR4, RZ ;  /* 0x0000000455007c24 */ /* 0x020fe4000f8e02ff */
[----:B------:R-:W-:-:S04]  /*7670*/  IMAD.WIDE.U32 R120, R105, UR4, R120 ;  /* 0x0000000469787c25 */ /* 0x000fc8000f8e0078 */
[----:B-1----:R-:W-:Y:S01]  /*7680*/  IMAD R3, R105, UR5, R0 ;  /* 0x0000000569037c24 */ /* 0x002fe2000f8e0200 */
[----:B------:R-:W-:-:S04]  /*7690*/  LEA R2, P1, R120, UR8, 0x1 ;  /* 0x0000000878027c11 */ /* 0x000fc8000f8208ff */
[----:B------:R-:W-:-:S04]  /*76a0*/  IADD3 R3, PT, PT, R121, R3, RZ ;  /* 0x0000000379037210 */ /* 0x000fc80007ffe0ff */
[----:B------:R-:W-:-:S05]  /*76b0*/  LEA.HI.X R3, R120, UR9, R3, 0x1, P1 ;  /* 0x0000000978037c11 */ /* 0x000fca00088f0c03 */
[----:B------:R0:W-:Y:S01]  /*76c0*/  STG.E desc[UR6][R2.64], R5 ;  /* 0x0000000502007986 */ /* 0x0001e2000c101906 */
[----:B------:R-:W-:Y:S05]  /*76d0*/  BRA `(.L_x_2319) ;  /* 0x0000004000e87947 */ /* 0x000fea0003800000 */
.L_x_2256:
        /* <DEDUP_REMOVED lines=10> */
[--C-:B------:R-:W-:Y:S01]  /*7780*/  FADD.FTZ R29, R84, -R33.reuse ;  /* 0x80000021541d7221 */ /* 0x100fe20000010000 */
[----:B------:R-:W-:Y:S01]  /*7790*/  FADD.FTZ R31, R0, -R33 ;  /* 0x80000021001f7221 */ /* 0x000fe20000010000 */
[----:B------:R-:W0:Y:S02]  /*77a0*/  LDCU.64 UR8, c[0x0][0x3e0] ;  /* 0x00007c00ff0877ac */ /* 0x000e240008000a00 */
[-C--:B------:R-:W-:Y:S01]  /*77b0*/  FMUL.FTZ R29, R29, R32.reuse ;  /* 0x000000201d1d7220 */ /* 0x080fe20000410000 */
[----:B------:R-:W-:Y:S01]  /*77c0*/  FMUL.FTZ R28, R31, R32 ;  /* 0x000000201f1c7220 */ /* 0x000fe20000410000 */
[----:B------:R-:W1:Y:S02]  /*77d0*/  LDCU.64 UR10, c[0x0][0x380] ;  /* 0x00007000ff0a77ac */ /* 0x000e640008000a00 */
[----:B------:R-:W-:Y:S01]  /*77e0*/  FFMA.FTZ R0, R42, R29, R45 ;  /* 0x0000001d2a007223 */ /* 0x000fe2000001002d */
        /* <DEDUP_REMOVED lines=9> */
[----:B------:R-:W3:Y:S01]  /*7880*/  MUFU.RCP R29, R124 ;  /* 0x0000007c001d7308 */ /* 0x000ee20000001000 */
[----:B--2---:R-:W-:Y:S01]  /*7890*/  FMUL.FTZ R0, R0, R125 ;  /* 0x0000007d00007220 */ /* 0x004fe20000410000 */
[----:B0-----:R-:W-:Y:S01]  /*78a0*/  IMAD R125, R30, UR8, RZ ;  /* 0x000000081e7d7c24 */ /* 0x001fe2000f8e02ff */
[----:B------:R-:W-:-:S03]  /*78b0*/  MOV R30, R120 ;  /* 0x00000078001e7202 */ /* 0x000fc60000000f00 */
[C---:B------:R-:W-:Y:S02]  /*78c0*/  IMAD R84, R34.reuse, UR9, R125 ;  /* 0x0000000922547c24 */ /* 0x040fe4000f8e027d */
[----:B------:R-:W-:-:S04]  /*78d0*/  IMAD.WIDE.U32 R30, R34, UR8, R30 ;  /* 0x00000008221e7c25 */ /* 0x000fc8000f8e001e */
[----:B---3--:R-:W-:Y:S01]  /*78e0*/  FMUL.FTZ R125, R28, R29 ;  /* 0x0000001d1c7d7220 */ /* 0x008fe20000410000 */
[----:B------:R-:W-:Y:S02]  /*78f0*/  IADD3 R29, PT, PT, R31, R84, RZ ;  /* 0x000000541f1d7210 */ /* 0x000fe40007ffe0ff */
[C---:B-1----:R-:W-:Y:S02]  /*7900*/  LEA R28, P1, R30.reuse, UR10, 0x1 ;  /* 0x0000000a1e1c7c11 */ /* 0x042fe4000f8208ff */
[----:B------:R-:W-:Y:S02]  /*7910*/  F2FP.BF16.F32.PACK_AB R125, R125, R0 ;  /* 0x000000007d7d723e */ /* 0x000fe400000010ff */
[----:B------:R-:W-:-:S05]  /*7920*/  LEA.HI.X R29, R30, UR11, R29, 0x1, P1 ;  /* 0x0000000b1e1d7c11 */ /* 0x000fca00088f0c1d */
[----:B------:R0:W-:Y:S04]  /*7930*/  STG.E desc[UR6][R28.64], R125 ;  /* 0x0000007d1c007986 */ /* 0x0001e8000c101906 */
.L_x_2321:
[----:B------:R-:W-:Y:S05]  /*7940*/  BSYNC.RECONVERGENT B1 ;  /* 0x0000000000017941 */ /* 0x000fea0003800200 */
.L_x_2320:
[----:B------:R-:W-:Y:S04]  /*7950*/  BSSY.RECONVERGENT B1, `(.L_x_2322) ;  /* 0x000001e000017945 */ /* 0x000fe80003800200 */
[----:B------:R-:W-:Y:S05]  /*7960*/  @P2 BRA `(.L_x_2323) ;  /* 0x0000000000702947 */ /* 0x000fea0003800000 */
[--C-:B0-----:R-:W-:Y:S01]  /*7970*/  FADD.FTZ R29, R2, -R33.reuse ;  /* 0x80000021021d7221 */ /* 0x101fe20000010000 */
[----:B------:R-:W-:Y:S01]  /*7980*/  FADD.FTZ R3, R3, -R33 ;  /* 0x8000002103037221 */ /* 0x000fe20000010000 */
[----:B------:R-:W0:Y:S02]  /*7990*/  LDCU.64 UR8, c[0x0][0x3e0] ;  /* 0x00007c00ff0877ac */ /* 0x000e240008000a00 */
        /* <DEDUP_REMOVED lines=20> */
[----:B-1----:R-:W-:-:S04]  /*7ae0*/  LEA R2, P1, R28, UR10, 0x1 ;  /* 0x0000000a1c027c11 */ /* 0x002fc8000f8208ff */
[----:B------:R-:W-:Y:S01]  /*7af0*/  LEA.HI.X R3, R28, UR11, R125, 0x1, P1 ;  /* 0x0000000b1c037c11 */ /* 0x000fe200088f0c7d */
[----:B0-----:R-:W-:-:S05]  /*7b00*/  FMUL.FTZ R119, R0, R31 ;  /* 0x0000001f00777220 */ /* 0x001fca0000410000 */
[----:B------:R-:W-:-:S05]  /*7b10*/  F2FP.BF16.F32.PACK_AB R119, R119, R30 ;  /* 0x0000001e7777723e */ /* 0x000fca00000010ff */
[----:B------:R1:W-:Y:S02]  /*7b20*/  STG.E desc[UR6][R2.64], R119 ;  /* 0x0000007702007986 */ /* 0x0003e4000c101906 */
.L_x_2323:
[----:B------:R-:W-:Y:S05]  /*7b30*/  BSYNC.RECONVERGENT B1 ;  /* 0x0000000000017941 */ /* 0x000fea0003800200 */
.L_x_2322:
[----:B-1----:R-:W-:Y:S01]  /*7b40*/  IADD3 R3, PT, PT, R34, 0x10, RZ ;  /* 0x0000001022037810 */ /* 0x002fe20007ffe0ff */
[----:B------:R-:W-:Y:S01]  /*7b50*/  BSSY.RECONVERGENT B1, `(.L_x_2324) ;  /* 0x0000023000017945 */ /* 0x000fe20003800200 */
[----:B------:R-:W-:Y:S02]  /*7b60*/  ISETP.GE.U32.AND P2, PT, R116, UR4, PT ;  /* 0x0000000474007c0c */ /* 0x000fe4000bf46070 */
[----:B------:R-:W-:Y:S02]  /*7b70*/  ISETP.GE.U32.AND P1, PT, R3, UR4, PT ;  /* 0x0000000403007c0c */ /* 0x000fe4000bf26070 */
[----:B0-----:R-:W-:Y:S02]  /*7b80*/  SHF.R.S32.HI R28, RZ, 0x1f, R3 ;  /* 0x0000001fff1c7819 */ /* 0x001fe40000011403 */
[----:B------:R-:W-:Y:S02]  /*7b90*/  ISETP.GE.AND.EX P2, PT, R96, UR5, PT, P2 ;  /* 0x0000000560007c0c */ /* 0x000fe4000bf46320 */
[----:B------:R-:W-:-:S13]  /*7ba0*/  ISETP.GE.AND.EX P1, PT, R28, UR5, PT, P1 ;  /* 0x000000051c007c0c */ /* 0x000fda000bf26310 */
[----:B------:R-:W-:Y:S05]  /*7bb0*/  @P1 BRA `(.L_x_2325) ;  /* 0x0000000000701947 */ /* 0x000fea0003800000 */
[--C-:B------:R-:W-:Y:S01]  /*7bc0*/  FADD.FTZ R29, R4, -R33.reuse ;  /* 0x80000021041d7221 */ /* 0x100fe20000010000 */
        /* <DEDUP_REMOVED lines=27> */
.L_x_2325:
[----:B------:R-:W-:Y:S05]  /*7d80*/  BSYNC.RECONVERGENT B1 ;  /* 0x0000000000017941 */ /* 0x000fea0003800200 */
.L_x_2324:
[----:B------:R-:W-:Y:S01]  /*7d90*/  BSSY.RECONVERGENT B1, `(.L_x_2326) ;  /* 0x0000020000017945 */ /* 0x000fe20003800200 */
[C---:B------:R-:W-:Y:S02]  /*7da0*/  IADD3 R28, PT, PT, R34.reuse, 0x28, RZ ;  /* 0x00000028221c7810 */ /* 0x040fe40007ffe0ff */
[----:B------:R-:W-:Y:S01]  /*7db0*/  IADD3 R0, PT, PT, R34, 0x30, RZ ;  /* 0x0000003022007810 */ /* 0x000fe20007ffe0ff */
[----:B------:R-:W-:Y:S06]  /*7dc0*/  @P2 BRA `(.L_x_2327) ;  /* 0x0000000000702947 */ /* 0x000fec0003800000 */
[--C-:B------:R-:W-:Y:S01]  /*7dd0*/  FADD.FTZ R7, R7, -R33.reuse ;  /* 0x8000002107077221 */ /* 0x100fe20000010000 */
[----:B------:R-:W-:Y:S01]  /*7de0*/  FADD.FTZ R5, R6, -R33 ;  /* 0x8000002106057221 */ /* 0x000fe20000010000 */
[----:B------:R-:W1:Y:S02]  /*7df0*/  LDCU.64 UR8, c[0x0][0x3e0] ;  /* 0x00007c00ff0877ac */ /* 0x000e640008000a00 */
[-C--:B0-----:R-:W-:Y:S01]  /*7e00*/  FMUL.FTZ R3, R7, R32.reuse ;  /* 0x0000002007037220 */ /* 0x081fe20000410000 */
[----:B------:R-:W-:Y:S01]  /*7e10*/  FMUL.FTZ R2, R5, R32 ;  /* 0x0000002005027220 */ /* 0x000fe20000410000 */
[----:B------:R-:W0:Y:S01]  /*7e20*/  LDCU.64 UR10, c[0x0][0x380] ;  /* 0x00007000ff0a77ac */ /* 0x000e220008000a00 */
[----:B------:R-:W-:Y:S01]  /*7e30*/  MOV R5, R123 ;  /* 0x0000007b00057202 */ /* 0x000fe20000000f00 */
[----:B------:R-:W-:Y:S01]  /*7e40*/  FFMA.FTZ R3, R42, R3, R45 ;  /* 0x000000032a037223 */ /* 0x000fe2000001002d */
[----:B------:R-:W-:-:S03]  /*7e50*/  FFMA.FTZ R2, R43, R2, R44 ;  /* 0x000000022b027223 */ /* 0x000fc6000001002c */
        /* <DEDUP_REMOVED lines=11> */
[----:B------:R-:W-:-:S05]  /*7f10*/  IADD3 R31, PT, PT, R5, R31, RZ ;  /* 0x0000001f051f7210 */ /* 0x000fca0007ffe0ff */
[----:B------:R-:W1:Y:S01]  /*7f20*/  MUFU.RCP R29, R29 ;  /* 0x0000001d001d7308 */ /* 0x000e620000001000 */
[----:B--2---:R-:W-:Y:S01]  /*7f30*/  FMUL.FTZ R7, R3, R6 ;  /* 0x0000000603077220 */ /* 0x004fe20000410000 */
[----:B-1----:R-:W-:Y:S01]  /*7f40*/  FMUL.FTZ R30, R2, R29 ;  /* 0x0000001d021e7220 */ /* 0x002fe20000410000 */
[----:B0-----:R-:W-:-:S04]  /*7f50*/  LEA R2, P1, R4, UR10, 0x1 ;  /* 0x0000000a04027c11 */ /* 0x001fc8000f8208ff */
[----:B------:R-:W-:Y:S02]  /*7f60*/  LEA.HI.X R3, R4, UR11, R31, 0x1, P1 ;  /* 0x0000000b04037c11 */ /* 0x000fe400088f0c1f */
[----:B------:R-:W-:-:S05]  /*7f70*/  F2FP.BF16.F32.PACK_AB R7, R30, R7 ;  /* 0x000000071e07723e */ /* 0x000fca00000010ff */
[----:B------:R1:W-:Y:S02]  /*7f80*/  STG.E desc[UR6][R2.64], R7 ;  /* 0x0000000702007986 */ /* 0x0003e4000c101906 */
.L_x_2327:
[----:B------:R-:W-:Y:S05]  /*7f90*/  BSYNC.RECONVERGENT B1 ;  /* 0x0000000000017941 */ /* 0x000fea0003800200 */
.L_x_2326:
[----:B------:R-:W-:Y:S01]  /*7fa0*/  ISETP.GE.U32.AND P5, PT, R37, UR4, PT ;  /* 0x0000000425007c0c */ /* 0x000fe2000bfa6070 */
[----:B------:R-:W-:Y:S01]  /*7fb0*/  BSSY.RECONVERGENT B1, `(.L_x_2328) ;  /* 0x000002b000017945 */ /* 0x000fe20003800200 */
[----:B------:R-:W-:Y:S02]  /*7fc0*/  ISETP.GE.U32.AND P1, PT, R28, UR4, PT ;  /* 0x000000041c007c0c */ /* 0x000fe4000bf26070 */
[----:B------:R-:W-:Y:S02]  /*7fd0*/  ISETP.GE.AND.EX P5, PT, R46, UR5, PT, P5 ;  /* 0x000000052e007c0c */ /* 0x000fe4000bfa6350 */
[----:B------:R-:W-:Y:S02]  /*7fe0*/  ISETP.GE.U32.AND P6, PT, R0, UR4, PT ;  /* 0x0000000400007c0c */ /* 0x000fe4000bfc6070 */
[----:B------:R-:W-:Y:S02]  /*7ff0*/  ISETP.GE.U32.AND P2, PT, R114, UR4, PT ;  /* 0x0000000472007c0c */ /* 0x000fe4000bf46070 */
[----:B------:R-:W-:-:S02]  /*8000*/  SHF.R.S32.HI R30, RZ, 0x1f, R28 ;  /* 0x0000001fff1e7819 */ /* 0x000fc4000001141c */
[----:B------:R-:W-:Y:S02]  /*8010*/  SHF.R.S32.HI R6, RZ, 0x1f, R0 ;  /* 0x0000001fff067819 */ /* 0x000fe40000011400 */
[----:B------:R-:W-:Y:S02]  /*8020*/  ISETP.GE.U32.AND P3, PT, R113, UR4, PT ;  /* 0x0000000471007c0c */ /* 0x000fe4000bf66070 */
[----:B------:R-:W-:Y:S02]  /*8030*/  ISETP.GE.AND.EX P1, PT, R30, UR5, PT, P1 ;  /* 0x000000051e007c0c */ /* 0x000fe4000bf26310 */
[----:B------:R-:W-:Y:S02]  /*8040*/  ISETP.GE.AND.EX P6, PT, R6, UR5, PT, P6 ;  /* 0x0000000506007c0c */ /* 0x000fe4000bfc6360 */
[----:B------:R-:W-:Y:S02]  /*8050*/  ISETP.GE.AND.EX P2, PT, R94, UR5, PT, P2 ;  /* 0x000000055e007c0c */ /* 0x000fe4000bf46320 */
[----:B------:R-:W-:-:S02]  /*8060*/  ISETP.GE.AND.EX P3, PT, R93, UR5, PT, P3 ;  /* 0x000000055d007c0c */ /* 0x000fc4000bf66330 */
[C---:B-1----:R-:W-:Y:S02]  /*8070*/  IADD3 R7, PT, PT, R34.reuse, 0x50, RZ ;  /* 0x0000005022077810 */ /* 0x042fe40007ffe0ff */
[----:B------:R-:W-:Y:S01]  /*8080*/  IADD3 R29, PT, PT, R34, 0x58, RZ ;  /* 0x00000058221d7810 */ /* 0x000fe20007ffe0ff */
[----:B------:R-:W-:Y:S08]  /*8090*/  @P5 BRA `(.L_x_2329) ;  /* 0x0000000000705947 */ /* 0x000ff00003800000 */
        /* <DEDUP_REMOVED lines=28> */
.L_x_2329:
[----:B------:R-:W-:Y:S05]  /*8260*/  BSYNC.RECONVERGENT B1 ;  /* 0x0000000000017941 */ /* 0x000fea0003800200 */
.L_x_2328:
[----:B------:R-:W-:Y:S04]  /*8270*/  BSSY.RECONVERGENT B1, `(.L_x_2330) ;  /* 0x000001e000017945 */ /* 0x000fe80003800200 */
[----:B------:R-:W-:Y:S05]  /*8280*/  @P1 BRA `(.L_x_2331) ;  /* 0x0000000000701947 */ /* 0x000fea0003800000 */
[--C-:B------:R-:W-:Y:S01]  /*8290*/  FADD.FTZ R11, R11, -R33.reuse ;  /* 0x800000210b0b7221 */ /* 0x100fe20000010000 */
[----:B01----:R-:W-:Y:S01]  /*82a0*/  FADD.FTZ R3, R10, -R33 ;  /* 0x800000210a037221 */ /* 0x003fe20000010000 */
[----:B------:R-:W0:Y:S02]  /*82b0*/  LDCU.64 UR8, c[0x0][0x3e0] ;  /* 0x00007c00ff0877ac */ /* 0x000e240008000a00 */
        /* <DEDUP_REMOVED lines=20> */
[----:B-1----:R-:W-:Y:S01]  /*8400*/  LEA R4, P1, R2, UR10, 0x1 ;  /* 0x0000000a02047c11 */ /* 0x002fe2000f8208ff */
[----:B0-----:R-:W-:-:S03]  /*8410*/  FMUL.FTZ R40, R5, R40 ;  /* 0x0000002805287220 */ /* 0x001fc60000410000 */
[----:B------:R-:W-:Y:S02]  /*8420*/  LEA.HI.X R5, R2, UR11, R31, 0x1, P1 ;  /* 0x0000000b02057c11 */ /* 0x000fe400088f0c1f */
[----:B------:R-:W-:-:S05]  /*8430*/  F2FP.BF16.F32.PACK_AB R9, R40, R9 ;  /* 0x000000092809723e */ /* 0x000fca00000010ff */
[----:B------:R2:W-:Y:S02]  /*8440*/  STG.E desc[UR6][R4.64], R9 ;  /* 0x0000000904007986 */ /* 0x0005e4000c101906 */
.L_x_2331:
[----:B------:R-:W-:Y:S05]  /*8450*/  BSYNC.RECONVERGENT B1 ;  /* 0x0000000000017941 */ /* 0x000fea0003800200 */
.L_x_2330:
[----:B------:R-:W-:Y:S04]  /*8460*/  BSSY.RECONVERGENT B1, `(.L_x_2332) ;  /* 0x000001e000017945 */ /* 0x000fe80003800200 */
[----:B------:R-:W-:Y:S05]  /*8470*/  @P6 BRA `(.L_x_2333) ;  /* 0x0000000000706947 */ /* 0x000fea0003800000 */
[--C-:B01----:R-:W-:Y:S01]  /*8480*/  FADD.FTZ R3, R12, -R33.reuse ;  /* 0x800000210c037221 */ /* 0x103fe20000010000 */
[----:B------:R-:W-:Y:S01]  /*8490*/  FADD.FTZ R13, R13, -R33 ;  /* 0x800000210d0d7221 */ /* 0x000fe20000010000 */
[----:B------:R-:W0:Y:S02]  /*84a0*/  LDCU.64 UR8, c[0x0][0x3e0] ;  /* 0x00007c00ff0877ac */ /* 0x000e240008000a00 */
[-C--:B------:R-:W-:Y:S01]  /*84b0*/  FMUL.FTZ R3, R3, R32.reuse ;  /* 0x0000002003037220 */ /* 0x080fe20000410000 */
[----:B------:R-:W-:Y:S01]  /*84c0*/  FMUL.FTZ R13, R13, R32 ;  /* 0x000000200d0d7220 */ /* 0x000fe20000410000 */
[----:B------:R-:W1:Y:S02]  /*84d0*/  LDCU.64 UR10, c[0x0][0x380] ;  /* 0x00007000ff0a77ac */ /* 0x000e640008000a00 */
[----:B--2---:R-:W-:Y:S01]  /*84e0*/  FFMA.FTZ R5, R42, R3, R45 ;  /* 0x000000032a057223 */ /* 0x004fe2000001002d */
        /* <DEDUP_REMOVED lines=21> */
.L_x_2333:
[----:B------:R-:W-:Y:S05]  /*8640*/  BSYNC.RECONVERGENT B1 ;  /* 0x0000000000017941 */ /* 0x000fea0003800200 */
.L_x_2332:
[----:B------:R-:W-:Y:S04]  /*8650*/  BSSY.RECONVERGENT B1, `(.L_x_2334) ;  /* 0x000001e000017945 */ /* 0x000fe80003800200 */
[----:B------:R-:W-:Y:S05]  /*8660*/  @P4 BRA `(.L_x_2335) ;  /* 0x0000000000704947 */ /* 0x000fea0003800000 */
[--C-:B------:R-:W-:Y:S01]  /*8670*/  FADD.FTZ R15, R15, -R33.reuse ;  /* 0x800000210f0f7221 */ /* 0x100fe20000010000 */
[----:B01----:R-:W-:Y:S01]  /*8680*/  FADD.FTZ R3, R14, -R33 ;  /* 0x800000210e037221 */ /* 0x003fe20000010000 */
[----:B------:R-:W0:Y:S01]  /*8690*/  LDCU.64 UR8, c[0x0][0x3e0] ;  /* 0x00007c00ff0877ac */ /* 0x000e220008000a00 */
[----:B--23--:R-:W-:Y:S01]  /*86a0*/  MOV R4, R120 ;  /* 0x0000007800047202 */ /* 0x00cfe20000000f00 */
        /* <DEDUP_REMOVED lines=20> */
[----:B0-----:R-:W-:Y:S01]  /*87f0*/  FMUL.FTZ R9, R3, R8 ;  /* 0x0000000803097220 */ /* 0x001fe20000410000 */
[----:B------:R-:W-:-:S04]  /*8800*/  LEA.HI.X R3, R4, UR11, R11, 0x1, P1 ;  /* 0x0000000b04037c11 */ /* 0x000fc800088f0c0b */
[----:B------:R-:W-:-:S05]  /*8810*/  F2FP.BF16.F32.PACK_AB R9, R9, R0 ;  /* 0x000000000909723e */ /* 0x000fca00000010ff */
[----:B------:R4:W-:Y:S02]  /*8820*/  STG.E desc[UR6][R2.64], R9 ;  /* 0x0000000902007986 */ /* 0x0009e4000c101906 */
.L_x_2335:
[----:B------:R-:W-:Y:S05]  /*8830*/  BSYNC.RECONVERGENT B1 ;  /* 0x0000000000017941 */ /* 0x000fea0003800200 */
.L_x_2334:
[----:B------:R-:W-:Y:S04]  /*8840*/  BSSY.RECONVERGENT B1, `(.L_x_2336) ;  /* 0x000001e000017945 */ /* 0x000fe80003800200 */
[----:B------:R-:W-:Y:S05]  /*8850*/  @P2 BRA `(.L_x_2337) ;  /* 0x0000000000702947 */ /* 0x000fea0003800000 */
[--C-:B------:R-:W-:Y:S01]  /*8860*/  FADD.FTZ R17, R17, -R33.reuse ;  /* 0x8000002111117221 */ /* 0x100fe20000010000 */
[----:B01--4-:R-:W-:Y:S01]  /*8870*/  FADD.FTZ R3, R16, -R33 ;  /* 0x8000002110037221 */ /* 0x013fe20000010000 */
        /* <DEDUP_REMOVED lines=26> */
.L_x_2337:
[----:B------:R-:W-:Y:S05]  /*8a20*/  BSYNC.RECONVERGENT B1 ;  /* 0x0000000000017941 */ /* 0x000fea0003800200 */
.L_x_2336:
        /* <DEDUP_REMOVED lines=30> */
.L_x_2339:
[----:B------:R-:W-:Y:S05]  /*8c10*/  BSYNC.RECONVERGENT B1 ;  /* 0x0000000000017941 */ /* 0x000fea0003800200 */
.L_x_2338:
[----:B------:R-:W-:Y:S01]  /*8c20*/  ISETP.GE.U32.AND P5, PT, R7, UR4, PT ;  /* 0x0000000407007c0c */ /* 0x000fe2000bfa6070 */
[----:B------:R-:W-:Y:S01]  /*8c30*/  BSSY.RECONVERGENT B1, `(.L_x_2340) ;  /* 0x0000031000017945 */ /* 0x000fe20003800200 */
[----:B01--4-:R-:W-:Y:S02]  /*8c40*/  SHF.R.S32.HI R3, RZ, 0x1f, R7 ;  /* 0x0000001fff037819 */ /* 0x013fe40000011407 */
[C---:B------:R-:W-:Y:S02]  /*8c50*/  IADD3 R0, PT, PT, R34.reuse, 0x70, RZ ;  /* 0x0000007022007810 */ /* 0x040fe40007ffe0ff */
        /* <DEDUP_REMOVED lines=9> */
[----:B--2---:R-:W-:Y:S02]  /*8cf0*/  SHF.R.S32.HI R9, RZ, 0x1f, R6 ;  /* 0x0000001fff097819 */ /* 0x004fe40000011406 */
[----:B------:R-:W-:Y:S02]  /*8d00*/  ISETP.GE.AND.EX P2, PT, R12, UR5, PT, P2 ;  /* 0x000000050c007c0c */ /* 0x000fe4000bf46320 */
[----:B------:R-:W-:Y:S02]  /*8d10*/  ISETP.GE.AND.EX P1, PT, R92, UR5, PT, P1 ;  /* 0x000000055c007c0c */ /* 0x000fe4000bf26310 */
[----:B------:R-:W-:Y:S02]  /*8d20*/  ISETP.GE.AND.EX P6, PT, R118, UR5, PT, P6 ;  /* 0x0000000576007c0c */ /* 0x000fe4000bfc6360 */
[----:B------:R-:W-:Y:S02]  /*8d30*/  ISETP.GE.AND.EX P3, PT, R8, UR5, PT, P3 ;  /* 0x0000000508007c0c */ /* 0x000fe4000bf66330 */
[----:B------:R-:W-:-:S02]  /*8d40*/  ISETP.GE.AND.EX P4, PT, R9, UR5, PT, P4 ;  /* 0x0000000509007c0c */ /* 0x000fc4000bf86340 */
[C---:B------:R-:W-:Y:S02]  /*8d50*/  IADD3 R10, PT, PT, R34.reuse, 0x80, RZ ;  /* 0x00000080220a7810 */ /* 0x040fe40007ffe0ff */
[----:B---3--:R-:W-:Y:S01]  /*8d60*/  IADD3 R11, PT, PT, R34, 0x88, RZ ;  /* 0x00000088220b7810 */ /* 0x008fe20007ffe0ff */
[----:B------:R-:W-:Y:S08]  /*8d70*/  @P5 BRA `(.L_x_2341) ;  /* 0x0000000000705947 */ /* 0x000ff00003800000 */
        /* <DEDUP_REMOVED lines=28> */
.L_x_2341:
[----:B------:R-:W-:Y:S05]  /*8f40*/  BSYNC.RECONVERGENT B1 ;  /* 0x0000000000017941 */ /* 0x000fea0003800200 */
.L_x_2340:
[----:B------:R-:W-:Y:S04]  /*8f50*/  BSSY.RECONVERGENT B1, `(.L_x_2342) ;  /* 0x000001e000017945 */ /* 0x000fe80003800200 */
[----:B------:R-:W-:Y:S05]  /*8f60*/  @P2 BRA `(.L_x_2343) ;  /* 0x0000000000702947 */ /* 0x000fea0003800000 */
[--C-:B------:R-:W-:Y:S01]  /*8f70*/  FADD.FTZ R23, R23, -R33.reuse ;  /* 0x8000002117177221 */ /* 0x100fe20000010000 */
[----:B------:R-:W-:Y:S01]  /*8f80*/  FADD.FTZ R3, R22, -R33 ;  /* 0x8000002116037221 */ /* 0x000fe20000010000 */
[----:B------:R-:W1:Y:S02]  /*8f90*/  LDCU.64 UR8, c[0x0][0x3e0] ;  /* 0x00007c00ff0877ac */ /* 0x000e640008000a00 */
[-C--:B------:R-:W-:Y:S01]  /*8fa0*/  FMUL.FTZ R23, R23, R32.reuse ;  /* 0x0000002017177220 */ /* 0x080fe20000410000 */
[----:B------:R-:W-:Y:S01]  /*8fb0*/  FMUL.FTZ R3, R3, R32 ;  /* 0x0000002003037220 */ /* 0x000fe20000410000 */
[----:B------:R-:W2:Y:S02]  /*8fc0*/  LDCU.64 UR10, c[0x0][0x380] ;  /* 0x00007000ff0a77ac */ /* 0x000ea40008000a00 */
[----:B------:R-:W-:Y:S01]  /*8fd0*/  FFMA.FTZ R14, R42, R23, R45 ;  /* 0x000000172a0e7223 */ /* 0x000fe2000001002d */
[----:B------:R-:W-:Y:S01]  /*8fe0*/  FFMA.FTZ R16, R43, R3, R44 ;  /* 0x000000032b107223 */ /* 0x000fe2000001002c */
[----:B------:R-:W-:-:S02]  /*8ff0*/  MOV R3, R123 ;  /* 0x0000007b00037202 */ /* 0x000fc40000000f00 */
[----:B------:R-:W-:Y:S01]  /*9000*/  FMUL.FTZ R2, R14, -1.4426950216293334961 ;  /* 0xbfb8aa3b0e027820 */ /* 0x000fe20000410000 */
[----:B0-----:R-:W-:-:S05]  /*9010*/  FMUL.FTZ R4, R16, -1.4426950216293334961 ;  /* 0xbfb8aa3b10047820 */ /* 0x001fca0000410000 */
[----:B------:R-:W0:Y:S01]  /*9020*/  MUFU.EX2 R2, R2 ;  /* 0x0000000200027308 */ /* 0x000e220000000800 */
[----:B-1----:R-:W-:-:S07]  /*9030*/  IMAD R12, R12, UR8, RZ ;  /* 0x000000080c0c7c24 */ /* 0x002fce000f8e02ff */
[----:B------:R-:W1:Y:S01]  /*9040*/  MUFU.EX2 R4, R4 ;  /* 0x0000000400047308 */ /* 0x000e620000000800 */
[----:B0-----:R-:W-:Y:S01]  /*9050*/  FADD.FTZ R7, R2, 1 ;  /* 0x3f80000002077421 */ /* 0x001fe20000010000 */
[----:B------:R-:W-:-:S06]  /*9060*/  MOV R2, R120 ;  /* 0x0000007800027202 */ /* 0x000fcc0000000f00 */
[----:B------:R-:W0:Y:S01]  /*9070*/  MUFU.RCP R7, R7 ;  /* 0x0000000700077308 */ /* 0x000e220000001000 */
[----:B------:R-:W-:-:S04]  /*9080*/  IMAD.WIDE.U32 R2, R29, UR8, R2 ;  /* 0x000000081d027c25 */ /* 0x000fc8000f8e0002 */
[----:B-1----:R-:W-:Y:S01]  /*9090*/  FADD.FTZ R13, R4, 1 ;  /* 0x3f800000040d7421 */ /* 0x002fe20000010000 */
[----:B------:R-:W-:Y:S01]  /*90a0*/  IMAD R29, R29, UR9, R12 ;  /* 0x000000091d1d7c24 */ /* 0x000fe2000f8e020c */
[----:B--2---:R-:W-:-:S04]  /*90b0*/  LEA R4, P2, R2, UR10, 0x1 ;  /* 0x0000000a02047c11 */ /* 0x004fc8000f8408ff */
[----:B------:R-:W1:Y:S01]  /*90c0*/  MUFU.RCP R13, R13 ;  /* 0x0000000d000d7308 */ /* 0x000e620000001000 */
[----:B------:R-:W-:-:S04]  /*90d0*/  IADD3 R29, PT, PT, R3, R29, RZ ;  /* 0x0000001d031d7210 */ /* 0x000fc80007ffe0ff */
[----:B------:R-:W-:Y:S01]  /*90e0*/  LEA.HI.X R5, R2, UR11, R29, 0x1, P2 ;  /* 0x0000000b02057c11 */ /* 0x000fe200090f0c1d */
[----:B0-----:R-:W-:Y:S01]  /*90f0*/  FMUL.FTZ R12, R14, R7 ;  /* 0x000000070e0c7220 */ /* 0x001fe20000410000 */
[----:B-1----:R-:W-:-:S05]  /*9100*/  FMUL.FTZ R15, R16, R13 ;  /* 0x0000000d100f7220 */ /* 0x002fca0000410000 */
[----:B------:R-:W-:-:S05]  /*9110*/  F2FP.BF16.F32.PACK_AB R15, R15, R12 ;  /* 0x0000000c0f0f723e */ /* 0x000fca00000010ff */
[----:B------:R1:W-:Y:S02]  /*9120*/  STG.E desc[UR6][R4.64], R15 ;  /* 0x0000000f04007986 */ /* 0x0003e4000c101906 */
.L_x_2343:
[----:B------:R-:W-:Y:S05]  /*9130*/  BSYNC.RECONVERGENT B1 ;  /* 0x0000000000017941 */ /* 0x000fea0003800200 */
.L_x_2342:
[----:B------:R-:W-:Y:S04]  /*9140*/  BSSY.RECONVERGENT B1, `(.L_x_2344) ;  /* 0x000001e000017945 */ /* 0x000fe80003800200 */
[----:B------:R-:W-:Y:S05]  /*9150*/  @P1 BRA `(.L_x_2345) ;  /* 0x0000000000701947 */ /* 0x000fea0003800000 */
[--C-:B------:R-:W-:Y:S01]  /*9160*/  FADD.FTZ R25, R25, -R33.reuse ;  /* 0x8000002119197221 */ /* 0x100fe20000010000 */
[----:B------:R-:W-:Y:S01]  /*9170*/  FADD.FTZ R3, R24, -R33 ;  /* 0x8000002118037221 */ /* 0x000fe20000010000 */
[----:B------:R-:W2:Y:S01]  /*9180*/  LDCU.64 UR8, c[0x0][0x3e0] ;  /* 0x00007c00ff0877ac */ /* 0x000ea20008000a00 */
[----:B01----:R-:W-:Y:S01]  /*9190*/  MOV R4, R120 ;  /* 0x0000007800047202 */ /* 0x003fe20000000f00 */
        /* <DEDUP_REMOVED lines=24> */
.L_x_2345:
[----:B------:R-:W-:Y:S05]  /*9320*/  BSYNC.RECONVERGENT B1 ;  /* 0x0000000000017941 */ /* 0x000fea0003800200 */
.L_x_2344:
[----:B------:R-:W-:Y:S04]  /*9330*/  BSSY.RECONVERGENT B1, `(.L_x_2346) ;  /* 0x000001e000017945 */ /* 0x000fe80003800200 */
[----:B------:R-:W-:Y:S05]  /*9340*/  @P6 BRA `(.L_x_2347) ;  /* 0x0000000000706947 */ /* 0x000fea0003800000 */
[--C-:B------:R-:W-:Y:S01]  /*9350*/  FADD.FTZ R27, R27, -R33.reuse ;  /* 0x800000211b1b7221 */ /* 0x100fe20000010000 */
[----:B--2---:R-:W-:Y:S01]  /*9360*/  FADD.FTZ R3, R26, -R33 ;  /* 0x800000211a037221 */ /* 0x004fe20000010000 */
[----:B------:R-:W2:Y:S02]  /*9370*/  LDCU.64 UR8, c[0x0][0x3e0] ;  /* 0x00007c00ff0877ac */ /* 0x000ea40008000a00 */
[-C--:B------:R-:W-:Y:S01]  /*9380*/  FMUL.FTZ R27, R27, R32.reuse ;  /* 0x000000201b1b7220 */ /* 0x080fe20000410000 */
[----:B------:R-:W-:Y:S01]  /*9390*/  FMUL.FTZ R3, R3, R32 ;  /* 0x0000002003037220 */ /* 0x000fe20000410000 */
[----:B------:R-:W3:Y:S02]  /*93a0*/  LDCU.64 UR10, c[0x0][0x380] ;  /* 0x00007000ff0a77ac */ /* 0x000ee40008000a00 */
[----:B------:R-:W-:Y:S01]  /*93b0*/  FFMA.FTZ R12, R42, R27, R45 ;  /* 0x0000001b2a0c7223 */ /* 0x000fe2000001002d */
[----:B------:R-:W-:Y:S01]  /*93c0*/  FFMA.FTZ R14, R43, R3, R44 ;  /* 0x000000032b0e7223 */ /* 0x000fe2000001002c */
[----:B------:R-:W-:-:S02]  /*93d0*/  MOV R3, R123 ;  /* 0x0000007b00037202 */ /* 0x000fc40000000f00 */
[----:B------:R-:W-:Y:S01]  /*93e0*/  FMUL.FTZ R2, R12, -1.4426950216293334961 ;  /* 0xbfb8aa3b0c027820 */ /* 0x000fe20000410000 */
[----:B01----:R-:W-:-:S05]  /*93f0*/  FMUL.FTZ R4, R14, -1.4426950216293334961 ;  /* 0xbfb8aa3b0e047820 */ /* 0x003fca0000410000 */
[----:B------:R-:W0:Y:S01]  /*9400*/  MUFU.EX2 R2, R2 ;  /* 0x0000000200027308 */ /* 0x000e220000000800 */
[----:B--2---:R-:W-:-:S07]  /*9410*/  IMAD R118, R118, UR8, RZ ;  /* 0x0000000876767c24 */ /* 0x004fce000f8e02ff */
[----:B------:R-:W1:Y:S01]  /*9420*/  MUFU.EX2 R4, R4 ;  /* 0x0000000400047308 */ /* 0x000e620000000800 */
[----:B0-----:R-:W-:Y:S01]  /*9430*/  FADD.FTZ R7, R2, 1 ;  /* 0x3f80000002077421 */ /* 0x001fe20000010000 */
[----:B------:R-:W-:-:S06]  /*9440*/  MOV R2, R120 ;  /* 0x0000007800027202 */ /* 0x000fcc0000000f00 */
[----:B------:R-:W0:Y:S01]  /*9450*/  MUFU.RCP R7, R7 ;  /* 0x0000000700077308 */ /* 0x000e220000001000 */
[----:B------:R-:W-:-:S04]  /*9460*/  IMAD.WIDE.U32 R2, R39, UR8, R2 ;  /* 0x0000000827027c25 */ /* 0x000fc8000f8e0002 */
[----:B-1----:R-:W-:Y:S01]  /*9470*/  FADD.FTZ R13, R4, 1 ;  /* 0x3f800000040d7421 */ /* 0x002fe20000010000 */
[----:B------:R-:W-:Y:S01]  /*9480*/  IMAD R39, R39, UR9, R118 ;  /* 0x0000000927277c24 */ /* 0x000fe2000f8e0276 */
[----:B---3--:R-:W-:-:S04]  /*9490*/  LEA R4, P1, R2, UR10, 0x1 ;  /* 0x0000000a02047c11 */ /* 0x008fc8000f8208ff */
[----:B------:R-:W1:Y:S01]  /*94a0*/  MUFU.RCP R13, R13 ;  /* 0x0000000d000d7308 */ /* 0x000e620000001000 */
[----:B------:R-:W-:-:S04]  /*94b0*/  IADD3 R39, PT, PT, R3, R39, RZ ;  /* 0x0000002703277210 */ /* 0x000fc80007ffe0ff */
[----:B------:R-:W-:Y:S01]  /*94c0*/  LEA.HI.X R5, R2, UR11, R39, 0x1, P1 ;  /* 0x0000000b02057c11 */ /* 0x000fe200088f0c27 */
[----:B0-----:R-:W-:Y:S01]  /*94d0*/  FMUL.FTZ R12, R12, R7 ;  /* 0x000000070c0c7220 */ /* 0x001fe20000410000 */
[----:B-1----:R-:W-:-:S05]  /*94e0*/  FMUL.FTZ R15, R14, R13 ;  /* 0x0000000d0e0f7220 */ /* 0x002fca0000410000 */
[----:B------:R-:W-:-:S05]  /*94f0*/  F2FP.BF16.F32.PACK_AB R15, R15, R12 ;  /* 0x0000000c0f0f723e */ /* 0x000fca00000010ff */
[----:B------:R3:W-:Y:S02]  /*9500*/  STG.E desc[UR6][R4.64], R15 ;  /* 0x0000000f04007986 */ /* 0x0007e4000c101906 */
.L_x_2347:
[----:B------:R-:W-:Y:S05]  /*9510*/  BSYNC.RECONVERGENT B1 ;  /* 0x0000000000017941 */ /* 0x000fea0003800200 */
.L_x_2346:
[----:B------:R-:W-:Y:S04]  /*9520*/  BSSY.RECONVERGENT B1, `(.L_x_2348) ;  /* 0x000001e000017945 */ /* 0x000fe80003800200 */
[----:B------:R-:W-:Y:S05]  /*9530*/  @P3 BRA `(.L_x_2349) ;  /* 0x0000000000703947 */ /* 0x000fea0003800000 */
[--C-:B--2---:R-:W-:Y:S01]  /*9540*/  FADD.FTZ R3, R48, -R33.reuse ;  /* 0x8000002130037221 */ /* 0x104fe20000010000 */
[----:B------:R-:W-:Y:S01]  /*9550*/  FADD.FTZ R49, R49, -R33 ;  /* 0x8000002131317221 */ /* 0x000fe20000010000 */
[----:B------:R-:W2:Y:S02]  /*9560*/  LDCU.64 UR8, c[0x0][0x3e0] ;  /* 0x00007c00ff0877ac */ /* 0x000ea40008000a00 */
[-C--:B------:R-:W-:Y:S01]  /*9570*/  FMUL.FTZ R3, R3, R32.reuse ;  /* 0x0000002003037220 */ /* 0x080fe20000410000 */
[----:B------:R-:W-:Y:S01]  /*9580*/  FMUL.FTZ R49, R49, R32 ;  /* 0x0000002031317220 */ /* 0x000fe20000410000 */
[----:B------:R-:W4:Y:S02]  /*9590*/  LDCU.64 UR10, c[0x0][0x380] ;  /* 0x00007000ff0a77ac */ /* 0x000f240008000a00 */
[----:B------:R-:W-:Y:S01]  /*95a0*/  FFMA.FTZ R14, R42, R3, R45 ;  /* 0x000000032a0e7223 */ /* 0x000fe2000001002d */
[----:B------:R-:W-:Y:S01]  /*95b0*/  FFMA.FTZ R49, R43, R49, R44 ;  /* 0x000000312b317223 */ /* 0x000fe2000001002c */
[----:B------:R-:W-:-:S02]  /*95c0*/  MOV R3, R123 ;  /* 0x0000007b00037202 */ /* 0x000fc40000000f00 */
[----:B------:R-:W-:Y:S01]  /*95d0*/  FMUL.FTZ R2, R14, -1.4426950216293334961 ;  /* 0xbfb8aa3b0e027820 */ /* 0x000fe20000410000 */
[----:B01-3--:R-:W-:-:S05]  /*95e0*/  FMUL.FTZ R4, R49, -1.4426950216293334961 ;  /* 0xbfb8aa3b31047820 */ /* 0x00bfca0000410000 */
[----:B------:R-:W0:Y:S01]  /*95f0*/  MUFU.EX2 R2, R2 ;  /* 0x0000000200027308 */ /* 0x000e220000000800 */
[----:B--2---:R-:W-:-:S04]  /*9600*/  IMAD R5, R8, UR8, RZ ;  /* 0x0000000808057c24 */ /* 0x004fc8000f8e02ff */
[----:B------:R-:W-:-:S03]  /*9610*/  IMAD R5, R0, UR9, R5 ;  /* 0x0000000900057c24 */ /* 0x000fc6000f8e0205 */
[----:B------:R-:W1:Y:S01]  /*9620*/  MUFU.EX2 R4, R4 ;  /* 0x0000000400047308 */ /* 0x000e620000000800 */
[----:B0-----:R-:W-:Y:S01]  /*9630*/  FADD.FTZ R7, R2, 1 ;  /* 0x3f80000002077421 */ /* 0x001fe20000010000 */
[----:B------:R-:W-:-:S06]  /*9640*/  MOV R2, R120 ;  /* 0x0000007800027202 */ /* 0x000fcc0000000f00 */
[----:B------:R-:W0:Y:S01]  /*9650*/  MUFU.RCP R7, R7 ;  /* 0x0000000700077308 */ /* 0x000e220000001000 */
[----:B------:R-:W-:-:S04]  /*9660*/  IMAD.WIDE.U32 R2, R0, UR8, R2 ;  /* 0x0000000800027c25 */ /* 0x000fc8000f8e0002 */
[----:B-1----:R-:W-:Y:S01]  /*9670*/  FADD.FTZ R12, R4, 1 ;  /* 0x3f800000040c7421 */ /* 0x002fe20000010000 */
[----:B----4-:R-:W-:-:S05]  /*9680*/  LEA R4, P1, R2, UR10, 0x1 ;  /* 0x0000000a02047c11 */ /* 0x010fca000f8208ff */
[----:B------:R-:W1:Y:S01]  /*9690*/  MUFU.RCP R12, R12 ;  /* 0x0000000c000c7308 */ /* 0x000e620000001000 */
[----:B------:R-:W-:-:S04]  /*96a0*/  IADD3 R5, PT, PT, R3, R5, RZ ;  /* 0x0000000503057210 */ /* 0x000fc80007ffe0ff */
[----:B------:R-:W-:Y:S01]  /*96b0*/  LEA.HI.X R5, R2, UR11, R5, 0x1, P1 ;  /* 0x0000000b02057c11 */ /* 0x000fe200088f0c05 */
[----:B0-----:R-:W-:Y:S01]  /*96c0*/  FMUL.FTZ R0, R14, R7 ;  /* 0x000000070e007220 */ /* 0x001fe20000410000 */
[----:B-1----:R-:W-:-:S05]  /*96d0*/  FMUL.FTZ R13, R49, R12 ;  /* 0x0000000c310d7220 */ /* 0x002fca0000410000 */
[----:B------:R-:W-:-:S05]  /*96e0*/  F2FP.BF16.F32.PACK_AB R13, R13, R0 ;  /* 0x000000000d0d723e */ /* 0x000fca00000010ff */
[----:B------:R4:W-:Y:S02]  /*96f0*/  STG.E desc[UR6][R4.64], R13 ;  /* 0x0000000d04007986 */ /* 0x0009e4000c101906 */
.L_x_2349:
[----:B------:R-:W-:Y:S05]  /*9700*/  BSYNC.RECONVERGENT B1 ;  /* 0x0000000000017941 */ /* 0x000fea0003800200 */
.L_x_2348:
[----:B------:R-:W-:Y:S04]  /*9710*/  BSSY.RECONVERGENT B1, `(.L_x_2350) ;  /* 0x000001e000017945 */ /* 0x000fe80003800200 */
[----:B------:R-:W-:Y:S05]  /*9720*/  @P4 BRA `(.L_x_2351) ;  /* 0x0000000000704947 */ /* 0x000fea0003800000 */
[--C-:B------:R-:W-:Y:S01]  /*9730*/  FADD.FTZ R51, R51, -R33.reuse ;  /* 0x8000002133337221 */ /* 0x100fe20000010000 */
[----:B--2---:R-:W-:Y:S01]  /*9740*/  FADD.FTZ R3, R50, -R33 ;  /* 0x8000002132037221 */ /* 0x004fe20000010000 */
[----:B------:R-:W2:Y:S01]  /*9750*/  LDCU.64 UR8, c[0x0][0x3e0] ;  /* 0x00007c00ff0877ac */ /* 0x000ea20008000a00 */
[----:B------:R-:W-:Y:S01]  /*9760*/  MOV R2, R120 ;  /* 0x0000007800027202 */ /* 0x000fe20000000f00 */
[-C--:B------:R-:W-:Y:S01]  /*9770*/  FMUL.FTZ R51, R51, R32.reuse ;  /* 0x0000002033337220 */ /* 0x080fe20000410000 */
[----:B------:R-:W-:Y:S01]  /*9780*/  FMUL.FTZ R3, R3, R32 ;  /* 0x0000002003037220 */ /* 0x000fe20000410000 */
[----:B------:R-:W5:Y:S02]  /*9790*/  LDCU.64 UR10, c[0x0][0x380] ;  /* 0x00007000ff0a77ac */ /* 0x000f640008000a00 */
[----:B------:R-:W-:Y:S01]  /*97a0*/  FFMA.FTZ R12, R42, R51, R45 ;  /* 0x000000332a0c7223 */ /* 0x000fe2000001002d */
[----:B01-34-:R-:W-:Y:S01]  /*97b0*/  FFMA.FTZ R5, R43, R3, R44 ;  /* 0x000000032b057223 */ /* 0x01bfe2000001002c */
[----:B------:R-:W-:-:S02]  /*97c0*/  MOV R3, R123 ;  /* 0x0000007b00037202 */ /* 0x000fc40000000f00 */
        /* <DEDUP_REMOVED lines=14> */
[----:B-1----:R-:W-:Y:S01]  /*98b0*/  FMUL.FTZ R9, R5, R8 ;  /* 0x0000000805097220 */ /* 0x002fe20000410000 */
[----:B------:R-:W-:-:S04]  /*98c0*/  LEA.HI.X R5, R2, UR11, R13, 0x1, P1 ;  /* 0x0000000b02057c11 */ /* 0x000fc800088f0c0d */
[----:B------:R-:W-:-:S05]  /*98d0*/  F2FP.BF16.F32.PACK_AB R9, R9, R0 ;  /* 0x000000000909723e */ /* 0x000fca00000010ff */
[----:B------:R0:W-:Y:S02]  /*98e0*/  STG.E desc[UR6][R4.64], R9 ;  /* 0x0000000904007986 */ /* 0x0001e4000c101906 */
.L_x_2351:
[----:B------:R-:W-:Y:S05]  /*98f0*/  BSYNC.RECONVERGENT B1 ;  /* 0x0000000000017941 */ /* 0x000fea0003800200 */
.L_x_2350:
[----:B------:R-:W-:Y:S01]  /*9900*/  ISETP.GE.U32.AND P3, PT, R10, UR4, PT ;  /* 0x000000040a007c0c */ /* 0x000fe2000bf66070 */
[----:B------:R-:W-:Y:S01]  /*9910*/  BSSY.RECONVERGENT B1, `(.L_x_2352) ;  /* 0x000002c000017945 */ /* 0x000fe20003800200 */
[----:B--2---:R-:W-:Y:S02]  /*9920*/  SHF.R.S32.HI R3, RZ, 0x1f, R10 ;  /* 0x0000001fff037819 */ /* 0x004fe4000001140a */
[C---:B0-----:R-:W-:Y:S02]  /*9930*/  IADD3 R9, PT, PT, R34.reuse, 0x90, RZ ;  /* 0x0000009022097810 */ /* 0x041fe40007ffe0ff */
        /* <DEDUP_REMOVED lines=13> */
[--C-:B------:R-:W-:Y:S01]  /*9a10*/  FADD.FTZ R53, R53, -R33.reuse ;  /* 0x8000002135357221 */ /* 0x100fe20000010000 */
[----:B-1-34-:R-:W-:Y:S01]  /*9a20*/  FADD.FTZ R5, R52, -R33 ;  /* 0x8000002134057221 */ /* 0x01afe20000010000 */
        /* <DEDUP_REMOVED lines=26> */
.L_x_2353:
[----:B------:R-:W-:Y:S05]  /*9bd0*/  BSYNC.RECONVERGENT B1 ;  /* 0x0000000000017941 */ /* 0x000fea0003800200 */
.L_x_2352:
[----:B------:R-:W-:Y:S04]  /*9be0*/  BSSY.RECONVERGENT B1, `(.L_x_2354) ;  /* 0x000001e000017945 */ /* 0x000fe80003800200 */
[----:B------:R-:W-:Y:S05]  /*9bf0*/  @P1 BRA `(.L_x_2355) ;  /* 0x0000000000701947 */ /* 0x000fea0003800000 */
[--C-:B------:R-:W-:Y:S01]  /*9c00*/  FADD.FTZ R55, R55, -R33.reuse ;  /* 0x8000002137377221 */ /* 0x100fe20000010000 */
[----:B------:R-:W-:Y:S01]  /*9c10*/  FADD.FTZ R3, R54, -R33 ;  /* 0x8000002136037221 */ /* 0x000fe20000010000 */
[----:B------:R-:W2:Y:S02]  /*9c20*/  LDCU.64 UR8, c[0x0][0x3e0] ;  /* 0x00007c00ff0877ac */ /* 0x000ea40008000a00 */
        /* <DEDUP_REMOVED lines=17> */
[----:B-----5:R-:W-:-:S05]  /*9d40*/  LEA R4, P1, R2, UR10, 0x1 ;  /* 0x0000000a02047c11 */ /* 0x020fca000f8208ff */
[----:B------:R-:W1:Y:S01]  /*9d50*/  MUFU.RCP R10, R10 ;  /* 0x0000000a000a7308 */ /* 0x000e620000001000 */
[----:B------:R-:W-:Y:S01]  /*9d60*/  IADD3 R13, PT, PT, R3, R13, RZ ;  /* 0x0000000d030d7210 */ /* 0x000fe20007ffe0ff */
[----:B0-----:R-:W-:Y:S01]  /*9d70*/  FMUL.FTZ R6, R55, R8 ;  /* 0x0000000837067220 */ /* 0x001fe20000410000 */
[----:B-1----:R-:W-:Y:S02]  /*9d80*/  FMUL.FTZ R11, R5, R10 ;  /* 0x0000000a050b7220 */ /* 0x002fe40000410000 */
[----:B------:R-:W-:-:S03]  /*9d90*/  LEA.HI.X R5, R2, UR11, R13, 0x1, P1 ;  /* 0x0000000b02057c11 */ /* 0x000fc600088f0c0d */
[----:B------:R-:W-:-:S05]  /*9da0*/  F2FP.BF16.F32.PACK_AB R11, R11, R6 ;  /* 0x000000060b0b723e */ /* 0x000fca00000010ff */
[----:B------:R2:W-:Y:S02]  /*9db0*/  STG.E desc[UR6][R4.64], R11 ;  /* 0x0000000b04007986 */ /* 0x0005e4000c101906 */
.L_x_2355:
[----:B------:R-:W-:Y:S05]  /*9dc0*/  BSYNC.RECONVERGENT B1 ;  /* 0x0000000000017941 */ /* 0x000fea0003800200 */
.L_x_2354:
        /* <DEDUP_REMOVED lines=30> */
.L_x_2357:
[----:B------:R-:W-:Y:S05]  /*9fb0*/  BSYNC.RECONVERGENT B1 ;  /* 0x0000000000017941 */ /* 0x000fea0003800200 */
.L_x_2356:
[----:B------:R-:W-:Y:S04]  /*9fc0*/  BSSY.RECONVERGENT B1, `(.L_x_2358) ;  /* 0x000001e000017945 */ /* 0x000fe80003800200 */
[----:B------:R-:W-:Y:S05]  /*9fd0*/  @P2 BRA `(.L_x_2359) ;  /* 0x0000000000702947 */ /* 0x000fea0003800000 */
[--C-:B------:R-:W-:Y:S01]  /*9fe0*/  FADD.FTZ R59, R59, -R33.reuse ;  /* 0x800000213b3b7221 */ /* 0x100fe20000010000 */
[----:B0-----:R-:W-:Y:S01]  /*9ff0*/  FADD.FTZ R3, R58, -R33 ;  /* 0x800000213a037221 */ /* 0x001fe20000010000 */
[----:B------:R-:W0:Y:S01]  /*a000*/  LDCU.64 UR8, c[0x0][0x3e0] ;  /* 0x00007c00ff0877ac */ /* 0x000e220008000a00 */
[----:B------:R-:W-:Y:S01]  /*a010*/  MOV R2, R120 ;  /* 0x0000007800027202 */ /* 0x000fe20000000f00 */
[-C--:B------:R-:W-:Y:S01]  /*a020*/  FMUL.FTZ R59, R59, R32.reuse ;  /* 0x000000203b3b7220 */ /* 0x080fe20000410000 */
[----:B------:R-:W-:Y:S01]  /*a030*/  FMUL.FTZ R3, R3, R32 ;  /* 0x0000002003037220 */ /* 0x000fe20000410000 */
[----:B------:R-:W5:Y:S02]  /*a040*/  LDCU.64 UR10, c[0x0][0x380] ;  /* 0x00007000ff0a77ac */ /* 0x000f640008000a00 */
[----:B------:R-:W-:Y:S01]  /*a050*/  FFMA.FTZ R59, R42, R59, R45 ;  /* 0x0000003b2a3b7223 */ /* 0x000fe2000001002d */
[----:B------:R-:W-:Y:S01]  /*a060*/  FFMA.FTZ R9, R43, R3, R44 ;  /* 0x000000032b097223 */ /* 0x000fe2000001002c */
[----:B------:R-:W-:-:S02]  /*a070*/  MOV R3, R123 ;  /* 0x0000007b00037202 */ /* 0x000fc40000000f00 */
[----:B------:R-:W-:Y:S01]  /*a080*/  FMUL.FTZ R0, R59, -1.4426950216293334961 ;  /* 0xbfb8aa3b3b007820 */ /* 0x000fe20000410000 */
[----:B-1234-:R-:W-:-:S05]  /*a090*/  FMUL.FTZ R4, R9, -1.4426950216293334961 ;  /* 0xbfb8aa3b09047820 */ /* 0x01efca0000410000 */
        /* <DEDUP_REMOVED lines=9> */
[----:B-----5:R-:W-:-:S04]  /*a130*/  LEA R4, P1, R2, UR10, 0x1 ;  /* 0x0000000a02047c11 */ /* 0x020fc8000f8208ff */
[----:B------:R-:W-:Y:S02]  /*a140*/  LEA.HI.X R5, R2, UR11, R47, 0x1, P1 ;  /* 0x0000000b02057c11 */ /* 0x000fe400088f0c2f */
[----:B------:R-:W0:Y:S01]  /*a150*/  MUFU.RCP R8, R8 ;  /* 0x0000000800087308 */ /* 0x000e220000001000 */
[----:B-1----:R-:W-:Y:S01]  /*a160*/  FMUL.FTZ R0, R59, R6 ;  /* 0x000000063b007220 */ /* 0x002fe20000410000 */
[----:B0-----:R-:W-:-:S05]  /*a170*/  FMUL.FTZ R9, R9, R8 ;  /* 0x0000000809097220 */ /* 0x001fca0000410000 */
[----:B------:R-:W-:-:S05]  /*a180*/  F2FP.BF16.F32.PACK_AB R9, R9, R0 ;  /* 0x000000000909723e */ /* 0x000fca00000010ff */
[----:B------:R0:W-:Y:S02]  /*a190*/  STG.E desc[UR6][R4.64], R9 ;  /* 0x0000000904007986 */ /* 0x0001e4000c101906 */
.L_x_2359:
[----:B------:R-:W-:Y:S05]  /*a1a0*/  BSYNC.RECONVERGENT B1 ;  /* 0x0000000000017941 */ /* 0x000fea0003800200 */
.L_x_2358:
        /* <DEDUP_REMOVED lines=15> */
[--C-:B------:R-:W-:Y:S01]  /*a2a0*/  FADD.FTZ R61, R61, -R33.reuse ;  /* 0x800000213d3d7221 */ /* 0x100fe20000010000 */
[----:B0-----:R-:W-:Y:S01]  /*a2b0*/  FADD.FTZ R3, R60, -R33 ;  /* 0x800000213c037221 */ /* 0x001fe20000010000 */
[----:B------:R-:W0:Y:S01]  /*a2c0*/  LDCU.64 UR8, c[0x0][0x3e0] ;  /* 0x00007c00ff0877ac */ /* 0x000e220008000a00 */
[----:B-1234-:R-:W-:Y:S01]  /*a2d0*/  MOV R4, R120 ;  /* 0x0000007800047202 */ /* 0x01efe20000000f00 */
        /* <DEDUP_REMOVED lines=24> */
.L_x_2361:
[----:B------:R-:W-:Y:S05]  /*a460*/  BSYNC.RECONVERGENT B1 ;  /* 0x0000000000017941 */ /* 0x000fea0003800200 */
.L_x_2360:
[----:B------:R-:W-:Y:S04]  /*a470*/  BSSY.RECONVERGENT B1, `(.L_x_2362) ;  /* 0x000001e000017945 */ /* 0x000fe80003800200 */
[----:B------:R-:W-:Y:S05]  /*a480*/  @P6 BRA `(.L_x_2363) ;  /* 0x0000000000706947 */ /* 0x000fea0003800000 */
[--C-:B0-----:R-:W-:Y:S01]  /*a490*/  FADD.FTZ R3, R62, -R33.reuse ;  /* 0x800000213e037221 */ /* 0x101fe20000010000 */
[----:B------:R-:W-:Y:S01]  /*a4a0*/  FADD.FTZ R63, R63, -R33 ;  /* 0x800000213f3f7221 */ /* 0x000fe20000010000 */
        /* <DEDUP_REMOVED lines=26> */
.L_x_2363:
[----:B------:R-:W-:Y:S05]  /*a650*/  BSYNC.RECONVERGENT B1 ;  /* 0x0000000000017941 */ /* 0x000fea0003800200 */
.L_x_2362:
        /* <DEDUP_REMOVED lines=30> */
.L_x_2365:
[----:B------:R-:W-:Y:S05]  /*a840*/  BSYNC.RECONVERGENT B1 ;  /* 0x0000000000017941 */ /* 0x000fea0003800200 */
.L_x_2364:
[----:B------:R-:W-:Y:S04]  /*a850*/  BSSY.RECONVERGENT B1, `(.L_x_2366) ;  /* 0x000001e000017945 */ /* 0x000fe80003800200 */
[----:B------:R-:W-:Y:S05]  /*a860*/  @P2 BRA `(.L_x_2367) ;  /* 0x0000000000702947 */ /* 0x000fea0003800000 */
[--C-:B0-----:R-:W-:Y:S01]  /*a870*/  FADD.FTZ R3, R66, -R33.reuse ;  /* 0x8000002142037221 */ /* 0x101fe20000010000 */
[----:B------:R-:W-:Y:S01]  /*a880*/  FADD.FTZ R67, R67, -R33 ;  /* 0x8000002143437221 */ /* 0x000fe20000010000 */
[----:B------:R-:W0:Y:S02]  /*a890*/  LDCU.64 UR8, c[0x0][0x3e0] ;  /* 0x00007c00ff0877ac */ /* 0x000e240008000a00 */
        /* <DEDUP_REMOVED lines=9> */
[----:B0-----:R-:W-:-:S04]  /*a930*/  IMAD R10, R89, UR8, RZ ;  /* 0x00000008590a7c24 */ /* 0x001fc8000f8e02ff */
[----:B------:R-:W-:-:S03]  /*a940*/  IMAD R5, R109, UR9, R10 ;  /* 0x000000096d057c24 */ /* 0x000fc6000f8e020a */
[----:B------:R-:W0:Y:S01]  /*a950*/  MUFU.EX2 R4, R4 ;  /* 0x0000000400047308 */ /* 0x000e220000000800 */
[----:B-1----:R-:W-:Y:S01]  /*a960*/  FADD.FTZ R6, R2, 1 ;  /* 0x3f80000002067421 */ /* 0x002fe20000010000 */
[----:B------:R-:W-:-:S06]  /*a970*/  MOV R2, R120 ;  /* 0x0000007800027202 */ /* 0x000fcc0000000f00 */
[----:B------:R-:W1:Y:S01]  /*a980*/  MUFU.RCP R6, R6 ;  /* 0x0000000600067308 */ /* 0x000e620000001000 */
[----:B------:R-:W-:-:S04]  /*a990*/  IMAD.WIDE.U32 R2, R109, UR8, R2 ;  /* 0x000000086d027c25 */ /* 0x000fc8000f8e0002 */
[----:B0-----:R-:W-:Y:S01]  /*a9a0*/  FADD.FTZ R8, R4, 1 ;  /* 0x3f80000004087421 */ /* 0x001fe20000010000 */
[----:B-----5:R-:W-:-:S05]  /*a9b0*/  LEA R4, P1, R2, UR10, 0x1 ;  /* 0x0000000a02047c11 */ /* 0x020fca000f8208ff */
[----:B------:R-:W0:Y:S01]  /*a9c0*/  MUFU.RCP R8, R8 ;  /* 0x0000000800087308 */ /* 0x000e220000001000 */
[----:B------:R-:W-:-:S04]  /*a9d0*/  IADD3 R5, PT, PT, R3, R5, RZ ;  /* 0x0000000503057210 */ /* 0x000fc80007ffe0ff */
[----:B------:R-:W-:Y:S01]  /*a9e0*/  LEA.HI.X R5, R2, UR11, R5, 0x1, P1 ;  /* 0x0000000b02057c11 */ /* 0x000fe200088f0c05 */
[----:B-1----:R-:W-:Y:S01]  /*a9f0*/  FMUL.FTZ R7, R7, R6 ;  /* 0x0000000607077220 */ /* 0x002fe20000410000 */
[----:B0-----:R-:W-:-:S05]  /*aa00*/  FMUL.FTZ R10, R67, R8 ;  /* 0x00000008430a7220 */ /* 0x001fca0000410000 */
[----:B------:R-:W-:-:S05]  /*aa10*/  F2FP.BF16.F32.PACK_AB R7, R10, R7 ;  /* 0x000000070a07723e */ /* 0x000fca00000010ff */
[----:B------:R0:W-:Y:S02]  /*aa20*/  STG.E desc[UR6][R4.64], R7 ;  /* 0x0000000704007986 */ /* 0x0001e4000c101906 */
.L_x_2367:
[----:B------:R-:W-:Y:S05]  /*aa30*/  BSYNC.RECONVERGENT B1 ;  /* 0x0000000000017941 */ /* 0x000fea0003800200 */
.L_x_2366:
        /* <DEDUP_REMOVED lines=30> */
.L_x_2369:
[----:B------:R-:W-:Y:S05]  /*ac20*/  BSYNC.RECONVERGENT B1 ;  /* 0x0000000000017941 */ /* 0x000fea0003800200 */
.L_x_2368:
        /* <DEDUP_REMOVED lines=30> */
.L_x_2371:
[----:B------:R-:W-:Y:S05]  /*ae10*/  BSYNC.RECONVERGENT B1 ;  /* 0x0000000000017941 */ /* 0x000fea0003800200 */
.L_x_2370:
[----:B------:R-:W-:Y:S01]  /*ae20*/  ISETP.GE.U32.AND P5, PT, R107, UR4, PT ;  /* 0x000000046b007c0c */ /* 0x000fe2000bfa6070 */
[----:B------:R-:W-:Y:S01]  /*ae30*/  BSSY.RECONVERGENT B1, `(.L_x_2372) ;  /* 0x000002c000017945 */ /* 0x000fe20003800200 */
[----:B01234-:R-:W-:Y:S02]  /*ae40*/  SHF.R.S32.HI R5, RZ, 0x1f, R35 ;  /* 0x0000001fff057819 */ /* 0x01ffe40000011423 */
        /* <DEDUP_REMOVED lines=14> */
[--C-:B------:R-:W-:Y:S01]  /*af30*/  FADD.FTZ R73, R73, -R33.reuse ;  /* 0x8000002149497221 */ /* 0x100fe20000010000 */
[----:B------:R-:W-:Y:S01]  /*af40*/  FADD.FTZ R3, R72, -R33 ;  /* 0x8000002148037221 */ /* 0x000fe20000010000 */
        /* <DEDUP_REMOVED lines=26> */
.L_x_2373:
[----:B------:R-:W-:Y:S05]  /*b0f0*/  BSYNC.RECONVERGENT B1 ;  /* 0x0000000000017941 */ /* 0x000fea0003800200 */
.L_x_2372:
        /* <DEDUP_REMOVED lines=14> */
[----:B-1----:R-:W-:-:S04]  /*b1e0*/  IMAD R7, R86, UR8, RZ ;  /* 0x0000000856077c24 */ /* 0x002fc8000f8e02ff */
[----:B------:R-:W-:-:S03]  /*b1f0*/  IMAD R7, R106, UR9, R7 ;  /* 0x000000096a077c24 */ /* 0x000fc6000f8e0207 */
[----:B------:R-:W1:Y:S01]  /*b200*/  MUFU.EX2 R6, R6 ;  /* 0x0000000600067308 */ /* 0x000e620000000800 */
[----:B0-----:R-:W-:Y:S01]  /*b210*/  FADD.FTZ R9, R2, 1 ;  /* 0x3f80000002097421 */ /* 0x001fe20000010000 */
[----:B------:R-:W-:-:S06]  /*b220*/  MOV R2, R120 ;  /* 0x0000007800027202 */ /* 0x000fcc0000000f00 */
[----:B------:R-:W0:Y:S01]  /*b230*/  MUFU.RCP R9, R9 ;  /* 0x0000000900097308 */ /* 0x000e220000001000 */
[----:B------:R-:W-:-:S04]  /*b240*/  IMAD.WIDE.U32 R2, R106, UR8, R2 ;  /* 0x000000086a027c25 */ /* 0x000fc8000f8e0002 */
[----:B-1----:R-:W-:Y:S01]  /*b250*/  FADD.FTZ R11, R6, 1 ;  /* 0x3f800000060b7421 */ /* 0x002fe20000010000 */
[----:B--2---:R-:W-:-:S05]  /*b260*/  LEA R6, P2, R2, UR10, 0x1 ;  /* 0x0000000a02067c11 */ /* 0x004fca000f8408ff */
[----:B------:R-:W1:Y:S01]  /*b270*/  MUFU.RCP R11, R11 ;  /* 0x0000000b000b7308 */ /* 0x000e620000001000 */
[----:B------:R-:W-:-:S04]  /*b280*/  IADD3 R7, PT, PT, R3, R7, RZ ;  /* 0x0000000703077210 */ /* 0x000fc80007ffe0ff */
[----:B------:R-:W-:Y:S01]  /*b290*/  LEA.HI.X R7, R2, UR11, R7, 0x1, P2 ;  /* 0x0000000b02077c11 */ /* 0x000fe200090f0c07 */
[----:B0-----:R-:W-:Y:S01]  /*b2a0*/  FMUL.FTZ R10, R10, R9 ;  /* 0x000000090a0a7220 */ /* 0x001fe20000410000 */
[----:B-1----:R-:W-:-:S05]  /*b2b0*/  FMUL.FTZ R13, R12, R11 ;  /* 0x0000000b0c0d7220 */ /* 0x002fca0000410000 */
[----:B------:R-:W-:-:S05]  /*b2c0*/  F2FP.BF16.F32.PACK_AB R13, R13, R10 ;  /* 0x0000000a0d0d723e */ /* 0x000fca00000010ff */
[----:B------:R1:W-:Y:S02]  /*b2d0*/  STG.E desc[UR6][R6.64], R13 ;  /* 0x0000000d06007986 */ /* 0x0003e4000c101906 */
.L_x_2375:
[----:B------:R-:W-:Y:S05]  /*b2e0*/  BSYNC.RECONVERGENT B1 ;  /* 0x0000000000017941 */ /* 0x000fea0003800200 */
.L_x_2374:
[----:B------:R-:W-:Y:S04]  /*b2f0*/  BSSY.RECONVERGENT B1, `(.L_x_2376) ;  /* 0x000001e000017945 */ /* 0x000fe80003800200 */
[----:B------:R-:W-:Y:S05]  /*b300*/  @P1 BRA `(.L_x_2377) ;  /* 0x0000000000701947 */ /* 0x000fea0003800000 */
[--C-:B------:R-:W-:Y:S01]  /*b310*/  FADD.FTZ R3, R76, -R33.reuse ;  /* 0x800000214c037221 */ /* 0x100fe20000010000 */
[----:B------:R-:W-:Y:S01]  /*b320*/  FADD.FTZ R77, R77, -R33 ;  /* 0x800000214d4d7221 */ /* 0x000fe20000010000 */
        /* <DEDUP_REMOVED lines=18> */
[----:B---3--:R-:W-:-:S05]  /*b450*/  LEA R6, P1, R2, UR10, 0x1 ;  /* 0x0000000a02067c11 */ /* 0x008fca000f8208ff */
[----:B------:R-:W1:Y:S01]  /*b460*/  MUFU.RCP R10, R10 ;  /* 0x0000000a000a7308 */ /* 0x000e620000001000 */
[----:B------:R-:W-:-:S04]  /*b470*/  IADD3 R7, PT, PT, R3, R7, RZ ;  /* 0x0000000703077210 */ /* 0x000fc80007ffe0ff */
[----:B------:R-:W-:Y:S01]  /*b480*/  LEA.HI.X R7, R2, UR11, R7, 0x1, P1 ;  /* 0x0000000b02077c11 */ /* 0x000fe200088f0c07 */
[----:B0-----:R-:W-:Y:S01]  /*b490*/  FMUL.FTZ R0, R12, R9 ;  /* 0x000000090c007220 */ /* 0x001fe20000410000 */
[----:B-1----:R-:W-:-:S05]  /*b4a0*/  FMUL.FTZ R11, R77, R10 ;  /* 0x0000000a4d0b7220 */ /* 0x002fca0000410000 */
[----:B------:R-:W-:-:S05]  /*b4b0*/  F2FP.BF16.F32.PACK_AB R11, R11, R0 ;  /* 0x000000000b0b723e */ /* 0x000fca00000010ff */
[----:B------:R2:W-:Y:S02]  /*b4c0*/  STG.E desc[UR6][R6.64], R11 ;  /* 0x0000000b06007986 */ /* 0x0005e4000c101906 */
.L_x_2377:
[----:B------:R-:W-:Y:S05]  /*b4d0*/  BSYNC.RECONVERGENT B1 ;  /* 0x0000000000017941 */ /* 0x000fea0003800200 */
.L_x_2376:
        /* <DEDUP_REMOVED lines=8> */
[----:B------:R-:W4:Y:S02]  /*b560*/  LDCU.64 UR10, c[0x0][0x380] ;  /* 0x00007000ff0a77ac */ /* 0x000f240008000a00 */
[----:B------:R-:W-:Y:S01]  /*b570*/  FFMA.FTZ R79, R42, R79, R45 ;  /* 0x0000004f2a4f7223 */ /* 0x000fe2000001002d */
[----:B------:R-:W-:Y:S01]  /*b580*/  FFMA.FTZ R10, R43, R3, R44 ;  /* 0x000000032b0a7223 */ /* 0x000fe2000001002c */
[----:B------:R-:W-:-:S02]  /*b590*/  MOV R3, R123 ;  /* 0x0000007b00037202 */ /* 0x000fc40000000f00 */
[----:B------:R-:W-:Y:S01]  /*b5a0*/  FMUL.FTZ R0, R79, -1.4426950216293334961 ;  /* 0xbfb8aa3b4f007820 */ /* 0x000fe20000410000 */
[----:B012---:R-:W-:-:S05]  /*b5b0*/  FMUL.FTZ R6, R10, -1.4426950216293334961 ;  /* 0xbfb8aa3b0a067820 */ /* 0x007fca0000410000 */
        /* <DEDUP_REMOVED lines=9> */
[----:B----4-:R-:W-:-:S04]  /*b650*/  LEA R6, P1, R2, UR10, 0x1 ;  /* 0x0000000a02067c11 */ /* 0x010fc8000f8208ff */
[----:B------:R-:W-:Y:S02]  /*b660*/  LEA.HI.X R7, R2, UR11, R35, 0x1, P1 ;  /* 0x0000000b02077c11 */ /* 0x000fe400088f0c23 */
[----:B------:R-:W1:Y:S01]  /*b670*/  MUFU.RCP R9, R9 ;  /* 0x0000000900097308 */ /* 0x000e620000001000 */
[----:B0-----:R-:W-:Y:S01]  /*b680*/  FMUL.FTZ R0, R79, R8 ;  /* 0x000000084f007220 */ /* 0x001fe20000410000 */
[----:B-1----:R-:W-:-:S05]  /*b690*/  FMUL.FTZ R5, R10, R9 ;  /* 0x000000090a057220 */ /* 0x002fca0000410000 */
[----:B------:R-:W-:-:S05]  /*b6a0*/  F2FP.BF16.F32.PACK_AB R5, R5, R0 ;  /* 0x000000000505723e */ /* 0x000fca00000010ff */
[----:B------:R3:W-:Y:S02]  /*b6b0*/  STG.E desc[UR6][R6.64], R5 ;  /* 0x0000000506007986 */ /* 0x0007e4000c101906 */
.L_x_2379:
[----:B------:R-:W-:Y:S05]  /*b6c0*/  BSYNC.RECONVERGENT B1 ;  /* 0x0000000000017941 */ /* 0x000fea0003800200 */
.L_x_2378:
        /* <DEDUP_REMOVED lines=13> */
[----:B---3--:R-:W-:-:S05]  /*b7a0*/  FMUL.FTZ R5, R8, -1.4426950216293334961 ;  /* 0xbfb8aa3b08057820 */ /* 0x008fca0000410000 */
[----:B------:R-:W0:Y:S01]  /*b7b0*/  MUFU.EX2 R0, R0 ;  /* 0x0000000000007308 */ /* 0x000e220000000800 */
[----:B----4-:R-:W-:Y:S02]  /*b7c0*/  IMAD R9, R4, UR8, RZ ;  /* 0x0000000804097c24 */ /* 0x010fe4000f8e02ff */
[----:B------:R-:W-:-:S05]  /*b7d0*/  IMAD.WIDE.U32 R2, R34, UR8, R2 ;  /* 0x0000000822027c25 */ /* 0x000fca000f8e0002 */
[----:B------:R-:W3:Y:S01]  /*b7e0*/  MUFU.EX2 R5, R5 ;  /* 0x0000000500057308 */ /* 0x000ee20000000800 */
[----:B--2---:R-:W-:Y:S01]  /*b7f0*/  IMAD R11, R34, UR9, R9 ;  /* 0x00000009220b7c24 */ /* 0x004fe2000f8e0209 */
[----:B-----5:R-:W-:-:S04]  /*b800*/  LEA R4, P1, R2, UR10, 0x1 ;  /* 0x0000000a02047c11 */ /* 0x020fc8000f8208ff */
[----:B------:R-:W-:Y:S01]  /*b810*/  IADD3 R11, PT, PT, R3, R11, RZ ;  /* 0x0000000b030b7210 */ /* 0x000fe20007ffe0ff */
[----:B01----:R-:W-:-:S06]  /*b820*/  FADD.FTZ R6, R0, 1 ;  /* 0x3f80000000067421 */ /* 0x003fcc0000010000 */
[----:B------:R-:W0:Y:S01]  /*b830*/  MUFU.RCP R6, R6 ;  /* 0x0000000600067308 */ /* 0x000e220000001000 */
[----:B---3--:R-:W-:Y:S01]  /*b840*/  FADD.FTZ R7, R5, 1 ;  /* 0x3f80000005077421 */ /* 0x008fe20000010000 */
[----:B------:R-:W-:-:S06]  /*b850*/  LEA.HI.X R5, R2, UR11, R11, 0x1, P1 ;  /* 0x0000000b02057c11 */ /* 0x000fcc00088f0c0b */
[----:B------:R-:W1:Y:S01]  /*b860*/  MUFU.RCP R7, R7 ;  /* 0x0000000700077308 */ /* 0x000e620000001000 */
[----:B0-----:R-:W-:Y:S01]  /*b870*/  FMUL.FTZ R0, R81, R6 ;  /* 0x0000000651007220 */ /* 0x001fe20000410000 */
[----:B-1----:R-:W-:-:S05]  /*b880*/  FMUL.FTZ R9, R8, R7 ;  /* 0x0000000708097220 */ /* 0x002fca0000410000 */
[----:B------:R-:W-:-:S05]  /*b890*/  F2FP.BF16.F32.PACK_AB R9, R9, R0 ;  /* 0x000000000909723e */ /* 0x000fca00000010ff */
[----:B------:R4:W-:Y:S02]  /*b8a0*/  STG.E desc[UR6][R4.64], R9 ;  /* 0x0000000904007986 */ /* 0x0009e4000c101906 */
.L_x_2381:
[----:B------:R-:W-:Y:S05]  /*b8b0*/  BSYNC.RECONVERGENT B1 ;  /* 0x0000000000017941 */ /* 0x000fea0003800200 */
.L_x_2380:
[----:B------:R-:W-:Y:S05]  /*b8c0*/  @P4 BRA `(.L_x_2319) ;  /* 0x00000000006c4947 */ /* 0x000fea0003800000 */
[--C-:B------:R-:W-:Y:S01]  /*b8d0*/  FADD.FTZ R83, R83, -R33.reuse ;  /* 0x8000002153537221 */ /* 0x100fe20000010000 */
[----:B------:R-:W-:Y:S01]  /*b8e0*/  FADD.FTZ R33, R82, -R33 ;  /* 0x8000002152217221 */ /* 0x000fe20000010000 */
[----:B------:R-:W0:Y:S01]  /*b8f0*/  LDCU.64 UR4, c[0x0][0x3e0] ;  /* 0x00007c00ff0477ac */ /* 0x000e220008000a00 */
[----:B------:R-:W-:Y:S01]  /*b900*/  MOV R121, R123 ;  /* 0x0000007b00797202 */ /* 0x000fe20000000f00 */
[-C--:B------:R-:W-:Y:S01]  /*b910*/  FMUL.FTZ R83, R83, R32.reuse ;  /* 0x0000002053537220 */ /* 0x080fe20000410000 */
[----:B------:R-:W-:Y:S01]  /*b920*/  FMUL.FTZ R33, R33, R32 ;  /* 0x0000002021217220 */ /* 0x000fe20000410000 */
[----:B------:R-:W5:Y:S02]  /*b930*/  LDCU.64 UR8, c[0x0][0x380] ;  /* 0x00007000ff0877ac */ /* 0x000f640008000a00 */
[----:B------:R-:W-:Y:S01]  /*b940*/  FFMA.FTZ R83, R42, R83, R45 ;  /* 0x000000532a537223 */ /* 0x000fe2000001002d */
[----:B------:R-:W-:-:S03]  /*b950*/  FFMA.FTZ R44, R43, R33, R44 ;  /* 0x000000212b2c7223 */ /* 0x000fc6000001002c */
[----:B------:R-:W-:Y:S01]  /*b960*/  FMUL.FTZ R0, R83, -1.4426950216293334961 ;  /* 0xbfb8aa3b53007820 */ /* 0x000fe20000410000 */
[----:B------:R-:W-:-:S05]  /*b970*/  FMUL.FTZ R2, R44, -1.4426950216293334961 ;  /* 0xbfb8aa3b2c027820 */ /* 0x000fca0000410000 */
[----:B------:R-:W4:Y:S01]  /*b980*/  MUFU.EX2 R0, R0 ;  /* 0x0000000000007308 */ /* 0x000f220000000800 */
[----:B0123--:R-:W-:Y:S02]  /*b990*/  IMAD R6, R85, UR4, RZ ;  /* 0x0000000455067c24 */ /* 0x00ffe4000f8e02ff */
[----:B------:R-:W-:-:S05]  /*b9a0*/  IMAD.WIDE.U32 R120, R105, UR4, R120 ;  /* 0x0000000469787c25 */ /* 0x000fca000f8e0078 */
[----:B------:R-:W0:Y:S01]  /*b9b0*/  MUFU.EX2 R2, R2 ;  /* 0x0000000200027308 */ /* 0x000e220000000800 */
[----:B------:R-:W-:-:S05]  /*b9c0*/  IMAD R3, R105, UR5, R6 ;  /* 0x0000000569037c24 */ /* 0x000fca000f8e0206 */
[----:B------:R-:W-:Y:S01]  /*b9d0*/  IADD3 R3, PT, PT, R121, R3, RZ ;  /* 0x0000000379037210 */ /* 0x000fe20007ffe0ff */
[----:B----4-:R-:W-:-:S06]  /*b9e0*/  FADD.FTZ R4, R0, 1 ;  /* 0x3f80000000047421 */ /* 0x010fcc0000010000 */
        /* <DEDUP_REMOVED lines=9> */
.L_x_2319:
[----:B------:R-:W-:Y:S05]  /*ba80*/  BSYNC.RECONVERGENT B0 ;  /* 0x0000000000007941 */ /* 0x000fea0003800200 */
.L_x_2255:
        /* <DEDUP_REMOVED lines=8> */
.L_x_2383:
        /* <DEDUP_REMOVED lines=15> */
.L_x_4922:


//--------------------- .text._Z35group_norm_nhwc_fwd_one_pass_kernelI11Bf16IOBf16WLi512ELi112ELi448EEv26Group_norm_nhwc_fwd_params --------------------------
	.section	.text._Z35group_norm_nhwc_fwd_one_pass_kernelI11Bf16IOBf16WLi512ELi112ELi448EEv26Group_norm_nhwc_fwd_params,"ax",@progbits
	.align	128
        .global         _Z35group_norm_nhwc_fwd_one_pass_kernelI11Bf16IOBf16WLi512ELi112ELi448EEv26Group_norm_nhwc_fwd_params
        .type           _Z35group_norm_nhwc_fwd_one_pass_kernelI11Bf16IOBf16WLi512ELi112ELi448EEv26Group_norm_nhwc_fwd_params,@function
        .size           _Z35group_norm_nhwc_fwd_one_pass_kernelI11Bf16IOBf16WLi512ELi112ELi448EEv26Group_norm_nhwc_fwd_params,(.L_x_4923 - _Z35group_norm_nhwc_fwd_one_pass_kernelI11Bf16IOBf16WLi512ELi112ELi448EEv26Group_norm_nhwc_fwd_params)
        .other          _Z35group_norm_nhwc_fwd_one_pass_kernelI11Bf16IOBf16WLi512ELi112ELi448EEv26Group_norm_nhwc_fwd_params,@"STO_CUDA_ENTRY STV_DEFAULT"
_Z35group_norm_nhwc_fwd_one_pass_kernelI11Bf16IOBf16WLi512ELi112ELi448EEv26Group_norm_nhwc_fwd_params:
.text._Z35group_norm_nhwc_fwd_one_pass_kernelI11Bf16IOBf16WLi512ELi112ELi448EEv26Group_norm_nhwc_fwd_params:
        /* <DEDUP_REMOVED lines=36> */
.L_x_2421:
[----:B0-----:R-:W0:Y:S01]  /*0240*/  LDCU UR12, c[0x0][0x3f8] ;  /* 0x00007f00ff0c77ac */ /* 0x001e220008000800 */
[----:B------:R-:W-:Y:S01]  /*0250*/  IABS R7, UR9 ;  /* 0x0000000900077c13 */ /* 0x000fe20008000000 */
[C---:B------:R-:W-:Y:S01]  /*0260*/  VIADD R27, R0.reuse, 0x8 ;  /* 0x00000008001b7836 */ /* 0x040fe20000000000 */
[----:B-1----:R-:W1:Y:S01]  /*0270*/  @!P0 LDC.64 R38, c[0x0][0x3e0] ;  /* 0x0000f800ff268b82 */ /* 0x002e620000000a00 */
[----:B------:R-:W-:Y:S01]  /*0280*/  UMOV UR6, URZ ;  /* 0x000000ff00067c82 */ /* 0x000fe20008000000 */
[----:B------:R-:W-:Y:S01]  /*0290*/  R2UR UR10, R7 ;  /* 0x00000000070a72ca */ /* 0x000fe200000e0000 */
[----:B--2---:R-:W2:Y:S01]  /*02a0*/  LDCU.64 UR16, c[0x0][0x3e8] ;  /* 0x00007d00ff1077ac */ /* 0x004ea20008000a00 */
[----:B------:R-:W-:Y:S01]  /*02b0*/  SHF.R.S32.HI R31, RZ, 0x1f, R27 ;  /* 0x0000001fff1f7819 */ /* 0x000fe2000001141b */
[C---:B------:R-:W-:Y:S01]  /*02c0*/  VIADD R21, R0.reuse, 0x18 ;  /* 0x0000001800157836 */ /* 0x040fe20000000000 */
[----:B------:R-:W-:Y:S01]  /*02d0*/  IADD3 R29, PT, PT, R0, 0x10, RZ ;  /* 0x00000010001d7810 */ /* 0x000fe20007ffe0ff */
[----:B---3--:R-:W3:Y:S01]  /*02e0*/  LDCU.64 UR14, c[0x0][0x3f0] ;  /* 0x00007e00ff0e77ac */ /* 0x008ee20008000a00 */
[----:B------:R-:W4:Y:S01]  /*02f0*/  @!P0 LDC.64 R40, c[0x0][0x390] ;  /* 0x0000e400ff288b82 */ /* 0x000f220000000a00 */
[----:B------:R-:W-:-:S02]  /*0300*/  @!P0 SHF.R.S32.HI R9, RZ, 0x1f, R0 ;  /* 0x0000001fff098819 */ /* 0x000fc40000011400 */
[----:B------:R-:W-:Y:S02]  /*0310*/  SHF.R.S32.HI R33, RZ, 0x1f, R29 ;  /* 0x0000001fff217819 */ /* 0x000fe4000001141d */
[----:B------:R-:W-:Y:S01]  /*0320*/  SHF.R.S32.HI R35, RZ, 0x1f, R21 ;  /* 0x0000001fff237819 */ /* 0x000fe20000011415 */
[----:B0-----:R-:W-:Y:S01]  /*0330*/  IMAD.U32 R5, RZ, RZ, UR12 ;  /* 0x0000000cff057e24 */ /* 0x001fe2000f8e00ff */
[----:B------:R-:W-:Y:S01]  /*0340*/  UISETP.NE.AND UP1, UPT, UR12, URZ, UPT ;  /* 0x000000ff0c00728c */ /* 0x000fe2000bf25270 */
[----:B------:R-:W-:Y:S02]  /*0350*/  LOP3.LUT R4, R4, 0xfffffffd, RZ, 0xc0, !PT ;  /* 0xfffffffd04047812 */ /* 0x000fe400078ec0ff */
[----:B------:R-:W-:Y:S02]  /*0360*/  LOP3.LUT R2, R2, 0xfeffffff, RZ, 0xc0, !PT ;  /* 0xfeffffff02027812 */ /* 0x000fe400078ec0ff */
[----:B------:R-:W-:Y:S02]  /*0370*/  IABS R5, R5 ;  /* 0x0000000500057213 */ /* 0x000fe40000000000 */
[----:B--2---:R-:W-:Y:S01]  /*0380*/  ISETP.GE.U32.AND P1, PT, R27, UR16, PT ;  /* 0x000000101b007c0c */ /* 0x004fe2000bf26070 */
[----:B-1----:R-:W-:Y:S01]  /*0390*/  @!P0 IMAD R8, R9, R38, RZ ;  /* 0x0000002609088224 */ /* 0x002fe200078e02ff */
[----:B------:R-:W-:Y:S01]  /*03a0*/  R2UR UR11, R5 ;  /* 0x00000000050b72ca */ /* 0x000fe200000e0000 */
[----:B---3--:R-:W-:Y:S01]  /*03b0*/  IMAD.U32 R11, RZ, RZ, UR14 ;  /* 0x0000000eff0b7e24 */ /* 0x008fe2000f8e00ff */
[----:B------:R-:W-:Y:S01]  /*03c0*/  ISETP.GE.AND.EX P6, PT, R31, UR17, PT, P1 ;  /* 0x000000111f007c0c */ /* 0x000fe2000bfc6310 */
[----:B------:R-:W-:Y:S01]  /*03d0*/  @!P0 IMAD R39, R0, R39, R8 ;  /* 0x0000002700278224 */ /* 0x000fe200078e0208 */
[----:B------:R-:W-:-:S02]  /*03e0*/  ISETP.GE.U32.AND P2, PT, R29, UR16, PT ;  /* 0x000000101d007c0c */ /* 0x000fc4000bf46070 */
[----:B------:R-:W-:Y:S02]  /*03f0*/  ISETP.GE.U32.AND P1, PT, R21, UR16, PT ;  /* 0x0000001015007c0c */ /* 0x000fe4000bf26070 */
[----:B------:R-:W-:Y:S02]  /*0400*/  ISETP.GE.AND.EX P5, PT, R33, UR17, PT, P2 ;  /* 0x0000001121007c0c */ /* 0x000fe4000bfa6320 */
[----:B------:R-:W-:Y:S02]  /*0410*/  ISETP.GE.AND.EX P4, PT, R35, UR17, PT, P1 ;  /* 0x0000001123007c0c */ /* 0x000fe4000bf86310 */
[----:B------:R-:W-:Y:S01]  /*0420*/  @P0 LOP3.LUT R4, R4, 0x2, RZ, 0xfc, !PT ;  /* 0x0000000204040812 */ /* 0x000fe200078efcff */
[----:B------:R-:W0:Y:S01]  /*0430*/  I2F.RP R5, UR11 ;  /* 0x0000000b00057d06 */ /* 0x000e220008209400 */
[----:B------:R-:W-:Y:S01]  /*0440*/  LOP3.LUT R3, R3, 0x7fffffff, RZ, 0xc0, !PT ;  /* 0x7fffffff03037812 */ /* 0x000fe200078ec0ff */
        /* <DEDUP_REMOVED lines=10> */
[----:B-----5:R-:W2:Y:S01]  /*04f0*/  @!P4 LDC.64 R14, c[0x0][0x3e0] ;  /* 0x0000f800ff0ecb82 */ /* 0x020ea20000000a00 */
[----:B-1----:R-:W-:-:S04]  /*0500*/  @!P6 IMAD R26, R31, R22, RZ ;  /* 0x000000161f1ae224 */ /* 0x002fc800078e02ff */
[----:B------:R-:W-:Y:S02]  /*0510*/  @!P6 IMAD R31, R27, R23, R26 ;  /* 0x000000171b1fe224 */ /* 0x000fe400078e021a */
[----:B0-----:R-:W-:Y:S01]  /*0520*/  VIADD R6, R5, 0xffffffe ;  /* 0x0ffffffe05067836 */ /* 0x001fe20000000000 */
[----:B------:R-:W0:Y:S01]  /*0530*/  @!P5 LDC.64 R12, c[0x0][0x390] ;  /* 0x0000e400ff0cdb82 */ /* 0x000e220000000a00 */
[----:B------:R-:W-:-:S04]  /*0540*/  VIADD R5, R0, 0x20 ;  /* 0x0000002000057836 */ /* 0x000fc80000000000 */
[----:B------:R-:W1:Y:S01]  /*0550*/  F2I.FTZ.U32.TRUNC.NTZ R6, R6 ;  /* 0x0000000600067305 */ /* 0x000e62000021f000 */
[----:B------:R-:W-:Y:S02]  /*0560*/  SHF.R.S32.HI R37, RZ, 0x1f, R5 ;  /* 0x0000001fff257819 */ /* 0x000fe40000011405 */
[----:B------:R-:W0:Y:S01]  /*0570*/  @!P4 LDC.64 R68, c[0x0][0x390] ;  /* 0x0000e400ff44cb82 */ /* 0x000e220000000a00 */
[----:B-1----:R-:W-:-:S13]  /*0580*/  R2UR UR7, R6 ;  /* 0x00000000060772ca */ /* 0x002fda00000e0000 */
        /* <DEDUP_REMOVED lines=30> */
[----:B------:R-:W-:-:S06]  /*0770*/  @!P0 IMAD.WIDE.U32 R24, R0, R38, R8 ;  /* 0x0000002600188225 */ /* 0x000fcc00078e0008 */
[----:B------:R-:W1:Y:S01]  /*0780*/  @!P3 LDC.64 R10, c[0x0][0x3e0] ;  /* 0x0000f800ff0abb82 */ /* 0x000e620000000a00 */
[----:B------:R-:W-:Y:S01]  /*0790*/  @!P0 IMAD.IADD R20, R25, 0x1, R39 ;  /* 0x0000000119148824 */ /* 0x000fe200078e0227 */
[----:B----4-:R-:W-:Y:S01]  /*07a0*/  @!P0 LEA R28, P1, R24, R40, 0x1 ;  /* 0x00000028181c8211 */ /* 0x010fe200078208ff */
[----:B------:R-:W-:Y:S01]  /*07b0*/  @!P6 IMAD.MOV.U32 R25, RZ, RZ, R9 ;  /* 0x000000ffff19e224 */ /* 0x000fe200078e0009 */
[----:B------:R-:W-:Y:S02]  /*07c0*/  @P3 LOP3.LUT R2, R2, 0x200000, RZ, 0xfc, !PT ;  /* 0x0020000002023812 */ /* 0x000fe400078efcff */
[----:B------:R-:W-:Y:S01]  /*07d0*/  @!P0 LEA.HI.X R20, R24, R41, R20, 0x1, P1 ;  /* 0x0000002918148211 */ /* 0x000fe200008f0c14 */
[----:B------:R-:W-:Y:S01]  /*07e0*/  @!P0 STL [R1+0x17c], R28 ;  /* 0x00017c1c01008387 */ /* 0x000fe20000100800 */
[----:B------:R-:W-:Y:S01]  /*07f0*/  @!P6 MOV R24, R6 ;  /* 0x000000060018e202 */ /* 0x000fe20000000f00 */
[----:B------:R-:W4:Y:S01]  /*0800*/  @!P3 LDC.64 R66, c[0x0][0x390] ;  /* 0x0000e400ff42bb82 */ /* 0x000f220000000a00 */
[----:B------:R-:W-:Y:S01]  /*0810*/  LOP3.LUT R2, R2, 0xffefffff, RZ, 0xc0, !PT ;  /* 0xffefffff02027812 */ /* 0x000fe200078ec0ff */
[----:B------:R2:W-:Y:S02]  /*0820*/  @!P0 STL [R1+0x178], R20 ;  /* 0x0001781401008387 */ /* 0x0005e40000100800 */
[----:B------:R-:W-:-:S04]  /*0830*/  @!P6 IMAD.WIDE.U32 R22, R27, R22, R24 ;  /* 0x000000161b16e225 */ /* 0x000fc800078e0018 */
[----:B------:R-:W-:Y:S01]  /*0840*/  @!P5 IMAD.MOV.U32 R24, RZ, RZ, R6 ;  /* 0x000000ffff18d224 */ /* 0x000fe200078e0006 */
[----:B---3--:R-:W-:Y:S01]  /*0850*/  @!P6 LEA R38, P1, R22, R16, 0x1 ;  /* 0x000000101626e211 */ /* 0x008fe200078208ff */
[----:B------:R-:W-:Y:S02]  /*0860*/  @!P5 IMAD.MOV.U32 R25, RZ, RZ, R9 ;  /* 0x000000ffff19d224 */ /* 0x000fe400078e0009 */
[----:B--2---:R-:W-:Y:S02]  /*0870*/  @!P5 IMAD R20, R33, R18, RZ ;  /* 0x000000122114d224 */ /* 0x004fe400078e02ff */
[----:B------:R-:W-:Y:S02]  /*0880*/  @!P4 IMAD R16, R35, R14, RZ ;  /* 0x0000000e2310c224 */ /* 0x000fe400078e02ff */
[----:B------:R-:W-:Y:S01]  /*0890*/  @!P5 IMAD R27, R29, R19, R20 ;  /* 0x000000131d1bd224 */ /* 0x000fe200078e0214 */
[----:B------:R-:W-:Y:S01]  /*08a0*/  @!P6 IADD3 R20, PT, PT, R23, R31, RZ ;  /* 0x0000001f1714e210 */ /* 0x000fe20007ffe0ff */
[----:B------:R-:W-:-:S03]  /*08b0*/  @!P5 IMAD.WIDE.U32 R18, R29, R18, R24 ;  /* 0x000000121d12d225 */ /* 0x000fc600078e0018 */
[----:B------:R-:W-:Y:S01]  /*08c0*/  @!P6 LEA.HI.X R39, R22, R17, R20, 0x1, P1 ;  /* 0x000000111627e211 */ /* 0x000fe200008f0c14 */
[----:B------:R-:W-:Y:S01]  /*08d0*/  @!P4 IMAD R23, R21, R15, R16 ;  /* 0x0000000f1517c224 */ /* 0x000fe200078e0210 */
[C---:B0-----:R-:W-:Y:S01]  /*08e0*/  @!P5 LEA R24, P1, R18.reuse, R12, 0x1 ;  /* 0x0000000c1218d211 */ /* 0x041fe200078208ff */
[----:B------:R-:W-:Y:S02]  /*08f0*/  @!P4 IMAD.MOV.U32 R16, RZ, RZ, R6 ;  /* 0x000000ffff10c224 */ /* 0x000fe400078e0006 */
[----:B------:R-:W-:Y:S01]  /*0900*/  @!P4 IMAD.MOV.U32 R17, RZ, RZ, R9 ;  /* 0x000000ffff11c224 */ /* 0x000fe200078e0009 */
[----:B------:R-:W-:Y:S01]  /*0910*/  @!P6 STL.64 [R1+0x120], R38 ;  /* 0x000120260100e387 */ /* 0x000fe20000100a00 */
[----:B------:R-:W-:Y:S02]  /*0920*/  @!P5 IMAD.IADD R19, R19, 0x1, R27 ;  /* 0x000000011313d824 */ /* 0x000fe400078e021b */
[----:B-1----:R-:W-:Y:S02]  /*0930*/  @!P3 IMAD R12, R37, R10, RZ ;  /* 0x0000000a250cb224 */ /* 0x002fe400078e02ff */
[----:B------:R-:W-:Y:S01]  /*0940*/  @!P4 IMAD.WIDE.U32 R14, R21, R14, R16 ;  /* 0x0000000e150ec225 */ /* 0x000fe200078e0010 */
[----:B------:R-:W-:-:S03]  /*0950*/  @!P5 LEA.HI.X R25, R18, R13, R19, 0x1, P1 ;  /* 0x0000000d1219d211 */ /* 0x000fc600008f0c13 */
[C---:B------:R-:W-:Y:S01]  /*0960*/  @!P3 IMAD R17, R5.reuse, R11, R12 ;  /* 0x0000000b0511b224 */ /* 0x040fe200078e020c */
[----:B------:R-:W-:Y:S01]  /*0970*/  @!P3 MOV R12, R6 ;  /* 0x00000006000cb202 */ /* 0x000fe20000000f00 */
[----:B------:R-:W-:Y:S01]  /*0980*/  @!P3 IMAD.MOV.U32 R13, RZ, RZ, R9 ;  /* 0x000000ffff0db224 */ /* 0x000fe200078e0009 */
[----:B------:R-:W-:Y:S01]  /*0990*/  @!P4 LEA R68, P1, R14, R68, 0x1 ;  /* 0x000000440e44c211 */ /* 0x000fe200078208ff */
[----:B------:R-:W-:Y:S02]  /*09a0*/  @!P5 STL.64 [R1+0x110], R24 ;  /* 0x000110180100d387 */ /* 0x000fe40000100a00 */
[----:B------:R-:W-:-:S04]  /*09b0*/  @!P3 IMAD.WIDE.U32 R10, R5, R10, R12 ;  /* 0x0000000a050ab225 */ /* 0x000fc800078e000c */
[----:B------:R-:W-:Y:S02]  /*09c0*/  @!P4 IMAD.IADD R5, R15, 0x1, R23 ;  /* 0x000000010f05c824 */ /* 0x000fe400078e0217 */
[----:B------:R-:W-:-:S03]  /*09d0*/  @!P3 IMAD.IADD R11, R11, 0x1, R17 ;  /* 0x000000010b0bb824 */ /* 0x000fc600078e0211 */
[----:B------:R-:W-:Y:S02]  /*09e0*/  @!P4 LEA.HI.X R69, R14, R69, R5, 0x1, P1 ;  /* 0x000000450e45c211 */ /* 0x000fe400008f0c05 */
[----:B----4-:R-:W-:Y:S02]  /*09f0*/  @!P3 LEA R66, P1, R10, R66, 0x1 ;  /* 0x000000420a42b211 */ /* 0x010fe400078208ff */
        /* <DEDUP_REMOVED lines=51> */
[----:B------:R-:W-:-:S05]  /*0d30*/  @!P0 IMAD.WIDE.U32 R10, R5, R12, R10 ;  /* 0x0000000c050a8225 */ /* 0x000fca00078e000a */
[----:B------:R-:W-:Y:S02]  /*0d40*/  @!P0 IADD3 R5, PT, PT, R11, R13, RZ ;  /* 0x0000000d0b058210 */ /* 0x000fe40007ffe0ff */
[----:B-1----:R-:W-:-:S04]  /*0d50*/  @!P0 LEA R40, P1, R10, R40, 0x1 ;  /* 0x000000280a288211 */ /* 0x002fc800078208ff */
[----:B------:R-:W-:Y:S01]  /*0d60*/  @!P0 LEA.HI.X R41, R10, R41, R5, 0x1, P1 ;  /* 0x000000290a298211 */ /* 0x000fe200008f0c05 */
[----:B------:R-:W-:-:S04]  /*0d70*/  VIADD R5, R0, 0x40 ;  /* 0x0000004000057836 */ /* 0x000fc80000000000 */
        /* <DEDUP_REMOVED lines=16> */
[----:B------:R-:W-:-:S05]  /*0e80*/  VIADD R5, R0, 0x48 ;  /* 0x0000004800057836 */ /* 0x000fca0000000000 */
        /* <DEDUP_REMOVED lines=15> */
[----:B------:R-:W-:Y:S02]  /*0f80*/  IADD3 R5, PT, PT, R0, 0x50, RZ ;  /* 0x0000005000057810 */ /* 0x000fe40007ffe0ff */
[----:B------:R-:W-:Y:S01]  /*0f90*/  LOP3.LUT R4, R4, 0xfffffffe, RZ, 0xc0, !PT ;  /* 0xfffffffe04047812 */ /* 0x000fe200078ec0ff */
        /* <DEDUP_REMOVED lines=810> */
[----:B------:R-:W-:Y:S01]  /*4240*/  @!P2 IMAD R17, R5, R17, R18 ;  /* 0x000000110511a224 */ /* 0x000fe200078e0212 */
[----:B------:R-:W-:-:S05]  /*4250*/  @!P2 MOV R18, R6 ;  /* 0x000000060012a202 */ /* 0x000fca0000000f00 */
[----:B------:R-:W-:Y:S01]  /*4260*/  @!P2 IMAD.WIDE.U32 R18, R5, R16, R18 ;  /* 0x000000100512a225 */ /* 0x000fe200078e0012 */
[----:B------:R-:W-:-:S03]  /*4270*/  IADD3 R5, PT, PT, R0, 0x1d0, RZ ;  /* 0x000001d000057810 */ /* 0x000fc60007ffe0ff */
[----:B------:R-:W-:Y:S01]  /*4280*/  @!P2 IMAD.IADD R17, R19, 0x1, R17 ;  /* 0x000000011311a824 */ /* 0x000fe200078e0211 */
[C---:B--2---:R-:W-:Y:S02]  /*4290*/  @!P2 LEA R10, P1, R18.reuse, R10, 0x1 ;  /* 0x0000000a120aa211 */ /* 0x044fe400078208ff */
[----:B0-----:R-:W-:Y:S02]  /*42a0*/  SHF.R.S32.HI R20, RZ, 0x1f, R5 ;  /* 0x0000001fff147819 */ /* 0x001fe40000011405 */
[----:B------:R-:W-:Y:S02]  /*42b0*/  @!P2 LEA.HI.X R11, R18, R11, R17, 0x1, P1 ;  /* 0x0000000b120ba211 */ /* 0x000fe400008f0c11 */
[----:B------:R-:W-:-:S03]  /*42c0*/  ISETP.GE.U32.AND P1, PT, R5, UR16, PT ;  /* 0x0000001005007c0c */ /* 0x000fc6000bf26070 */
[----:B------:R0:W-:Y:S01]  /*42d0*/  STL.64 [R1+0x2d8], R10 ;  /* 0x0002d80a01007387 */ /* 0x0001e20000100a00 */
[----:B------:R-:W-:Y:S02]  /*42e0*/  ISETP.GE.AND.EX P1, PT, R20, UR5, PT, P1 ;  /* 0x0000000514007c0c */ /* 0x000fe4000bf26310 */
[----:B0-----:R-:W-:-:S11]  /*42f0*/  MOV R10, R52 ;  /* 0x00000034000a7202 */ /* 0x001fd60000000f00 */
[----:B------:R-:W0:Y:S01]  /*4300*/  @!P1 LDC.64 R16, c[0x0][0x3e0] ;  /* 0x0000f800ff109b82 */ /* 0x000e220000000a00 */
[----:B------:R-:W-:Y:S01]  /*4310*/  @!P1 IMAD.MOV.U32 R21, RZ, RZ, R9 ;  /* 0x000000ffff159224 */ /* 0x000fe200078e0009 */
[----:B------:R-:W-:-:S06]  /*4320*/  @P1 LOP3.LUT R2, R2, 0x10000000, RZ, 0xfc, !PT ;  /* 0x1000000002021812 */ /* 0x000fcc00078efcff */
[----:B------:R-:W1:Y:S01]  /*4330*/  @!P1 LDC.64 R18, c[0x0][0x390] ;  /* 0x0000e400ff129b82 */ /* 0x000e620000000a00 */
[----:B0-----:R-:W-:-:S04]  /*4340*/  @!P1 IMAD R20, R20, R16, RZ ;  /* 0x0000001014149224 */ /* 0x001fc800078e02ff */
[----:B------:R-:W-:Y:S02]  /*4350*/  @!P1 IMAD R17, R5, R17, R20 ;  /* 0x0000001105119224 */ /* 0x000fe400078e0214 */
[----:B------:R-:W-:-:S04]  /*4360*/  @!P1 IMAD.MOV.U32 R20, RZ, RZ, R6 ;  /* 0x000000ffff149224 */ /* 0x000fc800078e0006 */
[----:B------:R-:W-:-:S04]  /*4370*/  @!P1 IMAD.WIDE.U32 R20, R5, R16, R20 ;  /* 0x0000001005149225 */ /* 0x000fc800078e0014 */
[----:B------:R-:W-:Y:S01]  /*4380*/  VIADD R5, R0, 0x1d8 ;  /* 0x000001d800057836 */ /* 0x000fe20000000000 */
[----:B------:R-:W-:Y:S02]  /*4390*/  @!P1 IADD3 R17, PT, PT, R21, R17, RZ ;  /* 0x0000001115119210 */ /* 0x000fe40007ffe0ff */
[C---:B-1----:R-:W-:Y:S02]  /*43a0*/  @!P1 LEA R68, P2, R20.reuse, R18, 0x1 ;  /* 0x0000001214449211 */ /* 0x042fe400078408ff */
[----:B------:R-:W-:Y:S02]  /*43b0*/  SHF.R.S32.HI R18, RZ, 0x1f, R5 ;  /* 0x0000001fff127819 */ /* 0x000fe40000011405 */
[----:B------:R-:W-:Y:S02]  /*43c0*/  @!P1 LEA.HI.X R69, R20, R19, R17, 0x1, P2 ;  /* 0x0000001314459211 */ /* 0x000fe400010f0c11 */
[----:B------:R-:W-:Y:S01]  /*43d0*/  ISETP.GE.U32.AND P2, PT, R5, UR16, PT ;  /* 0x0000001005007c0c */ /* 0x000fe2000bf46070 */
[----:B------:R-:W-:Y:S01]  /*43e0*/  VIADD R52, R0, 0x1f8 ;  /* 0x000001f800347836 */ /* 0x000fe20000000000 */
[----:B------:R-:W-:-:S02]  /*43f0*/  LOP3.LUT P1, RZ, R2, 0x400000, RZ, 0xc0, !PT ;  /* 0x0040000002ff7812 */ /* 0x000fc4000782c0ff */
[----:B------:R-:W-:Y:S02]  /*4400*/  ISETP.GE.AND.EX P2, PT, R18, UR5, PT, P2 ;  /* 0x0000000512007c0c */ /* 0x000fe4000bf46320 */
[----:B------:R-:W-:-:S11]  /*4410*/  LOP3.LUT R2, R2, 0xf7ffffff, RZ, 0xc0, !PT ;  /* 0xf7ffffff02027812 */ /* 0x000fd600078ec0ff */
        /* <DEDUP_REMOVED lines=14> */
[----:B------:R0:W-:Y:S01]  /*4500*/  STL.64 [R1+0x2d0], R22 ;  /* 0x0002d01601007387 */ /* 0x0001e20000100a00 */
[----:B------:R-:W-:Y:S02]  /*4510*/  LOP3.LUT P2, RZ, R2, 0x200000, RZ, 0xc0, !PT ;  /* 0x0020000002ff7812 */ /* 0x000fe4000784c0ff */
[----:B------:R-:W-:Y:S02]  /*4520*/  ISETP.GE.AND.EX P3, PT, R62, UR5, PT, P3 ;  /* 0x000000053e007c0c */ /* 0x000fe4000bf66330 */
[----:B------:R-:W-:Y:S01]  /*4530*/  LOP3.LUT R2, R2, 0xdfffffff, RZ, 0xc0, !PT ;  /* 0xdfffffff02027812 */ /* 0x000fe200078ec0ff */
[----:B0-----:R-:W-:Y:S01]  /*4540*/  IMAD.MOV.U32 R22, RZ, RZ, R68 ;  /* 0x000000ffff167224 */ /* 0x001fe200078e0044 */
[----:B------:R-:W-:-:S02]  /*4550*/  MOV R23, R69 ;  /* 0x0000004500177202 */ /* 0x000fc40000000f00 */
[----:B------:R-:W2:Y:S07]  /*4560*/  LDL.LU.64 R68, [R1+0x110] ;  /* 0x0001100001447983 */ /* 0x000eae0000300a00 */
[----:B------:R-:W0:Y:S01]  /*4570*/  @!P3 LDC.64 R16, c[0x0][0x3e0] ;  /* 0x0000f800ff10bb82 */ /* 0x000e220000000a00 */
[----:B------:R-:W-:Y:S01]  /*4580*/  @!P3 MOV R18, R6 ;  /* 0x000000060012b202 */ /* 0x000fe20000000f00 */
[----:B------:R-:W-:Y:S01]  /*4590*/  @!P3 IMAD.MOV.U32 R19, RZ, RZ, R9 ;  /* 0x000000ffff13b224 */ /* 0x000fe200078e0009 */
[----:B------:R-:W-:-:S04]  /*45a0*/  @P3 LOP3.LUT R2, R2, 0x20000000, RZ, 0xfc, !PT ;  /* 0x2000000002023812 */ /* 0x000fc800078efcff */
[----:B------:R-:W-:Y:S01]  /*45b0*/  LOP3.LUT R2, R2, 0xbfffffff, RZ, 0xc0, !PT ;  /* 0xbfffffff02027812 */ /* 0x000fe200078ec0ff */
[----:B------:R-:W1:Y:S01]  /*45c0*/  @!P3 LDC.64 R20, c[0x0][0x390] ;  /* 0x0000e400ff14bb82 */ /* 0x000e620000000a00 */
[----:B0-----:R-:W-:-:S04]  /*45d0*/  @!P3 IMAD R62, R62, R16, RZ ;  /* 0x000000103e3eb224 */ /* 0x001fc800078e02ff */
[C---:B------:R-:W-:Y:S02]  /*45e0*/  @!P3 IMAD R62, R5.reuse, R17, R62 ;  /* 0x00000011053eb224 */ /* 0x040fe400078e023e */
[----:B------:R-:W-:Y:S01]  /*45f0*/  @!P3 IMAD.WIDE.U32 R16, R5, R16, R18 ;  /* 0x000000100510b225 */ /* 0x000fe200078e0012 */
[----:B------:R-:W-:-:S03]  /*4600*/  IADD3 R5, PT, PT, R0, 0x1e8, RZ ;  /* 0x000001e800057810 */ /* 0x000fc60007ffe0ff */
[----:B------:R-:W-:Y:S01]  /*4610*/  @!P3 IMAD.IADD R62, R17, 0x1, R62 ;  /* 0x00000001113eb824 */ /* 0x000fe200078e023e */
        /* <DEDUP_REMOVED lines=9> */
[----:B------:R-:W-:Y:S01]  /*46b0*/  @!P4 IMAD.MOV.U32 R63, RZ, RZ, R9 ;  /* 0x000000ffff3fc224 */ /* 0x000fe200078e0009 */
[----:B------:R-:W-:-:S06]  /*46c0*/  @P4 LOP3.LUT R2, R2, 0x40000000, RZ, 0xfc, !PT ;  /* 0x4000000002024812 */ /* 0x000fcc00078efcff */
[----:B------:R-:W1:Y:S01]  /*46d0*/  @!P4 LDC.64 R18, c[0x0][0x390] ;  /* 0x0000e400ff12cb82 */ /* 0x000e620000000a00 */
[----:B0-----:R-:W-:-:S04]  /*46e0*/  @!P4 IMAD R62, R62, R16, RZ ;  /* 0x000000103e3ec224 */ /* 0x001fc800078e02ff */
[----:B------:R-:W-:Y:S02]  /*46f0*/  @!P4 IMAD R64, R5, R17, R62 ;  /* 0x000000110540c224 */ /* 0x000fe400078e023e */
[----:B------:R-:W-:-:S04]  /*4700*/  @!P4 IMAD.MOV.U32 R62, RZ, RZ, R6 ;  /* 0x000000ffff3ec224 */ /* 0x000fc800078e0006 */
[----:B------:R-:W-:-:S05]  /*4710*/  @!P4 IMAD.WIDE.U32 R16, R5, R16, R62 ;  /* 0x000000100510c225 */ /* 0x000fca00078e003e */
[----:B------:R-:W-:Y:S02]  /*4720*/  @!P4 IADD3 R5, PT, PT, R17, R64, RZ ;  /* 0x000000401105c210 */ /* 0x000fe40007ffe0ff */
        /* <DEDUP_REMOVED lines=14> */
[----:B------:R-:W-:Y:S01]  /*4810*/  @!P5 MOV R65, R9 ;  /* 0x000000090041d202 */ /* 0x000fe20000000f00 */
[----:B------:R-:W-:Y:S04]  /*4820*/  STL [R1+0x314], R0 ;  /* 0x0003140001007387 */ /* 0x000fe80000100800 */
[----:B------:R-:W-:Y:S02]  /*4830*/  STL [R1+0x31c], R0 ;  /* 0x00031c0001007387 */ /* 0x000fe40000100800 */
[----:B------:R-:W1:Y:S02]  /*4840*/  @!P5 LDC.64 R16, c[0x0][0x390] ;  /* 0x0000e400ff10db82 */ /* 0x000e640000000a00 */
[----:B------:R-:W-:Y:S04]  /*4850*/  STL [R1+0x320], R0 ;  /* 0x0003200001007387 */ /* 0x000fe80000100800 */
[----:B------:R-:W-:Y:S04]  /*4860*/  STL [R1+0x324], R0 ;  /* 0x0003240001007387 */ /* 0x000fe80000100800 */
[----:B------:R-:W-:Y:S01]  /*4870*/  STL.64 [R1+0x2e8], R18 ;  /* 0x0002e81201007387 */ /* 0x000fe20000100a00 */
[----:B0-----:R-:W-:-:S04]  /*4880*/  @!P5 IMAD R64, R64, R62, RZ ;  /* 0x0000003e4040d224 */ /* 0x001fc800078e02ff */
[----:B------:R-:W-:Y:S02]  /*4890*/  @!P5 IMAD R11, R5, R63, R64 ;  /* 0x0000003f050bd224 */ /* 0x000fe400078e0240 */
[----:B------:R-:W-:-:S04]  /*48a0*/  @!P5 IMAD.MOV.U32 R64, RZ, RZ, R6 ;  /* 0x000000ffff40d224 */ /* 0x000fc800078e0006 */
[----:B------:R-:W-:-:S04]  /*48b0*/  @!P5 IMAD.WIDE.U32 R62, R5, R62, R64 ;  /* 0x0000003e053ed225 */ /* 0x000fc800078e0040 */
[----:B------:R-:W-:Y:S01]  /*48c0*/  @!P5 IMAD.IADD R5, R63, 0x1, R11 ;  /* 0x000000013f05d824 */ /* 0x000fe200078e020b */
[----:B-1----:R-:W-:Y:S01]  /*48d0*/  @!P5 LEA R16, P6, R62, R16, 0x1 ;  /* 0x000000103e10d211 */ /* 0x002fe200078c08ff */
[----:B------:R-:W-:-:S03]  /*48e0*/  IMAD.MOV.U32 R11, RZ, RZ, R53 ;  /* 0x000000ffff0b7224 */ /* 0x000fc600078e0035 */
[----:B------:R-:W-:-:S05]  /*48f0*/  @!P5 LEA.HI.X R17, R62, R17, R5, 0x1, P6 ;  /* 0x000000113e11d211 */ /* 0x000fca00030f0c05 */
[----:B------:R0:W-:Y:S02]  /*4900*/  STL.64 [R1+0x2f0], R16 ;  /* 0x0002f01001007387 */ /* 0x0001e40000100a00 */
[----:B0-----:R-:W-:Y:S02]  /*4910*/  IMAD.MOV.U32 R16, RZ, RZ, R66 ;  /* 0x000000ffff107224 */ /* 0x001fe400078e0042 */
[----:B------:R-:W-:Y:S02]  /*4920*/  IMAD.MOV.U32 R17, RZ, RZ, R67 ;  /* 0x000000ffff117224 */ /* 0x000fe400078e0043 */
        /* <DEDUP_REMOVED lines=19> */
[----:B------:R-:W-:Y:S01]  /*4a60*/  IMAD.MOV.U32 R5, RZ, RZ, RZ ;  /* 0x000000ffff057224 */ /* 0x000fe200078e00ff */
        /* <DEDUP_REMOVED lines=10> */
[----:B0-----:R-:W-:-:S06]  /*4b10*/  HFMA2 R62, -RZ, RZ, 0, 0 ;  /* 0x00000000ff3e7431 */ /* 0x001fcc00000001ff */
        /* <DEDUP_REMOVED lines=14> */
[----:B------:R-:W-:Y:S01]  /*4c00*/  @!P1 PRMT R64, R63, 0x7632, R64 ;  /* 0x000076323f409816 */ /* 0x000fe20000000040 */
[----:B------:R-:W-:Y:S02]  /*4c10*/  IMAD.MOV.U32 R68, RZ, RZ, R32 ;  /* 0x000000ffff447224 */ /* 0x000fe400078e0020 */
[----:B------:R0:W-:Y:S04]  /*4c20*/  STL [R1+0x300], R69 ;  /* 0x0003004501007387 */ /* 0x0001e80000100800 */
[----:B------:R1:W-:Y:S01]  /*4c30*/  STL.S16 [R1+0x114], R64 ;  /* 0x0001144001007387 */ /* 0x0003e20000100600 */
[----:B0-----:R-:W-:-:S03]  /*4c40*/  MOV R69, R33 ;  /* 0x0000002100457202 */ /* 0x001fc60000000f00 */
        /* <DEDUP_REMOVED lines=10> */
[----:B0-----:R-:W-:-:S06]  /*4cf0*/  IMAD.MOV.U32 R66, RZ, RZ, RZ ;  /* 0x000000ffff427224 */ /* 0x001fcc00078e00ff */
        /* <DEDUP_REMOVED lines=9> */
[----:B0-----:R-:W-:-:S06]  /*4d90*/  HFMA2 R32, -RZ, RZ, 0, 0 ;  /* 0x00000000ff207431 */ /* 0x001fcc00000001ff */
        /* <DEDUP_REMOVED lines=10> */
[----:B0-----:R-:W-:-:S06]  /*4e40*/  IMAD.MOV.U32 R41, RZ, RZ, RZ ;  /* 0x000000ffff297224 */ /* 0x001fcc00078e00ff */
        /* <DEDUP_REMOVED lines=10> */
[----:B0-----:R-:W-:-:S06]  /*4ef0*/  MOV R67, RZ ;  /* 0x000000ff00437202 */ /* 0x001fcc0000000f00 */
        /* <DEDUP_REMOVED lines=10> */
[C---:B------:R-:W-:Y:S02]  /*4fa0*/  @!P0 LOP3.LUT R26, R27.reuse, R26, RZ, 0x3c, !PT ;  /* 0x0000001a1b1a8212 */ /* 0x040fe400078e3cff */
[----:B------:R-:W-:Y:S01]  /*4fb0*/  LOP3.LUT P6, RZ, R2, 0x8000, RZ, 0xc0, !PT ;  /* 0x0000800002ff7812 */ /* 0x000fe200078cc0ff */
[----:B------:R0:W-:Y:S01]  /*4fc0*/  STL.S16 [R1+0x15c], R33 ;  /* 0x00015c2101007387 */ /* 0x0001e20000100600 */
[----:B------:R-:W-:Y:S01]  /*4fd0*/  @!P0 LOP3.LUT R27, R27, R26, RZ, 0x3c, !PT ;  /* 0x0000001a1b1b8212 */ /* 0x000fe200078e3cff */
[----:B0-----:R-:W-:-:S06]  /*4fe0*/  IMAD.MOV.U32 R33, RZ, RZ, RZ ;  /* 0x000000ffff217224 */ /* 0x001fcc00078e00ff */
[----:B------:R0:W3:Y:S02]  /*4ff0*/  @!P0 LDG.E R33, desc[UR18][R26.64] ;  /* 0x000000121a218981 */ /* 0x0000e4000c1e1900 */
[----:B0-----:R-:W-:-:S06]  /*5000*/  IMAD.MOV.U32 R26, RZ, RZ, RZ ;  /* 0x000000ffff1a7224 */ /* 0x001fcc00078e00ff */
[----:B--2---:R-:W2:Y:S01]  /*5010*/  @!P6 LDG.E R26, desc[UR18][R56.64] ;  /* 0x00000012381ae981 */ /* 0x004ea2000c1e1900 */
[----:B------:R-:W-:Y:S02]  /*5020*/  PRMT R27, RZ, 0x7610, R27 ;  /* 0x00007610ff1b7816 */ /* 0x000fe4000000001b */
[----:B------:R-:W-:-:S04]  /*5030*/  PRMT R65, RZ, 0x7610, R65 ;  /* 0x00007610ff417816 */ /* 0x000fc80000000041 */
[----:B------:R-:W-:Y:S02]  /*5040*/  @!P5 PRMT R65, R62, 0x7632, R65 ;  /* 0x000076323e41d816 */ /* 0x000fe40000000041 */
[----:B--2---:R-:W-:-:S05]  /*5050*/  @!P6 PRMT R47, R26, 0x7610, R47 ;  /* 0x000076101a2fe816 */ /* 0x004fca000000002f */
[----:B------:R0:W-:Y:S04]  /*5060*/  STL.S16 [R1+0x18c], R47 ;  /* 0x00018c2f01007387 */ /* 0x0001e80000100600 */
[----:B0-----:R-:W2:Y:S01]  /*5070*/  LDL.LU R47, [R1+0x350] ;  /* 0x00035000012f7983 */ /* 0x001ea20000300800 */
[----:B------:R-:W-:Y:S02]  /*5080*/  @!P6 PRMT R27, R26, 0x7632, R27 ;  /* 0x000076321a1be816 */ /* 0x000fe4000000001b */
[----:B------:R-:W-:-:S03]  /*5090*/  LOP3.LUT P5, RZ, R2, 0x4000, RZ, 0xc0, !PT ;  /* 0x0000400002ff7812 */ /* 0x000fc600078ac0ff */
[----:B------:R0:W-:Y:S01]  /*50a0*/  STL.S16 [R1+0x17c], R27 ;  /* 0x00017c1b01007387 */ /* 0x0001e20000100600 */
[----:B------:R-:W-:Y:S01]  /*50b0*/  LOP3.LUT P4, RZ, R2, 0x2000, RZ, 0xc0, !PT ;  /* 0x0000200002ff7812 */ /* 0x000fe2000788c0ff */
[----:B0-----:R-:W-:-:S08]  /*50c0*/  HFMA2 R27, -RZ, RZ, 0, 0 ;  /* 0x00000000ff1b7431 */ /* 0x001fd000000001ff */
[----:B--2---:R0:W2:Y:S02]  /*50d0*/  @!P5 LDG.E R27, desc[UR18][R46.64] ;  /* 0x000000122e1bd981 */ /* 0x0040a4000c1e1900 */
[----:B0-----:R-:W-:-:S06]  /*50e0*/  IMAD.MOV.U32 R46, RZ, RZ, RZ ;  /* 0x000000ffff2e7224 */ /* 0x001fcc00078e00ff */
[----:B------:R-:W4:Y:S01]  /*50f0*/  @!P4 LDG.E R46, desc[UR18][R14.64] ;  /* 0x000000120e2ec981 */ /* 0x000f22000c1e1900 */
[----:B--2---:R-:W-:-:S05]  /*5100*/  @!P5 PRMT R51, R27, 0x7610, R51 ;  /* 0x000076101b33d816 */ /* 0x004fca0000000033 */
[----:B------:R0:W-:Y:S04]  /*5110*/  STL.S16 [R1+0x19c], R51 ;  /* 0x00019c3301007387 */ /* 0x0001e80000100600 */
[----:B0-----:R-:W2:Y:S01]  /*5120*/  LDL.LU R51, [R1+0x34c] ;  /* 0x00034c0001337983 */ /* 0x001ea20000300800 */
[----:B----4-:R-:W-:-:S05]  /*5130*/  @!P4 PRMT R35, R46, 0x7610, R35 ;  /* 0x000076102e23c816 */ /* 0x010fca0000000023 */
[----:B------:R0:W-:Y:S04]  /*5140*/  STL.S16 [R1+0x198], R35 ;  /* 0x0001982301007387 */ /* 0x0001e80000100600 */
[----:B0-----:R-:W4:Y:S01]  /*5150*/  LDL.LU R35, [R1+0x348] ;  /* 0x0003480001237983 */ /* 0x001f220000300800 */
[----:B------:R-:W-:Y:S02]  /*5160*/  PRMT R15, RZ, 0x7610, R15 ;  /* 0x00007610ff0f7816 */ /* 0x000fe4000000000f */
[----:B------:R-:W-:Y:S02]  /*5170*/  PRMT R52, RZ, 0x7610, R52 ;  /* 0x00007610ff347816 */ /* 0x000fe40000000034 */
[----:B------:R-:W-:Y:S02]  /*5180*/  LOP3.LUT P1, RZ, R2, 0x800, RZ, 0xc0, !PT ;  /* 0x0000080002ff7812 */ /* 0x000fe4000782c0ff */
[----:B------:R-:W-:-:S02]  /*5190*/  @!P4 PRMT R15, R46, 0x7632, R15 ;  /* 0x000076322e0fc816 */ /* 0x000fc4000000000f */
[----:B------:R-:W-:Y:S02]  /*51a0*/  PRMT R14, RZ, 0x7610, R14 ;  /* 0x00007610ff0e7816 */ /* 0x000fe4000000000e */
[----:B------:R-:W-:Y:S01]  /*51b0*/  @!P3 PRMT R52, R32, 0x7632, R52 ;  /* 0x000076322034b816 */ /* 0x000fe20000000034 */
[----:B------:R0:W-:Y:S01]  /*51c0*/  STL.S16 [R1+0x1a0], R15 ;  /* 0x0001a00f01007387 */ /* 0x0001e20000100600 */
[----:B------:R-:W-:Y:S02]  /*51d0*/  LOP3.LUT P3, RZ, R2, 0x1000, RZ, 0xc0, !PT ;  /* 0x0000100002ff7812 */ /* 0x000fe4000786c0ff */
[----:B------:R-:W-:Y:S02]  /*51e0*/  @!P5 PRMT R14, R27, 0x7632, R14 ;  /* 0x000076321b0ed816 */ /* 0x000fe4000000000e */
[----:B0-----:R-:W-:-:S03]  /*51f0*/  MOV R15, RZ ;  /* 0x000000ff000f7202 */ /* 0x001fc60000000f00 */
[----:B------:R0:W-:Y:S02]  /*5200*/  STL.S16 [R1+0x178], R14 ;  /* 0x0001780e01007387 */ /* 0x0001e40000100600 */
[----:B0-----:R-:W-:-:S06]  /*5210*/  IMAD.MOV.U32 R14, RZ, RZ, RZ ;  /* 0x000000ffff0e7224 */ /* 0x001fcc00078e00ff */
        /* <DEDUP_REMOVED lines=10> */
[----:B------:R-:W-:Y:S02]  /*52c0*/  @!P1 PRMT R35, R15, 0x7632, R35 ;  /* 0x000076320f239816 */ /* 0x000fe40000000023 */
[----:B------:R-:W-:-:S02]  /*52d0*/  PRMT R34, RZ, 0x7610, R34 ;  /* 0x00007610ff227816 */ /* 0x000fc40000000022 */
[----:B------:R-:W-:Y:S01]  /*52e0*/  LOP3.LUT P2, RZ, R2, 0x400, RZ, 0xc0, !PT ;  /* 0x0000040002ff7812 */ /* 0x000fe2000784c0ff */
[----:B------:R0:W-:Y:S01]  /*52f0*/  STL.S16 [R1+0x1a4], R35 ;  /* 0x0001a42301007387 */ /* 0x0001e20000100600 */
[----:B------:R-:W-:-:S05]  /*5300*/  @!P3 PRMT R34, R14, 0x7632, R34 ;  /* 0x000076320e22b816 */ /* 0x000fca0000000022 */
[----:B------:R1:W-:Y:S01]  /*5310*/  STL.S16 [R1+0x1a8], R34 ;  /* 0x0001a82201007387 */ /* 0x0003e20000100600 */
[----:B0-----:R-:W-:Y:S02]  /*5320*/  IMAD.MOV.U32 R35, RZ, RZ, RZ ;  /* 0x000000ffff237224 */ /* 0x001fe400078e00ff */
[----:B-1----:R-:W-:-:S06]  /*5330*/  IMAD.MOV.U32 R34, RZ, RZ, RZ ;  /* 0x000000ffff227224 */ /* 0x002fcc00078e00ff */
        /* <DEDUP_REMOVED lines=12> */
[----:B------:R-:W-:Y:S02]  /*5400*/  @!P2 PRMT R36, R34, 0x7632, R36 ;  /* 0x000076322224a816 */ /* 0x000fe40000000024 */
[----:B------:R-:W-:Y:S01]  /*5410*/  LOP3.LUT P5, RZ, R2, 0x100, RZ, 0xc0, !PT ;  /* 0x0000010002ff7812 */ /* 0x000fe200078ac0ff */
[----:B------:R0:W-:Y:S04]  /*5420*/  STL.S16 [R1+0x1b8], R37 ;  /* 0x0001b82501007387 */ /* 0x0001e80000100600 */
[----:B------:R1:W-:Y:S01]  /*5430*/  STL.S16 [R1+0x1c0], R36 ;  /* 0x0001c02401007387 */ /* 0x0003e20000100600 */
[----:B0-----:R-:W-:Y:S02]  /*5440*/  IMAD.MOV.U32 R37, RZ, RZ, RZ ;  /* 0x000000ffff257224 */ /* 0x001fe400078e00ff */
[----:B-1----:R-:W-:-:S06]  /*5450*/  HFMA2 R36, -RZ, RZ, 0, 0 ;  /* 0x00000000ff247431 */ /* 0x002fcc00000001ff */
        /* <DEDUP_REMOVED lines=16> */
[----:B0-----:R-:W-:Y:S01]  /*5560*/  MOV R31, RZ ;  /* 0x000000ff001f7202 */ /* 0x001fe20000000f00 */
[----:B-1----:R-:W-:-:S06]  /*5570*/  IMAD.MOV.U32 R30, RZ, RZ, RZ ;  /* 0x000000ffff1e7224 */ /* 0x002fcc00078e00ff */
[----:B--2---:R-:W2:Y:S04]  /*5580*/  @!P3 LDG.E R30, desc[UR18][R44.64] ;  /* 0x000000122c1eb981 */ /* 0x004ea8000c1e1900 */
[----:B----4-:R0:W4:Y:S01]  /*5590*/  @!P1 LDG.E R31, desc[UR18][R28.64] ;  /* 0x000000121c1f9981 */ /* 0x010122000c1e1900 */
[C---:B------:R-:W-:Y:S02]  /*55a0*/  LOP3.LUT P6, RZ, R2.reuse, 0x8, RZ, 0xc0, !PT ;  /* 0x0000000802ff7812 */ /* 0x040fe400078cc0ff */
[----:B0-----:R-:W-:Y:S02]  /*55b0*/  PRMT R29, RZ, 0x7610, R29 ;  /* 0x00007610ff1d7816 */ /* 0x001fe4000000001d */
[----:B------:R-:W-:Y:S02]  /*55c0*/  PRMT R28, RZ, 0x7610, R28 ;  /* 0x00007610ff1c7816 */ /* 0x000fe4000000001c */
[----:B------:R-:W-:-:S02]  /*55d0*/  LOP3.LUT P2, RZ, R2, 0x10, RZ, 0xc0, !PT ;  /* 0x0000001002ff7812 */ /* 0x000fc4000784c0ff */
[----:B------:R-:W-:Y:S02]  /*55e0*/  LOP3.LUT P5, RZ, R2, 0x4, RZ, 0xc0, !PT ;  /* 0x0000000402ff7812 */ /* 0x000fe400078ac0ff */
[----:B--2---:R-:W-:-:S05]  /*55f0*/  @!P3 PRMT R28, R30, 0x7610, R28 ;  /* 0x000076101e1cb816 */ /* 0x004fca000000001c */
[----:B------:R0:W-:Y:S01]  /*5600*/  STL.S16 [R1+0x1fc], R28 ;  /* 0x0001fc1c01007387 */ /* 0x0001e20000100600 */
[----:B----4-:R-:W-:-:S05]  /*5610*/  @!P1 PRMT R29, R31, 0x7632, R29 ;  /* 0x000076321f1d9816 */ /* 0x010fca000000001d */
[----:B------:R1:W-:Y:S01]  /*5620*/  STL.S16 [R1+0x200], R29 ;  /* 0x0002001d01007387 */ /* 0x0003e20000100600 */
[----:B0-----:R-:W-:-:S06]  /*5630*/  IMAD.MOV.U32 R28, RZ, RZ, RZ ;  /* 0x000000ffff1c7224 */ /* 0x001fcc00078e00ff */
[----:B------:R0:W2:Y:S01]  /*5640*/  @!P2 LDG.E R28, desc[UR18][R38.64] ;  /* 0x00000012261ca981 */ /* 0x0000a2000c1e1900 */
[----:B-1----:R-:W-:-:S06]  /*5650*/  IMAD.MOV.U32 R29, RZ, RZ, RZ ;  /* 0x000000ffff1d7224 */ /* 0x002fcc00078e00ff */
[----:B------:R-:W4:Y:S01]  /*5660*/  @!P6 LDG.E R29, desc[UR18][R12.64] ;  /* 0x000000120c1de981 */ /* 0x000f22000c1e1900 */
[----:B0-----:R-:W-:-:S06]  /*5670*/  HFMA2 R38, -RZ, RZ, 0, 0 ;  /* 0x00000000ff267431 */ /* 0x001fcc00000001ff */
[----:B------:R-:W3:Y:S01]  /*5680*/  @!P5 LDG.E R38, desc[UR18][R60.64] ;  /* 0x000000123c26d981 */ /* 0x000ee2000c1e1900 */
[----:B------:R-:W-:Y:S02]  /*5690*/  PRMT R39, RZ, 0x7610, R39 ;  /* 0x00007610ff277816 */ /* 0x000fe40000000027 */
[----:B------:R-:W-:Y:S02]  /*56a0*/  LOP3.LUT P4, RZ, R2, 0x2, RZ, 0xc0, !PT ;  /* 0x0000000202ff7812 */ /* 0x000fe4000788c0ff */
[----:B----4-:R-:W-:-:S05]  /*56b0*/  @!P6 PRMT R39, R29, 0x7610, R39 ;  /* 0x000076101d27e816 */ /* 0x010fca0000000027 */
[----:B------:R0:W-:Y:S02]  /*56c0*/  STL.S16 [R1+0x224], R39 ;  /* 0x0002242701007387 */ /* 0x0001e40000100600 */
[----:B0-----:R-:W-:Y:S01]  /*56d0*/  IMAD.MOV.U32 R39, RZ, RZ, RZ ;  /* 0x000000ffff277224 */ /* 0x001fe200078e00ff */
[----:B---3--:R-:W-:-:S05]  /*56e0*/  @!P5 PRMT R59, R38, 0x7610, R59 ;  /* 0x00007610263bd816 */ /* 0x008fca000000003b */
[----:B------:R-:W3:Y:S04]  /*56f0*/  @!P4 LDG.E R39, desc[UR18][R24.64] ;  /* 0x000000121827c981 */ /* 0x000ee8000c1e1900 */
[----:B------:R0:W-:Y:S04]  /*5700*/  STL.S16 [R1+0x228], R59 ;  /* 0x0002283b01007387 */ /* 0x0001e80000100600 */
[----:B0-----:R-:W4:Y:S04]  /*5710*/  LDL.LU R59, [R1+0x32c] ;  /* 0x00032c00013b7983 */ /* 0x001f280000300800 */
        /* <DEDUP_REMOVED lines=11> */
[----:B------:R-:W-:Y:S01]  /*57d0*/  PRMT R18, RZ, 0x7610, R18 ;  /* 0x00007610ff127816 */ /* 0x000fe20000000012 */
[----:B0-----:R-:W-:Y:S01]  /*57e0*/  IMAD.MOV.U32 R41, RZ, RZ, RZ ;  /* 0x000000ffff297224 */ /* 0x001fe200078e00ff */
[C---:B--2---:R-:W-:Y:S02]  /*57f0*/  @!P2 PRMT R19, R28.reuse, 0x7610, R19 ;  /* 0x000076101c13a816 */ /* 0x044fe40000000013 */
[----:B------:R-:W-:-:S03]  /*5800*/  @!P2 PRMT R18, R28, 0x7632, R18 ;  /* 0x000076321c12a816 */ /* 0x000fc60000000012 */
[----:B------:R-:W-:Y:S04]  /*5810*/  STL.S16 [R1+0x1f8], R19 ;  /* 0x0001f81301007387 */ /* 0x000fe80000100600 */
[----:B------:R0:W-:Y:S04]  /*5820*/  STL.S16 [R1+0x204], R18 ;  /* 0x0002041201007387 */ /* 0x0001e80000100600 */
[----:B0-----:R-:W2:Y:S01]  /*5830*/  LDL.LU.64 R18, [R1+0x248] ;  /* 0x0002480001127983 */ /* 0x001ea20000300a00 */
[----:B---3--:R-:W-:-:S05]  /*5840*/  @!P4 PRMT R0, R39, 0x7632, R0 ;  /* 0x000076322700c816 */ /* 0x008fca0000000000 */
[----:B------:R0:W-:Y:S04]  /*5850*/  STL.S16 [R1+0x238], R0 ;  /* 0x0002380001007387 */ /* 0x0001e80000100600 */
[----:B----4-:R-:W3:Y:S04]  /*5860*/  @!P3 LDG.E R41, desc[UR18][R58.64] ;  /* 0x000000123a29b981 */ /* 0x010ee8000c1e1900 */
[----:B0-----:R-:W4:Y:S04]  /*5870*/  LDL.LU R0, [R1+0x324] ;  /* 0x0003240001007983 */ /* 0x001f280000300800 */
[----:B------:R0:W-:Y:S04]  /*5880*/  STL [R1+0x18], R62 ;  /* 0x0000183e01007387 */ /* 0x0001e80000100800 */
[----:B------:R1:W-:Y:S04]  /*5890*/  STL [R1+0x44], R14 ;  /* 0x0000440e01007387 */ /* 0x0003e80000100800 */
[----:B------:R-:W-:Y:S01]  /*58a0*/  STL.S16 [R1+0x1e4], R63 ;  /* 0x0001e43f01007387 */ /* 0x000fe20000100600 */
[----:B0-----:R-:W-:-:S03]  /*58b0*/  PRMT R62, RZ, 0x7610, R62 ;  /* 0x00007610ff3e7816 */ /* 0x001fc6000000003e */
[----:B------:R-:W3:Y:S01]  /*58c0*/  LDL.LU.64 R58, [R1+0x270] ;  /* 0x00027000013a7983 */ /* 0x000ee20000300a00 */
[----:B------:R-:W-:Y:S02]  /*58d0*/  @!P1 PRMT R62, R31, 0x7610, R62 ;  /* 0x000076101f3e9816 */ /* 0x000fe4000000003e */
[----:B------:R-:W-:Y:S02]  /*58e0*/  LOP3.LUT P1, RZ, R3, 0x80000000, RZ, 0xc0, !PT ;  /* 0x8000000003ff7812 */ /* 0x000fe4000782c0ff */
[----:B-1----:R-:W-:Y:S01]  /*58f0*/  MOV R14, RZ ;  /* 0x000000ff000e7202 */ /* 0x002fe20000000f00 */
[----:B------:R0:W-:Y:S04]  /*5900*/  STL.S16 [R1+0x210], R62 ;  /* 0x0002103e01007387 */ /* 0x0001e80000100600 */
[----:B0-----:R-:W3:Y:S06]  /*5910*/  LDL.LU.64 R62, [R1+0x258] ;  /* 0x00025800013e7983 */ /* 0x001eec0000300a00 */
[----:B--2---:R-:W2:Y:S01]  /*5920*/  @!P1 LDG.E R14, desc[UR18][R18.64] ;  /* 0x00000012120e9981 */ /* 0x004ea2000c1e1900 */
[----:B------:R-:W-:-:S02]  /*5930*/  PRMT R43, RZ, 0x7610, R43 ;  /* 0x00007610ff2b7816 */ /* 0x000fc4000000002b */
[----:B------:R-:W-:Y:S01]  /*5940*/  LOP3.LUT P2, RZ, R3, 0x40000000, RZ, 0xc0, !PT ;  /* 0x4000000003ff7812 */ /* 0x000fe2000784c0ff */
[----:B------:R-:W2:Y:S01]  /*5950*/  LDL.LU.64 R18, [R1+0x280] ;  /* 0x0002800001127983 */ /* 0x000ea20000300a00 */
[----:B----4-:R-:W-:-:S04]  /*5960*/  PRMT R0, RZ, 0x7610, R0 ;  /* 0x00007610ff007816 */ /* 0x010fc80000000000 */
[----:B---3--:R-:W-:-:S05]  /*5970*/  @!P3 PRMT R0, R41, 0x7610, R0 ;  /* 0x000076102900b816 */ /* 0x008fca0000000000 */
[----:B------:R0:W-:Y:S04]  /*5980*/  STL.S16 [R1+0x248], R0 ;  /* 0x0002480001007387 */ /* 0x0001e80000100600 */
[----:B0-----:R-:W3:Y:S01]  /*5990*/  LDL.LU R0, [R1+0x320] ;  /* 0x0003200001007983 */ /* 0x001ee20000300800 */
[----:B------:R-:W-:-:S05]  /*59a0*/  @!P3 PRMT R43, R41, 0x7632, R43 ;  /* 0x00007632292bb816 */ /* 0x000fca000000002b */
[----:B------:R0:W-:Y:S02]  /*59b0*/  STL.S16 [R1+0x214], R43 ;  /* 0x0002142b01007387 */ /* 0x0001e40000100600 */
[----:B0-----:R-:W-:-:S06]  /*59c0*/  IMAD.MOV.U32 R43, RZ, RZ, RZ ;  /* 0x000000ffff2b7224 */ /* 0x001fcc00078e00ff */
[----:B------:R-:W4:Y:S01]  /*59d0*/  @!P2 LDG.E R43, desc[UR18][R62.64] ;  /* 0x000000123e2ba981 */ /* 0x000f22000c1e1900 */
[----:B------:R-:W-:-:S03]  /*59e0*/  PRMT R42, RZ, 0x7610, R42 ;  /* 0x00007610ff2a7816 */ /* 0x000fc6000000002a */
[----:B------:R0:W-:Y:S04]  /*59f0*/  STL [R1+0x14], R5 ;  /* 0x0000140501007387 */ /* 0x0001e80000100800 */
[----:B------:R-:W4:Y:S01]  /*5a00*/  LDL.LU.64 R62, [R1+0x290] ;  /* 0x00029000013e7983 */ /* 0x000f220000300a00 */
[----:B0-----:R-:W-:-:S04]  /*5a10*/  PRMT R5, RZ, 0x7610, R5 ;  /* 0x00007610ff057816 */ /* 0x001fc80000000005 */
[----:B------:R-:W-:Y:S02]  /*5a20*/  @!P6 PRMT R5, R29, 0x7632, R5 ;  /* 0x000076321d05e816 */ /* 0x000fe40000000005 */
[----:B------:R-:W-:Y:S02]  /*5a30*/  LOP3.LUT P6, RZ, R3, 0x20000000, RZ, 0xc0, !PT ;  /* 0x2000000003ff7812 */ /* 0x000fe400078cc0ff */
[----:B--2---:R-:W-:-:S05]  /*5a40*/  @!P1 PRMT R42, R14, 0x7632, R42 ;  /* 0x000076320e2a9816 */ /* 0x004fca000000002a */
[----:B------:R-:W-:Y:S01]  /*5a50*/  STL.S16 [R1+0x23c], R42 ;  /* 0x00023c2a01007387 */ /* 0x000fe20000100600 */
[----:B---3--:R-:W-:-:S04]  /*5a60*/  PRMT R0, RZ, 0x7610, R0 ;  /* 0x00007610ff007816 */ /* 0x008fc80000000000 */
[----:B------:R-:W-:-:S05]  /*5a70*/  @!P1 PRMT R0, R14, 0x7610, R0 ;  /* 0x000076100e009816 */ /* 0x000fca0000000000 */
[----:B------:R0:W-:Y:S04]  /*5a80*/  STL.S16 [R1+0x258], R0 ;  /* 0x0002580001007387 */ /* 0x0001e80000100600 */
[----:B0-----:R-:W2:Y:S01]  /*5a90*/  LDL.LU R0, [R1+0x31c] ;  /* 0x00031c0001007983 */ /* 0x001ea20000300800 */
[----:B------:R-:W-:-:S06]  /*5aa0*/  IMAD.MOV.U32 R42, RZ, RZ, RZ ;  /* 0x000000ffff2a7224 */ /* 0x000fcc00078e00ff */
[----:B------:R-:W3:Y:S01]  /*5ab0*/  @!P6 LDG.E R42, desc[UR18][R58.64] ;  /* 0x000000123a2ae981 */ /* 0x000ee2000c1e1900 */
[----:B------:R-:W-:-:S03]  /*5ac0*/  LOP3.LUT P5, RZ, R3, 0x10000000, RZ, 0xc0, !PT ;  /* 0x1000000003ff7812 */ /* 0x000fc600078ac0ff */
[----:B------:R0:W-:Y:S04]  /*5ad0*/  STL [R1+0x50], R35 ;  /* 0x0000502301007387 */ /* 0x0001e80000100800 */
[----:B------:R-:W3:Y:S01]  /*5ae0*/  LDL.LU.64 R58, [R1+0x2a0] ;  /* 0x0002a000013a7983 */ /* 0x000ee20000300a00 */
[----:B0-----:R-:W-:-:S06]  /*5af0*/  HFMA2 R35, -RZ, RZ, 0, 0 ;  /* 0x00000000ff237431 */ /* 0x001fcc00000001ff */
[----:B------:R-:W3:Y:S04]  /*5b00*/  @!P5 LDG.E R35, desc[UR18][R18.64] ;  /* 0x000000121223d981 */ /* 0x000ee8000c1e1900 */
[----:B------:R-:W-:Y:S04]  /*5b10*/  STL [R1+0x2b8], R6 ;  /* 0x0002b80601007387 */ /* 0x000fe80000100800 */
[----:B------:R-:W-:Y:S04]  /*5b20*/  STL [R1+0x318], R6 ;  /* 0x0003180601007387 */ /* 0x000fe80000100800 */
[----:B------:R0:W-:Y:S04]  /*5b30*/  STL [R1+0x328], R6 ;  /* 0x0003280601007387 */ /* 0x0001e80000100800 */
[----:B------:R1:W-:Y:S04]  /*5b40*/  STL [R1+0x4c], R34 ;  /* 0x00004c2201007387 */ /* 0x0003e80000100800 */
[----:B------:R-:W3:Y:S01]  /*5b50*/  LDL.LU.64 R18, [R1+0x298] ;  /* 0x0002980001127983 */ /* 0x000ee20000300a00 */
[----:B0-----:R-:W-:-:S02]  /*5b60*/  PRMT R6, RZ, 0x7610, R6 ;  /* 0x00007610ff067816 */ /* 0x001fc40000000006 */
[----:B-1----:R-:W-:Y:S02]  /*5b70*/  PRMT R34, RZ, 0x7610, R34 ;  /* 0x00007610ff227816 */ /* 0x002fe40000000022 */
[----:B--2---:R-:W-:-:S04]  /*5b80*/  PRMT R0, RZ, 0x7610, R0 ;  /* 0x00007610ff007816 */ /* 0x004fc80000000000 */
[----:B----4-:R-:W-:-:S05]  /*5b90*/  @!P2 PRMT R0, R43, 0x7632, R0 ;  /* 0x000076322b00a816 */ /* 0x010fca0000000000 */
[----:B------:R0:W-:Y:S04]  /*5ba0*/  STL.S16 [R1+0x24c], R0 ;  /* 0x00024c0001007387 */ /* 0x0001e80000100600 */
[----:B0-----:R-:W2:Y:S01]  /*5bb0*/  LDL.LU R0, [R1+0x314] ;  /* 0x0003140001007983 */ /* 0x001ea20000300800 */
[----:B------:R-:W-:Y:S02]  /*5bc0*/  @!P4 PRMT R6, R39, 0x7610, R6 ;  /* 0x000076102706c816 */ /* 0x000fe40000000006 */
[----:B------:R-:W-:Y:S02]  /*5bd0*/  LOP3.LUT P4, RZ, R3, 0x8000000, RZ, 0xc0, !PT ;  /* 0x0800000003ff7812 */ /* 0x000fe4000788c0ff */
[----:B---3--:R-:W-:-:S05]  /*5be0*/  @!P6 PRMT R34, R42, 0x7632, R34 ;  /* 0x000076322a22e816 */ /* 0x008fca0000000022 */
        /* <DEDUP_REMOVED lines=11> */
[----:B0-----:R-:W-:-:S06]  /*5ca0*/  IMAD.MOV.U32 R32, RZ, RZ, RZ ;  /* 0x000000ffff207224 */ /* 0x001fcc00078e00ff */
        /* <DEDUP_REMOVED lines=11> */
[----:B0-----:R-:W-:-:S06]  /*5d60*/  MOV R27, RZ ;  /* 0x000000ff001b7202 */ /* 0x001fcc0000000f00 */
        /* <DEDUP_REMOVED lines=19> */
[----:B0-----:R-:W-:-:S06]  /*5ea0*/  IMAD.MOV.U32 R12, RZ, RZ, RZ ;  /* 0x000000ffff0c7224 */ /* 0x001fcc00078e00ff */
[----:B------:R-:W3:Y:S04]  /*5eb0*/  @!P6 LDG.E R12, desc[UR18][R58.64] ;  /* 0x000000123a0ce981 */ /* 0x000ee8000c1e1900 */
[----:B------:R0:W-:Y:S01]  /*5ec0*/  STL [R1+0x38], R26 ;  /* 0x0000381a01007387 */ /* 0x0001e20000100800 */
[----:B------:R-:W-:-:S03]  /*5ed0*/  LOP3.LUT P5, RZ, R3, 0x400000, RZ, 0xc0, !PT ;  /* 0x0040000003ff7812 */ /* 0x000fc600078ac0ff */
[----:B------:R-:W3:Y:S01]  /*5ee0*/  LDL.LU.64 R58, [R1+0x240] ;  /* 0x00024000013a7983 */ /* 0x000ee20000300a00 */
[----:B0-----:R-:W-:-:S04]  /*5ef0*/  PRMT R26, RZ, 0x7610, R26 ;  /* 0x00007610ff1a7816 */ /* 0x001fc8000000001a */
[----:B----4-:R-:W-:-:S05]  /*5f00*/  @!P2 PRMT R26, R13, 0x7632, R26 ;  /* 0x000076320d1aa816 */ /* 0x010fca000000001a */
[----:B------:R0:W-:Y:S02]  /*5f10*/  STL.S16 [R1+0x27c], R26 ;  /* 0x00027c1a01007387 */ /* 0x0001e40000100600 */
[----:B0-----:R-:W-:-:S06]  /*5f20*/  HFMA2 R26, -RZ, RZ, 0, 0 ;  /* 0x00000000ff1a7431 */ /* 0x001fcc00000001ff */
        /* <DEDUP_REMOVED lines=13> */
[----:B------:R-:W-:-:S03]  /*6000*/  PRMT R24, RZ, 0x7610, R24 ;  /* 0x00007610ff187816 */ /* 0x000fc60000000018 */
[----:B------:R0:W-:Y:S01]  /*6010*/  STL.S16 [R1+0x270], R6 ;  /* 0x0002700601007387 */ /* 0x0001e20000100600 */
[----:B----4-:R-:W-:-:S03]  /*6020*/  @!P5 PRMT R24, R26, 0x7632, R24 ;  /* 0x000076321a18d816 */ /* 0x010fc60000000018 */
[----:B0-----:R-:W4:Y:S04]  /*6030*/  LDL.LU R6, [R1+0x318] ;  /* 0x0003180001067983 */ /* 0x001f280000300800 */
[----:B------:R0:W-:Y:S02]  /*6040*/  STL.S16 [R1+0x250], R24 ;  /* 0x0002501801007387 */ /* 0x0001e40000100600 */
[----:B0-----:R-:W-:Y:S01]  /*6050*/  IMAD.MOV.U32 R24, RZ, RZ, RZ ;  /* 0x000000ffff187224 */ /* 0x001fe200078e00ff */
        /* <DEDUP_REMOVED lines=14> */
[----:B0-----:R-:W-:-:S06]  /*6140*/  MOV R15, RZ ;  /* 0x000000ff000f7202 */ /* 0x001fcc0000000f00 */
[----:B------:R-:W3:Y:S01]  /*6150*/  @!P1 LDG.E R15, desc[UR18][R18.64] ;  /* 0x00000012120f9981 */ /* 0x000ee2000c1e1900 */
[----:B------:R-:W-:-:S03]  /*6160*/  @!P2 PRMT R60, R13, 0x7610, R60 ;  /* 0x000076100d3ca816 */ /* 0x000fc6000000003c */
[----:B------:R-:W3:Y:S01]  /*6170*/  LDL.LU.64 R18, [R1+0x130] ;  /* 0x0001300001127983 */ /* 0x000ee20000300a00 */
[----:B------:R-:W-:-:S03]  /*6180*/  LOP3.LUT P2, RZ, R3, 0x40000, RZ, 0xc0, !PT ;  /* 0x0004000003ff7812 */ /* 0x000fc6000784c0ff */
[----:B------:R0:W-:Y:S02]  /*6190*/  STL [R1+0x78], R14 ;  /* 0x0000780e01007387 */ /* 0x0001e40000100800 */
[----:B0-----:R-:W-:-:S08]  /*61a0*/  IMAD.MOV.U32 R14, RZ, RZ, RZ ;  /* 0x000000ffff0e7224 */ /* 0x001fd000078e00ff */
        /* <DEDUP_REMOVED lines=12> */
[----:B------:R-:W-:Y:S01]  /*6270*/  LOP3.LUT P5, RZ, R3, 0x10000, RZ, 0xc0, !PT ;  /* 0x0001000003ff7812 */ /* 0x000fe200078ac0ff */
[----:B------:R1:W-:Y:S04]  /*6280*/  STL.S16 [R1+0x278], R60 ;  /* 0x0002783c01007387 */ /* 0x0003e80000100600 */
[----:B0-----:R-:W4:Y:S01]  /*6290*/  LDL.LU R0, [R1+0x304] ;  /* 0x0003040001007983 */ /* 0x001f220000300800 */
[----:B------:R-:W-:Y:S01]  /*62a0*/  PRMT R56, RZ, 0x7610, R56 ;  /* 0x00007610ff387816 */ /* 0x000fe20000000038 */
[----:B-1----:R-:W-:-:S03]  /*62b0*/  HFMA2 R60, -RZ, RZ, 0, 0 ;  /* 0x00000000ff3c7431 */ /* 0x002fc600000001ff */
[----:B------:R-:W-:Y:S02]  /*62c0*/  @!P6 PRMT R56, R12, 0x7610, R56 ;  /* 0x000076100c38e816 */ /* 0x000fe40000000038 */
[----:B------:R-:W-:Y:S01]  /*62d0*/  LOP3.LUT P6, RZ, R3, 0x20000, RZ, 0xc0, !PT ;  /* 0x0002000003ff7812 */ /* 0x000fe200078cc0ff */
[----:B------:R-:W-:Y:S04]  /*62e0*/  STL [R1+0x5c], R30 ;  /* 0x00005c1e01007387 */ /* 0x000fe80000100800 */
[----:B------:R0:W-:Y:S04]  /*62f0*/  STL.S16 [R1+0x26c], R56 ;  /* 0x00026c3801007387 */ /* 0x0001e80000100600 */
[----:B---3--:R-:W3:Y:S01]  /*6300*/  @!P5 LDG.E R60, desc[UR18][R18.64] ;  /* 0x00000012123cd981 */ /* 0x008ee2000c1e1900 */
[----:B0-----:R-:W-:Y:S01]  /*6310*/  IMAD.MOV.U32 R56, RZ, RZ, RZ ;  /* 0x000000ffff387224 */ /* 0x001fe200078e00ff */
[----:B------:R-:W-:-:S02]  /*6320*/  PRMT R30, RZ, 0x7610, R30 ;  /* 0x00007610ff1e7816 */ /* 0x000fc4000000001e */
[----:B------:R-:W3:Y:S02]  /*6330*/  LDL.LU.64 R18, [R1+0x1c8] ;  /* 0x0001c80001127983 */ /* 0x000ee40000300a00 */
[----:B------:R-:W-:Y:S02]  /*6340*/  @!P4 PRMT R30, R25, 0x7610, R30 ;  /* 0x00007610191ec816 */ /* 0x000fe4000000001e */
[----:B------:R-:W-:Y:S01]  /*6350*/  LOP3.LUT P4, RZ, R3, 0x8000, RZ, 0xc0, !PT ;  /* 0x0000800003ff7812 */ /* 0x000fe2000788c0ff */
[----:B------:R0:W3:Y:S02]  /*6360*/  @!P6 LDG.E R56, desc[UR18][R58.64] ;  /* 0x000000123a38e981 */ /* 0x0000e4000c1e1900 */
[----:B0-----:R-:W-:-:S10]  /*6370*/  CS2R R58, SRZ ;  /* 0x00000000003a7805 */ /* 0x001fd4000001ff00 */
[----:B------:R-:W3:Y:S04]  /*6380*/  @!P4 LDG.E R58, desc[UR18][R62.64] ;  /* 0x000000123e3ac981 */ /* 0x000ee8000c1e1900 */
[----:B------:R-:W3:Y:S01]  /*6390*/  LDL.LU.64 R62, [R1+0x1b0] ;  /* 0x0001b000013e7983 */ /* 0x000ee20000300a00 */
[----:B------:R-:W-:-:S03]  /*63a0*/  LOP3.LUT P3, RZ, R3, 0x4000, RZ, 0xc0, !PT ;  /* 0x0000400003ff7812 */ /* 0x000fc6000786c0ff */
[----:B------:R0:W-:Y:S04]  /*63b0*/  STL [R1+0x2b0], R8 ;  /* 0x0002b00801007387 */ /* 0x0001e80000100800 */
[----:B------:R1:W-:Y:S01]  /*63c0*/  STL [R1+0x2ac], R9 ;  /* 0x0002ac0901007387 */ /* 0x0003e20000100800 */
[----:B0-----:R-:W-:-:S05]  /*63d0*/  PRMT R8, RZ, 0x7610, R8 ;  /* 0x00007610ff087816 */ /* 0x001fca0000000008 */
        /* <DEDUP_REMOVED lines=12> */
[----:B------:R-:W-:Y:S04]  /*64a0*/  STL [R1+0x94], R13 ;  /* 0x0000940d01007387 */ /* 0x000fe80000100800 */
        /* <DEDUP_REMOVED lines=15> */
[----:B-1----:R-:W-:Y:S01]  /*65a0*/  IMAD.MOV.U32 R55, RZ, RZ, RZ ;  /* 0x000000ffff377224 */ /* 0x002fe200078e00ff */
[----:B------:R-:W-:Y:S01]  /*65b0*/  PRMT R37, RZ, 0x7610, R37 ;  /* 0x00007610ff257816 */ /* 0x000fe20000000025 */
[----:B------:R0:W-:Y:S01]  /*65c0*/  STL [R1+0x80], R42 ;  /* 0x0000802a01007387 */ /* 0x0001e20000100800 */
[----:B------:R-:W-:Y:S02]  /*65d0*/  PRMT R44, RZ, 0x7610, R44 ;  /* 0x00007610ff2c7816 */ /* 0x000fe4000000002c */
[----:B------:R-:W-:Y:S01]  /*65e0*/  PRMT R45, RZ, 0x7610, R45 ;  /* 0x00007610ff2d7816 */ /* 0x000fe2000000002d */
[----:B------:R1:W-:Y:S04]  /*65f0*/  STL [R1+0xa4], R24 ;  /* 0x0000a41801007387 */ /* 0x0003e80000100800 */
[----:B------:R1:W-:Y:S04]  /*6600*/  STL [R1+0xa8], R15 ;  /* 0x0000a80f01007387 */ /* 0x0003e80000100800 */
[----:B---3--:R-:W3:Y:S01]  /*6610*/  @!P2 LDG.E R55, desc[UR18][R18.64] ;  /* 0x000000121237a981 */ /* 0x008ee2000c1e1900 */
[----:B------:R-:W-:-:S03]  /*6620*/  @!P6 PRMT R51, R56, 0x7610, R51 ;  /* 0x000076103833e816 */ /* 0x000fc60000000033 */
[----:B------:R3:W-:Y:S04]  /*6630*/  STL [R1+0x54], R36 ;  /* 0x0000542401007387 */ /* 0x0007e80000100800 */
[----:B------:R3:W-:Y:S04]  /*6640*/  STL [R1+0x70], R39 ;  /* 0x0000702701007387 */ /* 0x0007e80000100800 */
[----:B------:R-:W3:Y:S01]  /*6650*/  LDL.LU.64 R18, [R1+0x180] ;  /* 0x0001800001127983 */ /* 0x000ee20000300a00 */
[----:B------:R-:W-:Y:S02]  /*6660*/  @!P6 PRMT R54, R56, 0x7632, R54 ;  /* 0x000076323836e816 */ /* 0x000fe40000000036 */
[C---:B------:R-:W-:Y:S01]  /*6670*/  @!P5 PRMT R37, R60.reuse, 0x7610, R37 ;  /* 0x000076103c25d816 */ /* 0x040fe20000000025 */
[----:B------:R3:W-:Y:S01]  /*6680*/  STL [R1+0xac], R14 ;  /* 0x0000ac0e01007387 */ /* 0x0007e20000100800 */
[----:B------:R-:W-:-:S02]  /*6690*/  @!P5 PRMT R49, R60, 0x7632, R49 ;  /* 0x000076323c31d816 */ /* 0x000fc40000000031 */
[C---:B------:R-:W-:Y:S01]  /*66a0*/  LOP3.LUT P6, RZ, R3.reuse, 0x800, RZ, 0xc0, !PT ;  /* 0x0000080003ff7812 */ /* 0x040fe200078cc0ff */
[----:B------:R-:W-:Y:S01]  /*66b0*/  STL [R1+0x8c], R32 ;  /* 0x00008c2001007387 */ /* 0x000fe20000100800 */
[----:B------:R-:W-:Y:S01]  /*66c0*/  LOP3.LUT P5, RZ, R3, 0x400, RZ, 0xc0, !PT ;  /* 0x0000040003ff7812 */ /* 0x000fe200078ac0ff */
[----:B------:R-:W-:Y:S01]  /*66d0*/  IMAD.MOV.U32 R12, RZ, RZ, RZ ;  /* 0x000000ffff0c7224 */ /* 0x000fe200078e00ff */
[----:B------:R-:W-:Y:S01]  /*66e0*/  MOV R13, RZ ;  /* 0x000000ff000d7202 */ /* 0x000fe20000000f00 */
[----:B------:R3:W-:Y:S04]  /*66f0*/  STL [R1+0x9c], R26 ;  /* 0x00009c1a01007387 */ /* 0x0007e80000100800 */
        /* <DEDUP_REMOVED lines=10> */
[----:B------:R-:W-:Y:S02]  /*67a0*/  IMAD.MOV.U32 R34, RZ, RZ, RZ ;  /* 0x000000ffff227224 */ /* 0x000fe400078e00ff */
[----:B------:R3:W-:Y:S04]  /*67b0*/  STL [R1+0x6c], R38 ;  /* 0x00006c2601007387 */ /* 0x0007e80000100800 */
[----:B------:R3:W-:Y:S04]  /*67c0*/  STL [R1+0x74], R41 ;  /* 0x0000742901007387 */ /* 0x0007e80000100800 */
[----:B------:R3:W-:Y:S04]  /*67d0*/  STL [R1+0xb4], R60 ;  /* 0x0000b43c01007387 */ /* 0x0007e80000100800 */
[----:B------:R-:W-:Y:S04]  /*67e0*/  STL [R1+0x60], R31 ;  /* 0x0000601f01007387 */ /* 0x000fe80000100800 */
[----:B------:R3:W-:Y:S04]  /*67f0*/  STL [R1+0x64], R28 ;  /* 0x0000641c01007387 */ /* 0x0007e80000100800 */
[----:B------:R3:W-:Y:S04]  /*6800*/  STL [R1+0x68], R29 ;  /* 0x0000681d01007387 */ /* 0x0007e80000100800 */
[----:B------:R-:W-:Y:S04]  /*6810*/  STL [R1+0xa0], R25 ;  /* 0x0000a01901007387 */ /* 0x000fe80000100800 */
[----:B------:R3:W-:Y:S04]  /*6820*/  STL.S16 [R1+0x28c], R65 ;  /* 0x00028c4101007387 */ /* 0x0007e80000100600 */
[----:B------:R-:W-:Y:S01]  /*6830*/  STL [R1+0x20], R64 ;  /* 0x0000204001007387 */ /* 0x000fe20000100800 */
[----:B------:R-:W-:-:S03]  /*6840*/  PRMT R61, RZ, 0x7610, R61 ;  /* 0x00007610ff3d7816 */ /* 0x000fc6000000003d */
[----:B------:R-:W-:Y:S04]  /*6850*/  STL [R1+0x24], R66 ;  /* 0x0000244201007387 */ /* 0x000fe80000100800 */
[----:B------:R-:W-:Y:S01]  /*6860*/  STL [R1+0x34], R67 ;  /* 0x0000344301007387 */ /* 0x000fe20000100800 */
[----:B------:R-:W-:Y:S02]  /*6870*/  IMAD.U32 R52, R52, 0x10000, RZ ;  /* 0x0001000034347824 */ /* 0x000fe400078e00ff */
[----:B------:R-:W-:Y:S02]  /*6880*/  IMAD.U32 R40, R40, 0x10000, RZ ;  /* 0x0001000028287824 */ /* 0x000fe400078e00ff */
[----:B------:R-:W-:Y:S01]  /*6890*/  IMAD.U32 R5, R5, 0x10000, RZ ;  /* 0x0001000005057824 */ /* 0x000fe200078e00ff */
[----:B------:R-:W-:Y:S01]  /*68a0*/  STL [R1+0xb0], R56 ;  /* 0x0000b03801007387 */ /* 0x000fe20000100800 */
[----:B------:R-:W-:-:S03]  /*68b0*/  PRMT R57, RZ, 0x7610, R57 ;  /* 0x00007610ff397816 */ /* 0x000fc60000000039 */
[----:B------:R-:W3:Y:S04]  /*68c0*/  LDL.LU R69, [R1+0x300] ;  /* 0x0003000001457983 */ /* 0x000ee80000300800 */
[----:B----4-:R-:W4:Y:S01]  /*68d0*/  @!P4 LDG.E R34, desc[UR18][R6.64] ;  /* 0x000000120622c981 */ /* 0x010f22000c1e1900 */
[----:B------:R-:W-:Y:S02]  /*68e0*/  PRMT R46, RZ, 0x7610, R46 ;  /* 0x00007610ff2e7816 */ /* 0x000fe4000000002e */
[----:B------:R-:W-:Y:S01]  /*68f0*/  @!P3 PRMT R47, R59, 0x7632, R47 ;  /* 0x000076323b2fb816 */ /* 0x000fe2000000002f */
[----:B------:R-:W-:Y:S01]  /*6900*/  HFMA2 R30, -RZ, RZ, 0, 0 ;  /* 0x00000000ff1e7431 */ /* 0x000fe200000001ff */
[----:B0-----:R-:W-:Y:S02]  /*6910*/  PRMT R42, RZ, 0x7610, R42 ;  /* 0x00007610ff2a7816 */ /* 0x001fe4000000002a */
[----:B------:R-:W-:-:S02]  /*6920*/  PRMT R43, RZ, 0x7610, R43 ;  /* 0x00007610ff2b7816 */ /* 0x000fc4000000002b */
[C---:B--2---:R-:W-:Y:S01]  /*6930*/  @!P1 PRMT R44, R68.reuse, 0x7610, R44 ;  /* 0x00007610442c9816 */ /* 0x044fe2000000002c */
[----:B------:R-:W2:Y:S01]  /*6940*/  LDL.LU.64 R6, [R1+0x150] ;  /* 0x0001500001067983 */ /* 0x000ea20000300a00 */
[----:B------:R-:W-:Y:S02]  /*6950*/  @!P3 PRMT R46, R59, 0x7610, R46 ;  /* 0x000076103b2eb816 */ /* 0x000fe4000000002e */
[----:B------:R-:W-:Y:S01]  /*6960*/  LOP3.LUT P3, RZ, R3, 0x100, RZ, 0xc0, !PT ;  /* 0x0000010003ff7812 */ /* 0x000fe2000786c0ff */
[----:B-1----:R-:W-:Y:S01]  /*6970*/  IMAD.MOV.U32 R24, RZ, RZ, RZ ;  /* 0x000000ffff187224 */ /* 0x002fe200078e00ff */
[----:B------:R-:W-:Y:S02]  /*6980*/  @!P1 PRMT R42, R68, 0x7632, R42 ;  /* 0x00007632442a9816 */ /* 0x000fe4000000002a */
[C---:B---3--:R-:W-:Y:S01]  /*6990*/  @!P2 PRMT R45, R55.reuse, 0x7632, R45 ;  /* 0x00007632372da816 */ /* 0x048fe2000000002d */
[----:B------:R-:W-:Y:S01]  /*69a0*/  IMAD.MOV.U32 R15, RZ, RZ, RZ ;  /* 0x000000ffff0f7224 */ /* 0x000fe200078e00ff */
[----:B------:R-:W-:-:S02]  /*69b0*/  @!P2 PRMT R43, R55, 0x7610, R43 ;  /* 0x00007610372ba816 */ /* 0x000fc4000000002b */
[----:B------:R-:W-:Y:S02]  /*69c0*/  PRMT R36, RZ, 0x7610, R36 ;  /* 0x00007610ff247816 */ /* 0x000fe40000000024 */
[----:B------:R-:W-:Y:S02]  /*69d0*/  PRMT R39, RZ, 0x7610, R39 ;  /* 0x00007610ff277816 */ /* 0x000fe40000000027 */
[----:B------:R-:W-:Y:S02]  /*69e0*/  MOV R14, RZ ;  /* 0x000000ff000e7202 */ /* 0x000fe40000000f00 */
[----:B------:R-:W-:Y:S02]  /*69f0*/  PRMT R26, RZ, 0x7610, R26 ;  /* 0x00007610ff1a7816 */ /* 0x000fe4000000001a */
[----:B------:R-:W-:Y:S01]  /*6a00*/  PRMT R32, RZ, 0x7610, R32 ;  /* 0x00007610ff207816 */ /* 0x000fe20000000020 */
[----:B------:R-:W3:Y:S01]  /*6a10*/  @!P3 LDG.E R30, desc[UR18][R18.64] ;  /* 0x00000012121eb981 */ /* 0x000ee2000c1e1900 */
[----:B------:R-:W-:-:S02]  /*6a20*/  LOP3.LUT P1, RZ, R3, 0x80, RZ, 0xc0, !PT ;  /* 0x0000008003ff7812 */ /* 0x000fc4000782c0ff */
[----:B------:R-:W-:Y:S01]  /*6a30*/  LOP3.LUT P2, RZ, R3, 0x40, RZ, 0xc0, !PT ;  /* 0x0000004003ff7812 */ /* 0x000fe2000784c0ff */
[----:B------:R-:W-:Y:S01]  /*6a40*/  HFMA2 R58, -RZ, RZ, 0, 0 ;  /* 0x00000000ff3a7431 */ /* 0x000fe200000001ff */
[----:B------:R-:W-:Y:S02]  /*6a50*/  PRMT R27, RZ, 0x7610, R27 ;  /* 0x00007610ff1b7816 */ /* 0x000fe4000000001b */
[----:B------:R-:W-:Y:S02]  /*6a60*/  PRMT R35, RZ, 0x7610, R35 ;  /* 0x00007610ff237816 */ /* 0x000fe40000000023 */
[----:B------:R-:W-:Y:S01]  /*6a70*/  PRMT R38, RZ, 0x7610, R38 ;  /* 0x00007610ff267816 */ /* 0x000fe20000000026 */
[----:B------:R-:W3:Y:S01]  /*6a80*/  LDL.LU.64 R18, [R1+0x140] ;  /* 0x0001400001127983 */ /* 0x000ee20000300a00 */
[----:B------:R-:W-:Y:S01]  /*6a90*/  PRMT R41, RZ, 0x7610, R41 ;  /* 0x00007610ff297816 */ /* 0x000fe20000000029 */
[----:B------:R-:W-:Y:S01]  /*6aa0*/  IMAD.MOV.U32 R60, RZ, RZ, RZ ;  /* 0x000000ffff3c7224 */ /* 0x000fe200078e00ff */
        /* <DEDUP_REMOVED lines=18> */
[C---:B---3--:R-:W-:Y:S02]  /*6bd0*/  @!P3 PRMT R26, R30.reuse, 0x7610, R26 ;  /* 0x000076101e1ab816 */ /* 0x048fe4000000001a */
[----:B------:R-:W-:Y:S02]  /*6be0*/  @!P3 PRMT R32, R30, 0x7632, R32 ;  /* 0x000076321e20b816 */ /* 0x000fe40000000020 */
[C---:B------:R-:W-:Y:S02]  /*6bf0*/  LOP3.LUT P3, RZ, R3.reuse, 0x4, RZ, 0xc0, !PT ;  /* 0x0000000403ff7812 */ /* 0x040fe4000786c0ff */
[C---:B------:R-:W-:Y:S02]  /*6c00*/  LOP3.LUT P4, RZ, R3.reuse, 0x8, RZ, 0xc0, !PT ;  /* 0x0000000803ff7812 */ /* 0x040fe4000788c0ff */
[----:B------:R-:W-:-:S02]  /*6c10*/  LOP3.LUT P5, RZ, R3, 0x10, RZ, 0xc0, !PT ;  /* 0x0000001003ff7812 */ /* 0x000fc400078ac0ff */
[----:B------:R-:W-:-:S07]  /*6c20*/  PRMT R25, RZ, 0x7610, R25 ;  /* 0x00007610ff197816 */ /* 0x000fce0000000019 */
[----:B------:R-:W3:Y:S04]  /*6c30*/  @!P3 LDG.E R58, desc[UR18][R10.64] ;  /* 0x000000120a3ab981 */ /* 0x000ee8000c1e1900 */
[----:B------:R-:W4:Y:S01]  /*6c40*/  @!P4 LDG.E R60, desc[UR18][R20.64] ;  /* 0x00000012143cc981 */ /* 0x000f22000c1e1900 */
[----:B0-----:R-:W-:Y:S01]  /*6c50*/  IMAD.MOV.U32 R59, RZ, RZ, RZ ;  /* 0x000000ffff3b7224 */ /* 0x001fe200078e00ff */
[----:B------:R-:W-:Y:S02]  /*6c60*/  PRMT R64, RZ, 0x7610, R64 ;  /* 0x00007610ff407816 */ /* 0x000fe40000000040 */
[----:B------:R0:W-:Y:S01]  /*6c70*/  STL [R1+0xcc], R12 ;  /* 0x0000cc0c01007387 */ /* 0x0001e20000100800 */
[----:B------:R-:W-:Y:S02]  /*6c80*/  PRMT R66, RZ, 0x7610, R66 ;  /* 0x00007610ff427816 */ /* 0x000fe40000000042 */
[----:B------:R-:W-:Y:S01]  /*6c90*/  PRMT R67, RZ, 0x7610, R67 ;  /* 0x00007610ff437816 */ /* 0x000fe20000000043 */
[----:B------:R-:W4:Y:S01]  /*6ca0*/  LDL.LU.64 R10, [R1+0x2d8] ;  /* 0x0002d800010a7983 */ /* 0x000f220000300a00 */
[----:B------:R-:W-:-:S02]  /*6cb0*/  @!P1 PRMT R28, R24, 0x7610, R28 ;  /* 0x00007610181c9816 */ /* 0x000fc4000000001c */
[----:B------:R-:W-:Y:S01]  /*6cc0*/  @!P1 PRMT R31, R24, 0x7632, R31 ;  /* 0x00007632181f9816 */ /* 0x000fe2000000001f */
[----:B------:R-:W4:Y:S01]  /*6cd0*/  LDL.LU.64 R20, [R1+0x2e0] ;  /* 0x0002e00001147983 */ /* 0x000f220000300a00 */
[C---:B------:R-:W-:Y:S02]  /*6ce0*/  @!P2 PRMT R29, R15.reuse, 0x7610, R29 ;  /* 0x000076100f1da816 */ /* 0x040fe4000000001d */
[----:B------:R-:W-:Y:S02]  /*6cf0*/  @!P2 PRMT R25, R15, 0x7632, R25 ;  /* 0x000076320f19a816 */ /* 0x000fe40000000019 */
        /* <DEDUP_REMOVED lines=8> */
[----:B0-----:R-:W-:Y:S01]  /*6d80*/  IMAD.MOV.U32 R12, RZ, RZ, RZ ;  /* 0x000000ffff0c7224 */ /* 0x001fe200078e00ff */
[----:B------:R-:W-:Y:S01]  /*6d90*/  PRMT R63, RZ, 0x7610, R63 ;  /* 0x00007610ff3f7816 */ /* 0x000fe2000000003f */
[----:B------:R-:W2:Y:S01]  /*6da0*/  LDL.LU R6, [R1+0x12c] ;  /* 0x00012c0001067983 */ /* 0x000ea20000300800 */
[----:B---3--:R-:W-:-:S02]  /*6db0*/  @!P3 PRMT R62, R58, 0x7610, R62 ;  /* 0x000076103a3eb816 */ /* 0x008fc4000000003e */
[----:B------:R-:W-:Y:S02]  /*6dc0*/  @!P3 PRMT R64, R58, 0x7632, R64 ;  /* 0x000076323a40b816 */ /* 0x000fe40000000040 */
[----:B------:R-:W-:Y:S02]  /*6dd0*/  LOP3.LUT P3, RZ, R2, 0x20000000, RZ, 0xc0, !PT ;  /* 0x2000000002ff7812 */ /* 0x000fe4000786c0ff */
[C---:B----4-:R-:W-:Y:S02]  /*6de0*/  @!P4 PRMT R63, R60.reuse, 0x7610, R63 ;  /* 0x000076103c3fc816 */ /* 0x050fe4000000003f */
[----:B------:R-:W-:Y:S02]  /*6df0*/  @!P4 PRMT R61, R60, 0x7632, R61 ;  /* 0x000076323c3dc816 */ /* 0x000fe4000000003d */
[----:B------:R-:W-:-:S07]  /*6e00*/  LOP3.LUT P4, RZ, R2, 0x40000000, RZ, 0xc0, !PT ;  /* 0x4000000002ff7812 */ /* 0x000fce000788c0ff */
[----:B------:R0:W3:Y:S02]  /*6e10*/  @!P3 LDG.E R12, desc[UR18][R20.64] ;  /* 0x00000012140cb981 */ /* 0x0000e4000c1e1900 */
[----:B0-----:R-:W-:Y:S01]  /*6e20*/  HFMA2 R20, -RZ, RZ, 0, 0 ;  /* 0x00000000ff147431 */ /* 0x001fe200000001ff */
        /* <DEDUP_REMOVED lines=9> */
[----:B------:R-:W-:-:S03]  /*6ec0*/  @!P0 PRMT R16, R33, 0x7610, R16 ;  /* 0x0000761021108816 */ /* 0x000fc60000000010 */
[----:B------:R-:W-:Y:S01]  /*6ed0*/  IMAD.U32 R17, R17, 0x10000, RZ ;  /* 0x0001000011117824 */ /* 0x000fe200078e00ff */
[----:B------:R-:W-:Y:S01]  /*6ee0*/  SHF.L.U32 R16, R16, 0x10, RZ ;  /* 0x0000001010107819 */ /* 0x000fe200000006ff */
[----:B------:R-:W-:Y:S02]  /*6ef0*/  IMAD.U32 R21, R65, 0x10000, RZ ;  /* 0x0001000041157824 */ /* 0x000fe400078e00ff */
[----:B--2---:R-:W-:Y:S02]  /*6f00*/  IMAD.U32 R19, R7, 0x10000, RZ ;  /* 0x0001000007137824 */ /* 0x004fe400078e00ff */
[----:B------:R-:W-:Y:S01]  /*6f10*/  FMUL.FTZ R7, R17, R17 ;  /* 0x0000001111077220 */ /* 0x000fe20000410000 */
[----:B------:R-:W-:Y:S01]  /*6f20*/  FADD.FTZ R17, R16, R17 ;  /* 0x0000001110117221 */ /* 0x000fe20000010000 */
[----:B------:R-:W-:Y:S01]  /*6f30*/  FADD.FTZ R65, R19, R21 ;  /* 0x0000001513417221 */ /* 0x000fe20000010000 */
[----:B------:R-:W-:Y:S02]  /*6f40*/  FMUL.FTZ R21, R21, R21 ;  /* 0x0000001515157220 */ /* 0x000fe40000410000 */
[----:B------:R-:W-:-:S04]  /*6f50*/  FADD.FTZ R17, RZ, R17 ;  /* 0x00000011ff117221 */ /* 0x000fc80000010000 */
[----:B------:R-:W-:Y:S01]  /*6f60*/  FADD.FTZ R17, R17, R65 ;  /* 0x0000004111117221 */ /* 0x000fe20000010000 */
[----:B------:R-:W-:Y:S01]  /*6f70*/  FFMA.FTZ R19, R19, R19, R21 ;  /* 0x0000001313137223 */ /* 0x000fe20000010015 */
[----:B------:R-:W2:Y:S04]  /*6f80*/  LDL.LU R65, [R1+0x2c8] ;  /* 0x0002c80001417983 */ /* 0x000ea80000300800 */
[----:B------:R-:W3:Y:S01]  /*6f90*/  LDL.LU R21, [R1+0x120] ;  /* 0x0001200001157983 */ /* 0x000ee20000300800 */
[----:B------:R-:W-:-:S03]  /*6fa0*/  FFMA.FTZ R16, R16, R16, R7 ;  /* 0x0000001010107223 */ /* 0x000fc60000010007 */
[----:B------:R-:W4:Y:S01]  /*6fb0*/  LDL.LU R7, [R1+0x14c] ;  /* 0x00014c0001077983 */ /* 0x000f220000300800 */
[----:B------:R-:W-:-:S04]  /*6fc0*/  FADD.FTZ R16, RZ, R16 ;  /* 0x00000010ff107221 */ /* 0x000fc80000010000 */
        /* <DEDUP_REMOVED lines=10> */
[----:B--2---:R-:W-:Y:S01]  /*7070*/  IMAD.U32 R21, R21, 0x10000, RZ ;  /* 0x0001000015157824 */ /* 0x004fe200078e00ff */
[----:B---3--:R-:W-:-:S03]  /*7080*/  SHF.L.U32 R65, R65, 0x10, RZ ;  /* 0x0000001041417819 */ /* 0x008fc600000006ff */
[----:B------:R-:W-:Y:S02]  /*7090*/  FMUL.FTZ R19, R21, R21 ;  /* 0x0000001515137220 */ /* 0x000fe40000410000 */
[C---:B------:R-:W-:Y:S02]  /*70a0*/  FADD.FTZ R21, R65.reuse, R21 ;  /* 0x0000001541157221 */ /* 0x040fe40000010000 */
[----:B------:R-:W-:Y:S02]  /*70b0*/  FFMA.FTZ R19, R65, R65, R19 ;  /* 0x0000004141137223 */ /* 0x000fe40000010013 */
[----:B------:R-:W2:Y:S01]  /*70c0*/  LDL.LU R65, [R1+0x124] ;  /* 0x0001240001417983 */ /* 0x000ea20000300800 */
[----:B------:R-:W-:-:S03]  /*70d0*/  FADD.FTZ R17, R17, R21 ;  /* 0x0000001511117221 */ /* 0x000fc60000010000 */
[----:B------:R-:W3:Y:S01]  /*70e0*/  LDL.LU R21, [R1+0x128] ;  /* 0x0001280001157983 */ /* 0x000ee20000300800 */
[----:B------:R-:W-:Y:S01]  /*70f0*/  FADD.FTZ R16, R16, R19 ;  /* 0x0000001310107221 */ /* 0x000fe20000010000 */
[----:B--2---:R-:W-:Y:S02]  /*7100*/  IMAD.U32 R65, R65, 0x10000, RZ ;  /* 0x0001000041417824 */ /* 0x004fe400078e00ff */
[----:B---3--:R-:W-:-:S04]  /*7110*/  IMAD.U32 R21, R21, 0x10000, RZ ;  /* 0x0001000015157824 */ /* 0x008fc800078e00ff */
[----:B------:R-:W-:Y:S01]  /*7120*/  FMUL.FTZ R19, R21, R21 ;  /* 0x0000001515137220 */ /* 0x000fe20000410000 */
[----:B------:R-:W-:-:S03]  /*7130*/  FADD.FTZ R21, R65, R21 ;  /* 0x0000001541157221 */ /* 0x000fc60000010000 */
[----:B------:R-:W-:Y:S02]  /*7140*/  FFMA.FTZ R19, R65, R65, R19 ;  /* 0x0000004141137223 */ /* 0x000fe40000010013 */
[----:B------:R-:W2:Y:S01]  /*7150*/  LDL.LU R65, [R1+0x148] ;  /* 0x0001480001417983 */ /* 0x000ea20000300800 */
[----:B------:R-:W-:Y:S01]  /*7160*/  FADD.FTZ R17, R17, R21 ;  /* 0x0000001511117221 */ /* 0x000fe20000010000 */
[----:B------:R-:W-:Y:S01]  /*7170*/  FADD.FTZ R16, R16, R19 ;  /* 0x0000001310107221 */ /* 0x000fe20000010000 */
[----:B--2---:R-:W-:Y:S01]  /*7180*/  SHF.L.U32 R21, R65, 0x10, RZ ;  /* 0x0000001041157819 */ /* 0x004fe200000006ff */
[----:B------:R-:W-:Y:S02]  /*7190*/  IMAD.U32 R65, R6, 0x10000, RZ ;  /* 0x0001000006417824 */ /* 0x000fe400078e00ff */
[----:B------:R-:W2:Y:S02]  /*71a0*/  LDL.LU R6, [R1+0x178] ;  /* 0x0001780001067983 */ /* 0x000ea40000300800 */
[----:B------:R-:W-:-:S04]  /*71b0*/  FMUL.FTZ R19, R21, R21 ;  /* 0x0000001515137220 */ /* 0x000fc80000410000 */
[----:B------:R-:W-:-:S04]  /*71c0*/  FFMA.FTZ R19, R65, R65, R19 ;  /* 0x0000004141137223 */ /* 0x000fc80000010013 */
[----:B------:R-:W-:Y:S02]  /*71d0*/  FADD.FTZ R16, R16, R19 ;  /* 0x0000001310107221 */ /* 0x000fe40000010000 */
[----:B------:R-:W3:Y:S01]  /*71e0*/  LDL.LU R19, [R1+0x158] ;  /* 0x0001580001137983 */ /* 0x000ee20000300800 */
[----:B------:R-:W-:Y:S01]  /*71f0*/  FADD.FTZ R21, R65, R21 ;  /* 0x0000001541157221 */ /* 0x000fe20000010000 */
[----:B----4-:R-:W-:Y:S02]  /*7200*/  SHF.L.U32 R65, R7, 0x10, RZ ;  /* 0x0000001007417819 */ /* 0x010fe400000006ff */
        /* <DEDUP_REMOVED lines=15> */
[----:B--2---:R-:W-:Y:S01]  /*7300*/  IMAD.U32 R65, R65, 0x10000, RZ ;  /* 0x0001000041417824 */ /* 0x004fe200078e00ff */
[----:B----4-:R-:W-:Y:S01]  /*7310*/  SHF.L.U32 R52, R52, 0x10, RZ ;  /* 0x0000001034347819 */ /* 0x010fe200000006ff */
[----:B------:R-:W-:Y:S02]  /*7320*/  FADD.FTZ R16, R16, R21 ;  /* 0x0000001510107221 */ /* 0x000fe40000010000 */
[----:B------:R-:W2:Y:S01]  /*7330*/  LDL.LU R21, [R1+0x188] ;  /* 0x0001880001157983 */ /* 0x000ea20000300800 */
[----:B---3--:R-:W-:Y:S02]  /*7340*/  IMAD.U32 R19, R40, 0x10000, RZ ;  /* 0x0001000028137824 */ /* 0x008fe400078e00ff */
[----:B------:R-:W-:Y:S01]  /*7350*/  FMUL.FTZ R40, R52, R52 ;  /* 0x0000003434287220 */ /* 0x000fe20000410000 */
[----:B------:R-:W-:-:S03]  /*7360*/  FADD.FTZ R52, R65, R52 ;  /* 0x0000003441347221 */ /* 0x000fc60000010000 */
[----:B------:R-:W-:Y:S01]  /*7370*/  FFMA.FTZ R40, R65, R65, R40 ;  /* 0x0000004141287223 */ /* 0x000fe20000010028 */
[----:B------:R-:W-:Y:S02]  /*7380*/  FADD.FTZ R65, R17, R52 ;  /* 0x0000003411417221 */ /* 0x000fe40000010000 */
[----:B------:R-:W3:Y:S01]  /*7390*/  LDL.LU R17, [R1+0x17c] ;  /* 0x00017c0001117983 */ /* 0x000ee20000300800 */
[----:B------:R-:W-:-:S03]  /*73a0*/  FADD.FTZ R16, R16, R40 ;  /* 0x0000002810107221 */ /* 0x000fc60000010000 */
[----:B------:R-:W4:Y:S01]  /*73b0*/  LDL.LU R40, [R1+0x18c] ;  /* 0x00018c0001287983 */ /* 0x000f220000300800 */
[----:B--2---:R-:W-:Y:S01]  /*73c0*/  SHF.L.U32 R21, R21, 0x10, RZ ;  /* 0x0000001015157819 */ /* 0x004fe200000006ff */
[----:B------:R-:W-:-:S04]  /*73d0*/  FMUL.FTZ R52, R19, R19 ;  /* 0x0000001313347220 */ /* 0x000fc80000410000 */
[C---:B------:R-:W-:Y:S01]  /*73e0*/  FADD.FTZ R19, R21.reuse, R19 ;  /* 0x0000001315137221 */ /* 0x040fe20000010000 */
[----:B------:R-:W-:-:S03]  /*73f0*/  FFMA.FTZ R52, R21, R21, R52 ;  /* 0x0000001515347223 */ /* 0x000fc60000010034 */
[----:B------:R-:W-:Y:S01]  /*7400*/  FADD.FTZ R65, R65, R19 ;  /* 0x0000001341417221 */ /* 0x000fe20000010000 */
[----:B------:R-:W-:Y:S01]  /*7410*/  FADD.FTZ R16, R16, R52 ;  /* 0x0000003410107221 */ /* 0x000fe20000010000 */
[----:B---3--:R-:W-:Y:S02]  /*7420*/  IMAD.U32 R17, R17, 0x10000, RZ ;  /* 0x0001000011117824 */ /* 0x008fe400078e00ff */
[----:B----4-:R-:W-:Y:S02]  /*7430*/  IMAD.U32 R21, R40, 0x10000, RZ ;  /* 0x0001000028157824 */ /* 0x010fe400078e00ff */
[----:B------:R-:W-:Y:S01]  /*7440*/  FMUL.FTZ R19, R17, R17 ;  /* 0x0000001111137220 */ /* 0x000fe20000410000 */
[----:B------:R-:W-:Y:S01]  /*7450*/  SHF.L.U32 R40, R6, 0x10, RZ ;  /* 0x0000001006287819 */ /* 0x000fe200000006ff */
[C---:B------:R-:W-:Y:S02]  /*7460*/  FADD.FTZ R17, R21.reuse, R17 ;  /* 0x0000001115117221 */ /* 0x040fe40000010000 */
[----:B------:R-:W-:Y:S01]  /*7470*/  FFMA.FTZ R19, R21, R21, R19 ;  /* 0x0000001515137223 */ /* 0x000fe20000010013 */
[----:B------:R-:W-:-:S02]  /*7480*/  IMAD.U32 R21, R7, 0x10000, RZ ;  /* 0x0001000007157824 */ /* 0x000fc400078e00ff */
[----:B------:R-:W-:Y:S01]  /*7490*/  FMUL.FTZ R52, R40, R40 ;  /* 0x0000002828347220 */ /* 0x000fe20000410000 */
[----:B------:R-:W-:Y:S01]  /*74a0*/  FADD.FTZ R17, R65, R17 ;  /* 0x0000001141117221 */ /* 0x000fe20000010000 */
[----:B------:R-:W-:Y:S01]  /*74b0*/  FADD.FTZ R16, R16, R19 ;  /* 0x0000001310107221 */ /* 0x000fe20000010000 */
[C---:B------:R-:W-:Y:S01]  /*74c0*/  FADD.FTZ R40, R21.reuse, R40 ;  /* 0x0000002815287221 */ /* 0x040fe20000010000 */
[----:B------:R-:W2:Y:S01]  /*74d0*/  LDL.LU R19, [R1+0x1a0] ;  /* 0x0001a00001137983 */ /* 0x000ea20000300800 */
[----:B------:R-:W-:-:S03]  /*74e0*/  FFMA.FTZ R52, R21, R21, R52 ;  /* 0x0000001515347223 */ /* 0x000fc60000010034 */
[----:B------:R-:W3:Y:S01]  /*74f0*/  LDL.LU R21, [R1+0x198] ;  /* 0x0001980001157983 */ /* 0x000ee20000300800 */
[----:B------:R-:W-:Y:S01]  /*7500*/  FADD.FTZ R17, R17, R40 ;  /* 0x0000002811117221 */ /* 0x000fe20000010000 */
[----:B------:R-:W-:Y:S02]  /*7510*/  FADD.FTZ R16, R16, R52 ;  /* 0x0000003410107221 */ /* 0x000fe40000010000 */
[----:B------:R-:W4:Y:S04]  /*7520*/  LDL.LU R52, [R1+0x1a8] ;  /* 0x0001a80001347983 */ /* 0x000f280000300800 */
[----:B------:R-:W4:Y:S04]  /*7530*/  LDL.LU R65, [R1+0x1ac] ;  /* 0x0001ac0001417983 */ /* 0x000f280000300800 */
[----:B------:R-:W4:Y:S04]  /*7540*/  LDL.LU R6, [R1+0x1c4] ;  /* 0x0001c40001067983 */ /* 0x000f280000300800 */
[----:B------:R-:W4:Y:S01]  /*7550*/  LDL.LU R7, [R1+0x1b8] ;  /* 0x0001b80001077983 */ /* 0x000f220000300800 */
[----:B--2---:R-:W-:Y:S01]  /*7560*/  IMAD.U32 R19, R19, 0x10000, RZ ;  /* 0x0001000013137824 */ /* 0x004fe200078e00ff */
[----:B---3--:R-:W-:-:S03]  /*7570*/  SHF.L.U32 R21, R21, 0x10, RZ ;  /* 0x0000001015157819 */ /* 0x008fc600000006ff */
[----:B------:R-:W-:Y:S02]  /*7580*/  FMUL.FTZ R40, R19, R19 ;  /* 0x0000001313287220 */ /* 0x000fe40000410000 */
[C---:B------:R-:W-:Y:S02]  /*7590*/  FADD.FTZ R19, R21.reuse, R19 ;  /* 0x0000001315137221 */ /* 0x040fe40000010000 */
[----:B------:R-:W-:Y:S02]  /*75a0*/  FFMA.FTZ R40, R21, R21, R40 ;  /* 0x0000001515287223 */ /* 0x000fe40000010028 */
[----:B------:R-:W2:Y:S02]  /*75b0*/  LDL.LU R21, [R1+0x1a4] ;  /* 0x0001a40001157983 */ /* 0x000ea40000300800 */
[----:B------:R-:W-:Y:S02]  /*75c0*/  FADD.FTZ R16, R16, R40 ;  /* 0x0000002810107221 */ /* 0x000fe40000010000 */
[----:B------:R-:W3:Y:S01]  /*75d0*/  LDL.LU R40, [R1+0x1bc] ;  /* 0x0001bc0001287983 */ /* 0x000ee20000300800 */
[----:B----4-:R-:W-:-:S02]  /*75e0*/  IMAD.U32 R52, R52, 0x10000, RZ ;  /* 0x0001000034347824 */ /* 0x010fc400078e00ff */
[----:B------:R-:W-:Y:S01]  /*75f0*/  FADD.FTZ R17, R17, R19 ;  /* 0x0000001311117221 */ /* 0x000fe20000010000 */
[----:B------:R-:W-:Y:S01]  /*7600*/  IMAD.U32 R65, R65, 0x10000, RZ ;  /* 0x0001000041417824 */ /* 0x000fe200078e00ff */
[----:B--2---:R-:W-:Y:S01]  /*7610*/  SHF.L.U32 R19, R21, 0x10, RZ ;  /* 0x0000001015137819 */ /* 0x004fe200000006ff */
[----:B------:R-:W-:Y:S02]  /*7620*/  FMUL.FTZ R21, R52, R52 ;  /* 0x0000003434157220 */ /* 0x000fe40000410000 */
[C---:B------:R-:W-:Y:S02]  /*7630*/  FADD.FTZ R52, R65.reuse, R52 ;  /* 0x0000003441347221 */ /* 0x040fe40000010000 */
[----:B------:R-:W-:Y:S02]  /*7640*/  FFMA.FTZ R21, R65, R65, R21 ;  /* 0x0000004141157223 */ /* 0x000fe40000010015 */
[----:B------:R-:W-:Y:S02]  /*7650*/  FADD.FTZ R65, R17, R52 ;  /* 0x0000003411417221 */ /* 0x000fe40000010000 */
[----:B------:R-:W2:Y:S01]  /*7660*/  LDL.LU R17, [R1+0x1c0] ;  /* 0x0001c00001117983 */ /* 0x000ea20000300800 */
[----:B---3--:R-:W-:-:S02]  /*7670*/  IMAD.U32 R40, R40, 0x10000, RZ ;  /* 0x0001000028287824 */ /* 0x008fc400078e00ff */
[----:B------:R-:W-:Y:S01]  /*7680*/  FMUL.FTZ R52, R19, R19 ;  /* 0x0000001313347220 */ /* 0x000fe20000410000 */
[----:B------:R-:W-:-:S03]  /*7690*/  FADD.FTZ R16, R16, R21 ;  /* 0x0000001510107221 */ /* 0x000fc60000010000 */
[----:B------:R-:W-:-:S04]  /*76a0*/  FFMA.FTZ R52, R40, R40, R52 ;  /* 0x0000002828347223 */ /* 0x000fc80000010034 */
[----:B------:R-:W-:Y:S02]  /*76b0*/  FADD.FTZ R16, R16, R52 ;  /* 0x0000003410107221 */ /* 0x000fe40000010000 */
[----:B------:R-:W3:Y:S01]  /*76c0*/  LDL.LU R52, [R1+0x1e0] ;  /* 0x0001e00001347983 */ /* 0x000ee20000300800 */
[----:B------:R-:W-:Y:S01]  /*76d0*/  FADD.FTZ R19, R40, R19 ;  /* 0x0000001328137221 */ /* 0x000fe20000010000 */
[----:B------:R-:W-:Y:S01]  /*76e0*/  SHF.L.U32 R21, R6, 0x10, RZ ;  /* 0x0000001006157819 */ /* 0x000fe200000006ff */
[----:B------:R-:W-:Y:S01]  /*76f0*/  IMAD.U32 R40, R7, 0x10000, RZ ;  /* 0x0001000007287824 */ /* 0x000fe200078e00ff */
[----:B------:R-:W4:Y:S01]  /*7700*/  LDL.LU R6, [R1+0x200] ;  /* 0x0002000001067983 */ /* 0x000f220000300800 */
[----:B------:R-:W-:-:S03]  /*7710*/  FADD.FTZ R65, R65, R19 ;  /* 0x0000001341417221 */ /* 0x000fc60000010000 */
[----:B------:R-:W4:Y:S01]  /*7720*/  LDL.LU R7, [R1+0x210] ;  /* 0x0002100001077983 */ /* 0x000f220000300800 */
[----:B--2---:R-:W-:-:S04]  /*7730*/  IMAD.U32 R17, R17, 0x10000, RZ ;  /* 0x0001000011117824 */ /* 0x004fc800078e00ff */
[----:B------:R-:W-:Y:S01]  /*7740*/  FMUL.FTZ R19, R17, R17 ;  /* 0x0000001111137220 */ /* 0x000fe20000410000 */
[----:B------:R-:W-:-:S03]  /*7750*/  FADD.FTZ R17, R21, R17 ;  /* 0x0000001115117221 */ /* 0x000fc60000010000 */
[----:B------:R-:W-:Y:S01]  /*7760*/  FFMA.FTZ R19, R21, R21, R19 ;  /* 0x0000001515137223 */ /* 0x000fe20000010013 */
[----:B---3--:R-:W-:Y:S02]  /*7770*/  IMAD.U32 R21, R52, 0x10000, RZ ;  /* 0x0001000034157824 */ /* 0x008fe400078e00ff */
        /* <DEDUP_REMOVED lines=19> */
[----:B----4-:R-:W-:Y:S01]  /*78b0*/  IMAD.U32 R52, R52, 0x10000, RZ ;  /* 0x0001000034347824 */ /* 0x010fe200078e00ff */
[----:B------:R-:W-:Y:S01]  /*78c0*/  SHF.L.U32 R65, R65, 0x10, RZ ;  /* 0x0000001041417819 */ /* 0x000fe200000006ff */
[----:B------:R-:W-:Y:S01]  /*78d0*/  FADD.FTZ R17, R17, R19 ;  /* 0x0000001311117221 */ /* 0x000fe20000010000 */
[----:B--2---:R-:W-:-:S02]  /*78e0*/  IMAD.U32 R19, R21, 0x10000, RZ ;  /* 0x0001000015137824 */ /* 0x004fc400078e00ff */
[----:B------:R-:W-:Y:S01]  /*78f0*/  FMUL.FTZ R21, R52, R52 ;  /* 0x0000003434157220 */ /* 0x000fe20000410000 */
[----:B------:R-:W-:-:S03]  /*7900*/  FADD.FTZ R52, R65, R52 ;  /* 0x0000003441347221 */ /* 0x000fc60000010000 */
[----:B------:R-:W-:Y:S01]  /*7910*/  FFMA.FTZ R21, R65, R65, R21 ;  /* 0x0000004141157223 */ /* 0x000fe20000010015 */
[----:B------:R-:W-:Y:S01]  /*7920*/  FADD.FTZ R65, R17, R52 ;  /* 0x0000003411417221 */ /* 0x000fe20000010000 */
[----:B---3--:R-:W-:Y:S02]  /*7930*/  IMAD.U32 R40, R40, 0x10000, RZ ;  /* 0x0001000028287824 */ /* 0x008fe400078e00ff */
[----:B------:R-:W-:Y:S01]  /*7940*/  FMUL.FTZ R52, R19, R19 ;  /* 0x0000001313347220 */ /* 0x000fe20000410000 */
[----:B------:R-:W-:Y:S01]  /*7950*/  SHF.L.U32 R17, R6, 0x10, RZ ;  /* 0x0000001006117819 */ /* 0x000fe200000006ff */
[----:B------:R-:W-:Y:S01]  /*7960*/  FADD.FTZ R16, R16, R21 ;  /* 0x0000001510107221 */ /* 0x000fe20000010000 */
[C---:B------:R-:W-:Y:S01]  /*7970*/  FADD.FTZ R19, R40.reuse, R19 ;  /* 0x0000001328137221 */ /* 0x040fe20000010000 */
[----:B------:R-:W-:Y:S01]  /*7980*/  FFMA.FTZ R52, R40, R40, R52 ;  /* 0x0000002828347223 */ /* 0x000fe20000010034 */
[----:B------:R-:W-:Y:S02]  /*7990*/  IMAD.U32 R21, R7, 0x10000, RZ ;  /* 0x0001000007157824 */ /* 0x000fe400078e00ff */
[----:B------:R-:W-:Y:S01]  /*79a0*/  FMUL.FTZ R40, R17, R17 ;  /* 0x0000001111287220 */ /* 0x000fe20000410000 */
[----:B------:R-:W-:Y:S01]  /*79b0*/  FADD.FTZ R19, R65, R19 ;  /* 0x0000001341137221 */ /* 0x000fe20000010000 */
[----:B------:R-:W-:Y:S01]  /*79c0*/  FADD.FTZ R16, R16, R52 ;  /* 0x0000003410107221 */ /* 0x000fe20000010000 */
[C---:B------:R-:W-:Y:S01]  /*79d0*/  FADD.FTZ R17, R21.reuse, R17 ;  /* 0x0000001115117221 */ /* 0x040fe20000010000 */
[----:B------:R-:W-:Y:S01]  /*79e0*/  FFMA.FTZ R40, R21, R21, R40 ;  /* 0x0000001515287223 */ /* 0x000fe20000010028 */
[----:B------:R-:W2:Y:S04]  /*79f0*/  LDL.LU R52, [R1+0x204] ;  /* 0x0002040001347983 */ /* 0x000ea80000300800 */
[----:B------:R-:W3:Y:S01]  /*7a00*/  LDL.LU R21, [R1+0x1f8] ;  /* 0x0001f80001157983 */ /* 0x000ee20000300800 */
[----:B------:R-:W-:Y:S01]  /*7a10*/  FADD.FTZ R16, R16, R40 ;  /* 0x0000002810107221 */ /* 0x000fe20000010000 */
[----:B------:R-:W-:-:S02]  /*7a20*/  FADD.FTZ R19, R19, R17 ;  /* 0x0000001113137221 */ /* 0x000fc40000010000 */
[----:B------:R-:W4:Y:S04]  /*7a30*/  LDL.LU R40, [R1+0x224] ;  /* 0x0002240001287983 */ /* 0x000f280000300800 */
[----:B------:R-:W4:Y:S04]  /*7a40*/  LDL.LU R65, [R1+0x220] ;  /* 0x0002200001417983 */ /* 0x000f280000300800 */
[----:B------:R-:W4:Y:S01]  /*7a50*/  LDL.LU.64 R6, [R1+0x260] ;  /* 0x0002600001067983 */ /* 0x000f220000300a00 */
[----:B--2---:R-:W-:Y:S01]  /*7a60*/  IMAD.U32 R52, R52, 0x10000, RZ ;  /* 0x0001000034347824 */ /* 0x004fe200078e00ff */
[----:B---3--:R-:W-:-:S03]  /*7a70*/  SHF.L.U32 R21, R21, 0x10, RZ ;  /* 0x0000001015157819 */ /* 0x008fc600000006ff */
[----:B------:R-:W-:Y:S02]  /*7a80*/  FMUL.FTZ R17, R52, R52 ;  /* 0x0000003434117220 */ /* 0x000fe40000410000 */
[----:B------:R-:W-:-:S04]  /*7a90*/  FADD.FTZ R52, R21, R52 ;  /* 0x0000003415347221 */ /* 0x000fc80000010000 */
[----:B------:R-:W-:Y:S02]  /*7aa0*/  FADD.FTZ R19, R19, R52 ;  /* 0x0000003413137221 */ /* 0x000fe40000010000 */
[----:B------:R-:W2:Y:S01]  /*7ab0*/  LDL.LU R52, [R1+0x228] ;  /* 0x0002280001347983 */ /* 0x000ea20000300800 */
[----:B------:R-:W-:Y:S01]  /*7ac0*/  FFMA.FTZ R17, R21, R21, R17 ;  /* 0x0000001515117223 */ /* 0x000fe20000010011 */
[----:B----4-:R-:W-:Y:S01]  /*7ad0*/  IMAD.U32 R21, R40, 0x10000, RZ ;  /* 0x0001000028157824 */ /* 0x010fe200078e00ff */
[----:B------:R-:W-:Y:S01]  /*7ae0*/  SHF.L.U32 R40, R65, 0x10, RZ ;  /* 0x0000001041287819 */ /* 0x000fe200000006ff */
[----:B------:R-:W-:Y:S02]  /*7af0*/  FMUL.FTZ R65, R5, R5 ;  /* 0x0000000505417220 */ /* 0x000fe40000410000 */
[C---:B------:R-:W-:Y:S01]  /*7b00*/  FADD.FTZ R5, R21.reuse, R5 ;  /* 0x0000000515057221 */ /* 0x040fe20000010000 */
[----:B------:R-:W-:Y:S01]  /*7b10*/  FADD.FTZ R16, R16, R17 ;  /* 0x0000001110107221 */ /* 0x000fe20000010000 */
[----:B------:R-:W-:Y:S01]  /*7b20*/  FFMA.FTZ R65, R21, R21, R65 ;  /* 0x0000001515417223 */ /* 0x000fe20000010041 */
        /* <DEDUP_REMOVED lines=11> */
[----:B---3--:R-:W-:Y:S01]  /*7be0*/  IMAD.U32 R21, R21, 0x10000, RZ ;  /* 0x0001000015157824 */ /* 0x008fe200078e00ff */
[----:B----4-:R-:W-:Y:S01]  /*7bf0*/  SHF.L.U32 R19, R19, 0x10, RZ ;  /* 0x0000001013137819 */ /* 0x010fe200000006ff */
[----:B------:R-:W-:Y:S01]  /*7c00*/  FADD.FTZ R5, R5, R40 ;  /* 0x0000002805057221 */ /* 0x000fe20000010000 */
[----:B------:R-:W-:-:S03]  /*7c10*/  IMAD.U32 R40, R65, 0x10000, RZ ;  /* 0x0001000041287824 */ /* 0x000fc600078e00ff */
[----:B------:R-:W-:Y:S01]  /*7c20*/  FMUL.FTZ R65, R19, R19 ;  /* 0x0000001313417220 */ /* 0x000fe20000410000 */
[----:B------:R-:W-:-:S03]  /*7c30*/  FADD.FTZ R19, R21, R19 ;  /* 0x0000001315137221 */ /* 0x000fc60000010000 */
[----:B------:R-:W-:Y:S01]  /*7c40*/  FFMA.FTZ R65, R21, R21, R65 ;  /* 0x0000001515417223 */ /* 0x000fe20000010041 */
[----:B------:R-:W-:Y:S01]  /*7c50*/  FADD.FTZ R19, R5, R19 ;  /* 0x0000001305137221 */ /* 0x000fe20000010000 */
[----:B------:R-:W-:Y:S01]  /*7c60*/  FMUL.FTZ R5, R40, R40 ;  /* 0x0000002828057220 */ /* 0x000fe20000410000 */
[----:B------:R-:W3:Y:S01]  /*7c70*/  LDL.LU R21, [R1+0x23c] ;  /* 0x00023c0001157983 */ /* 0x000ee20000300800 */
[----:B--2---:R-:W-:-:S05]  /*7c80*/  SHF.L.U32 R52, R52, 0x10, RZ ;  /* 0x0000001034347819 */ /* 0x004fca00000006ff */
[C---:B------:R-:W-:Y:S01]  /*7c90*/  FADD.FTZ R40, R52.reuse, R40 ;  /* 0x0000002834287221 */ /* 0x040fe20000010000 */
[----:B------:R-:W-:Y:S02]  /*7ca0*/  FFMA.FTZ R5, R52, R52, R5 ;  /* 0x0000003434057223 */ /* 0x000fe40000010005 */
[----:B------:R-:W2:Y:S01]  /*7cb0*/  LDL.LU R52, [R1+0x258] ;  /* 0x0002580001347983 */ /* 0x000ea20000300800 */
[----:B------:R-:W-:Y:S01]  /*7cc0*/  FADD.FTZ R16, R16, R65 ;  /* 0x0000004110107221 */ /* 0x000fe20000010000 */
[----:B------:R-:W-:Y:S02]  /*7cd0*/  FADD.FTZ R40, R19, R40 ;  /* 0x0000002813287221 */ /* 0x000fe40000010000 */
[----:B------:R-:W4:Y:S01]  /*7ce0*/  LDL.LU R65, [R1+0x270] ;  /* 0x0002700001417983 */ /* 0x000f220000300800 */
[----:B---3--:R-:W-:Y:S02]  /*7cf0*/  IMAD.U32 R21, R21, 0x10000, RZ ;  /* 0x0001000015157824 */ /* 0x008fe400078e00ff */
[----:B------:R-:W-:-:S02]  /*7d00*/  FADD.FTZ R5, R16, R5 ;  /* 0x0000000510057221 */ /* 0x000fc40000010000 */
[----:B------:R-:W3:Y:S01]  /*7d10*/  LDL.LU R16, [R1+0x24c] ;  /* 0x00024c0001107983 */ /* 0x000ee20000300800 */
[----:B------:R-:W-:Y:S01]  /*7d20*/  FMUL.FTZ R19, R21, R21 ;  /* 0x0000001515137220 */ /* 0x000fe20000410000 */
[----:B--2---:R-:W-:-:S04]  /*7d30*/  IMAD.U32 R52, R52, 0x10000, RZ ;  /* 0x0001000034347824 */ /* 0x004fc800078e00ff */
[C---:B------:R-:W-:Y:S01]  /*7d40*/  FFMA.FTZ R19, R52.reuse, R52, R19 ;  /* 0x0000003434137223 */ /* 0x040fe20000010013 */
[----:B------:R-:W-:-:S03]  /*7d50*/  FADD.FTZ R21, R52, R21 ;  /* 0x0000001534157221 */ /* 0x000fc60000010000 */
[----:B------:R-:W-:Y:S02]  /*7d60*/  FADD.FTZ R5, R5, R19 ;  /* 0x0000001305057221 */ /* 0x000fe40000010000 */
[----:B------:R-:W2:Y:S01]  /*7d70*/  LDL.LU R19, [R1+0x280] ;  /* 0x0002800001137983 */ /* 0x000ea20000300800 */
[----:B------:R-:W-:-:S03]  /*7d80*/  FADD.FTZ R21, R40, R21 ;  /* 0x0000001528157221 */ /* 0x000fc60000010000 */
[----:B------:R-:W2:Y:S01]  /*7d90*/  LDL.LU R40, [R1+0x274] ;  /* 0x0002740001287983 */ /* 0x000ea20000300800 */
[----:B---3--:R-:W-:Y:S01]  /*7da0*/  SHF.L.U32 R16, R16, 0x10, RZ ;  /* 0x0000001010107819 */ /* 0x008fe200000006ff */
[----:B----4-:R-:W-:-:S04]  /*7db0*/  IMAD.U32 R52, R65, 0x10000, RZ ;  /* 0x0001000041347824 */ /* 0x010fc800078e00ff */
[----:B------:R-:W-:Y:S01]  /*7dc0*/  FMUL.FTZ R65, R16, R16 ;  /* 0x0000001010417220 */ /* 0x000fe20000410000 */
[----:B------:R-:W-:-:S03]  /*7dd0*/  FADD.FTZ R16, R52, R16 ;  /* 0x0000001034107221 */ /* 0x000fc60000010000 */
[----:B------:R-:W-:Y:S01]  /*7de0*/  FFMA.FTZ R65, R52, R52, R65 ;  /* 0x0000003434417223 */ /* 0x000fe20000010041 */
[----:B------:R-:W-:Y:S01]  /*7df0*/  FADD.FTZ R16, R21, R16 ;  /* 0x0000001015107221 */ /* 0x000fe20000010000 */
[----:B------:R-:W3:Y:S02]  /*7e00*/  LDL.LU R52, [R1+0x25c] ;  /* 0x00025c0001347983 */ /* 0x000ee40000300800 */
[----:B------:R-:W-:Y:S02]  /*7e10*/  FADD.FTZ R5, R5, R65 ;  /* 0x0000004105057221 */ /* 0x000fe40000010000 */
[----:B------:R-:W4:Y:S01]  /*7e20*/  LDL.LU R65, [R1+0x290] ;  /* 0x0002900001417983 */ /* 0x000f220000300800 */
[----:B--2---:R-:W-:Y:S01]  /*7e30*/  IMAD.U32 R19, R19, 0x10000, RZ ;  /* 0x0001000013137824 */ /* 0x004fe200078e00ff */
[----:B------:R-:W-:-:S03]  /*7e40*/  SHF.L.U32 R40, R40, 0x10, RZ ;  /* 0x0000001028287819 */ /* 0x000fc600000006ff */
[----:B------:R-:W-:Y:S02]  /*7e50*/  FMUL.FTZ R21, R19, R19 ;  /* 0x0000001313157220 */ /* 0x000fe40000410000 */
[C---:B------:R-:W-:Y:S02]  /*7e60*/  FADD.FTZ R19, R40.reuse, R19 ;  /* 0x0000001328137221 */ /* 0x040fe40000010000 */
[----:B------:R-:W-:Y:S02]  /*7e70*/  FFMA.FTZ R21, R40, R40, R21 ;  /* 0x0000002828157223 */ /* 0x000fe40000010015 */
[----:B------:R-:W2:Y:S02]  /*7e80*/  LDL.LU R40, [R1+0x284] ;  /* 0x0002840001287983 */ /* 0x000ea40000300800 */
[----:B------:R-:W-:Y:S02]  /*7e90*/  FADD.FTZ R5, R5, R21 ;  /* 0x0000001505057221 */ /* 0x000fe40000010000 */
[----:B------:R-:W2:Y:S01]  /*7ea0*/  LDL.LU R21, [R1+0x294] ;  /* 0x0002940001157983 */ /* 0x000ea20000300800 */
[----:B---3--:R-:W-:-:S02]  /*7eb0*/  IMAD.U32 R52, R52, 0x10000, RZ ;  /* 0x0001000034347824 */ /* 0x008fc400078e00ff */
[----:B------:R-:W-:Y:S01]  /*7ec0*/  FADD.FTZ R16, R16, R19 ;  /* 0x0000001310107221 */ /* 0x000fe20000010000 */
[----:B----4-:R-:W-:Y:S01]  /*7ed0*/  IMAD.U32 R65, R65, 0x10000, RZ ;  /* 0x0001000041417824 */ /* 0x010fe200078e00ff */
[----:B--2---:R-:W-:Y:S01]  /*7ee0*/  SHF.L.U32 R19, R40, 0x10, RZ ;  /* 0x0000001028137819 */ /* 0x004fe200000006ff */
[----:B------:R-:W-:Y:S02]  /*7ef0*/  FMUL.FTZ R40, R52, R52 ;  /* 0x0000003434287220 */ /* 0x000fe40000410000 */
[----:B------:R-:W-:Y:S01]  /*7f00*/  FADD.FTZ R52, R65, R52 ;  /* 0x0000003441347221 */ /* 0x000fe20000010000 */
[----:B------:R-:W-:Y:S02]  /*7f10*/  IMAD.U32 R21, R21, 0x10000, RZ ;  /* 0x0001000015157824 */ /* 0x000fe400078e00ff */
[----:B------:R-:W-:Y:S01]  /*7f20*/  FFMA.FTZ R40, R65, R65, R40 ;  /* 0x0000004141287223 */ /* 0x000fe20000010028 */
[----:B------:R-:W-:Y:S01]  /*7f30*/  FADD.FTZ R65, R16, R52 ;  /* 0x0000003410417221 */ /* 0x000fe20000010000 */
[----:B------:R-:W-:Y:S01]  /*7f40*/  FMUL.FTZ R52, R19, R19 ;  /* 0x0000001313347220 */ /* 0x000fe20000410000 */
[----:B------:R-:W2:Y:S01]  /*7f50*/  LDL.LU R16, [R1+0x298] ;  /* 0x0002980001107983 */ /* 0x000ea20000300800 */
[----:B------:R-:W-:-:S02]  /*7f60*/  FADD.FTZ R19, R21, R19 ;  /* 0x0000001315137221 */ /* 0x000fc40000010000 */
[----:B------:R-:W-:Y:S02]  /*7f70*/  FFMA.FTZ R52, R21, R21, R52 ;  /* 0x0000001515347223 */ /* 0x000fe40000010034 */
[----:B------:R-:W3:Y:S01]  /*7f80*/  LDL.LU R21, [R1+0x29c] ;  /* 0x00029c0001157983 */ /* 0x000ee20000300800 */
[----:B------:R-:W-:-:S03]  /*7f90*/  FADD.FTZ R5, R5, R40 ;  /* 0x0000002805057221 */ /* 0x000fc60000010000 */
[----:B------:R-:W4:Y:S01]  /*7fa0*/  LDL.LU R40, [R1+0x288] ;  /* 0x0002880001287983 */ /* 0x000f220000300800 */
[----:B------:R-:W-:-:S03]  /*7fb0*/  FADD.FTZ R5, R5, R52 ;  /* 0x0000003405057221 */ /* 0x000fc60000010000 */
[----:B------:R-:W4:Y:S01]  /*7fc0*/  LDL.LU R52, [R1+0x28c] ;  /* 0x00028c0001347983 */ /* 0x000f220000300800 */
[----:B------:R-:W-:Y:S01]  /*7fd0*/  FADD.FTZ R65, R65, R19 ;  /* 0x0000001341417221 */ /* 0x000fe20000010000 */
[----:B--2---:R-:W-:-:S04]  /*7fe0*/  IMAD.U32 R16, R16, 0x10000, RZ ;  /* 0x0001000010107824 */ /* 0x004fc800078e00ff */
[----:B------:R-:W-:Y:S01]  /*7ff0*/  FMUL.FTZ R19, R16, R16 ;  /* 0x0000001010137220 */ /* 0x000fe20000410000 */
[----:B---3--:R-:W-:Y:S01]  /*8000*/  SHF.L.U32 R21, R21, 0x10, RZ ;  /* 0x0000001015157819 */ /* 0x008fe200000006ff */
[----:B----4-:R-:W-:-:S04]  /*8010*/  IMAD.U32 R40, R40, 0x10000, RZ ;  /* 0x0001000028287824 */ /* 0x010fc800078e00ff */
[C---:B------:R-:W-:Y:S01]  /*8020*/  FFMA.FTZ R19, R21.reuse, R21, R19 ;  /* 0x0000001515137223 */ /* 0x040fe20000010013 */
[----:B------:R-:W-:Y:S01]  /*8030*/  FADD.FTZ R16, R21, R16 ;  /* 0x0000001015107221 */ /* 0x000fe20000010000 */
[----:B------:R-:W-:Y:S02]  /*8040*/  IMAD.U32 R21, R52, 0x10000, RZ ;  /* 0x0001000034157824 */ /* 0x000fe400078e00ff */
        /* <DEDUP_REMOVED lines=14> */
[----:B------:R-:W-:Y:S01]  /*8130*/  LOP3.LUT P6, RZ, R4, 0x1, RZ, 0xc0, !PT ;  /* 0x0000000104ff7812 */ /* 0x000fe200078cc0ff */
[----:B------:R-:W-:-:S06]  /*8140*/  IMAD.MOV.U32 R4, RZ, RZ, RZ ;  /* 0x000000ffff047224 */ /* 0x000fcc00078e00ff */
[----:B------:R0:W4:Y:S02]  /*8150*/  @!P2 LDG.E R4, desc[UR18][R10.64] ;  /* 0x000000120a04a981 */ /* 0x000124000c1e1900 */
[----:B0-----:R-:W-:Y:S02]  /*8160*/  PRMT R10, RZ, 0x7610, R10 ;  /* 0x00007610ff0a7816 */ /* 0x001fe4000000000a */
[----:B------:R-:W-:Y:S02]  /*8170*/  PRMT R11, RZ, 0x7610, R11 ;  /* 0x00007610ff0b7816 */ /* 0x000fe4000000000b */
[C---:B------:R-:W-:Y:S02]  /*8180*/  @!P1 PRMT R10, R59.reuse, 0x7610, R10 ;  /* 0x000076103b0a9816 */ /* 0x040fe4000000000a */
[----:B------:R-:W-:Y:S02]  /*8190*/  @!P1 PRMT R11, R59, 0x7632, R11 ;  /* 0x000076323b0b9816 */ /* 0x000fe4000000000b */
[----:B------:R-:W-:Y:S01]  /*81a0*/  LOP3.LUT P1, RZ, R2, 0x10000000, RZ, 0xc0, !PT ;  /* 0x1000000002ff7812 */ /* 0x000fe2000782c0ff */
[----:B------:R0:W-:Y:S02]  /*81b0*/  STL [R1+0xc4], R55 ;  /* 0x0000c43701007387 */ /* 0x0001e40000100800 */
[----:B0-----:R-:W-:-:S10]  /*81c0*/  MOV R55, RZ ;  /* 0x000000ff00377202 */ /* 0x001fd40000000f00 */
[----:B------:R-:W4:Y:S04]  /*81d0*/  @!P1 LDG.E R55, desc[UR18][R22.64] ;  /* 0x0000001216379981 */ /* 0x000f28000c1e1900 */
[----:B------:R-:W4:Y:S01]  /*81e0*/  LDL.LU.64 R22, [R1+0x2d0] ;  /* 0x0002d00001167983 */ /* 0x000f220000300a00 */
[----:B--2---:R-:W-:Y:S01]  /*81f0*/  SHF.L.U32 R19, R19, 0x10, RZ ;  /* 0x0000001013137819 */ /* 0x004fe200000006ff */
[----:B---3--:R-:W-:-:S04]  /*8200*/  IMAD.U32 R21, R21, 0x10000, RZ ;  /* 0x0001000015157824 */ /* 0x008fc800078e00ff */
[----:B------:R-:W-:Y:S01]  /*8210*/  FMUL.FTZ R40, R19, R19 ;  /* 0x0000001313287220 */ /* 0x000fe20000410000 */
[----:B------:R-:W-:-:S03]  /*8220*/  FADD.FTZ R19, R21, R19 ;  /* 0x0000001315137221 */ /* 0x000fc60000010000 */
[----:B------:R-:W-:Y:S02]  /*8230*/  FFMA.FTZ R40, R21, R21, R40 ;  /* 0x0000001515287223 */ /* 0x000fe40000010028 */
[----:B------:R-:W2:Y:S01]  /*8240*/  LDL.LU R21, [R1+0x250] ;  /* 0x0002500001157983 */ /* 0x000ea20000300800 */
[----:B----4-:R-:W-:Y:S02]  /*8250*/  IMAD.U32 R52, R52, 0x10000, RZ ;  /* 0x0001000034347824 */ /* 0x010fe400078e00ff */
[----:B------:R-:W-:Y:S01]  /*8260*/  FADD.FTZ R16, R16, R19 ;  /* 0x0000001310107221 */ /* 0x000fe20000010000 */
[----:B------:R-:W-:Y:S01]  /*8270*/  SHF.L.U32 R65, R65, 0x10, RZ ;  /* 0x0000001041417819 */ /* 0x000fe200000006ff */
[----:B------:R-:W-:Y:S02]  /*8280*/  FADD.FTZ R5, R5, R40 ;  /* 0x0000002805057221 */ /* 0x000fe40000010000 */
[----:B------:R-:W3:Y:S01]  /*8290*/  LDL.LU R40, [R1+0x254] ;  /* 0x0002540001287983 */ /* 0x000ee20000300800 */
[----:B------:R-:W-:-:S06]  /*82a0*/  IMAD.MOV.U32 R17, RZ, RZ, RZ ;  /* 0x000000ffff117224 */ /* 0x000fcc00078e00ff */
        /* <DEDUP_REMOVED lines=18> */
[----:B---3--:R-:W-:Y:S02]  /*83d0*/  IMAD.U32 R40, R40, 0x10000, RZ ;  /* 0x0001000028287824 */ /* 0x008fe400078e00ff */
[----:B------:R-:W-:Y:S01]  /*83e0*/  FADD.FTZ R52, R16, R52 ;  /* 0x0000003410347221 */ /* 0x000fe20000010000 */
[----:B------:R-:W-:Y:S01]  /*83f0*/  FMUL.FTZ R16, R19, R19 ;  /* 0x0000001313107220 */ /* 0x000fe20000410000 */
[----:B------:R-:W-:-:S03]  /*8400*/  FADD.FTZ R19, R40, R19 ;  /* 0x0000001328137221 */ /* 0x000fc60000010000 */
[----:B------:R-:W-:Y:S01]  /*8410*/  FFMA.FTZ R16, R40, R40, R16 ;  /* 0x0000002828107223 */ /* 0x000fe20000010010 */
[----:B------:R-:W-:-:S03]  /*8420*/  FADD.FTZ R52, R52, R19 ;  /* 0x0000001334347221 */ /* 0x000fc60000010000 */
[----:B------:R-:W-:Y:S01]  /*8430*/  FADD.FTZ R16, R5, R16 ;  /* 0x0000001005107221 */ /* 0x000fe20000010000 */
[----:B----4-:R-:W-:Y:S02]  /*8440*/  IMAD.U32 R5, R6, 0x10000, RZ ;  /* 0x0001000006057824 */ /* 0x010fe400078e00ff */
[----:B------:R1:W5:Y:S02]  /*8450*/  LDL.LU R6, [R1+0x2b8] ;  /* 0x0002b80001067983 */ /* 0x0003640000300800 */
[----:B------:R-:W-:Y:S01]  /*8460*/  FMUL.FTZ R40, R5, R5 ;  /* 0x0000000505287220 */ /* 0x000fe20000410000 */
[----:B------:R-:W-:Y:S02]  /*8470*/  IMAD.U32 R53, R53, 0x10000, RZ ;  /* 0x0001000035357824 */ /* 0x000fe400078e00ff */
[----:B------:R-:W-:Y:S01]  /*8480*/  IMAD.U32 R54, R54, 0x10000, RZ ;  /* 0x0001000036367824 */ /* 0x000fe200078e00ff */
[----:B------:R-:W-:Y:S01]  /*8490*/  SHF.L.U32 R51, R51, 0x10, RZ ;  /* 0x0000001033337819 */ /* 0x000fe200000006ff */
[----:B------:R-:W-:-:S02]  /*84a0*/  IMAD.U32 R49, R49, 0x10000, RZ ;  /* 0x0001000031317824 */ /* 0x000fc400078e00ff */
[----:B------:R-:W-:Y:S01]  /*84b0*/  IMAD.U32 R48, R48, 0x10000, RZ ;  /* 0x0001000030307824 */ /* 0x000fe200078e00ff */
[----:B------:R-:W-:Y:S01]  /*84c0*/  SHF.L.U32 R46, R46, 0x10, RZ ;  /* 0x000000102e2e7819 */ /* 0x000fe200000006ff */
[----:B------:R-:W-:Y:S02]  /*84d0*/  IMAD.U32 R47, R47, 0x10000, RZ ;  /* 0x000100002f2f7824 */ /* 0x000fe400078e00ff */
[----:B------:R-:W-:Y:S02]  /*84e0*/  IMAD.U32 R44, R44, 0x10000, RZ ;  /* 0x000100002c2c7824 */ /* 0x000fe400078e00ff */
[----:B------:R-:W-:Y:S02]  /*84f0*/  IMAD.U32 R43, R43, 0x10000, RZ ;  /* 0x000100002b2b7824 */ /* 0x000fe400078e00ff */
[----:B------:R-:W-:Y:S01]  /*8500*/  IMAD.U32 R39, R39, 0x10000, RZ ;  /* 0x0001000027277824 */ /* 0x000fe200078e00ff */
[----:B------:R-:W-:Y:S01]  /*8510*/  SHF.L.U32 R36, R36, 0x10, RZ ;  /* 0x0000001024247819 */ /* 0x000fe200000006ff */
[----:B------:R-:W-:-:S02]  /*8520*/  IMAD.U32 R41, R41, 0x10000, RZ ;  /* 0x0001000029297824 */ /* 0x000fc400078e00ff */
[----:B------:R-:W-:Y:S02]  /*8530*/  IMAD.U32 R38, R38, 0x10000, RZ ;  /* 0x0001000026267824 */ /* 0x000fe400078e00ff */
[----:B------:R-:W-:Y:S01]  /*8540*/  IMAD.U32 R27, R27, 0x10000, RZ ;  /* 0x000100001b1b7824 */ /* 0x000fe200078e00ff */
[----:B------:R-:W-:Y:S01]  /*8550*/  SHF.L.U32 R26, R26, 0x10, RZ ;  /* 0x000000101a1a7819 */ /* 0x000fe200000006ff */
[----:B------:R-:W-:Y:S02]  /*8560*/  IMAD.U32 R31, R31, 0x10000, RZ ;  /* 0x000100001f1f7824 */ /* 0x000fe400078e00ff */
[----:B------:R-:W-:Y:S02]  /*8570*/  IMAD.U32 R28, R28, 0x10000, RZ ;  /* 0x000100001c1c7824 */ /* 0x000fe400078e00ff */
[----:B------:R-:W-:Y:S02]  /*8580*/  IMAD.U32 R29, R29, 0x10000, RZ ;  /* 0x000100001d1d7824 */ /* 0x000fe400078e00ff */
[----:B------:R-:W-:Y:S01]  /*8590*/  IMAD.U32 R57, R57, 0x10000, RZ ;  /* 0x0001000039397824 */ /* 0x000fe200078e00ff */
[----:B------:R-:W-:Y:S01]  /*85a0*/  SHF.L.U32 R56, R56, 0x10, RZ ;  /* 0x0000001038387819 */ /* 0x000fe200000006ff */
[----:B------:R-:W-:Y:S01]  /*85b0*/  IMAD.U32 R67, R67, 0x10000, RZ ;  /* 0x0001000043437824 */ /* 0x000fe200078e00ff */
[----:B------:R3:W-:Y:S01]  /*85c0*/  STL [R1+0xd8], R24 ;  /* 0x0000d81801007387 */ /* 0x0007e20000100800 */
[----:B------:R-:W-:-:S03]  /*85d0*/  IMAD.U32 R66, R66, 0x10000, RZ ;  /* 0x0001000042427824 */ /* 0x000fc600078e00ff */
[----:B------:R4:W-:Y:S01]  /*85e0*/  STL [R1+0xdc], R15 ;  /* 0x0000dc0f01007387 */ /* 0x0009e20000100800 */
[----:B------:R-:W-:Y:S02]  /*85f0*/  IMAD.U32 R63, R63, 0x10000, RZ ;  /* 0x000100003f3f7824 */ /* 0x000fe400078e00ff */
[----:B---3--:R-:W-:Y:S01]  /*8600*/  FADD.FTZ R24, R56, R57 ;  /* 0x0000003938187221 */ /* 0x008fe20000010000 */
[----:B------:R-:W-:Y:S01]  /*8610*/  STL [R1+0xe0], R14 ;  /* 0x0000e00e01007387 */ /* 0x000fe20000100800 */
[----:B----4-:R-:W-:-:S03]  /*8620*/  FMUL.FTZ R15, R67, R67 ;  /* 0x00000043430f7220 */ /* 0x010fc60000410000 */
[----:B------:R3:W-:Y:S01]  /*8630*/  STL [R1+0xe4], R3 ;  /* 0x0000e40301007387 */ /* 0x0007e20000100800 */
[----:B------:R-:W-:Y:S01]  /*8640*/  FFMA.FTZ R15, R66, R66, R15 ;  /* 0x00000042420f7223 */ /* 0x000fe2000001000f */
[----:B------:R-:W-:Y:S01]  /*8650*/  IMAD.U32 R64, R64, 0x10000, RZ ;  /* 0x0001000040407824 */ /* 0x000fe200078e00ff */
[----:B---3--:R-:W-:Y:S01]  /*8660*/  SHF.L.U32 R3, R62, 0x10, RZ ;  /* 0x000000103e037819 */ /* 0x008fe200000006ff */
[----:B------:R-:W-:Y:S01]  /*8670*/  IMAD.U32 R68, R68, 0x10000, RZ ;  /* 0x0001000044447824 */ /* 0x000fe200078e00ff */
[----:B------:R-:W-:Y:S02]  /*8680*/  SHF.L.U32 R69, R69, 0x10, RZ ;  /* 0x0000001045457819 */ /* 0x000fe400000006ff */
[----:B0-----:R-:W-:Y:S02]  /*8690*/  PRMT R23, RZ, 0x7610, R23 ;  /* 0x00007610ff177816 */ /* 0x001fe40000000017 */
[----:B------:R-:W-:Y:S02]  /*86a0*/  PRMT R22, RZ, 0x7610, R22 ;  /* 0x00007610ff167816 */ /* 0x000fe40000000016 */
[----:B------:R-:W-:-:S02]  /*86b0*/  @!P1 PRMT R23, R55, 0x7632, R23 ;  /* 0x0000763237179816 */ /* 0x000fc40000000017 */
[----:B------:R-:W-:-:S03]  /*86c0*/  @!P1 PRMT R22, R55, 0x7610, R22 ;  /* 0x0000761037169816 */ /* 0x000fc60000000016 */
[----:B------:R-:W-:Y:S01]  /*86d0*/  IMAD.U32 R23, R23, 0x10000, RZ ;  /* 0x0001000017177824 */ /* 0x000fe200078e00ff */
[----:B------:R-:W-:Y:S02]  /*86e0*/  SHF.L.U32 R22, R22, 0x10, RZ ;  /* 0x0000001016167819 */ /* 0x000fe400000006ff */
[----:B--2---:R-:W-:Y:S01]  /*86f0*/  SHF.L.U32 R65, R65, 0x10, RZ ;  /* 0x0000001041417819 */ /* 0x004fe200000006ff */
[----:B------:R-:W-:-:S04]  /*8700*/  IMAD.U32 R21, R21, 0x10000, RZ ;  /* 0x0001000015157824 */ /* 0x000fc800078e00ff */
[----:B------:R-:W-:Y:S01]  /*8710*/  FMUL.FTZ R19, R65, R65 ;  /* 0x0000004141137220 */ /* 0x000fe20000410000 */
[----:B------:R-:W-:-:S03]  /*8720*/  FADD.FTZ R65, R21, R65 ;  /* 0x0000004115417221 */ /* 0x000fc60000010000 */
[----:B------:R-:W-:Y:S01]  /*8730*/  FFMA.FTZ R19, R21, R21, R19 ;  /* 0x0000001515137223 */ /* 0x000fe20000010013 */
[----:B------:R-:W-:Y:S01]  /*8740*/  SHF.L.U32 R21, R7, 0x10, RZ ;  /* 0x0000001007157819 */ /* 0x000fe200000006ff */
[----:B------:R-:W-:Y:S02]  /*8750*/  FADD.FTZ R52, R52, R65 ;  /* 0x0000004134347221 */ /* 0x000fe40000010000 */
[----:B------:R-:W-:Y:S01]  /*8760*/  FADD.FTZ R16, R16, R19 ;  /* 0x0000001310107221 */ /* 0x000fe20000010000 */
[----:B------:R1:W5:Y:S01]  /*8770*/  LDL.LU R7, [R1+0x2b4] ;  /* 0x0002b40001077983 */ /* 0x0003620000300800 */
[C---:B------:R-:W-:Y:S01]  /*8780*/  FADD.FTZ R5, R21.reuse, R5 ;  /* 0x0000000515057221 */ /* 0x040fe20000010000 */
[----:B------:R-:W-:Y:S01]  /*8790*/  FFMA.FTZ R21, R21, R21, R40 ;  /* 0x0000001515157223 */ /* 0x000fe20000010028 */
[----:B------:R-:W-:Y:S02]  /*87a0*/  IMAD.U32 R19, R8, 0x10000, RZ ;  /* 0x0001000008137824 */ /* 0x000fe400078e00ff */
[----:B------:R-:W-:-:S02]  /*87b0*/  IMAD.U32 R40, R9, 0x10000, RZ ;  /* 0x0001000009287824 */ /* 0x000fc400078e00ff */
[----:B------:R-:W-:Y:S01]  /*87c0*/  FADD.FTZ R5, R52, R5 ;  /* 0x0000000534057221 */ /* 0x000fe20000010000 */
[----:B------:R-:W-:Y:S01]  /*87d0*/  FADD.FTZ R16, R16, R21 ;  /* 0x0000001510107221 */ /* 0x000fe20000010000 */
[----:B------:R-:W-:Y:S01]  /*87e0*/  FMUL.FTZ R21, R19, R19 ;  /* 0x0000001313157220 */ /* 0x000fe20000410000 */
[----:B------:R-:W-:Y:S01]  /*87f0*/  FADD.FTZ R52, R40, R19 ;  /* 0x0000001328347221 */ /* 0x000fe20000010000 */
[----:B------:R-:W-:Y:S01]  /*8800*/  SHF.L.U32 R19, R0, 0x10, RZ ;  /* 0x0000001000137819 */ /* 0x000fe200000006ff */
        /* <DEDUP_REMOVED lines=12> */
[----:B------:R-:W-:Y:S02]  /*88d0*/  IMAD.U32 R40, R37, 0x10000, RZ ;  /* 0x0001000025287824 */ /* 0x000fe400078e00ff */
[----:B------:R-:W-:Y:S01]  /*88e0*/  FADD.FTZ R16, R16, R21 ;  /* 0x0000001510107221 */ /* 0x000fe20000010000 */
[----:B------:R-:W-:Y:S01]  /*88f0*/  FMUL.FTZ R19, R49, R49 ;  /* 0x0000003131137220 */ /* 0x000fe20000410000 */
[----:B------:R-:W-:Y:S01]  /*8900*/  SHF.L.U32 R21, R50, 0x10, RZ ;  /* 0x0000001032157819 */ /* 0x000fe200000006ff */
        /* <DEDUP_REMOVED lines=16> */
[----:B------:R-:W-:Y:S01]  /*8a10*/  SHF.L.U32 R42, R45, 0x10, RZ ;  /* 0x000000102d2a7819 */ /* 0x000fe200000006ff */
[----:B------:R-:W-:Y:S01]  /*8a20*/  FADD.FTZ R40, R44, R21 ;  /* 0x000000152c287221 */ /* 0x000fe20000010000 */
[----:B------:R-:W-:Y:S01]  /*8a30*/  FFMA.FTZ R19, R46, R46, R19 ;  /* 0x0000002e2e137223 */ /* 0x000fe20000010013 */
[----:B------:R-:W-:-:S02]  /*8a40*/  FMUL.FTZ R37, R21, R21 ;  /* 0x0000001515257220 */ /* 0x000fc40000410000 */
[----:B------:R-:W-:Y:S01]  /*8a50*/  FADD.FTZ R5, R5, R40 ;  /* 0x0000002805057221 */ /* 0x000fe20000010000 */
[----:B------:R-:W-:Y:S01]  /*8a60*/  FADD.FTZ R16, R16, R19 ;  /* 0x0000001310107221 */ /* 0x000fe20000010000 */
[----:B------:R-:W-:Y:S01]  /*8a70*/  FFMA.FTZ R37, R44, R44, R37 ;  /* 0x0000002c2c257223 */ /* 0x000fe20000010025 */
[----:B------:R-:W-:Y:S01]  /*8a80*/  FMUL.FTZ R40, R42, R42 ;  /* 0x0000002a2a287220 */ /* 0x000fe20000410000 */
[----:B------:R-:W-:Y:S01]  /*8a90*/  FADD.FTZ R42, R43, R42 ;  /* 0x0000002a2b2a7221 */ /* 0x000fe20000010000 */
[----:B------:R-:W-:Y:S01]  /*8aa0*/  FMUL.FTZ R19, R39, R39 ;  /* 0x0000002727137220 */ /* 0x000fe20000410000 */
[----:B------:R-:W-:Y:S01]  /*8ab0*/  FADD.FTZ R16, R16, R37 ;  /* 0x0000002510107221 */ /* 0x000fe20000010000 */
[----:B------:R-:W-:Y:S01]  /*8ac0*/  FFMA.FTZ R43, R43, R43, R40 ;  /* 0x0000002b2b2b7223 */ /* 0x000fe20000010028 */
[----:B------:R-:W-:Y:S01]  /*8ad0*/  FMUL.FTZ R21, R41, R41 ;  /* 0x0000002929157220 */ /* 0x000fe20000410000 */
[----:B------:R-:W-:Y:S02]  /*8ae0*/  FFMA.FTZ R19, R36, R36, R19 ;  /* 0x0000002424137223 */ /* 0x000fe40000010013 */
[----:B------:R-:W-:Y:S01]  /*8af0*/  FADD.FTZ R16, R16, R43 ;  /* 0x0000002b10107221 */ /* 0x000fe20000010000 */
[----:B------:R-:W-:Y:S01]  /*8b00*/  FADD.FTZ R40, R36, R39 ;  /* 0x0000002724287221 */ /* 0x000fe20000010000 */
[C---:B------:R-:W-:Y:S01]  /*8b10*/  FADD.FTZ R36, R38.reuse, R41 ;  /* 0x0000002926247221 */ /* 0x040fe20000010000 */
[----:B------:R-:W-:Y:S01]  /*8b20*/  FFMA.FTZ R21, R38, R38, R21 ;  /* 0x0000002626157223 */ /* 0x000fe20000010015 */
[----:B------:R-:W-:Y:S01]  /*8b30*/  FADD.FTZ R16, R16, R19 ;  /* 0x0000001310107221 */ /* 0x000fe20000010000 */
[----:B------:R-:W-:Y:S01]  /*8b40*/  SHF.L.U32 R38, R35, 0x10, RZ ;  /* 0x0000001023267819 */ /* 0x000fe200000006ff */
[----:B------:R-:W-:-:S02]  /*8b50*/  FADD.FTZ R5, R5, R42 ;  /* 0x0000002a05057221 */ /* 0x000fc40000010000 */
[----:B------:R-:W-:Y:S02]  /*8b60*/  FADD.FTZ R21, R16, R21 ;  /* 0x0000001510157221 */ /* 0x000fe40000010000 */
[----:B------:R-:W-:Y:S01]  /*8b70*/  FMUL.FTZ R16, R38, R38 ;  /* 0x0000002626107220 */ /* 0x000fe20000410000 */
[----:B------:R-:W-:Y:S01]  /*8b80*/  FADD.FTZ R5, R5, R40 ;  /* 0x0000002805057221 */ /* 0x000fe20000010000 */
[----:B------:R-:W-:Y:S02]  /*8b90*/  IMAD.U32 R35, R32, 0x10000, RZ ;  /* 0x0001000020237824 */ /* 0x000fe400078e00ff */
[----:B------:R-:W-:Y:S01]  /*8ba0*/  FFMA.FTZ R16, R27, R27, R16 ;  /* 0x0000001b1b107223 */ /* 0x000fe20000010010 */
[----:B------:R-:W-:Y:S01]  /*8bb0*/  FADD.FTZ R5, R5, R36 ;  /* 0x0000002405057221 */ /* 0x000fe20000010000 */
[----:B------:R-:W-:Y:S01]  /*8bc0*/  FADD.FTZ R38, R27, R38 ;  /* 0x000000261b267221 */ /* 0x000fe20000010000 */
[----:B------:R-:W-:Y:S01]  /*8bd0*/  FMUL.FTZ R19, R35, R35 ;  /* 0x0000002323137220 */ /* 0x000fe20000410000 */
[----:B------:R-:W-:Y:S01]  /*8be0*/  FADD.FTZ R16, R21, R16 ;  /* 0x0000001015107221 */ /* 0x000fe20000010000 */
[----:B------:R-:W-:Y:S01]  /*8bf0*/  FMUL.FTZ R21, R31, R31 ;  /* 0x0000001f1f157220 */ /* 0x000fe20000410000 */
[----:B------:R-:W-:Y:S01]  /*8c00*/  FADD.FTZ R5, R5, R38 ;  /* 0x0000002605057221 */ /* 0x000fe20000010000 */
[C---:B------:R-:W-:Y:S01]  /*8c10*/  FADD.FTZ R32, R26.reuse, R35 ;  /* 0x000000231a207221 */ /* 0x040fe20000010000 */
[----:B------:R-:W-:Y:S01]  /*8c20*/  FFMA.FTZ R19, R26, R26, R19 ;  /* 0x0000001a1a137223 */ /* 0x000fe20000010013 */
        /* <DEDUP_REMOVED lines=14> */
[----:B------:R-:W-:-:S02]  /*8d10*/  FADD.FTZ R16, R16, R29 ;  /* 0x0000001d10107221 */ /* 0x000fc40000010000 */
[----:B------:R-:W-:Y:S01]  /*8d20*/  FADD.FTZ R5, R5, R24 ;  /* 0x0000001805057221 */ /* 0x000fe20000010000 */
[----:B------:R-:W-:Y:S01]  /*8d30*/  FMUL.FTZ R14, R26, R26 ;  /* 0x0000001a1a0e7220 */ /* 0x000fe20000410000 */
[----:B------:R-:W-:Y:S01]  /*8d40*/  FADD.FTZ R16, R16, R19 ;  /* 0x0000001310107221 */ /* 0x000fe20000010000 */
[----:B------:R-:W-:Y:S01]  /*8d50*/  FADD.FTZ R24, R66, R67 ;  /* 0x0000004342187221 */ /* 0x000fe20000010000 */
[C---:B------:R-:W-:Y:S01]  /*8d60*/  FADD.FTZ R26, R63.reuse, R26 ;  /* 0x0000001a3f1a7221 */ /* 0x040fe20000010000 */
[----:B------:R-:W-:Y:S01]  /*8d70*/  FFMA.FTZ R14, R63, R63, R14 ;  /* 0x0000003f3f0e7223 */ /* 0x000fe2000001000e */
[----:B------:R-:W-:Y:S01]  /*8d80*/  FADD.FTZ R15, R16, R15 ;  /* 0x0000000f100f7221 */ /* 0x000fe20000010000 */
[----:B------:R-:W-:Y:S01]  /*8d90*/  FADD.FTZ R5, R5, R24 ;  /* 0x0000001805057221 */ /* 0x000fe20000010000 */
[----:B------:R-:W-:Y:S01]  /*8da0*/  FMUL.FTZ R16, R64, R64 ;  /* 0x0000004040107220 */ /* 0x000fe20000410000 */
[----:B------:R-:W-:Y:S02]  /*8db0*/  IMAD.U32 R24, R11, 0x10000, RZ ;  /* 0x000100000b187824 */ /* 0x000fe400078e00ff */
[----:B------:R-:W-:Y:S01]  /*8dc0*/  FADD.FTZ R14, R15, R14 ;  /* 0x0000000e0f0e7221 */ /* 0x000fe20000010000 */
[----:B------:R-:W-:Y:S01]  /*8dd0*/  FADD.FTZ R5, R5, R26 ;  /* 0x0000001a05057221 */ /* 0x000fe20000010000 */
[----:B------:R-:W-:Y:S01]  /*8de0*/  FADD.FTZ R64, R3, R64 ;  /* 0x0000004003407221 */ /* 0x000fe20000010000 */
[----:B------:R-:W-:-:S02]  /*8df0*/  IMAD.U32 R15, R10, 0x10000, RZ ;  /* 0x000100000a0f7824 */ /* 0x000fc400078e00ff */
[----:B------:R-:W-:Y:S01]  /*8e00*/  FFMA.FTZ R11, R3, R3, R16 ;  /* 0x00000003030b7223 */ /* 0x000fe20000010010 */
[----:B------:R-:W-:Y:S01]  /*8e10*/  FMUL.FTZ R16, R24, R24 ;  /* 0x0000001818107220 */ /* 0x000fe20000410000 */
[----:B------:R-:W-:Y:S01]  /*8e20*/  FADD.FTZ R3, R5, R64 ;  /* 0x0000004005037221 */ /* 0x000fe20000010000 */
[----:B------:R-:W-:Y:S01]  /*8e30*/  FADD.FTZ R24, R15, R24 ;  /* 0x000000180f187221 */ /* 0x000fe20000010000 */
[----:B------:R-:W-:Y:S01]  /*8e40*/  FADD.FTZ R10, R14, R11 ;  /* 0x0000000b0e0a7221 */ /* 0x000fe20000010000 */
[----:B------:R-:W-:Y:S02]  /*8e50*/  FADD.FTZ R14, R68, R69 ;  /* 0x00000045440e7221 */ /* 0x000fe40000010000 */
        /* <DEDUP_REMOVED lines=15> */
[----:B------:R-:W-:Y:S02]  /*8f50*/  IMAD.U32 R10, R5, 0x10000, RZ ;  /* 0x00010000050a7824 */ /* 0x000fe400078e00ff */
[----:B------:R-:W-:Y:S01]  /*8f60*/  FMUL.FTZ R19, R15, R15 ;  /* 0x0000000f0f137220 */ /* 0x000fe20000410000 */
[----:B------:R-:W-:Y:S01]  /*8f70*/  PRMT R3, RZ, 0x7610, R3 ;  /* 0x00007610ff037816 */ /* 0x000fe20000000003 */
[C---:B------:R-:W-:Y:S01]  /*8f80*/  FADD.FTZ R15, R10.reuse, R15 ;  /* 0x0000000f0a0f7221 */ /* 0x040fe20000010000 */
[----:B------:R-:W-:Y:S01]  /*8f90*/  PRMT R5, RZ, 0x7610, R5 ;  /* 0x00007610ff057816 */ /* 0x000fe20000000005 */
[----:B------:R-:W-:Y:S01]  /*8fa0*/  FFMA.FTZ R16, R10, R10, R19 ;  /* 0x0000000a0a107223 */ /* 0x000fe20000010013 */
[----:B------:R-:W-:-:S02]  /*8fb0*/  PRMT R10, RZ, 0x7610, R10 ;  /* 0x00007610ff0a7816 */ /* 0x000fc4000000000a */
[C---:B------:R-:W-:Y:S02]  /*8fc0*/  @!P3 PRMT R3, R12.reuse, 0x7632, R3 ;  /* 0x000076320c03b816 */ /* 0x040fe40000000003 */
[----:B------:R-:W-:Y:S02]  /*8fd0*/  @!P3 PRMT R5, R12, 0x7610, R5 ;  /* 0x000076100c05b816 */ /* 0x000fe40000000005 */
[----:B------:R-:W-:Y:S01]  /*8fe0*/  PRMT R19, RZ, 0x7610, R19 ;  /* 0x00007610ff137816 */ /* 0x000fe20000000013 */
[----:B------:R-:W-:Y:S01]  /*8ff0*/  FADD.FTZ R11, R11, R22 ;  /* 0x000000160b0b7221 */ /* 0x000fe20000010000 */
[----:B------:R-:W-:Y:S02]  /*9000*/  @!P4 PRMT R10, R20, 0x7632, R10 ;  /* 0x00007632140ac816 */ /* 0x000fe4000000000a */
[----:B------:R-:W-:Y:S01]  /*9010*/  SHF.L.U32 R22, R3, 0x10, RZ ;  /* 0x0000001003167819 */ /* 0x000fe200000006ff */
[----:B------:R-:W-:Y:S01]  /*9020*/  FADD.FTZ R14, R14, R23 ;  /* 0x000000170e0e7221 */ /* 0x000fe20000010000 */
[----:B------:R-:W-:Y:S01]  /*9030*/  @!P4 PRMT R19, R20, 0x7610, R19 ;  /* 0x000076101413c816 */ /* 0x000fe20000000013 */
[----:B------:R-:W-:-:S02]  /*9040*/  IMAD.U32 R5, R5, 0x10000, RZ ;  /* 0x0001000005057824 */ /* 0x000fc400078e00ff */
[----:B------:R-:W-:Y:S02]  /*9050*/  IMAD.U32 R24, R10, 0x10000, RZ ;  /* 0x000100000a187824 */ /* 0x000fe400078e00ff */
[----:B------:R-:W-:Y:S01]  /*9060*/  FMUL.FTZ R10, R22, R22 ;  /* 0x00000016160a7220 */ /* 0x000fe20000410000 */
[----:B------:R-:W-:Y:S01]  /*9070*/  SHF.L.U32 R19, R19, 0x10, RZ ;  /* 0x0000001013137819 */ /* 0x000fe200000006ff */
[----:B------:R-:W-:Y:S01]  /*9080*/  FADD.FTZ R14, R14, R15 ;  /* 0x0000000f0e0e7221 */ /* 0x000fe20000010000 */
[C---:B------:R-:W-:Y:S01]  /*9090*/  FADD.FTZ R3, R5.reuse, R22 ;  /* 0x0000001605037221 */ /* 0x040fe20000010000 */
[----:B------:R-:W-:Y:S01]  /*90a0*/  FFMA.FTZ R10, R5, R5, R10 ;  /* 0x00000005050a7223 */ /* 0x000fe2000001000a */
[----:B------:R-:W-:Y:S01]  /*90b0*/  FADD.FTZ R11, R11, R16 ;  /* 0x000000100b0b7221 */ /* 0x000fe20000010000 */
[----:B------:R-:W-:Y:S01]  /*90c0*/  FADD.FTZ R5, R19, R24 ;  /* 0x0000001813057221 */ /* 0x000fe20000010000 */
[--C-:B------:R-:W-:Y:S01]  /*90d0*/  FADD.FTZ R14, R14, R3.reuse ;  /* 0x000000030e0e7221 */ /* 0x100fe20000010000 */
[----:B------:R-:W-:Y:S01]  /*90e0*/  PRMT R3, RZ, 0x7610, R3 ;  /* 0x00007610ff037816 */ /* 0x000fe20000000003 */
[----:B------:R-:W-:-:S02]  /*90f0*/  FADD.FTZ R15, R11, R10 ;  /* 0x0000000a0b0f7221 */ /* 0x000fc40000010000 */
[--C-:B------:R-:W-:Y:S01]  /*9100*/  FADD.FTZ R14, R14, R5.reuse ;  /* 0x000000050e0e7221 */ /* 0x100fe20000010000 */
[----:B------:R-:W-:Y:S01]  /*9110*/  PRMT R5, RZ, 0x7610, R5 ;  /* 0x00007610ff057816 */ /* 0x000fe20000000005 */
[----:B------:R-:W-:Y:S01]  /*9120*/  FMUL.FTZ R16, R24, R24 ;  /* 0x0000001818107220 */ /* 0x000fe20000410000 */
[C---:B------:R-:W-:Y:S02]  /*9130*/  @!P5 PRMT R3, R18.reuse, 0x7632, R3 ;  /* 0x000076321203d816 */ /* 0x040fe40000000003 */
[----:B------:R-:W-:Y:S01]  /*9140*/  PRMT R10, RZ, 0x7610, R10 ;  /* 0x00007610ff0a7816 */ /* 0x000fe2000000000a */
[----:B------:R-:W-:Y:S01]  /*9150*/  FFMA.FTZ R16, R19, R19, R16 ;  /* 0x0000001313107223 */ /* 0x000fe20000010010 */
[----:B------:R-:W-:Y:S01]  /*9160*/  @!P5 PRMT R5, R18, 0x7610, R5 ;  /* 0x000076101205d816 */ /* 0x000fe20000000005 */
[----:B------:R-:W-:Y:S01]  /*9170*/  IMAD.U32 R22, R3, 0x10000, RZ ;  /* 0x0001000003167824 */ /* 0x000fe200078e00ff */
[----:B------:R-:W-:Y:S01]  /*9180*/  PRMT R11, RZ, 0x7610, R11 ;  /* 0x00007610ff0b7816 */ /* 0x000fe2000000000b */
[----:B------:R-:W0:Y:S01]  /*9190*/  S2R R19, SR_LANEID ;  /* 0x0000000000137919 */ /* 0x000e220000000000 */
[----:B------:R-:W-:Y:S01]  /*91a0*/  @!P6 PRMT R10, R17, 0x7632, R10 ;  /* 0x00007632110ae816 */ /* 0x000fe2000000000a */
[----:B------:R-:W-:-:S02]  /*91b0*/  IMAD.U32 R5, R5, 0x10000, RZ ;  /* 0x0001000005057824 */ /* 0x000fc400078e00ff */
[----:B------:R-:W-:Y:S01]  /*91c0*/  FADD.FTZ R15, R15, R16 ;  /* 0x000000100f0f7221 */ /* 0x000fe20000010000 */
[----:B------:R-:W-:Y:S01]  /*91d0*/  @!P6 PRMT R11, R17, 0x7610, R11 ;  /* 0x00007610110be816 */ /* 0x000fe2000000000b */
[----:B------:R-:W-:Y:S01]  /*91e0*/  FMUL.FTZ R16, R22, R22 ;  /* 0x0000001616107220 */ /* 0x000fe20000410000 */
[----:B------:R-:W-:Y:S01]  /*91f0*/  SHF.L.U32 R10, R10, 0x10, RZ ;  /* 0x000000100a0a7819 */ /* 0x000fe200000006ff */
[C---:B------:R-:W-:Y:S02]  /*9200*/  FADD.FTZ R3, R5.reuse, R22 ;  /* 0x0000001605037221 */ /* 0x040fe40000010000 */
        /* <DEDUP_REMOVED lines=61> */
[----:B----4-:R-:W-:-:S04]  /*95e0*/  FADD.FTZ R5, R10, R15 ;  /* 0x0000000f0a057221 */ /* 0x010fc80000010000 */
[----:B------:R-:W-:-:S05]  /*95f0*/  @!P1 IMAD.IADD R13, R13, 0x1, R14 ;  /* 0x000000010d0d9824 */ /* 0x000fca00078e020e */
[----:B------:R3:W-:Y:S02]  /*9600*/  @!P1 STS.64 [R13+0x10], R4 ;  /* 0x000010040d009388 */ /* 0x0007e40000000a00 */
.L_x_2385:
[----:B0-2---:R-:W-:Y:S05]  /*9610*/  BSYNC.RECONVERGENT B0 ;  /* 0x0000000000007941 */ /* 0x005fea0003800200 */
.L_x_2384:
        /* <DEDUP_REMOVED lines=39> */
.L_x_2387:
[----:B------:R-:W-:Y:S05]  /*9890*/  BSYNC.RECONVERGENT B0 ;  /* 0x0000000000007941 */ /* 0x000fea0003800200 */
.L_x_2386:
        /* <DEDUP_REMOVED lines=18> */
[----:B------:R-:W-:-:S03]  /*99c0*/  IMAD.MOV.U32 R10, RZ, RZ, -0x1 ;  /* 0xffffffffff0a7424 */ /* 0x000fc600078e00ff */
[----:B------:R-:W-:Y:S01]  /*99d0*/  IMAD.U32 R14, RZ, RZ, UR14 ;  /* 0x0000000eff0e7e24 */ /* 0x000fe2000f8e00ff */
[----:B-1----:R-:W-:Y:S01]  /*99e0*/  ULEA UR17, UP1, UR22, UR20, 0x2 ;  /* 0x0000001416117291 */ /* 0x002fe2000f8210ff */
[----:B----4-:R-:W-:Y:S02]  /*99f0*/  IMAD.U32 R15, RZ, RZ, UR15 ;  /* 0x0000000fff0f7e24 */ /* 0x010fe4000f8e00ff */
[----:B------:R-:W-:Y:S01]  /*9a00*/  IMAD.U32 R3, RZ, RZ, UR16 ;  /* 0x00000010ff037e24 */ /* 0x000fe2000f8e00ff */
[----:B------:R-:W-:Y:S02]  /*9a10*/  ULEA.HI.X UR20, UR22, UR21, URZ, 0x2, UP1 ;  /* 0x0000001516147291 */ /* 0x000fe400088f14ff */
[----:B------:R-:W-:Y:S01]  /*9a20*/  MOV R12, UR17 ;  /* 0x00000011000c7c02 */ /* 0x000fe20008000f00 */
[----:B------:R0:W-:Y:S03]  /*9a30*/  STG.E.64 desc[UR18][R14.64], R4 ;  /* 0x000000040e007986 */ /* 0x0001e6000c101b12 */
[----:B---3--:R-:W-:Y:S01]  /*9a40*/  MOV R13, UR20 ;  /* 0x00000014000d7c02 */ /* 0x008fe20008000f00 */
        /* <DEDUP_REMOVED lines=9> */
.L_x_2391:
[----:B------:R-:W2:Y:S04]  /*9ae0*/  LDG.E.STRONG.GPU R10, desc[UR18][R12.64] ;  /* 0x000000120c0a7981 */ /* 0x000ea8000c1ef900 */
[----:B--2---:R-:W-:Y:S04]  /*9af0*/  CCTL.IVALL ;  /* 0x00000000ff00798f */ /* 0x004fe80002000000 */
[----:B------:R0:W-:Y:S01]  /*9b00*/  STL [R1], R10 ;  /* 0x0000000a01007387 */ /* 0x0001e20000100800 */
[----:B------:R-:W-:-:S13]  /*9b10*/  ISETP.NE.AND P1, PT, R10, UR14, PT ;  /* 0x0000000e0a007c0c */ /* 0x000fda000bf25270 */
[----:B0-----:R-:W-:Y:S05]  /*9b20*/  @P1 BRA `(.L_x_2391) ;  /* 0xfffffffc00ec1947 */ /* 0x001fea000383ffff */
.L_x_2390:
[----:B0-2---:R-:W-:Y:S05]  /*9b30*/  BSYNC.RECONVERGENT B0 ;  /* 0x0000000000007941 */ /* 0x005fea0003800200 */
.L_x_2389:
        /* <DEDUP_REMOVED lines=15> */
.L_x_2393:
        /* <DEDUP_REMOVED lines=13> */
[----:B-1----:R-:W-:Y:S01]  /*9d00*/  MOV R12, UR28 ;  /* 0x0000001c000c7c02 */ /* 0x002fe20008000f00 */
[----:B---3--:R-:W-:Y:S01]  /*9d10*/  IMAD.U32 R13, RZ, RZ, UR29 ;  /* 0x0000001dff0d7e24 */ /* 0x008fe2000f8e00ff */
[----:B------:R-:W-:Y:S02]  /*9d20*/  @!UP0 UIMAD.WIDE.U32 UR28, UR25, 0x8, UR6 ;  /* 0x00000008191c88a5 */ /* 0x000fe4000f8e0006 */
[----:B------:R-:W-:-:S03]  /*9d30*/  VOTEU.ALL UP0, P4 ;  /* 0x0000000000ff7886 */ /* 0x000fc60002000000 */
[----:B------:R-:W2:Y:S01]  /*9d40*/  @!P1 LDG.E.64 R12, desc[UR18][R12.64] ;  /* 0x000000120c0c9981 */ /* 0x000ea2000c1e1b00 */
[----:B------:R-:W-:Y:S01]  /*9d50*/  IMAD.U32 R14, RZ, RZ, UR28 ;  /* 0x0000001cff0e7e24 */ /* 0x000fe2000f8e00ff */
[----:B----4-:R-:W-:Y:S01]  /*9d60*/  MOV R15, UR29 ;  /* 0x0000001d000f7c02 */ /* 0x010fe20008000f00 */
[----:B------:R-:W-:-:S05]  /*9d70*/  @!UP0 UIMAD.WIDE.U32 UR28, UR20, 0x8, UR6 ;  /* 0x00000008141c88a5 */ /* 0x000fca000f8e0006 */
[----:B------:R-:W3:Y:S01]  /*9d80*/  @!P2 LDG.E.64 R14, desc[UR18][R14.64] ;  /* 0x000000120e0ea981 */ /* 0x000ee2000c1e1b00 */
[----:B------:R-:W-:Y:S02]  /*9d90*/  IMAD.U32 R16, RZ, RZ, UR28 ;  /* 0x0000001cff107e24 */ /* 0x000fe4000f8e00ff */
[----:B------:R-:W-:-:S06]  /*9da0*/  IMAD.U32 R17, RZ, RZ, UR29 ;  /* 0x0000001dff117e24 */ /* 0x000fcc000f8e00ff */
        /* <DEDUP_REMOVED lines=20> */
[----:B------:R-:W-:-:S04]  /*9ef0*/  PLOP3.LUT P3, PT, PT, PT, UP0, 0x80, 0x8 ;  /* 0x000000000008781c */ /* 0x000fc80003f6f008 */
[----:B------:R-:W-:Y:S01]  /*9f00*/  ISETP.NE.OR P3, PT, R11, RZ, !P3 ;  /* 0x000000ff0b00720c */ /* 0x000fe20005f65670 */
[----:B----4-:R-:W-:Y:S01]  /*9f10*/  @!P4 FADD.FTZ R4, R4, R16 ;  /* 0x000000100404c221 */ /* 0x010fe20000010000 */
[----:B------:R-:W-:Y:S01]  /*9f20*/  @!P4 FADD.FTZ R5, R5, R17 ;  /* 0x000000110505c221 */ /* 0x000fe20000010000 */
[C---:B------:R-:W-:Y:S01]  /*9f30*/  ISETP.NE.OR P4, PT, R11.reuse, RZ, !P5 ;  /* 0x000000ff0b00720c */ /* 0x040fe20006f85670 */
[----:B------:R-:W-:Y:S01]  /*9f40*/  VOTEU.ALL UP0, P1 ;  /* 0x0000000000ff7886 */ /* 0x000fe20000800000 */
[----:B------:R-:W-:Y:S02]  /*9f50*/  PLOP3.LUT P5, PT, PT, PT, UP1, 0x80, 0x8 ;  /* 0x000000000008781c */ /* 0x000fe40003faf018 */
[----:B------:R-:W-:Y:S02]  /*9f60*/  VOTEU.ALL UP1, P2 ;  /* 0x0000000000ff7886 */ /* 0x000fe40001020000 */
[----:B------:R-:W-:Y:S01]  /*9f70*/  ISETP.NE.OR P5, PT, R11, RZ, !P5 ;  /* 0x000000ff0b00720c */ /* 0x000fe20006fa5670 */
[----:B------:R-:W-:-:S02]  /*9f80*/  @!UP0 UIMAD.WIDE.U32 UR28, UR17, 0x8, UR6 ;  /* 0x00000008111c88a5 */ /* 0x000fc4000f8e0006 */
[----:B------:R-:W-:Y:S01]  /*9f90*/  @!UP1 UIMAD.WIDE.U32 UR30, UR16, 0x8, UR6 ;  /* 0x00000008101e98a5 */ /* 0x000fe2000f8e0006 */
[----:B------:R-:W-:-:S03]  /*9fa0*/  VOTEU.ALL UP1, P3 ;  /* 0x0000000000ff7886 */ /* 0x000fc60001820000 */
[----:B------:R-:W-:Y:S01]  /*9fb0*/  VOTEU.ALL UP0, P4 ;  /* 0x0000000000ff7886 */ /* 0x000fe20002000000 */
[----:B------:R-:W-:Y:S01]  /*9fc0*/  MOV R12, UR28 ;  /* 0x0000001c000c7c02 */ /* 0x000fe20008000f00 */
[----:B------:R-:W-:Y:S01]  /*9fd0*/  IMAD.U32 R13, RZ, RZ, UR29 ;  /* 0x0000001dff0d7e24 */ /* 0x000fe2000f8e00ff */
[----:B------:R-:W-:Y:S01]  /*9fe0*/  MOV R15, UR31 ;  /* 0x0000001f000f7c02 */ /* 0x000fe20008000f00 */
[----:B------:R-:W-:Y:S01]  /*9ff0*/  IMAD.U32 R14, RZ, RZ, UR30 ;  /* 0x0000001eff0e7e24 */ /* 0x000fe2000f8e00ff */
[----:B------:R-:W-:Y:S01]  /*a000*/  @!UP0 UIMAD.WIDE.U32 UR28, UR24, 0x8, UR6 ;  /* 0x00000008181c88a5 */ /* 0x000fe2000f8e0006 */
[----:B------:R-:W-:Y:S02]  /*a010*/  VOTEU.ALL UP0, P5 ;  /* 0x0000000000ff7886 */ /* 0x000fe40002800000 */
[----:B------:R-:W2:Y:S01]  /*a020*/  @!P1 LDG.E.64 R12, desc[UR18][R12.64] ;  /* 0x000000120c0c9981 */ /* 0x000ea2000c1e1b00 */
[----:B------:R-:W-:Y:S02]  /*a030*/  @!UP1 UIMAD.WIDE.U32 UR30, UR22, 0x8, UR6 ;  /* 0x00000008161e98a5 */ /* 0x000fe4000f8e0006 */
[----:B------:R-:W-:Y:S01]  /*a040*/  IMAD.U32 R16, RZ, RZ, UR28 ;  /* 0x0000001cff107e24 */ /* 0x000fe2000f8e00ff */
[----:B------:R-:W3:Y:S01]  /*a050*/  @!P2 LDG.E.64 R14, desc[UR18][R14.64] ;  /* 0x000000120e0ea981 */ /* 0x000ee2000c1e1b00 */
[----:B------:R-:W-:Y:S01]  /*a060*/  IMAD.U32 R17, RZ, RZ, UR29 ;  /* 0x0000001dff117e24 */ /* 0x000fe2000f8e00ff */
[----:B------:R-:W-:Y:S01]  /*a070*/  @!UP0 UIMAD.WIDE.U32 UR28, UR21, 0x8, UR6 ;  /* 0x00000008151c88a5 */ /* 0x000fe2000f8e0006 */
[----:B------:R-:W-:Y:S01]  /*a080*/  MOV R18, UR30 ;  /* 0x0000001e00127c02 */ /* 0x000fe20008000f00 */
[----:B------:R-:W-:-:S03]  /*a090*/  IMAD.U32 R19, RZ, RZ, UR31 ;  /* 0x0000001fff137e24 */ /* 0x000fc6000f8e00ff */
[----:B------:R-:W4:Y:S01]  /*a0a0*/  @!P4 LDG.E.64 R16, desc[UR18][R16.64] ;  /* 0x000000121010c981 */ /* 0x000f22000c1e1b00 */
[----:B------:R-:W-:Y:S01]  /*a0b0*/  IMAD.U32 R20, RZ, RZ, UR28 ;  /* 0x0000001cff147e24 */ /* 0x000fe2000f8e00ff */
[----:B------:R-:W-:Y:S02]  /*a0c0*/  MOV R21, UR29 ;  /* 0x0000001d00157c02 */ /* 0x000fe40008000f00 */
[----:B------:R-:W4:Y:S04]  /*a0d0*/  @!P3 LDG.E.64 R18, desc[UR18][R18.64] ;  /* 0x000000121212b981 */ /* 0x000f28000c1e1b00 */
[----:B------:R-:W4:Y:S01]  /*a0e0*/  @!P5 LDG.E.64 R20, desc[UR18][R20.64] ;  /* 0x000000121414d981 */ /* 0x000f22000c1e1b00 */
[----:B------:R-:W-:-:S04]  /*a0f0*/  UIADD3 UR5, UPT, UPT, UR5, 0x8, URZ ;  /* 0x0000000805057890 */ /* 0x000fc8000fffe0ff */
[----:B------:R-:W-:Y:S02]  /*a100*/  UISETP.NE.AND UP0, UPT, UR5, UR15, UPT ;  /* 0x0000000f0500728c */ /* 0x000fe4000bf05270 */
        /* <DEDUP_REMOVED lines=21> */
.L_x_2392:
        /* <DEDUP_REMOVED lines=30> */
[----:B---3--:R-:W-:Y:S01]  /*a440*/  IMAD.U32 R13, RZ, RZ, UR15 ;  /* 0x0000000fff0d7e24 */ /* 0x008fe2000f8e00ff */
[----:B------:R-:W-:Y:S02]  /*a450*/  @!UP2 UIMAD.WIDE.U32 UR16, UR16, 0x8, UR6 ;  /* 0x000000081010a8a5 */ /* 0x000fe4000f8e0006 */
[----:B------:R-:W-:Y:S02]  /*a460*/  @!UP4 UIMAD UR21, UR21, UR10, UR13 ;  /* 0x0000000a1515c2a4 */ /* 0x000fe4000f8e020d */
[----:B------:R-:W-:Y:S01]  /*a470*/  @!UP3 UIMAD.WIDE.U32 UR14, UR20, 0x8, UR6 ;  /* 0x00000008140eb8a5 */ /* 0x000fe2000f8e0006 */
[----:B------:R-:W2:Y:S01]  /*a480*/  @!P1 LDG.E.64 R12, desc[UR18][R12.64] ;  /* 0x000000120c0c9981 */ /* 0x000ea2000c1e1b00 */
[----:B------:R-:W-:Y:S01]  /*a490*/  MOV R14, UR16 ;  /* 0x00000010000e7c02 */ /* 0x000fe20008000f00 */
[----:B----4-:R-:W-:Y:S01]  /*a4a0*/  IMAD.U32 R15, RZ, RZ, UR17 ;  /* 0x00000011ff0f7e24 */ /* 0x010fe2000f8e00ff */
[----:B------:R-:W-:-:S02]  /*a4b0*/  @!UP4 UIMAD.WIDE.U32 UR16, UR21, 0x8, UR6 ;  /* 0x000000081510c8a5 */ /* 0x000fc4000f8e0006 */
[----:B------:R-:W-:Y:S01]  /*a4c0*/  IMAD.U32 R16, RZ, RZ, UR14 ;  /* 0x0000000eff107e24 */ /* 0x000fe2000f8e00ff */
[----:B------:R-:W-:Y:S02]  /*a4d0*/  MOV R17, UR15 ;  /* 0x0000000f00117c02 */ /* 0x000fe40008000f00 */
[----:B------:R-:W3:Y:S01]  /*a4e0*/  @!P3 LDG.E.64 R14, desc[UR18][R14.64] ;  /* 0x000000120e0eb981 */ /* 0x000ee2000c1e1b00 */
[----:B------:R-:W-:Y:S02]  /*a4f0*/  IMAD.U32 R18, RZ, RZ, UR16 ;  /* 0x00000010ff127e24 */ /* 0x000fe4000f8e00ff */
[----:B------:R-:W-:Y:S01]  /*a500*/  IMAD.U32 R19, RZ, RZ, UR17 ;  /* 0x00000011ff137e24 */ /* 0x000fe2000f8e00ff */
[----:B------:R-:W4:Y:S05]  /*a510*/  @!P4 LDG.E.64 R16, desc[UR18][R16.64] ;  /* 0x000000121010c981 */ /* 0x000f2a000c1e1b00 */
        /* <DEDUP_REMOVED lines=10> */
.L_x_2394:
        /* <DEDUP_REMOVED lines=15> */
[----:B-1----:R-:W-:Y:S01]  /*a6b0*/  MOV R12, UR16 ;  /* 0x00000010000c7c02 */ /* 0x002fe20008000f00 */
[----:B------:R-:W-:Y:S01]  /*a6c0*/  @!UP1 UIMAD.WIDE.U32 UR14, UR14, 0x8, UR6 ;  /* 0x000000080e0e98a5 */ /* 0x000fe2000f8e0006 */
[----:B---3--:R-:W-:-:S05]  /*a6d0*/  IMAD.U32 R13, RZ, RZ, UR17 ;  /* 0x00000011ff0d7e24 */ /* 0x008fca000f8e00ff */
[----:B------:R-:W-:Y:S01]  /*a6e0*/  IMAD.U32 R14, RZ, RZ, UR14 ;  /* 0x0000000eff0e7e24 */ /* 0x000fe2000f8e00ff */
[----:B----4-:R-:W-:Y:S01]  /*a6f0*/  MOV R15, UR15 ;  /* 0x0000000f000f7c02 */ /* 0x010fe20008000f00 */
[----:B------:R-:W2:Y:S05]  /*a700*/  @!P2 LDG.E.64 R12, desc[UR18][R12.64] ;  /* 0x000000120c0ca981 */ /* 0x000eaa000c1e1b00 */
[----:B------:R-:W3:Y:S01]  /*a710*/  @!P1 LDG.E.64 R14, desc[UR18][R14.64] ;  /* 0x000000120e0e9981 */ /* 0x000ee2000c1e1b00 */
[----:B------:R-:W-:Y:S01]  /*a720*/  UIADD3 UR5, UPT, UPT, UR5, 0x2, URZ ;  /* 0x0000000205057890 */ /* 0x000fe2000fffe0ff */
[----:B--2---:R-:W-:Y:S01]  /*a730*/  @!P2 FADD.FTZ R4, R4, R12 ;  /* 0x0000000c0404a221 */ /* 0x004fe20000010000 */
[----:B------:R-:W-:-:S03]  /*a740*/  @!P2 FADD.FTZ R5, R5, R13 ;  /* 0x0000000d0505a221 */ /* 0x000fc60000010000 */
[----:B---3--:R-:W-:Y:S01]  /*a750*/  @!P1 FADD.FTZ R4, R4, R14 ;  /* 0x0000000e04049221 */ /* 0x008fe20000010000 */
[----:B------:R-:W-:-:S07]  /*a760*/  @!P1 FADD.FTZ R5, R5, R15 ;  /* 0x0000000f05059221 */ /* 0x000fce0000010000 */
.L_x_2395:
        /* <DEDUP_REMOVED lines=10> */
[----:B-1----:R-:W-:Y:S01]  /*a810*/  IMAD.U32 R12, RZ, RZ, UR14 ;  /* 0x0000000eff0c7e24 */ /* 0x002fe2000f8e00ff */
[----:B---3--:R-:W-:-:S06]  /*a820*/  MOV R13, UR15 ;  /* 0x0000000f000d7c02 */ /* 0x008fcc0008000f00 */
[----:B------:R-:W2:Y:S02]  /*a830*/  LDG.E.64 R12, desc[UR18][R12.64] ;  /* 0x000000120c0c7981 */ /* 0x000ea4000c1e1b00 */
[----:B--2---:R-:W-:Y:S01]  /*a840*/  FADD.FTZ R4, R4, R12 ;  /* 0x0000000c04047221 */ /* 0x004fe20000010000 */
[----:B------:R-:W-:-:S07]  /*a850*/  FADD.FTZ R5, R5, R13 ;  /* 0x0000000d05057221 */ /* 0x000fce0000010000 */
.L_x_2396:
[----:B------:R-:W-:Y:S05]  /*a860*/  BSYNC.RECONVERGENT B0 ;  /* 0x0000000000007941 */ /* 0x000fea0003800200 */
.L_x_2388:
[----:B------:R-:W0:Y:S01]  /*a870*/  S2R R3, SR_TID.X ;  /* 0x0000000000037919 */ /* 0x000e220000002100 */
[----:B------:R-:W-:Y:S01]  /*a880*/  LOP3.LUT P2, RZ, R2, 0x4000000, RZ, 0xc0, !PT ;  /* 0x0400000002ff7812 */ /* 0x000fe2000784c0ff */
[----:B------:R-:W2:Y:S01]  /*a890*/  S2UR UR6, SR_CgaCtaId ;  /* 0x00000000000679c3 */ /* 0x000ea20000008800 */
[----:B------:R-:W1:Y:S01]  /*a8a0*/  LDCU UR7, c[0x0][0x414] ;  /* 0x00008280ff0777ac */ /* 0x000e620008000800 */
[----:B------:R-:W-:Y:S01]  /*a8b0*/  ISETP.NE.AND P1, PT, R11, RZ, PT ;  /* 0x000000ff0b00720c */ /* 0x000fe20003f25270 */
[----:B------:R-:W-:Y:S01]  /*a8c0*/  IMAD.U32 R11, RZ, RZ, UR9 ;  /* 0x00000009ff0b7e24 */ /* 0x000fe2000f8e00ff */
[----:B------:R-:W-:-:S04]  /*a8d0*/  UMOV UR5, 0x400 ;  /* 0x0000040000057882 */ /* 0x000fc80000000000 */
[----:B----4-:R-:W4:Y:S08]  /*a8e0*/  LDC.64 R14, c[0x0][0x398] ;  /* 0x0000e600ff0e7b82 */ /* 0x010f300000000a00 */
[----:B-1-3--:R-:W1:Y:S01]  /*a8f0*/  @P2 LDC.64 R12, c[0x0][0x388] ;  /* 0x0000e200ff0c2b82 */ /* 0x00ae620000000a00 */
[----:B------:R-:W-:Y:S01]  /*a900*/  @P2 FMUL.FTZ R18, R4, UR7 ;  /* 0x0000000704122c20 */ /* 0x000fe20008410000 */
[----:B------:R-:W-:Y:S01]  /*a910*/  @P2 FMUL.FTZ R19, R5, UR7 ;  /* 0x0000000705132c20 */ /* 0x000fe20008410000 */
[----:B--2---:R-:W-:-:S05]  /*a920*/  ULEA UR5, UR6, UR5, 0x18 ;  /* 0x0000000506057291 */ /* 0x004fca000f8ec0ff */
[----:B------:R-:W2:Y:S01]  /*a930*/  LDC.64 R16, c[0x0][0x3a0] ;  /* 0x0000e800ff107b82 */ /* 0x000ea20000000a00 */
[----:B0-----:R-:W-:-:S03]  /*a940*/  LOP3.LUT R10, R3, 0xffff, RZ, 0xc0, !PT ;  /* 0x0000ffff030a7812 */ /* 0x001fc600078ec0ff */
[----:B------:R-:W-:Y:S02]  /*a950*/  @!P1 STS.64 [UR5+0x88], R4 ;  /* 0x00008804ff009988 */ /* 0x000fe40008000a05 */
[----:B------:R-:W-:-:S05]  /*a960*/  IMAD R10, R10, 0x493, RZ ;  /* 0x000004930a0a7824 */ /* 0x000fca00078e02ff */
[----:B------:R-:W-:-:S04]  /*a970*/  SHF.R.U32.HI R10, RZ, 0x10, R10 ;  /* 0x00000010ff0a7819 */ /* 0x000fc8000001160a */
[----:B------:R-:W-:-:S05]  /*a980*/  PRMT R10, R10, 0x9910, RZ ;  /* 0x000099100a0a7816 */ /* 0x000fca00000000ff */
[----:B------:R-:W-:-:S04]  /*a990*/  IMAD R10, R10, 0x38, RZ ;  /* 0x000000380a0a7824 */ /* 0x000fc800078e02ff */
[----:B------:R-:W-:-:S05]  /*a9a0*/  IMAD.MOV R10, RZ, RZ, -R10 ;  /* 0x000000ffff0a7224 */ /* 0x000fca00078e0a0a */
[----:B------:R-:W-:-:S05]  /*a9b0*/  PRMT R10, R10, 0x7710, RZ ;  /* 0x000077100a0a7816 */ /* 0x000fca00000000ff */
[----:B------:R-:W-:-:S05]  /*a9c0*/  IMAD.IADD R10, R10, 0x1, R3 ;  /* 0x000000010a0a7824 */ /* 0x000fca00078e0203 */
[----:B------:R-:W-:-:S04]  /*a9d0*/  SHF.L.U32 R10, R10, 0x1, RZ ;  /* 0x000000010a0a7819 */ /* 0x000fc800000006ff */
[----:B------:R-:W-:Y:S01]  /*a9e0*/  LOP3.LUT R20, R10, 0xffff, RZ, 0xc0, !PT ;  /* 0x0000ffff0a147812 */ /* 0x000fe200078ec0ff */
[----:B-1----:R-:W-:-:S04]  /*a9f0*/  @P2 IMAD.WIDE R10, R11, 0x8, R12 ;  /* 0x000000080b0a2825 */ /* 0x002fc800078e020c */
[----:B------:R-:W-:Y:S01]  /*aa00*/  VIADD R3, R20, UR11 ;  /* 0x0000000b14037c36 */ /* 0x000fe20008000000 */
[----:B------:R-:W-:Y:S03]  /*aa10*/  @P2 STG.E.64 desc[UR18][R10.64], R18 ;  /* 0x000000120a002986 */ /* 0x000fe6000c101b12 */
[C---:B----4-:R-:W-:Y:S01]  /*aa20*/  IMAD.WIDE R12, R3.reuse, 0x2, R14 ;  /* 0x00000002030c7825 */ /* 0x050fe200078e020e */
[----:B------:R-:W-:Y:S03]  /*aa30*/  BAR.SYNC.DEFER_BLOCKING 0x0 ;  /* 0x0000000000007b1d */ /* 0x000fe60000010000 */
[----:B--2---:R-:W-:-:S03]  /*aa40*/  IMAD.WIDE R14, R3, 0x2, R16 ;  /* 0x00000002030e7825 */ /* 0x004fc600078e0210 */
[----:B------:R-:W2:Y:S04]  /*aa50*/  LDG.E.U16 R23, desc[UR18][R12.64] ;  /* 0x000000120c177981 */ /* 0x000ea8000c1e1500 */
[----:B------:R-:W3:Y:S04]  /*aa60*/  LDG.E.U16 R24, desc[UR18][R12.64+0x2] ;  /* 0x000002120c187981 */ /* 0x000ee8000c1e1500 */
[----:B------:R-:W4:Y:S04]  /*aa70*/  LDG.E.U16 R26, desc[UR18][R14.64] ;  /* 0x000000120e1a7981 */ /* 0x000f28000c1e1500 */
[----:B------:R-:W4:Y:S01]  /*aa80*/  LDG.E.U16 R25, desc[UR18][R14.64+0x2] ;  /* 0x000002120e197981 */ /* 0x000f22000c1e1500 */
[----:B------:R-:W-:-:S03]  /*aa90*/  HFMA2 R22, -RZ, RZ, 1.875, 0 ;  /* 0x3f800000ff167431 */ /* 0x000fc600000001ff */
        /* <DEDUP_REMOVED lines=10> */
[----:B--2---:R-:W-:Y:S02]  /*ab40*/  IMAD.U32 R23, R23, 0x10000, RZ ;  /* 0x0001000017177824 */ /* 0x004fe400078e00ff */
[----:B---3--:R-:W-:Y:S01]  /*ab50*/  IMAD.U32 R24, R24, 0x10000, RZ ;  /* 0x0001000018187824 */ /* 0x008fe200078e00ff */
[----:B----4-:R-:W-:Y:S01]  /*ab60*/  SHF.L.U32 R26, R26, 0x10, RZ ;  /* 0x000000101a1a7819 */ /* 0x010fe200000006ff */
[----:B------:R-:W-:Y:S01]  /*ab70*/  IMAD.U32 R25, R25, 0x10000, RZ ;  /* 0x0001000019197824 */ /* 0x000fe200078e00ff */
[----:B01----:R-:W-:Y:S06]  /*ab80*/  BRA.U !UP0, `(.L_x_2397) ;  /* 0x0000000908687547 */ /* 0x003fec000b800000 */
[----:B------:R-:W-:Y:S01]  /*ab90*/  IMAD.MOV.U32 R3, RZ, RZ, RZ ;  /* 0x000000ffff037224 */ /* 0x000fe200078e00ff */
[----:B------:R-:W0:Y:S01]  /*aba0*/  LDCU.64 UR14, c[0x0][0x3e0] ;  /* 0x00007c00ff0e77ac */ /* 0x000e220008000a00 */
[----:B------:R-:W1:Y:S01]  /*abb0*/  LDCU.64 UR6, c[0x0][0x380] ;  /* 0x00007000ff0677ac */ /* 0x000e620008000a00 */
[----:B------:R-:W2:Y:S04]  /*abc0*/  LDCU.64 UR12, c[0x0][0x3e8] ;  /* 0x00007d00ff0c77ac */ /* 0x000ea80008000a00 */
.L_x_2406:
[----:B01---5:R-:W-:-:S06]  /*abd0*/  LEA R12, R3, UR8, 0x2 ;  /* 0x00000008030c7c11 */ /* 0x023fcc000f8e10ff */
[----:B-----5:R-:W5:Y:S01]  /*abe0*/  LDL.128 R12, [R12] ;  /* 0x000000000c0c7983 */ /* 0x020f620000100c00 */
[C---:B------:R-:W-:Y:S01]  /*abf0*/  LEA R33, R3.reuse, R0, 0x3 ;  /* 0x0000000003217211 */ /* 0x040fe200078e18ff */
[----:B------:R-:W-:Y:S01]  /*ac00*/  VIADD R3, R3, 0x4 ;  /* 0x0000000403037836 */ /* 0x000fe20000000000 */
[----:B------:R-:W-:Y:S02]  /*ac10*/  BSSY.RECONVERGENT B0, `(.L_x_2398) ;  /* 0x000002f000007945 */ /* 0x000fe40003800200 */
[C---:B--2---:R-:W-:Y:S01]  /*ac20*/  ISETP.GE.U32.AND P3, PT, R33.reuse, UR12, PT ;  /* 0x0000000c21007c0c */ /* 0x044fe2000bf66070 */
[C---:B------:R-:W-:Y:S01]  /*ac30*/  VIADD R16, R33.reuse, 0x8 ;  /* 0x0000000821107836 */ /* 0x040fe20000000000 */
[----:B------:R-:W-:Y:S01]  /*ac40*/  SHF.R.S32.HI R29, RZ, 0x1f, R33 ;  /* 0x0000001fff1d7819 */ /* 0x000fe20000011421 */
[C---:B------:R-:W-:Y:S01]  /*ac50*/  VIADD R4, R33.reuse, 0x18 ;  /* 0x0000001821047836 */ /* 0x040fe20000000000 */
[----:B---3--:R-:W-:Y:S02]  /*ac60*/  IADD3 R10, PT, PT, R33, 0x10, RZ ;  /* 0x00000010210a7810 */ /* 0x008fe40007ffe0ff */
        /* <DEDUP_REMOVED lines=14> */
[----:B0-----:R-:W-:Y:S01]  /*ad50*/  IMAD R29, R29, UR14, RZ ;  /* 0x0000000e1d1d7c24 */ /* 0x001fe2000f8e02ff */
[----:B------:R-:W-:Y:S01]  /*ad60*/  SHF.L.U32 R18, R18, 0x10, RZ ;  /* 0x0000001012127819 */ /* 0x000fe200000006ff */
[----:B------:R-:W-:Y:S02]  /*ad70*/  FADD.FTZ R19, -R21, R12 ;  /* 0x0000000c15137221 */ /* 0x000fe40000010100 */
[----:B------:R-:W-:Y:S02]  /*ad80*/  IMAD R29, R33, UR15, R29 ;  /* 0x0000000f211d7c24 */ /* 0x000fe4000f8e021d */
[----:B------:R-:W-:Y:S01]  /*ad90*/  FADD.FTZ R27, -R21, R18 ;  /* 0x00000012151b7221 */ /* 0x000fe20000010100 */
[----:B------:R-:W-:Y:S01]  /*ada0*/  FMUL.FTZ R19, R19, R22 ;  /* 0x0000001613137220 */ /* 0x000fe20000410000 */
        /* <DEDUP_REMOVED lines=8> */
[----:B------:R-:W0:Y:S01]  /*ae30*/  MUFU.EX2 R12, R12 ;  /* 0x0000000c000c7308 */ /* 0x000e220000000800 */
[----:B------:R-:W-:-:S07]  /*ae40*/  IADD3 R29, PT, PT, R19, R29, RZ ;  /* 0x0000001d131d7210 */ /* 0x000fce0007ffe0ff */
[----:B------:R-:W2:Y:S01]  /*ae50*/  MUFU.EX2 R28, R28 ;  /* 0x0000001c001c7308 */ /* 0x000ea20000000800 */
[----:B0-----:R-:W-:-:S07]  /*ae60*/  FADD.FTZ R27, R12, 1 ;  /* 0x3f8000000c1b7421 */ /* 0x001fce0000010000 */
[----:B------:R-:W0:Y:S01]  /*ae70*/  MUFU.RCP R27, R27 ;  /* 0x0000001b001b7308 */ /* 0x000e220000001000 */
[----:B--2---:R-:W-:Y:S01]  /*ae80*/  FADD.FTZ R30, R28, 1 ;  /* 0x3f8000001c1e7421 */ /* 0x004fe20000010000 */
[----:B-1----:R-:W-:-:S04]  /*ae90*/  LEA R28, P3, R18, UR6, 0x1 ;  /* 0x00000006121c7c11 */ /* 0x002fc8000f8608ff */
[----:B------:R-:W-:Y:S02]  /*aea0*/  LEA.HI.X R29, R18, UR7, R29, 0x1, P3 ;  /* 0x00000007121d7c11 */ /* 0x000fe400098f0c1d */
[----:B------:R-:W1:Y:S01]  /*aeb0*/  MUFU.RCP R30, R30 ;  /* 0x0000001e001e7308 */ /* 0x000e620000001000 */
[----:B0-----:R-:W-:Y:S01]  /*aec0*/  FMUL.FTZ R12, R32, R27 ;  /* 0x0000001b200c7220 */ /* 0x001fe20000410000 */
[----:B-1----:R-:W-:-:S05]  /*aed0*/  FMUL.FTZ R19, R31, R30 ;  /* 0x0000001e1f137220 */ /* 0x002fca0000410000 */
[----:B------:R-:W-:-:S05]  /*aee0*/  F2FP.BF16.F32.PACK_AB R19, R19, R12 ;  /* 0x0000000c1313723e */ /* 0x000fca00000010ff */
[----:B------:R2:W-:Y:S02]  /*aef0*/  STG.E desc[UR18][R28.64], R19 ;  /* 0x000000131c007986 */ /* 0x0005e4000c101912 */
.L_x_2399:
[----:B01----:R-:W-:Y:S05]  /*af00*/  BSYNC.RECONVERGENT B0 ;  /* 0x0000000000007941 */ /* 0x003fea0003800200 */
.L_x_2398:
        /* <DEDUP_REMOVED lines=8> */
[----:B--2---:R-:W-:Y:S01]  /*af90*/  FADD.FTZ R19, -R21, R12 ;  /* 0x0000000c15137221 */ /* 0x004fe20000010100 */
[----:B------:R-:W-:-:S03]  /*afa0*/  FMUL.FTZ R13, R13, R22 ;  /* 0x000000160d0d7220 */ /* 0x000fc60000410000 */
        /* <DEDUP_REMOVED lines=8> */
[----:B------:R-:W-:-:S06]  /*b030*/  MOV R12, R6 ;  /* 0x00000006000c7202 */ /* 0x000fcc0000000f00 */
[----:B------:R-:W0:Y:S01]  /*b040*/  MUFU.RCP R18, R18 ;  /* 0x0000001200127308 */ /* 0x000e220000001000 */
[----:B-1----:R-:W-:Y:S01]  /*b050*/  FADD.FTZ R19, R13, 1 ;  /* 0x3f8000000d137421 */ /* 0x002fe20000010000 */
[----:B------:R-:W-:Y:S02]  /*b060*/  IMAD.MOV.U32 R13, RZ, RZ, R9 ;  /* 0x000000ffff0d7224 */ /* 0x000fe400078e0009 */
[----:B------:R-:W-:-:S04]  /*b070*/  IMAD.WIDE.U32 R16, R16, UR14, R12 ;  /* 0x0000000e10107c25 */ /* 0x000fc8000f8e000c */
[----:B------:R-:W1:Y:S01]  /*b080*/  MUFU.RCP R19, R19 ;  /* 0x0000001300137308 */ /* 0x000e620000001000 */
[----:B------:R-:W-:Y:S01]  /*b090*/  IMAD.IADD R27, R17, 0x1, R27 ;  /* 0x00000001111b7824 */ /* 0x000fe200078e021b */
[----:B------:R-:W-:-:S04]  /*b0a0*/  LEA R12, P1, R16, UR6, 0x1 ;  /* 0x00000006100c7c11 */ /* 0x000fc8000f8208ff */
[----:B------:R-:W-:Y:S01]  /*b0b0*/  LEA.HI.X R13, R16, UR7, R27, 0x1, P1 ;  /* 0x00000007100d7c11 */ /* 0x000fe200088f0c1b */
[----:B0-----:R-:W-:Y:S01]  /*b0c0*/  FMUL.FTZ R17, R29, R18 ;  /* 0x000000121d117220 */ /* 0x001fe20000410000 */
[----:B-1----:R-:W-:-:S05]  /*b0d0*/  FMUL.FTZ R28, R28, R19 ;  /* 0x000000131c1c7220 */ /* 0x002fca0000410000 */
[----:B------:R-:W-:-:S05]  /*b0e0*/  F2FP.BF16.F32.PACK_AB R17, R28, R17 ;  /* 0x000000111c11723e */ /* 0x000fca00000010ff */
[----:B------:R0:W-:Y:S02]  /*b0f0*/  STG.E desc[UR18][R12.64], R17 ;  /* 0x000000110c007986 */ /* 0x0001e4000c101912 */
.L_x_2401:
[----:B------:R-:W-:Y:S05]  /*b100*/  BSYNC.RECONVERGENT B0 ;  /* 0x0000000000007941 */ /* 0x000fea0003800200 */
.L_x_2400:
[----:B------:R-:W-:Y:S04]  /*b110*/  BSSY.RECONVERGENT B0, `(.L_x_2402) ;  /* 0x000001f000007945 */ /* 0x000fe80003800200 */
[----:B------:R-:W-:Y:S05]  /*b120*/  @P4 BRA `(.L_x_2403) ;  /* 0x0000000000744947 */ /* 0x000fea0003800000 */
[C---:B0----5:R-:W-:Y:S01]  /*b130*/  PRMT R12, R14.reuse, 0x7632, R12 ;  /* 0x000076320e0c7816 */ /* 0x061fe2000000000c */
[----:B------:R-:W-:Y:S01]  /*b140*/  IMAD R11, R11, UR14, RZ ;  /* 0x0000000e0b0b7c24 */ /* 0x000fe2000f8e02ff */
[----:B------:R-:W-:-:S03]  /*b150*/  SHF.L.U32 R14, R14, 0x10, RZ ;  /* 0x000000100e0e7819 */ /* 0x000fc600000006ff */
[----:B------:R-:W-:Y:S02]  /*b160*/  IMAD.U32 R12, R12, 0x10000, RZ ;  /* 0x000100000c0c7824 */ /* 0x000fe400078e00ff */
[C---:B------:R-:W-:Y:S02]  /*b170*/  FADD.FTZ R13, -R21.reuse, R14 ;  /* 0x0000000e150d7221 */ /* 0x040fe40000010100 */
[----:B------:R-:W-:Y:S02]  /*b180*/  FADD.FTZ R17, -R21, R12 ;  /* 0x0000000c15117221 */ /* 0x000fe40000010100 */
[-C--:B------:R-:W-:Y:S02]  /*b190*/  FMUL.FTZ R13, R13, R22.reuse ;  /* 0x000000160d0d7220 */ /* 0x080fe40000410000 */
[----:B------:R-:W-:Y:S02]  /*b1a0*/  FMUL.FTZ R17, R17, R22 ;  /* 0x0000001611117220 */ /* 0x000fe40000410000 */
[----:B--2---:R-:W-:-:S02]  /*b1b0*/  FFMA.FTZ R19, R23, R13, R26 ;  /* 0x0000000d17137223 */ /* 0x004fc4000001001a */
[----:B------:R-:W-:Y:S01]  /*b1c0*/  FFMA.FTZ R27, R24, R17, R25 ;  /* 0x00000011181b7223 */ /* 0x000fe20000010019 */
[----:B------:R-:W-:Y:S02]  /*b1d0*/  IMAD R17, R10, UR15, R11 ;  /* 0x0000000f0a117c24 */ /* 0x000fe4000f8e020b */
[----:B------:R-:W-:Y:S01]  /*b1e0*/  FMUL.FTZ R12, R19, -1.4426950216293334961 ;  /* 0xbfb8aa3b130c7820 */ /* 0x000fe20000410000 */
[----:B------:R-:W-:-:S05]  /*b1f0*/  FMUL.FTZ R13, R27, -1.4426950216293334961 ;  /* 0xbfb8aa3b1b0d7820 */ /* 0x000fca0000410000 */
        /* <DEDUP_REMOVED lines=16> */
.L_x_2403:
[----:B------:R-:W-:Y:S05]  /*b300*/  BSYNC.RECONVERGENT B0 ;  /* 0x0000000000007941 */ /* 0x000fea0003800200 */
.L_x_2402:
[----:B------:R-:W-:Y:S04]  /*b310*/  BSSY.RECONVERGENT B0, `(.L_x_2404) ;  /* 0x000001f000007945 */ /* 0x000fe80003800200 */
[----:B------:R-:W-:Y:S05]  /*b320*/  @P2 BRA `(.L_x_2405) ;  /* 0x0000000000742947 */ /* 0x000fea0003800000 */
[C---:B-----5:R-:W-:Y:S01]  /*b330*/  PRMT R10, R15.reuse, 0x7632, R10 ;  /* 0x000076320f0a7816 */ /* 0x060fe2000000000a */
[----:B01----:R-:W-:Y:S02]  /*b340*/  IMAD.U32 R12, R15, 0x10000, RZ ;  /* 0x000100000f0c7824 */ /* 0x003fe400078e00ff */
[----:B------:R-:W-:Y:S01]  /*b350*/  IMAD R5, R5, UR14, RZ ;  /* 0x0000000e05057c24 */ /* 0x000fe2000f8e02ff */
[----:B------:R-:W-:Y:S01]  /*b360*/  SHF.L.U32 R10, R10, 0x10, RZ ;  /* 0x000000100a0a7819 */ /* 0x000fe200000006ff */
[C---:B------:R-:W-:Y:S02]  /*b370*/  FADD.FTZ R11, -R21.reuse, R12 ;  /* 0x0000000c150b7221 */ /* 0x040fe40000010100 */
[----:B------:R-:W-:Y:S02]  /*b380*/  IMAD R15, R4, UR15, R5 ;  /* 0x0000000f040f7c24 */ /* 0x000fe4000f8e0205 */
[----:B------:R-:W-:Y:S01]  /*b390*/  FADD.FTZ R13, -R21, R10 ;  /* 0x0000000a150d7221 */ /* 0x000fe20000010100 */
        /* <DEDUP_REMOVED lines=12> */
[----:B------:R-:W-:Y:S02]  /*b460*/  IMAD.MOV.U32 R11, RZ, RZ, R9 ;  /* 0x000000ffff0b7224 */ /* 0x000fe400078e0009 */
[----:B------:R-:W-:-:S04]  /*b470*/  IMAD.WIDE.U32 R4, R4, UR14, R10 ;  /* 0x0000000e04047c25 */ /* 0x000fc8000f8e000a */
[----:B------:R-:W1:Y:S01]  /*b480*/  MUFU.RCP R13, R13 ;  /* 0x0000000d000d7308 */ /* 0x000e620000001000 */
[----:B------:R-:W-:Y:S02]  /*b490*/  IADD3 R15, PT, PT, R5, R15, RZ ;  /* 0x0000000f050f7210 */ /* 0x000fe40007ffe0ff */
[----:B------:R-:W-:Y:S01]  /*b4a0*/  LEA R10, P1, R4, UR6, 0x1 ;  /* 0x00000006040a7c11 */ /* 0x000fe2000f8208ff */
[----:B0-----:R-:W-:-:S03]  /*b4b0*/  FMUL.FTZ R5, R17, R12 ;  /* 0x0000000c11057220 */ /* 0x001fc60000410000 */
[----:B------:R-:W-:Y:S01]  /*b4c0*/  LEA.HI.X R11, R4, UR7, R15, 0x1, P1 ;  /* 0x00000007040b7c11 */ /* 0x000fe200088f0c0f */
[----:B-1----:R-:W-:-:S05]  /*b4d0*/  FMUL.FTZ R14, R14, R13 ;  /* 0x0000000d0e0e7220 */ /* 0x002fca0000410000 */
[----:B------:R-:W-:-:S05]  /*b4e0*/  F2FP.BF16.F32.PACK_AB R5, R14, R5 ;  /* 0x000000050e05723e */ /* 0x000fca00000010ff */
[----:B------:R3:W-:Y:S02]  /*b4f0*/  STG.E desc[UR18][R10.64], R5 ;  /* 0x000000050a007986 */ /* 0x0007e4000c101912 */
.L_x_2405:
[----:B------:R-:W-:Y:S05]  /*b500*/  BSYNC.RECONVERGENT B0 ;  /* 0x0000000000007941 */ /* 0x000fea0003800200 */
.L_x_2404:
[----:B------:R-:W-:Y:S05]  /*b510*/  @P5 BRA `(.L_x_2406) ;  /* 0xfffffff400ac5947 */ /* 0x000fea000383ffff */
[----:B------:R-:W-:Y:S05]  /*b520*/  BRA `(.L_x_2407) ;  /* 0x0000000c00787947 */ /* 0x000fea0003800000 */
.L_x_2397:
[----:B------:R-:W2:Y:S01]  /*b530*/  LDL.128 R16, [R1+0x10] ;  /* 0x0000100001107983 */ /* 0x000ea20000100c00 */
[----:B------:R-:W0:Y:S01]  /*b540*/  LDCU.64 UR6, c[0x0][0x3e8] ;  /* 0x00007d00ff0677ac */ /* 0x000e220008000a00 */
[----:B-----5:R-:W-:Y:S01]  /*b550*/  SHF.R.S32.HI R3, RZ, 0x1f, R0 ;  /* 0x0000001fff037819 */ /* 0x020fe20000011400 */
[----:B------:R-:W-:Y:S01]  /*b560*/  BSSY.RECONVERGENT B0, `(.L_x_2408) ;  /* 0x000003d000007945 */ /* 0x000fe20003800200 */
[C---:B------:R-:W-:Y:S01]  /*b570*/  IADD3 R31, PT, PT, R0.reuse, 0x8, RZ ;  /* 0x00000008001f7810 */ /* 0x040fe20007ffe0ff */
[----:B------:R-:W1:Y:S03]  /*b580*/  LDCU.64 UR20, c[0x0][0x3e0] ;  /* 0x00007c00ff1477ac */ /* 0x000e660008000a00 */
[----:B------:R-:W-:Y:S01]  /*b590*/  SHF.R.S32.HI R28, RZ, 0x1f, R31 ;  /* 0x0000001fff1c7819 */ /* 0x000fe2000001141f */
[----:B------:R-:W3:Y:S01]  /*b5a0*/  LDCU.64 UR22, c[0x0][0x380] ;  /* 0x00007000ff1677ac */ /* 0x000ee20008000a00 */
[----:B------:R-:W4:Y:S01]  /*b5b0*/  LDCU.64 UR16, c[0x0][0x3e8] ;  /* 0x00007d00ff1077ac */ /* 0x000f220008000a00 */
[----:B0-----:R-:W-:-:S02]  /*b5c0*/  ISETP.GE.U32.AND P0, PT, R0, UR6, PT ;  /* 0x0000000600007c0c */ /* 0x001fc4000bf06070 */
[----:B------:R-:W-:Y:S02]  /*b5d0*/  ISETP.GE.U32.AND P2, PT, R31, UR6, PT ;  /* 0x000000061f007c0c */ /* 0x000fe4000bf46070 */
[----:B------:R-:W-:Y:S02]  /*b5e0*/  ISETP.GE.AND.EX P0, PT, R3, UR7, PT, P0 ;  /* 0x0000000703007c0c */ /* 0x000fe4000bf06300 */
[----:B------:R-:W-:-:S11]  /*b5f0*/  ISETP.GE.AND.EX P2, PT, R28, UR7, PT, P2 ;  /* 0x000000071c007c0c */ /* 0x000fd6000bf46320 */
[----:B------:R-:W0:Y:S01]  /*b600*/  @!P0 LDC.64 R12, c[0x0][0x3e0] ;  /* 0x0000f800ff0c8b82 */ /* 0x000e220000000a00 */
[----:B------:R-:W-:Y:S02]  /*b610*/  @!P0 IMAD.MOV.U32 R10, RZ, RZ, R6 ;  /* 0x000000ffff0a8224 */ /* 0x000fe400078e0006 */
[----:B------:R-:W-:-:S05]  /*b620*/  @!P0 IMAD.MOV.U32 R11, RZ, RZ, R9 ;  /* 0x000000ffff0b8224 */ /* 0x000fca00078e0009 */
[----:B------:R-:W1:Y:S01]  /*b630*/  @!P0 LDC.64 R4, c[0x0][0x380] ;  /* 0x0000e000ff048b82 */ /* 0x000e620000000a00 */
[-C--:B0-----:R-:W-:Y:S02]  /*b640*/  @!P0 IMAD R3, R3, R12.reuse, RZ ;  /* 0x0000000c03038224 */ /* 0x081fe400078e02ff */
        /* <DEDUP_REMOVED lines=18> */
[----:B------:R-:W-:Y:S01]  /*b770*/  FMUL.FTZ R27, R27, R22 ;  /* 0x000000161b1b7220 */ /* 0x000fe20000410000 */
[----:B------:R-:W-:Y:S01]  /*b780*/  ISETP.GE.AND.EX P1, PT, R12, UR7, PT, P1 ;  /* 0x000000070c007c0c */ /* 0x000fe2000bf26310 */
[----:B------:R-:W-:-:S02]  /*b790*/  FFMA.FTZ R15, R23, R15, R26 ;  /* 0x0000000f170f7223 */ /* 0x000fc4000001001a */
[----:B------:R-:W-:-:S05]  /*b7a0*/  FFMA.FTZ R14, R24, R27, R25 ;  /* 0x0000001b180e7223 */ /* 0x000fca0000010019 */
[----:B------:R-:W-:-:S05]  /*b7b0*/  @!P0 F2FP.BF16.F32.PACK_AB R11, R14, R15 ;  /* 0x0000000f0e0b823e */ /* 0x000fca00000010ff */
[----:B------:R0:W-:Y:S01]  /*b7c0*/  @!P0 STG.E desc[UR18][R4.64], R11 ;  /* 0x0000000b04008986 */ /* 0x0001e2000c101912 */
[----:B---34-:R-:W-:Y:S05]  /*b7d0*/  @P2 BRA `(.L_x_2409) ;  /* 0x0000000000542947 */ /* 0x018fea0003800000 */
[----:B------:R-:W1:Y:S01]  /*b7e0*/  LDCU.64 UR12, c[0x0][0x3e0] ;  /* 0x00007c00ff0c77ac */ /* 0x000e620008000a00 */
[C---:B0-----:R-:W-:Y:S02]  /*b7f0*/  PRMT R4, R17.reuse, 0x7632, R4 ;  /* 0x0000763211047816 */ /* 0x041fe40000000004 */
[----:B------:R-:W-:Y:S01]  /*b800*/  MOV R5, R9 ;  /* 0x0000000900057202 */ /* 0x000fe20000000f00 */
[----:B------:R-:W0:Y:S01]  /*b810*/  LDCU.64 UR14, c[0x0][0x380] ;  /* 0x00007000ff0e77ac */ /* 0x000e220008000a00 */
[----:B------:R-:W-:Y:S01]  /*b820*/  SHF.L.U32 R14, R17, 0x10, RZ ;  /* 0x00000010110e7819 */ /* 0x000fe200000006ff */
[----:B------:R-:W-:Y:S02]  /*b830*/  IMAD.U32 R16, R4, 0x10000, RZ ;  /* 0x0001000004107824 */ /* 0x000fe400078e00ff */
[----:B------:R-:W-:Y:S02]  /*b840*/  IMAD.MOV.U32 R4, RZ, RZ, R6 ;  /* 0x000000ffff047224 */ /* 0x000fe400078e0006 */
[----:B------:R-:W-:-:S04]  /*b850*/  FADD.FTZ R15, -R21, R16 ;  /* 0x00000010150f7221 */ /* 0x000fc80000010100 */
[----:B------:R-:W-:Y:S01]  /*b860*/  FMUL.FTZ R15, R15, R22 ;  /* 0x000000160f0f7220 */ /* 0x000fe20000410000 */
[----:B-1----:R-:W-:Y:S02]  /*b870*/  IMAD R28, R28, UR12, RZ ;  /* 0x0000000c1c1c7c24 */ /* 0x002fe4000f8e02ff */
[----:B------:R-:W-:-:S04]  /*b880*/  IMAD.WIDE.U32 R10, R31, UR12, R4 ;  /* 0x0000000c1f0a7c25 */ /* 0x000fc8000f8e0004 */
[----:B------:R-:W-:Y:S01]  /*b890*/  FADD.FTZ R5, -R21, R14 ;  /* 0x0000000e15057221 */ /* 0x000fe20000010100 */
[----:B------:R-:W-:Y:S01]  /*b8a0*/  FFMA.FTZ R14, R24, R15, R25 ;  /* 0x0000000f180e7223 */ /* 0x000fe20000010019 */
[----:B------:R-:W-:Y:S02]  /*b8b0*/  IMAD R31, R31, UR13, R28 ;  /* 0x0000000d1f1f7c24 */ /* 0x000fe4000f8e021c */
[----:B------:R-:W-:Y:S01]  /*b8c0*/  FMUL.FTZ R5, R5, R22 ;  /* 0x0000001605057220 */ /* 0x000fe20000410000 */
[----:B0-----:R-:W-:Y:S01]  /*b8d0*/  LEA R4, P2, R10, UR14, 0x1 ;  /* 0x0000000e0a047c11 */ /* 0x001fe2000f8408ff */
[----:B------:R-:W-:Y:S02]  /*b8e0*/  IMAD.IADD R31, R11, 0x1, R31 ;  /* 0x000000010b1f7824 */ /* 0x000fe400078e021f */
[----:B------:R-:W-:-:S03]  /*b8f0*/  FFMA.FTZ R11, R23, R5, R26 ;  /* 0x00000005170b7223 */ /* 0x000fc6000001001a */
[----:B------:R-:W-:Y:S02]  /*b900*/  LEA.HI.X R5, R10, UR15, R31, 0x1, P2 ;  /* 0x0000000f0a057c11 */ /* 0x000fe400090f0c1f */
[----:B------:R-:W-:-:S05]  /*b910*/  F2FP.BF16.F32.PACK_AB R11, R14, R11 ;  /* 0x0000000b0e0b723e */ /* 0x000fca00000010ff */
[----:B------:R1:W-:Y:S02]  /*b920*/  STG.E desc[UR18][R4.64], R11 ;  /* 0x0000000b04007986 */ /* 0x0003e4000c101912 */
.L_x_2409:
[----:B------:R-:W-:Y:S05]  /*b930*/  BSYNC.RECONVERGENT B0 ;  /* 0x0000000000007941 */ /* 0x000fea0003800200 */
.L_x_2408:
        /* <DEDUP_REMOVED lines=23> */
.L_x_2411:
[----:B------:R-:W-:Y:S05]  /*bab0*/  BSYNC.RECONVERGENT B0 ;  /* 0x0000000000007941 */ /* 0x000fea0003800200 */
.L_x_2410:
        /* <DEDUP_REMOVED lines=9> */
[----:B------:R-:W-:-:S04]  /*bb50*/  FADD.FTZ R13, -R21, R16 ;  /* 0x00000010150d7221 */ /* 0x000fc80000010100 */
[----:B------:R-:W-:Y:S01]  /*bb60*/  FMUL.FTZ R13, R13, R22 ;  /* 0x000000160d0d7220 */ /* 0x000fe20000410000 */
[----:B---3--:R-:W-:Y:S02]  /*bb70*/  IMAD R12, R12, UR6, RZ ;  /* 0x000000060c0c7c24 */ /* 0x008fe4000f8e02ff */
[----:B------:R-:W-:-:S04]  /*bb80*/  IMAD.WIDE.U32 R10, R3, UR6, R4 ;  /* 0x00000006030a7c25 */ /* 0x000fc8000f8e0004 */
[----:B------:R-:W-:Y:S01]  /*bb90*/  FADD.FTZ R5, -R21, R14 ;  /* 0x0000000e15057221 */ /* 0x000fe20000010100 */
[----:B------:R-:W-:-:S03]  /*bba0*/  IMAD R3, R3, UR7, R12 ;  /* 0x0000000703037c24 */ /* 0x000fc6000f8e020c */
        /* <DEDUP_REMOVED lines=8> */
.L_x_2413:
[----:B------:R-:W-:Y:S05]  /*bc30*/  BSYNC.RECONVERGENT B0 ;  /* 0x0000000000007941 */ /* 0x000fea0003800200 */
.L_x_2412:
[----:B---3--:R-:W-:-:S07]  /*bc40*/  HFMA2 R3, -RZ, RZ, 0, 2.384185791015625e-07 ;  /* 0x00000004ff037431 */ /* 0x008fce00000001ff */
.L_x_2420:
[----:B01----:R-:W-:-:S06]  /*bc50*/  LEA R12, R3, UR8, 0x2 ;  /* 0x00000008030c7c11 */ /* 0x003fcc000f8e10ff */
[----:B------:R-:W3:Y:S01]  /*bc60*/  LDL.128 R12, [R12] ;  /* 0x000000000c0c7983 */ /* 0x000ee20000100c00 */
[C---:B------:R-:W-:Y:S01]  /*bc70*/  IMAD R27, R3.reuse, 0x8, R0 ;  /* 0x00000008031b7824 */ /* 0x040fe200078e0200 */
[----:B------:R-:W-:Y:S01]  /*bc80*/  BSSY.RECONVERGENT B0, `(.L_x_2414) ;  /* 0x000003b000007945 */ /* 0x000fe20003800200 */
[----:B------:R-:W-:-:S03]  /*bc90*/  VIADD R3, R3, 0x4 ;  /* 0x0000000403037836 */ /* 0x000fc60000000000 */
[----:B------:R-:W-:Y:S02]  /*bca0*/  ISETP.GE.U32.AND P1, PT, R27, UR16, PT ;  /* 0x000000101b007c0c */ /* 0x000fe4000bf26070 */
[----:B012---:R-:W-:Y:S02]  /*bcb0*/  SHF.R.S32.HI R11, RZ, 0x1f, R27 ;  /* 0x0000001fff0b7819 */ /* 0x007fe4000001141b */
        /* <DEDUP_REMOVED lines=55> */
.L_x_2415:
[----:B------:R-:W-:Y:S05]  /*c030*/  BSYNC.RECONVERGENT B0 ;  /* 0x0000000000007941 */ /* 0x000fea0003800200 */
.L_x_2414:
        /* <DEDUP_REMOVED lines=21> */
.L_x_2417:
[----:B------:R-:W-:Y:S05]  /*c190*/  BSYNC.RECONVERGENT B0 ;  /* 0x0000000000007941 */ /* 0x000fea0003800200 */
.L_x_2416:
        /* <DEDUP_REMOVED lines=21> */
.L_x_2419:
[----:B------:R-:W-:Y:S05]  /*c2f0*/  BSYNC.RECONVERGENT B0 ;  /* 0x0000000000007941 */ /* 0x000fea0003800200 */
.L_x_2418:
[----:B------:R-:W-:Y:S05]  /*c300*/  @P5 BRA `(.L_x_2420) ;  /* 0xfffffff800505947 */ /* 0x000fea000383ffff */
.L_x_2407:
[----:B------:R-:W4:Y:S01]  /*c310*/  LDCU UR5, c[0x0][0x3f8] ;  /* 0x00007f00ff0577ac */ /* 0x000f220008000800 */
[----:B------:R-:W4:Y:S01]  /*c320*/  LDCU UR6, c[0x0][0x3c8] ;  /* 0x00007900ff0677ac */ /* 0x000f220008000800 */
[----:B------:R-:W-:Y:S02]  /*c330*/  UIADD3 UR9, UPT, UPT, UR10, UR9, URZ ;  /* 0x000000090a097290 */ /* 0x000fe4000fffe0ff */
[----:B------:R-:W-:Y:S02]  /*c340*/  UIADD3 UR4, UPT, UPT, UR4, 0x1, URZ ;  /* 0x0000000104047890 */ /* 0x000fe4000fffe0ff */
[----:B----4-:R-:W-:-:S04]  /*c350*/  UIMAD UR5, UR5, UR6, URZ ;  /* 0x00000006050572a4 */ /* 0x010fc8000f8e02ff */
[----:B------:R-:W-:-:S09]  /*c360*/  UISETP.GE.AND UP0, UPT, UR9, UR5, UPT ;  /* 0x000000050900728c */ /* 0x000fd2000bf06270 */
[----:B------:R-:W-:Y:S05]  /*c370*/  BRA.U !UP0, `(.L_x_2421) ;  /* 0xffffff3d08b07547 */ /* 0x000fea000b83ffff */
[----:B------:R-:W-:Y:S05]  /*c380*/  EXIT ;  /* 0x000000000000794d */ /* 0x000fea0003800000 */
.L_x_2422:
        /* <DEDUP_REMOVED lines=15> */
.L_x_4923:


//--------------------- .text._Z35group_norm_nhwc_fwd_one_pass_kernelI11Bf16IOFp16WLi64ELi112ELi448EEv26Group_norm_nhwc_fwd_params --------------------------
	.section	.text._Z35group_norm_nhwc_fwd_one_pass_kernelI11Bf16IOFp16WLi64ELi112ELi448EEv26Group_norm_nhwc_fwd_params,"ax",@progbits
	.align	128
        .global         _Z35group_norm_nhwc_fwd_one_pass_kernelI11Bf16IOFp16WLi64ELi112ELi448EEv26Group_norm_nhwc_fwd_params
        .type           _Z35group_norm_nhwc_fwd_one_pass_kernelI11Bf16IOFp16WLi64ELi112ELi448EEv26Group_norm_nhwc_fwd_params,@function
        .size           _Z35group_norm_nhwc_fwd_one_pass_kernelI11Bf16IOFp16WLi64ELi112ELi448EEv26Group_norm_nhwc_fwd_params,(.L_x_4924 - _Z35group_norm_nhwc_fwd_one_pass_kernelI11Bf16IOFp16WLi64ELi112ELi448EEv26Group_norm_nhwc_fwd_params)
        .other          _Z35group_norm_nhwc_fwd_one_pass_kernelI11Bf16IOFp16WLi64ELi112ELi448EEv26Group_norm_nhwc_fwd_params,@"STO_CUDA_ENTRY STV_DEFAULT"
_Z35group_norm_nhwc_fwd_one_pass_kernelI11Bf16IOFp16WLi64ELi112ELi448EEv26Group_norm_nhwc_fwd_params:
.text._Z35group_norm_nhwc_fwd_one_pass_kernelI11Bf16IOFp16WLi64ELi112ELi448EEv26Group_norm_nhwc_fwd_params:
        /* <DEDUP_REMOVED lines=41> */
.L_x_2466:
        /* <DEDUP_REMOVED lines=256> */
.L_x_2424:
[----:B------:R-:W-:Y:S05]  /*1290*/  BSYNC.RECONVERGENT B0 ;  /* 0x0000000000007941 */ /* 0x000fea0003800200 */
.L_x_2423:
        /* <DEDUP_REMOVED lines=39> */
.L_x_2426:
[----:B------:R-:W-:Y:S05]  /*1510*/  BSYNC.RECONVERGENT B0 ;  /* 0x0000000000007941 */ /* 0x000fea0003800200 */
.L_x_2425:
        /* <DEDUP_REMOVED lines=26> */
.L_x_2429:
[----:B---3--:R-:W3:Y:S04]  /*16c0*/  LDG.E.STRONG.GPU R18, desc[UR6][R16.64] ;  /* 0x0000000610127981 */ /* 0x008ee8000c1ef900 */
[----:B---3--:R-:W-:Y:S01]  /*16d0*/  CCTL.IVALL ;  /* 0x00000000ff00798f */ /* 0x008fe20002000000 */
[----:B------:R-:W-:Y:S05]  /*16e0*/  YIELD ;  /* 0x0000000000007946 */ /* 0x000fea0003800000 */
[----:B------:R-:W-:-:S13]  /*16f0*/  ISETP.NE.AND P1, PT, R18, R23, PT ;  /* 0x000000171200720c */ /* 0x000fda0003f25270 */
[----:B------:R-:W-:Y:S05]  /*1700*/  @P1 BRA `(.L_x_2429) ;  /* 0xfffffffc00ec1947 */ /* 0x000fea000383ffff */
.L_x_2428:
        /* <DEDUP_REMOVED lines=14> */
.L_x_2431:
        /* <DEDUP_REMOVED lines=62> */
.L_x_2430:
        /* <DEDUP_REMOVED lines=36> */
.L_x_2432:
        /* <DEDUP_REMOVED lines=18> */
.L_x_2433:
        /* <DEDUP_REMOVED lines=9> */
.L_x_2434:
[----:B------:R-:W-:Y:S05]  /*1fc0*/  BSYNC.RECONVERGENT B0 ;  /* 0x0000000000007941 */ /* 0x000fea0003800200 */
.L_x_2427:
        /* <DEDUP_REMOVED lines=38> */
[----:B0-----:R-:W-:Y:S02]  /*2230*/  HADD2.F32 R24, -RZ, R30.H0_H0 ;  /* 0x2000001eff187230 */ /* 0x001fe40000004100 */
[----:B---3--:R-:W-:Y:S02]  /*2240*/  HADD2.F32 R25, -RZ, R31.H0_H0 ;  /* 0x2000001fff197230 */ /* 0x008fe40000004100 */
[----:B-----5:R-:W-:Y:S02]  /*2250*/  HADD2.F32 R27, -RZ, R53.H0_H0 ;  /* 0x20000035ff1b7230 */ /* 0x020fe40000004100 */
[----:B------:R-:W-:Y:S01]  /*2260*/  HADD2.F32 R26, -RZ, R55.H0_H0 ;  /* 0x20000037ff1a7230 */ /* 0x000fe20000004100 */
        /* <DEDUP_REMOVED lines=28> */
.L_x_2438:
[----:B------:R-:W-:Y:S05]  /*2430*/  BSYNC.RECONVERGENT B1 ;  /* 0x0000000000017941 */ /* 0x000fea0003800200 */
.L_x_2437:
        /* <DEDUP_REMOVED lines=20> */
.L_x_2440:
[----:B------:R-:W-:Y:S05]  /*2580*/  BSYNC.RECONVERGENT B1 ;  /* 0x0000000000017941 */ /* 0x000fea0003800200 */
.L_x_2439:
        /* <DEDUP_REMOVED lines=30> */
.L_x_2442:
[----:B------:R-:W-:Y:S05]  /*2770*/  BSYNC.RECONVERGENT B1 ;  /* 0x0000000000017941 */ /* 0x000fea0003800200 */
.L_x_2441:
        /* <DEDUP_REMOVED lines=20> */
.L_x_2444:
[----:B------:R-:W-:Y:S05]  /*28c0*/  BSYNC.RECONVERGENT B1 ;  /* 0x0000000000017941 */ /* 0x000fea0003800200 */
.L_x_2443:
        /* <DEDUP_REMOVED lines=20> */
.L_x_2446:
[----:B------:R-:W-:Y:S05]  /*2a10*/  BSYNC.RECONVERGENT B1 ;  /* 0x0000000000017941 */ /* 0x000fea0003800200 */
.L_x_2445:
        /* <DEDUP_REMOVED lines=20> */
.L_x_2448:
[----:B------:R-:W-:Y:S05]  /*2b60*/  BSYNC.RECONVERGENT B1 ;  /* 0x0000000000017941 */ /* 0x000fea0003800200 */
.L_x_2447:
        /* <DEDUP_REMOVED lines=20> */
.L_x_2450:
[----:B------:R-:W-:Y:S05]  /*2cb0*/  BSYNC.RECONVERGENT B1 ;  /* 0x0000000000017941 */ /* 0x000fea0003800200 */
.L_x_2449:
        /* <DEDUP_REMOVED lines=19> */
.L_x_2436:
        /* <DEDUP_REMOVED lines=37> */
.L_x_2453:
[----:B------:R-:W-:Y:S05]  /*3040*/  BSYNC.RECONVERGENT B1 ;  /* 0x0000000000017941 */ /* 0x000fea0003800200 */
.L_x_2452:
        /* <DEDUP_REMOVED lines=30> */
.L_x_2455:
[----:B------:R-:W-:Y:S05]  /*3230*/  BSYNC.RECONVERGENT B1 ;  /* 0x0000000000017941 */ /* 0x000fea0003800200 */
.L_x_2454:
        /* <DEDUP_REMOVED lines=40> */
.L_x_2457:
[----:B------:R-:W-:Y:S05]  /*34c0*/  BSYNC.RECONVERGENT B1 ;  /* 0x0000000000017941 */ /* 0x000fea0003800200 */
.L_x_2456:
        /* <DEDUP_REMOVED lines=30> */
.L_x_2459:
[----:B------:R-:W-:Y:S05]  /*36b0*/  BSYNC.RECONVERGENT B1 ;  /* 0x0000000000017941 */ /* 0x000fea0003800200 */
.L_x_2458:
        /* <DEDUP_REMOVED lines=30> */
.L_x_2461:
[----:B------:R-:W-:Y:S05]  /*38a0*/  BSYNC.RECONVERGENT B1 ;  /* 0x0000000000017941 */ /* 0x000fea0003800200 */
.L_x_2460:
        /* <DEDUP_REMOVED lines=30> */
.L_x_2463:
[----:B------:R-:W-:Y:S05]  /*3a90*/  BSYNC.RECONVERGENT B1 ;  /* 0x0000000000017941 */ /* 0x000fea0003800200 */
.L_x_2462:
        /* <DEDUP_REMOVED lines=30> */
.L_x_2465:
[----:B------:R-:W-:Y:S05]  /*3c80*/  BSYNC.RECONVERGENT B1 ;  /* 0x0000000000017941 */ /* 0x000fea0003800200 */
.L_x_2464:
        /* <DEDUP_REMOVED lines=28> */
.L_x_2451:
[----:B------:R-:W-:Y:S05]  /*3e50*/  BSYNC.RECONVERGENT B0 ;  /* 0x0000000000007941 */ /* 0x000fea0003800200 */
.L_x_2435:
        /* <DEDUP_REMOVED lines=8> */
.L_x_2467:
        /* <DEDUP_REMOVED lines=10> */
.L_x_4924:


//--------------------- .text._Z35group_norm_nhwc_fwd_one_pass_kernelI11Bf16IOFp16WLi128ELi112ELi448EEv26Group_norm_nhwc_fwd_params --------------------------
	.section	.text._Z35group_norm_nhwc_fwd_one_pass_kernelI11Bf16IOFp16WLi128ELi112ELi448EEv26Group_norm_nhwc_fwd_params,"ax",@progbits
	.align	128
        .global         _Z35group_norm_nhwc_fwd_one_pass_kernelI11Bf16IOFp16WLi128ELi112ELi448EEv26Group_norm_nhwc_fwd_params
        .type           _Z35group_norm_nhwc_fwd_one_pass_kernelI11Bf16IOFp16WLi128ELi112ELi448EEv26Group_norm_nhwc_fwd_params,@function
        .size           _Z35group_norm_nhwc_fwd_one_pass_kernelI11Bf16IOFp16WLi128ELi112ELi448EEv26Group_norm_nhwc_fwd_params,(.L_x_4925 - _Z35group_norm_nhwc_fwd_one_pass_kernelI11Bf16IOFp16WLi128ELi112ELi448EEv26Group_norm_nhwc_fwd_params)
        .other          _Z35group_norm_nhwc_fwd_one_pass_kernelI11Bf16IOFp16WLi128ELi112ELi448EEv26Group_norm_nhwc_fwd_params,@"STO_CUDA_ENTRY STV_DEFAULT"
_Z35group_norm_nhwc_fwd_one_pass_kernelI11Bf16IOFp16WLi128ELi112ELi448EEv26Group_norm_nhwc_fwd_params:
.text._Z35group_norm_nhwc_fwd_one_pass_kernelI11Bf16IOFp16WLi128ELi112ELi448EEv26Group_norm_nhwc_fwd_params:
        /* <DEDUP_REMOVED lines=61> */
.L_x_2543:
        /* <DEDUP_REMOVED lines=426> */
.L_x_2469:
[----:B------:R-:W-:Y:S05]  /*1e70*/  BSYNC.RECONVERGENT B0 ;  /* 0x0000000000007941 */ /* 0x000fea0003800200 */
.L_x_2468:
        /* <DEDUP_REMOVED lines=41> */
.L_x_2471:
[----:B------:R-:W-:Y:S05]  /*2110*/  BSYNC.RECONVERGENT B0 ;  /* 0x0000000000007941 */ /* 0x000fea0003800200 */
.L_x_2470:
        /* <DEDUP_REMOVED lines=24> */
.L_x_2474:
[----:B----4-:R-:W3:Y:S04]  /*22a0*/  LDG.E.STRONG.GPU R38, desc[UR6][R36.64] ;  /* 0x0000000624267981 */ /* 0x010ee8000c1ef900 */
[----:B---3--:R-:W-:Y:S01]  /*22b0*/  CCTL.IVALL ;  /* 0x00000000ff00798f */ /* 0x008fe20002000000 */
[----:B------:R-:W-:Y:S05]  /*22c0*/  YIELD ;  /* 0x0000000000007946 */ /* 0x000fea0003800000 */
[----:B------:R-:W-:-:S13]  /*22d0*/  ISETP.NE.AND P1, PT, R38, R43, PT ;  /* 0x0000002b2600720c */ /* 0x000fda0003f25270 */
[----:B------:R-:W-:Y:S05]  /*22e0*/  @P1 BRA `(.L_x_2474) ;  /* 0xfffffffc00ec1947 */ /* 0x000fea000383ffff */
.L_x_2473:
        /* <DEDUP_REMOVED lines=15> */
.L_x_2476:
        /* <DEDUP_REMOVED lines=60> */
.L_x_2475:
        /* <DEDUP_REMOVED lines=35> */
.L_x_2477:
        /* <DEDUP_REMOVED lines=18> */
.L_x_2478:
        /* <DEDUP_REMOVED lines=9> */
.L_x_2479:
[----:B------:R-:W-:Y:S05]  /*2b80*/  BSYNC.RECONVERGENT B0 ;  /* 0x0000000000007941 */ /* 0x000fea0003800200 */
.L_x_2472:
        /* <DEDUP_REMOVED lines=33> */
[----:B--2---:R-:W-:Y:S02]  /*2da0*/  HADD2.F32 R41, -RZ, R47.H0_H0 ;  /* 0x2000002fff297230 */ /* 0x004fe40000004100 */
[----:B---3--:R-:W-:Y:S02]  /*2db0*/  HADD2.F32 R42, -RZ, R48.H0_H0 ;  /* 0x20000030ff2a7230 */ /* 0x008fe40000004100 */
[----:B----4-:R-:W-:Y:S02]  /*2dc0*/  HADD2.F32 R44, -RZ, R49.H0_H0 ;  /* 0x20000031ff2c7230 */ /* 0x010fe40000004100 */
[----:B-----5:R-:W-:Y:S01]  /*2dd0*/  HADD2.F32 R43, -RZ, R50.H0_H0 ;  /* 0x20000032ff2b7230 */ /* 0x020fe20000004100 */
        /* <DEDUP_REMOVED lines=28> */
.L_x_2483:
[----:B------:R-:W-:Y:S05]  /*2fa0*/  BSYNC.RECONVERGENT B1 ;  /* 0x0000000000017941 */ /* 0x000fea0003800200 */
.L_x_2482:
        /* <DEDUP_REMOVED lines=20> */
.L_x_2485:
[----:B------:R-:W-:Y:S05]  /*30f0*/  BSYNC.RECONVERGENT B1 ;  /* 0x0000000000017941 */ /* 0x000fea0003800200 */
.L_x_2484:
        /* <DEDUP_REMOVED lines=28> */
.L_x_2487:
[----:B------:R-:W-:Y:S05]  /*32c0*/  BSYNC.RECONVERGENT B1 ;  /* 0x0000000000017941 */ /* 0x000fea0003800200 */
.L_x_2486:
        /* <DEDUP_REMOVED lines=20> */
.L_x_2489:
[----:B------:R-:W-:Y:S05]  /*3410*/  BSYNC.RECONVERGENT B1 ;  /* 0x0000000000017941 */ /* 0x000fea0003800200 */
.L_x_2488:
        /* <DEDUP_REMOVED lines=20> */
.L_x_2491:
[----:B------:R-:W-:Y:S05]  /*3560*/  BSYNC.RECONVERGENT B1 ;  /* 0x0000000000017941 */ /* 0x000fea0003800200 */
.L_x_2490:
        /* <DEDUP_REMOVED lines=20> */
.L_x_2493:
[----:B------:R-:W-:Y:S05]  /*36b0*/  BSYNC.RECONVERGENT B1 ;  /* 0x0000000000017941 */ /* 0x000fea0003800200 */
.L_x_2492:
        /* <DEDUP_REMOVED lines=28> */
.L_x_2495:
[----:B------:R-:W-:Y:S05]  /*3880*/  BSYNC.RECONVERGENT B1 ;  /* 0x0000000000017941 */ /* 0x000fea0003800200 */
.L_x_2494:
        /* <DEDUP_REMOVED lines=20> */
.L_x_2497:
[----:B------:R-:W-:Y:S05]  /*39d0*/  BSYNC.RECONVERGENT B1 ;  /* 0x0000000000017941 */ /* 0x000fea0003800200 */
.L_x_2496:
        /* <DEDUP_REMOVED lines=20> */
.L_x_2499:
[----:B------:R-:W-:Y:S05]  /*3b20*/  BSYNC.RECONVERGENT B1 ;  /* 0x0000000000017941 */ /* 0x000fea0003800200 */
.L_x_2498:
        /* <DEDUP_REMOVED lines=20> */
.L_x_2501:
[----:B------:R-:W-:Y:S05]  /*3c70*/  BSYNC.RECONVERGENT B1 ;  /* 0x0000000000017941 */ /* 0x000fea0003800200 */
.L_x_2500:
        /* <DEDUP_REMOVED lines=30> */
.L_x_2503:
[----:B------:R-:W-:Y:S05]  /*3e60*/  BSYNC.RECONVERGENT B1 ;  /* 0x0000000000017941 */ /* 0x000fea0003800200 */
.L_x_2502:
        /* <DEDUP_REMOVED lines=20> */
.L_x_2505:
[----:B------:R-:W-:Y:S05]  /*3fb0*/  BSYNC.RECONVERGENT B1 ;  /* 0x0000000000017941 */ /* 0x000fea0003800200 */
.L_x_2504:
        /* <DEDUP_REMOVED lines=20> */
.L_x_2507:
[----:B------:R-:W-:Y:S05]  /*4100*/  BSYNC.RECONVERGENT B1 ;  /* 0x0000000000017941 */ /* 0x000fea0003800200 */
.L_x_2506:
        /* <DEDUP_REMOVED lines=20> */
.L_x_2509:
[----:B------:R-:W-:Y:S05]  /*4250*/  BSYNC.RECONVERGENT B1 ;  /* 0x0000000000017941 */ /* 0x000fea0003800200 */
.L_x_2508:
        /* <DEDUP_REMOVED lines=20> */
.L_x_2511:
[----:B------:R-:W-:Y:S05]  /*43a0*/  BSYNC.RECONVERGENT B1 ;  /* 0x0000000000017941 */ /* 0x000fea0003800200 */
.L_x_2510:
        /* <DEDUP_REMOVED lines=19> */
.L_x_2481:
        /* <DEDUP_REMOVED lines=35> */
.L_x_2514:
[----:B------:R-:W-:Y:S05]  /*4710*/  BSYNC.RECONVERGENT B1 ;  /* 0x0000000000017941 */ /* 0x000fea0003800200 */
.L_x_2513:
        /* <DEDUP_REMOVED lines=30> */
.L_x_2516:
[----:B------:R-:W-:Y:S05]  /*4900*/  BSYNC.RECONVERGENT B1 ;  /* 0x0000000000017941 */ /* 0x000fea0003800200 */
.L_x_2515:
        /* <DEDUP_REMOVED lines=38> */
.L_x_2518:
[----:B------:R-:W-:Y:S05]  /*4b70*/  BSYNC.RECONVERGENT B1 ;  /* 0x0000000000017941 */ /* 0x000fea0003800200 */
.L_x_2517:
        /* <DEDUP_REMOVED lines=30> */
.L_x_2520:
[----:B------:R-:W-:Y:S05]  /*4d60*/  BSYNC.RECONVERGENT B1 ;  /* 0x0000000000017941 */ /* 0x000fea0003800200 */
.L_x_2519:
        /* <DEDUP_REMOVED lines=30> */
.L_x_2522:
[----:B------:R-:W-:Y:S05]  /*4f50*/  BSYNC.RECONVERGENT B1 ;  /* 0x0000000000017941 */ /* 0x000fea0003800200 */
.L_x_2521:
        /* <DEDUP_REMOVED lines=30> */
.L_x_2524:
[----:B------:R-:W-:Y:S05]  /*5140*/  BSYNC.RECONVERGENT B1 ;  /* 0x0000000000017941 */ /* 0x000fea0003800200 */
.L_x_2523:
        /* <DEDUP_REMOVED lines=38> */
.L_x_2526:
[----:B------:R-:W-:Y:S05]  /*53b0*/  BSYNC.RECONVERGENT B1 ;  /* 0x0000000000017941 */ /* 0x000fea0003800200 */
.L_x_2525:
        /* <DEDUP_REMOVED lines=30> */
.L_x_2528:
[----:B------:R-:W-:Y:S05]  /*55a0*/  BSYNC.RECONVERGENT B1 ;  /* 0x0000000000017941 */ /* 0x000fea0003800200 */
.L_x_2527:
        /* <DEDUP_REMOVED lines=30> */
.L_x_2530:
[----:B------:R-:W-:Y:S05]  /*5790*/  BSYNC.RECONVERGENT B1 ;  /* 0x0000000000017941 */ /* 0x000fea0003800200 */
.L_x_2529:
        /* <DEDUP_REMOVED lines=30> */
.L_x_2532:
[----:B------:R-:W-:Y:S05]  /*5980*/  BSYNC.RECONVERGENT B1 ;  /* 0x0000000000017941 */ /* 0x000fea0003800200 */
.L_x_2531:
        /* <DEDUP_REMOVED lines=40> */
.L_x_2534:
[----:B------:R-:W-:Y:S05]  /*5c10*/  BSYNC.RECONVERGENT B1 ;  /* 0x0000000000017941 */ /* 0x000fea0003800200 */
.L_x_2533:
        /* <DEDUP_REMOVED lines=30> */
.L_x_2536:
[----:B------:R-:W-:Y:S05]  /*5e00*/  BSYNC.RECONVERGENT B1 ;  /* 0x0000000000017941 */ /* 0x000fea0003800200 */
.L_x_2535:
        /* <DEDUP_REMOVED lines=30> */
.L_x_2538:
[----:B------:R-:W-:Y:S05]  /*5ff0*/  BSYNC.RECONVERGENT B1 ;  /* 0x0000000000017941 */ /* 0x000fea0003800200 */
.L_x_2537:
        /* <DEDUP_REMOVED lines=30> */
.L_x_2540:
[----:B------:R-:W-:Y:S05]  /*61e0*/  BSYNC.RECONVERGENT B1 ;  /* 0x0000000000017941 */ /* 0x000fea0003800200 */
.L_x_2539:
        /* <DEDUP_REMOVED lines=30> */
.L_x_2542:
[----:B------:R-:W-:Y:S05]  /*63d0*/  BSYNC.RECONVERGENT B1 ;  /* 0x0000000000017941 */ /* 0x000fea0003800200 */
.L_x_2541:
        /* <DEDUP_REMOVED lines=28> */
.L_x_2512:
[----:B------:R-:W-:Y:S05]  /*65a0*/  BSYNC.RECONVERGENT B0 ;  /* 0x0000000000007941 */ /* 0x000fea0003800200 */
.L_x_2480:
        /* <DEDUP_REMOVED lines=8> */
.L_x_2544:
        /* <DEDUP_REMOVED lines=13> */
.L_x_4925:


//--------------------- .text._Z35group_norm_nhwc_fwd_one_pass_kernelI11Bf16IOFp16WLi256ELi112ELi448EEv26Group_norm_nhwc_fwd_params --------------------------
	.section	.text._Z35group_norm_nhwc_fwd_one_pass_kernelI11Bf16IOFp16WLi256ELi112ELi448EEv26Group_norm_nhwc_fwd_params,"ax",@progbits
	.align	128
        .global         _Z35group_norm_nhwc_fwd_one_pass_kernelI11Bf16IOFp16WLi256ELi112ELi448EEv26Group_norm_nhwc_fwd_params
        .type           _Z35group_norm_nhwc_fwd_one_pass_kernelI11Bf16IOFp16WLi256ELi112ELi448EEv26Group_norm_nhwc_fwd_params,@function
        .size           _Z35group_norm_nhwc_fwd_one_pass_kernelI11Bf16IOFp16WLi256ELi112ELi448EEv26Group_norm_nhwc_fwd_params,(.L_x_4926 - _Z35group_norm_nhwc_fwd_one_pass_kernelI11Bf16IOFp16WLi256ELi112ELi448EEv26Group_norm_nhwc_fwd_params)
        .other          _Z35group_norm_nhwc_fwd_one_pass_kernelI11Bf16IOFp16WLi256ELi112ELi448EEv26Group_norm_nhwc_fwd_params,@"STO_CUDA_ENTRY STV_DEFAULT"
_Z35group_norm_nhwc_fwd_one_pass_kernelI11Bf16IOFp16WLi256ELi112ELi448EEv26Group_norm_nhwc_fwd_params:
.text._Z35group_norm_nhwc_fwd_one_pass_kernelI11Bf16IOFp16WLi256ELi112ELi448EEv26Group_norm_nhwc_fwd_params:
        /* <DEDUP_REMOVED lines=53> */
.L_x_2684:
        /* <DEDUP_REMOVED lines=817> */
.L_x_2546:
[----:B------:R-:W-:Y:S05]  /*3660*/  BSYNC.RECONVERGENT B0 ;  /* 0x0000000000007941 */ /* 0x000fea0003800200 */
.L_x_2545:
        /* <DEDUP_REMOVED lines=39> */
.L_x_2548:
[----:B------:R-:W-:Y:S05]  /*38e0*/  BSYNC.RECONVERGENT B0 ;  /* 0x0000000000007941 */ /* 0x000fea0003800200 */
.L_x_2547:
        /* <DEDUP_REMOVED lines=27> */
.L_x_2551:
[----:B------:R-:W2:Y:S04]  /*3aa0*/  LDG.E.STRONG.GPU R30, desc[UR6][R28.64] ;  /* 0x000000061c1e7981 */ /* 0x000ea8000c1ef900 */
[----:B--2---:R-:W-:Y:S01]  /*3ab0*/  CCTL.IVALL ;  /* 0x00000000ff00798f */ /* 0x004fe20002000000 */
[----:B------:R-:W-:Y:S05]  /*3ac0*/  YIELD ;  /* 0x0000000000007946 */ /* 0x000fea0003800000 */
[----:B------:R-:W-:-:S13]  /*3ad0*/  ISETP.NE.AND P1, PT, R30, R35, PT ;  /* 0x000000231e00720c */ /* 0x000fda0003f25270 */
[----:B------:R-:W-:Y:S05]  /*3ae0*/  @P1 BRA `(.L_x_2551) ;  /* 0xfffffffc00ec1947 */ /* 0x000fea000383ffff */
.L_x_2550:
        /* <DEDUP_REMOVED lines=16> */
.L_x_2553:
        /* <DEDUP_REMOVED lines=62> */
.L_x_2552:
        /* <DEDUP_REMOVED lines=38> */
.L_x_2554:
        /* <DEDUP_REMOVED lines=19> */
.L_x_2555:
        /* <DEDUP_REMOVED lines=9> */
.L_x_2556:
[----:B------:R-:W-:Y:S05]  /*43f0*/  BSYNC.RECONVERGENT B0 ;  /* 0x0000000000007941 */ /* 0x000fea0003800200 */
.L_x_2549:
        /* <DEDUP_REMOVED lines=44> */
[----:B------:R-:W-:Y:S01]  /*46c0*/  SHF.R.S32.HI R41, RZ, 0x1f, R36 ;  /* 0x0000001fff297819 */ /* 0x000fe20000011424 */
[----:B--2---:R-:W-:Y:S02]  /*46d0*/  HADD2.F32 R42, -RZ, R42.H0_H0 ;  /* 0x2000002aff2a7230 */ /* 0x004fe40000004100 */
[----:B---3--:R-:W-:Y:S02]  /*46e0*/  HADD2.F32 R43, -RZ, R43.H0_H0 ;  /* 0x2000002bff2b7230 */ /* 0x008fe40000004100 */
[----:B-----5:R-:W-:Y:S02]  /*46f0*/  HADD2.F32 R45, -RZ, R45.H0_H0 ;  /* 0x2000002dff2d7230 */ /* 0x020fe40000004100 */
[----:B------:R-:W-:Y:S01]  /*4700*/  HADD2.F32 R44, -RZ, R44.H0_H0 ;  /* 0x2000002cff2c7230 */ /* 0x000fe20000004100 */
        /* <DEDUP_REMOVED lines=29> */
.L_x_2560:
[----:B------:R-:W-:Y:S05]  /*48e0*/  BSYNC.RECONVERGENT B1 ;  /* 0x0000000000017941 */ /* 0x000fea0003800200 */
.L_x_2559:
        /* <DEDUP_REMOVED lines=20> */
.L_x_2562:
[----:B------:R-:W-:Y:S05]  /*4a30*/  BSYNC.RECONVERGENT B1 ;  /* 0x0000000000017941 */ /* 0x000fea0003800200 */
.L_x_2561:
        /* <DEDUP_REMOVED lines=26> */
.L_x_2564:
[----:B------:R-:W-:Y:S05]  /*4be0*/  BSYNC.RECONVERGENT B1 ;  /* 0x0000000000017941 */ /* 0x000fea0003800200 */
.L_x_2563:
        /* <DEDUP_REMOVED lines=22> */
.L_x_2566:
[----:B------:R-:W-:Y:S05]  /*4d50*/  BSYNC.RECONVERGENT B1 ;  /* 0x0000000000017941 */ /* 0x000fea0003800200 */
.L_x_2565:
        /* <DEDUP_REMOVED lines=34> */
.L_x_2568:
[----:B------:R-:W-:Y:S05]  /*4f80*/  BSYNC.RECONVERGENT B1 ;  /* 0x0000000000017941 */ /* 0x000fea0003800200 */
.L_x_2567:
        /* <DEDUP_REMOVED lines=22> */
.L_x_2570:
[----:B------:R-:W-:Y:S05]  /*50f0*/  BSYNC.RECONVERGENT B1 ;  /* 0x0000000000017941 */ /* 0x000fea0003800200 */
.L_x_2569:
        /* <DEDUP_REMOVED lines=20> */
.L_x_2572:
[----:B------:R-:W-:Y:S05]  /*5240*/  BSYNC.RECONVERGENT B1 ;  /* 0x0000000000017941 */ /* 0x000fea0003800200 */
.L_x_2571:
        /* <DEDUP_REMOVED lines=20> */
.L_x_2574:
[----:B------:R-:W-:Y:S05]  /*5390*/  BSYNC.RECONVERGENT B1 ;  /* 0x0000000000017941 */ /* 0x000fea0003800200 */
.L_x_2573:
        /* <DEDUP_REMOVED lines=20> */
.L_x_2576:
[----:B------:R-:W-:Y:S05]  /*54e0*/  BSYNC.RECONVERGENT B1 ;  /* 0x0000000000017941 */ /* 0x000fea0003800200 */
.L_x_2575:
        /* <DEDUP_REMOVED lines=20> */
.L_x_2578:
[----:B------:R-:W-:Y:S05]  /*5630*/  BSYNC.RECONVERGENT B1 ;  /* 0x0000000000017941 */ /* 0x000fea0003800200 */
.L_x_2577:
        /* <DEDUP_REMOVED lines=40> */
.L_x_2580:
[----:B------:R-:W-:Y:S05]  /*58c0*/  BSYNC.RECONVERGENT B1 ;  /* 0x0000000000017941 */ /* 0x000fea0003800200 */
.L_x_2579:
        /* <DEDUP_REMOVED lines=20> */
.L_x_2582:
[----:B------:R-:W-:Y:S05]  /*5a10*/  BSYNC.RECONVERGENT B1 ;  /* 0x0000000000017941 */ /* 0x000fea0003800200 */
.L_x_2581:
        /* <DEDUP_REMOVED lines=20> */
.L_x_2584:
[----:B------:R-:W-:Y:S05]  /*5b60*/  BSYNC.RECONVERGENT B1 ;  /* 0x0000000000017941 */ /* 0x000fea0003800200 */
.L_x_2583:
        /* <DEDUP_REMOVED lines=20> */
.L_x_2586:
[----:B------:R-:W-:Y:S05]  /*5cb0*/  BSYNC.RECONVERGENT B1 ;  /* 0x0000000000017941 */ /* 0x000fea0003800200 */
.L_x_2585:
        /* <DEDUP_REMOVED lines=20> */
.L_x_2588:
[----:B------:R-:W-:Y:S05]  /*5e00*/  BSYNC.RECONVERGENT B1 ;  /* 0x0000000000017941 */ /* 0x000fea0003800200 */
.L_x_2587:
        /* <DEDUP_REMOVED lines=20> */
.L_x_2590:
[----:B------:R-:W-:Y:S05]  /*5f50*/  BSYNC.RECONVERGENT B1 ;  /* 0x0000000000017941 */ /* 0x000fea0003800200 */
.L_x_2589:
        /* <DEDUP_REMOVED lines=35> */
.L_x_2592:
[----:B------:R-:W-:Y:S05]  /*6190*/  BSYNC.RECONVERGENT B1 ;  /* 0x0000000000017941 */ /* 0x000fea0003800200 */
.L_x_2591:
        /* <DEDUP_REMOVED lines=20> */
.L_x_2594:
[----:B------:R-:W-:Y:S05]  /*62e0*/  BSYNC.RECONVERGENT B1 ;  /* 0x0000000000017941 */ /* 0x000fea0003800200 */
.L_x_2593:
        /* <DEDUP_REMOVED lines=20> */
.L_x_2596:
[----:B------:R-:W-:Y:S05]  /*6430*/  BSYNC.RECONVERGENT B1 ;  /* 0x0000000000017941 */ /* 0x000fea0003800200 */
.L_x_2595:
        /* <DEDUP_REMOVED lines=20> */
.L_x_2598:
[----:B------:R-:W-:Y:S05]  /*6580*/  BSYNC.RECONVERGENT B1 ;  /* 0x0000000000017941 */ /* 0x000fea0003800200 */
.L_x_2597:
        /* <DEDUP_REMOVED lines=33> */
.L_x_2600:
[----:B------:R-:W-:Y:S05]  /*67a0*/  BSYNC.RECONVERGENT B1 ;  /* 0x0000000000017941 */ /* 0x000fea0003800200 */
.L_x_2599:
        /* <DEDUP_REMOVED lines=20> */
.L_x_2602:
[----:B------:R-:W-:Y:S05]  /*68f0*/  BSYNC.RECONVERGENT B1 ;  /* 0x0000000000017941 */ /* 0x000fea0003800200 */
.L_x_2601:
        /* <DEDUP_REMOVED lines=20> */
.L_x_2604:
[----:B------:R-:W-:Y:S05]  /*6a40*/  BSYNC.RECONVERGENT B1 ;  /* 0x0000000000017941 */ /* 0x000fea0003800200 */
.L_x_2603:
        /* <DEDUP_REMOVED lines=20> */
.L_x_2606:
[----:B------:R-:W-:Y:S05]  /*6b90*/  BSYNC.RECONVERGENT B1 ;  /* 0x0000000000017941 */ /* 0x000fea0003800200 */
.L_x_2605:
        /* <DEDUP_REMOVED lines=20> */
.L_x_2608:
[----:B------:R-:W-:Y:S05]  /*6ce0*/  BSYNC.RECONVERGENT B1 ;  /* 0x0000000000017941 */ /* 0x000fea0003800200 */
.L_x_2607:
        /* <DEDUP_REMOVED lines=20> */
.L_x_2610:
[----:B------:R-:W-:Y:S05]  /*6e30*/  BSYNC.RECONVERGENT B1 ;  /* 0x0000000000017941 */ /* 0x000fea0003800200 */
.L_x_2609:
        /* <DEDUP_REMOVED lines=34> */
.L_x_2612:
[----:B------:R-:W-:Y:S05]  /*7060*/  BSYNC.RECONVERGENT B1 ;  /* 0x0000000000017941 */ /* 0x000fea0003800200 */
.L_x_2611:
        /* <DEDUP_REMOVED lines=20> */
.L_x_2614:
[----:B------:R-:W-:Y:S05]  /*71b0*/  BSYNC.RECONVERGENT B1 ;  /* 0x0000000000017941 */ /* 0x000fea0003800200 */
.L_x_2613:
        /* <DEDUP_REMOVED lines=20> */
.L_x_2616:
[----:B------:R-:W-:Y:S05]  /*7300*/  BSYNC.RECONVERGENT B1 ;  /* 0x0000000000017941 */ /* 0x000fea0003800200 */
.L_x_2615:
        /* <DEDUP_REMOVED lines=20> */
.L_x_2618:
[----:B------:R-:W-:Y:S05]  /*7450*/  BSYNC.RECONVERGENT B1 ;  /* 0x0000000000017941 */ /* 0x000fea0003800200 */
.L_x_2617:
        /* <DEDUP_REMOVED lines=20> */
.L_x_2620:
[----:B------:R-:W-:Y:S05]  /*75a0*/  BSYNC.RECONVERGENT B1 ;  /* 0x0000000000017941 */ /* 0x000fea0003800200 */
.L_x_2619:
        /* <DEDUP_REMOVED lines=19> */
.L_x_2558:
        /* <DEDUP_REMOVED lines=38> */
.L_x_2623:
[----:B------:R-:W-:Y:S05]  /*7940*/  BSYNC.RECONVERGENT B1 ;  /* 0x0000000000017941 */ /* 0x000fea0003800200 */
.L_x_2622:
        /* <DEDUP_REMOVED lines=30> */
.L_x_2625:
[----:B------:R-:W-:Y:S05]  /*7b30*/  BSYNC.RECONVERGENT B1 ;  /* 0x0000000000017941 */ /* 0x000fea0003800200 */
.L_x_2624:
        /* <DEDUP_REMOVED lines=36> */
.L_x_2627:
[----:B------:R-:W-:Y:S05]  /*7d80*/  BSYNC.RECONVERGENT B1 ;  /* 0x0000000000017941 */ /* 0x000fea0003800200 */
.L_x_2626:
        /* <DEDUP_REMOVED lines=32> */
.L_x_2629:
[----:B------:R-:W-:Y:S05]  /*7f90*/  BSYNC.RECONVERGENT B1 ;  /* 0x0000000000017941 */ /* 0x000fea0003800200 */
.L_x_2628:
        /* <DEDUP_REMOVED lines=44> */
.L_x_2631:
[----:B------:R-:W-:Y:S05]  /*8260*/  BSYNC.RECONVERGENT B1 ;  /* 0x0000000000017941 */ /* 0x000fea0003800200 */
.L_x_2630:
        /* <DEDUP_REMOVED lines=30> */
.L_x_2633:
[----:B------:R-:W-:Y:S05]  /*8450*/  BSYNC.RECONVERGENT B1 ;  /* 0x0000000000017941 */ /* 0x000fea0003800200 */
.L_x_2632:
        /* <DEDUP_REMOVED lines=30> */
.L_x_2635:
[----:B------:R-:W-:Y:S05]  /*8640*/  BSYNC.RECONVERGENT B1 ;  /* 0x0000000000017941 */ /* 0x000fea0003800200 */
.L_x_2634:
        /* <DEDUP_REMOVED lines=30> */
.L_x_2637:
[----:B------:R-:W-:Y:S05]  /*8830*/  BSYNC.RECONVERGENT B1 ;  /* 0x0000000000017941 */ /* 0x000fea0003800200 */
.L_x_2636:
        /* <DEDUP_REMOVED lines=30> */
.L_x_2639:
[----:B------:R-:W-:Y:S05]  /*8a20*/  BSYNC.RECONVERGENT B1 ;  /* 0x0000000000017941 */ /* 0x000fea0003800200 */
.L_x_2638:
        /* <DEDUP_REMOVED lines=30> */
.L_x_2641:
[----:B------:R-:W-:Y:S05]  /*8c10*/  BSYNC.RECONVERGENT B1 ;  /* 0x0000000000017941 */ /* 0x000fea0003800200 */
.L_x_2640:
        /* <DEDUP_REMOVED lines=50> */
.L_x_2643:
[----:B------:R-:W-:Y:S05]  /*8f40*/  BSYNC.RECONVERGENT B1 ;  /* 0x0000000000017941 */ /* 0x000fea0003800200 */
.L_x_2642:
        /* <DEDUP_REMOVED lines=30> */
.L_x_2645:
[----:B------:R-:W-:Y:S05]  /*9130*/  BSYNC.RECONVERGENT B1 ;  /* 0x0000000000017941 */ /* 0x000fea0003800200 */
.L_x_2644:
        /* <DEDUP_REMOVED lines=30> */
.L_x_2647:
[----:B------:R-:W-:Y:S05]  /*9320*/  BSYNC.RECONVERGENT B1 ;  /* 0x0000000000017941 */ /* 0x000fea0003800200 */
.L_x_2646:
        /* <DEDUP_REMOVED lines=30> */
.L_x_2649:
[----:B------:R-:W-:Y:S05]  /*9510*/  BSYNC.RECONVERGENT B1 ;  /* 0x0000000000017941 */ /* 0x000fea0003800200 */
.L_x_2648:
        /* <DEDUP_REMOVED lines=30> */
.L_x_2651:
[----:B------:R-:W-:Y:S05]  /*9700*/  BSYNC.RECONVERGENT B1 ;  /* 0x0000000000017941 */ /* 0x000fea0003800200 */
.L_x_2650:
        /* <DEDUP_REMOVED lines=30> */
.L_x_2653:
[----:B------:R-:W-:Y:S05]  /*98f0*/  BSYNC.RECONVERGENT B1 ;  /* 0x0000000000017941 */ /* 0x000fea0003800200 */
.L_x_2652:
        /* <DEDUP_REMOVED lines=45> */
.L_x_2655:
[----:B------:R-:W-:Y:S05]  /*9bd0*/  BSYNC.RECONVERGENT B1 ;  /* 0x0000000000017941 */ /* 0x000fea0003800200 */
.L_x_2654:
        /* <DEDUP_REMOVED lines=30> */
.L_x_2657:
[----:B------:R-:W-:Y:S05]  /*9dc0*/  BSYNC.RECONVERGENT B1 ;  /* 0x0000000000017941 */ /* 0x000fea0003800200 */
.L_x_2656:
        /* <DEDUP_REMOVED lines=30> */
.L_x_2659:
[----:B------:R-:W-:Y:S05]  /*9fb0*/  BSYNC.RECONVERGENT B1 ;  /* 0x0000000000017941 */ /* 0x000fea0003800200 */
.L_x_2658:
        /* <DEDUP_REMOVED lines=30> */
.L_x_2661:
[----:B------:R-:W-:Y:S05]  /*a1a0*/  BSYNC.RECONVERGENT B1 ;  /* 0x0000000000017941 */ /* 0x000fea0003800200 */
.L_x_2660:
        /* <DEDUP_REMOVED lines=43> */
.L_x_2663:
[----:B------:R-:W-:Y:S05]  /*a460*/  BSYNC.RECONVERGENT B1 ;  /* 0x0000000000017941 */ /* 0x000fea0003800200 */
.L_x_2662:
        /* <DEDUP_REMOVED lines=30> */
.L_x_2665:
[----:B------:R-:W-:Y:S05]  /*a650*/  BSYNC.RECONVERGENT B1 ;  /* 0x0000000000017941 */ /* 0x000fea0003800200 */
.L_x_2664:
        /* <DEDUP_REMOVED lines=30> */
.L_x_2667:
[----:B------:R-:W-:Y:S05]  /*a840*/  BSYNC.RECONVERGENT B1 ;  /* 0x0000000000017941 */ /* 0x000fea0003800200 */
.L_x_2666:
        /* <DEDUP_REMOVED lines=30> */
.L_x_2669:
[----:B------:R-:W-:Y:S05]  /*aa30*/  BSYNC.RECONVERGENT B1 ;  /* 0x0000000000017941 */ /* 0x000fea0003800200 */
.L_x_2668:
        /* <DEDUP_REMOVED lines=30> */
.L_x_2671:
[----:B------:R-:W-:Y:S05]  /*ac20*/  BSYNC.RECONVERGENT B1 ;  /* 0x0000000000017941 */ /* 0x000fea0003800200 */
.L_x_2670:
        /* <DEDUP_REMOVED lines=30> */
.L_x_2673:
[----:B------:R-:W-:Y:S05]  /*ae10*/  BSYNC.RECONVERGENT B1 ;  /* 0x0000000000017941 */ /* 0x000fea0003800200 */
.L_x_2672:
        /* <DEDUP_REMOVED lines=45> */
.L_x_2675:
[----:B------:R-:W-:Y:S05]  /*b0f0*/  BSYNC.RECONVERGENT B1 ;  /* 0x0000000000017941 */ /* 0x000fea0003800200 */
.L_x_2674:
        /* <DEDUP_REMOVED lines=30> */
.L_x_2677:
[----:B------:R-:W-:Y:S05]  /*b2e0*/  BSYNC.RECONVERGENT B1 ;  /* 0x0000000000017941 */ /* 0x000fea0003800200 */
.L_x_2676:
        /* <DEDUP_REMOVED lines=30> */
.L_x_2679:
[----:B------:R-:W-:Y:S05]  /*b4d0*/  BSYNC.RECONVERGENT B1 ;  /* 0x0000000000017941 */ /* 0x000fea0003800200 */
.L_x_2678:
        /* <DEDUP_REMOVED lines=30> */
.L_x_2681:
[----:B------:R-:W-:Y:S05]  /*b6c0*/  BSYNC.RECONVERGENT B1 ;  /* 0x0000000000017941 */ /* 0x000fea0003800200 */
.L_x_2680:
        /* <DEDUP_REMOVED lines=30> */
.L_x_2683:
[----:B------:R-:W-:Y:S05]  /*b8b0*/  BSYNC.RECONVERGENT B1 ;  /* 0x0000000000017941 */ /* 0x000fea0003800200 */
.L_x_2682:
        /* <DEDUP_REMOVED lines=28> */
.L_x_2621:
[----:B------:R-:W-:Y:S05]  /*ba80*/  BSYNC.RECONVERGENT B0 ;  /* 0x0000000000007941 */ /* 0x000fea0003800200 */
.L_x_2557:
        /* <DEDUP_REMOVED lines=8> */
.L_x_2685:
        /* <DEDUP_REMOVED lines=15> */
.L_x_4926:


//--------------------- .text._Z35group_norm_nhwc_fwd_one_pass_kernelI11Bf16IOFp16WLi512ELi112ELi448EEv26Group_norm_nhwc_fwd_params --------------------------
	.section	.text._Z35group_norm_nhwc_fwd_one_pass_kernelI11Bf16IOFp16WLi512ELi112ELi448EEv26Group_norm_nhwc_fwd_params,"ax",@progbits
	.align	128
        .global         _Z35group_norm_nhwc_fwd_one_pass_kernelI11Bf16IOFp16WLi512ELi112ELi448EEv26Group_norm_nhwc_fwd_params
        .type           _Z35group_norm_nhwc_fwd_one_pass_kernelI11Bf16IOFp16WLi512ELi112ELi448EEv26Group_norm_nhwc_fwd_params,@function
        .size           _Z35group_norm_nhwc_fwd_one_pass_kernelI11Bf16IOFp16WLi512ELi112ELi448EEv26Group_norm_nhwc_fwd_params,(.L_x_4927 - _Z35group_norm_nhwc_fwd_one_pass_kernelI11Bf16IOFp16WLi512ELi112ELi448EEv26Group_norm_nhwc_fwd_params)
        .other          _Z35group_norm_nhwc_fwd_one_pass_kernelI11Bf16IOFp16WLi512ELi112ELi448EEv26Group_norm_nhwc_fwd_params,@"STO_CUDA_ENTRY STV_DEFAULT"
_Z35group_norm_nhwc_fwd_one_pass_kernelI11Bf16IOFp16WLi512ELi112ELi448EEv26Group_norm_nhwc_fwd_params:
.text._Z35group_norm_nhwc_fwd_one_pass_kernelI11Bf16IOFp16WLi512ELi112ELi448EEv26Group_norm_nhwc_fwd_params:
        /* <DEDUP_REMOVED lines=36> */
.L_x_2723:
        /* <DEDUP_REMOVED lines=106> */
[----:B------:R-:W-:Y:S01]  /*08e0*/  @!P4 MOV R17, R9 ;  /* 0x000000090011c202 */ /* 0x000fe20000000f00 */
[----:B------:R-:W-:Y:S01]  /*08f0*/  @!P5 IMAD.IADD R19, R19, 0x1, R27 ;  /* 0x000000011313d824 */ /* 0x000fe200078e021b */
[C---:B0-----:R-:W-:Y:S01]  /*0900*/  @!P5 LEA R24, P1, R18.reuse, R12, 0x1 ;  /* 0x0000000c1218d211 */ /* 0x041fe200078208ff */
[----:B------:R-:W-:Y:S01]  /*0910*/  @!P4 IMAD.MOV.U32 R16, RZ, RZ, R6 ;  /* 0x000000ffff10c224 */ /* 0x000fe200078e0006 */
[----:B------:R-:W-:Y:S01]  /*0920*/  @!P6 STL.64 [R1+0x120], R38 ;  /* 0x000120260100e387 */ /* 0x000fe20000100a00 */
[----:B-1----:R-:W-:Y:S01]  /*0930*/  @!P3 IMAD R12, R37, R10, RZ ;  /* 0x0000000a250cb224 */ /* 0x002fe200078e02ff */
[----:B------:R-:W-:Y:S01]  /*0940*/  @!P5 LEA.HI.X R25, R18, R13, R19, 0x1, P1 ;  /* 0x0000000d1219d211 */ /* 0x000fe200008f0c13 */
[----:B------:R-:W-:-:S04]  /*0950*/  @!P4 IMAD.WIDE.U32 R14, R21, R14, R16 ;  /* 0x0000000e150ec225 */ /* 0x000fc800078e0010 */
[C---:B------:R-:W-:Y:S01]  /*0960*/  @!P3 IMAD R17, R5.reuse, R11, R12 ;  /* 0x0000000b0511b224 */ /* 0x040fe200078e020c */
[----:B------:R-:W-:Y:S01]  /*0970*/  @!P4 LEA R68, P1, R14, R68, 0x1 ;  /* 0x000000440e44c211 */ /* 0x000fe200078208ff */
[----:B------:R-:W-:Y:S01]  /*0980*/  @!P3 IMAD.MOV.U32 R12, RZ, RZ, R6 ;  /* 0x000000ffff0cb224 */ /* 0x000fe200078e0006 */
[----:B------:R-:W-:Y:S01]  /*0990*/  @!P5 STL.64 [R1+0x110], R24 ;  /* 0x000110180100d387 */ /* 0x000fe20000100a00 */
[----:B------:R-:W-:Y:S02]  /*09a0*/  @!P3 IMAD.MOV.U32 R13, RZ, RZ, R9 ;  /* 0x000000ffff0db224 */ /* 0x000fe400078e0009 */
[----:B------:R-:W-:Y:S01]  /*09b0*/  @!P3 IMAD.WIDE.U32 R10, R5, R10, R12 ;  /* 0x0000000a050ab225 */ /* 0x000fe200078e000c */
[----:B------:R-:W-:-:S03]  /*09c0*/  @!P4 IADD3 R5, PT, PT, R15, R23, RZ ;  /* 0x000000170f05c210 */ /* 0x000fc60007ffe0ff */
[----:B------:R-:W-:Y:S01]  /*09d0*/  @!P3 IMAD.IADD R11, R11, 0x1, R17 ;  /* 0x000000010b0bb824 */ /* 0x000fe200078e0211 */
[----:B------:R-:W-:Y:S01]  /*09e0*/  @!P4 LEA.HI.X R69, R14, R69, R5, 0x1, P1 ;  /* 0x000000450e45c211 */ /* 0x000fe200008f0c05 */
[----:B------:R-:W-:Y:S01]  /*09f0*/  VIADD R5, R0, 0x28 ;  /* 0x0000002800057836 */ /* 0x000fe20000000000 */
[----:B----4-:R-:W-:-:S03]  /*0a00*/  @!P3 LEA R66, P1, R10, R66, 0x1 ;  /* 0x000000420a42b211 */ /* 0x010fc600078208ff */
        /* <DEDUP_REMOVED lines=41> */
[----:B------:R-:W-:Y:S01]  /*0ca0*/  ISETP.GE.U32.AND P1, PT, R5, UR16, PT ;  /* 0x0000001005007c0c */ /* 0x000fe2000bf26070 */
[----:B------:R-:W-:Y:S03]  /*0cb0*/  STL [R1+0x35c], R53 ;  /* 0x00035c3501007387 */ /* 0x000fe60000100800 */
[----:B------:R-:W-:-:S13]  /*0cc0*/  ISETP.GE.AND.EX P0, PT, R11, UR17, PT, P1 ;  /* 0x000000110b007c0c */ /* 0x000fda000bf06310 */
[----:B------:R-:W0:Y:S08]  /*0cd0*/  @!P0 LDC.64 R12, c[0x0][0x3e0] ;  /* 0x0000f800ff0c8b82 */ /* 0x000e300000000a00 */
        /* <DEDUP_REMOVED lines=2195> */
.L_x_2687:
[----:B0-2---:R-:W-:Y:S05]  /*9610*/  BSYNC.RECONVERGENT B0 ;  /* 0x0000000000007941 */ /* 0x005fea0003800200 */
.L_x_2686:
        /* <DEDUP_REMOVED lines=39> */
.L_x_2689:
[----:B------:R-:W-:Y:S05]  /*9890*/  BSYNC.RECONVERGENT B0 ;  /* 0x0000000000007941 */ /* 0x000fea0003800200 */
.L_x_2688:
        /* <DEDUP_REMOVED lines=36> */
.L_x_2693:
[----:B------:R-:W2:Y:S04]  /*9ae0*/  LDG.E.STRONG.GPU R10, desc[UR18][R12.64] ;  /* 0x000000120c0a7981 */ /* 0x000ea8000c1ef900 */
[----:B--2---:R-:W-:Y:S04]  /*9af0*/  CCTL.IVALL ;  /* 0x00000000ff00798f */ /* 0x004fe80002000000 */
[----:B------:R0:W-:Y:S01]  /*9b00*/  STL [R1], R10 ;  /* 0x0000000a01007387 */ /* 0x0001e20000100800 */
[----:B------:R-:W-:-:S13]  /*9b10*/  ISETP.NE.AND P1, PT, R10, UR14, PT ;  /* 0x0000000e0a007c0c */ /* 0x000fda000bf25270 */
[----:B0-----:R-:W-:Y:S05]  /*9b20*/  @P1 BRA `(.L_x_2693) ;  /* 0xfffffffc00ec1947 */ /* 0x001fea000383ffff */
.L_x_2692:
[----:B0-2---:R-:W-:Y:S05]  /*9b30*/  BSYNC.RECONVERGENT B0 ;  /* 0x0000000000007941 */ /* 0x005fea0003800200 */
.L_x_2691:
        /* <DEDUP_REMOVED lines=15> */
.L_x_2695:
        /* <DEDUP_REMOVED lines=99> */
.L_x_2694:
        /* <DEDUP_REMOVED lines=54> */
.L_x_2696:
        /* <DEDUP_REMOVED lines=27> */
.L_x_2697:
        /* <DEDUP_REMOVED lines=15> */
.L_x_2698:
[----:B------:R-:W-:Y:S05]  /*a860*/  BSYNC.RECONVERGENT B0 ;  /* 0x0000000000007941 */ /* 0x000fea0003800200 */
.L_x_2690:
        /* <DEDUP_REMOVED lines=24> */
[----:B-1----:R-:W-:-:S03]  /*a9f0*/  @P2 IMAD.WIDE R10, R11, 0x8, R12 ;  /* 0x000000080b0a2825 */ /* 0x002fc600078e020c */
[----:B------:R-:W-:Y:S02]  /*aa00*/  IADD3 R3, PT, PT, R20, UR11, RZ ;  /* 0x0000000b14037c10 */ /* 0x000fe4000fffe0ff */
        /* <DEDUP_REMOVED lines=22> */
[----:B------:R-:W-:Y:S01]  /*ab70*/  HADD2.F32 R25, -RZ, R25.H0_H0 ;  /* 0x20000019ff197230 */ /* 0x000fe20000004100 */
[----:B01----:R-:W-:Y:S06]  /*ab80*/  BRA.U !UP0, `(.L_x_2699) ;  /* 0x0000000908687547 */ /* 0x003fec000b800000 */
[----:B------:R-:W-:Y:S01]  /*ab90*/  IMAD.MOV.U32 R3, RZ, RZ, RZ ;  /* 0x000000ffff037224 */ /* 0x000fe200078e00ff */
[----:B------:R-:W0:Y:S01]  /*aba0*/  LDCU.64 UR14, c[0x0][0x3e0] ;  /* 0x00007c00ff0e77ac */ /* 0x000e220008000a00 */
[----:B------:R-:W1:Y:S01]  /*abb0*/  LDCU.64 UR6, c[0x0][0x380] ;  /* 0x00007000ff0677ac */ /* 0x000e620008000a00 */
[----:B------:R-:W2:Y:S04]  /*abc0*/  LDCU.64 UR12, c[0x0][0x3e8] ;  /* 0x00007d00ff0c77ac */ /* 0x000ea80008000a00 */
.L_x_2708:
        /* <DEDUP_REMOVED lines=51> */
.L_x_2701:
[----:B01----:R-:W-:Y:S05]  /*af00*/  BSYNC.RECONVERGENT B0 ;  /* 0x0000000000007941 */ /* 0x003fea0003800200 */
.L_x_2700:
        /* <DEDUP_REMOVED lines=31> */
.L_x_2703:
[----:B------:R-:W-:Y:S05]  /*b100*/  BSYNC.RECONVERGENT B0 ;  /* 0x0000000000007941 */ /* 0x000fea0003800200 */
.L_x_2702:
        /* <DEDUP_REMOVED lines=31> */
.L_x_2705:
[----:B------:R-:W-:Y:S05]  /*b300*/  BSYNC.RECONVERGENT B0 ;  /* 0x0000000000007941 */ /* 0x000fea0003800200 */
.L_x_2704:
        /* <DEDUP_REMOVED lines=31> */
.L_x_2707:
[----:B------:R-:W-:Y:S05]  /*b500*/  BSYNC.RECONVERGENT B0 ;  /* 0x0000000000007941 */ /* 0x000fea0003800200 */
.L_x_2706:
[----:B------:R-:W-:Y:S05]  /*b510*/  @P5 BRA `(.L_x_2708) ;  /* 0xfffffff400ac5947 */ /* 0x000fea000383ffff */
[----:B------:R-:W-:Y:S05]  /*b520*/  BRA `(.L_x_2709) ;  /* 0x0000000c00787947 */ /* 0x000fea0003800000 */
.L_x_2699:
        /* <DEDUP_REMOVED lines=64> */
.L_x_2711:
[----:B------:R-:W-:Y:S05]  /*b930*/  BSYNC.RECONVERGENT B0 ;  /* 0x0000000000007941 */ /* 0x000fea0003800200 */
.L_x_2710:
        /* <DEDUP_REMOVED lines=23> */
.L_x_2713:
[----:B------:R-:W-:Y:S05]  /*bab0*/  BSYNC.RECONVERGENT B0 ;  /* 0x0000000000007941 */ /* 0x000fea0003800200 */
.L_x_2712:
        /* <DEDUP_REMOVED lines=23> */
.L_x_2715:
[----:B------:R-:W-:Y:S05]  /*bc30*/  BSYNC.RECONVERGENT B0 ;  /* 0x0000000000007941 */ /* 0x000fea0003800200 */
.L_x_2714:
[----:B---3--:R-:W-:-:S07]  /*bc40*/  HFMA2 R3, -RZ, RZ, 0, 2.384185791015625e-07 ;  /* 0x00000004ff037431 */ /* 0x008fce00000001ff */
.L_x_2722:
        /* <DEDUP_REMOVED lines=62> */
.L_x_2717:
[----:B------:R-:W-:Y:S05]  /*c030*/  BSYNC.RECONVERGENT B0 ;  /* 0x0000000000007941 */ /* 0x000fea0003800200 */
.L_x_2716:
        /* <DEDUP_REMOVED lines=21> */
.L_x_2719:
[----:B------:R-:W-:Y:S05]  /*c190*/  BSYNC.RECONVERGENT B0 ;  /* 0x0000000000007941 */ /* 0x000fea0003800200 */
.L_x_2718:
        /* <DEDUP_REMOVED lines=21> */
.L_x_2721:
[----:B------:R-:W-:Y:S05]  /*c2f0*/  BSYNC.RECONVERGENT B0 ;  /* 0x0000000000007941 */ /* 0x000fea0003800200 */
.L_x_2720:
[----:B------:R-:W-:Y:S05]  /*c300*/  @P5 BRA `(.L_x_2722) ;  /* 0xfffffff800505947 */ /* 0x000fea000383ffff */
.L_x_2709:
        /* <DEDUP_REMOVED lines=8> */
.L_x_2724:
        /* <DEDUP_REMOVED lines=15> */
.L_x_4927:


//--------------------- .text._Z35group_norm_nhwc_fwd_one_pass_kernelI11Fp16IOFp32WLi64ELi112ELi448EEv26Group_norm_nhwc_fwd_params --------------------------
	.section	.text._Z35group_norm_nhwc_fwd_one_pass_kernelI11Fp16IOFp32WLi64ELi112ELi448EEv26Group_norm_nhwc_fwd_params,"ax",@progbits
	.align	128
        .global         _Z35group_norm_nhwc_fwd_one_pass_kernelI11Fp16IOFp32WLi64ELi112ELi448EEv26Group_norm_nhwc_fwd_params
        .type           _Z35group_norm_nhwc_fwd_one_pass_kernelI11Fp16IOFp32WLi64ELi112ELi448EEv26Group_norm_nhwc_fwd_params,@function
        .size           _Z35group_norm_nhwc_fwd_one_pass_kernelI11Fp16IOFp32WLi64ELi112ELi448EEv26Group_norm_nhwc_fwd_params,(.L_x_4928 - _Z35group_norm_nhwc_fwd_one_pass_kernelI11Fp16IOFp32WLi64ELi112ELi448EEv26Group_norm_nhwc_fwd_params)
        .other          _Z35group_norm_nhwc_fwd_one_pass_kernelI11Fp16IOFp32WLi64ELi112ELi448EEv26Group_norm_nhwc_fwd_params,@"STO_CUDA_ENTRY STV_DEFAULT"
_Z35group_norm_nhwc_fwd_one_pass_kernelI11Fp16IOFp32WLi64ELi112ELi448EEv26Group_norm_nhwc_fwd_params:
.text._Z35group_norm_nhwc_fwd_one_pass_kernelI11Fp16IOFp32WLi64ELi112ELi448EEv26Group_norm_nhwc_fwd_params:
        /* <DEDUP_REMOVED lines=41> */
.L_x_2768:
[----:B0-234-:R-:W0:Y:S01]  /*0290*/  LDC R23, c[0x0][0x3f8] ;  /* 0x0000fe00ff177b82 */ /* 0x01de220000000800 */
[----:B------:R-:W1:Y:S01]  /*02a0*/  LDCU UR8, c[0x0][0x404] ;  /* 0x00008080ff0877ac */ /* 0x000e620008000800 */
[----:B------:R-:W-:Y:S01]  /*02b0*/  LOP3.LUT R56, R10, 0xffff, RZ, 0xc0, !PT ;  /* 0x0000ffff0a387812 */ /* 0x000fe200078ec0ff */
[----:B------:R-:W2:Y:S01]  /*02c0*/  LDCU.64 UR4, c[0x0][0x3e8] ;  /* 0x00007d00ff0477ac */ /* 0x000ea20008000a00 */
[----:B-1----:R-:W-:Y:S01]  /*02d0*/  IMAD R37, R3, UR8, R54 ;  /* 0x0000000803257c24 */ /* 0x002fe2000f8e0236 */
[----:B------:R-:W1:Y:S01]  /*02e0*/  LDCU.64 UR8, c[0x0][0x3f0] ;  /* 0x00007e00ff0877ac */ /* 0x000e620008000a00 */
[----:B--2---:R-:W-:Y:S02]  /*02f0*/  ISETP.GE.U32.AND P6, PT, R48, UR4, PT ;  /* 0x0000000430007c0c */ /* 0x004fe4000bfc6070 */
[----:B0----5:R-:W-:Y:S02]  /*0300*/  IABS R19, R23 ;  /* 0x0000001700137213 */ /* 0x021fe40000000000 */
[----:B------:R-:W-:-:S02]  /*0310*/  ISETP.GE.U32.AND P4, PT, R37, UR4, PT ;  /* 0x0000000425007c0c */ /* 0x000fc4000bf86070 */
[----:B------:R-:W0:Y:S01]  /*0320*/  I2F.RP R12, R19 ;  /* 0x00000013000c7306 */ /* 0x000e220000209400 */
[----:B------:R-:W-:Y:S02]  /*0330*/  SHF.R.S32.HI R25, RZ, 0x1f, R37 ;  /* 0x0000001fff197819 */ /* 0x000fe40000011425 */
[----:B------:R-:W-:Y:S02]  /*0340*/  IADD3 R27, PT, PT, R37, 0x10, RZ ;  /* 0x00000010251b7810 */ /* 0x000fe40007ffe0ff */
[----:B------:R-:W-:Y:S02]  /*0350*/  ISETP.GE.AND.EX P4, PT, R25, UR5, PT, P4 ;  /* 0x0000000519007c0c */ /* 0x000fe4000bf86340 */
[----:B------:R-:W-:Y:S01]  /*0360*/  SHF.R.S32.HI R29, RZ, 0x1f, R27 ;  /* 0x0000001fff1d7819 */ /* 0x000fe2000001141b */
        /* <DEDUP_REMOVED lines=44> */
[----:B------:R-:W-:-:S05]  /*0630*/  @!P4 MOV R58, R56 ;  /* 0x00000038003ac202 */ /* 0x000fca0000000f00 */
[----:B------:R-:W-:-:S03]  /*0640*/  @!P4 IMAD.WIDE.U32 R24, R37, R16, R58 ;  /* 0x000000102518c225 */ /* 0x000fc600078e003a */
[----:B------:R-:W3:Y:S01]  /*0650*/  @!P1 LDC.64 R16, c[0x0][0x3e0] ;  /* 0x0000f800ff109b82 */ /* 0x000ee20000000a00 */
[----:B-1----:R-:W-:Y:S01]  /*0660*/  @!P3 IMAD R14, R29, R22, RZ ;  /* 0x000000161d0eb224 */ /* 0x002fe200078e02ff */
[----:B------:R-:W-:Y:S02]  /*0670*/  @!P4 IADD3 R12, PT, PT, R25, R31, RZ ;  /* 0x0000001f190cc210 */ /* 0x000fe40007ffe0ff */
[C---:B0-----:R-:W-:Y:S01]  /*0680*/  @!P4 LEA R20, P5, R24.reuse, R20, 0x1 ;  /* 0x000000141814c211 */ /* 0x041fe200078a08ff */
[----:B------:R-:W-:Y:S01]  /*0690*/  @!P3 IMAD R29, R27, R23, R14 ;  /* 0x000000171b1db224 */ /* 0x000fe200078e020e */
[----:B------:R-:W-:Y:S02]  /*06a0*/  @!P3 MOV R25, R59 ;  /* 0x0000003b0019b202 */ /* 0x000fe40000000f00 */
[----:B------:R-:W-:Y:S02]  /*06b0*/  @!P4 LEA.HI.X R21, R24, R21, R12, 0x1, P5 ;  /* 0x000000151815c211 */ /* 0x000fe400028f0c0c */
[----:B------:R-:W-:-:S02]  /*06c0*/  @!P3 MOV R24, R56 ;  /* 0x000000380018b202 */ /* 0x000fc40000000f00 */
[----:B------:R-:W-:Y:S02]  /*06d0*/  MOV R14, RZ ;  /* 0x000000ff000e7202 */ /* 0x000fe40000000f00 */
[----:B------:R-:W-:Y:S01]  /*06e0*/  ISETP.GE.U32.AND P5, PT, R46, UR4, PT ;  /* 0x000000042e007c0c */ /* 0x000fe2000bfa6070 */
[----:B------:R-:W-:Y:S02]  /*06f0*/  @!P3 IMAD.WIDE.U32 R22, R27, R22, R24 ;  /* 0x000000161b16b225 */ /* 0x000fe400078e0018 */
[----:B------:R-:W0:Y:S01]  /*0700*/  @!P2 LDC.64 R24, c[0x0][0x3e0] ;  /* 0x0000f800ff18ab82 */ /* 0x000e220000000a00 */
[----:B------:R1:W4:Y:S01]  /*0710*/  @!P4 LDG.E R14, desc[UR6][R20.64] ;  /* 0x00000006140ec981 */ /* 0x000322000c1e1900 */
[----:B------:R-:W-:-:S06]  /*0720*/  ISETP.GE.AND.EX P4, PT, R13, UR5, PT, P6 ;  /* 0x000000050d007c0c */ /* 0x000fcc000bf86360 */
[----:B------:R-:W5:Y:S01]  /*0730*/  @!P1 LDC.64 R26, c[0x0][0x390] ;  /* 0x0000e400ff1a9b82 */ /* 0x000f620000000a00 */
[----:B------:R-:W-:Y:S02]  /*0740*/  ISETP.GE.AND.EX P5, PT, R15, UR5, PT, P5 ;  /* 0x000000050f007c0c */ /* 0x000fe4000bfa6350 */
[----:B------:R-:W-:Y:S01]  /*0750*/  @!P3 IADD3 R12, PT, PT, R23, R29, RZ ;  /* 0x0000001d170cb210 */ /* 0x000fe20007ffe0ff */
[----:B---3--:R-:W-:Y:S01]  /*0760*/  @!P1 IMAD R23, R9, R16, RZ ;  /* 0x0000001009179224 */ /* 0x008fe200078e02ff */
[----:B-1----:R-:W-:Y:S02]  /*0770*/  @!P1 MOV R20, R56 ;  /* 0x0000003800149202 */ /* 0x002fe40000000f00 */
[----:B------:R-:W-:Y:S02]  /*0780*/  @!P1 MOV R21, R59 ;  /* 0x0000003b00159202 */ /* 0x000fe40000000f00 */
[----:B--2---:R-:W-:Y:S01]  /*0790*/  @!P3 LEA R18, P6, R22, R18, 0x1 ;  /* 0x000000121612b211 */ /* 0x004fe200078c08ff */
[C---:B------:R-:W-:Y:S01]  /*07a0*/  @!P1 IMAD R37, R52.reuse, R17, R23 ;  /* 0x0000001134259224 */ /* 0x040fe200078e0217 */
[----:B------:R-:W-:Y:S01]  /*07b0*/  MOV R41, RZ ;  /* 0x000000ff00297202 */ /* 0x000fe20000000f00 */
[----:B------:R-:W-:Y:S01]  /*07c0*/  @!P1 IMAD.WIDE.U32 R16, R52, R16, R20 ;  /* 0x0000001034109225 */ /* 0x000fe200078e0014 */
[----:B------:R-:W-:Y:S01]  /*07d0*/  @!P3 LEA.HI.X R19, R22, R19, R12, 0x1, P6 ;  /* 0x000000131613b211 */ /* 0x000fe200030f0c0c */
[----:B------:R-:W1:Y:S03]  /*07e0*/  @!P4 LDC.64 R28, c[0x0][0x3e0] ;  /* 0x0000f800ff1ccb82 */ /* 0x000e660000000a00 */
[----:B------:R-:W-:Y:S01]  /*07f0*/  @!P1 IADD3 R12, PT, PT, R17, R37, RZ ;  /* 0x00000025110c9210 */ /* 0x000fe20007ffe0ff */
[----:B0-----:R-:W-:Y:S01]  /*0800*/  @!P2 IMAD R17, R11, R24, RZ ;  /* 0x000000180b11a224 */ /* 0x001fe200078e02ff */
[----:B------:R0:W2:Y:S03]  /*0810*/  @!P3 LDG.E R41, desc[UR6][R18.64] ;  /* 0x000000061229b981 */ /* 0x0000a6000c1e1900 */
[----:B------:R-:W3:Y:S01]  /*0820*/  @!P2 LDC.64 R22, c[0x0][0x390] ;  /* 0x0000e400ff16ab82 */ /* 0x000ee20000000a00 */
[----:B------:R-:W-:-:S02]  /*0830*/  ISETP.GE.U32.AND P3, PT, R44, UR4, PT ;  /* 0x000000042c007c0c */ /* 0x000fc4000bf66070 */
[----:B-----5:R-:W-:Y:S01]  /*0840*/  @!P1 LEA R26, P6, R16, R26, 0x1 ;  /* 0x0000001a101a9211 */ /* 0x020fe200078c08ff */
[----:B------:R-:W-:-:S04]  /*0850*/  @!P2 IMAD R37, R50, R25, R17 ;  /* 0x000000193225a224 */ /* 0x000fc800078e0211 */
[----:B------:R-:W5:Y:S01]  /*0860*/  @!P5 LDC.64 R30, c[0x0][0x3e0] ;  /* 0x0000f800ff1edb82 */ /* 0x000f620000000a00 */
[----:B------:R-:W-:Y:S02]  /*0870*/  @!P1 LEA.HI.X R27, R16, R27, R12, 0x1, P6 ;  /* 0x0000001b101b9211 */ /* 0x000fe400030f0c0c */
[----:B------:R-:W-:Y:S02]  /*0880*/  ISETP.GE.AND.EX P3, PT, R33, UR5, PT, P3 ;  /* 0x0000000521007c0c */ /* 0x000fe4000bf66330 */
[----:B------:R-:W-:-:S03]  /*0890*/  ISETP.GE.U32.AND P6, PT, R7, UR4, PT ;  /* 0x0000000407007c0c */ /* 0x000fc6000bfc6070 */
[----:B------:R-:W5:Y:S01]  /*08a0*/  @!P4 LDC.64 R16, c[0x0][0x390] ;  /* 0x0000e400ff10cb82 */ /* 0x000f620000000a00 */
[----:B0-----:R-:W-:Y:S02]  /*08b0*/  @!P2 MOV R18, R56 ;  /* 0x000000380012a202 */ /* 0x001fe40000000f00 */
[----:B------:R-:W-:Y:S02]  /*08c0*/  @!P2 MOV R19, R59 ;  /* 0x0000003b0013a202 */ /* 0x000fe40000000f00 */
[----:B------:R-:W-:Y:S02]  /*08d0*/  ISETP.GE.AND.EX P6, PT, R35, UR5, PT, P6 ;  /* 0x0000000523007c0c */ /* 0x000fe4000bfc6360 */
[----:B------:R-:W-:Y:S01]  /*08e0*/  MOV R39, RZ ;  /* 0x000000ff00277202 */ /* 0x000fe20000000f00 */
[----:B------:R-:W-:Y:S01]  /*08f0*/  @!P2 IMAD.WIDE.U32 R24, R50, R24, R18 ;  /* 0x000000183218a225 */ /* 0x000fe200078e0012 */
[----:B------:R-:W0:Y:S03]  /*0900*/  @!P3 LDC.64 R20, c[0x0][0x3e0] ;  /* 0x0000f800ff14bb82 */ /* 0x000e260000000a00 */
[----:B-1----:R-:W-:Y:S01]  /*0910*/  @!P4 IMAD R32, R13, R28, RZ ;  /* 0x0000001c0d20c224 */ /* 0x002fe200078e02ff */
[----:B------:R1:W2:Y:S01]  /*0920*/  @!P1 LDG.E R39, desc[UR6][R26.64] ;  /* 0x000000061a279981 */ /* 0x0002a2000c1e1900 */
[----:B------:R-:W-:-:S02]  /*0930*/  @!P2 IADD3 R12, PT, PT, R25, R37, RZ ;  /* 0x00000025190ca210 */ /* 0x000fc40007ffe0ff */
[----:B---3--:R-:W-:Y:S01]  /*0940*/  @!P2 LEA R22, P1, R24, R22, 0x1 ;  /* 0x000000161816a211 */ /* 0x008fe200078208ff */
[----:B------:R-:W3:Y:S01]  /*0950*/  @!P5 LDC.64 R18, c[0x0][0x390] ;  /* 0x0000e400ff12db82 */ /* 0x000ee20000000a00 */
[----:B------:R-:W-:Y:S01]  /*0960*/  @!P4 IMAD R45, R48, R29, R32 ;  /* 0x0000001d302dc224 */ /* 0x000fe200078e0220 */
[----:B-1----:R-:W-:Y:S02]  /*0970*/  @!P4 MOV R26, R56 ;  /* 0x00000038001ac202 */ /* 0x002fe40000000f00 */
[----:B------:R-:W-:Y:S02]  /*0980*/  @!P4 MOV R27, R59 ;  /* 0x0000003b001bc202 */ /* 0x000fe40000000f00 */
[----:B------:R-:W-:Y:S01]  /*0990*/  @!P2 LEA.HI.X R23, R24, R23, R12, 0x1, P1 ;  /* 0x000000171817a211 */ /* 0x000fe200008f0c0c */
[----:B-----5:R-:W-:Y:S01]  /*09a0*/  @!P5 IMAD R12, R15, R30, RZ ;  /* 0x0000001e0f0cd224 */ /* 0x020fe200078e02ff */
[----:B------:R-:W1:Y:S01]  /*09b0*/  @!P6 LDC.64 R24, c[0x0][0x3e0] ;  /* 0x0000f800ff18eb82 */ /* 0x000e620000000a00 */
[----:B------:R-:W-:Y:S01]  /*09c0*/  @!P4 IMAD.WIDE.U32 R28, R48, R28, R26 ;  /* 0x0000001c301cc225 */ /* 0x000fe200078e001a */
[----:B------:R-:W-:-:S03]  /*09d0*/  @!P5 MOV R36, R56 ;  /* 0x000000380024d202 */ /* 0x000fc60000000f00 */
[----:B------:R-:W-:Y:S01]  /*09e0*/  @!P5 IMAD R47, R46, R31, R12 ;  /* 0x0000001f2e2fd224 */ /* 0x000fe200078e020c */
[----:B------:R-:W-:Y:S02]  /*09f0*/  @!P4 IADD3 R12, PT, PT, R29, R45, RZ ;  /* 0x0000002d1d0cc210 */ /* 0x000fe40007ffe0ff */
[----:B------:R-:W5:Y:S01]  /*0a00*/  @!P3 LDC.64 R26, c[0x0][0x390] ;  /* 0x0000e400ff1abb82 */ /* 0x000f620000000a00 */
[C---:B------:R-:W-:Y:S02]  /*0a10*/  @!P4 LEA R16, P1, R28.reuse, R16, 0x1 ;  /* 0x000000101c10c211 */ /* 0x040fe400078208ff */
[----:B------:R-:W-:Y:S02]  /*0a20*/  @!P5 MOV R37, R59 ;  /* 0x0000003b0025d202 */ /* 0x000fe40000000f00 */
[----:B------:R-:W-:Y:S02]  /*0a30*/  @!P4 LEA.HI.X R17, R28, R17, R12, 0x1, P1 ;  /* 0x000000111c11c211 */ /* 0x000fe400008f0c0c */
[----:B------:R-:W-:Y:S01]  /*0a40*/  MOV R45, RZ ;  /* 0x000000ff002d7202 */ /* 0x000fe20000000f00 */
[----:B------:R-:W5:Y:S01]  /*0a50*/  @!P6 LDC.64 R28, c[0x0][0x390] ;  /* 0x0000e400ff1ceb82 */ /* 0x000f620000000a00 */
[----:B------:R-:W-:Y:S01]  /*0a60*/  @!P5 IMAD.WIDE.U32 R30, R46, R30, R36 ;  /* 0x0000001e2e1ed225 */ /* 0x000fe200078e0024 */
[----:B------:R-:W-:-:S03]  /*0a70*/  MOV R43, RZ ;  /* 0x000000ff002b7202 */ /* 0x000fc60000000f00 */
[----:B------:R3:W2:Y:S01]  /*0a80*/  @!P4 LDG.E R45, desc[UR6][R16.64] ;  /* 0x00000006102dc981 */ /* 0x0006a2000c1e1900 */
[----:B------:R-:W-:Y:S01]  /*0a90*/  @!P5 IADD3 R12, PT, PT, R31, R47, RZ ;  /* 0x0000002f1f0cd210 */ /* 0x000fe20007ffe0ff */
[----:B0-----:R-:W-:Y:S01]  /*0aa0*/  @!P3 IMAD R31, R33, R20, RZ ;  /* 0x00000014211fb224 */ /* 0x001fe200078e02ff */
[----:B---3--:R-:W-:Y:S01]  /*0ab0*/  @!P5 LEA R18, P1, R30, R18, 0x1 ;  /* 0x000000121e12d211 */ /* 0x008fe200078208ff */
[----:B------:R-:W3:Y:S02]  /*0ac0*/  @!P2 LDG.E R43, desc[UR6][R22.64] ;  /* 0x00000006162ba981 */ /* 0x000ee4000c1e1900 */
[----:B------:R-:W-:Y:S01]  /*0ad0*/  @!P3 IMAD R31, R44, R21, R31 ;  /* 0x000000152c1fb224 */ /* 0x000fe200078e021f */
[----:B------:R-:W-:Y:S02]  /*0ae0*/  @!P3 MOV R16, R56 ;  /* 0x000000380010b202 */ /* 0x000fe40000000f00 */
[----:B------:R-:W-:Y:S02]  /*0af0*/  @!P3 MOV R17, R59 ;  /* 0x0000003b0011b202 */ /* 0x000fe40000000f00 */
[----:B------:R-:W-:Y:S01]  /*0b00*/  @!P5 LEA.HI.X R19, R30, R19, R12, 0x1, P1 ;  /* 0x000000131e13d211 */ /* 0x000fe200008f0c0c */
[----:B-1----:R-:W-:-:S02]  /*0b10*/  @!P6 IMAD R12, R35, R24, RZ ;  /* 0x00000018230ce224 */ /* 0x002fc400078e02ff */
[----:B------:R-:W-:Y:S01]  /*0b20*/  @!P3 IMAD.WIDE.U32 R20, R44, R20, R16 ;  /* 0x000000142c14b225 */ /* 0x000fe200078e0010 */
[----:B------:R-:W-:Y:S02]  /*0b30*/  @!P6 MOV R16, R56 ;  /* 0x000000380010e202 */ /* 0x000fe40000000f00 */
[----:B------:R-:W-:Y:S01]  /*0b40*/  @!P6 MOV R17, R59 ;  /* 0x0000003b0011e202 */ /* 0x000fe20000000f00 */
[----:B------:R-:W-:Y:S01]  /*0b50*/  @!P6 IMAD R25, R7, R25, R12 ;  /* 0x000000190719e224 */ /* 0x000fe200078e020c */
[----:B------:R-:W-:Y:S02]  /*0b60*/  MOV R47, RZ ;  /* 0x000000ff002f7202 */ /* 0x000fe40000000f00 */
[----:B------:R-:W-:Y:S01]  /*0b70*/  @!P3 IADD3 R12, PT, PT, R21, R31, RZ ;  /* 0x0000001f150cb210 */ /* 0x000fe20007ffe0ff */
[----:B------:R-:W-:Y:S01]  /*0b80*/  @!P6 IMAD.WIDE.U32 R16, R7, R24, R16 ;  /* 0x000000180710e225 */ /* 0x000fe200078e0010 */
[C---:B-----5:R-:W-:Y:S02]  /*0b90*/  @!P3 LEA R26, P1, R20.reuse, R26, 0x1 ;  /* 0x0000001a141ab211 */ /* 0x060fe400078208ff */
[----:B------:R-:W-:Y:S01]  /*0ba0*/  MOV R49, RZ ;  /* 0x000000ff00317202 */ /* 0x000fe20000000f00 */
[----:B------:R0:W5:Y:S01]  /*0bb0*/  @!P5 LDG.E R47, desc[UR6][R18.64] ;  /* 0x00000006122fd981 */ /* 0x000162000c1e1900 */
[----:B------:R-:W-:-:S02]  /*0bc0*/  @!P3 LEA.HI.X R27, R20, R27, R12, 0x1, P1 ;  /* 0x0000001b141bb211 */ /* 0x000fc400008f0c0c */
[----:B------:R-:W-:Y:S02]  /*0bd0*/  @!P6 IADD3 R12, PT, PT, R17, R25, RZ ;  /* 0x00000019110ce210 */ /* 0x000fe40007ffe0ff */
[C---:B------:R-:W-:Y:S01]  /*0be0*/  @!P6 LEA R28, P1, R16.reuse, R28, 0x1 ;  /* 0x0000001c101ce211 */ /* 0x040fe200078208ff */
[----:B------:R-:W5:Y:S01]  /*0bf0*/  @!P3 LDG.E R49, desc[UR6][R26.64] ;  /* 0x000000061a31b981 */ /* 0x000f62000c1e1900 */
[----:B------:R-:W-:Y:S02]  /*0c00*/  MOV R51, RZ ;  /* 0x000000ff00337202 */ /* 0x000fe40000000f00 */
[----:B------:R-:W-:-:S05]  /*0c10*/  @!P6 LEA.HI.X R29, R16, R29, R12, 0x1, P1 ;  /* 0x0000001d101de211 */ /* 0x000fca00008f0c0c */
[----:B------:R-:W5:Y:S01]  /*0c20*/  @!P6 LDG.E R51, desc[UR6][R28.64] ;  /* 0x000000061c33e981 */ /* 0x000f62000c1e1900 */
[----:B------:R-:W-:Y:S01]  /*0c30*/  ISETP.GT.AND P1, PT, R4, 0x1e, PT ;  /* 0x0000001e0400780c */ /* 0x000fe20003f24270 */
[--C-:B----4-:R-:W-:Y:S02]  /*0c40*/  HADD2.F32 R37, -RZ, R14.reuse.H1_H1 ;  /* 0x3000000eff257230 */ /* 0x110fe40000004100 */
[----:B------:R-:W-:-:S03]  /*0c50*/  HADD2.F32 R12, -RZ, R14.H0_H0 ;  /* 0x2000000eff0c7230 */ /* 0x000fc60000004100 */
[----:B------:R-:W-:Y:S02]  /*0c60*/  FMUL.FTZ R17, R37, R37 ;  /* 0x0000002525117220 */ /* 0x000fe40000410000 */
[C---:B------:R-:W-:Y:S02]  /*0c70*/  FADD.FTZ R16, R12.reuse, R37 ;  /* 0x000000250c107221 */ /* 0x040fe40000010000 */
[----:B------:R-:W-:Y:S02]  /*0c80*/  FFMA.FTZ R17, R12, R12, R17 ;  /* 0x0000000c0c117223 */ /* 0x000fe40000010011 */
[----:B------:R-:W-:Y:S02]  /*0c90*/  FADD.FTZ R16, RZ, R16 ;  /* 0x00000010ff107221 */ /* 0x000fe40000010000 */
[----:B------:R-:W-:Y:S01]  /*0ca0*/  FADD.FTZ R17, RZ, R17 ;  /* 0x00000011ff117221 */ /* 0x000fe20000010000 */
[--C-:B--2---:R-:W-:Y:S02]  /*0cb0*/  HADD2.F32 R32, -RZ, R41.reuse.H1_H1 ;  /* 0x30000029ff207230 */ /* 0x104fe40000004100 */
[----:B------:R-:W-:-:S03]  /*0cc0*/  HADD2.F32 R41, -RZ, R41.H0_H0 ;  /* 0x20000029ff297230 */ /* 0x000fc60000004100 */
[----:B------:R-:W-:-:S04]  /*0cd0*/  FMUL.FTZ R20, R32, R32 ;  /* 0x0000002020147220 */ /* 0x000fc80000410000 */
[----:B------:R-:W-:Y:S01]  /*0ce0*/  FFMA.FTZ R20, R41, R41, R20 ;  /* 0x0000002929147223 */ /* 0x000fe20000010014 */
[--C-:B------:R-:W-:Y:S02]  /*0cf0*/  HADD2.F32 R14, -RZ, R39.reuse.H0_H0 ;  /* 0x20000027ff0e7230 */ /* 0x100fe40000004100 */
[----:B------:R-:W-:-:S05]  /*0d00*/  HADD2.F32 R39, -RZ, R39.H1_H1 ;  /* 0x30000027ff277230 */ /* 0x000fca0000004100 */
[----:B------:R-:W-:Y:S01]  /*0d10*/  FMUL.FTZ R21, R39, R39 ;  /* 0x0000002727157220 */ /* 0x000fe20000410000 */
[----:B0-----:R-:W-:-:S03]  /*0d20*/  FADD.FTZ R19, R14, R39 ;  /* 0x000000270e137221 */ /* 0x001fc60000010000 */
[----:B------:R-:W-:Y:S01]  /*0d30*/  FFMA.FTZ R18, R14, R14, R21 ;  /* 0x0000000e0e127223 */ /* 0x000fe20000010015 */
[----:B------:R-:W-:Y:S01]  /*0d40*/  FADD.FTZ R16, R16, R19 ;  /* 0x0000001310107221 */ /* 0x000fe20000010000 */
[----:B------:R-:W-:Y:S02]  /*0d50*/  FADD.FTZ R19, R41, R32 ;  /* 0x0000002029137221 */ /* 0x000fe40000010000 */
[----:B------:R-:W-:Y:S02]  /*0d60*/  FADD.FTZ R17, R17, R18 ;  /* 0x0000001211117221 */ /* 0x000fe40000010000 */
[----:B------:R-:W-:Y:S02]  /*0d70*/  FADD.FTZ R16, R16, R19 ;  /* 0x0000001310107221 */ /* 0x000fe40000010000 */
[----:B------:R-:W-:Y:S01]  /*0d80*/  FADD.FTZ R17, R17, R20 ;  /* 0x0000001411117221 */ /* 0x000fe20000010000 */
[--C-:B---3--:R-:W-:Y:S02]  /*0d90*/  HADD2.F32 R34, -RZ, R43.reuse.H1_H1 ;  /* 0x3000002bff227230 */ /* 0x108fe40000004100 */
[----:B------:R-:W-:-:S03]  /*0da0*/  HADD2.F32 R43, -RZ, R43.H0_H0 ;  /* 0x2000002bff2b7230 */ /* 0x000fc60000004100 */
[----:B------:R-:W-:Y:S01]  /*0db0*/  FMUL.FTZ R18, R34, R34 ;  /* 0x0000002222127220 */ /* 0x000fe20000410000 */
[--C-:B------:R-:W-:Y:S02]  /*0dc0*/  HADD2.F32 R36, -RZ, R45.reuse.H1_H1 ;  /* 0x3000002dff247230 */ /* 0x100fe40000004100 */
[C---:B------:R-:W-:Y:S01]  /*0dd0*/  FADD.FTZ R19, R43.reuse, R34 ;  /* 0x000000222b137221 */ /* 0x040fe20000010000 */
[----:B------:R-:W-:Y:S01]  /*0de0*/  FFMA.FTZ R18, R43, R43, R18 ;  /* 0x0000002b2b127223 */ /* 0x000fe20000010012 */
[----:B------:R-:W-:Y:S02]  /*0df0*/  HADD2.F32 R45, -RZ, R45.H0_H0 ;  /* 0x2000002dff2d7230 */ /* 0x000fe40000004100 */
[----:B------:R-:W-:Y:S01]  /*0e00*/  FADD.FTZ R16, R16, R19 ;  /* 0x0000001310107221 */ /* 0x000fe20000010000 */
[----:B------:R-:W-:Y:S01]  /*0e10*/  FADD.FTZ R17, R17, R18 ;  /* 0x0000001211117221 */ /* 0x000fe20000010000 */
[----:B------:R-:W-:Y:S01]  /*0e20*/  FMUL.FTZ R18, R36, R36 ;  /* 0x0000002424127220 */ /* 0x000fe20000410000 */
[----:B------:R-:W-:-:S03]  /*0e30*/  FADD.FTZ R19, R45, R36 ;  /* 0x000000242d137221 */ /* 0x000fc60000010000 */
[----:B------:R-:W-:Y:S01]  /*0e40*/  FFMA.FTZ R18, R45, R45, R18 ;  /* 0x0000002d2d127223 */ /* 0x000fe20000010012 */
[--C-:B-----5:R-:W-:Y:S02]  /*0e50*/  HADD2.F32 R38, -RZ, R47.reuse.H1_H1 ;  /* 0x3000002fff267230 */ /* 0x120fe40000004100 */
[----:B------:R-:W-:Y:S02]  /*0e60*/  HADD2.F32 R47, -RZ, R47.H0_H0 ;  /* 0x2000002fff2f7230 */ /* 0x000fe40000004100 */
[----:B------:R-:W-:Y:S01]  /*0e70*/  FADD.FTZ R16, R16, R19 ;  /* 0x0000001310107221 */ /* 0x000fe20000010000 */
[----:B------:R-:W-:Y:S01]  /*0e80*/  FMUL.FTZ R20, R38, R38 ;  /* 0x0000002626147220 */ /* 0x000fe20000410000 */
[--C-:B------:R-:W-:Y:S02]  /*0e90*/  HADD2.F32 R40, -RZ, R49.reuse.H1_H1 ;  /* 0x30000031ff287230 */ /* 0x100fe40000004100 */
[----:B------:R-:W-:Y:S01]  /*0ea0*/  FADD.FTZ R19, R47, R38 ;  /* 0x000000262f137221 */ /* 0x000fe20000010000 */
[----:B------:R-:W-:-:S02]  /*0eb0*/  HADD2.F32 R49, -RZ, R49.H0_H0 ;  /* 0x20000031ff317230 */ /* 0x000fc40000004100 */
[----:B------:R-:W-:Y:S01]  /*0ec0*/  FADD.FTZ R17, R17, R18 ;  /* 0x0000001211117221 */ /* 0x000fe20000010000 */
[----:B------:R-:W-:Y:S01]  /*0ed0*/  FFMA.FTZ R20, R47, R47, R20 ;  /* 0x0000002f2f147223 */ /* 0x000fe20000010014 */
[----:B------:R-:W-:Y:S01]  /*0ee0*/  FMUL.FTZ R18, R40, R40 ;  /* 0x0000002828127220 */ /* 0x000fe20000410000 */
[--C-:B------:R-:W-:Y:S02]  /*0ef0*/  HADD2.F32 R42, -RZ, R51.reuse.H1_H1 ;  /* 0x30000033ff2a7230 */ /* 0x100fe40000004100 */
[----:B------:R-:W-:Y:S01]  /*0f00*/  FADD.FTZ R16, R16, R19 ;  /* 0x0000001310107221 */ /* 0x000fe20000010000 */
[----:B------:R-:W-:Y:S01]  /*0f10*/  FADD.FTZ R17, R17, R20 ;  /* 0x0000001411117221 */ /* 0x000fe20000010000 */
[----:B------:R-:W-:Y:S02]  /*0f20*/  HADD2.F32 R51, -RZ, R51.H0_H0 ;  /* 0x20000033ff337230 */ /* 0x000fe40000004100 */
        /* <DEDUP_REMOVED lines=46> */
.L_x_2726:
[----:B------:R-:W-:Y:S05]  /*1210*/  BSYNC.RECONVERGENT B0 ;  /* 0x0000000000007941 */ /* 0x000fea0003800200 */
.L_x_2725:
        /* <DEDUP_REMOVED lines=39> */
.L_x_2728:
[----:B------:R-:W-:Y:S05]  /*1490*/  BSYNC.RECONVERGENT B0 ;  /* 0x0000000000007941 */ /* 0x000fea0003800200 */
.L_x_2727:
        /* <DEDUP_REMOVED lines=26> */
.L_x_2731:
[----:B---3--:R-:W2:Y:S04]  /*1640*/  LDG.E.STRONG.GPU R18, desc[UR6][R16.64] ;  /* 0x0000000610127981 */ /* 0x008ea8000c1ef900 */
[----:B--2---:R-:W-:Y:S01]  /*1650*/  CCTL.IVALL ;  /* 0x00000000ff00798f */ /* 0x004fe20002000000 */
[----:B------:R-:W-:Y:S05]  /*1660*/  YIELD ;  /* 0x0000000000007946 */ /* 0x000fea0003800000 */
[----:B------:R-:W-:-:S13]  /*1670*/  ISETP.NE.AND P1, PT, R18, R23, PT ;  /* 0x000000171200720c */ /* 0x000fda0003f25270 */
[----:B------:R-:W-:Y:S05]  /*1680*/  @P1 BRA `(.L_x_2731) ;  /* 0xfffffffc00ec1947 */ /* 0x000fea000383ffff */
.L_x_2730:
        /* <DEDUP_REMOVED lines=14> */
.L_x_2733:
        /* <DEDUP_REMOVED lines=62> */
.L_x_2732:
        /* <DEDUP_REMOVED lines=36> */
.L_x_2734:
        /* <DEDUP_REMOVED lines=18> */
.L_x_2735:
        /* <DEDUP_REMOVED lines=9> */
.L_x_2736:
[----:B------:R-:W-:Y:S05]  /*1f40*/  BSYNC.RECONVERGENT B0 ;  /* 0x0000000000007941 */ /* 0x000fea0003800200 */
.L_x_2729:
        /* <DEDUP_REMOVED lines=61> */
[----:B------:R-:W-:Y:S02]  /*2320*/  F2FP.F16.F32.PACK_AB R21, R12, R27 ;  /* 0x0000001b0c15723e */ /* 0x000fe400000000ff */
[----:B------:R-:W-:-:S05]  /*2330*/  LEA.HI.X R23, R20, UR5, R29, 0x1, P2 ;  /* 0x0000000514177c11 */ /* 0x000fca00090f0c1d */
[----:B------:R2:W-:Y:S02]  /*2340*/  STG.E desc[UR6][R22.64], R21 ;  /* 0x0000001516007986 */ /* 0x0005e4000c101906 */
.L_x_2740:
[----:B------:R-:W-:Y:S05]  /*2350*/  BSYNC.RECONVERGENT B1 ;  /* 0x0000000000017941 */ /* 0x000fea0003800200 */
.L_x_2739:
        /* <DEDUP_REMOVED lines=17> */
[----:B------:R-:W-:Y:S02]  /*2470*/  F2FP.F16.F32.PACK_AB R21, R27, R14 ;  /* 0x0000000e1b15723e */ /* 0x000fe400000000ff */
[----:B------:R-:W-:-:S05]  /*2480*/  LEA.HI.X R23, R20, UR11, R29, 0x1, P2 ;  /* 0x0000000b14177c11 */ /* 0x000fca00090f0c1d */
[----:B------:R3:W-:Y:S02]  /*2490*/  STG.E desc[UR6][R22.64], R21 ;  /* 0x0000001516007986 */ /* 0x0007e4000c101906 */
.L_x_2742:
[----:B------:R-:W-:Y:S05]  /*24a0*/  BSYNC.RECONVERGENT B1 ;  /* 0x0000000000017941 */ /* 0x000fea0003800200 */
.L_x_2741:
        /* <DEDUP_REMOVED lines=27> */
[----:B------:R-:W-:Y:S02]  /*2660*/  F2FP.F16.F32.PACK_AB R21, R12, R41 ;  /* 0x000000290c15723e */ /* 0x000fe400000000ff */
[----:B------:R-:W-:-:S05]  /*2670*/  LEA.HI.X R23, R20, UR11, R25, 0x1, P5 ;  /* 0x0000000b14177c11 */ /* 0x000fca000a8f0c19 */
[----:B------:R4:W-:Y:S02]  /*2680*/  STG.E desc[UR6][R22.64], R21 ;  /* 0x0000001516007986 */ /* 0x0009e4000c101906 */
.L_x_2744:
[----:B------:R-:W-:Y:S05]  /*2690*/  BSYNC.RECONVERGENT B1 ;  /* 0x0000000000017941 */ /* 0x000fea0003800200 */
.L_x_2743:
        /* <DEDUP_REMOVED lines=17> */
[----:B------:R-:W-:Y:S02]  /*27b0*/  F2FP.F16.F32.PACK_AB R21, R12, R43 ;  /* 0x0000002b0c15723e */ /* 0x000fe400000000ff */
[----:B------:R-:W-:-:S05]  /*27c0*/  LEA.HI.X R23, R20, UR11, R25, 0x1, P1 ;  /* 0x0000000b14177c11 */ /* 0x000fca00088f0c19 */
[----:B------:R0:W-:Y:S02]  /*27d0*/  STG.E desc[UR6][R22.64], R21 ;  /* 0x0000001516007986 */ /* 0x0001e4000c101906 */
.L_x_2746:
[----:B------:R-:W-:Y:S05]  /*27e0*/  BSYNC.RECONVERGENT B1 ;  /* 0x0000000000017941 */ /* 0x000fea0003800200 */
.L_x_2745:
        /* <DEDUP_REMOVED lines=17> */
[----:B------:R-:W-:Y:S02]  /*2900*/  F2FP.F16.F32.PACK_AB R21, R12, R45 ;  /* 0x0000002d0c15723e */ /* 0x000fe400000000ff */
[----:B------:R-:W-:-:S05]  /*2910*/  LEA.HI.X R23, R20, UR11, R25, 0x1, P1 ;  /* 0x0000000b14177c11 */ /* 0x000fca00088f0c19 */
[----:B------:R0:W-:Y:S02]  /*2920*/  STG.E desc[UR6][R22.64], R21 ;  /* 0x0000001516007986 */ /* 0x0001e4000c101906 */
.L_x_2748:
[----:B------:R-:W-:Y:S05]  /*2930*/  BSYNC.RECONVERGENT B1 ;  /* 0x0000000000017941 */ /* 0x000fea0003800200 */
.L_x_2747:
        /* <DEDUP_REMOVED lines=20> */
.L_x_2750:
[----:B------:R-:W-:Y:S05]  /*2a80*/  BSYNC.RECONVERGENT B1 ;  /* 0x0000000000017941 */ /* 0x000fea0003800200 */
.L_x_2749:
        /* <DEDUP_REMOVED lines=20> */
.L_x_2752:
[----:B------:R-:W-:Y:S05]  /*2bd0*/  BSYNC.RECONVERGENT B1 ;  /* 0x0000000000017941 */ /* 0x000fea0003800200 */
.L_x_2751:
        /* <DEDUP_REMOVED lines=10> */
[----:B------:R-:W-:Y:S01]  /*2c80*/  F2FP.F16.F32.PACK_AB R19, R24, R51 ;  /* 0x000000331813723e */ /* 0x000fe200000000ff */
        /* <DEDUP_REMOVED lines=8> */
.L_x_2738:
        /* <DEDUP_REMOVED lines=35> */
[----:B------:R-:W-:-:S05]  /*2f40*/  F2FP.F16.F32.PACK_AB R27, R27, R12 ;  /* 0x0000000c1b1b723e */ /* 0x000fca00000000ff */
[----:B------:R2:W-:Y:S02]  /*2f50*/  STG.E desc[UR6][R20.64], R27 ;  /* 0x0000001b14007986 */ /* 0x0005e4000c101906 */
.L_x_2755:
[----:B------:R-:W-:Y:S05]  /*2f60*/  BSYNC.RECONVERGENT B1 ;  /* 0x0000000000017941 */ /* 0x000fea0003800200 */
.L_x_2754:
        /* <DEDUP_REMOVED lines=30> */
.L_x_2757:
[----:B------:R-:W-:Y:S05]  /*3150*/  BSYNC.RECONVERGENT B1 ;  /* 0x0000000000017941 */ /* 0x000fea0003800200 */
.L_x_2756:
        /* <DEDUP_REMOVED lines=38> */
[----:B------:R-:W-:-:S05]  /*33c0*/  F2FP.F16.F32.PACK_AB R25, R25, R12 ;  /* 0x0000000c1919723e */ /* 0x000fca00000000ff */
[----:B------:R4:W-:Y:S02]  /*33d0*/  STG.E desc[UR6][R22.64], R25 ;  /* 0x0000001916007986 */ /* 0x0009e4000c101906 */
.L_x_2759:
[----:B------:R-:W-:Y:S05]  /*33e0*/  BSYNC.RECONVERGENT B1 ;  /* 0x0000000000017941 */ /* 0x000fea0003800200 */
.L_x_2758:
        /* <DEDUP_REMOVED lines=30> */
.L_x_2761:
[----:B------:R-:W-:Y:S05]  /*35d0*/  BSYNC.RECONVERGENT B1 ;  /* 0x0000000000017941 */ /* 0x000fea0003800200 */
.L_x_2760:
[----:B------:R-:W-:Y:S04]  /*35e0*/  BSSY.RECONVERGENT B1, `(.L_x_2762) ;  /* 0x000001e000017945 */ /* 0x000fe80003800200 */
[----:B------:R-:W-:Y:S05]  /*35f0*/  @P6 BRA `(.L_x_2763) ;  /* 0x0000000000706947 */ /* 0x000fea0003800000 */
[--C-:B------:R-:W-:Y:S01]  /*3600*/  FADD.FTZ R45, R45, -R30.reuse ;  /* 0x8000001e2d2d7221 */ /* 0x100fe20000010000 */
[----:B0-23--:R-:W-:Y:S01]  /*3610*/  FADD.FTZ R21, R36, -R30 ;  /* 0x8000001e24157221 */ /* 0x00dfe20000010000 */
        /* <DEDUP_REMOVED lines=19> */
[----:B--2---:R-:W-:-:S04]  /*3750*/  LEA R20, P1, R22, UR10, 0x1 ;  /* 0x0000000a16147c11 */ /* 0x004fc8000f8208ff */
[----:B------:R-:W-:Y:S02]  /*3760*/  LEA.HI.X R21, R22, UR11, R21, 0x1, P1 ;  /* 0x0000000b16157c11 */ /* 0x000fe400088f0c15 */
[----:B------:R-:W0:Y:S01]  /*3770*/  MUFU.RCP R25, R25 ;  /* 0x0000001900197308 */ /* 0x000e220000001000 */
[----:B-1----:R-:W-:Y:S01]  /*3780*/  FMUL.FTZ R12, R45, R14 ;  /* 0x0000000e2d0c7220 */ /* 0x002fe20000410000 */
[----:B0-----:R-:W-:-:S05]  /*3790*/  FMUL.FTZ R27, R26, R25 ;  /* 0x000000191a1b7220 */ /* 0x001fca0000410000 */
[----:B------:R-:W-:-:S05]  /*37a0*/  F2FP.F16.F32.PACK_AB R27, R27, R12 ;  /* 0x0000000c1b1b723e */ /* 0x000fca00000000ff */
[----:B------:R0:W-:Y:S02]  /*37b0*/  STG.E desc[UR6][R20.64], R27 ;  /* 0x0000001b14007986 */ /* 0x0001e4000c101906 */
.L_x_2763:
[----:B------:R-:W-:Y:S05]  /*37c0*/  BSYNC.RECONVERGENT B1 ;  /* 0x0000000000017941 */ /* 0x000fea0003800200 */
.L_x_2762:
        /* <DEDUP_REMOVED lines=28> */
[----:B------:R-:W-:-:S05]  /*3990*/  F2FP.F16.F32.PACK_AB R27, R27, R12 ;  /* 0x0000000c1b1b723e */ /* 0x000fca00000000ff */
[----:B------:R0:W-:Y:S02]  /*39a0*/  STG.E desc[UR6][R22.64], R27 ;  /* 0x0000001b16007986 */ /* 0x0001e4000c101906 */
.L_x_2765:
[----:B------:R-:W-:Y:S05]  /*39b0*/  BSYNC.RECONVERGENT B1 ;  /* 0x0000000000017941 */ /* 0x000fea0003800200 */
.L_x_2764:
        /* <DEDUP_REMOVED lines=30> */
.L_x_2767:
[----:B------:R-:W-:Y:S05]  /*3ba0*/  BSYNC.RECONVERGENT B1 ;  /* 0x0000000000017941 */ /* 0x000fea0003800200 */
.L_x_2766:
        /* <DEDUP_REMOVED lines=26> */
[----:B------:R-:W-:-:S05]  /*3d50*/  F2FP.F16.F32.PACK_AB R19, R19, R12 ;  /* 0x0000000c1313723e */ /* 0x000fca00000000ff */
[----:B------:R0:W-:Y:S02]  /*3d60*/  STG.E desc[UR6][R16.64], R19 ;  /* 0x0000001310007986 */ /* 0x0001e4000c101906 */
.L_x_2753:
[----:B------:R-:W-:Y:S05]  /*3d70*/  BSYNC.RECONVERGENT B0 ;  /* 0x0000000000007941 */ /* 0x000fea0003800200 */
.L_x_2737:
        /* <DEDUP_REMOVED lines=8> */
.L_x_2769:
        /* <DEDUP_REMOVED lines=16> */
.L_x_4928:


//--------------------- .text._Z35group_norm_nhwc_fwd_one_pass_kernelI11Fp16IOFp32WLi128ELi112ELi448EEv26Group_norm_nhwc_fwd_params --------------------------
	.section	.text._Z35group_norm_nhwc_fwd_one_pass_kernelI11Fp16IOFp32WLi128ELi112ELi448EEv26Group_norm_nhwc_fwd_params,"ax",@progbits
	.align	128
        .global         _Z35group_norm_nhwc_fwd_one_pass_kernelI11Fp16IOFp32WLi128ELi112ELi448EEv26Group_norm_nhwc_fwd_params
        .type           _Z35group_norm_nhwc_fwd_one_pass_kernelI11Fp16IOFp32WLi128ELi112ELi448EEv26Group_norm_nhwc_fwd_params,@function
        .size           _Z35group_norm_nhwc_fwd_one_pass_kernelI11Fp16IOFp32WLi128ELi112ELi448EEv26Group_norm_nhwc_fwd_params,(.L_x_4929 - _Z35group_norm_nhwc_fwd_one_pass_kernelI11Fp16IOFp32WLi128ELi112ELi448EEv26Group_norm_nhwc_fwd_params)
        .other          _Z35group_norm_nhwc_fwd_one_pass_kernelI11Fp16IOFp32WLi128ELi112ELi448EEv26Group_norm_nhwc_fwd_params,@"STO_CUDA_ENTRY STV_DEFAULT"
_Z35group_norm_nhwc_fwd_one_pass_kernelI11Fp16IOFp32WLi128ELi112ELi448EEv26Group_norm_nhwc_fwd_params:
.text._Z35group_norm_nhwc_fwd_one_pass_kernelI11Fp16IOFp32WLi128ELi112ELi448EEv26Group_norm_nhwc_fwd_params:
        /* <DEDUP_REMOVED lines=61> */
.L_x_2845:
[----:B01-34-:R-:W0:Y:S01]  /*03d0*/  LDC R43, c[0x0][0x3f8] ;  /* 0x0000fe00ff2b7b82 */ /* 0x01be220000000800 */
[----:B------:R-:W1:Y:S01]  /*03e0*/  LDCU.64 UR4, c[0x0][0x3e8] ;  /* 0x00007d00ff0477ac */ /* 0x000e620008000a00 */
[----:B------:R-:W-:Y:S02]  /*03f0*/  LOP3.LUT R103, R14, 0xffff, RZ, 0xc0, !PT ;  /* 0x0000ffff0e677812 */ /* 0x000fe400078ec0ff */
[----:B------:R-:W-:Y:S01]  /*0400*/  MOV R69, RZ ;  /* 0x000000ff00457202 */ /* 0x000fe20000000f00 */
[----:B------:R-:W2:Y:S01]  /*0410*/  LDCU.64 UR8, c[0x0][0x3f0] ;  /* 0x00007e00ff0877ac */ /* 0x000ea20008000a00 */
[----:B-1----:R-:W-:-:S04]  /*0420*/  ISETP.GE.U32.AND P5, PT, R92, UR4, PT ;  /* 0x000000045c007c0c */ /* 0x002fc8000bfa6070 */
[----:B------:R-:W-:Y:S02]  /*0430*/  ISETP.GE.AND.EX P5, PT, R15, UR5, PT, P5 ;  /* 0x000000050f007c0c */ /* 0x000fe4000bfa6350 */
[----:B0----5:R-:W-:Y:S02]  /*0440*/  IABS R39, R43 ;  /* 0x0000002b00277213 */ /* 0x021fe40000000000 */
[----:B------:R-:W-:Y:S02]  /*0450*/  ISETP.NE.AND P3, PT, R43, RZ, PT ;  /* 0x000000ff2b00720c */ /* 0x000fe40003f65270 */
[----:B------:R-:W0:Y:S08]  /*0460*/  I2F.RP R16, R39 ;  /* 0x0000002700107306 */ /* 0x000e300000209400 */
[----:B0-----:R-:W0:Y:S02]  /*0470*/  MUFU.RCP R16, R16 ;  /* 0x0000001000107308 */ /* 0x001e240000001000 */
[----:B0-----:R-:W-:-:S06]  /*0480*/  IADD3 R36, PT, PT, R16, 0xffffffe, RZ ;  /* 0x0ffffffe10247810 */ /* 0x001fcc0007ffe0ff */
[----:B------:R0:W1:Y:S02]  /*0490*/  F2I.FTZ.U32.TRUNC.NTZ R37, R36 ;  /* 0x0000002400257305 */ /* 0x000064000021f000 */
[----:B0-----:R-:W-:Y:S02]  /*04a0*/  MOV R36, RZ ;  /* 0x000000ff00247202 */ /* 0x001fe40000000f00 */
[----:B-1----:R-:W-:-:S05]  /*04b0*/  IADD3 R18, PT, PT, RZ, -R37, RZ ;  /* 0x80000025ff127210 */ /* 0x002fca0007ffe0ff */
        /* <DEDUP_REMOVED lines=10> */
[----:B------:R-:W-:Y:S01]  /*0560*/  LOP3.LUT R16, R8, R43, RZ, 0x3c, !PT ;  /* 0x0000002b08107212 */ /* 0x000fe200078e3cff */
[----:B------:R-:W0:Y:S01]  /*0570*/  @!P5 LDC.64 R38, c[0x0][0x3e0] ;  /* 0x0000f800ff26db82 */ /* 0x000e220000000a00 */
[----:B------:R-:W-:Y:S02]  /*0580*/  ISETP.GE.U32.AND P2, PT, R94, UR4, PT ;  /* 0x000000045e007c0c */ /* 0x000fe4000bf46070 */
[----:B------:R-:W-:-:S02]  /*0590*/  ISETP.GE.AND P4, PT, R16, RZ, PT ;  /* 0x000000ff1000720c */ /* 0x000fc40003f86270 */
[----:B------:R-:W-:-:S05]  /*05a0*/  ISETP.GE.AND.EX P2, PT, R13, UR5, PT, P2 ;  /* 0x000000050d007c0c */ /* 0x000fca000bf46320 */
[----:B------:R-:W-:Y:S02]  /*05b0*/  @P1 IADD3 R37, PT, PT, R37, 0x1, RZ ;  /* 0x0000000125251810 */ /* 0x000fe40007ffe0ff */
[----:B------:R-:W-:Y:S02]  /*05c0*/  ISETP.GE.U32.AND P1, PT, R90, UR4, PT ;  /* 0x000000045a007c0c */ /* 0x000fe4000bf26070 */
[----:B------:R-:W-:Y:S02]  /*05d0*/  MOV R41, R37 ;  /* 0x0000002500297202 */ /* 0x000fe40000000f00 */
[----:B------:R-:W-:Y:S02]  /*05e0*/  ISETP.GE.AND.EX P1, PT, R17, UR5, PT, P1 ;  /* 0x0000000511007c0c */ /* 0x000fe4000bf26310 */
[----:B------:R-:W-:Y:S01]  /*05f0*/  @!P4 IADD3 R41, PT, PT, -R41, RZ, RZ ;  /* 0x000000ff2929c210 */ /* 0x000fe20007ffe1ff */
[----:B------:R-:W1:Y:S01]  /*0600*/  @!P2 LDC.64 R46, c[0x0][0x3e0] ;  /* 0x0000f800ff2eab82 */ /* 0x000e620000000a00 */
[----:B------:R-:W-:-:S02]  /*0610*/  @!P3 LOP3.LUT R41, RZ, R43, RZ, 0x33, !PT ;  /* 0x0000002bff29b212 */ /* 0x000fc400078e33ff */
[----:B------:R-:W-:Y:S02]  /*0620*/  ISETP.GE.U32.AND P4, PT, R86, UR4, PT ;  /* 0x0000000456007c0c */ /* 0x000fe4000bf86070 */
[----:B------:R-:W-:Y:S02]  /*0630*/  IADD3 R37, PT, PT, -R41, RZ, RZ ;  /* 0x000000ff29257210 */ /* 0x000fe40007ffe1ff */
[----:B------:R-:W-:Y:S02]  /*0640*/  SHF.R.S32.HI R16, RZ, 0x1f, R41 ;  /* 0x0000001fff107819 */ /* 0x000fe40000011429 */
[----:B------:R-:W-:Y:S01]  /*0650*/  ISETP.GE.AND.EX P4, PT, R21, UR5, PT, P4 ;  /* 0x0000000515007c0c */ /* 0x000fe2000bf86340 */
[----:B------:R-:W-:Y:S02]  /*0660*/  IMAD R98, R43, R37, R8 ;  /* 0x000000252b627224 */ /* 0x000fe400078e0208 */
[----:B------:R-:W3:Y:S01]  /*0670*/  @!P2 LDC.64 R36, c[0x0][0x390] ;  /* 0x0000e400ff24ab82 */ /* 0x000ee20000000a00 */
[----:B--2---:R-:W-:-:S02]  /*0680*/  IMAD R16, R16, UR8, RZ ;  /* 0x0000000810107c24 */ /* 0x004fc4000f8e02ff */
[----:B------:R-:W-:Y:S02]  /*0690*/  IMAD R98, R98, 0x70, RZ ;  /* 0x0000007062627824 */ /* 0x000fe400078e02ff */
[----:B------:R-:W-:-:S03]  /*06a0*/  IMAD R101, R41, UR9, R16 ;  /* 0x0000000929657c24 */ /* 0x000fc6000f8e0210 */
[C---:B------:R-:W-:Y:S01]  /*06b0*/  IADD3 R102, P3, PT, R98.reuse, R103, RZ ;  /* 0x0000006762667210 */ /* 0x040fe20007f7e0ff */
[----:B------:R-:W2:Y:S03]  /*06c0*/  @!P5 LDC.64 R42, c[0x0][0x390] ;  /* 0x0000e400ff2adb82 */ /* 0x000ea60000000a00 */
[----:B------:R-:W-:Y:S01]  /*06d0*/  LEA.HI.X.SX32 R103, R98, RZ, 0x1, P3 ;  /* 0x000000ff62677211 */ /* 0x000fe200018f0eff */
[----:B-1----:R-:W-:Y:S01]  /*06e0*/  @!P2 IMAD R16, R13, R46, RZ ;  /* 0x0000002e0d10a224 */ /* 0x002fe200078e02ff */
[----:B------:R-:W-:Y:S01]  /*06f0*/  ISETP.GE.U32.AND P3, PT, R88, UR4, PT ;  /* 0x0000000458007c0c */ /* 0x000fe2000bf66070 */
[----:B------:R-:W-:-:S03]  /*0700*/  IMAD.WIDE.U32 R102, R41, UR8, R102 ;  /* 0x0000000829667c25 */ /* 0x000fc6000f8e0066 */
[----:B------:R-:W-:Y:S01]  /*0710*/  ISETP.GE.AND.EX P3, PT, R19, UR5, PT, P3 ;  /* 0x0000000513007c0c */ /* 0x000fe2000bf66330 */
[----:B------:R-:W1:Y:S01]  /*0720*/  @!P1 LDC.64 R40, c[0x0][0x3e0] ;  /* 0x0000f800ff289b82 */ /* 0x000e620000000a00 */
[----:B------:R-:W-:Y:S01]  /*0730*/  @!P2 IMAD R47, R94, R47, R16 ;  /* 0x0000002f5e2fa224 */ /* 0x000fe200078e0210 */
[----:B------:R-:W-:Y:S01]  /*0740*/  IADD3 R101, PT, PT, R103, R101, RZ ;  /* 0x0000006567657210 */ /* 0x000fe20007ffe0ff */
[----:B0-----:R-:W-:Y:S01]  /*0750*/  @!P5 IMAD R16, R15, R38, RZ ;  /* 0x000000260f10d224 */ /* 0x001fe200078e02ff */
[-C--:B------:R-:W-:Y:S02]  /*0760*/  @!P2 MOV R100, R102.reuse ;  /* 0x000000660064a202 */ /* 0x080fe40000000f00 */
[----:B------:R-:W-:Y:S01]  /*0770*/  @!P5 MOV R50, R102 ;  /* 0x000000660032d202 */ /* 0x000fe20000000f00 */
[----:B------:R-:W-:Y:S01]  /*0780*/  @!P5 IMAD R53, R92, R39, R16 ;  /* 0x000000275c35d224 */ /* 0x000fe200078e0210 */
[----:B------:R-:W-:Y:S01]  /*0790*/  @!P5 MOV R51, R101 ;  /* 0x000000650033d202 */ /* 0x000fe20000000f00 */
[----:B------:R-:W-:-:S04]  /*07a0*/  @!P2 IMAD.WIDE.U32 R44, R94, R46, R100 ;  /* 0x0000002e5e2ca225 */ /* 0x000fc800078e0064 */
[----:B------:R-:W-:Y:S01]  /*07b0*/  @!P5 IMAD.WIDE.U32 R50, R92, R38, R50 ;  /* 0x000000265c32d225 */ /* 0x000fe200078e0032 */
[----:B------:R-:W-:Y:S01]  /*07c0*/  @!P2 IADD3 R16, PT, PT, R45, R47, RZ ;  /* 0x0000002f2d10a210 */ /* 0x000fe20007ffe0ff */
[----:B------:R-:W0:Y:S01]  /*07d0*/  @!P3 LDC.64 R38, c[0x0][0x3e0] ;  /* 0x0000f800ff26bb82 */ /* 0x000e220000000a00 */
[----:B---3--:R-:W-:-:S04]  /*07e0*/  @!P2 LEA R48, P6, R44, R36, 0x1 ;  /* 0x000000242c30a211 */ /* 0x008fc800078c08ff */
[----:B------:R-:W-:Y:S02]  /*07f0*/  @!P2 LEA.HI.X R49, R44, R37, R16, 0x1, P6 ;  /* 0x000000252c31a211 */ /* 0x000fe400030f0c10 */
[----:B------:R-:W-:Y:S01]  /*0800*/  @!P5 IADD3 R16, PT, PT, R51, R53, RZ ;  /* 0x000000353310d210 */ /* 0x000fe20007ffe0ff */
[----:B------:R-:W3:Y:S01]  /*0810*/  @!P1 LDC.64 R46, c[0x0][0x390] ;  /* 0x0000e400ff2e9b82 */ /* 0x000ee20000000a00 */
[C---:B--2---:R-:W-:Y:S01]  /*0820*/  @!P5 LEA R42, P6, R50.reuse, R42, 0x1 ;  /* 0x0000002a322ad211 */ /* 0x044fe200078c08ff */
[----:B-1----:R-:W-:Y:S01]  /*0830*/  @!P1 IMAD R18, R17, R40, RZ ;  /* 0x0000002811129224 */ /* 0x002fe200078e02ff */
[----:B------:R-:W-:Y:S01]  /*0840*/  MOV R71, RZ ;  /* 0x000000ff00477202 */ /* 0x000fe20000000f00 */
[----:B------:R-:W2:Y:S01]  /*0850*/  @!P2 LDG.E R69, desc[UR6][R48.64] ;  /* 0x000000063045a981 */ /* 0x000ea2000c1e1900 */
[----:B------:R-:W-:-:S03]  /*0860*/  @!P5 LEA.HI.X R43, R50, R43, R16, 0x1, P6 ;  /* 0x0000002b322bd211 */ /* 0x000fc600030f0c10 */
[----:B------:R-:W1:Y:S01]  /*0870*/  @!P4 LDC.64 R36, c[0x0][0x3e0] ;  /* 0x0000f800ff24cb82 */ /* 0x000e620000000a00 */
[----:B------:R-:W-:Y:S02]  /*0880*/  @!P1 MOV R50, R102 ;  /* 0x0000006600329202 */ /* 0x000fe40000000f00 */
[----:B------:R-:W-:Y:S01]  /*0890*/  @!P1 MOV R51, R101 ;  /* 0x0000006500339202 */ /* 0x000fe20000000f00 */
[----:B------:R-:W-:Y:S01]  /*08a0*/  @!P1 IMAD R53, R90, R41, R18 ;  /* 0x000000295a359224 */ /* 0x000fe200078e0212 */
[----:B------:R-:W-:Y:S01]  /*08b0*/  ISETP.GE.U32.AND P6, PT, R84, UR4, PT ;  /* 0x0000000454007c0c */ /* 0x000fe2000bfc6070 */
[----:B------:R4:W5:Y:S02]  /*08c0*/  @!P5 LDG.E R71, desc[UR6][R42.64] ;  /* 0x000000062a47d981 */ /* 0x000964000c1e1900 */
[----:B------:R-:W1:Y:S01]  /*08d0*/  @!P3 LDC.64 R44, c[0x0][0x390] ;  /* 0x0000e400ff2cbb82 */ /* 0x000e620000000a00 */
[----:B------:R-:W-:Y:S01]  /*08e0*/  @!P1 IMAD.WIDE.U32 R50, R90, R40, R50 ;  /* 0x000000285a329225 */ /* 0x000fe200078e0032 */
[----:B------:R-:W-:-:S02]  /*08f0*/  ISETP.GE.AND.EX P5, PT, R23, UR5, PT, P6 ;  /* 0x0000000517007c0c */ /* 0x000fc4000bfa6360 */
[----:B------:R-:W-:Y:S02]  /*0900*/  ISETP.GE.U32.AND P2, PT, R82, UR4, PT ;  /* 0x0000000452007c0c */ /* 0x000fe4000bf46070 */
[----:B------:R-:W-:Y:S02]  /*0910*/  @!P1 IADD3 R16, PT, PT, R51, R53, RZ ;  /* 0x0000003533109210 */ /* 0x000fe40007ffe0ff */
[C---:B---3--:R-:W-:Y:S01]  /*0920*/  @!P1 LEA R46, P6, R50.reuse, R46, 0x1 ;  /* 0x0000002e322e9211 */ /* 0x048fe200078c08ff */
[----:B------:R-:W3:Y:S01]  /*0930*/  @!P4 LDC.64 R40, c[0x0][0x390] ;  /* 0x0000e400ff28cb82 */ /* 0x000ee20000000a00 */
[----:B------:R-:W-:Y:S02]  /*0940*/  ISETP.GE.AND.EX P2, PT, R25, UR5, PT, P2 ;  /* 0x0000000519007c0c */ /* 0x000fe4000bf46320 */
[----:B------:R-:W-:Y:S01]  /*0950*/  @!P1 LEA.HI.X R47, R50, R47, R16, 0x1, P6 ;  /* 0x0000002f322f9211 */ /* 0x000fe200030f0c10 */
[----:B0-----:R-:W-:Y:S01]  /*0960*/  @!P3 IMAD R18, R19, R38, RZ ;  /* 0x000000261312b224 */ /* 0x001fe200078e02ff */
[----:B------:R-:W-:-:S02]  /*0970*/  @!P3 MOV R50, R102 ;  /* 0x000000660032b202 */ /* 0x000fc40000000f00 */
[----:B------:R-:W-:Y:S01]  /*0980*/  @!P3 MOV R51, R101 ;  /* 0x000000650033b202 */ /* 0x000fe20000000f00 */
[----:B----4-:R-:W0:Y:S01]  /*0990*/  @!P5 LDC.64 R42, c[0x0][0x3e0] ;  /* 0x0000f800ff2adb82 */ /* 0x010e220000000a00 */
[C---:B------:R-:W-:Y:S02]  /*09a0*/  @!P3 IMAD R49, R88.reuse, R39, R18 ;  /* 0x000000275831b224 */ /* 0x040fe400078e0212 */
[----:B-1----:R-:W-:Y:S02]  /*09b0*/  @!P4 IMAD R16, R21, R36, RZ ;  /* 0x000000241510c224 */ /* 0x002fe400078e02ff */
[----:B------:R-:W-:Y:S01]  /*09c0*/  @!P3 IMAD.WIDE.U32 R50, R88, R38, R50 ;  /* 0x000000265832b225 */ /* 0x000fe200078e0032 */
[----:B------:R-:W-:Y:S02]  /*09d0*/  MOV R73, RZ ;  /* 0x000000ff00497202 */ /* 0x000fe40000000f00 */
[----:B------:R-:W1:Y:S01]  /*09e0*/  @!P2 LDC.64 R38, c[0x0][0x3e0] ;  /* 0x0000f800ff26ab82 */ /* 0x000e620000000a00 */
[----:B------:R-:W-:Y:S01]  /*09f0*/  @!P4 IMAD R55, R86, R37, R16 ;  /* 0x000000255637c224 */ /* 0x000fe200078e0210 */
[----:B------:R-:W-:-:S02]  /*0a00*/  @!P3 IADD3 R16, PT, PT, R51, R49, RZ ;  /* 0x000000313310b210 */ /* 0x000fc40007ffe0ff */
[C---:B------:R-:W-:Y:S01]  /*0a10*/  @!P3 LEA R48, P6, R50.reuse, R44, 0x1 ;  /* 0x0000002c3230b211 */ /* 0x040fe200078c08ff */
[----:B------:R4:W5:Y:S01]  /*0a20*/  @!P1 LDG.E R73, desc[UR6][R46.64] ;  /* 0x000000062e499981 */ /* 0x000962000c1e1900 */
[----:B------:R-:W-:Y:S02]  /*0a30*/  @!P4 MOV R52, R102 ;  /* 0x000000660034c202 */ /* 0x000fe40000000f00 */
[----:B------:R-:W-:Y:S02]  /*0a40*/  @!P4 MOV R53, R101 ;  /* 0x000000650035c202 */ /* 0x000fe40000000f00 */
[----:B------:R-:W-:Y:S02]  /*0a50*/  MOV R75, RZ ;  /* 0x000000ff004b7202 */ /* 0x000fe40000000f00 */
[----:B------:R-:W-:Y:S01]  /*0a60*/  @!P3 LEA.HI.X R49, R50, R45, R16, 0x1, P6 ;  /* 0x0000002d3231b211 */ /* 0x000fe200030f0c10 */
[----:B------:R-:W-:Y:S01]  /*0a70*/  @!P4 IMAD.WIDE.U32 R36, R86, R36, R52 ;  /* 0x000000245624c225 */ /* 0x000fe200078e0034 */
[----:B------:R-:W1:Y:S01]  /*0a80*/  @!P5 LDC.64 R44, c[0x0][0x390] ;  /* 0x0000e400ff2cdb82 */ /* 0x000e620000000a00 */
[----:B------:R-:W-:-:S02]  /*0a90*/  ISETP.GE.U32.AND P1, PT, R80, UR4, PT ;  /* 0x0000000450007c0c */ /* 0x000fc4000bf26070 */
[----:B------:R-:W5:Y:S01]  /*0aa0*/  @!P3 LDG.E R75, desc[UR6][R48.64] ;  /* 0x00000006304bb981 */ /* 0x000f62000c1e1900 */
[----:B------:R-:W-:Y:S02]  /*0ab0*/  ISETP.GE.U32.AND P3, PT, R96, UR4, PT ;  /* 0x0000000460007c0c */ /* 0x000fe4000bf66070 */
[----:B------:R-:W-:Y:S02]  /*0ac0*/  ISETP.GE.AND.EX P1, PT, R27, UR5, PT, P1 ;  /* 0x000000051b007c0c */ /* 0x000fe4000bf26310 */
[----:B------:R-:W-:Y:S01]  /*0ad0*/  @!P4 IADD3 R16, PT, PT, R37, R55, RZ ;  /* 0x000000372510c210 */ /* 0x000fe20007ffe0ff */
[----:B----4-:R-:W4:Y:S01]  /*0ae0*/  @!P2 LDC.64 R46, c[0x0][0x390] ;  /* 0x0000e400ff2eab82 */ /* 0x010f220000000a00 */
[----:B---3--:R-:W-:Y:S02]  /*0af0*/  @!P4 LEA R40, P6, R36, R40, 0x1 ;  /* 0x000000282428c211 */ /* 0x008fe400078c08ff */
[----:B------:R-:W-:Y:S02]  /*0b00*/  MOV R77, RZ ;  /* 0x000000ff004d7202 */ /* 0x000fe40000000f00 */
[----:B------:R-:W-:-:S02]  /*0b10*/  ISETP.GE.AND.EX P3, PT, R9, UR5, PT, P3 ;  /* 0x0000000509007c0c */ /* 0x000fc4000bf66330 */
[----:B------:R-:W-:Y:S01]  /*0b20*/  @!P4 LEA.HI.X R41, R36, R41, R16, 0x1, P6 ;  /* 0x000000292429c211 */ /* 0x000fe200030f0c10 */
[----:B0-----:R-:W-:Y:S01]  /*0b30*/  @!P5 IMAD R16, R23, R42, RZ ;  /* 0x0000002a1710d224 */ /* 0x001fe200078e02ff */
[----:B------:R-:W-:Y:S02]  /*0b40*/  @!P5 MOV R50, R102 ;  /* 0x000000660032d202 */ /* 0x000fe40000000f00 */
[----:B------:R-:W-:Y:S01]  /*0b50*/  @!P5 MOV R51, R101 ;  /* 0x000000650033d202 */ /* 0x000fe20000000f00 */
[----:B------:R0:W3:Y:S01]  /*0b60*/  @!P4 LDG.E R77, desc[UR6][R40.64] ;  /* 0x00000006284dc981 */ /* 0x0000e2000c1e1900 */
[----:B------:R-:W-:Y:S01]  /*0b70*/  ISETP.GE.U32.AND P4, PT, R78, UR4, PT ;  /* 0x000000044e007c0c */ /* 0x000fe2000bf86070 */
[C---:B------:R-:W-:Y:S02]  /*0b80*/  @!P5 IMAD R53, R84.reuse, R43, R16 ;  /* 0x0000002b5435d224 */ /* 0x040fe400078e0210 */
[----:B------:R-:W-:Y:S02]  /*0b90*/  @!P5 IMAD.WIDE.U32 R50, R84, R42, R50 ;  /* 0x0000002a5432d225 */ /* 0x000fe400078e0032 */
[----:B------:R-:W4:Y:S01]  /*0ba0*/  @!P1 LDC.64 R42, c[0x0][0x3e0] ;  /* 0x0000f800ff2a9b82 */ /* 0x000f220000000a00 */
[----:B------:R-:W-:Y:S01]  /*0bb0*/  ISETP.GE.AND.EX P4, PT, R29, UR5, PT, P4 ;  /* 0x000000051d007c0c */ /* 0x000fe2000bf86340 */
[----:B-1----:R-:W-:Y:S01]  /*0bc0*/  @!P2 IMAD R16, R25, R38, RZ ;  /* 0x000000261910a224 */ /* 0x002fe200078e02ff */
[----:B0-----:R-:W-:-:S02]  /*0bd0*/  @!P2 MOV R40, R102 ;  /* 0x000000660028a202 */ /* 0x001fc40000000f00 */
[----:B------:R-:W-:-:S03]  /*0be0*/  @!P2 MOV R41, R101 ;  /* 0x000000650029a202 */ /* 0x000fc60000000f00 */
[----:B------:R-:W0:Y:S01]  /*0bf0*/  @!P3 LDC.64 R36, c[0x0][0x3e0] ;  /* 0x0000f800ff24bb82 */ /* 0x000e220000000a00 */
[C---:B------:R-:W-:Y:S01]  /*0c00*/  @!P2 IMAD R55, R82.reuse, R39, R16 ;  /* 0x000000275237a224 */ /* 0x040fe200078e0210 */
[----:B------:R-:W-:Y:S01]  /*0c10*/  @!P5 IADD3 R16, PT, PT, R51, R53, RZ ;  /* 0x000000353310d210 */ /* 0x000fe20007ffe0ff */
[----:B------:R-:W-:Y:S01]  /*0c20*/  @!P2 IMAD.WIDE.U32 R38, R82, R38, R40 ;  /* 0x000000265226a225 */ /* 0x000fe200078e0028 */
[C---:B------:R-:W-:Y:S02]  /*0c30*/  @!P5 LEA R48, P6, R50.reuse, R44, 0x1 ;  /* 0x0000002c3230d211 */ /* 0x040fe400078c08ff */
[----:B------:R-:W-:Y:S02]  /*0c40*/  MOV R79, RZ ;  /* 0x000000ff004f7202 */ /* 0x000fe40000000f00 */
[----:B------:R-:W1:Y:S01]  /*0c50*/  @!P1 LDC.64 R40, c[0x0][0x390] ;  /* 0x0000e400ff289b82 */ /* 0x000e620000000a00 */
[----:B------:R-:W-:Y:S02]  /*0c60*/  @!P5 LEA.HI.X R49, R50, R45, R16, 0x1, P6 ;  /* 0x0000002d3231d211 */ /* 0x000fe400030f0c10 */
[----:B------:R-:W-:-:S02]  /*0c70*/  @!P2 IADD3 R16, PT, PT, R39, R55, RZ ;  /* 0x000000372710a210 */ /* 0x000fc40007ffe0ff */
[----:B----4-:R-:W-:Y:S01]  /*0c80*/  @!P2 LEA R50, P6, R38, R46, 0x1 ;  /* 0x0000002e2632a211 */ /* 0x010fe200078c08ff */
[----:B------:R4:W3:Y:S02]  /*0c90*/  @!P5 LDG.E R79, desc[UR6][R48.64] ;  /* 0x00000006304fd981 */ /* 0x0008e4000c1e1900 */
[----:B------:R-:W1:Y:S01]  /*0ca0*/  @!P4 LDC.64 R44, c[0x0][0x3e0] ;  /* 0x0000f800ff2ccb82 */ /* 0x000e620000000a00 */
[----:B------:R-:W-:Y:S02]  /*0cb0*/  ISETP.GE.U32.AND P5, PT, R76, UR4, PT ;  /* 0x000000044c007c0c */ /* 0x000fe4000bfa6070 */
[----:B------:R-:W-:Y:S02]  /*0cc0*/  @!P2 LEA.HI.X R51, R38, R47, R16, 0x1, P6 ;  /* 0x0000002f2633a211 */ /* 0x000fe400030f0c10 */
[----:B------:R-:W-:-:S03]  /*0cd0*/  ISETP.GE.AND.EX P5, PT, R31, UR5, PT, P5 ;  /* 0x000000051f007c0c */ /* 0x000fc6000bfa6350 */
[----:B------:R-:W1:Y:S01]  /*0ce0*/  @!P3 LDC.64 R46, c[0x0][0x390] ;  /* 0x0000e400ff2ebb82 */ /* 0x000e620000000a00 */
[----:B----4-:R-:W-:Y:S01]  /*0cf0*/  @!P1 MOV R48, R102 ;  /* 0x0000006600309202 */ /* 0x010fe20000000f00 */
[----:B------:R-:W-:Y:S01]  /*0d00*/  @!P1 IMAD R18, R27, R42, RZ ;  /* 0x0000002a1b129224 */ /* 0x000fe200078e02ff */
[----:B------:R-:W-:Y:S02]  /*0d10*/  @!P1 MOV R49, R101 ;  /* 0x0000006500319202 */ /* 0x000fe40000000f00 */
[----:B------:R-:W-:Y:S01]  /*0d20*/  MOV R81, RZ ;  /* 0x000000ff00517202 */ /* 0x000fe20000000f00 */
[----:B0-----:R-:W-:Y:S02]  /*0d30*/  @!P3 IMAD R16, R9, R36, RZ ;  /* 0x000000240910b224 */ /* 0x001fe400078e02ff */
[C---:B------:R-:W-:Y:S02]  /*0d40*/  @!P1 IMAD R55, R80.reuse, R43, R18 ;  /* 0x0000002b50379224 */ /* 0x040fe400078e0212 */
[----:B------:R-:W-:Y:S01]  /*0d50*/  @!P1 IMAD.WIDE.U32 R48, R80, R42, R48 ;  /* 0x0000002a50309225 */ /* 0x000fe200078e0030 */
[----:B------:R0:W4:Y:S01]  /*0d60*/  @!P2 LDG.E R81, desc[UR6][R50.64] ;  /* 0x000000063251a981 */ /* 0x000122000c1e1900 */
[----:B------:R-:W-:Y:S01]  /*0d70*/  ISETP.GE.U32.AND P2, PT, R74, UR4, PT ;  /* 0x000000044a007c0c */ /* 0x000fe2000bf46070 */
[----:B------:R-:W0:Y:S01]  /*0d80*/  @!P4 LDC.64 R42, c[0x0][0x390] ;  /* 0x0000e400ff2acb82 */ /* 0x000e220000000a00 */
[----:B------:R-:W-:Y:S01]  /*0d90*/  @!P3 IMAD R53, R96, R37, R16 ;  /* 0x000000256035b224 */ /* 0x000fe200078e0210 */
[----:B------:R-:W-:-:S02]  /*0da0*/  @!P1 IADD3 R16, PT, PT, R49, R55, RZ ;  /* 0x0000003731109210 */ /* 0x000fc40007ffe0ff */
[C---:B-1----:R-:W-:Y:S02]  /*0db0*/  @!P1 LEA R40, P6, R48.reuse, R40, 0x1 ;  /* 0x0000002830289211 */ /* 0x042fe400078c08ff */
[----:B------:R-:W-:Y:S02]  /*0dc0*/  ISETP.GE.AND.EX P2, PT, R33, UR5, PT, P2 ;  /* 0x0000000521007c0c */ /* 0x000fe4000bf46320 */
[----:B------:R-:W1:Y:S01]  /*0dd0*/  @!P5 LDC.64 R38, c[0x0][0x3e0] ;  /* 0x0000f800ff26db82 */ /* 0x000e620000000a00 */
[----:B0-----:R-:W-:Y:S02]  /*0de0*/  @!P3 MOV R50, R102 ;  /* 0x000000660032b202 */ /* 0x001fe40000000f00 */
[----:B------:R-:W-:Y:S02]  /*0df0*/  @!P3 MOV R51, R101 ;  /* 0x000000650033b202 */ /* 0x000fe40000000f00 */
[----:B------:R-:W-:Y:S01]  /*0e00*/  @!P1 LEA.HI.X R41, R48, R41, R16, 0x1, P6 ;  /* 0x0000002930299211 */ /* 0x000fe200030f0c10 */
[----:B------:R-:W-:Y:S01]  /*0e10*/  @!P4 IMAD R18, R29, R44, RZ ;  /* 0x0000002c1d12c224 */ /* 0x000fe200078e02ff */
[----:B------:R-:W-:Y:S01]  /*0e20*/  @!P4 MOV R48, R102 ;  /* 0x000000660030c202 */ /* 0x000fe20000000f00 */
[----:B------:R-:W-:Y:S01]  /*0e30*/  @!P3 IMAD.WIDE.U32 R36, R96, R36, R50 ;  /* 0x000000246024b225 */ /* 0x000fe200078e0032 */
[----:B------:R-:W-:-:S03]  /*0e40*/  @!P4 MOV R49, R101 ;  /* 0x000000650031c202 */ /* 0x000fc60000000f00 */
[C---:B------:R-:W-:Y:S01]  /*0e50*/  @!P4 IMAD R51, R78.reuse, R45, R18 ;  /* 0x0000002d4e33c224 */ /* 0x040fe200078e0212 */
[----:B------:R-:W-:Y:S01]  /*0e60*/  @!P3 IADD3 R16, PT, PT, R37, R53, RZ ;  /* 0x000000352510b210 */ /* 0x000fe20007ffe0ff */
[----:B------:R-:W-:Y:S01]  /*0e70*/  @!P4 IMAD.WIDE.U32 R48, R78, R44, R48 ;  /* 0x0000002c4e30c225 */ /* 0x000fe200078e0030 */
[C---:B------:R-:W-:Y:S01]  /*0e80*/  @!P3 LEA R46, P6, R36.reuse, R46, 0x1 ;  /* 0x0000002e242eb211 */ /* 0x040fe200078c08ff */
[----:B------:R-:W0:Y:S03]  /*0e90*/  @!P5 LDC.64 R44, c[0x0][0x390] ;  /* 0x0000e400ff2cdb82 */ /* 0x000e260000000a00 */
[----:B------:R-:W-:Y:S02]  /*0ea0*/  @!P3 LEA.HI.X R47, R36, R47, R16, 0x1, P6 ;  /* 0x0000002f242fb211 */ /* 0x000fe400030f0c10 */
[----:B------:R-:W-:-:S03]  /*0eb0*/  MOV R83, RZ ;  /* 0x000000ff00537202 */ /* 0x000fc60000000f00 */
[----:B------:R-:W0:Y:S01]  /*0ec0*/  @!P2 LDC.64 R36, c[0x0][0x3e0] ;  /* 0x0000f800ff24ab82 */ /* 0x000e220000000a00 */
[----:B------:R-:W-:Y:S01]  /*0ed0*/  @!P4 IADD3 R16, PT, PT, R49, R51, RZ ;  /* 0x000000333110c210 */ /* 0x000fe20007ffe0ff */
[----:B-1----:R-:W-:Y:S01]  /*0ee0*/  @!P5 IMAD R18, R31, R38, RZ ;  /* 0x000000261f12d224 */ /* 0x002fe200078e02ff */
[----:B------:R-:W-:Y:S01]  /*0ef0*/  @!P4 LEA R42, P6, R48, R42, 0x1 ;  /* 0x0000002a302ac211 */ /* 0x000fe200078c08ff */
[----:B------:R1:W4:Y:S01]  /*0f00*/  @!P1 LDG.E R83, desc[UR6][R40.64] ;  /* 0x0000000628539981 */ /* 0x000322000c1e1900 */
[----:B------:R-:W-:Y:S02]  /*0f10*/  ISETP.GE.U32.AND P1, PT, R72, UR4, PT ;  /* 0x0000000448007c0c */ /* 0x000fe4000bf26070 */
[----:B------:R-:W-:Y:S01]  /*0f20*/  MOV R85, RZ ;  /* 0x000000ff00557202 */ /* 0x000fe20000000f00 */
[----:B------:R-:W2:Y:S01]  /*0f30*/  @!P2 LDC.64 R50, c[0x0][0x390] ;  /* 0x0000e400ff32ab82 */ /* 0x000ea20000000a00 */
[----:B------:R-:W-:Y:S01]  /*0f40*/  @!P4 LEA.HI.X R43, R48, R43, R16, 0x1, P6 ;  /* 0x0000002b302bc211 */ /* 0x000fe200030f0c10 */
[----:B------:R-:W-:Y:S01]  /*0f50*/  @!P5 IMAD R49, R76, R39, R18 ;  /* 0x000000274c31d224 */ /* 0x000fe200078e0212 */
[----:B-1----:R-:W-:-:S03]  /*0f60*/  @!P5 MOV R40, R102 ;  /* 0x000000660028d202 */ /* 0x002fc60000000f00 */
[----:B------:R-:W4:Y:S01]  /*0f70*/  @!P4 LDG.E R85, desc[UR6][R42.64] ;  /* 0x000000062a55c981 */ /* 0x000f22000c1e1900 */
[----:B------:R-:W-:Y:S02]  /*0f80*/  @!P5 MOV R41, R101 ;  /* 0x000000650029d202 */ /* 0x000fe40000000f00 */
[----:B------:R-:W-:Y:S02]  /*0f90*/  ISETP.GE.U32.AND P6, PT, R10, UR4, PT ;  /* 0x000000040a007c0c */ /* 0x000fe4000bfc6070 */
[----:B------:R-:W-:Y:S01]  /*0fa0*/  ISETP.GE.AND.EX P1, PT, R35, UR5, PT, P1 ;  /* 0x0000000523007c0c */ /* 0x000fe2000bf26310 */
[----:B------:R-:W-:Y:S01]  /*0fb0*/  @!P5 IMAD.WIDE.U32 R38, R76, R38, R40 ;  /* 0x000000264c26d225 */ /* 0x000fe200078e0028 */
[----:B------:R-:W-:Y:S02]  /*0fc0*/  MOV R67, RZ ;  /* 0x000000ff00437202 */ /* 0x000fe40000000f00 */
[----:B------:R-:W-:Y:S02]  /*0fd0*/  ISETP.GE.AND.EX P4, PT, R61, UR5, PT, P6 ;  /* 0x000000053d007c0c */ /* 0x000fe4000bf86360 */
[----:B------:R-:W-:-:S02]  /*0fe0*/  @!P5 IADD3 R16, PT, PT, R39, R49, RZ ;  /* 0x000000312710d210 */ /* 0x000fc40007ffe0ff */
[C---:B0-----:R-:W-:Y:S01]  /*0ff0*/  @!P5 LEA R40, P6, R38.reuse, R44, 0x1 ;  /* 0x0000002c2628d211 */ /* 0x041fe200078c08ff */
[----:B------:R0:W3:Y:S01]  /*1000*/  @!P3 LDG.E R67, desc[UR6][R46.64] ;  /* 0x000000062e43b981 */ /* 0x0000e2000c1e1900 */
[----:B------:R-:W-:Y:S01]  /*1010*/  @!P2 IMAD R18, R33, R36, RZ ;  /* 0x000000242112a224 */ /* 0x000fe200078e02ff */
[----:B------:R-:W-:Y:S02]  /*1020*/  @!P2 MOV R39, R101 ;  /* 0x000000650027a202 */ /* 0x000fe40000000f00 */
[----:B------:R-:W-:Y:S01]  /*1030*/  @!P5 LEA.HI.X R41, R38, R45, R16, 0x1, P6 ;  /* 0x0000002d2629d211 */ /* 0x000fe200030f0c10 */
[----:B------:R-:W1:Y:S01]  /*1040*/  @!P1 LDC.64 R48, c[0x0][0x3e0] ;  /* 0x0000f800ff309b82 */ /* 0x000e620000000a00 */
[----:B------:R-:W-:Y:S01]  /*1050*/  @!P2 MOV R38, R102 ;  /* 0x000000660026a202 */ /* 0x000fe20000000f00 */
[----:B------:R-:W-:Y:S01]  /*1060*/  @!P2 IMAD R45, R74, R37, R18 ;  /* 0x000000254a2da224 */ /* 0x000fe200078e0212 */
[----:B------:R-:W-:-:S03]  /*1070*/  MOV R87, RZ ;  /* 0x000000ff00577202 */ /* 0x000fc60000000f00 */
[----:B------:R-:W-:Y:S02]  /*1080*/  @!P2 IMAD.WIDE.U32 R36, R74, R36, R38 ;  /* 0x000000244a24a225 */ /* 0x000fe400078e0026 */
[----:B0-----:R-:W0:Y:S01]  /*1090*/  @!P4 LDC.64 R46, c[0x0][0x3e0] ;  /* 0x0000f800ff2ecb82 */ /* 0x001e220000000a00 */
[----:B------:R1:W4:Y:S01]  /*10a0*/  @!P5 LDG.E R87, desc[UR6][R40.64] ;  /* 0x000000062857d981 */ /* 0x000322000c1e1900 */
[----:B------:R-:W-:Y:S02]  /*10b0*/  ISETP.GE.U32.AND P5, PT, R11, UR4, PT ;  /* 0x000000040b007c0c */ /* 0x000fe4000bfa6070 */
[----:B------:R-:W-:Y:S02]  /*10c0*/  @!P2 IADD3 R16, PT, PT, R37, R45, RZ ;  /* 0x0000002d2510a210 */ /* 0x000fe40007ffe0ff */
[----:B--2---:R-:W-:Y:S02]  /*10d0*/  @!P2 LEA R50, P6, R36, R50, 0x1 ;  /* 0x000000322432a211 */ /* 0x004fe400078c08ff */
[----:B------:R-:W2:Y:S01]  /*10e0*/  @!P1 LDC.64 R44, c[0x0][0x390] ;  /* 0x0000e400ff2c9b82 */ /* 0x000ea20000000a00 */
[----:B------:R-:W-:-:S02]  /*10f0*/  ISETP.GE.AND.EX P5, PT, R63, UR5, PT, P5 ;  /* 0x000000053f007c0c */ /* 0x000fc4000bfa6350 */
[----:B------:R-:W-:Y:S02]  /*1100*/  @!P2 LEA.HI.X R51, R36, R51, R16, 0x1, P6 ;  /* 0x000000332433a211 */ /* 0x000fe400030f0c10 */
[----:B------:R-:W-:-:S03]  /*1110*/  ISETP.GE.U32.AND P6, PT, R12, UR4, PT ;  /* 0x000000040c007c0c */ /* 0x000fc6000bfc6070 */
[----:B------:R-:W2:Y:S01]  /*1120*/  @!P4 LDC.64 R38, c[0x0][0x390] ;  /* 0x0000e400ff26cb82 */ /* 0x000ea20000000a00 */
[----:B------:R-:W-:Y:S01]  /*1130*/  ISETP.GE.AND.EX P6, PT, R65, UR5, PT, P6 ;  /* 0x0000000541007c0c */ /* 0x000fe2000bfc6360 */
[----:B-1----:R-:W-:Y:S01]  /*1140*/  @!P1 IMAD R16, R35, R48, RZ ;  /* 0x0000003023109224 */ /* 0x002fe200078e02ff */
[----:B------:R-:W-:Y:S02]  /*1150*/  @!P1 MOV R42, R102 ;  /* 0x00000066002a9202 */ /* 0x000fe40000000f00 */
[----:B------:R-:W-:-:S03]  /*1160*/  @!P1 MOV R43, R101 ;  /* 0x00000065002b9202 */ /* 0x000fc60000000f00 */
[----:B------:R-:W1:Y:S01]  /*1170*/  @!P5 LDC.64 R40, c[0x0][0x3e0] ;  /* 0x0000f800ff28db82 */ /* 0x000e620000000a00 */
[----:B------:R-:W-:Y:S01]  /*1180*/  MOV R89, RZ ;  /* 0x000000ff00597202 */ /* 0x000fe20000000f00 */
[C---:B------:R-:W-:Y:S02]  /*1190*/  @!P1 IMAD R53, R72.reuse, R49, R16 ;  /* 0x0000003148359224 */ /* 0x040fe400078e0210 */
[----:B0-----:R-:W-:Y:S02]  /*11a0*/  @!P4 IMAD R16, R61, R46, RZ ;  /* 0x0000002e3d10c224 */ /* 0x001fe400078e02ff */
[----:B------:R-:W-:Y:S01]  /*11b0*/  @!P1 IMAD.WIDE.U32 R48, R72, R48, R42 ;  /* 0x0000003048309225 */ /* 0x000fe200078e002a */
[----:B------:R0:W4:Y:S01]  /*11c0*/  @!P2 LDG.E R89, desc[UR6][R50.64] ;  /* 0x000000063259a981 */ /* 0x000122000c1e1900 */
[----:B------:R-:W1:Y:S02]  /*11d0*/  @!P6 LDC.64 R36, c[0x0][0x3e0] ;  /* 0x0000f800ff24eb82 */ /* 0x000e640000000a00 */
[----:B------:R-:W-:Y:S01]  /*11e0*/  @!P4 IMAD R55, R10, R47, R16 ;  /* 0x0000002f0a37c224 */ /* 0x000fe200078e0210 */
[----:B------:R-:W-:-:S02]  /*11f0*/  @!P1 IADD3 R16, PT, PT, R49, R53, RZ ;  /* 0x0000003531109210 */ /* 0x000fc40007ffe0ff */
[----:B--2---:R-:W-:-:S03]  /*1200*/  @!P1 LEA R44, P2, R48, R44, 0x1 ;  /* 0x0000002c302c9211 */ /* 0x004fc600078408ff */
[----:B------:R-:W2:Y:S01]  /*1210*/  @!P5 LDC.64 R42, c[0x0][0x390] ;  /* 0x0000e400ff2adb82 */ /* 0x000ea20000000a00 */
[----:B0-----:R-:W-:Y:S02]  /*1220*/  @!P4 MOV R50, R102 ;  /* 0x000000660032c202 */ /* 0x001fe40000000f00 */
[----:B------:R-:W-:Y:S02]  /*1230*/  @!P4 MOV R51, R101 ;  /* 0x000000650033c202 */ /* 0x000fe40000000f00 */
[----:B------:R-:W-:Y:S01]  /*1240*/  @!P1 LEA.HI.X R45, R48, R45, R16, 0x1, P2 ;  /* 0x0000002d302d9211 */ /* 0x000fe200010f0c10 */
[----:B------:R-:W-:Y:S02]  /*1250*/  @!P4 IMAD.WIDE.U32 R46, R10, R46, R50 ;  /* 0x0000002e0a2ec225 */ /* 0x000fe400078e0032 */
[----:B------:R-:W0:Y:S01]  /*1260*/  @!P6 LDC.64 R48, c[0x0][0x390] ;  /* 0x0000e400ff30eb82 */ /* 0x000e220000000a00 */
[----:B------:R-:W-:Y:S02]  /*1270*/  MOV R91, RZ ;  /* 0x000000ff005b7202 */ /* 0x000fe40000000f00 */
[----:B------:R-:W-:-:S02]  /*1280*/  @!P4 IADD3 R16, PT, PT, R47, R55, RZ ;  /* 0x000000372f10c210 */ /* 0x000fc40007ffe0ff */
[C---:B------:R-:W-:Y:S02]  /*1290*/  @!P4 LEA R38, P2, R46.reuse, R38, 0x1 ;  /* 0x000000262e26c211 */ /* 0x040fe400078408ff */
[----:B------:R1:W4:Y:S01]  /*12a0*/  @!P1 LDG.E R91, desc[UR6][R44.64] ;  /* 0x000000062c5b9981 */ /* 0x000322000c1e1900 */
[----:B------:R-:W-:Y:S01]  /*12b0*/  MOV R93, RZ ;  /* 0x000000ff005d7202 */ /* 0x000fe20000000f00 */
[----:B-1----:R-:W-:Y:S01]  /*12c0*/  @!P5 IMAD R18, R63, R40, RZ ;  /* 0x000000283f12d224 */ /* 0x002fe200078e02ff */
[----:B------:R-:W-:Y:S01]  /*12d0*/  @!P4 LEA.HI.X R39, R46, R39, R16, 0x1, P2 ;  /* 0x000000272e27c211 */ /* 0x000fe200010f0c10 */
[----:B------:R-:W-:Y:S02]  /*12e0*/  @!P6 IMAD R16, R65, R36, RZ ;  /* 0x000000244110e224 */ /* 0x000fe400078e02ff */
[----:B------:R-:W-:Y:S02]  /*12f0*/  @!P5 IMAD R47, R11, R41, R18 ;  /* 0x000000290b2fd224 */ /* 0x000fe400078e0212 */
[----:B------:R1:W4:Y:S01]  /*1300*/  @!P4 LDG.E R93, desc[UR6][R38.64] ;  /* 0x00000006265dc981 */ /* 0x000322000c1e1900 */
[----:B------:R-:W-:-:S02]  /*1310*/  @!P5 MOV R44, R102 ;  /* 0x00000066002cd202 */ /* 0x000fc40000000f00 */
[----:B------:R-:W-:Y:S01]  /*1320*/  @!P5 MOV R45, R101 ;  /* 0x00000065002dd202 */ /* 0x000fe20000000f00 */
[----:B------:R-:W-:Y:S02]  /*1330*/  @!P6 IMAD R51, R12, R37, R16 ;  /* 0x000000250c33e224 */ /* 0x000fe400078e0210 */
[----:B------:R-:W-:Y:S01]  /*1340*/  @!P5 IMAD.WIDE.U32 R40, R11, R40, R44 ;  /* 0x000000280b28d225 */ /* 0x000fe200078e002c */
[----:B-1----:R-:W-:Y:S02]  /*1350*/  @!P6 MOV R38, R102 ;  /* 0x000000660026e202 */ /* 0x002fe40000000f00 */
[----:B------:R-:W-:Y:S02]  /*1360*/  @!P6 MOV R39, R101 ;  /* 0x000000650027e202 */ /* 0x000fe40000000f00 */
[----:B------:R-:W-:Y:S02]  /*1370*/  @!P5 IADD3 R16, PT, PT, R41, R47, RZ ;  /* 0x0000002f2910d210 */ /* 0x000fe40007ffe0ff */
[----:B--2---:R-:W-:Y:S01]  /*1380*/  @!P5 LEA R42, P1, R40, R42, 0x1 ;  /* 0x0000002a282ad211 */ /* 0x004fe200078208ff */
[----:B------:R-:W-:Y:S01]  /*1390*/  @!P6 IMAD.WIDE.U32 R36, R12, R36, R38 ;  /* 0x000000240c24e225 */ /* 0x000fe200078e0026 */
[----:B------:R-:W-:-:S02]  /*13a0*/  MOV R95, RZ ;  /* 0x000000ff005f7202 */ /* 0x000fc40000000f00 */
[----:B------:R-:W-:Y:S02]  /*13b0*/  @!P5 LEA.HI.X R43, R40, R43, R16, 0x1, P1 ;  /* 0x0000002b282bd211 */ /* 0x000fe400008f0c10 */
[----:B------:R-:W-:Y:S02]  /*13c0*/  @!P6 IADD3 R16, PT, PT, R37, R51, RZ ;  /* 0x000000332510e210 */ /* 0x000fe40007ffe0ff */
[C---:B0-----:R-:W-:Y:S01]  /*13d0*/  @!P6 LEA R48, P1, R36.reuse, R48, 0x1 ;  /* 0x000000302430e211 */ /* 0x041fe200078208ff */
[----:B------:R-:W2:Y:S01]  /*13e0*/  @!P5 LDG.E R95, desc[UR6][R42.64] ;  /* 0x000000062a5fd981 */ /* 0x000ea2000c1e1900 */
[----:B------:R-:W-:Y:S02]  /*13f0*/  MOV R97, RZ ;  /* 0x000000ff00617202 */ /* 0x000fe40000000f00 */
[----:B------:R-:W-:-:S05]  /*1400*/  @!P6 LEA.HI.X R49, R36, R49, R16, 0x1, P1 ;  /* 0x000000312431e211 */ /* 0x000fca00008f0c10 */
[----:B------:R-:W2:Y:S01]  /*1410*/  @!P6 LDG.E R97, desc[UR6][R48.64] ;  /* 0x000000063061e981 */ /* 0x000ea2000c1e1900 */
[--C-:B------:R-:W-:Y:S02]  /*1420*/  HADD2.F32 R18, -RZ, R69.reuse.H0_H0 ;  /* 0x20000045ff127230 */ /* 0x100fe40000004100 */
[----:B------:R-:W-:-:S05]  /*1430*/  HADD2.F32 R69, -RZ, R69.H1_H1 ;  /* 0x30000045ff457230 */ /* 0x000fca0000004100 */
[C---:B------:R-:W-:Y:S01]  /*1440*/  FADD.FTZ R39, R18.reuse, R69 ;  /* 0x0000004512277221 */ /* 0x040fe20000010000 */
[----:B------:R-:W-:Y:S01]  /*1450*/  FMUL.FTZ R41, R69, R69 ;  /* 0x0000004545297220 */ /* 0x000fe20000410000 */
[--C-:B-----5:R-:W-:Y:S02]  /*1460*/  HADD2.F32 R20, -RZ, R71.reuse.H0_H0 ;  /* 0x20000047ff147230 */ /* 0x120fe40000004100 */
[----:B------:R-:W-:Y:S02]  /*1470*/  HADD2.F32 R71, -RZ, R71.H1_H1 ;  /* 0x30000047ff477230 */ /* 0x000fe40000004100 */
[----:B------:R-:W-:-:S03]  /*1480*/  FFMA.FTZ R24, R18, R18, R41 ;  /* 0x0000001212187223 */ /* 0x000fc60000010029 */
[----:B------:R-:W-:Y:S01]  /*1490*/  FADD.FTZ R26, R20, R71 ;  /* 0x00000047141a7221 */ /* 0x000fe20000010000 */
[----:B------:R-:W-:-:S04]  /*14a0*/  FMUL.FTZ R41, R71, R71 ;  /* 0x0000004747297220 */ /* 0x000fc80000410000 */
[----:B------:R-:W-:Y:S01]  /*14b0*/  FFMA.FTZ R28, R20, R20, R41 ;  /* 0x00000014141c7223 */ /* 0x000fe20000010029 */
[----:B------:R-:W-:Y:S01]  /*14c0*/  ISETP.GT.AND P1, PT, R4, 0x1e, PT ;  /* 0x0000001e0400780c */ /* 0x000fe20003f24270 */
[--C-:B---3--:R-:W-:Y:S02]  /*14d0*/  HADD2.F32 R16, -RZ, R67.reuse.H0_H0 ;  /* 0x20000043ff107230 */ /* 0x108fe40000004100 */
[----:B------:R-:W-:-:S05]  /*14e0*/  HADD2.F32 R67, -RZ, R67.H1_H1 ;  /* 0x30000043ff437230 */ /* 0x000fca0000004100 */
[----:B------:R-:W-:Y:S01]  /*14f0*/  FADD.FTZ R22, R16, R67 ;  /* 0x0000004310167221 */ /* 0x000fe20000010000 */
[----:B------:R-:W-:-:S03]  /*1500*/  FMUL.FTZ R37, R67, R67 ;  /* 0x0000004343257220 */ /* 0x000fc60000410000 */
[----:B------:R-:W-:Y:S01]  /*1510*/  FADD.FTZ R22, RZ, R22 ;  /* 0x00000016ff167221 */ /* 0x000fe20000010000 */
[----:B------:R-:W-:-:S03]  /*1520*/  FFMA.FTZ R37, R16, R16, R37 ;  /* 0x0000001010257223 */ /* 0x000fc60000010025 */
[----:B------:R-:W-:Y:S01]  /*1530*/  FADD.FTZ R39, R22, R39 ;  /* 0x0000002716277221 */ /* 0x000fe20000010000 */
[--C-:B------:R-:W-:Y:S02]  /*1540*/  HADD2.F32 R22, -RZ, R73.reuse.H0_H0 ;  /* 0x20000049ff167230 */ /* 0x100fe40000004100 */
[----:B------:R-:W-:Y:S01]  /*1550*/  FADD.FTZ R37, RZ, R37 ;  /* 0x00000025ff257221 */ /* 0x000fe20000010000 */
[----:B------:R-:W-:Y:S02]  /*1560*/  HADD2.F32 R73, -RZ, R73.H1_H1 ;  /* 0x30000049ff497230 */ /* 0x000fe40000004100 */
[----:B------:R-:W-:Y:S01]  /*1570*/  FADD.FTZ R26, R39, R26 ;  /* 0x0000001a271a7221 */ /* 0x000fe20000010000 */
[----:B------:R-:W-:Y:S01]  /*1580*/  FADD.FTZ R37, R37, R24 ;  /* 0x0000001825257221 */ /* 0x000fe20000010000 */
[--C-:B------:R-:W-:Y:S02]  /*1590*/  HADD2.F32 R24, -RZ, R75.reuse.H0_H0 ;  /* 0x2000004bff187230 */ /* 0x100fe40000004100 */
[----:B------:R-:W-:Y:S01]  /*15a0*/  FADD.FTZ R39, R22, R73 ;  /* 0x0000004916277221 */ /* 0x000fe20000010000 */
[----:B------:R-:W-:-:S02]  /*15b0*/  HADD2.F32 R75, -RZ, R75.H1_H1 ;  /* 0x3000004bff4b7230 */ /* 0x000fc40000004100 */
[----:B------:R-:W-:Y:S01]  /*15c0*/  FMUL.FTZ R41, R73, R73 ;  /* 0x0000004949297220 */ /* 0x000fe20000410000 */
[----:B------:R-:W-:Y:S01]  /*15d0*/  FADD.FTZ R28, R37, R28 ;  /* 0x0000001c251c7221 */ /* 0x000fe20000010000 */
[----:B------:R-:W-:Y:S01]  /*15e0*/  FADD.FTZ R39, R26, R39 ;  /* 0x000000271a277221 */ /* 0x000fe20000010000 */
[--C-:B------:R-:W-:Y:S02]  /*15f0*/  HADD2.F32 R26, -RZ, R77.reuse.H0_H0 ;  /* 0x2000004dff1a7230 */ /* 0x100fe40000004100 */
[----:B------:R-:W-:Y:S01]  /*1600*/  FFMA.FTZ R41, R22, R22, R41 ;  /* 0x0000001616297223 */ /* 0x000fe20000010029 */
[----:B------:R-:W-:Y:S02]  /*1610*/  HADD2.F32 R77, -RZ, R77.H1_H1 ;  /* 0x3000004dff4d7230 */ /* 0x000fe40000004100 */
[----:B------:R-:W-:Y:S01]  /*1620*/  FMUL.FTZ R37, R75, R75 ;  /* 0x0000004b4b257220 */ /* 0x000fe20000410000 */
[----:B------:R-:W-:Y:S01]  /*1630*/  FADD.FTZ R30, R24, R75 ;  /* 0x0000004b181e7221 */ /* 0x000fe20000010000 */
[----:B------:R-:W-:Y:S01]  /*1640*/  FADD.FTZ R41, R28, R41 ;  /* 0x000000291c297221 */ /* 0x000fe20000010000 */
[----:B------:R-:W-:-:S02]  /*1650*/  HADD2.F32 R28, -RZ, R79.H0_H0 ;  /* 0x2000004fff1c7230 */ /* 0x000fc40000004100 */
[----:B------:R-:W-:Y:S01]  /*1660*/  FFMA.FTZ R32, R24, R24, R37 ;  /* 0x0000001818207223 */ /* 0x000fe20000010025 */
[----:B------:R-:W-:Y:S01]  /*1670*/  FADD.FTZ R30, R39, R30 ;  /* 0x0000001e271e7221 */ /* 0x000fe20000010000 */
[----:B------:R-:W-:Y:S01]  /*1680*/  FADD.FTZ R37, R26, R77 ;  /* 0x0000004d1a257221 */ /* 0x000fe20000010000 */
[----:B------:R-:W-:Y:S02]  /*1690*/  HADD2.F32 R79, -RZ, R79.H1_H1 ;  /* 0x3000004fff4f7230 */ /* 0x000fe40000004100 */
[----:B------:R-:W-:Y:S01]  /*16a0*/  FMUL.FTZ R39, R77, R77 ;  /* 0x0000004d4d277220 */ /* 0x000fe20000410000 */
[----:B------:R-:W-:Y:S01]  /*16b0*/  FADD.FTZ R37, R30, R37 ;  /* 0x000000251e257221 */ /* 0x000fe20000010000 */
[--C-:B----4-:R-:W-:Y:S02]  /*16c0*/  HADD2.F32 R30, -RZ, R81.reuse.H0_H0 ;  /* 0x20000051ff1e7230 */ /* 0x110fe40000004100 */
[----:B------:R-:W-:Y:S01]  /*16d0*/  FADD.FTZ R34, R28, R79 ;  /* 0x0000004f1c227221 */ /* 0x000fe20000010000 */
[----:B------:R-:W-:-:S02]  /*16e0*/  HADD2.F32 R81, -RZ, R81.H1_H1 ;  /* 0x30000051ff517230 */ /* 0x000fc40000004100 */
[----:B------:R-:W-:Y:S01]  /*16f0*/  FADD.FTZ R32, R41, R32 ;  /* 0x0000002029207221 */ /* 0x000fe20000010000 */
[----:B------:R-:W-:Y:S01]  /*1700*/  FFMA.FTZ R39, R26, R26, R39 ;  /* 0x0000001a1a277223 */ /* 0x000fe20000010027 */
[----:B------:R-:W-:Y:S01]  /*1710*/  FMUL.FTZ R41, R79, R79 ;  /* 0x0000004f4f297220 */ /* 0x000fe20000410000 */
[----:B------:R-:W-:Y:S01]  /*1720*/  FADD.FTZ R34, R37, R34 ;  /* 0x0000002225227221 */ /* 0x000fe20000010000 */
[----:B------:R-:W-:Y:S01]  /*1730*/  FADD.FTZ R37, R30, R81 ;  /* 0x000000511e257221 */ /* 0x000fe20000010000 */
[----:B------:R-:W-:Y:S01]  /*1740*/  FADD.FTZ R39, R32, R39 ;  /* 0x0000002720277221 */ /* 0x000fe20000010000 */
[--C-:B------:R-:W-:Y:S02]  /*1750*/  HADD2.F32 R32, -RZ, R83.reuse.H0_H0 ;  /* 0x20000053ff207230 */ /* 0x100fe40000004100 */
[----:B------:R-:W-:Y:S01]  /*1760*/  FFMA.FTZ R36, R28, R28, R41 ;  /* 0x0000001c1c247223 */ /* 0x000fe20000010029 */
[----:B------:R-:W-:Y:S02]  /*1770*/  HADD2.F32 R83, -RZ, R83.H1_H1 ;  /* 0x30000053ff537230 */ /* 0x000fe40000004100 */
[----:B------:R-:W-:Y:S01]  /*1780*/  FMUL.FTZ R41, R81, R81 ;  /* 0x0000005151297220 */ /* 0x000fe20000410000 */
[----:B------:R-:W-:Y:S01]  /*1790*/  FADD.FTZ R37, R34, R37 ;  /* 0x0000002522257221 */ /* 0x000fe20000010000 */
[----:B------:R-:W-:-:S02]  /*17a0*/  HADD2.F32 R34, -RZ, R85.H0_H0 ;  /* 0x20000055ff227230 */ /* 0x000fc40000004100 */
[----:B------:R-:W-:Y:S01]  /*17b0*/  FADD.FTZ R36, R39, R36 ;  /* 0x0000002427247221 */ /* 0x000fe20000010000 */
[----:B------:R-:W-:Y:S01]  /*17c0*/  FFMA.FTZ R41, R30, R30, R41 ;  /* 0x0000001e1e297223 */ /* 0x000fe20000010029 */
[----:B------:R-:W-:Y:S02]  /*17d0*/  HADD2.F32 R85, -RZ, R85.H1_H1 ;  /* 0x30000055ff557230 */ /* 0x000fe40000004100 */
[----:B------:R-:W-:Y:S01]  /*17e0*/  FMUL.FTZ R39, R83, R83 ;  /* 0x0000005353277220 */ /* 0x000fe20000410000 */
[----:B------:R-:W-:Y:S01]  /*17f0*/  FADD.FTZ R38, R32, R83 ;  /* 0x0000005320267221 */ /* 0x000fe20000010000 */
[----:B------:R-:W-:Y:S01]  /*1800*/  FADD.FTZ R36, R36, R41 ;  /* 0x0000002924247221 */ /* 0x000fe20000010000 */
[--C-:B------:R-:W-:Y:S02]  /*1810*/  HADD2.F32 R60, -RZ, R87.reuse.H1_H1 ;  /* 0x30000057ff3c7230 */ /* 0x100fe40000004100 */
[----:B------:R-:W-:Y:S01]  /*1820*/  FFMA.FTZ R39, R32, R32, R39 ;  /* 0x0000002020277223 */ /* 0x000fe20000010027 */
[----:B------:R-:W-:Y:S01]  /*1830*/  FMUL.FTZ R41, R85, R85 ;  /* 0x0000005555297220 */ /* 0x000fe20000410000 */
[----:B------:R-:W-:Y:S01]  /*1840*/  FADD.FTZ R37, R37, R38 ;  /* 0x0000002625257221 */ /* 0x000fe20000010000 */
[----:B------:R-:W-:Y:S01]  /*1850*/  FADD.FTZ R38, R34, R85 ;  /* 0x0000005522267221 */ /* 0x000fe20000010000 */
[----:B------:R-:W-:-:S02]  /*1860*/  HADD2.F32 R87, -RZ, R87.H0_H0 ;  /* 0x20000057ff577230 */ /* 0x000fc40000004100 */
[----:B------:R-:W-:Y:S01]  /*1870*/  FADD.FTZ R36, R36, R39 ;  /* 0x0000002724247221 */ /* 0x000fe20000010000 */
[----:B------:R-:W-:Y:S01]  /*1880*/  FFMA.FTZ R41, R34, R34, R41 ;  /* 0x0000002222297223 */ /* 0x000fe20000010029 */
[----:B------:R-:W-:Y:S01]  /*1890*/  FMUL.FTZ R40, R60, R60 ;  /* 0x0000003c3c287220 */ /* 0x000fe20000410000 */
[--C-:B------:R-:W-:Y:S02]  /*18a0*/  HADD2.F32 R62, -RZ, R89.reuse.H1_H1 ;  /* 0x30000059ff3e7230 */ /* 0x100fe40000004100 */
[----:B------:R-:W-:Y:S01]  /*18b0*/  FADD.FTZ R37, R37, R38 ;  /* 0x0000002625257221 */ /* 0x000fe20000010000 */
[C---:B------:R-:W-:Y:S01]  /*18c0*/  FADD.FTZ R38, R87.reuse, R60 ;  /* 0x0000003c57267221 */ /* 0x040fe20000010000 */
[----:B------:R-:W-:Y:S01]  /*18d0*/  FADD.FTZ R36, R36, R41 ;  /* 0x0000002924247221 */ /* 0x000fe20000010000 */
[----:B------:R-:W-:Y:S01]  /*18e0*/  FFMA.FTZ R39, R87, R87, R40 ;  /* 0x0000005757277223 */ /* 0x000fe20000010028 */
[----:B------:R-:W-:Y:S02]  /*18f0*/  HADD2.F32 R89, -RZ, R89.H0_H0 ;  /* 0x20000059ff597230 */ /* 0x000fe40000004100 */
[----:B------:R-:W-:Y:S01]  /*1900*/  FMUL.FTZ R40, R62, R62 ;  /* 0x0000003e3e287220 */ /* 0x000fe20000410000 */
[----:B------:R-:W-:-:S02]  /*1910*/  HADD2.F32 R64, -RZ, R91.H1_H1 ;  /* 0x3000005bff407230 */ /* 0x000fc40000004100 */
[----:B------:R-:W-:Y:S01]  /*1920*/  FADD.FTZ R37, R37, R38 ;  /* 0x0000002625257221 */ /* 0x000fe20000010000 */
[----:B------:R-:W-:Y:S01]  /*1930*/  FADD.FTZ R36, R36, R39 ;  /* 0x0000002724247221 */ /* 0x000fe20000010000 */
[C---:B------:R-:W-:Y:S01]  /*1940*/  FADD.FTZ R38, R89.reuse, R62 ;  /* 0x0000003e59267221 */ /* 0x040fe20000010000 */
[----:B------:R-:W-:Y:S01]  /*1950*/  FFMA.FTZ R39, R89, R89, R40 ;  /* 0x0000005959277223 */ /* 0x000fe20000010028 */
[----:B------:R-:W-:Y:S02]  /*1960*/  HADD2.F32 R91, -RZ, R91.H0_H0 ;  /* 0x2000005bff5b7230 */ /* 0x000fe40000004100 */
[----:B------:R-:W-:Y:S01]  /*1970*/  FMUL.FTZ R40, R64, R64 ;  /* 0x0000004040287220 */ /* 0x000fe20000410000 */
[--C-:B------:R-:W-:Y:S02]  /*1980*/  HADD2.F32 R66, -RZ, R93.reuse.H1_H1 ;  /* 0x3000005dff427230 */ /* 0x100fe40000004100 */
[----:B------:R-:W-:Y:S01]  /*1990*/  FADD.FTZ R37, R37, R38 ;  /* 0x0000002625257221 */ /* 0x000fe20000010000 */
[----:B------:R-:W-:Y:S01]  /*19a0*/  FADD.FTZ R36, R36, R39 ;  /* 0x0000002724247221 */ /* 0x000fe20000010000 */
[----:B------:R-:W-:Y:S01]  /*19b0*/  FADD.FTZ R38, R91, R64 ;  /* 0x000000405b267221 */ /* 0x000fe20000010000 */
[----:B------:R-:W-:-:S02]  /*19c0*/  HADD2.F32 R93, -RZ, R93.H0_H0 ;  /* 0x2000005dff5d7230 */ /* 0x000fc40000004100 */
[----:B------:R-:W-:Y:S01]  /*19d0*/  FFMA.FTZ R39, R91, R91, R40 ;  /* 0x0000005b5b277223 */ /* 0x000fe20000010028 */
[----:B------:R-:W-:Y:S01]  /*19e0*/  FMUL.FTZ R40, R66, R66 ;  /* 0x0000004242287220 */ /* 0x000fe20000410000 */
[----:B------:R-:W-:Y:S02]  /*19f0*/  FADD.FTZ R37, R37, R38 ;  /* 0x0000002625257221 */ /* 0x000fe40000010000 */
[----:B------:R-:W-:Y:S01]  /*1a00*/  FADD.FTZ R36, R36, R39 ;  /* 0x0000002724247221 */ /* 0x000fe20000010000 */
[C---:B------:R-:W-:Y:S01]  /*1a10*/  FADD.FTZ R38, R93.reuse, R66 ;  /* 0x000000425d267221 */ /* 0x040fe20000010000 */
[----:B------:R-:W-:Y:S01]  /*1a20*/  FFMA.FTZ R39, R93, R93, R40 ;  /* 0x0000005d5d277223 */ /* 0x000fe20000010028 */
[--C-:B--2---:R-:W-:Y:S02]  /*1a30*/  HADD2.F32 R68, -RZ, R95.reuse.H1_H1 ;  /* 0x3000005fff447230 */ /* 0x104fe40000004100 */
[----:B------:R-:W-:-:S03]  /*1a40*/  HADD2.F32 R95, -RZ, R95.H0_H0 ;  /* 0x2000005fff5f7230 */ /* 0x000fc60000004100 */
[----:B------:R-:W-:Y:S01]  /*1a50*/  FMUL.FTZ R40, R68, R68 ;  /* 0x0000004444287220 */ /* 0x000fe20000410000 */
[--C-:B------:R-:W-:Y:S02]  /*1a60*/  HADD2.F32 R70, -RZ, R97.reuse.H1_H1 ;  /* 0x30000061ff467230 */ /* 0x100fe40000004100 */
[----:B------:R-:W-:Y:S01]  /*1a70*/  FADD.FTZ R37, R37, R38 ;  /* 0x0000002625257221 */ /* 0x000fe20000010000 */
[----:B------:R-:W-:Y:S01]  /*1a80*/  FADD.FTZ R36, R36, R39 ;  /* 0x0000002724247221 */ /* 0x000fe20000010000 */
[----:B------:R-:W-:Y:S02]  /*1a90*/  HADD2.F32 R97, -RZ, R97.H0_H0 ;  /* 0x20000061ff617230 */ /* 0x000fe40000004100 */
[C---:B------:R-:W-:Y:S01]  /*1aa0*/  FADD.FTZ R38, R95.reuse, R68 ;  /* 0x000000445f267221 */ /* 0x040fe20000010000 */
[----:B------:R-:W-:Y:S01]  /*1ab0*/  FFMA.FTZ R39, R95, R95, R40 ;  /* 0x0000005f5f277223 */ /* 0x000fe20000010028 */
[----:B------:R-:W-:Y:S02]  /*1ac0*/  FMUL.FTZ R40, R70, R70 ;  /* 0x0000004646287220 */ /* 0x000fe40000410000 */
        /* <DEDUP_REMOVED lines=42> */
.L_x_2771:
[----:B------:R-:W-:Y:S05]  /*1d70*/  BSYNC.RECONVERGENT B0 ;  /* 0x0000000000007941 */ /* 0x000fea0003800200 */
.L_x_2770:
        /* <DEDUP_REMOVED lines=41> */
.L_x_2773:
[----:B------:R-:W-:Y:S05]  /*2010*/  BSYNC.RECONVERGENT B0 ;  /* 0x0000000000007941 */ /* 0x000fea0003800200 */
.L_x_2772:
        /* <DEDUP_REMOVED lines=24> */
.L_x_2776:
[----:B---3--:R-:W3:Y:S04]  /*21a0*/  LDG.E.STRONG.GPU R38, desc[UR6][R36.64] ;  /* 0x0000000624267981 */ /* 0x008ee8000c1ef900 */
[----:B---3--:R-:W-:Y:S01]  /*21b0*/  CCTL.IVALL ;  /* 0x00000000ff00798f */ /* 0x008fe20002000000 */
[----:B------:R-:W-:Y:S05]  /*21c0*/  YIELD ;  /* 0x0000000000007946 */ /* 0x000fea0003800000 */
[----:B------:R-:W-:-:S13]  /*21d0*/  ISETP.NE.AND P1, PT, R38, R43, PT ;  /* 0x0000002b2600720c */ /* 0x000fda0003f25270 */
[----:B------:R-:W-:Y:S05]  /*21e0*/  @P1 BRA `(.L_x_2776) ;  /* 0xfffffffc00ec1947 */ /* 0x000fea000383ffff */
.L_x_2775:
        /* <DEDUP_REMOVED lines=15> */
.L_x_2778:
        /* <DEDUP_REMOVED lines=60> */
.L_x_2777:
        /* <DEDUP_REMOVED lines=35> */
.L_x_2779:
        /* <DEDUP_REMOVED lines=18> */
.L_x_2780:
        /* <DEDUP_REMOVED lines=9> */
.L_x_2781:
[----:B------:R-:W-:Y:S05]  /*2a80*/  BSYNC.RECONVERGENT B0 ;  /* 0x0000000000007941 */ /* 0x000fea0003800200 */
.L_x_2774:
        /* <DEDUP_REMOVED lines=48> */
[----:B------:R-:W-:-:S04]  /*2d90*/  FMUL.FTZ R16, R67, R44 ;  /* 0x0000002c43107220 */ /* 0x000fc80000410000 */
[----:B-----5:R-:W-:Y:S01]  /*2da0*/  FFMA.FTZ R16, R37, R16, R39 ;  /* 0x0000001025107223 */ /* 0x020fe20000010027 */
[----:B---3--:R-:W-:Y:S02]  /*2db0*/  IMAD R45, R9, UR10, RZ ;  /* 0x0000000a092d7c24 */ /* 0x008fe4000f8e02ff */
[----:B------:R-:W-:-:S04]  /*2dc0*/  IMAD.WIDE.U32 R40, R96, UR10, R40 ;  /* 0x0000000a60287c25 */ /* 0x000fc8000f8e0028 */
[----:B------:R-:W-:Y:S02]  /*2dd0*/  IMAD R47, R96, UR11, R45 ;  /* 0x0000000b602f7c24 */ /* 0x000fe4000f8e022d */
[----:B------:R-:W-:Y:S01]  /*2de0*/  FFMA.FTZ R45, R36, R43, R38 ;  /* 0x0000002b242d7223 */ /* 0x000fe20000010026 */
[----:B--2---:R-:W-:Y:S02]  /*2df0*/  LEA R42, P1, R40, UR4, 0x1 ;  /* 0x00000004282a7c11 */ /* 0x004fe4000f8208ff */
[----:B------:R-:W-:Y:S02]  /*2e00*/  IADD3 R47, PT, PT, R41, R47, RZ ;  /* 0x0000002f292f7210 */ /* 0x000fe40007ffe0ff */
[----:B------:R-:W-:Y:S02]  /*2e10*/  F2FP.F16.F32.PACK_AB R41, R16, R45 ;  /* 0x0000002d1029723e */ /* 0x000fe400000000ff */
[----:B------:R-:W-:-:S05]  /*2e20*/  LEA.HI.X R43, R40, UR5, R47, 0x1, P1 ;  /* 0x00000005282b7c11 */ /* 0x000fca00088f0c2f */
[----:B------:R3:W-:Y:S02]  /*2e30*/  STG.E desc[UR6][R42.64], R41 ;  /* 0x000000292a007986 */ /* 0x0007e4000c101906 */
.L_x_2785:
[----:B------:R-:W-:Y:S05]  /*2e40*/  BSYNC.RECONVERGENT B1 ;  /* 0x0000000000017941 */ /* 0x000fea0003800200 */
.L_x_2784:
        /* <DEDUP_REMOVED lines=17> */
[----:B------:R-:W-:Y:S02]  /*2f60*/  F2FP.F16.F32.PACK_AB R41, R45, R18 ;  /* 0x000000122d29723e */ /* 0x000fe400000000ff */
[----:B------:R-:W-:-:S05]  /*2f70*/  LEA.HI.X R43, R40, UR11, R47, 0x1, P1 ;  /* 0x0000000b282b7c11 */ /* 0x000fca00088f0c2f */
[----:B------:R4:W-:Y:S02]  /*2f80*/  STG.E desc[UR6][R42.64], R41 ;  /* 0x000000292a007986 */ /* 0x0009e4000c101906 */
.L_x_2787:
[----:B------:R-:W-:Y:S05]  /*2f90*/  BSYNC.RECONVERGENT B1 ;  /* 0x0000000000017941 */ /* 0x000fea0003800200 */
.L_x_2786:
        /* <DEDUP_REMOVED lines=28> */
.L_x_2789:
[----:B------:R-:W-:Y:S05]  /*3160*/  BSYNC.RECONVERGENT B1 ;  /* 0x0000000000017941 */ /* 0x000fea0003800200 */
.L_x_2788:
        /* <DEDUP_REMOVED lines=17> */
[----:B------:R-:W-:Y:S02]  /*3280*/  F2FP.F16.F32.PACK_AB R41, R45, R18 ;  /* 0x000000122d29723e */ /* 0x000fe400000000ff */
[----:B------:R-:W-:-:S05]  /*3290*/  LEA.HI.X R43, R40, UR11, R47, 0x1, P5 ;  /* 0x0000000b282b7c11 */ /* 0x000fca000a8f0c2f */
[----:B------:R0:W-:Y:S02]  /*32a0*/  STG.E desc[UR6][R42.64], R41 ;  /* 0x000000292a007986 */ /* 0x0001e4000c101906 */
.L_x_2791:
[----:B------:R-:W-:Y:S05]  /*32b0*/  BSYNC.RECONVERGENT B1 ;  /* 0x0000000000017941 */ /* 0x000fea0003800200 */
.L_x_2790:
        /* <DEDUP_REMOVED lines=20> */
.L_x_2793:
[----:B------:R-:W-:Y:S05]  /*3400*/  BSYNC.RECONVERGENT B1 ;  /* 0x0000000000017941 */ /* 0x000fea0003800200 */
.L_x_2792:
        /* <DEDUP_REMOVED lines=20> */
.L_x_2795:
[----:B------:R-:W-:Y:S05]  /*3550*/  BSYNC.RECONVERGENT B1 ;  /* 0x0000000000017941 */ /* 0x000fea0003800200 */
.L_x_2794:
        /* <DEDUP_REMOVED lines=28> */
.L_x_2797:
[----:B------:R-:W-:Y:S05]  /*3720*/  BSYNC.RECONVERGENT B1 ;  /* 0x0000000000017941 */ /* 0x000fea0003800200 */
.L_x_2796:
        /* <DEDUP_REMOVED lines=20> */
.L_x_2799:
[----:B------:R-:W-:Y:S05]  /*3870*/  BSYNC.RECONVERGENT B1 ;  /* 0x0000000000017941 */ /* 0x000fea0003800200 */
.L_x_2798:
        /* <DEDUP_REMOVED lines=20> */
.L_x_2801:
[----:B------:R-:W-:Y:S05]  /*39c0*/  BSYNC.RECONVERGENT B1 ;  /* 0x0000000000017941 */ /* 0x000fea0003800200 */
.L_x_2800:
        /* <DEDUP_REMOVED lines=20> */
.L_x_2803:
[----:B------:R-:W-:Y:S05]  /*3b10*/  BSYNC.RECONVERGENT B1 ;  /* 0x0000000000017941 */ /* 0x000fea0003800200 */
.L_x_2802:
        /* <DEDUP_REMOVED lines=30> */
.L_x_2805:
[----:B------:R-:W-:Y:S05]  /*3d00*/  BSYNC.RECONVERGENT B1 ;  /* 0x0000000000017941 */ /* 0x000fea0003800200 */
.L_x_2804:
        /* <DEDUP_REMOVED lines=20> */
.L_x_2807:
[----:B------:R-:W-:Y:S05]  /*3e50*/  BSYNC.RECONVERGENT B1 ;  /* 0x0000000000017941 */ /* 0x000fea0003800200 */
.L_x_2806:
        /* <DEDUP_REMOVED lines=20> */
.L_x_2809:
[----:B------:R-:W-:Y:S05]  /*3fa0*/  BSYNC.RECONVERGENT B1 ;  /* 0x0000000000017941 */ /* 0x000fea0003800200 */
.L_x_2808:
        /* <DEDUP_REMOVED lines=20> */
.L_x_2811:
[----:B------:R-:W-:Y:S05]  /*40f0*/  BSYNC.RECONVERGENT B1 ;  /* 0x0000000000017941 */ /* 0x000fea0003800200 */
.L_x_2810:
        /* <DEDUP_REMOVED lines=20> */
.L_x_2813:
[----:B------:R-:W-:Y:S05]  /*4240*/  BSYNC.RECONVERGENT B1 ;  /* 0x0000000000017941 */ /* 0x000fea0003800200 */
.L_x_2812:
        /* <DEDUP_REMOVED lines=10> */
[----:B------:R-:W-:Y:S01]  /*42f0*/  F2FP.F16.F32.PACK_AB R39, R44, R97 ;  /* 0x000000612c27723e */ /* 0x000fe200000000ff */
        /* <DEDUP_REMOVED lines=8> */
.L_x_2783:
        /* <DEDUP_REMOVED lines=33> */
[----:B------:R-:W-:-:S05]  /*4590*/  F2FP.F16.F32.PACK_AB R47, R47, R16 ;  /* 0x000000102f2f723e */ /* 0x000fca00000000ff */
[----:B------:R3:W-:Y:S02]  /*45a0*/  STG.E desc[UR6][R40.64], R47 ;  /* 0x0000002f28007986 */ /* 0x0007e4000c101906 */
.L_x_2816:
[----:B------:R-:W-:Y:S05]  /*45b0*/  BSYNC.RECONVERGENT B1 ;  /* 0x0000000000017941 */ /* 0x000fea0003800200 */
.L_x_2815:
        /* <DEDUP_REMOVED lines=28> */
[----:B------:R-:W-:-:S05]  /*4780*/  F2FP.F16.F32.PACK_AB R47, R47, R16 ;  /* 0x000000102f2f723e */ /* 0x000fca00000000ff */
[----:B------:R4:W-:Y:S02]  /*4790*/  STG.E desc[UR6][R40.64], R47 ;  /* 0x0000002f28007986 */ /* 0x0009e4000c101906 */
.L_x_2818:
[----:B------:R-:W-:Y:S05]  /*47a0*/  BSYNC.RECONVERGENT B1 ;  /* 0x0000000000017941 */ /* 0x000fea0003800200 */
.L_x_2817:
        /* <DEDUP_REMOVED lines=36> */
[----:B------:R-:W-:-:S05]  /*49f0*/  F2FP.F16.F32.PACK_AB R47, R47, R16 ;  /* 0x000000102f2f723e */ /* 0x000fca00000000ff */
[----:B------:R1:W-:Y:S02]  /*4a00*/  STG.E desc[UR6][R40.64], R47 ;  /* 0x0000002f28007986 */ /* 0x0003e4000c101906 */
.L_x_2820:
[----:B------:R-:W-:Y:S05]  /*4a10*/  BSYNC.RECONVERGENT B1 ;  /* 0x0000000000017941 */ /* 0x000fea0003800200 */
.L_x_2819:
        /* <DEDUP_REMOVED lines=28> */
[----:B------:R-:W-:-:S05]  /*4be0*/  F2FP.F16.F32.PACK_AB R45, R45, R16 ;  /* 0x000000102d2d723e */ /* 0x000fca00000000ff */
[----:B------:R1:W-:Y:S02]  /*4bf0*/  STG.E desc[UR6][R40.64], R45 ;  /* 0x0000002d28007986 */ /* 0x0003e4000c101906 */
.L_x_2822:
[----:B------:R-:W-:Y:S05]  /*4c00*/  BSYNC.RECONVERGENT B1 ;  /* 0x0000000000017941 */ /* 0x000fea0003800200 */
.L_x_2821:
        /* <DEDUP_REMOVED lines=30> */
.L_x_2824:
[----:B------:R-:W-:Y:S05]  /*4df0*/  BSYNC.RECONVERGENT B1 ;  /* 0x0000000000017941 */ /* 0x000fea0003800200 */
.L_x_2823:
        /* <DEDUP_REMOVED lines=30> */
.L_x_2826:
[----:B------:R-:W-:Y:S05]  /*4fe0*/  BSYNC.RECONVERGENT B1 ;  /* 0x0000000000017941 */ /* 0x000fea0003800200 */
.L_x_2825:
        /* <DEDUP_REMOVED lines=38> */
.L_x_2828:
[----:B------:R-:W-:Y:S05]  /*5250*/  BSYNC.RECONVERGENT B1 ;  /* 0x0000000000017941 */ /* 0x000fea0003800200 */
.L_x_2827:
        /* <DEDUP_REMOVED lines=30> */
.L_x_2830:
[----:B------:R-:W-:Y:S05]  /*5440*/  BSYNC.RECONVERGENT B1 ;  /* 0x0000000000017941 */ /* 0x000fea0003800200 */
.L_x_2829:
        /* <DEDUP_REMOVED lines=30> */
.L_x_2832:
[----:B------:R-:W-:Y:S05]  /*5630*/  BSYNC.RECONVERGENT B1 ;  /* 0x0000000000017941 */ /* 0x000fea0003800200 */
.L_x_2831:
        /* <DEDUP_REMOVED lines=28> */
[----:B------:R-:W-:-:S05]  /*5800*/  F2FP.F16.F32.PACK_AB R45, R45, R16 ;  /* 0x000000102d2d723e */ /* 0x000fca00000000ff */
[----:B------:R1:W-:Y:S02]  /*5810*/  STG.E desc[UR6][R42.64], R45 ;  /* 0x0000002d2a007986 */ /* 0x0003e4000c101906 */
.L_x_2834:
[----:B------:R-:W-:Y:S05]  /*5820*/  BSYNC.RECONVERGENT B1 ;  /* 0x0000000000017941 */ /* 0x000fea0003800200 */
.L_x_2833:
        /* <DEDUP_REMOVED lines=38> */
[----:B------:R-:W-:-:S05]  /*5a90*/  F2FP.F16.F32.PACK_AB R45, R45, R16 ;  /* 0x000000102d2d723e */ /* 0x000fca00000000ff */
[----:B------:R1:W-:Y:S02]  /*5aa0*/  STG.E desc[UR6][R42.64], R45 ;  /* 0x0000002d2a007986 */ /* 0x0003e4000c101906 */
.L_x_2836:
[----:B------:R-:W-:Y:S05]  /*5ab0*/  BSYNC.RECONVERGENT B1 ;  /* 0x0000000000017941 */ /* 0x000fea0003800200 */
.L_x_2835:
        /* <DEDUP_REMOVED lines=30> */
.L_x_2838:
[----:B------:R-:W-:Y:S05]  /*5ca0*/  BSYNC.RECONVERGENT B1 ;  /* 0x0000000000017941 */ /* 0x000fea0003800200 */
.L_x_2837:
        /* <DEDUP_REMOVED lines=30> */
.L_x_2840:
[----:B------:R-:W-:Y:S05]  /*5e90*/  BSYNC.RECONVERGENT B1 ;  /* 0x0000000000017941 */ /* 0x000fea0003800200 */
.L_x_2839:
        /* <DEDUP_REMOVED lines=30> */
.L_x_2842:
[----:B------:R-:W-:Y:S05]  /*6080*/  BSYNC.RECONVERGENT B1 ;  /* 0x0000000000017941 */ /* 0x000fea0003800200 */
.L_x_2841:
        /* <DEDUP_REMOVED lines=30> */
.L_x_2844:
[----:B------:R-:W-:Y:S05]  /*6270*/  BSYNC.RECONVERGENT B1 ;  /* 0x0000000000017941 */ /* 0x000fea0003800200 */
.L_x_2843:
        /* <DEDUP_REMOVED lines=26> */
[----:B------:R-:W-:-:S05]  /*6420*/  F2FP.F16.F32.PACK_AB R39, R39, R16 ;  /* 0x000000102727723e */ /* 0x000fca00000000ff */
[----:B------:R1:W-:Y:S02]  /*6430*/  STG.E desc[UR6][R36.64], R39 ;  /* 0x0000002724007986 */ /* 0x0003e4000c101906 */
.L_x_2814:
[----:B------:R-:W-:Y:S05]  /*6440*/  BSYNC.RECONVERGENT B0 ;  /* 0x0000000000007941 */ /* 0x000fea0003800200 */
.L_x_2782:
        /* <DEDUP_REMOVED lines=8> */
.L_x_2846:
        /* <DEDUP_REMOVED lines=11> */
.L_x_4929:


//--------------------- .text._Z35group_norm_nhwc_fwd_one_pass_kernelI11Fp16IOFp32WLi256ELi112ELi448EEv26Group_norm_nhwc_fwd_params --------------------------
	.section	.text._Z35group_norm_nhwc_fwd_one_pass_kernelI11Fp16IOFp32WLi256ELi112ELi448EEv26Group_norm_nhwc_fwd_params,"ax",@progbits
	.align	128
        .global         _Z35group_norm_nhwc_fwd_one_pass_kernelI11Fp16IOFp32WLi256ELi112ELi448EEv26Group_norm_nhwc_fwd_params
        .type           _Z35group_norm_nhwc_fwd_one_pass_kernelI11Fp16IOFp32WLi256ELi112ELi448EEv26Group_norm_nhwc_fwd_params,@function
        .size           _Z35group_norm_nhwc_fwd_one_pass_kernelI11Fp16IOFp32WLi256ELi112ELi448EEv26Group_norm_nhwc_fwd_params,(.L_x_4930 - _Z35group_norm_nhwc_fwd_one_pass_kernelI11Fp16IOFp32WLi256ELi112ELi448EEv26Group_norm_nhwc_fwd_params)
        .other          _Z35group_norm_nhwc_fwd_one_pass_kernelI11Fp16IOFp32WLi256ELi112ELi448EEv26Group_norm_nhwc_fwd_params,@"STO_CUDA_ENTRY STV_DEFAULT"
_Z35group_norm_nhwc_fwd_one_pass_kernelI11Fp16IOFp32WLi256ELi112ELi448EEv26Group_norm_nhwc_fwd_params:
.text._Z35group_norm_nhwc_fwd_one_pass_kernelI11Fp16IOFp32WLi256ELi112ELi448EEv26Group_norm_nhwc_fwd_params:
        /* <DEDUP_REMOVED lines=53> */
.L_x_2986:
[----:B0-----:R-:W0:Y:S01]  /*0350*/  LDC R13, c[0x0][0x3f8] ;  /* 0x0000fe00ff0d7b82 */ /* 0x001e220000000800 */
[----:B------:R-:W1:Y:S01]  /*0360*/  LDCU UR8, c[0x0][0x404] ;  /* 0x00008080ff0877ac */ /* 0x000e620008000800 */
[----:B------:R-:W-:Y:S02]  /*0370*/  LOP3.LUT R121, R104, 0xffff, RZ, 0xc0, !PT ;  /* 0x0000ffff68797812 */ /* 0x000fe400078ec0ff */
[----:B------:R-:W-:Y:S01]  /*0380*/  MOV R83, RZ ;  /* 0x000000ff00537202 */ /* 0x000fe20000000f00 */
[----:B--2---:R-:W2:Y:S01]  /*0390*/  LDCU.64 UR4, c[0x0][0x3e8] ;  /* 0x00007d00ff0477ac */ /* 0x004ea20008000a00 */
[----:B0---4-:R-:W-:Y:S02]  /*03a0*/  IABS R5, R13 ;  /* 0x0000000d00057213 */ /* 0x011fe40000000000 */
[----:B------:R-:W-:Y:S02]  /*03b0*/  ISETP.NE.AND P4, PT, R13, RZ, PT ;  /* 0x000000ff0d00720c */ /* 0x000fe40003f85270 */
[----:B------:R-:W0:Y:S08]  /*03c0*/  I2F.RP R0, R5 ;  /* 0x0000000500007306 */ /* 0x000e300000209400 */
[----:B0-----:R-:W0:Y:S02]  /*03d0*/  MUFU.RCP R0, R0 ;  /* 0x0000000000007308 */ /* 0x001e240000001000 */
[----:B0-----:R-:W-:-:S06]  /*03e0*/  IADD3 R2, PT, PT, R0, 0xffffffe, RZ ;  /* 0x0ffffffe00027810 */ /* 0x001fcc0007ffe0ff */
[----:B---3--:R0:W3:Y:S02]  /*03f0*/  F2I.FTZ.U32.TRUNC.NTZ R3, R2 ;  /* 0x0000000200037305 */ /* 0x0080e4000021f000 */
        /* <DEDUP_REMOVED lines=61> */
[C---:B-----5:R-:W-:Y:S01]  /*07d0*/  @!P3 IMAD R31, R15.reuse, R5, R2 ;  /* 0x000000050f1fb224 */ /* 0x060fe200078e0202 */
        /* <DEDUP_REMOVED lines=9> */
[----:B------:R-:W-:-:S07]  /*0870*/  @!P3 LEA.HI.X R13, R4, R9, R5, 0x1, P6 ;  /* 0x00000009040db211 */ /* 0x000fce00030f0c05 */
[----:B------:R-:W5:Y:S01]  /*0880*/  @!P5 LDC.64 R8, c[0x0][0x390] ;  /* 0x0000e400ff08db82 */ /* 0x000f620000000a00 */
[----:B------:R-:W-:Y:S02]  /*0890*/  CS2R R80, SRZ ;  /* 0x0000000000507805 */ /* 0x000fe4000001ff00 */
[----:B------:R-:W-:Y:S02]  /*08a0*/  ISETP.GE.U32.AND P2, PT, R29, UR4, PT ;  /* 0x000000041d007c0c */ /* 0x000fe4000bf46070 */
[----:B------:R-:W-:Y:S01]  /*08b0*/  SHF.R.S32.HI R35, RZ, 0x1f, R29 ;  /* 0x0000001fff237819 */ /* 0x000fe2000001141d */
[----:B0-----:R-:W-:Y:S01]  /*08c0*/  @!P4 IMAD R16, R25, R10, RZ ;  /* 0x0000000a1910c224 */ /* 0x001fe200078e02ff */
[----:B-1----:R-:W-:Y:S01]  /*08d0*/  @!P4 MOV R14, R120 ;  /* 0x00000078000ec202 */ /* 0x002fe20000000f00 */
[----:B------:R0:W3:Y:S01]  /*08e0*/  @!P3 LDG.E R81, desc[UR6][R12.64] ;  /* 0x000000060c51b981 */ /* 0x0000e2000c1e1900 */
[----:B------:R-:W1:Y:S01]  /*08f0*/  @!P1 LDC.64 R4, c[0x0][0x3e0] ;  /* 0x0000f800ff049b82 */ /* 0x000e620000000a00 */
[----:B------:R-:W-:-:S02]  /*0900*/  @!P4 MOV R15, R123 ;  /* 0x0000007b000fc202 */ /* 0x000fc40000000f00 */
[----:B------:R-:W-:Y:S02]  /*0910*/  IADD3 R31, PT, PT, R0, 0x48, RZ ;  /* 0x00000048001f7810 */ /* 0x000fe40007ffe0ff */
[----:B------:R-:W-:Y:S01]  /*0920*/  ISETP.GE.AND.EX P2, PT, R35, UR5, PT, P2 ;  /* 0x0000000523007c0c */ /* 0x000fe2000bf46320 */
[----:B------:R-:W-:Y:S01]  /*0930*/  @!P4 IMAD R11, R19, R11, R16 ;  /* 0x0000000b130bc224 */ /* 0x000fe200078e0210 */
[----:B------:R-:W-:Y:S01]  /*0940*/  ISETP.GE.U32.AND P3, PT, R31, UR4, PT ;  /* 0x000000041f007c0c */ /* 0x000fe2000bf66070 */
[----:B------:R-:W-:Y:S01]  /*0950*/  @!P4 IMAD.WIDE.U32 R14, R19, R10, R14 ;  /* 0x0000000a130ec225 */ /* 0x000fe200078e000e */
[----:B------:R-:W-:Y:S02]  /*0960*/  SHF.R.S32.HI R37, RZ, 0x1f, R31 ;  /* 0x0000001fff257819 */ /* 0x000fe4000001141f */
[----:B0-----:R-:W-:Y:S02]  /*0970*/  @!P5 MOV R12, R120 ;  /* 0x00000078000cd202 */ /* 0x001fe40000000f00 */
[----:B------:R-:W-:Y:S01]  /*0980*/  @!P5 MOV R13, R123 ;  /* 0x0000007b000dd202 */ /* 0x000fe20000000f00 */
[----:B--2---:R-:W-:Y:S01]  /*0990*/  @!P5 IMAD R16, R27, R2, RZ ;  /* 0x000000021b10d224 */ /* 0x004fe200078e02ff */
[----:B------:R-:W-:-:S02]  /*09a0*/  ISETP.GE.AND.EX P3, PT, R37, UR5, PT, P3 ;  /* 0x0000000525007c0c */ /* 0x000fc4000bf66330 */
[----:B------:R-:W-:Y:S01]  /*09b0*/  @!P4 IADD3 R15, PT, PT, R15, R11, RZ ;  /* 0x0000000b0f0fc210 */ /* 0x000fe20007ffe0ff */
[C---:B------:R-:W-:Y:S01]  /*09c0*/  @!P5 IMAD.WIDE.U32 R12, R21.reuse, R2, R12 ;  /* 0x00000002150cd225 */ /* 0x040fe200078e000c */
[C---:B----4-:R-:W-:Y:S01]  /*09d0*/  @!P4 LEA R6, P6, R14.reuse, R6, 0x1 ;  /* 0x000000060e06c211 */ /* 0x050fe200078c08ff */
[----:B------:R-:W0:Y:S02]  /*09e0*/  @!P1 LDC.64 R10, c[0x0][0x390] ;  /* 0x0000e400ff0a9b82 */ /* 0x000e240000000a00 */
[----:B------:R-:W-:Y:S01]  /*09f0*/  @!P5 IMAD R17, R21, R3, R16 ;  /* 0x000000031511d224 */ /* 0x000fe200078e0210 */
[----:B------:R-:W-:Y:S02]  /*0a00*/  @!P4 LEA.HI.X R7, R14, R7, R15, 0x1, P6 ;  /* 0x000000070e07c211 */ /* 0x000fe400030f0c0f */
[C---:B-----5:R-:W-:Y:S01]  /*0a10*/  @!P5 LEA R14, P6, R12.reuse, R8, 0x1 ;  /* 0x000000080c0ed211 */ /* 0x060fe200078c08ff */
[----:B-1----:R-:W-:Y:S01]  /*0a20*/  @!P1 IMAD R8, R33, R4, RZ ;  /* 0x0000000421089224 */ /* 0x002fe200078e02ff */
[----:B------:R-:W-:Y:S01]  /*0a30*/  @!P5 IADD3 R13, PT, PT, R13, R17, RZ ;  /* 0x000000110d0dd210 */ /* 0x000fe20007ffe0ff */
[----:B------:R-:W1:Y:S01]  /*0a40*/  @!P2 LDC.64 R2, c[0x0][0x3e0] ;  /* 0x0000f800ff02ab82 */ /* 0x000e620000000a00 */
[----:B------:R-:W-:Y:S01]  /*0a50*/  CS2R R26, SRZ ;  /* 0x00000000001a7805 */ /* 0x000fe2000001ff00 */
[----:B------:R-:W-:Y:S01]  /*0a60*/  @!P1 IMAD R5, R23, R5, R8 ;  /* 0x0000000517059224 */ /* 0x000fe200078e0208 */
[----:B------:R-:W-:-:S02]  /*0a70*/  @!P5 LEA.HI.X R15, R12, R9, R13, 0x1, P6 ;  /* 0x000000090c0fd211 */ /* 0x000fc400030f0c0d */
[----:B------:R-:W-:Y:S02]  /*0a80*/  IADD3 R19, PT, PT, R0, 0x50, RZ ;  /* 0x0000005000137810 */ /* 0x000fe40007ffe0ff */
[----:B------:R2:W4:Y:S01]  /*0a90*/  @!P4 LDG.E R27, desc[UR6][R6.64] ;  /* 0x00000006061bc981 */ /* 0x000522000c1e1900 */
[----:B------:R-:W5:Y:S01]  /*0aa0*/  @!P3 LDC.64 R8, c[0x0][0x3e0] ;  /* 0x0000f800ff08bb82 */ /* 0x000f620000000a00 */
[----:B------:R-:W-:Y:S02]  /*0ab0*/  @!P1 MOV R16, R120 ;  /* 0x0000007800109202 */ /* 0x000fe40000000f00 */
[----:B------:R-:W-:Y:S02]  /*0ac0*/  @!P1 MOV R17, R123 ;  /* 0x0000007b00119202 */ /* 0x000fe40000000f00 */
[----:B------:R-:W-:Y:S02]  /*0ad0*/  ISETP.GE.U32.AND P4, PT, R19, UR4, PT ;  /* 0x0000000413007c0c */ /* 0x000fe4000bf86070 */
[----:B------:R-:W-:-:S02]  /*0ae0*/  SHF.R.S32.HI R39, RZ, 0x1f, R19 ;  /* 0x0000001fff277819 */ /* 0x000fc40000011413 */
[----:B------:R-:W-:Y:S01]  /*0af0*/  CS2R R24, SRZ ;  /* 0x0000000000187805 */ /* 0x000fe2000001ff00 */
[----:B------:R-:W5:Y:S01]  /*0b00*/  @!P2 LDC.64 R12, c[0x0][0x390] ;  /* 0x0000e400ff0cab82 */ /* 0x000f620000000a00 */
[----:B------:R-:W-:Y:S01]  /*0b10*/  @!P1 IMAD.WIDE.U32 R16, R23, R4, R16 ;  /* 0x0000000417109225 */ /* 0x000fe200078e0010 */
[----:B------:R-:W-:-:S03]  /*0b20*/  ISETP.GE.AND.EX P4, PT, R39, UR5, PT, P4 ;  /* 0x0000000527007c0c */ /* 0x000fc6000bf86340 */
[----:B------:R1:W4:Y:S01]  /*0b30*/  @!P5 LDG.E R25, desc[UR6][R14.64] ;  /* 0x000000060e19d981 */ /* 0x000322000c1e1900 */
[----:B--2---:R-:W-:Y:S02]  /*0b40*/  @!P1 IADD3 R6, PT, PT, R17, R5, RZ ;  /* 0x0000000511069210 */ /* 0x004fe40007ffe0ff */
[----:B0-----:R-:W-:Y:S02]  /*0b50*/  @!P1 LEA R10, P5, R16, R10, 0x1 ;  /* 0x0000000a100a9211 */ /* 0x001fe400078a08ff */
[----:B------:R-:W-:Y:S01]  /*0b60*/  IADD3 R33, PT, PT, R0, 0x58, RZ ;  /* 0x0000005800217810 */ /* 0x000fe20007ffe0ff */
[----:B-1----:R-:W-:Y:S01]  /*0b70*/  @!P2 IMAD R18, R35, R2, RZ ;  /* 0x000000022312a224 */ /* 0x002fe200078e02ff */
[----:B------:R-:W0:Y:S01]  /*0b80*/  @!P3 LDC.64 R4, c[0x0][0x390] ;  /* 0x0000e400ff04bb82 */ /* 0x000e220000000a00 */
[----:B------:R-:W-:Y:S02]  /*0b90*/  @!P1 LEA.HI.X R11, R16, R11, R6, 0x1, P5 ;  /* 0x0000000b100b9211 */ /* 0x000fe400028f0c06 */
[----:B------:R-:W-:-:S02]  /*0ba0*/  @!P2 MOV R14, R120 ;  /* 0x00000078000ea202 */ /* 0x000fc40000000f00 */
[----:B------:R-:W-:Y:S02]  /*0bb0*/  @!P2 MOV R15, R123 ;  /* 0x0000007b000fa202 */ /* 0x000fe40000000f00 */
[----:B------:R-:W-:Y:S02]  /*0bc0*/  ISETP.GE.U32.AND P5, PT, R33, UR4, PT ;  /* 0x0000000421007c0c */ /* 0x000fe4000bfa6070 */
[----:B------:R-:W-:Y:S01]  /*0bd0*/  SHF.R.S32.HI R41, RZ, 0x1f, R33 ;  /* 0x0000001fff297819 */ /* 0x000fe20000011421 */
[C---:B------:R-:W-:Y:S01]  /*0be0*/  @!P2 IMAD R17, R29.reuse, R3, R18 ;  /* 0x000000031d11a224 */ /* 0x040fe200078e0212 */
[----:B------:R-:W1:Y:S01]  /*0bf0*/  @!P4 LDC.64 R6, c[0x0][0x3e0] ;  /* 0x0000f800ff06cb82 */ /* 0x000e620000000a00 */
[----:B------:R-:W-:Y:S01]  /*0c00*/  @!P2 IMAD.WIDE.U32 R2, R29, R2, R14 ;  /* 0x000000021d02a225 */ /* 0x000fe200078e000e */
[----:B------:R-:W-:Y:S02]  /*0c10*/  ISETP.GE.AND.EX P5, PT, R41, UR5, PT, P5 ;  /* 0x0000000529007c0c */ /* 0x000fe4000bfa6350 */
[----:B------:R-:W-:Y:S01]  /*0c20*/  MOV R23, RZ ;  /* 0x000000ff00177202 */ /* 0x000fe20000000f00 */
[----:B-----5:R-:W-:Y:S01]  /*0c30*/  @!P3 IMAD R16, R37, R8, RZ ;  /* 0x000000082510b224 */ /* 0x020fe200078e02ff */
[----:B------:R-:W-:-:S02]  /*0c40*/  @!P2 IADD3 R3, PT, PT, R3, R17, RZ ;  /* 0x000000110303a210 */ /* 0x000fc40007ffe0ff */
[----:B------:R-:W-:Y:S01]  /*0c50*/  @!P3 MOV R17, R123 ;  /* 0x0000007b0011b202 */ /* 0x000fe20000000f00 */
[----:B------:R-:W-:Y:S01]  /*0c60*/  @!P3 IMAD R29, R31, R9, R16 ;  /* 0x000000091f1db224 */ /* 0x000fe200078e0210 */
[----:B------:R-:W-:Y:S01]  /*0c70*/  @!P3 MOV R16, R120 ;  /* 0x000000780010b202 */ /* 0x000fe20000000f00 */
[----:B------:R2:W5:Y:S01]  /*0c80*/  @!P1 LDG.E R23, desc[UR6][R10.64] ;  /* 0x000000060a179981 */ /* 0x000562000c1e1900 */
[----:B------:R-:W-:-:S03]  /*0c90*/  @!P2 LEA R14, P1, R2, R12, 0x1 ;  /* 0x0000000c020ea211 */ /* 0x000fc600078208ff */
[----:B------:R-:W-:Y:S01]  /*0ca0*/  @!P3 IMAD.WIDE.U32 R16, R31, R8, R16 ;  /* 0x000000081f10b225 */ /* 0x000fe200078e0010 */
[----:B------:R-:W-:Y:S01]  /*0cb0*/  @!P2 LEA.HI.X R15, R2, R13, R3, 0x1, P1 ;  /* 0x0000000d020fa211 */ /* 0x000fe200008f0c03 */
[----:B------:R-:W2:Y:S01]  /*0cc0*/  @!P4 LDC.64 R8, c[0x0][0x390] ;  /* 0x0000e400ff08cb82 */ /* 0x000ea20000000a00 */
[----:B------:R-:W-:Y:S02]  /*0cd0*/  CS2R R20, SRZ ;  /* 0x0000000000147805 */ /* 0x000fe4000001ff00 */
[----:B------:R-:W-:-:S05]  /*0ce0*/  @!P3 IADD3 R13, PT, PT, R17, R29, RZ ;  /* 0x0000001d110db210 */ /* 0x000fca0007ffe0ff */
[----:B------:R-:W2:Y:S01]  /*0cf0*/  @!P5 LDC.64 R2, c[0x0][0x3e0] ;  /* 0x0000f800ff02db82 */ /* 0x000ea20000000a00 */
[----:B0-----:R-:W-:Y:S01]  /*0d00*/  @!P3 LEA R12, P1, R16, R4, 0x1 ;  /* 0x00000004100cb211 */ /* 0x001fe200078208ff */
[----:B------:R0:W5:Y:S01]  /*0d10*/  @!P2 LDG.E R21, desc[UR6][R14.64] ;  /* 0x000000060e15a981 */ /* 0x000162000c1e1900 */
[C---:B------:R-:W-:Y:S02]  /*0d20*/  IADD3 R17, PT, PT, R0.reuse, 0x60, RZ ;  /* 0x0000006000117810 */ /* 0x040fe40007ffe0ff */
[----:B------:R-:W-:Y:S01]  /*0d30*/  IADD3 R35, PT, PT, R0, 0x68, RZ ;  /* 0x0000006800237810 */ /* 0x000fe20007ffe0ff */
[----:B-1----:R-:W-:Y:S01]  /*0d40*/  @!P4 IMAD R4, R39, R6, RZ ;  /* 0x000000062704c224 */ /* 0x002fe200078e02ff */
[----:B------:R-:W-:Y:S02]  /*0d50*/  @!P3 LEA.HI.X R13, R16, R5, R13, 0x1, P1 ;  /* 0x00000005100db211 */ /* 0x000fe400008f0c0d */
[----:B--2---:R-:W-:Y:S02]  /*0d60*/  @!P4 MOV R10, R120 ;  /* 0x00000078000ac202 */ /* 0x004fe40000000f00 */
[----:B------:R-:W-:-:S02]  /*0d70*/  @!P4 MOV R11, R123 ;  /* 0x0000007b000bc202 */ /* 0x000fc40000000f00 */
[----:B------:R-:W-:Y:S02]  /*0d80*/  ISETP.GE.U32.AND P1, PT, R17, UR4, PT ;  /* 0x0000000411007c0c */ /* 0x000fe4000bf26070 */
[----:B------:R-:W-:Y:S02]  /*0d90*/  SHF.R.S32.HI R31, RZ, 0x1f, R17 ;  /* 0x0000001fff1f7819 */ /* 0x000fe40000011411 */
[----:B------:R-:W-:Y:S02]  /*0da0*/  ISETP.GE.U32.AND P2, PT, R35, UR4, PT ;  /* 0x0000000423007c0c */ /* 0x000fe4000bf46070 */
[----:B------:R-:W-:Y:S01]  /*0db0*/  SHF.R.S32.HI R37, RZ, 0x1f, R35 ;  /* 0x0000001fff257819 */ /* 0x000fe20000011423 */
[----:B------:R-:W-:Y:S01]  /*0dc0*/  @!P4 IMAD R5, R19, R7, R4 ;  /* 0x000000071305c224 */ /* 0x000fe200078e0204 */
[----:B------:R-:W-:Y:S01]  /*0dd0*/  ISETP.GE.AND.EX P1, PT, R31, UR5, PT, P1 ;  /* 0x000000051f007c0c */ /* 0x000fe2000bf26310 */
[----:B------:R-:W-:Y:S01]  /*0de0*/  @!P4 IMAD.WIDE.U32 R10, R19, R6, R10 ;  /* 0x00000006130ac225 */ /* 0x000fe200078e000a */
[----:B------:R-:W-:Y:S01]  /*0df0*/  MOV R16, RZ ;  /* 0x000000ff00107202 */ /* 0x000fe20000000f00 */
[----:B------:R-:W1:Y:S01]  /*0e00*/  @!P5 LDC.64 R6, c[0x0][0x390] ;  /* 0x0000e400ff06db82 */ /* 0x000e620000000a00 */
[----:B------:R-:W-:-:S02]  /*0e10*/  ISETP.GE.AND.EX P2, PT, R37, UR5, PT, P2 ;  /* 0x0000000525007c0c */ /* 0x000fc4000bf46320 */
[----:B------:R-:W-:Y:S02]  /*0e20*/  @!P4 IADD3 R11, PT, PT, R11, R5, RZ ;  /* 0x000000050b0bc210 */ /* 0x000fe40007ffe0ff */
[----:B------:R2:W5:Y:S01]  /*0e30*/  @!P3 LDG.E R16, desc[UR6][R12.64] ;  /* 0x000000060c10b981 */ /* 0x000562000c1e1900 */
[----:B------:R-:W-:Y:S01]  /*0e40*/  @!P4 LEA R28, P3, R10, R8, 0x1 ;  /* 0x000000080a1cc211 */ /* 0x000fe200078608ff */
[----:B------:R-:W-:Y:S01]  /*0e50*/  @!P5 IMAD R8, R41, R2, RZ ;  /* 0x000000022908d224 */ /* 0x000fe200078e02ff */
[----:B------:R-:W-:Y:S02]  /*0e60*/  IADD3 R19, PT, PT, R0, 0x70, RZ ;  /* 0x0000007000137810 */ /* 0x000fe40007ffe0ff */
[----:B------:R-:W-:Y:S01]  /*0e70*/  @!P4 LEA.HI.X R29, R10, R9, R11, 0x1, P3 ;  /* 0x000000090a1dc211 */ /* 0x000fe200018f0c0b */
[----:B------:R-:W1:Y:S01]  /*0e80*/  @!P1 LDC.64 R4, c[0x0][0x3e0] ;  /* 0x0000f800ff049b82 */ /* 0x000e620000000a00 */
[----:B------:R-:W-:Y:S01]  /*0e90*/  ISETP.GE.U32.AND P3, PT, R19, UR4, PT ;  /* 0x0000000413007c0c */ /* 0x000fe2000bf66070 */
[----:B0-----:R-:W-:Y:S01]  /*0ea0*/  @!P5 IMAD R15, R33, R3, R8 ;  /* 0x00000003210fd224 */ /* 0x001fe200078e0208 */
[----:B------:R-:W-:-:S02]  /*0eb0*/  SHF.R.S32.HI R39, RZ, 0x1f, R19 ;  /* 0x0000001fff277819 */ /* 0x000fc40000011413 */
[----:B------:R-:W-:Y:S02]  /*0ec0*/  @!P5 MOV R8, R120 ;  /* 0x000000780008d202 */ /* 0x000fe40000000f00 */
[----:B------:R-:W-:Y:S01]  /*0ed0*/  @!P5 MOV R9, R123 ;  /* 0x0000007b0009d202 */ /* 0x000fe20000000f00 */
[----:B------:R-:W0:Y:S01]  /*0ee0*/  @!P2 LDC.64 R10, c[0x0][0x3e0] ;  /* 0x0000f800ff0aab82 */ /* 0x000e220000000a00 */
[----:B------:R-:W-:Y:S01]  /*0ef0*/  ISETP.GE.AND.EX P3, PT, R39, UR5, PT, P3 ;  /* 0x0000000527007c0c */ /* 0x000fe2000bf66330 */
[----:B------:R-:W-:Y:S01]  /*0f00*/  @!P5 IMAD.WIDE.U32 R2, R33, R2, R8 ;  /* 0x000000022102d225 */ /* 0x000fe200078e0008 */
[----:B------:R-:W-:-:S05]  /*0f10*/  MOV R18, RZ ;  /* 0x000000ff00127202 */ /* 0x000fca0000000f00 */
[----:B--2---:R-:W2:Y:S01]  /*0f20*/  @!P1 LDC.64 R12, c[0x0][0x390] ;  /* 0x0000e400ff0c9b82 */ /* 0x004ea20000000a00 */
[----:B------:R-:W-:Y:S02]  /*0f30*/  @!P5 IADD3 R3, PT, PT, R3, R15, RZ ;  /* 0x0000000f0303d210 */ /* 0x000fe40007ffe0ff */
[----:B-1----:R-:W-:Y:S01]  /*0f40*/  @!P5 LEA R14, P6, R2, R6, 0x1 ;  /* 0x00000006020ed211 */ /* 0x002fe200078c08ff */
[----:B------:R1:W5:Y:S01]  /*0f50*/  @!P4 LDG.E R18, desc[UR6][R28.64] ;  /* 0x000000061c12c981 */ /* 0x000362000c1e1900 */
[----:B------:R-:W-:Y:S02]  /*0f60*/  IADD3 R33, PT, PT, R0, 0x88, RZ ;  /* 0x0000008800217810 */ /* 0x000fe40007ffe0ff */
[----:B------:R-:W-:Y:S01]  /*0f70*/  @!P5 LEA.HI.X R15, R2, R7, R3, 0x1, P6 ;  /* 0x00000007020fd211 */ /* 0x000fe200030f0c03 */
[----:B------:R-:W2:Y:S01]  /*0f80*/  @!P2 LDC.64 R8, c[0x0][0x390] ;  /* 0x0000e400ff08ab82 */ /* 0x000ea20000000a00 */
[----:B------:R-:W-:Y:S02]  /*0f90*/  ISETP.GE.U32.AND P4, PT, R33, UR4, PT ;  /* 0x0000000421007c0c */ /* 0x000fe4000bf86070 */
[----:B------:R-:W-:Y:S01]  /*0fa0*/  SHF.R.S32.HI R41, RZ, 0x1f, R33 ;  /* 0x0000001fff297819 */ /* 0x000fe20000011421 */
[----:B------:R-:W-:-:S04]  /*0fb0*/  @!P1 IMAD R2, R31, R4, RZ ;  /* 0x000000041f029224 */ /* 0x000fc800078e02ff */
[----:B------:R-:W3:Y:S01]  /*0fc0*/  @!P3 LDC.64 R6, c[0x0][0x3e0] ;  /* 0x0000f800ff06bb82 */ /* 0x000ee20000000a00 */
[----:B------:R-:W-:Y:S01]  /*0fd0*/  ISETP.GE.AND.EX P4, PT, R41, UR5, PT, P4 ;  /* 0x0000000529007c0c */ /* 0x000fe2000bf86340 */
[----:B0-----:R-:W-:Y:S01]  /*0fe0*/  @!P2 IMAD R22, R37, R10, RZ ;  /* 0x0000000a2516a224 */ /* 0x001fe200078e02ff */
[-C--:B------:R-:W-:Y:S01]  /*0ff0*/  @!P1 MOV R30, R120.reuse ;  /* 0x00000078001e9202 */ /* 0x080fe20000000f00 */
[----:B------:R2:W5:Y:S01]  /*1000*/  @!P5 LDG.E R20, desc[UR6][R14.64] ;  /* 0x000000060e14d981 */ /* 0x000562000c1e1900 */
[-C--:B------:R-:W-:Y:S02]  /*1010*/  @!P1 MOV R31, R123.reuse ;  /* 0x0000007b001f9202 */ /* 0x080fe40000000f00 */
[----:B-1----:R-:W-:Y:S02]  /*1020*/  @!P2 MOV R28, R120 ;  /* 0x00000078001ca202 */ /* 0x002fe40000000f00 */
[----:B------:R-:W-:Y:S01]  /*1030*/  @!P2 MOV R29, R123 ;  /* 0x0000007b001da202 */ /* 0x000fe20000000f00 */
[----:B------:R-:W-:-:S02]  /*1040*/  @!P1 IMAD R5, R17, R5, R2 ;  /* 0x0000000511059224 */ /* 0x000fc400078e0202 */
[----:B------:R-:W-:Y:S01]  /*1050*/  @!P1 IMAD.WIDE.U32 R30, R17, R4, R30 ;  /* 0x00000004111e9225 */ /* 0x000fe200078e001e */
[----:B------:R-:W0:Y:S03]  /*1060*/  @!P3 LDC.64 R2, c[0x0][0x390] ;  /* 0x0000e400ff02bb82 */ /* 0x000e260000000a00 */
[C---:B------:R-:W-:Y:S02]  /*1070*/  @!P2 IMAD R11, R35.reuse, R11, R22 ;  /* 0x0000000b230ba224 */ /* 0x040fe400078e0216 */
[----:B------:R-:W-:Y:S01]  /*1080*/  @!P2 IMAD.WIDE.U32 R28, R35, R10, R28 ;  /* 0x0000000a231ca225 */ /* 0x000fe200078e001c */
[----:B------:R-:W-:Y:S02]  /*1090*/  IADD3 R35, PT, PT, R0, 0xa0, RZ ;  /* 0x000000a000237810 */ /* 0x000fe40007ffe0ff */
[----:B------:R-:W-:Y:S02]  /*10a0*/  @!P1 IADD3 R10, PT, PT, R31, R5, RZ ;  /* 0x000000051f0a9210 */ /* 0x000fe40007ffe0ff */
[----:B--2---:R-:W-:Y:S01]  /*10b0*/  @!P1 LEA R14, P6, R30, R12, 0x1 ;  /* 0x0000000c1e0e9211 */ /* 0x004fe200078c08ff */
[----:B------:R-:W1:Y:S01]  /*10c0*/  @!P4 LDC.64 R4, c[0x0][0x3e0] ;  /* 0x0000f800ff04cb82 */ /* 0x000e620000000a00 */
[----:B------:R-:W-:-:S02]  /*10d0*/  ISETP.GE.U32.AND P5, PT, R35, UR4, PT ;  /* 0x0000000423007c0c */ /* 0x000fc4000bfa6070 */
[----:B------:R-:W-:Y:S02]  /*10e0*/  SHF.R.S32.HI R37, RZ, 0x1f, R35 ;  /* 0x0000001fff257819 */ /* 0x000fe40000011423 */
[----:B------:R-:W-:Y:S02]  /*10f0*/  @!P1 LEA.HI.X R15, R30, R13, R10, 0x1, P6 ;  /* 0x0000000d1e0f9211 */ /* 0x000fe400030f0c0a */
[----:B------:R-:W-:Y:S01]  /*1100*/  ISETP.GE.AND.EX P5, PT, R37, UR5, PT, P5 ;  /* 0x0000000525007c0c */ /* 0x000fe2000bfa6350 */
[----:B------:R-:W2:Y:S01]  /*1110*/  @!P4 LDC.64 R12, c[0x0][0x390] ;  /* 0x0000e400ff0ccb82 */ /* 0x000ea20000000a00 */
[----:B------:R-:W-:Y:S01]  /*1120*/  @!P2 LEA R10, P6, R28, R8, 0x1 ;  /* 0x000000081c0aa211 */ /* 0x000fe200078c08ff */
[----:B---3--:R-:W-:Y:S01]  /*1130*/  @!P3 IMAD R8, R39, R6, RZ ;  /* 0x000000062708b224 */ /* 0x008fe200078e02ff */
[----:B------:R-:W-:-:S03]  /*1140*/  @!P2 IADD3 R11, PT, PT, R29, R11, RZ ;  /* 0x0000000b1d0ba210 */ /* 0x000fc60007ffe0ff */
[C---:B------:R-:W-:Y:S01]  /*1150*/  @!P3 IMAD R29, R19.reuse, R7, R8 ;  /* 0x00000007131db224 */ /* 0x040fe200078e0208 */
[----:B------:R-:W-:Y:S02]  /*1160*/  @!P2 LEA.HI.X R11, R28, R9, R11, 0x1, P6 ;  /* 0x000000091c0ba211 */ /* 0x000fe400030f0c0b */
[----:B------:R-:W-:Y:S02]  /*1170*/  @!P3 MOV R8, R120 ;  /* 0x000000780008b202 */ /* 0x000fe40000000f00 */
[----:B------:R-:W-:Y:S01]  /*1180*/  @!P3 MOV R9, R123 ;  /* 0x0000007b0009b202 */ /* 0x000fe20000000f00 */
[----:B------:R-:W3:Y:S01]  /*1190*/  @!P2 LDG.E R24, desc[UR6][R10.64] ;  /* 0x000000060a18a981 */ /* 0x000ee2000c1e1900 */
[----:B------:R-:W-:Y:S02]  /*11a0*/  MOV R22, RZ ;  /* 0x000000ff00167202 */ /* 0x000fe40000000f00 */
[----:B------:R-:W-:Y:S01]  /*11b0*/  IADD3 R17, PT, PT, R0, 0xa8, RZ ;  /* 0x000000a800117810 */ /* 0x000fe20007ffe0ff */
[----:B------:R-:W-:-:S02]  /*11c0*/  @!P3 IMAD.WIDE.U32 R8, R19, R6, R8 ;  /* 0x000000061308b225 */ /* 0x000fc400078e0008 */
[----:B------:R-:W2:Y:S01]  /*11d0*/  @!P5 LDC.64 R6, c[0x0][0x3e0] ;  /* 0x0000f800ff06db82 */ /* 0x000ea20000000a00 */
[----:B------:R1:W3:Y:S01]  /*11e0*/  @!P1 LDG.E R22, desc[UR6][R14.64] ;  /* 0x000000060e169981 */ /* 0x0002e2000c1e1900 */
[----:B------:R-:W-:Y:S02]  /*11f0*/  ISETP.GE.U32.AND P1, PT, R17, UR4, PT ;  /* 0x0000000411007c0c */ /* 0x000fe4000bf26070 */
[----:B------:R-:W-:Y:S02]  /*1200*/  SHF.R.S32.HI R39, RZ, 0x1f, R17 ;  /* 0x0000001fff277819 */ /* 0x000fe40000011411 */
[----:B------:R-:W-:Y:S02]  /*1210*/  @!P3 IADD3 R9, PT, PT, R9, R29, RZ ;  /* 0x0000001d0909b210 */ /* 0x000fe40007ffe0ff */
[----:B------:R-:W-:Y:S01]  /*1220*/  ISETP.GE.AND.EX P1, PT, R39, UR5, PT, P1 ;  /* 0x0000000527007c0c */ /* 0x000fe2000bf26310 */
[----:B-1----:R-:W-:Y:S01]  /*1230*/  @!P4 IMAD R14, R41, R4, RZ ;  /* 0x00000004290ec224 */ /* 0x002fe200078e02ff */
[----:B0-----:R-:W-:-:S02]  /*1240*/  @!P3 LEA R2, P6, R8, R2, 0x1 ;  /* 0x000000020802b211 */ /* 0x001fc400078c08ff */
[----:B------:R-:W-:Y:S01]  /*1250*/  @!P4 MOV R15, R123 ;  /* 0x0000007b000fc202 */ /* 0x000fe20000000f00 */
[C---:B------:R-:W-:Y:S01]  /*1260*/  @!P4 IMAD R19, R33.reuse, R5, R14 ;  /* 0x000000052113c224 */ /* 0x040fe200078e020e */
[----:B------:R-:W-:Y:S02]  /*1270*/  @!P4 MOV R14, R120 ;  /* 0x00000078000ec202 */ /* 0x000fe40000000f00 */
[----:B------:R-:W-:Y:S02]  /*1280*/  @!P3 LEA.HI.X R3, R8, R3, R9, 0x1, P6 ;  /* 0x000000030803b211 */ /* 0x000fe400030f0c09 */
[C---:B------:R-:W-:Y:S01]  /*1290*/  IADD3 R31, PT, PT, R0.reuse, 0xb8, RZ ;  /* 0x000000b8001f7810 */ /* 0x040fe20007ffe0ff */
[----:B------:R-:W0:Y:S01]  /*12a0*/  @!P5 LDC.64 R8, c[0x0][0x390] ;  /* 0x0000e400ff08db82 */ /* 0x000e220000000a00 */
[----:B------:R-:W-:Y:S01]  /*12b0*/  @!P4 IMAD.WIDE.U32 R14, R33, R4, R14 ;  /* 0x00000004210ec225 */ /* 0x000fe200078e000e */
[----:B------:R-:W-:Y:S01]  /*12c0*/  IADD3 R33, PT, PT, R0, 0xc8, RZ ;  /* 0x000000c800217810 */ /* 0x000fe20007ffe0ff */
[----:B------:R1:W3:Y:S01]  /*12d0*/  @!P3 LDG.E R26, desc[UR6][R2.64] ;  /* 0x00000006021ab981 */ /* 0x0002e2000c1e1900 */
[----:B------:R-:W-:-:S02]  /*12e0*/  ISETP.GE.U32.AND P2, PT, R31, UR4, PT ;  /* 0x000000041f007c0c */ /* 0x000fc4000bf46070 */
[----:B------:R-:W-:Y:S02]  /*12f0*/  SHF.R.S32.HI R41, RZ, 0x1f, R31 ;  /* 0x0000001fff297819 */ /* 0x000fe4000001141f */
[----:B------:R-:W4:Y:S01]  /*1300*/  @!P1 LDC.64 R4, c[0x0][0x3e0] ;  /* 0x0000f800ff049b82 */ /* 0x000f220000000a00 */
[----:B------:R-:W-:Y:S02]  /*1310*/  ISETP.GE.U32.AND P3, PT, R33, UR4, PT ;  /* 0x0000000421007c0c */ /* 0x000fe4000bf66070 */
[----:B------:R-:W-:Y:S02]  /*1320*/  SHF.R.S32.HI R43, RZ, 0x1f, R33 ;  /* 0x0000001fff2b7819 */ /* 0x000fe40000011421 */
[----:B------:R-:W-:Y:S02]  /*1330*/  ISETP.GE.AND.EX P2, PT, R41, UR5, PT, P2 ;  /* 0x0000000529007c0c */ /* 0x000fe4000bf46320 */
[----:B--2---:R-:W-:Y:S01]  /*1340*/  @!P4 LEA R28, P6, R14, R12, 0x1 ;  /* 0x0000000c0e1cc211 */ /* 0x004fe200078c08ff */
[----:B------:R-:W-:Y:S01]  /*1350*/  @!P5 IMAD R12, R37, R6, RZ ;  /* 0x00000006250cd224 */ /* 0x000fe200078e02ff */
[----:B------:R-:W-:-:S02]  /*1360*/  @!P4 IADD3 R10, PT, PT, R15, R19, RZ ;  /* 0x000000130f0ac210 */ /* 0x000fc40007ffe0ff */
[----:B------:R-:W-:Y:S01]  /*1370*/  ISETP.GE.AND.EX P3, PT, R43, UR5, PT, P3 ;  /* 0x000000052b007c0c */ /* 0x000fe2000bf66330 */
[C---:B------:R-:W-:Y:S01]  /*1380*/  @!P5 IMAD R15, R35.reuse, R7, R12 ;  /* 0x00000007230fd224 */ /* 0x040fe200078e020c */
[----:B------:R-:W-:Y:S02]  /*1390*/  @!P4 LEA.HI.X R29, R14, R13, R10, 0x1, P6 ;  /* 0x0000000d0e1dc211 */ /* 0x000fe400030f0c0a */
[----:B------:R-:W-:Y:S01]  /*13a0*/  @!P5 MOV R10, R120 ;  /* 0x00000078000ad202 */ /* 0x000fe20000000f00 */
[----:B------:R-:W2:Y:S01]  /*13b0*/  @!P1 LDC.64 R12, c[0x0][0x390] ;  /* 0x0000e400ff0c9b82 */ /* 0x000ea20000000a00 */
[----:B------:R-:W-:Y:S02]  /*13c0*/  @!P5 MOV R11, R123 ;  /* 0x0000007b000bd202 */ /* 0x000fe40000000f00 */
[----:B------:R-:W-:Y:S02]  /*13d0*/  MOV R52, RZ ;  /* 0x000000ff00347202 */ /* 0x000fe40000000f00 */
[----:B------:R-:W-:Y:S01]  /*13e0*/  IADD3 R19, PT, PT, R0, 0xe0, RZ ;  /* 0x000000e000137810 */ /* 0x000fe20007ffe0ff */
[----:B------:R-:W-:-:S02]  /*13f0*/  @!P5 IMAD.WIDE.U32 R10, R35, R6, R10 ;  /* 0x00000006230ad225 */ /* 0x000fc400078e000a */
[----:B-1----:R-:W1:Y:S01]  /*1400*/  @!P2 LDC.64 R2, c[0x0][0x3e0] ;  /* 0x0000f800ff02ab82 */ /* 0x002e620000000a00 */
[----:B------:R4:W3:Y:S01]  /*1410*/  @!P4 LDG.E R52, desc[UR6][R28.64] ;  /* 0x000000061c34c981 */ /* 0x0008e2000c1e1900 */
[----:B------:R-:W-:Y:S02]  /*1420*/  ISETP.GE.U32.AND P4, PT, R19, UR4, PT ;  /* 0x0000000413007c0c */ /* 0x000fe4000bf86070 */
[----:B------:R-:W-:Y:S02]  /*1430*/  @!P5 IADD3 R11, PT, PT, R11, R15, RZ ;  /* 0x0000000f0b0bd210 */ /* 0x000fe40007ffe0ff */
[----:B------:R-:W-:Y:S02]  /*1440*/  SHF.R.S32.HI R35, RZ, 0x1f, R19 ;  /* 0x0000001fff237819 */ /* 0x000fe40000011413 */
[----:B------:R-:W1:Y:S01]  /*1450*/  @!P3 LDC.64 R6, c[0x0][0x3e0] ;  /* 0x0000f800ff06bb82 */ /* 0x000e620000000a00 */
[C---:B0-----:R-:W-:Y:S02]  /*1460*/  @!P5 LEA R14, P6, R10.reuse, R8, 0x1 ;  /* 0x000000080a0ed211 */ /* 0x041fe400078c08ff */
[----:B------:R-:W-:Y:S01]  /*1470*/  ISETP.GE.AND.EX P4, PT, R35, UR5, PT, P4 ;  /* 0x0000000523007c0c */ /* 0x000fe2000bf86340 */
[----:B----4-:R-:W-:Y:S01]  /*1480*/  @!P1 IMAD R8, R39, R4, RZ ;  /* 0x0000000427089224 */ /* 0x010fe200078e02ff */
[----:B------:R-:W-:-:S02]  /*1490*/  @!P5 LEA.HI.X R15, R10, R9, R11, 0x1, P6 ;  /* 0x000000090a0fd211 */ /* 0x000fc400030f0c0b */
[----:B------:R-:W-:Y:S01]  /*14a0*/  @!P1 MOV R28, R120 ;  /* 0x00000078001c9202 */ /* 0x000fe20000000f00 */
[----:B------:R-:W0:Y:S01]  /*14b0*/  @!P2 LDC.64 R10, c[0x0][0x390] ;  /* 0x0000e400ff0aab82 */ /* 0x000e220000000a00 */
[----:B------:R-:W-:Y:S02]  /*14c0*/  @!P1 MOV R29, R123 ;  /* 0x0000007b001d9202 */ /* 0x000fe40000000f00 */
[----:B------:R-:W-:Y:S01]  /*14d0*/  MOV R58, RZ ;  /* 0x000000ff003a7202 */ /* 0x000fe20000000f00 */
[C---:B------:R-:W-:Y:S01]  /*14e0*/  @!P1 IMAD R5, R17.reuse, R5, R8 ;  /* 0x0000000511059224 */ /* 0x040fe200078e0208 */
[----:B------:R-:W-:Y:S01]  /*14f0*/  ISETP.GE.U32.AND P6, PT, R116, UR4, PT ;  /* 0x0000000474007c0c */ /* 0x000fe2000bfc6070 */
[----:B------:R-:W-:Y:S02]  /*1500*/  @!P1 IMAD.WIDE.U32 R28, R17, R4, R28 ;  /* 0x00000004111c9225 */ /* 0x000fe400078e001c */
[----:B------:R-:W4:Y:S01]  /*1510*/  @!P3 LDC.64 R8, c[0x0][0x390] ;  /* 0x0000e400ff08bb82 */ /* 0x000f220000000a00 */
[----:B------:R1:W3:Y:S01]  /*1520*/  @!P5 LDG.E R58, desc[UR6][R14.64] ;  /* 0x000000060e3ad981 */ /* 0x0002e2000c1e1900 */
[----:B------:R-:W-:-:S02]  /*1530*/  ISETP.GE.AND.EX P5, PT, R96, UR5, PT, P6 ;  /* 0x0000000560007c0c */ /* 0x000fc4000bfa6360 */
[----:B------:R-:W-:Y:S02]  /*1540*/  @!P1 IADD3 R17, PT, PT, R29, R5, RZ ;  /* 0x000000051d119210 */ /* 0x000fe40007ffe0ff */
[C---:B--2---:R-:W-:Y:S02]  /*1550*/  @!P1 LEA R12, P6, R28.reuse, R12, 0x1 ;  /* 0x0000000c1c0c9211 */ /* 0x044fe400078c08ff */
[----:B------:R-:W2:Y:S01]  /*1560*/  @!P4 LDC.64 R4, c[0x0][0x3e0] ;  /* 0x0000f800ff04cb82 */ /* 0x000ea20000000a00 */
[----:B------:R-:W-:Y:S02]  /*1570*/  @!P2 MOV R29, R123 ;  /* 0x0000007b001da202 */ /* 0x000fe40000000f00 */
[----:B------:R-:W-:Y:S01]  /*1580*/  @!P1 LEA.HI.X R13, R28, R13, R17, 0x1, P6 ;  /* 0x0000000d1c0d9211 */ /* 0x000fe200030f0c11 */
[----:B-1----:R-:W-:Y:S01]  /*1590*/  @!P2 IMAD R30, R41, R2, RZ ;  /* 0x00000002291ea224 */ /* 0x002fe200078e02ff */
[----:B------:R-:W-:Y:S01]  /*15a0*/  @!P2 MOV R28, R120 ;  /* 0x00000078001ca202 */ /* 0x000fe20000000f00 */
[----:B------:R-:W-:-:S02]  /*15b0*/  @!P3 IMAD R32, R43, R6, RZ ;  /* 0x000000062b20b224 */ /* 0x000fc400078e02ff */
[C---:B------:R-:W-:Y:S02]  /*15c0*/  @!P2 IMAD R17, R31.reuse, R3, R30 ;  /* 0x000000031f11a224 */ /* 0x040fe400078e021e */
[----:B------:R-:W-:Y:S02]  /*15d0*/  @!P2 IMAD.WIDE.U32 R28, R31, R2, R28 ;  /* 0x000000021f1ca225 */ /* 0x000fe400078e001c */
[----:B------:R-:W1:Y:S01]  /*15e0*/  @!P5 LDC.64 R2, c[0x0][0x3e0] ;  /* 0x0000f800ff02db82 */ /* 0x000e620000000a00 */
[----:B------:R-:W-:Y:S01]  /*15f0*/  @!P3 MOV R14, R120 ;  /* 0x00000078000eb202 */ /* 0x000fe20000000f00 */
[----:B------:R-:W-:Y:S01]  /*1600*/  @!P3 IMAD R31, R33, R7, R32 ;  /* 0x00000007211fb224 */ /* 0x000fe200078e0220 */
[----:B------:R-:W-:Y:S02]  /*1610*/  @!P3 MOV R15, R123 ;  /* 0x0000007b000fb202 */ /* 0x000fe40000000f00 */
[----:B------:R-:W-:Y:S02]  /*1620*/  @!P2 IADD3 R7, PT, PT, R29, R17, RZ ;  /* 0x000000111d07a210 */ /* 0x000fe40007ffe0ff */
[----:B0-----:R-:W-:-:S02]  /*1630*/  @!P2 LEA R10, P6, R28, R10, 0x1 ;  /* 0x0000000a1c0aa211 */ /* 0x001fc400078c08ff */
[----:B------:R-:W-:Y:S02]  /*1640*/  MOV R60, RZ ;  /* 0x000000ff003c7202 */ /* 0x000fe40000000f00 */
[----:B------:R-:W-:Y:S01]  /*1650*/  MOV R64, RZ ;  /* 0x000000ff00407202 */ /* 0x000fe20000000f00 */
[----:B------:R-:W-:Y:S01]  /*1660*/  @!P3 IMAD.WIDE.U32 R14, R33, R6, R14 ;  /* 0x00000006210eb225 */ /* 0x000fe200078e000e */
[----:B------:R-:W-:Y:S02]  /*1670*/  @!P2 LEA.HI.X R11, R28, R11, R7, 0x1, P6 ;  /* 0x0000000b1c0ba211 */ /* 0x000fe400030f0c07 */
[----:B------:R1:W3:Y:S01]  /*1680*/  @!P1 LDG.E R60, desc[UR6][R12.64] ;  /* 0x000000060c3c9981 */ /* 0x0002e2000c1e1900 */
[----:B------:R-:W0:Y:S01]  /*1690*/  @!P4 LDC.64 R6, c[0x0][0x390] ;  /* 0x0000e400ff06cb82 */ /* 0x000e220000000a00 */
[----:B------:R-:W-:Y:S02]  /*16a0*/  @!P3 IADD3 R15, PT, PT, R15, R31, RZ ;  /* 0x0000001f0f0fb210 */ /* 0x000fe40007ffe0ff */
[----:B------:R1:W3:Y:S01]  /*16b0*/  @!P2 LDG.E R64, desc[UR6][R10.64] ;  /* 0x000000060a40a981 */ /* 0x0002e2000c1e1900 */
[----:B----4-:R-:W-:Y:S01]  /*16c0*/  @!P3 LEA R30, P1, R14, R8, 0x1 ;  /* 0x000000080e1eb211 */ /* 0x010fe200078208ff */
[----:B--2---:R-:W-:Y:S01]  /*16d0*/  @!P4 IMAD R8, R35, R4, RZ ;  /* 0x000000042308c224 */ /* 0x004fe200078e02ff */
[----:B------:R-:W-:-:S02]  /*16e0*/  ISETP.GE.U32.AND P2, PT, R114, UR4, PT ;  /* 0x0000000472007c0c */ /* 0x000fc4000bf46070 */
[----:B------:R-:W-:Y:S01]  /*16f0*/  @!P3 LEA.HI.X R31, R14, R9, R15, 0x1, P1 ;  /* 0x000000090e1fb211 */ /* 0x000fe200008f0c0f */
[----:B------:R-:W2:Y:S01]  /*1700*/  @!P5 LDC.64 R28, c[0x0][0x390] ;  /* 0x0000e400ff1cdb82 */ /* 0x000ea20000000a00 */
[----:B------:R-:W-:Y:S01]  /*1710*/  ISETP.GE.AND.EX P2, PT, R94, UR5, PT, P2 ;  /* 0x000000055e007c0c */ /* 0x000fe2000bf46320 */
[----:B------:R-:W-:Y:S01]  /*1720*/  @!P4 IMAD R15, R19, R5, R8 ;  /* 0x00000005130fc224 */ /* 0x000fe200078e0208 */
[----:B------:R-:W-:Y:S02]  /*1730*/  ISETP.GE.U32.AND P1, PT, R115, UR4, PT ;  /* 0x0000000473007c0c */ /* 0x000fe4000bf26070 */
[----:B------:R-:W-:Y:S02]  /*1740*/  @!P4 MOV R8, R120 ;  /* 0x000000780008c202 */ /* 0x000fe40000000f00 */
[----:B------:R-:W-:Y:S01]  /*1750*/  @!P4 MOV R9, R123 ;  /* 0x0000007b0009c202 */ /* 0x000fe20000000f00 */
[----:B-1----:R-:W-:Y:S01]  /*1760*/  @!P5 IMAD R12, R96, R2, RZ ;  /* 0x00000002600cd224 */ /* 0x002fe200078e02ff */
[----:B------:R-:W-:Y:S01]  /*1770*/  ISETP.GE.AND.EX P1, PT, R95, UR5, PT, P1 ;  /* 0x000000055f007c0c */ /* 0x000fe2000bf26310 */
[----:B------:R-:W-:Y:S01]  /*1780*/  @!P4 IMAD.WIDE.U32 R4, R19, R4, R8 ;  /* 0x000000041304c225 */ /* 0x000fe200078e0008 */
[----:B------:R-:W-:-:S03]  /*1790*/  @!P5 MOV R10, R120 ;  /* 0x00000078000ad202 */ /* 0x000fc60000000f00 */
[C---:B------:R-:W-:Y:S01]  /*17a0*/  @!P5 IMAD R13, R116.reuse, R3, R12 ;  /* 0x00000003740dd224 */ /* 0x040fe200078e020c */
[----:B------:R-:W-:Y:S02]  /*17b0*/  @!P4 IADD3 R3, PT, PT, R5, R15, RZ ;  /* 0x0000000f0503c210 */ /* 0x000fe40007ffe0ff */
[----:B------:R-:W-:Y:S01]  /*17c0*/  @!P5 MOV R11, R123 ;  /* 0x0000007b000bd202 */ /* 0x000fe20000000f00 */
[----:B------:R-:W1:Y:S01]  /*17d0*/  @!P2 LDC.64 R14, c[0x0][0x3e0] ;  /* 0x0000f800ff0eab82 */ /* 0x000e620000000a00 */
[----:B------:R-:W-:Y:S01]  /*17e0*/  MOV R68, RZ ;  /* 0x000000ff00447202 */ /* 0x000fe20000000f00 */
[----:B------:R-:W-:Y:S01]  /*17f0*/  @!P5 IMAD.WIDE.U32 R10, R116, R2, R10 ;  /* 0x00000002740ad225 */ /* 0x000fe200078e000a */
[----:B0-----:R-:W-:-:S04]  /*1800*/  @!P4 LEA R2, P6, R4, R6, 0x1 ;  /* 0x000000060402c211 */ /* 0x001fc800078c08ff */
[----:B------:R-:W4:Y:S01]  /*1810*/  @!P3 LDG.E R68, desc[UR6][R30.64] ;  /* 0x000000061e44b981 */ /* 0x000f22000c1e1900 */
[----:B------:R-:W0:Y:S01]  /*1820*/  @!P1 LDC.64 R8, c[0x0][0x3e0] ;  /* 0x0000f800ff089b82 */ /* 0x000e220000000a00 */
[----:B------:R-:W-:Y:S02]  /*1830*/  ISETP.GE.U32.AND P3, PT, R113, UR4, PT ;  /* 0x0000000471007c0c */ /* 0x000fe4000bf66070 */
[----:B------:R-:W-:Y:S02]  /*1840*/  @!P4 LEA.HI.X R3, R4, R7, R3, 0x1, P6 ;  /* 0x000000070403c211 */ /* 0x000fe400030f0c03 */
[----:B------:R-:W-:Y:S02]  /*1850*/  @!P5 IADD3 R4, PT, PT, R11, R13, RZ ;  /* 0x0000000d0b04d210 */ /* 0x000fe40007ffe0ff */
[----:B--2---:R-:W-:Y:S01]  /*1860*/  @!P5 LEA R12, P6, R10, R28, 0x1 ;  /* 0x0000001c0a0cd211 */ /* 0x004fe200078c08ff */
[----:B------:R-:W2:Y:S01]  /*1870*/  @!P1 LDC.64 R6, c[0x0][0x390] ;  /* 0x0000e400ff069b82 */ /* 0x000ea20000000a00 */
[----:B------:R-:W-:-:S02]  /*1880*/  ISETP.GE.AND.EX P3, PT, R93, UR5, PT, P3 ;  /* 0x000000055d007c0c */ /* 0x000fc4000bf66330 */
[----:B------:R-:W-:Y:S02]  /*1890*/  @!P5 LEA.HI.X R13, R10, R29, R4, 0x1, P6 ;  /* 0x0000001d0a0dd211 */ /* 0x000fe400030f0c04 */
[----:B------:R-:W-:Y:S02]  /*18a0*/  MOV R28, RZ ;  /* 0x000000ff001c7202 */ /* 0x000fe40000000f00 */
[----:B------:R-:W-:Y:S01]  /*18b0*/  MOV R74, RZ ;  /* 0x000000ff004a7202 */ /* 0x000fe20000000f00 */
[----:B------:R-:W5:Y:S01]  /*18c0*/  @!P2 LDC.64 R10, c[0x0][0x390] ;  /* 0x0000e400ff0aab82 */ /* 0x000f620000000a00 */
[----:B-1----:R-:W-:Y:S02]  /*18d0*/  @!P2 IMAD R17, R94, R14, RZ ;  /* 0x0000000e5e11a224 */ /* 0x002fe400078e02ff */
[----:B------:R-:W3:Y:S01]  /*18e0*/  @!P5 LDG.E R28, desc[UR6][R12.64] ;  /* 0x000000060c1cd981 */ /* 0x000ee2000c1e1900 */
[----:B------:R-:W-:-:S03]  /*18f0*/  ISETP.GE.U32.AND P5, PT, R112, UR4, PT ;  /* 0x0000000470007c0c */ /* 0x000fc6000bfa6070 */
[----:B------:R1:W4:Y:S01]  /*1900*/  @!P4 LDG.E R74, desc[UR6][R2.64] ;  /* 0x00000006024ac981 */ /* 0x000322000c1e1900 */
[----:B------:R-:W2:Y:S01]  /*1910*/  @!P3 LDC.64 R4, c[0x0][0x3e0] ;  /* 0x0000f800ff04bb82 */ /* 0x000ea20000000a00 */
[----:B------:R-:W-:Y:S01]  /*1920*/  ISETP.GE.AND.EX P5, PT, R92, UR5, PT, P5 ;  /* 0x000000055c007c0c */ /* 0x000fe2000bfa6350 */
[----:B------:R-:W-:Y:S01]  /*1930*/  @!P2 IMAD R19, R114, R15, R17 ;  /* 0x0000000f7213a224 */ /* 0x000fe200078e0211 */
[----:B-1----:R-:W-:Y:S02]  /*1940*/  @!P2 MOV R2, R120 ;  /* 0x000000780002a202 */ /* 0x002fe40000000f00 */
[----:B------:R-:W-:Y:S01]  /*1950*/  @!P2 MOV R3, R123 ;  /* 0x0000007b0003a202 */ /* 0x000fe20000000f00 */
[----:B0-----:R-:W-:Y:S01]  /*1960*/  @!P1 IMAD R30, R95, R8, RZ ;  /* 0x000000085f1e9224 */ /* 0x001fe200078e02ff */
[----:B------:R-:W-:-:S07]  /*1970*/  ISETP.GE.U32.AND P4, PT, R111, UR4, PT ;  /* 0x000000046f007c0c */ /* 0x000fce000bf86070 */
[----:B------:R-:W0:Y:S01]  /*1980*/  @!P5 LDC.64 R12, c[0x0][0x3e0] ;  /* 0x0000f800ff0cdb82 */ /* 0x000e220000000a00 */
[----:B------:R-:W-:Y:S01]  /*1990*/  @!P2 IMAD.WIDE.U32 R14, R114, R14, R2 ;  /* 0x0000000e720ea225 */ /* 0x000fe200078e0002 */
[----:B------:R-:W-:Y:S02]  /*19a0*/  @!P1 MOV R2, R120 ;  /* 0x0000007800029202 */ /* 0x000fe40000000f00 */
[----:B------:R-:W-:Y:S01]  /*19b0*/  @!P1 MOV R3, R123 ;  /* 0x0000007b00039202 */ /* 0x000fe20000000f00 */
[C---:B------:R-:W-:Y:S02]  /*19c0*/  @!P1 IMAD R17, R115.reuse, R9, R30 ;  /* 0x0000000973119224 */ /* 0x040fe400078e021e */
[----:B------:R-:W-:-:S03]  /*19d0*/  @!P1 IMAD.WIDE.U32 R8, R115, R8, R2 ;  /* 0x0000000873089225 */ /* 0x000fc600078e0002 */
[----:B------:R-:W1:Y:S01]  /*19e0*/  @!P3 LDC.64 R2, c[0x0][0x390] ;  /* 0x0000e400ff02bb82 */ /* 0x000e620000000a00 */
[----:B------:R-:W-:Y:S02]  /*19f0*/  @!P2 IADD3 R15, PT, PT, R15, R19, RZ ;  /* 0x000000130f0fa210 */ /* 0x000fe40007ffe0ff */
[C---:B-----5:R-:W-:Y:S02]  /*1a00*/  @!P2 LEA R10, P6, R14.reuse, R10, 0x1 ;  /* 0x0000000a0e0aa211 */ /* 0x060fe400078c08ff */
[----:B------:R-:W-:Y:S02]  /*1a10*/  ISETP.GE.AND.EX P4, PT, R91, UR5, PT, P4 ;  /* 0x000000055b007c0c */ /* 0x000fe4000bf86340 */
[----:B------:R-:W-:Y:S02]  /*1a20*/  @!P2 LEA.HI.X R11, R14, R11, R15, 0x1, P6 ;  /* 0x0000000b0e0ba211 */ /* 0x000fe400030f0c0f */
[----:B------:R-:W-:Y:S02]  /*1a30*/  @!P1 IADD3 R9, PT, PT, R9, R17, RZ ;  /* 0x0000001109099210 */ /* 0x000fe40007ffe0ff */
[----:B--2---:R-:W-:Y:S01]  /*1a40*/  @!P1 LEA R6, P6, R8, R6, 0x1 ;  /* 0x0000000608069211 */ /* 0x004fe200078c08ff */
[----:B------:R-:W-:Y:S01]  /*1a50*/  @!P3 IMAD R14, R93, R4, RZ ;  /* 0x000000045d0eb224 */ /* 0x000fe200078e02ff */
[----:B------:R-:W-:-:S02]  /*1a60*/  MOV R19, RZ ;  /* 0x000000ff00137202 */ /* 0x000fc40000000f00 */
[----:B------:R-:W-:Y:S02]  /*1a70*/  @!P1 LEA.HI.X R7, R8, R7, R9, 0x1, P6 ;  /* 0x0000000708079211 */ /* 0x000fe400030f0c09 */
[----:B------:R-:W-:Y:S02]  /*1a80*/  @!P3 MOV R8, R120 ;  /* 0x000000780008b202 */ /* 0x000fe40000000f00 */
[----:B------:R-:W-:Y:S01]  /*1a90*/  @!P3 MOV R9, R123 ;  /* 0x0000007b0009b202 */ /* 0x000fe20000000f00 */
[C---:B------:R-:W-:Y:S01]  /*1aa0*/  @!P3 IMAD R15, R113.reuse, R5, R14 ;  /* 0x00000005710fb224 */ /* 0x040fe200078e020e */
[----:B------:R-:W-:Y:S01]  /*1ab0*/  MOV R17, RZ ;  /* 0x000000ff00117202 */ /* 0x000fe20000000f00 */
[----:B------:R2:W5:Y:S01]  /*1ac0*/  @!P1 LDG.E R19, desc[UR6][R6.64] ;  /* 0x0000000606139981 */ /* 0x000562000c1e1900 */
[----:B------:R-:W-:Y:S02]  /*1ad0*/  @!P3 IMAD.WIDE.U32 R4, R113, R4, R8 ;  /* 0x000000047104b225 */ /* 0x000fe400078e0008 */
[----:B------:R-:W0:Y:S02]  /*1ae0*/  @!P5 LDC.64 R8, c[0x0][0x390] ;  /* 0x0000e400ff08db82 */ /* 0x000e240000000a00 */
[----:B------:R0:W4:Y:S01]  /*1af0*/  @!P2 LDG.E R17, desc[UR6][R10.64] ;  /* 0x000000060a11a981 */ /* 0x000122000c1e1900 */
[----:B------:R-:W-:-:S02]  /*1b00*/  @!P3 IADD3 R5, PT, PT, R5, R15, RZ ;  /* 0x0000000f0505b210 */ /* 0x000fc40007ffe0ff */
[----:B-1----:R-:W-:-:S03]  /*1b10*/  @!P3 LEA R2, P2, R4, R2, 0x1 ;  /* 0x000000020402b211 */ /* 0x002fc600078408ff */
[----:B--2---:R-:W1:Y:S01]  /*1b20*/  @!P4 LDC.64 R6, c[0x0][0x3e0] ;  /* 0x0000f800ff06cb82 */ /* 0x004e620000000a00 */
[----:B------:R-:W-:Y:S01]  /*1b30*/  @!P3 LEA.HI.X R3, R4, R3, R5, 0x1, P2 ;  /* 0x000000030403b211 */ /* 0x000fe200010f0c05 */
[----:B0-----:R-:W-:Y:S01]  /*1b40*/  @!P5 IMAD R14, R92, R12, RZ ;  /* 0x0000000c5c0ed224 */ /* 0x001fe200078e02ff */
[----:B------:R-:W-:Y:S02]  /*1b50*/  ISETP.GE.U32.AND P6, PT, R110, UR4, PT ;  /* 0x000000046e007c0c */ /* 0x000fe4000bfc6070 */
[----:B------:R-:W-:Y:S02]  /*1b60*/  @!P5 MOV R4, R120 ;  /* 0x000000780004d202 */ /* 0x000fe40000000f00 */
[----:B------:R-:W-:Y:S01]  /*1b70*/  @!P5 MOV R5, R123 ;  /* 0x0000007b0005d202 */ /* 0x000fe20000000f00 */
[----:B------:R-:W-:Y:S01]  /*1b80*/  @!P5 IMAD R15, R112, R13, R14 ;  /* 0x0000000d700fd224 */ /* 0x000fe200078e020e */
[----:B------:R-:W-:Y:S02]  /*1b90*/  ISETP.GE.AND.EX P6, PT, R90, UR5, PT, P6 ;  /* 0x000000055a007c0c */ /* 0x000fe4000bfc6360 */
[----:B------:R-:W-:Y:S01]  /*1ba0*/  ISETP.GE.U32.AND P2, PT, R109, UR4, PT ;  /* 0x000000046d007c0c */ /* 0x000fe2000bf46070 */
[----:B------:R-:W-:-:S02]  /*1bb0*/  @!P5 IMAD.WIDE.U32 R12, R112, R12, R4 ;  /* 0x0000000c700cd225 */ /* 0x000fc400078e0004 */
[----:B------:R-:W0:Y:S01]  /*1bc0*/  @!P4 LDC.64 R4, c[0x0][0x390] ;  /* 0x0000e400ff04cb82 */ /* 0x000e220000000a00 */
[----:B------:R-:W-:Y:S02]  /*1bd0*/  MOV R48, RZ ;  /* 0x000000ff00307202 */ /* 0x000fe40000000f00 */
[----:B------:R-:W-:Y:S02]  /*1be0*/  ISETP.GE.AND.EX P2, PT, R89, UR5, PT, P2 ;  /* 0x0000000559007c0c */ /* 0x000fe4000bf46320 */
[----:B------:R-:W-:Y:S02]  /*1bf0*/  @!P5 IADD3 R11, PT, PT, R13, R15, RZ ;  /* 0x0000000f0d0bd210 */ /* 0x000fe40007ffe0ff */
[----:B------:R2:W4:Y:S01]  /*1c00*/  @!P3 LDG.E R48, desc[UR6][R2.64] ;  /* 0x000000060230b981 */ /* 0x000522000c1e1900 */
[----:B------:R-:W-:Y:S01]  /*1c10*/  @!P5 LEA R10, P3, R12, R8, 0x1 ;  /* 0x000000080c0ad211 */ /* 0x000fe200078608ff */
[----:B-1----:R-:W-:Y:S01]  /*1c20*/  @!P4 IMAD R8, R91, R6, RZ ;  /* 0x000000065b08c224 */ /* 0x002fe200078e02ff */
[----:B------:R-:W-:-:S02]  /*1c30*/  @!P4 MOV R13, R123 ;  /* 0x0000007b000dc202 */ /* 0x000fc40000000f00 */
[----:B------:R-:W-:Y:S01]  /*1c40*/  @!P5 LEA.HI.X R11, R12, R9, R11, 0x1, P3 ;  /* 0x000000090c0bd211 */ /* 0x000fe200018f0c0b */
[----:B--2---:R-:W1:Y:S01]  /*1c50*/  @!P6 LDC.64 R2, c[0x0][0x3e0] ;  /* 0x0000f800ff02eb82 */ /* 0x004e620000000a00 */
[----:B------:R-:W-:Y:S01]  /*1c60*/  @!P4 MOV R12, R120 ;  /* 0x00000078000cc202 */ /* 0x000fe20000000f00 */
[----:B------:R-:W-:Y:S01]  /*1c70*/  @!P4 IMAD R15, R111, R7, R8 ;  /* 0x000000076f0fc224 */ /* 0x000fe200078e0208 */
[----:B------:R-:W-:-:S05]  /*1c80*/  MOV R50, RZ ;  /* 0x000000ff00327202 */ /* 0x000fca0000000f00 */
[----:B------:R-:W2:Y:S01]  /*1c90*/  @!P2 LDC.64 R8, c[0x0][0x3e0] ;  /* 0x0000f800ff08ab82 */ /* 0x000ea20000000a00 */
[----:B------:R-:W-:Y:S01]  /*1ca0*/  @!P4 IMAD.WIDE.U32 R6, R111, R6, R12 ;  /* 0x000000066f06c225 */ /* 0x000fe200078e000c */
[----:B------:R-:W-:Y:S01]  /*1cb0*/  ISETP.GE.U32.AND P3, PT, R108, UR4, PT ;  /* 0x000000046c007c0c */ /* 0x000fe2000bf66070 */
[----:B------:R0:W4:Y:S03]  /*1cc0*/  @!P5 LDG.E R50, desc[UR6][R10.64] ;  /* 0x000000060a32d981 */ /* 0x000126000c1e1900 */
[----:B------:R-:W-:Y:S02]  /*1cd0*/  ISETP.GE.AND.EX P3, PT, R88, UR5, PT, P3 ;  /* 0x0000000558007c0c */ /* 0x000fe4000bf66330 */
[----:B------:R-:W-:Y:S02]  /*1ce0*/  @!P4 IADD3 R7, PT, PT, R7, R15, RZ ;  /* 0x0000000f0707c210 */ /* 0x000fe40007ffe0ff */
[C---:B0-----:R-:W-:Y:S01]  /*1cf0*/  @!P4 LEA R12, P5, R6.reuse, R4, 0x1 ;  /* 0x00000004060cc211 */ /* 0x041fe200078a08ff */
[----:B------:R-:W0:Y:S03]  /*1d00*/  @!P6 LDC.64 R10, c[0x0][0x390] ;  /* 0x0000e400ff0aeb82 */ /* 0x000e260000000a00 */
[----:B------:R-:W-:-:S02]  /*1d10*/  @!P4 LEA.HI.X R13, R6, R5, R7, 0x1, P5 ;  /* 0x00000005060dc211 */ /* 0x000fc400028f0c07 */
[----:B------:R-:W-:Y:S02]  /*1d20*/  ISETP.GE.U32.AND P5, PT, R107, UR4, PT ;  /* 0x000000046b007c0c */ /* 0x000fe4000bfa6070 */
[----:B------:R-:W-:Y:S01]  /*1d30*/  MOV R54, RZ ;  /* 0x000000ff00367202 */ /* 0x000fe20000000f00 */
[----:B------:R-:W0:Y:S01]  /*1d40*/  @!P2 LDC.64 R6, c[0x0][0x390] ;  /* 0x0000e400ff06ab82 */ /* 0x000e220000000a00 */
[----:B------:R-:W-:Y:S01]  /*1d50*/  ISETP.GE.AND.EX P5, PT, R87, UR5, PT, P5 ;  /* 0x0000000557007c0c */ /* 0x000fe2000bfa6350 */
[----:B-1----:R-:W-:Y:S01]  /*1d60*/  @!P6 IMAD R14, R90, R2, RZ ;  /* 0x000000025a0ee224 */ /* 0x002fe200078e02ff */
[----:B------:R-:W-:Y:S02]  /*1d70*/  @!P6 MOV R30, R120 ;  /* 0x00000078001ee202 */ /* 0x000fe40000000f00 */
[----:B------:R1:W4:Y:S01]  /*1d80*/  @!P4 LDG.E R54, desc[UR6][R12.64] ;  /* 0x000000060c36c981 */ /* 0x000322000c1e1900 */
[----:B------:R-:W-:Y:S01]  /*1d90*/  @!P6 MOV R31, R123 ;  /* 0x0000007b001fe202 */ /* 0x000fe20000000f00 */
[----:B------:R-:W-:Y:S01]  /*1da0*/  @!P6 IMAD R3, R110, R3, R14 ;  /* 0x000000036e03e224 */ /* 0x000fe200078e020e */
[----:B------:R-:W0:Y:S01]  /*1db0*/  @!P3 LDC.64 R4, c[0x0][0x3e0] ;  /* 0x0000f800ff04bb82 */ /* 0x000e220000000a00 */
[----:B--2---:R-:W-:-:S02]  /*1dc0*/  @!P2 IMAD R14, R89, R8, RZ ;  /* 0x00000008590ea224 */ /* 0x004fc400078e02ff */
[----:B------:R-:W-:Y:S01]  /*1dd0*/  @!P6 IMAD.WIDE.U32 R30, R110, R2, R30 ;  /* 0x000000026e1ee225 */ /* 0x000fe200078e001e */
[----:B-1----:R-:W-:Y:S02]  /*1de0*/  @!P2 MOV R12, R120 ;  /* 0x00000078000ca202 */ /* 0x002fe40000000f00 */
[----:B------:R-:W-:Y:S01]  /*1df0*/  @!P2 MOV R13, R123 ;  /* 0x0000007b000da202 */ /* 0x000fe20000000f00 */
[----:B------:R-:W-:Y:S01]  /*1e00*/  @!P2 IMAD R29, R109, R9, R14 ;  /* 0x000000096d1da224 */ /* 0x000fe200078e020e */
[----:B------:R-:W-:Y:S02]  /*1e10*/  @!P6 IADD3 R15, PT, PT, R31, R3, RZ ;  /* 0x000000031f0fe210 */ /* 0x000fe40007ffe0ff */
[----:B------:R-:W1:Y:S01]  /*1e20*/  @!P5 LDC.64 R2, c[0x0][0x3e0] ;  /* 0x0000f800ff02db82 */ /* 0x000e620000000a00 */
[----:B------:R-:W-:Y:S01]  /*1e30*/  @!P2 IMAD.WIDE.U32 R12, R109, R8, R12 ;  /* 0x000000086d0ca225 */ /* 0x000fe200078e000c */
[----:B0-----:R-:W-:-:S06]  /*1e40*/  @!P6 LEA R14, P4, R30, R10, 0x1 ;  /* 0x0000000a1e0ee211 */ /* 0x001fcc00078808ff */
[----:B------:R-:W0:Y:S01]  /*1e50*/  @!P3 LDC.64 R8, c[0x0][0x390] ;  /* 0x0000e400ff08bb82 */ /* 0x000e220000000a00 */
[----:B------:R-:W-:Y:S02]  /*1e60*/  MOV R56, RZ ;  /* 0x000000ff00387202 */ /* 0x000fe40000000f00 */
[----:B------:R-:W-:Y:S02]  /*1e70*/  @!P6 LEA.HI.X R15, R30, R11, R15, 0x1, P4 ;  /* 0x0000000b1e0fe211 */ /* 0x000fe400020f0c0f */
[----:B------:R-:W-:Y:S02]  /*1e80*/  @!P2 IADD3 R11, PT, PT, R13, R29, RZ ;  /* 0x0000001d0d0ba210 */ /* 0x000fe40007ffe0ff */
[----:B------:R-:W-:Y:S01]  /*1e90*/  @!P2 LEA R10, P4, R12, R6, 0x1 ;  /* 0x000000060c0aa211 */ /* 0x000fe200078808ff */
[----:B------:R-:W2:Y:S01]  /*1ea0*/  @!P6 LDG.E R56, desc[UR6][R14.64] ;  /* 0x000000060e38e981 */ /* 0x000ea2000c1e1900 */
[----:B------:R-:W-:Y:S02]  /*1eb0*/  ISETP.GE.U32.AND P6, PT, R106, UR4, PT ;  /* 0x000000046a007c0c */ /* 0x000fe4000bfc6070 */
[----:B------:R-:W-:-:S02]  /*1ec0*/  @!P2 LEA.HI.X R11, R12, R7, R11, 0x1, P4 ;  /* 0x000000070c0ba211 */ /* 0x000fc400020f0c0b */
[----:B------:R-:W-:Y:S01]  /*1ed0*/  @!P3 MOV R12, R120 ;  /* 0x00000078000cb202 */ /* 0x000fe20000000f00 */
[-C--:B------:R-:W-:Y:S01]  /*1ee0*/  @!P3 IMAD R30, R88, R4.reuse, RZ ;  /* 0x00000004581eb224 */ /* 0x080fe200078e02ff */
[----:B------:R-:W-:Y:S01]  /*1ef0*/  @!P3 MOV R13, R123 ;  /* 0x0000007b000db202 */ /* 0x000fe20000000f00 */
[----:B------:R-:W3:Y:S01]  /*1f00*/  @!P5 LDC.64 R6, c[0x0][0x390] ;  /* 0x0000e400ff06db82 */ /* 0x000ee20000000a00 */
[----:B------:R-:W-:Y:S02]  /*1f10*/  MOV R62, RZ ;  /* 0x000000ff003e7202 */ /* 0x000fe40000000f00 */
[----:B------:R-:W-:Y:S01]  /*1f20*/  ISETP.GE.AND.EX P4, PT, R86, UR5, PT, P6 ;  /* 0x0000000556007c0c */ /* 0x000fe2000bf86360 */
[----:B------:R-:W-:Y:S01]  /*1f30*/  @!P3 IMAD.WIDE.U32 R12, R108, R4, R12 ;  /* 0x000000046c0cb225 */ /* 0x000fe200078e000c */
[----:B------:R-:W-:Y:S02]  /*1f40*/  IADD3 R29, PT, PT, R0, 0xe8, RZ ;  /* 0x000000e8001d7810 */ /* 0x000fe40007ffe0ff */
[----:B------:R0:W2:Y:S01]  /*1f50*/  @!P2 LDG.E R62, desc[UR6][R10.64] ;  /* 0x000000060a3ea981 */ /* 0x0000a2000c1e1900 */
[----:B------:R-:W-:Y:S01]  /*1f60*/  @!P3 IMAD R5, R108, R5, R30 ;  /* 0x000000056c05b224 */ /* 0x000fe200078e021e */
[----:B------:R-:W-:-:S02]  /*1f70*/  ISETP.GE.U32.AND P2, PT, R29, UR4, PT ;  /* 0x000000041d007c0c */ /* 0x000fc4000bf46070 */
[----:B------:R-:W-:Y:S02]  /*1f80*/  SHF.R.S32.HI R33, RZ, 0x1f, R29 ;  /* 0x0000001fff217819 */ /* 0x000fe4000001141d */
[----:B------:R-:W-:Y:S02]  /*1f90*/  @!P3 IADD3 R4, PT, PT, R13, R5, RZ ;  /* 0x000000050d04b210 */ /* 0x000fe40007ffe0ff */
[C---:B0-----:R-:W-:Y:S01]  /*1fa0*/  @!P3 LEA R10, P6, R12.reuse, R8, 0x1 ;  /* 0x000000080c0ab211 */ /* 0x041fe200078c08ff */
[----:B-1----:R-:W-:Y:S01]  /*1fb0*/  @!P5 IMAD R8, R87, R2, RZ ;  /* 0x000000025708d224 */ /* 0x002fe200078e02ff */
[----:B------:R-:W-:Y:S02]  /*1fc0*/  ISETP.GE.AND.EX P2, PT, R33, UR5, PT, P2 ;  /* 0x0000000521007c0c */ /* 0x000fe4000bf46320 */
[----:B------:R-:W-:Y:S01]  /*1fd0*/  @!P3 LEA.HI.X R11, R12, R9, R4, 0x1, P6 ;  /* 0x000000090c0bb211 */ /* 0x000fe200030f0c04 */
[----:B------:R-:W-:Y:S01]  /*1fe0*/  @!P5 IMAD R3, R107, R3, R8 ;  /* 0x000000036b03d224 */ /* 0x000fe200078e0208 */
[----:B------:R-:W-:Y:S01]  /*1ff0*/  @!P5 MOV R8, R120 ;  /* 0x000000780008d202 */ /* 0x000fe20000000f00 */
[----:B------:R-:W0:Y:S01]  /*2000*/  @!P4 LDC.64 R4, c[0x0][0x3e0] ;  /* 0x0000f800ff04cb82 */ /* 0x000e220000000a00 */
[----:B------:R-:W-:-:S02]  /*2010*/  @!P5 MOV R9, R123 ;  /* 0x0000007b0009d202 */ /* 0x000fc40000000f00 */
[----:B------:R-:W-:Y:S01]  /*2020*/  MOV R66, RZ ;  /* 0x000000ff00427202 */ /* 0x000fe20000000f00 */
[----:B------:R-:W-:-:S04]  /*2030*/  @!P5 IMAD.WIDE.U32 R8, R107, R2, R8 ;  /* 0x000000026b08d225 */ /* 0x000fc800078e0008 */
[----:B------:R-:W1:Y:S01]  /*2040*/  @!P2 LDC.64 R12, c[0x0][0x3e0] ;  /* 0x0000f800ff0cab82 */ /* 0x000e620000000a00 */
[----:B------:R3:W2:Y:S01]  /*2050*/  @!P3 LDG.E R66, desc[UR6][R10.64] ;  /* 0x000000060a42b981 */ /* 0x0006a2000c1e1900 */
[----:B------:R-:W-:Y:S02]  /*2060*/  @!P5 IADD3 R9, PT, PT, R9, R3, RZ ;  /* 0x000000030909d210 */ /* 0x000fe40007ffe0ff */
[----:B------:R-:W-:-:S04]  /*2070*/  ISETP.GE.U32.AND P3, PT, R105, UR4, PT ;  /* 0x0000000469007c0c */ /* 0x000fc8000bf66070 */
[----:B------:R-:W1:Y:S01]  /*2080*/  @!P4 LDC.64 R2, c[0x0][0x390] ;  /* 0x0000e400ff02cb82 */ /* 0x000e620000000a00 */
[----:B---3--:R-:W-:Y:S02]  /*2090*/  @!P5 LEA R6, P6, R8, R6, 0x1 ;  /* 0x000000060806d211 */ /* 0x008fe400078c08ff */
[----:B------:R-:W-:Y:S02]  /*20a0*/  IADD3 R31, PT, PT, R0, 0xf8, RZ ;  /* 0x000000f8001f7810 */ /* 0x000fe40007ffe0ff */
[----:B------:R-:W-:Y:S02]  /*20b0*/  @!P5 LEA.HI.X R7, R8, R7, R9, 0x1, P6 ;  /* 0x000000070807d211 */ /* 0x000fe400030f0c09 */
[----:B------:R-:W-:Y:S01]  /*20c0*/  ISETP.GE.AND.EX P3, PT, R85, UR5, PT, P3 ;  /* 0x0000000555007c0c */ /* 0x000fe2000bf66330 */
[----:B------:R-:W3:Y:S01]  /*20d0*/  @!P2 LDC.64 R10, c[0x0][0x390] ;  /* 0x0000e400ff0aab82 */ /* 0x000ee20000000a00 */
[----:B------:R-:W-:Y:S02]  /*20e0*/  ISETP.GE.U32.AND P6, PT, R31, UR4, PT ;  /* 0x000000041f007c0c */ /* 0x000fe4000bfc6070 */
[----:B------:R-:W-:Y:S01]  /*20f0*/  SHF.R.S32.HI R35, RZ, 0x1f, R31 ;  /* 0x0000001fff237819 */ /* 0x000fe2000001141f */
[----:B0-----:R-:W-:-:S03]  /*2100*/  @!P4 IMAD R0, R86, R4, RZ ;  /* 0x000000045600c224 */ /* 0x001fc600078e02ff */
[----:B------:R-:W-:Y:S02]  /*2110*/  ISETP.GE.AND.EX P6, PT, R35, UR5, PT, P6 ;  /* 0x0000000523007c0c */ /* 0x000fe4000bfc6360 */
[----:B------:R-:W-:Y:S02]  /*2120*/  @!P4 MOV R14, R120 ;  /* 0x00000078000ec202 */ /* 0x000fe40000000f00 */
[----:B------:R-:W-:Y:S01]  /*2130*/  @!P4 MOV R15, R123 ;  /* 0x0000007b000fc202 */ /* 0x000fe20000000f00 */
[C---:B------:R-:W-:Y:S01]  /*2140*/  @!P4 IMAD R37, R106.reuse, R5, R0 ;  /* 0x000000056a25c224 */ /* 0x040fe200078e0200 */
[----:B------:R-:W-:Y:S01]  /*2150*/  MOV R70, RZ ;  /* 0x000000ff00467202 */ /* 0x000fe20000000f00 */
[----:B------:R-:W0:Y:S01]  /*2160*/  @!P3 LDC.64 R8, c[0x0][0x3e0] ;  /* 0x0000f800ff08bb82 */ /* 0x000e220000000a00 */
[----:B------:R-:W-:-:S04]  /*2170*/  @!P4 IMAD.WIDE.U32 R4, R106, R4, R14 ;  /* 0x000000046a04c225 */ /* 0x000fc800078e000e */
[----:B------:R3:W2:Y:S01]  /*2180*/  @!P5 LDG.E R70, desc[UR6][R6.64] ;  /* 0x000000060646d981 */ /* 0x0006a2000c1e1900 */
[----:B-1----:R-:W-:Y:S01]  /*2190*/  @!P2 IMAD R14, R33, R12, RZ ;  /* 0x0000000c210ea224 */ /* 0x002fe200078e02ff */
[----:B------:R-:W-:Y:S02]  /*21a0*/  @!P4 IADD3 R0, PT, PT, R5, R37, RZ ;  /* 0x000000250500c210 */ /* 0x000fe40007ffe0ff */
[C---:B------:R-:W-:Y:S01]  /*21b0*/  @!P4 LEA R2, P5, R4.reuse, R2, 0x1 ;  /* 0x000000020402c211 */ /* 0x040fe200078a08ff */
[----:B------:R-:W-:Y:S01]  /*21c0*/  @!P2 IMAD R33, R29, R13, R14 ;  /* 0x0000000d1d21a224 */ /* 0x000fe200078e020e */
[----:B------:R-:W-:Y:S01]  /*21d0*/  MOV R72, RZ ;  /* 0x000000ff00487202 */ /* 0x000fe20000000f00 */
[----:B---3--:R-:W1:Y:S01]  /*21e0*/  @!P6 LDC.64 R6, c[0x0][0x3e0] ;  /* 0x0000f800ff06eb82 */ /* 0x008e620000000a00 */
[----:B------:R-:W-:Y:S02]  /*21f0*/  @!P4 LEA.HI.X R3, R4, R3, R0, 0x1, P5 ;  /* 0x000000030403c211 */ /* 0x000fe400028f0c00 */
[----:B------:R-:W-:-:S02]  /*2200*/  @!P2 MOV R14, R120 ;  /* 0x00000078000ea202 */ /* 0x000fc40000000f00 */
[----:B------:R-:W-:Y:S01]  /*2210*/  @!P2 MOV R15, R123 ;  /* 0x0000007b000fa202 */ /* 0x000fe20000000f00 */
[----:B------:R3:W2:Y:S02]  /*2220*/  @!P4 LDG.E R72, desc[UR6][R2.64] ;  /* 0x000000060248c981 */ /* 0x0006a4000c1e1900 */
[----:B------:R-:W5:Y:S01]  /*2230*/  @!P3 LDC.64 R4, c[0x0][0x390] ;  /* 0x0000e400ff04bb82 */ /* 0x000f620000000a00 */
[----:B------:R-:W-:-:S07]  /*2240*/  @!P2 IMAD.WIDE.U32 R12, R29, R12, R14 ;  /* 0x0000000c1d0ca225 */ /* 0x000fce00078e000e */
[----:B---3--:R-:W3:Y:S01]  /*2250*/  @!P6 LDC.64 R2, c[0x0][0x390] ;  /* 0x0000e400ff02eb82 */ /* 0x008ee20000000a00 */
[----:B------:R-:W-:Y:S02]  /*2260*/  @!P2 IADD3 R0, PT, PT, R13, R33, RZ ;  /* 0x000000210d00a210 */ /* 0x000fe40007ffe0ff */
[C---:B------:R-:W-:Y:S02]  /*2270*/  @!P2 LEA R10, P4, R12.reuse, R10, 0x1 ;  /* 0x0000000a0c0aa211 */ /* 0x040fe400078808ff */
[----:B------:R-:W-:Y:S01]  /*2280*/  MOV R76, RZ ;  /* 0x000000ff004c7202 */ /* 0x000fe20000000f00 */
[----:B0-----:R-:W-:Y:S01]  /*2290*/  @!P3 IMAD R14, R85, R8, RZ ;  /* 0x00000008550eb224 */ /* 0x001fe200078e02ff */
[----:B------:R-:W-:Y:S02]  /*22a0*/  @!P2 LEA.HI.X R11, R12, R11, R0, 0x1, P4 ;  /* 0x0000000b0c0ba211 */ /* 0x000fe400020f0c00 */
[----:B------:R-:W-:Y:S02]  /*22b0*/  @!P3 MOV R12, R120 ;  /* 0x00000078000cb202 */ /* 0x000fe40000000f00 */
[----:B------:R-:W-:Y:S01]  /*22c0*/  @!P3 MOV R13, R123 ;  /* 0x0000007b000db202 */ /* 0x000fe20000000f00 */
[----:B------:R-:W-:Y:S01]  /*22d0*/  @!P3 IMAD R15, R105, R9, R14 ;  /* 0x00000009690fb224 */ /* 0x000fe200078e020e */
[----:B------:R0:W2:Y:S01]  /*22e0*/  @!P2 LDG.E R76, desc[UR6][R10.64] ;  /* 0x000000060a4ca981 */ /* 0x0000a2000c1e1900 */
[----:B-1----:R-:W-:-:S02]  /*22f0*/  @!P6 IMAD R0, R35, R6, RZ ;  /* 0x000000062300e224 */ /* 0x002fc400078e02ff */
[----:B------:R-:W-:Y:S01]  /*2300*/  @!P3 IMAD.WIDE.U32 R8, R105, R8, R12 ;  /* 0x000000086908b225 */ /* 0x000fe200078e000c */
[----:B0-----:R-:W-:Y:S02]  /*2310*/  @!P6 MOV R10, R120 ;  /* 0x00000078000ae202 */ /* 0x001fe40000000f00 */
[----:B------:R-:W-:Y:S01]  /*2320*/  @!P6 MOV R11, R123 ;  /* 0x0000007b000be202 */ /* 0x000fe20000000f00 */
[----:B------:R-:W-:Y:S01]  /*2330*/  @!P6 IMAD R7, R31, R7, R0 ;  /* 0x000000071f07e224 */ /* 0x000fe200078e0200 */
[----:B------:R-:W-:Y:S02]  /*2340*/  @!P3 IADD3 R0, PT, PT, R9, R15, RZ ;  /* 0x0000000f0900b210 */ /* 0x000fe40007ffe0ff */
[C---:B-----5:R-:W-:Y:S01]  /*2350*/  @!P3 LEA R4, P2, R8.reuse, R4, 0x1 ;  /* 0x000000040804b211 */ /* 0x060fe200078408ff */
[----:B------:R-:W-:Y:S01]  /*2360*/  @!P6 IMAD.WIDE.U32 R10, R31, R6, R10 ;  /* 0x000000061f0ae225 */ /* 0x000fe200078e000a */
[----:B------:R-:W-:Y:S02]  /*2370*/  MOV R78, RZ ;  /* 0x000000ff004e7202 */ /* 0x000fe40000000f00 */
[----:B------:R-:W-:-:S02]  /*2380*/  @!P3 LEA.HI.X R5, R8, R5, R0, 0x1, P2 ;  /* 0x000000050805b211 */ /* 0x000fc400010f0c00 */
[----:B------:R-:W-:Y:S02]  /*2390*/  @!P6 IADD3 R0, PT, PT, R11, R7, RZ ;  /* 0x000000070b00e210 */ /* 0x000fe40007ffe0ff */
[C---:B---3--:R-:W-:Y:S01]  /*23a0*/  @!P6 LEA R2, P2, R10.reuse, R2, 0x1 ;  /* 0x000000020a02e211 */ /* 0x048fe200078408ff */
[----:B------:R0:W3:Y:S03]  /*23b0*/  @!P3 LDG.E R78, desc[UR6][R4.64] ;  /* 0x00000006044eb981 */ /* 0x0000e6000c1e1900 */
[----:B------:R-:W-:-:S05]  /*23c0*/  @!P6 LEA.HI.X R3, R10, R3, R0, 0x1, P2 ;  /* 0x000000030a03e211 */ /* 0x000fca00010f0c00 */
[----:B------:R1:W5:Y:S01]  /*23d0*/  @!P6 LDG.E R80, desc[UR6][R2.64] ;  /* 0x000000060250e981 */ /* 0x000362000c1e1900 */
[--C-:B------:R-:W-:Y:S02]  /*23e0*/  HADD2.F32 R84, -RZ, R83.reuse.H0_H0 ;  /* 0x20000053ff547230 */ /* 0x100fe40000004100 */
[----:B------:R-:W-:Y:S02]  /*23f0*/  HADD2.F32 R83, -RZ, R83.H1_H1 ;  /* 0x30000053ff537230 */ /* 0x000fe40000004100 */
[--C-:B------:R-:W-:Y:S02]  /*2400*/  HADD2.F32 R82, -RZ, R81.reuse.H0_H0 ;  /* 0x20000051ff527230 */ /* 0x100fe40000004100 */
[----:B------:R-:W-:Y:S02]  /*2410*/  HADD2.F32 R81, -RZ, R81.H1_H1 ;  /* 0x30000051ff517230 */ /* 0x000fe40000004100 */
[----:B------:R-:W-:Y:S01]  /*2420*/  FADD.FTZ R6, R84, R83 ;  /* 0x0000005354067221 */ /* 0x000fe20000010000 */
[----:B------:R-:W-:Y:S01]  /*2430*/  FMUL.FTZ R7, R83, R83 ;  /* 0x0000005353077220 */ /* 0x000fe20000410000 */
[----:B------:R-:W-:-:S02]  /*2440*/  HADD2.F32 R0, -RZ, R28.H0_H0 ;  /* 0x2000001cff007230 */ /* 0x000fc40000004100 */
[----:B0-----:R-:W-:Y:S01]  /*2450*/  FADD.FTZ R5, R82, R81 ;  /* 0x0000005152057221 */ /* 0x001fe20000010000 */
[----:B------:R-:W-:Y:S01]  /*2460*/  FADD.FTZ R6, RZ, R6 ;  /* 0x00000006ff067221 */ /* 0x000fe20000010000 */
[----:B-1----:R-:W-:Y:S02]  /*2470*/  HADD2.F32 R2, -RZ, R28.H1_H1 ;  /* 0x3000001cff027230 */ /* 0x002fe40000004100 */
[----:B------:R-:W-:Y:S01]  /*2480*/  FMUL.FTZ R9, R81, R81 ;  /* 0x0000005151097220 */ /* 0x000fe20000410000 */
[----:B------:R-:W-:Y:S01]  /*2490*/  FFMA.FTZ R7, R84, R84, R7 ;  /* 0x0000005454077223 */ /* 0x000fe20000010007 */
[----:B------:R-:W-:Y:S01]  /*24a0*/  FADD.FTZ R5, R6, R5 ;  /* 0x0000000506057221 */ /* 0x000fe20000010000 */
[--C-:B------:R-:W-:Y:S02]  /*24b0*/  HADD2.F32 R3, -RZ, R27.reuse.H0_H0 ;  /* 0x2000001bff037230 */ /* 0x100fe40000004100 */
[----:B------:R-:W-:Y:S01]  /*24c0*/  FFMA.FTZ R6, R82, R82, R9 ;  /* 0x0000005252067223 */ /* 0x000fe20000010009 */
[----:B------:R-:W-:Y:S01]  /*24d0*/  FADD.FTZ R7, RZ, R7 ;  /* 0x00000007ff077221 */ /* 0x000fe20000010000 */
[----:B------:R-:W-:Y:S01]  /*24e0*/  FADD.FTZ R8, R0, R2 ;  /* 0x0000000200087221 */ /* 0x000fe20000010000 */
[----:B------:R-:W-:-:S02]  /*24f0*/  HADD2.F32 R4, -RZ, R27.H1_H1 ;  /* 0x3000001bff047230 */ /* 0x000fc40000004100 */
[----:B------:R-:W-:Y:S01]  /*2500*/  FMUL.FTZ R9, R2, R2 ;  /* 0x0000000202097220 */ /* 0x000fe20000410000 */
[----:B------:R-:W-:Y:S01]  /*2510*/  FADD.FTZ R7, R7, R6 ;  /* 0x0000000607077221 */ /* 0x000fe20000010000 */
[----:B------:R-:W-:Y:S01]  /*2520*/  FADD.FTZ R8, R5, R8 ;  /* 0x0000000805087221 */ /* 0x000fe20000010000 */
[--C-:B------:R-:W-:Y:S02]  /*2530*/  HADD2.F32 R5, -RZ, R25.reuse.H0_H0 ;  /* 0x20000019ff057230 */ /* 0x100fe40000004100 */
[----:B------:R-:W-:Y:S01]  /*2540*/  FFMA.FTZ R10, R0, R0, R9 ;  /* 0x00000000000a7223 */ /* 0x000fe20000010009 */
[----:B------:R-:W-:Y:S01]  /*2550*/  FADD.FTZ R9, R3, R4 ;  /* 0x0000000403097221 */ /* 0x000fe20000010000 */
[----:B------:R-:W-:Y:S02]  /*2560*/  HADD2.F32 R6, -RZ, R25.H1_H1 ;  /* 0x30000019ff067230 */ /* 0x000fe40000004100 */
[----:B------:R-:W-:Y:S01]  /*2570*/  FMUL.FTZ R12, R4, R4 ;  /* 0x00000004040c7220 */ /* 0x000fe20000410000 */
[----:B------:R-:W-:Y:S01]  /*2580*/  FADD.FTZ R10, R7, R10 ;  /* 0x0000000a070a7221 */ /* 0x000fe20000010000 */
[----:B------:R-:W-:Y:S01]  /*2590*/  FADD.FTZ R9, R8, R9 ;  /* 0x0000000908097221 */ /* 0x000fe20000010000 */
[----:B------:R-:W-:-:S02]  /*25a0*/  HADD2.F32 R7, -RZ, R23.H0_H0 ;  /* 0x20000017ff077230 */ /* 0x000fc40000004100 */
[----:B------:R-:W-:Y:S01]  /*25b0*/  FFMA.FTZ R11, R3, R3, R12 ;  /* 0x00000003030b7223 */ /* 0x000fe2000001000c */
[----:B------:R-:W-:Y:S01]  /*25c0*/  FADD.FTZ R12, R5, R6 ;  /* 0x00000006050c7221 */ /* 0x000fe20000010000 */
[----:B------:R-:W-:Y:S02]  /*25d0*/  HADD2.F32 R8, -RZ, R23.H1_H1 ;  /* 0x30000017ff087230 */ /* 0x000fe40000004100 */
[----:B------:R-:W-:Y:S01]  /*25e0*/  FMUL.FTZ R14, R6, R6 ;  /* 0x00000006060e7220 */ /* 0x000fe20000410000 */
[----:B------:R-:W-:Y:S01]  /*25f0*/  FADD.FTZ R11, R10, R11 ;  /* 0x0000000b0a0b7221 */ /* 0x000fe20000010000 */
[----:B------:R-:W-:Y:S01]  /*2600*/  FADD.FTZ R12, R9, R12 ;  /* 0x0000000c090c7221 */ /* 0x000fe20000010000 */
[--C-:B------:R-:W-:Y:S02]  /*2610*/  HADD2.F32 R9, -RZ, R21.reuse.H0_H0 ;  /* 0x20000015ff097230 */ /* 0x100fe40000004100 */
[----:B------:R-:W-:Y:S01]  /*2620*/  FFMA.FTZ R14, R5, R5, R14 ;  /* 0x00000005050e7223 */ /* 0x000fe2000001000e */
        /* <DEDUP_REMOVED lines=12> */
[----:B----4-:R-:W-:-:S02]  /*26f0*/  HADD2.F32 R13, -RZ, R17.H0_H0 ;  /* 0x20000011ff0d7230 */ /* 0x010fc40000004100 */
        /* <DEDUP_REMOVED lines=14> */
[----:B------:R-:W-:Y:S01]  /*27e0*/  FADD.FTZ R28, R15, R16 ;  /* 0x000000100f1c7221 */ /* 0x000fe20000010000 */
[----:B------:R-:W-:Y:S01]  /*27f0*/  FFMA.FTZ R21, R13, R13, R32 ;  /* 0x0000000d0d157223 */ /* 0x000fe20000010020 */
[----:B------:R-:W-:Y:S02]  /*2800*/  HADD2.F32 R18, -RZ, R18.H1_H1 ;  /* 0x30000012ff127230 */ /* 0x000fe40000004100 */
[----:B------:R-:W-:Y:S01]  /*2810*/  FMUL.FTZ R32, R16, R16 ;  /* 0x0000001010207220 */ /* 0x000fe20000410000 */
[----:B------:R-:W-:Y:S01]  /*2820*/  FADD.FTZ R28, R19, R28 ;  /* 0x0000001c131c7221 */ /* 0x000fe20000010000 */
[----:B------:R-:W-:-:S02]  /*2830*/  HADD2.F32 R19, -RZ, R20.H0_H0 ;  /* 0x20000014ff137230 */ /* 0x000fc40000004100 */
[----:B------:R-:W-:Y:S01]  /*2840*/  FADD.FTZ R21, R30, R21 ;  /* 0x000000151e157221 */ /* 0x000fe20000010000 */
[----:B------:R-:W-:Y:S01]  /*2850*/  FFMA.FTZ R32, R15, R15, R32 ;  /* 0x0000000f0f207223 */ /* 0x000fe20000010020 */
[----:B------:R-:W-:Y:S01]  /*2860*/  FADD.FTZ R23, R17, R18 ;  /* 0x0000001211177221 */ /* 0x000fe20000010000 */
[----:B------:R-:W-:Y:S02]  /*2870*/  HADD2.F32 R20, -RZ, R20.H1_H1 ;  /* 0x30000014ff147230 */ /* 0x000fe40000004100 */
[----:B------:R-:W-:Y:S01]  /*2880*/  FMUL.FTZ R30, R18, R18 ;  /* 0x00000012121e7220 */ /* 0x000fe20000410000 */
[----:B------:R-:W-:Y:S01]  /*2890*/  FADD.FTZ R32, R21, R32 ;  /* 0x0000002015207221 */ /* 0x000fe20000010000 */
[----:B------:R-:W-:Y:S01]  /*28a0*/  FADD.FTZ R23, R28, R23 ;  /* 0x000000171c177221 */ /* 0x000fe20000010000 */
[--C-:B------:R-:W-:Y:S02]  /*28b0*/  HADD2.F32 R21, -RZ, R22.reuse.H0_H0 ;  /* 0x20000016ff157230 */ /* 0x100fe40000004100 */
[----:B------:R-:W-:Y:S01]  /*28c0*/  FADD.FTZ R28, R19, R20 ;  /* 0x00000014131c7221 */ /* 0x000fe20000010000 */
[----:B------:R-:W-:Y:S01]  /*28d0*/  FFMA.FTZ R25, R17, R17, R30 ;  /* 0x0000001111197223 */ /* 0x000fe2000001001e */
[----:B------:R-:W-:-:S02]  /*28e0*/  HADD2.F32 R22, -RZ, R22.H1_H1 ;  /* 0x30000016ff167230 */ /* 0x000fc40000004100 */
[----:B------:R-:W-:Y:S01]  /*28f0*/  FMUL.FTZ R30, R20, R20 ;  /* 0x00000014141e7220 */ /* 0x000fe20000410000 */
[----:B------:R-:W-:Y:S01]  /*2900*/  FADD.FTZ R28, R23, R28 ;  /* 0x0000001c171c7221 */ /* 0x000fe20000010000 */
[--C-:B------:R-:W-:Y:S02]  /*2910*/  HADD2.F32 R23, -RZ, R24.reuse.H0_H0 ;  /* 0x20000018ff177230 */ /* 0x100fe40000004100 */
[----:B------:R-:W-:Y:S01]  /*2920*/  FADD.FTZ R25, R32, R25 ;  /* 0x0000001920197221 */ /* 0x000fe20000010000 */
[----:B------:R-:W-:Y:S01]  /*2930*/  FFMA.FTZ R30, R19, R19, R30 ;  /* 0x00000013131e7223 */ /* 0x000fe2000001001e */
[----:B------:R-:W-:Y:S01]  /*2940*/  FADD.FTZ R27, R21, R22 ;  /* 0x00000016151b7221 */ /* 0x000fe20000010000 */
[----:B------:R-:W-:Y:S02]  /*2950*/  HADD2.F32 R24, -RZ, R24.H1_H1 ;  /* 0x30000018ff187230 */ /* 0x000fe40000004100 */
[----:B------:R-:W-:Y:S01]  /*2960*/  FMUL.FTZ R32, R22, R22 ;  /* 0x0000001616207220 */ /* 0x000fe20000410000 */
[----:B------:R-:W-:Y:S01]  /*2970*/  FADD.FTZ R30, R25, R30 ;  /* 0x0000001e191e7221 */ /* 0x000fe20000010000 */
[----:B------:R-:W-:Y:S01]  /*2980*/  FADD.FTZ R27, R28, R27 ;  /* 0x0000001b1c1b7221 */ /* 0x000fe20000010000 */
[----:B------:R-:W-:-:S02]  /*2990*/  HADD2.F32 R25, -RZ, R26.H0_H0 ;  /* 0x2000001aff197230 */ /* 0x000fc40000004100 */
[----:B------:R-:W-:Y:S01]  /*29a0*/  FADD.FTZ R28, R23, R24 ;  /* 0x00000018171c7221 */ /* 0x000fe20000010000 */
[----:B------:R-:W-:Y:S02]  /*29b0*/  HADD2.F32 R26, -RZ, R26.H1_H1 ;  /* 0x3000001aff1a7230 */ /* 0x000fe40000004100 */
[----:B------:R-:W-:Y:S01]  /*29c0*/  FFMA.FTZ R29, R21, R21, R32 ;  /* 0x00000015151d7223 */ /* 0x000fe20000010020 */
[----:B------:R-:W-:Y:S01]  /*29d0*/  FMUL.FTZ R32, R24, R24 ;  /* 0x0000001818207220 */ /* 0x000fe20000410000 */
[----:B------:R-:W-:Y:S01]  /*29e0*/  FADD.FTZ R28, R27, R28 ;  /* 0x0000001c1b1c7221 */ /* 0x000fe20000010000 */
[--C-:B------:R-:W-:Y:S02]  /*29f0*/  HADD2.F32 R27, -RZ, R48.reuse.H0_H0 ;  /* 0x20000030ff1b7230 */ /* 0x100fe40000004100 */
[----:B------:R-:W-:Y:S01]  /*2a00*/  FADD.FTZ R31, R25, R26 ;  /* 0x0000001a191f7221 */ /* 0x000fe20000010000 */
[----:B------:R-:W-:Y:S02]  /*2a10*/  HADD2.F32 R48, -RZ, R48.H1_H1 ;  /* 0x30000030ff307230 */ /* 0x000fe40000004100 */
[----:B------:R-:W-:Y:S01]  /*2a20*/  FADD.FTZ R29, R30, R29 ;  /* 0x0000001d1e1d7221 */ /* 0x000fe20000010000 */
[----:B------:R-:W-:Y:S01]  /*2a30*/  FFMA.FTZ R32, R23, R23, R32 ;  /* 0x0000001717207223 */ /* 0x000fe20000010020 */
[----:B------:R-:W-:Y:S01]  /*2a40*/  FMUL.FTZ R30, R26, R26 ;  /* 0x0000001a1a1e7220 */ /* 0x000fe20000410000 */
[----:B------:R-:W-:Y:S01]  /*2a50*/  FADD.FTZ R28, R28, R31 ;  /* 0x0000001f1c1c7221 */ /* 0x000fe20000010000 */
[----:B------:R-:W-:-:S02]  /*2a60*/  HADD2.F32 R49, -RZ, R50.H0_H0 ;  /* 0x20000032ff317230 */ /* 0x000fc40000004100 */
[----:B------:R-:W-:Y:S01]  /*2a70*/  FADD.FTZ R31, R27, R48 ;  /* 0x000000301b1f7221 */ /* 0x000fe20000010000 */
[----:B------:R-:W-:Y:S02]  /*2a80*/  HADD2.F32 R50, -RZ, R50.H1_H1 ;  /* 0x30000032ff327230 */ /* 0x000fe40000004100 */
[----:B------:R-:W-:Y:S01]  /*2a90*/  FADD.FTZ R29, R29, R32 ;  /* 0x000000201d1d7221 */ /* 0x000fe20000010000 */
[----:B------:R-:W-:Y:S01]  /*2aa0*/  FFMA.FTZ R30, R25, R25, R30 ;  /* 0x00000019191e7223 */ /* 0x000fe2000001001e */
[----:B------:R-:W-:Y:S01]  /*2ab0*/  FMUL.FTZ R32, R48, R48 ;  /* 0x0000003030207220 */ /* 0x000fe20000410000 */
[----:B------:R-:W-:Y:S01]  /*2ac0*/  FADD.FTZ R28, R28, R31 ;  /* 0x0000001f1c1c7221 */ /* 0x000fe20000010000 */
[--C-:B------:R-:W-:Y:S02]  /*2ad0*/  HADD2.F32 R51, -RZ, R52.reuse.H0_H0 ;  /* 0x20000034ff337230 */ /* 0x100fe40000004100 */
[----:B------:R-:W-:Y:S01]  /*2ae0*/  FADD.FTZ R31, R49, R50 ;  /* 0x00000032311f7221 */ /* 0x000fe20000010000 */
[----:B------:R-:W-:-:S02]  /*2af0*/  HADD2.F32 R52, -RZ, R52.H1_H1 ;  /* 0x30000034ff347230 */ /* 0x000fc40000004100 */
[----:B------:R-:W-:Y:S01]  /*2b00*/  FADD.FTZ R29, R29, R30 ;  /* 0x0000001e1d1d7221 */ /* 0x000fe20000010000 */
[----:B------:R-:W-:Y:S01]  /*2b10*/  FFMA.FTZ R32, R27, R27, R32 ;  /* 0x0000001b1b207223 */ /* 0x000fe20000010020 */
[----:B------:R-:W-:Y:S01]  /*2b20*/  FMUL.FTZ R30, R50, R50 ;  /* 0x00000032321e7220 */ /* 0x000fe20000410000 */
[----:B------:R-:W-:Y:S01]  /*2b30*/  FADD.FTZ R28, R28, R31 ;  /* 0x0000001f1c1c7221 */ /* 0x000fe20000010000 */
[--C-:B------:R-:W-:Y:S02]  /*2b40*/  HADD2.F32 R53, -RZ, R54.reuse.H0_H0 ;  /* 0x20000036ff357230 */ /* 0x100fe40000004100 */
[----:B------:R-:W-:Y:S01]  /*2b50*/  FADD.FTZ R29, R29, R32 ;  /* 0x000000201d1d7221 */ /* 0x000fe20000010000 */
[----:B------:R-:W-:Y:S01]  /*2b60*/  FADD.FTZ R31, R51, R52 ;  /* 0x00000034331f7221 */ /* 0x000fe20000010000 */
[----:B------:R-:W-:Y:S02]  /*2b70*/  HADD2.F32 R54, -RZ, R54.H1_H1 ;  /* 0x30000036ff367230 */ /* 0x000fe40000004100 */
[----:B------:R-:W-:Y:S01]  /*2b80*/  FFMA.FTZ R30, R49, R49, R30 ;  /* 0x00000031311e7223 */ /* 0x000fe2000001001e */
[----:B------:R-:W-:Y:S01]  /*2b90*/  FMUL.FTZ R32, R52, R52 ;  /* 0x0000003434207220 */ /* 0x000fe20000410000 */
[----:B------:R-:W-:-:S02]  /*2ba0*/  FADD.FTZ R28, R28, R31 ;  /* 0x0000001f1c1c7221 */ /* 0x000fc40000010000 */
[----:B------:R-:W-:Y:S01]  /*2bb0*/  FADD.FTZ R29, R29, R30 ;  /* 0x0000001e1d1d7221 */ /* 0x000fe20000010000 */
[----:B------:R-:W-:Y:S01]  /*2bc0*/  FFMA.FTZ R32, R51, R51, R32 ;  /* 0x0000003333207223 */ /* 0x000fe20000010020 */
[----:B------:R-:W-:Y:S01]  /*2bd0*/  FADD.FTZ R31, R53, R54 ;  /* 0x00000036351f7221 */ /* 0x000fe20000010000 */
[----:B------:R-:W-:Y:S01]  /*2be0*/  FMUL.FTZ R30, R54, R54 ;  /* 0x00000036361e7220 */ /* 0x000fe20000410000 */
[--C-:B------:R-:W-:Y:S02]  /*2bf0*/  HADD2.F32 R57, -RZ, R58.reuse.H0_H0 ;  /* 0x2000003aff397230 */ /* 0x100fe40000004100 */
[----:B------:R-:W-:Y:S01]  /*2c00*/  FADD.FTZ R29, R29, R32 ;  /* 0x000000201d1d7221 */ /* 0x000fe20000010000 */
[----:B------:R-:W-:Y:S01]  /*2c10*/  FADD.FTZ R28, R28, R31 ;  /* 0x0000001f1c1c7221 */ /* 0x000fe20000010000 */
[----:B------:R-:W-:Y:S01]  /*2c20*/  FFMA.FTZ R30, R53, R53, R30 ;  /* 0x00000035351e7223 */ /* 0x000fe2000001001e */
[----:B------:R-:W-:Y:S02]  /*2c30*/  HADD2.F32 R58, -RZ, R58.H1_H1 ;  /* 0x3000003aff3a7230 */ /* 0x000fe40000004100 */
[----:B------:R-:W-:-:S02]  /*2c40*/  HADD2.F32 R59, -RZ, R60.H0_H0 ;  /* 0x2000003cff3b7230 */ /* 0x000fc40000004100 */
[----:B------:R-:W-:Y:S01]  /*2c50*/  FADD.FTZ R29, R29, R30 ;  /* 0x0000001e1d1d7221 */ /* 0x000fe20000010000 */
[----:B------:R-:W-:Y:S02]  /*2c60*/  HADD2.F32 R60, -RZ, R60.H1_H1 ;  /* 0x3000003cff3c7230 */ /* 0x000fe40000004100 */
[--C-:B--2---:R-:W-:Y:S02]  /*2c70*/  HADD2.F32 R55, -RZ, R56.reuse.H0_H0 ;  /* 0x20000038ff377230 */ /* 0x104fe40000004100 */
[----:B------:R-:W-:-:S05]  /*2c80*/  HADD2.F32 R56, -RZ, R56.H1_H1 ;  /* 0x30000038ff387230 */ /* 0x000fca0000004100 */
[C---:B------:R-:W-:Y:S01]  /*2c90*/  FADD.FTZ R31, R55.reuse, R56 ;  /* 0x00000038371f7221 */ /* 0x040fe20000010000 */
[----:B------:R-:W-:Y:S01]  /*2ca0*/  FMUL.FTZ R32, R56, R56 ;  /* 0x0000003838207220 */ /* 0x000fe20000410000 */
[----:B------:R-:W-:Y:S02]  /*2cb0*/  FMUL.FTZ R30, R58, R58 ;  /* 0x0000003a3a1e7220 */ /* 0x000fe40000410000 */
[----:B------:R-:W-:Y:S01]  /*2cc0*/  FADD.FTZ R28, R28, R31 ;  /* 0x0000001f1c1c7221 */ /* 0x000fe20000010000 */
[----:B------:R-:W-:Y:S01]  /*2cd0*/  FFMA.FTZ R32, R55, R55, R32 ;  /* 0x0000003737207223 */ /* 0x000fe20000010020 */
[C---:B------:R-:W-:Y:S01]  /*2ce0*/  FADD.FTZ R31, R57.reuse, R58 ;  /* 0x0000003a391f7221 */ /* 0x040fe20000010000 */
[----:B------:R-:W-:Y:S01]  /*2cf0*/  FFMA.FTZ R30, R57, R57, R30 ;  /* 0x00000039391e7223 */ /* 0x000fe2000001001e */
[--C-:B------:R-:W-:Y:S02]  /*2d00*/  HADD2.F32 R61, -RZ, R62.reuse.H0_H0 ;  /* 0x2000003eff3d7230 */ /* 0x100fe40000004100 */
[----:B------:R-:W-:Y:S01]  /*2d10*/  FADD.FTZ R29, R29, R32 ;  /* 0x000000201d1d7221 */ /* 0x000fe20000010000 */
[----:B------:R-:W-:Y:S01]  /*2d20*/  FADD.FTZ R28, R28, R31 ;  /* 0x0000001f1c1c7221 */ /* 0x000fe20000010000 */
[----:B------:R-:W-:-:S02]  /*2d30*/  HADD2.F32 R62, -RZ, R62.H1_H1 ;  /* 0x3000003eff3e7230 */ /* 0x000fc40000004100 */
[----:B------:R-:W-:Y:S01]  /*2d40*/  FMUL.FTZ R32, R60, R60 ;  /* 0x0000003c3c207220 */ /* 0x000fe20000410000 */
[----:B------:R-:W-:Y:S01]  /*2d50*/  FADD.FTZ R31, R59, R60 ;  /* 0x0000003c3b1f7221 */ /* 0x000fe20000010000 */
[--C-:B------:R-:W-:Y:S02]  /*2d60*/  HADD2.F32 R63, -RZ, R64.reuse.H0_H0 ;  /* 0x20000040ff3f7230 */ /* 0x100fe40000004100 */
[----:B------:R-:W-:Y:S01]  /*2d70*/  FADD.FTZ R29, R29, R30 ;  /* 0x0000001e1d1d7221 */ /* 0x000fe20000010000 */
[----:B------:R-:W-:Y:S01]  /*2d80*/  FFMA.FTZ R32, R59, R59, R32 ;  /* 0x0000003b3b207223 */ /* 0x000fe20000010020 */
[----:B------:R-:W-:Y:S02]  /*2d90*/  HADD2.F32 R64, -RZ, R64.H1_H1 ;  /* 0x30000040ff407230 */ /* 0x000fe40000004100 */
[----:B------:R-:W-:Y:S01]  /*2da0*/  FADD.FTZ R28, R28, R31 ;  /* 0x0000001f1c1c7221 */ /* 0x000fe20000010000 */
[----:B------:R-:W-:Y:S01]  /*2db0*/  FMUL.FTZ R30, R62, R62 ;  /* 0x0000003e3e1e7220 */ /* 0x000fe20000410000 */
[----:B------:R-:W-:Y:S01]  /*2dc0*/  FADD.FTZ R31, R61, R62 ;  /* 0x0000003e3d1f7221 */ /* 0x000fe20000010000 */
[----:B------:R-:W-:Y:S01]  /*2dd0*/  FADD.FTZ R29, R29, R32 ;  /* 0x000000201d1d7221 */ /* 0x000fe20000010000 */
[----:B------:R-:W-:Y:S01]  /*2de0*/  FMUL.FTZ R32, R64, R64 ;  /* 0x0000004040207220 */ /* 0x000fe20000410000 */
[----:B------:R-:W-:Y:S01]  /*2df0*/  FFMA.FTZ R30, R61, R61, R30 ;  /* 0x0000003d3d1e7223 */ /* 0x000fe2000001001e */
[----:B------:R-:W-:Y:S01]  /*2e00*/  FADD.FTZ R28, R28, R31 ;  /* 0x0000001f1c1c7221 */ /* 0x000fe20000010000 */
[----:B------:R-:W-:Y:S01]  /*2e10*/  FADD.FTZ R31, R63, R64 ;  /* 0x000000403f1f7221 */ /* 0x000fe20000010000 */
[----:B------:R-:W-:-:S02]  /*2e20*/  HADD2.F32 R67, -RZ, R68.H0_H0 ;  /* 0x20000044ff437230 */ /* 0x000fc40000004100 */
[----:B------:R-:W-:Y:S01]  /*2e30*/  FADD.FTZ R29, R29, R30 ;  /* 0x0000001e1d1d7221 */ /* 0x000fe20000010000 */
[----:B------:R-:W-:Y:S01]  /*2e40*/  FFMA.FTZ R32, R63, R63, R32 ;  /* 0x0000003f3f207223 */ /* 0x000fe20000010020 */
[----:B------:R-:W-:Y:S02]  /*2e50*/  HADD2.F32 R68, -RZ, R68.H1_H1 ;  /* 0x30000044ff447230 */ /* 0x000fe40000004100 */
[--C-:B------:R-:W-:Y:S02]  /*2e60*/  HADD2.F32 R65, -RZ, R66.reuse.H0_H0 ;  /* 0x20000042ff417230 */ /* 0x100fe40000004100 */
[----:B------:R-:W-:Y:S02]  /*2e70*/  HADD2.F32 R66, -RZ, R66.H1_H1 ;  /* 0x30000042ff427230 */ /* 0x000fe40000004100 */
[----:B------:R-:W-:Y:S01]  /*2e80*/  FADD.FTZ R28, R28, R31 ;  /* 0x0000001f1c1c7221 */ /* 0x000fe20000010000 */
[----:B------:R-:W-:Y:S02]  /*2e90*/  FADD.FTZ R29, R29, R32 ;  /* 0x000000201d1d7221 */ /* 0x000fe40000010000 */
[----:B------:R-:W-:Y:S01]  /*2ea0*/  FMUL.FTZ R30, R66, R66 ;  /* 0x00000042421e7220 */ /* 0x000fe20000410000 */
[----:B------:R-:W-:Y:S01]  /*2eb0*/  FADD.FTZ R31, R65, R66 ;  /* 0x00000042411f7221 */ /* 0x000fe20000010000 */
[----:B------:R-:W-:-:S02]  /*2ec0*/  FMUL.FTZ R32, R68, R68 ;  /* 0x0000004444207220 */ /* 0x000fc40000410000 */
[----:B------:R-:W-:Y:S01]  /*2ed0*/  FFMA.FTZ R30, R65, R65, R30 ;  /* 0x00000041411e7223 */ /* 0x000fe2000001001e */
[----:B------:R-:W-:Y:S01]  /*2ee0*/  FADD.FTZ R28, R28, R31 ;  /* 0x0000001f1c1c7221 */ /* 0x000fe20000010000 */
[C---:B------:R-:W-:Y:S01]  /*2ef0*/  FADD.FTZ R31, R67.reuse, R68 ;  /* 0x00000044431f7221 */ /* 0x040fe20000010000 */
[----:B------:R-:W-:Y:S01]  /*2f00*/  FFMA.FTZ R32, R67, R67, R32 ;  /* 0x0000004343207223 */ /* 0x000fe20000010020 */
[----:B------:R-:W-:Y:S02]  /*2f10*/  FADD.FTZ R29, R29, R30 ;  /* 0x0000001e1d1d7221 */ /* 0x000fe40000010000 */
[----:B------:R-:W-:Y:S01]  /*2f20*/  FADD.FTZ R28, R28, R31 ;  /* 0x0000001f1c1c7221 */ /* 0x000fe20000010000 */
[--C-:B------:R-:W-:Y:S02]  /*2f30*/  HADD2.F32 R73, -RZ, R74.reuse.H1_H1 ;  /* 0x3000004aff497230 */ /* 0x100fe40000004100 */
[----:B------:R-:W-:Y:S01]  /*2f40*/  FADD.FTZ R29, R29, R32 ;  /* 0x000000201d1d7221 */ /* 0x000fe20000010000 */
[----:B------:R-:W-:-:S02]  /*2f50*/  HADD2.F32 R74, -RZ, R74.H0_H0 ;  /* 0x2000004aff4a7230 */ /* 0x000fc40000004100 */
[--C-:B------:R-:W-:Y:S02]  /*2f60*/  HADD2.F32 R69, -RZ, R70.reuse.H1_H1 ;  /* 0x30000046ff457230 */ /* 0x100fe40000004100 */
[----:B------:R-:W-:-:S03]  /*2f70*/  HADD2.F32 R70, -RZ, R70.H0_H0 ;  /* 0x20000046ff467230 */ /* 0x000fc60000004100 */
[----:B------:R-:W-:Y:S02]  /*2f80*/  FMUL.FTZ R33, R69, R69 ;  /* 0x0000004545217220 */ /* 0x000fe40000410000 */
[C---:B------:R-:W-:Y:S02]  /*2f90*/  FADD.FTZ R31, R70.reuse, R69 ;  /* 0x00000045461f7221 */ /* 0x040fe40000010000 */
[----:B------:R-:W-:Y:S01]  /*2fa0*/  FFMA.FTZ R30, R70, R70, R33 ;  /* 0x00000046461e7223 */ /* 0x000fe20000010021 */
[--C-:B------:R-:W-:Y:S02]  /*2fb0*/  HADD2.F32 R71, -RZ, R72.reuse.H1_H1 ;  /* 0x30000048ff477230 */ /* 0x100fe40000004100 */
[----:B------:R-:W-:-:S03]  /*2fc0*/  HADD2.F32 R72, -RZ, R72.H0_H0 ;  /* 0x20000048ff487230 */ /* 0x000fc60000004100 */
[----:B------:R-:W-:Y:S01]  /*2fd0*/  FMUL.FTZ R33, R71, R71 ;  /* 0x0000004747217220 */ /* 0x000fe20000410000 */
[----:B------:R-:W-:Y:S01]  /*2fe0*/  FADD.FTZ R28, R28, R31 ;  /* 0x0000001f1c1c7221 */ /* 0x000fe20000010000 */
[----:B------:R-:W-:Y:S01]  /*2ff0*/  FADD.FTZ R29, R29, R30 ;  /* 0x0000001e1d1d7221 */ /* 0x000fe20000010000 */
[C---:B------:R-:W-:Y:S01]  /*3000*/  FADD.FTZ R31, R72.reuse, R71 ;  /* 0x00000047481f7221 */ /* 0x040fe20000010000 */
[----:B------:R-:W-:Y:S01]  /*3010*/  FFMA.FTZ R30, R72, R72, R33 ;  /* 0x00000048481e7223 */ /* 0x000fe20000010021 */
[----:B------:R-:W-:Y:S02]  /*3020*/  FMUL.FTZ R33, R73, R73 ;  /* 0x0000004949217220 */ /* 0x000fe40000410000 */
[----:B------:R-:W-:Y:S01]  /*3030*/  FADD.FTZ R28, R28, R31 ;  /* 0x0000001f1c1c7221 */ /* 0x000fe20000010000 */
[----:B------:R-:W-:Y:S01]  /*3040*/  FADD.FTZ R29, R29, R30 ;  /* 0x0000001e1d1d7221 */ /* 0x000fe20000010000 */
[C---:B------:R-:W-:Y:S01]  /*3050*/  FADD.FTZ R31, R74.reuse, R73 ;  /* 0x000000494a1f7221 */ /* 0x040fe20000010000 */
[----:B------:R-:W-:Y:S01]  /*3060*/  FFMA.FTZ R30, R74, R74, R33 ;  /* 0x0000004a4a1e7223 */ /* 0x000fe20000010021 */
[----:B------:R-:W-:-:S02]  /*3070*/  HADD2.F32 R75, -RZ, R76.H1_H1 ;  /* 0x3000004cff4b7230 */ /* 0x000fc40000004100 */
[----:B------:R-:W-:-:S03]  /*3080*/  HADD2.F32 R76, -RZ, R76.H0_H0 ;  /* 0x2000004cff4c7230 */ /* 0x000fc60000004100 */
[----:B------:R-:W-:Y:S01]  /*3090*/  FMUL.FTZ R33, R75, R75 ;  /* 0x0000004b4b217220 */ /* 0x000fe20000410000 */
[----:B------:R-:W-:Y:S01]  /*30a0*/  FADD.FTZ R28, R28, R31 ;  /* 0x0000001f1c1c7221 */ /* 0x000fe20000010000 */
[----:B------:R-:W-:Y:S01]  /*30b0*/  FADD.FTZ R29, R29, R30 ;  /* 0x0000001e1d1d7221 */ /* 0x000fe20000010000 */
[C---:B------:R-:W-:Y:S01]  /*30c0*/  FADD.FTZ R31, R76.reuse, R75 ;  /* 0x0000004b4c1f7221 */ /* 0x040fe20000010000 */
[----:B------:R-:W-:-:S03]  /*30d0*/  FFMA.FTZ R30, R76, R76, R33 ;  /* 0x0000004c4c1e7223 */ /* 0x000fc60000010021 */
[----:B------:R-:W-:Y:S01]  /*30e0*/  FADD.FTZ R28, R28, R31 ;  /* 0x0000001f1c1c7221 */ /* 0x000fe20000010000 */
[----:B------:R-:W-:Y:S01]  /*30f0*/  FADD.FTZ R29, R29, R30 ;  /* 0x0000001e1d1d7221 */ /* 0x000fe20000010000 */
[--C-:B---3--:R-:W-:Y:S02]  /*3100*/  HADD2.F32 R77, -RZ, R78.reuse.H1_H1 ;  /* 0x3000004eff4d7230 */ /* 0x108fe40000004100 */
[----:B------:R-:W-:-:S03]  /*3110*/  HADD2.F32 R78, -RZ, R78.H0_H0 ;  /* 0x2000004eff4e7230 */ /* 0x000fc60000004100 */
[----:B------:R-:W-:Y:S01]  /*3120*/  FMUL.FTZ R33, R77, R77 ;  /* 0x0000004d4d217220 */ /* 0x000fe20000410000 */
[--C-:B-----5:R-:W-:Y:S02]  /*3130*/  HADD2.F32 R79, -RZ, R80.reuse.H1_H1 ;  /* 0x30000050ff4f7230 */ /* 0x120fe40000004100 */
[C---:B------:R-:W-:Y:S01]  /*3140*/  FADD.FTZ R31, R78.reuse, R77 ;  /* 0x0000004d4e1f7221 */ /* 0x040fe20000010000 */
[----:B------:R-:W-:Y:S02]  /*3150*/  HADD2.F32 R80, -RZ, R80.H0_H0 ;  /* 0x20000050ff507230 */ /* 0x000fe40000004100 */
[----:B------:R-:W-:Y:S01]  /*3160*/  FFMA.FTZ R30, R78, R78, R33 ;  /* 0x0000004e4e1e7223 */ /* 0x000fe20000010021 */
[----:B------:R-:W-:Y:S01]  /*3170*/  FMUL.FTZ R33, R79, R79 ;  /* 0x0000004f4f217220 */ /* 0x000fe20000410000 */
[----:B------:R-:W-:Y:S02]  /*3180*/  FADD.FTZ R28, R28, R31 ;  /* 0x0000001f1c1c7221 */ /* 0x000fe40000010000 */
        /* <DEDUP_REMOVED lines=43> */
.L_x_2848:
[----:B------:R-:W-:Y:S05]  /*3440*/  BSYNC.RECONVERGENT B0 ;  /* 0x0000000000007941 */ /* 0x000fea0003800200 */
.L_x_2847:
        /* <DEDUP_REMOVED lines=39> */
.L_x_2850:
[----:B------:R-:W-:Y:S05]  /*36c0*/  BSYNC.RECONVERGENT B0 ;  /* 0x0000000000007941 */ /* 0x000fea0003800200 */
.L_x_2849:
        /* <DEDUP_REMOVED lines=27> */
.L_x_2853:
[----:B------:R-:W2:Y:S04]  /*3880*/  LDG.E.STRONG.GPU R30, desc[UR6][R28.64] ;  /* 0x000000061c1e7981 */ /* 0x000ea8000c1ef900 */
[----:B--2---:R-:W-:Y:S01]  /*3890*/  CCTL.IVALL ;  /* 0x00000000ff00798f */ /* 0x004fe20002000000 */
[----:B------:R-:W-:Y:S05]  /*38a0*/  YIELD ;  /* 0x0000000000007946 */ /* 0x000fea0003800000 */
[----:B------:R-:W-:-:S13]  /*38b0*/  ISETP.NE.AND P2, PT, R30, R35, PT ;  /* 0x000000231e00720c */ /* 0x000fda0003f45270 */
[----:B------:R-:W-:Y:S05]  /*38c0*/  @P2 BRA `(.L_x_2853) ;  /* 0xfffffffc00ec2947 */ /* 0x000fea000383ffff */
.L_x_2852:
        /* <DEDUP_REMOVED lines=16> */
.L_x_2855:
        /* <DEDUP_REMOVED lines=62> */
.L_x_2854:
        /* <DEDUP_REMOVED lines=38> */
.L_x_2856:
        /* <DEDUP_REMOVED lines=19> */
.L_x_2857:
        /* <DEDUP_REMOVED lines=9> */
.L_x_2858:
[----:B------:R-:W-:Y:S05]  /*41d0*/  BSYNC.RECONVERGENT B0 ;  /* 0x0000000000007941 */ /* 0x000fea0003800200 */
.L_x_2851:
[----:B------:R-:W4:Y:S01]  /*41e0*/  S2UR UR5, SR_CgaCtaId ;  /* 0x00000000000579c3 */ /* 0x000f220000008800 */
[----:B------:R-:W3:Y:S01]  /*41f0*/  LDCU UR8, c[0x0][0x414] ;  /* 0x00008280ff0877ac */ /* 0x000ee20008000800 */
[----:B------:R-:W-:Y:S01]  /*4200*/  LOP3.LUT R37, R104, 0xffff, RZ, 0xc0, !PT ;  /* 0x0000ffff68257812 */ /* 0x000fe200078ec0ff */
[----:B------:R-:W-:-:S03]  /*4210*/  UMOV UR4, 0x400 ;  /* 0x0000040000047882 */ /* 0x000fc60000000000 */
[----:B------:R-:W-:Y:S02]  /*4220*/  IADD3 R37, PT, PT, R118, R37, RZ ;  /* 0x0000002576257210 */ /* 0x000fe40007ffe0ff */
[----:B-1----:R-:W1:Y:S08]  /*4230*/  @P0 LDC.64 R34, c[0x0][0x388] ;  /* 0x0000e200ff220b82 */ /* 0x002e700000000a00 */
[----:B------:R-:W0:Y:S01]  /*4240*/  LDC.64 R30, c[0x0][0x3a0] ;  /* 0x0000e800ff1e7b82 */ /* 0x000e220000000a00 */
[----:B---3--:R-:W-:Y:S01]  /*4250*/  @P0 FMUL.FTZ R28, R46, UR8 ;  /* 0x000000082e1c0c20 */ /* 0x008fe20008410000 */
[----:B------:R-:W-:Y:S01]  /*4260*/  @P0 FMUL.FTZ R29, R47, UR8 ;  /* 0x000000082f1d0c20 */ /* 0x000fe20008410000 */
[----:B----4-:R-:W-:-:S05]  /*4270*/  ULEA UR4, UR5, UR4, 0x18 ;  /* 0x0000000405047291 */ /* 0x010fca000f8ec0ff */
[----:B--2---:R-:W2:Y:S01]  /*4280*/  LDC.64 R32, c[0x0][0x398] ;  /* 0x0000e600ff207b82 */ /* 0x004ea20000000a00 */
[----:B------:R-:W3:Y:S01]  /*4290*/  LDCU UR5, c[0x0][0x404] ;  /* 0x00008080ff0577ac */ /* 0x000ee20008000800 */
[----:B-1----:R-:W-:Y:S02]  /*42a0*/  @P0 IMAD.WIDE R34, R102, 0x8, R34 ;  /* 0x0000000866220825 */ /* 0x002fe400078e0222 */
[----:B------:R-:W-:Y:S04]  /*42b0*/  @!P3 STS.64 [UR4+0x88], R46 ;  /* 0x0000882eff00b988 */ /* 0x000fe80008000a04 */
[----:B------:R1:W-:Y:S01]  /*42c0*/  @P0 STG.E.64 desc[UR6][R34.64], R28 ;  /* 0x0000001c22000986 */ /* 0x0003e2000c101b06 */
[C---:B0-----:R-:W-:Y:S01]  /*42d0*/  IMAD.WIDE R30, R37.reuse, 0x4, R30 ;  /* 0x00000004251e7825 */ /* 0x041fe200078e021e */
[----:B------:R-:W-:Y:S03]  /*42e0*/  BAR.SYNC.DEFER_BLOCKING 0x0 ;  /* 0x0000000000007b1d */ /* 0x000fe60000010000 */
[----:B--2---:R-:W-:-:S03]  /*42f0*/  IMAD.WIDE R32, R37, 0x4, R32 ;  /* 0x0000000425207825 */ /* 0x004fc600078e0220 */
[----:B------:R-:W5:Y:S04]  /*4300*/  LDG.E.64 R30, desc[UR6][R30.64] ;  /* 0x000000061e1e7981 */ /* 0x000f68000c1e1b00 */
[----:B-1----:R0:W5:Y:S04]  /*4310*/  LDG.E.64 R28, desc[UR6][R32.64] ;  /* 0x00000006201c7981 */ /* 0x002168000c1e1b00 */
        /* <DEDUP_REMOVED lines=52> */
[----:B------:R-:W-:-:S05]  /*4660*/  F2FP.F16.F32.PACK_AB R33, R32, R33 ;  /* 0x000000212021723e */ /* 0x000fca00000000ff */
[----:B------:R0:W-:Y:S02]  /*4670*/  STG.E desc[UR6][R34.64], R33 ;  /* 0x0000002122007986 */ /* 0x0001e4000c101906 */
.L_x_2862:
[----:B------:R-:W-:Y:S05]  /*4680*/  BSYNC.RECONVERGENT B1 ;  /* 0x0000000000017941 */ /* 0x000fea0003800200 */
.L_x_2861:
        /* <DEDUP_REMOVED lines=18> */
[----:B------:R-:W-:-:S05]  /*47b0*/  F2FP.F16.F32.PACK_AB R33, R32, R33 ;  /* 0x000000212021723e */ /* 0x000fca00000000ff */
[----:B------:R1:W-:Y:S02]  /*47c0*/  STG.E desc[UR6][R34.64], R33 ;  /* 0x0000002122007986 */ /* 0x0003e4000c101906 */
.L_x_2864:
[----:B------:R-:W-:Y:S05]  /*47d0*/  BSYNC.RECONVERGENT B1 ;  /* 0x0000000000017941 */ /* 0x000fea0003800200 */
.L_x_2863:
        /* <DEDUP_REMOVED lines=19> */
[----:B------:R-:W-:-:S05]  /*4910*/  F2FP.F16.F32.PACK_AB R33, R0, R33 ;  /* 0x000000210021723e */ /* 0x000fca00000000ff */
[----:B------:R2:W-:Y:S02]  /*4920*/  STG.E desc[UR6][R34.64], R33 ;  /* 0x0000002122007986 */ /* 0x0005e4000c101906 */
.L_x_2866:
[----:B------:R-:W-:Y:S05]  /*4930*/  BSYNC.RECONVERGENT B1 ;  /* 0x0000000000017941 */ /* 0x000fea0003800200 */
.L_x_2865:
        /* <DEDUP_REMOVED lines=33> */
[----:B------:R-:W-:-:S05]  /*4b50*/  F2FP.F16.F32.PACK_AB R3, R2, R3 ;  /* 0x000000030203723e */ /* 0x000fca00000000ff */
[----:B------:R3:W-:Y:S02]  /*4b60*/  STG.E desc[UR6][R34.64], R3 ;  /* 0x0000000322007986 */ /* 0x0007e4000c101906 */
.L_x_2868:
[----:B------:R-:W-:Y:S05]  /*4b70*/  BSYNC.RECONVERGENT B1 ;  /* 0x0000000000017941 */ /* 0x000fea0003800200 */
.L_x_2867:
[----:B------:R-:W-:Y:S01]  /*4b80*/  BSSY.RECONVERGENT B1, `(.L_x_2869) ;  /* 0x0000016000017945 */ /* 0x000fe20003800200 */
[C---:B------:R-:W-:Y:S02]  /*4b90*/  IADD3 R32, PT, PT, R38.reuse, 0x48, RZ ;  /* 0x0000004826207810 */ /* 0x040fe40007ffe0ff */
[----:B012---:R-:W-:Y:S01]  /*4ba0*/  IADD3 R33, PT, PT, R38, 0x50, RZ ;  /* 0x0000005026217810 */ /* 0x007fe20007ffe0ff */
[----:B------:R-:W-:Y:S06]  /*4bb0*/  @P2 BRA `(.L_x_2870) ;  /* 0x0000000000482947 */ /* 0x000fec0003800000 */
[----:B------:R-:W0:Y:S01]  /*4bc0*/  LDCU.64 UR8, c[0x0][0x3e0] ;  /* 0x00007c00ff0877ac */ /* 0x000e220008000a00 */
[----:B------:R-:W-:Y:S01]  /*4bd0*/  MOV R2, R120 ;  /* 0x0000007800027202 */ /* 0x000fe20000000f00 */
[--C-:B------:R-:W-:Y:S01]  /*4be0*/  FADD.FTZ R5, R5, -R37.reuse ;  /* 0x8000002505057221 */ /* 0x100fe20000010000 */
[----:B---3--:R-:W-:Y:S01]  /*4bf0*/  MOV R3, R123 ;  /* 0x0000007b00037202 */ /* 0x008fe20000000f00 */
        /* <DEDUP_REMOVED lines=14> */
.L_x_2870:
[----:B------:R-:W-:Y:S05]  /*4ce0*/  BSYNC.RECONVERGENT B1 ;  /* 0x0000000000017941 */ /* 0x000fea0003800200 */
.L_x_2869:
        /* <DEDUP_REMOVED lines=17> */
[----:B------:R-:W-:Y:S02]  /*4e00*/  F2FP.F16.F32.PACK_AB R3, R6, R7 ;  /* 0x000000070603723e */ /* 0x000fe400000000ff */
[----:B------:R-:W-:-:S05]  /*4e10*/  LEA.HI.X R5, R2, UR11, R81, 0x1, P1 ;  /* 0x0000000b02057c11 */ /* 0x000fca00088f0c51 */
[----:B------:R1:W-:Y:S02]  /*4e20*/  STG.E desc[UR6][R4.64], R3 ;  /* 0x0000000304007986 */ /* 0x0003e4000c101906 */
.L_x_2872:
[----:B------:R-:W-:Y:S05]  /*4e30*/  BSYNC.RECONVERGENT B1 ;  /* 0x0000000000017941 */ /* 0x000fea0003800200 */
.L_x_2871:
        /* <DEDUP_REMOVED lines=17> */
[----:B------:R-:W-:Y:S02]  /*4f50*/  F2FP.F16.F32.PACK_AB R3, R0, R9 ;  /* 0x000000090003723e */ /* 0x000fe400000000ff */
[----:B------:R-:W-:-:S05]  /*4f60*/  LEA.HI.X R5, R2, UR11, R83, 0x1, P1 ;  /* 0x0000000b02057c11 */ /* 0x000fca00088f0c53 */
[----:B------:R2:W-:Y:S02]  /*4f70*/  STG.E desc[UR6][R4.64], R3 ;  /* 0x0000000304007986 */ /* 0x0005e4000c101906 */
.L_x_2874:
[----:B------:R-:W-:Y:S05]  /*4f80*/  BSYNC.RECONVERGENT B1 ;  /* 0x0000000000017941 */ /* 0x000fea0003800200 */
.L_x_2873:
[----:B------:R-:W-:Y:S04]  /*4f90*/  BSSY.RECONVERGENT B1, `(.L_x_2875) ;  /* 0x0000014000017945 */ /* 0x000fe80003800200 */
[----:B------:R-:W-:Y:S05]  /*4fa0*/  @P3 BRA `(.L_x_2876) ;  /* 0x0000000000483947 */ /* 0x000fea0003800000 */
[----:B------:R-:W4:Y:S01]  /*4fb0*/  LDCU.64 UR8, c[0x0][0x3e0] ;  /* 0x00007c00ff0877ac */ /* 0x000f220008000a00 */
[--C-:B012---:R-:W-:Y:S01]  /*4fc0*/  FADD.FTZ R5, R12, -R37.reuse ;  /* 0x800000250c057221 */ /* 0x107fe20000010000 */
        /* <DEDUP_REMOVED lines=8> */
[----:B----4-:R-:W-:Y:S02]  /*5050*/  IMAD R4, R95, UR8, RZ ;  /* 0x000000085f047c24 */ /* 0x010fe4000f8e02ff */
[----:B------:R-:W-:-:S04]  /*5060*/  IMAD.WIDE.U32 R2, R115, UR8, R2 ;  /* 0x0000000873027c25 */ /* 0x000fc8000f8e0002 */
[----:B------:R-:W-:Y:S01]  /*5070*/  IMAD R5, R115, UR9, R4 ;  /* 0x0000000973057c24 */ /* 0x000fe2000f8e0204 */
[----:B0-----:R-:W-:-:S04]  /*5080*/  LEA R4, P1, R2, UR10, 0x1 ;  /* 0x0000000a02047c11 */ /* 0x001fc8000f8208ff */
[----:B------:R-:W-:Y:S02]  /*5090*/  IADD3 R5, PT, PT, R3, R5, RZ ;  /* 0x0000000503057210 */ /* 0x000fe40007ffe0ff */
[----:B------:R-:W-:Y:S02]  /*50a0*/  F2FP.F16.F32.PACK_AB R3, R0, R11 ;  /* 0x0000000b0003723e */ /* 0x000fe400000000ff */
[----:B------:R-:W-:-:S05]  /*50b0*/  LEA.HI.X R5, R2, UR11, R5, 0x1, P1 ;  /* 0x0000000b02057c11 */ /* 0x000fca00088f0c05 */
[----:B------:R4:W-:Y:S02]  /*50c0*/  STG.E desc[UR6][R4.64], R3 ;  /* 0x0000000304007986 */ /* 0x0009e4000c101906 */
.L_x_2876:
[----:B------:R-:W-:Y:S05]  /*50d0*/  BSYNC.RECONVERGENT B1 ;  /* 0x0000000000017941 */ /* 0x000fea0003800200 */
.L_x_2875:
        /* <DEDUP_REMOVED lines=20> */
.L_x_2878:
[----:B------:R-:W-:Y:S05]  /*5220*/  BSYNC.RECONVERGENT B1 ;  /* 0x0000000000017941 */ /* 0x000fea0003800200 */
.L_x_2877:
        /* <DEDUP_REMOVED lines=38> */
[----:B------:R-:W-:Y:S02]  /*5490*/  F2FP.F16.F32.PACK_AB R3, R14, R15 ;  /* 0x0000000f0e03723e */ /* 0x000fe400000000ff */
[----:B------:R-:W-:-:S05]  /*54a0*/  LEA.HI.X R5, R2, UR11, R35, 0x1, P4 ;  /* 0x0000000b02057c11 */ /* 0x000fca000a0f0c23 */
[----:B------:R0:W-:Y:S02]  /*54b0*/  STG.E desc[UR6][R4.64], R3 ;  /* 0x0000000304007986 */ /* 0x0001e4000c101906 */
.L_x_2880:
[----:B------:R-:W-:Y:S05]  /*54c0*/  BSYNC.RECONVERGENT B1 ;  /* 0x0000000000017941 */ /* 0x000fea0003800200 */
.L_x_2879:
        /* <DEDUP_REMOVED lines=20> */
.L_x_2882:
[----:B------:R-:W-:Y:S05]  /*5610*/  BSYNC.RECONVERGENT B1 ;  /* 0x0000000000017941 */ /* 0x000fea0003800200 */
.L_x_2881:
        /* <DEDUP_REMOVED lines=20> */
.L_x_2884:
[----:B------:R-:W-:Y:S05]  /*5760*/  BSYNC.RECONVERGENT B1 ;  /* 0x0000000000017941 */ /* 0x000fea0003800200 */
.L_x_2883:
        /* <DEDUP_REMOVED lines=20> */
.L_x_2886:
[----:B------:R-:W-:Y:S05]  /*58b0*/  BSYNC.RECONVERGENT B1 ;  /* 0x0000000000017941 */ /* 0x000fea0003800200 */
.L_x_2885:
        /* <DEDUP_REMOVED lines=20> */
.L_x_2888:
[----:B------:R-:W-:Y:S05]  /*5a00*/  BSYNC.RECONVERGENT B1 ;  /* 0x0000000000017941 */ /* 0x000fea0003800200 */
.L_x_2887:
        /* <DEDUP_REMOVED lines=35> */
.L_x_2890:
[----:B------:R-:W-:Y:S05]  /*5c40*/  BSYNC.RECONVERGENT B1 ;  /* 0x0000000000017941 */ /* 0x000fea0003800200 */
.L_x_2889:
[----:B------:R-:W-:Y:S04]  /*5c50*/  BSSY.RECONVERGENT B1, `(.L_x_2891) ;  /* 0x0000014000017945 */ /* 0x000fe80003800200 */
[----:B------:R-:W-:Y:S05]  /*5c60*/  @P6 BRA `(.L_x_2892) ;  /* 0x0000000000486947 */ /* 0x000fea0003800000 */
[----:B------:R-:W1:Y:S01]  /*5c70*/  LDCU.64 UR8, c[0x0][0x3e0] ;  /* 0x00007c00ff0877ac */ /* 0x000e620008000a00 */
[--C-:B0-----:R-:W-:Y:S01]  /*5c80*/  FADD.FTZ R5, R48, -R37.reuse ;  /* 0x8000002530057221 */ /* 0x101fe20000010000 */
[----:B------:R-:W-:Y:S01]  /*5c90*/  MOV R2, R120 ;  /* 0x0000007800027202 */ /* 0x000fe20000000f00 */
[----:B------:R-:W-:Y:S01]  /*5ca0*/  FADD.FTZ R27, R27, -R37 ;  /* 0x800000251b1b7221 */ /* 0x000fe20000010000 */
[----:B------:R-:W0:Y:S01]  /*5cb0*/  LDCU.64 UR10, c[0x0][0x380] ;  /* 0x00007000ff0a77ac */ /* 0x000e220008000a00 */
[----:B---3--:R-:W-:Y:S01]  /*5cc0*/  MOV R3, R123 ;  /* 0x0000007b00037202 */ /* 0x008fe20000000f00 */
[-C--:B------:R-:W-:Y:S01]  /*5cd0*/  FMUL.FTZ R4, R5, R36.reuse ;  /* 0x0000002405047220 */ /* 0x080fe20000410000 */
[----:B------:R-:W-:-:S04]  /*5ce0*/  FMUL.FTZ R27, R27, R36 ;  /* 0x000000241b1b7220 */ /* 0x000fc80000410000 */
        /* <DEDUP_REMOVED lines=10> */
.L_x_2892:
[----:B------:R-:W-:Y:S05]  /*5d90*/  BSYNC.RECONVERGENT B1 ;  /* 0x0000000000017941 */ /* 0x000fea0003800200 */
.L_x_2891:
        /* <DEDUP_REMOVED lines=10> */
[----:B-----5:R-:W-:-:S03]  /*5e40*/  FFMA.FTZ R49, R28, R49, R30 ;  /* 0x000000311c317223 */ /* 0x020fc6000001001e */
[----:B------:R-:W-:Y:S01]  /*5e50*/  FFMA.FTZ R6, R29, R4, R31 ;  /* 0x000000041d067223 */ /* 0x000fe2000001001f */
[----:B--2---:R-:W-:Y:S02]  /*5e60*/  IMAD R11, R92, UR8, RZ ;  /* 0x000000085c0b7c24 */ /* 0x004fe4000f8e02ff */
[----:B------:R-:W-:-:S04]  /*5e70*/  IMAD.WIDE.U32 R2, R112, UR8, R2 ;  /* 0x0000000870027c25 */ /* 0x000fc8000f8e0002 */
[----:B------:R-:W-:Y:S01]  /*5e80*/  IMAD R11, R112, UR9, R11 ;  /* 0x00000009700b7c24 */ /* 0x000fe2000f8e020b */
[----:B0-----:R-:W-:-:S04]  /*5e90*/  LEA R4, P1, R2, UR10, 0x1 ;  /* 0x0000000a02047c11 */ /* 0x001fc8000f8208ff */
[----:B------:R-:W-:Y:S02]  /*5ea0*/  IADD3 R11, PT, PT, R3, R11, RZ ;  /* 0x0000000b030b7210 */ /* 0x000fe40007ffe0ff */
[----:B------:R-:W-:Y:S02]  /*5eb0*/  F2FP.F16.F32.PACK_AB R3, R6, R49 ;  /* 0x000000310603723e */ /* 0x000fe400000000ff */
[----:B------:R-:W-:-:S05]  /*5ec0*/  LEA.HI.X R5, R2, UR11, R11, 0x1, P1 ;  /* 0x0000000b02057c11 */ /* 0x000fca00088f0c0b */
[----:B------:R2:W-:Y:S02]  /*5ed0*/  STG.E desc[UR6][R4.64], R3 ;  /* 0x0000000304007986 */ /* 0x0005e4000c101906 */
.L_x_2894:
[----:B------:R-:W-:Y:S05]  /*5ee0*/  BSYNC.RECONVERGENT B1 ;  /* 0x0000000000017941 */ /* 0x000fea0003800200 */
.L_x_2893:
        /* <DEDUP_REMOVED lines=20> */
.L_x_2896:
[----:B------:R-:W-:Y:S05]  /*6030*/  BSYNC.RECONVERGENT B1 ;  /* 0x0000000000017941 */ /* 0x000fea0003800200 */
.L_x_2895:
        /* <DEDUP_REMOVED lines=20> */
.L_x_2898:
[----:B------:R-:W-:Y:S05]  /*6180*/  BSYNC.RECONVERGENT B1 ;  /* 0x0000000000017941 */ /* 0x000fea0003800200 */
.L_x_2897:
        /* <DEDUP_REMOVED lines=20> */
.L_x_2900:
[----:B------:R-:W-:Y:S05]  /*62d0*/  BSYNC.RECONVERGENT B1 ;  /* 0x0000000000017941 */ /* 0x000fea0003800200 */
.L_x_2899:
        /* <DEDUP_REMOVED lines=36> */
.L_x_2902:
[----:B------:R-:W-:Y:S05]  /*6520*/  BSYNC.RECONVERGENT B1 ;  /* 0x0000000000017941 */ /* 0x000fea0003800200 */
.L_x_2901:
        /* <DEDUP_REMOVED lines=20> */
.L_x_2904:
[----:B------:R-:W-:Y:S05]  /*6670*/  BSYNC.RECONVERGENT B1 ;  /* 0x0000000000017941 */ /* 0x000fea0003800200 */
.L_x_2903:
        /* <DEDUP_REMOVED lines=20> */
.L_x_2906:
[----:B------:R-:W-:Y:S05]  /*67c0*/  BSYNC.RECONVERGENT B1 ;  /* 0x0000000000017941 */ /* 0x000fea0003800200 */
.L_x_2905:
        /* <DEDUP_REMOVED lines=20> */
.L_x_2908:
[----:B------:R-:W-:Y:S05]  /*6910*/  BSYNC.RECONVERGENT B1 ;  /* 0x0000000000017941 */ /* 0x000fea0003800200 */
.L_x_2907:
        /* <DEDUP_REMOVED lines=20> */
.L_x_2910:
[----:B------:R-:W-:Y:S05]  /*6a60*/  BSYNC.RECONVERGENT B1 ;  /* 0x0000000000017941 */ /* 0x000fea0003800200 */
.L_x_2909:
        /* <DEDUP_REMOVED lines=20> */
.L_x_2912:
[----:B------:R-:W-:Y:S05]  /*6bb0*/  BSYNC.RECONVERGENT B1 ;  /* 0x0000000000017941 */ /* 0x000fea0003800200 */
.L_x_2911:
        /* <DEDUP_REMOVED lines=34> */
.L_x_2914:
[----:B------:R-:W-:Y:S05]  /*6de0*/  BSYNC.RECONVERGENT B1 ;  /* 0x0000000000017941 */ /* 0x000fea0003800200 */
.L_x_2913:
        /* <DEDUP_REMOVED lines=20> */
.L_x_2916:
[----:B------:R-:W-:Y:S05]  /*6f30*/  BSYNC.RECONVERGENT B1 ;  /* 0x0000000000017941 */ /* 0x000fea0003800200 */
.L_x_2915:
        /* <DEDUP_REMOVED lines=20> */
.L_x_2918:
[----:B------:R-:W-:Y:S05]  /*7080*/  BSYNC.RECONVERGENT B1 ;  /* 0x0000000000017941 */ /* 0x000fea0003800200 */
.L_x_2917:
        /* <DEDUP_REMOVED lines=20> */
.L_x_2920:
[----:B------:R-:W-:Y:S05]  /*71d0*/  BSYNC.RECONVERGENT B1 ;  /* 0x0000000000017941 */ /* 0x000fea0003800200 */
.L_x_2919:
        /* <DEDUP_REMOVED lines=20> */
.L_x_2922:
[----:B------:R-:W-:Y:S05]  /*7320*/  BSYNC.RECONVERGENT B1 ;  /* 0x0000000000017941 */ /* 0x000fea0003800200 */
.L_x_2921:
        /* <DEDUP_REMOVED lines=17> */
[----:B------:R0:W-:Y:S01]  /*7440*/  STG.E desc[UR6][R2.64], R5 ;  /* 0x0000000502007986 */ /* 0x0001e2000c101906 */
[----:B------:R-:W-:Y:S05]  /*7450*/  BRA `(.L_x_2923) ;  /* 0x0000004000e87947 */ /* 0x000fea0003800000 */
.L_x_2860:
        /* <DEDUP_REMOVED lines=37> */
[----:B------:R-:W-:Y:S02]  /*76b0*/  F2FP.F16.F32.PACK_AB R83, R124, R83 ;  /* 0x000000537c53723e */ /* 0x000fe400000000ff */
[----:B------:R-:W-:-:S05]  /*76c0*/  LEA.HI.X R33, R34, UR11, R33, 0x1, P2 ;  /* 0x0000000b22217c11 */ /* 0x000fca00090f0c21 */
[----:B------:R0:W-:Y:S04]  /*76d0*/  STG.E desc[UR6][R32.64], R83 ;  /* 0x0000005320007986 */ /* 0x0001e8000c101906 */
.L_x_2925:
[----:B------:R-:W-:Y:S05]  /*76e0*/  BSYNC.RECONVERGENT B1 ;  /* 0x0000000000017941 */ /* 0x000fea0003800200 */
.L_x_2924:
        /* <DEDUP_REMOVED lines=28> */
[----:B------:R-:W-:-:S05]  /*78b0*/  F2FP.F16.F32.PACK_AB R83, R83, R44 ;  /* 0x0000002c5353723e */ /* 0x000fca00000000ff */
[----:B------:R1:W-:Y:S02]  /*78c0*/  STG.E desc[UR6][R32.64], R83 ;  /* 0x0000005320007986 */ /* 0x0003e4000c101906 */
.L_x_2927:
[----:B------:R-:W-:Y:S05]  /*78d0*/  BSYNC.RECONVERGENT B1 ;  /* 0x0000000000017941 */ /* 0x000fea0003800200 */
.L_x_2926:
        /* <DEDUP_REMOVED lines=30> */
[----:B------:R-:W-:-:S05]  /*7ac0*/  F2FP.F16.F32.PACK_AB R119, R119, R2 ;  /* 0x000000027777723e */ /* 0x000fca00000000ff */
[----:B------:R2:W-:Y:S02]  /*7ad0*/  STG.E desc[UR6][R32.64], R119 ;  /* 0x0000007720007986 */ /* 0x0005e4000c101906 */
.L_x_2929:
[----:B------:R-:W-:Y:S05]  /*7ae0*/  BSYNC.RECONVERGENT B1 ;  /* 0x0000000000017941 */ /* 0x000fea0003800200 */
.L_x_2928:
        /* <DEDUP_REMOVED lines=40> */
[----:B------:R-:W-:-:S05]  /*7d70*/  F2FP.F16.F32.PACK_AB R119, R119, R82 ;  /* 0x000000527777723e */ /* 0x000fca00000000ff */
[----:B------:R3:W-:Y:S02]  /*7d80*/  STG.E desc[UR6][R2.64], R119 ;  /* 0x0000007702007986 */ /* 0x0007e4000c101906 */
.L_x_2931:
[----:B------:R-:W-:Y:S05]  /*7d90*/  BSYNC.RECONVERGENT B1 ;  /* 0x0000000000017941 */ /* 0x000fea0003800200 */
.L_x_2930:
[----:B------:R-:W-:Y:S01]  /*7da0*/  BSSY.RECONVERGENT B1, `(.L_x_2932) ;  /* 0x0000020000017945 */ /* 0x000fe20003800200 */
[C---:B012---:R-:W-:Y:S02]  /*7db0*/  IADD3 R32, PT, PT, R38.reuse, 0x48, RZ ;  /* 0x0000004826207810 */ /* 0x047fe40007ffe0ff */
[----:B------:R-:W-:Y:S01]  /*7dc0*/  IADD3 R33, PT, PT, R38, 0x50, RZ ;  /* 0x0000005026217810 */ /* 0x000fe20007ffe0ff */
[----:B------:R-:W-:Y:S06]  /*7dd0*/  @P2 BRA `(.L_x_2933) ;  /* 0x0000000000702947 */ /* 0x000fec0003800000 */
[--C-:B------:R-:W-:Y:S01]  /*7de0*/  FADD.FTZ R5, R5, -R37.reuse ;  /* 0x8000002505057221 */ /* 0x100fe20000010000 */
[----:B---3--:R-:W-:Y:S01]  /*7df0*/  FADD.FTZ R3, R6, -R37 ;  /* 0x8000002506037221 */ /* 0x008fe20000010000 */
[----:B------:R-:W0:Y:S02]  /*7e00*/  LDCU.64 UR8, c[0x0][0x3e0] ;  /* 0x00007c00ff0877ac */ /* 0x000e240008000a00 */
        /* <DEDUP_REMOVED lines=23> */
[----:B------:R-:W-:-:S05]  /*7f80*/  F2FP.F16.F32.PACK_AB R35, R40, R35 ;  /* 0x000000232823723e */ /* 0x000fca00000000ff */
[----:B------:R0:W-:Y:S02]  /*7f90*/  STG.E desc[UR6][R4.64], R35 ;  /* 0x0000002304007986 */ /* 0x0001e4000c101906 */
.L_x_2933:
[----:B------:R-:W-:Y:S05]  /*7fa0*/  BSYNC.RECONVERGENT B1 ;  /* 0x0000000000017941 */ /* 0x000fea0003800200 */
.L_x_2932:
[----:B------:R-:W-:Y:S04]  /*7fb0*/  BSSY.RECONVERGENT B1, `(.L_x_2934) ;  /* 0x000001e000017945 */ /* 0x000fe80003800200 */
[----:B------:R-:W-:Y:S05]  /*7fc0*/  @P6 BRA `(.L_x_2935) ;  /* 0x0000000000706947 */ /* 0x000fea0003800000 */
[--C-:B------:R-:W-:Y:S01]  /*7fd0*/  FADD.FTZ R7, R7, -R37.reuse ;  /* 0x8000002507077221 */ /* 0x100fe20000010000 */
[----:B---3--:R-:W-:Y:S01]  /*7fe0*/  FADD.FTZ R3, R8, -R37 ;  /* 0x8000002508037221 */ /* 0x008fe20000010000 */
[----:B------:R-:W1:Y:S02]  /*7ff0*/  LDCU.64 UR8, c[0x0][0x3e0] ;  /* 0x00007c00ff0877ac */ /* 0x000e640008000a00 */
[-C--:B------:R-:W-:Y:S01]  /*8000*/  FMUL.FTZ R7, R7, R36.reuse ;  /* 0x0000002407077220 */ /* 0x080fe20000410000 */
[----:B0-----:R-:W-:Y:S01]  /*8010*/  FMUL.FTZ R4, R3, R36 ;  /* 0x0000002403047220 */ /* 0x001fe20000410000 */
[----:B------:R-:W0:Y:S01]  /*8020*/  LDCU.64 UR10, c[0x0][0x380] ;  /* 0x00007000ff0a77ac */ /* 0x000e220008000a00 */
[----:B------:R-:W-:Y:S01]  /*8030*/  MOV R3, R123 ;  /* 0x0000007b00037202 */ /* 0x000fe20000000f00 */
[----:B-----5:R-:W-:Y:S01]  /*8040*/  FFMA.FTZ R5, R28, R7, R30 ;  /* 0x000000071c057223 */ /* 0x020fe2000001001e */
        /* <DEDUP_REMOVED lines=18> */
[----:B------:R-:W-:-:S05]  /*8170*/  F2FP.F16.F32.PACK_AB R35, R35, R0 ;  /* 0x000000002323723e */ /* 0x000fca00000000ff */
[----:B------:R1:W-:Y:S02]  /*8180*/  STG.E desc[UR6][R4.64], R35 ;  /* 0x0000002304007986 */ /* 0x0003e4000c101906 */
.L_x_2935:
[----:B------:R-:W-:Y:S05]  /*8190*/  BSYNC.RECONVERGENT B1 ;  /* 0x0000000000017941 */ /* 0x000fea0003800200 */
.L_x_2934:
        /* <DEDUP_REMOVED lines=28> */
[----:B------:R-:W-:-:S05]  /*8360*/  F2FP.F16.F32.PACK_AB R9, R9, R0 ;  /* 0x000000000909723e */ /* 0x000fca00000000ff */
[----:B------:R2:W-:Y:S02]  /*8370*/  STG.E desc[UR6][R4.64], R9 ;  /* 0x0000000904007986 */ /* 0x0005e4000c101906 */
.L_x_2937:
[----:B------:R-:W-:Y:S05]  /*8380*/  BSYNC.RECONVERGENT B1 ;  /* 0x0000000000017941 */ /* 0x000fea0003800200 */
.L_x_2936:
[----:B------:R-:W-:Y:S04]  /*8390*/  BSSY.RECONVERGENT B1, `(.L_x_2938) ;  /* 0x000001e000017945 */ /* 0x000fe80003800200 */
[----:B------:R-:W-:Y:S05]  /*83a0*/  @P1 BRA `(.L_x_2939) ;  /* 0x0000000000701947 */ /* 0x000fea0003800000 */
[--C-:B------:R-:W-:Y:S01]  /*83b0*/  FADD.FTZ R11, R11, -R37.reuse ;  /* 0x800000250b0b7221 */ /* 0x100fe20000010000 */
[----:B---3--:R-:W-:Y:S01]  /*83c0*/  FADD.FTZ R3, R12, -R37 ;  /* 0x800000250c037221 */ /* 0x008fe20000010000 */
        /* <DEDUP_REMOVED lines=26> */
.L_x_2939:
[----:B------:R-:W-:Y:S05]  /*8570*/  BSYNC.RECONVERGENT B1 ;  /* 0x0000000000017941 */ /* 0x000fea0003800200 */
.L_x_2938:
        /* <DEDUP_REMOVED lines=30> */
.L_x_2941:
[----:B------:R-:W-:Y:S05]  /*8760*/  BSYNC.RECONVERGENT B1 ;  /* 0x0000000000017941 */ /* 0x000fea0003800200 */
.L_x_2940:
        /* <DEDUP_REMOVED lines=23> */
[--C-:B------:R-:W-:Y:S01]  /*88e0*/  FADD.FTZ R15, R15, -R37.reuse ;  /* 0x800000250f0f7221 */ /* 0x100fe20000010000 */
[----:B-1----:R-:W-:Y:S01]  /*88f0*/  FADD.FTZ R5, R16, -R37 ;  /* 0x8000002510057221 */ /* 0x002fe20000010000 */
        /* <DEDUP_REMOVED lines=24> */
[----:B------:R-:W-:-:S05]  /*8a80*/  F2FP.F16.F32.PACK_AB R15, R32, R15 ;  /* 0x0000000f200f723e */ /* 0x000fca00000000ff */
[----:B------:R0:W-:Y:S02]  /*8a90*/  STG.E desc[UR6][R4.64], R15 ;  /* 0x0000000f04007986 */ /* 0x0001e4000c101906 */
.L_x_2943:
[----:B------:R-:W-:Y:S05]  /*8aa0*/  BSYNC.RECONVERGENT B1 ;  /* 0x0000000000017941 */ /* 0x000fea0003800200 */
.L_x_2942:
        /* <DEDUP_REMOVED lines=28> */
[----:B------:R-:W-:-:S05]  /*8c70*/  F2FP.F16.F32.PACK_AB R13, R16, R13 ;  /* 0x0000000d100d723e */ /* 0x000fca00000000ff */
[----:B------:R2:W-:Y:S02]  /*8c80*/  STG.E desc[UR6][R4.64], R13 ;  /* 0x0000000d04007986 */ /* 0x0005e4000c101906 */
.L_x_2945:
[----:B------:R-:W-:Y:S05]  /*8c90*/  BSYNC.RECONVERGENT B1 ;  /* 0x0000000000017941 */ /* 0x000fea0003800200 */
.L_x_2944:
        /* <DEDUP_REMOVED lines=28> */
[----:B------:R-:W-:-:S05]  /*8e60*/  F2FP.F16.F32.PACK_AB R11, R12, R11 ;  /* 0x0000000b0c0b723e */ /* 0x000fca00000000ff */
[----:B------:R3:W-:Y:S02]  /*8e70*/  STG.E desc[UR6][R2.64], R11 ;  /* 0x0000000b02007986 */ /* 0x0007e4000c101906 */
.L_x_2947:
[----:B------:R-:W-:Y:S05]  /*8e80*/  BSYNC.RECONVERGENT B1 ;  /* 0x0000000000017941 */ /* 0x000fea0003800200 */
.L_x_2946:
        /* <DEDUP_REMOVED lines=30> */
.L_x_2949:
[----:B------:R-:W-:Y:S05]  /*9070*/  BSYNC.RECONVERGENT B1 ;  /* 0x0000000000017941 */ /* 0x000fea0003800200 */
.L_x_2948:
[----:B------:R-:W-:Y:S04]  /*9080*/  BSSY.RECONVERGENT B1, `(.L_x_2950) ;  /* 0x000001e000017945 */ /* 0x000fe80003800200 */
[----:B------:R-:W-:Y:S05]  /*9090*/  @P3 BRA `(.L_x_2951) ;  /* 0x0000000000703947 */ /* 0x000fea0003800000 */
[--C-:B------:R-:W-:Y:S01]  /*90a0*/  FADD.FTZ R23, R23, -R37.reuse ;  /* 0x8000002517177221 */ /* 0x100fe20000010000 */
[----:B---34-:R-:W-:Y:S01]  /*90b0*/  FADD.FTZ R3, R24, -R37 ;  /* 0x8000002518037221 */ /* 0x018fe20000010000 */
        /* <DEDUP_REMOVED lines=24> */
[----:B------:R-:W-:-:S05]  /*9240*/  F2FP.F16.F32.PACK_AB R7, R8, R7 ;  /* 0x000000070807723e */ /* 0x000fca00000000ff */
[----:B------:R0:W-:Y:S02]  /*9250*/  STG.E desc[UR6][R4.64], R7 ;  /* 0x0000000704007986 */ /* 0x0001e4000c101906 */
.L_x_2951:
[----:B------:R-:W-:Y:S05]  /*9260*/  BSYNC.RECONVERGENT B1 ;  /* 0x0000000000017941 */ /* 0x000fea0003800200 */
.L_x_2950:
        /* <DEDUP_REMOVED lines=43> */
[----:B------:R-:W-:-:S05]  /*9520*/  F2FP.F16.F32.PACK_AB R13, R13, R0 ;  /* 0x000000000d0d723e */ /* 0x000fca00000000ff */
[----:B------:R0:W-:Y:S02]  /*9530*/  STG.E desc[UR6][R4.64], R13 ;  /* 0x0000000d04007986 */ /* 0x0001e4000c101906 */
.L_x_2953:
[----:B------:R-:W-:Y:S05]  /*9540*/  BSYNC.RECONVERGENT B1 ;  /* 0x0000000000017941 */ /* 0x000fea0003800200 */
.L_x_2952:
        /* <DEDUP_REMOVED lines=30> */
.L_x_2955:
[----:B------:R-:W-:Y:S05]  /*9730*/  BSYNC.RECONVERGENT B1 ;  /* 0x0000000000017941 */ /* 0x000fea0003800200 */
.L_x_2954:
        /* <DEDUP_REMOVED lines=30> */
.L_x_2957:
[----:B------:R-:W-:Y:S05]  /*9920*/  BSYNC.RECONVERGENT B1 ;  /* 0x0000000000017941 */ /* 0x000fea0003800200 */
.L_x_2956:
[----:B------:R-:W-:Y:S04]  /*9930*/  BSSY.RECONVERGENT B1, `(.L_x_2958) ;  /* 0x000001e000017945 */ /* 0x000fe80003800200 */
[----:B------:R-:W-:Y:S05]  /*9940*/  @P2 BRA `(.L_x_2959) ;  /* 0x0000000000702947 */ /* 0x000fea0003800000 */
[--C-:B------:R-:W-:Y:S01]  /*9950*/  FADD.FTZ R51, R51, -R37.reuse ;  /* 0x8000002533337221 */ /* 0x100fe20000010000 */
[----:B---34-:R-:W-:Y:S01]  /*9960*/  FADD.FTZ R3, R52, -R37 ;  /* 0x8000002534037221 */ /* 0x018fe20000010000 */
[----:B------:R-:W3:Y:S02]  /*9970*/  LDCU.64 UR8, c[0x0][0x3e0] ;  /* 0x00007c00ff0877ac */ /* 0x000ee40008000a00 */
[-C--:B------:R-:W-:Y:S01]  /*9980*/  FMUL.FTZ R51, R51, R36.reuse ;  /* 0x0000002433337220 */ /* 0x080fe20000410000 */
[----:B------:R-:W-:Y:S01]  /*9990*/  FMUL.FTZ R2, R3, R36 ;  /* 0x0000002403027220 */ /* 0x000fe20000410000 */
[----:B------:R-:W4:Y:S01]  /*99a0*/  LDCU.64 UR10, c[0x0][0x380] ;  /* 0x00007000ff0a77ac */ /* 0x000f220008000a00 */
[----:B------:R-:W-:Y:S01]  /*99b0*/  MOV R3, R123 ;  /* 0x0000007b00037202 */ /* 0x000fe20000000f00 */
[----:B-----5:R-:W-:Y:S01]  /*99c0*/  FFMA.FTZ R51, R28, R51, R30 ;  /* 0x000000331c337223 */ /* 0x020fe2000001001e */
        /* <DEDUP_REMOVED lines=18> */
[----:B------:R-:W-:-:S05]  /*9af0*/  F2FP.F16.F32.PACK_AB R9, R9, R0 ;  /* 0x000000000909723e */ /* 0x000fca00000000ff */
[----:B------:R0:W-:Y:S02]  /*9b00*/  STG.E desc[UR6][R4.64], R9 ;  /* 0x0000000904007986 */ /* 0x0001e4000c101906 */
.L_x_2959:
[----:B------:R-:W-:Y:S05]  /*9b10*/  BSYNC.RECONVERGENT B1 ;  /* 0x0000000000017941 */ /* 0x000fea0003800200 */
.L_x_2958:
        /* <DEDUP_REMOVED lines=30> */
.L_x_2961:
[----:B------:R-:W-:Y:S05]  /*9d00*/  BSYNC.RECONVERGENT B1 ;  /* 0x0000000000017941 */ /* 0x000fea0003800200 */
.L_x_2960:
[----:B------:R-:W-:Y:S04]  /*9d10*/  BSSY.RECONVERGENT B1, `(.L_x_2962) ;  /* 0x000001e000017945 */ /* 0x000fe80003800200 */
[----:B------:R-:W-:Y:S05]  /*9d20*/  @P4 BRA `(.L_x_2963) ;  /* 0x0000000000704947 */ /* 0x000fea0003800000 */
[--C-:B------:R-:W-:Y:S01]  /*9d30*/  FADD.FTZ R55, R55, -R37.reuse ;  /* 0x8000002537377221 */ /* 0x100fe20000010000 */
[----:B0--34-:R-:W-:Y:S01]  /*9d40*/  FADD.FTZ R3, R56, -R37 ;  /* 0x8000002538037221 */ /* 0x019fe20000010000 */
        /* <DEDUP_REMOVED lines=26> */
.L_x_2963:
[----:B------:R-:W-:Y:S05]  /*9ef0*/  BSYNC.RECONVERGENT B1 ;  /* 0x0000000000017941 */ /* 0x000fea0003800200 */
.L_x_2962:
        /* <DEDUP_REMOVED lines=24> */
[----:B------:R-:W1:Y:S01]  /*a080*/  LDCU.64 UR10, c[0x0][0x380] ;  /* 0x00007000ff0a77ac */ /* 0x000e620008000a00 */
[----:B------:R-:W-:Y:S01]  /*a090*/  MOV R3, R123 ;  /* 0x0000007b00037202 */ /* 0x000fe20000000f00 */
[----:B-----5:R-:W-:Y:S01]  /*a0a0*/  FFMA.FTZ R57, R28, R57, R30 ;  /* 0x000000391c397223 */ /* 0x020fe2000001001e */
[----:B------:R-:W-:-:S03]  /*a0b0*/  FFMA.FTZ R5, R29, R4, R31 ;  /* 0x000000041d057223 */ /* 0x000fc6000001001f */
        /* <DEDUP_REMOVED lines=17> */
[----:B------:R-:W-:-:S05]  /*a1d0*/  F2FP.F16.F32.PACK_AB R11, R14, R11 ;  /* 0x0000000b0e0b723e */ /* 0x000fca00000000ff */
[----:B------:R0:W-:Y:S02]  /*a1e0*/  STG.E desc[UR6][R4.64], R11 ;  /* 0x0000000b04007986 */ /* 0x0001e4000c101906 */
.L_x_2965:
[----:B------:R-:W-:Y:S05]  /*a1f0*/  BSYNC.RECONVERGENT B1 ;  /* 0x0000000000017941 */ /* 0x000fea0003800200 */
.L_x_2964:
        /* <DEDUP_REMOVED lines=28> */
[----:B------:R-:W-:-:S05]  /*a3c0*/  F2FP.F16.F32.PACK_AB R7, R12, R7 ;  /* 0x000000070c07723e */ /* 0x000fca00000000ff */
[----:B------:R2:W-:Y:S02]  /*a3d0*/  STG.E desc[UR6][R4.64], R7 ;  /* 0x0000000704007986 */ /* 0x0005e4000c101906 */
.L_x_2967:
[----:B------:R-:W-:Y:S05]  /*a3e0*/  BSYNC.RECONVERGENT B1 ;  /* 0x0000000000017941 */ /* 0x000fea0003800200 */
.L_x_2966:
        /* <DEDUP_REMOVED lines=30> */
.L_x_2969:
[----:B------:R-:W-:Y:S05]  /*a5d0*/  BSYNC.RECONVERGENT B1 ;  /* 0x0000000000017941 */ /* 0x000fea0003800200 */
.L_x_2968:
        /* <DEDUP_REMOVED lines=30> */
.L_x_2971:
[----:B------:R-:W-:Y:S05]  /*a7c0*/  BSYNC.RECONVERGENT B1 ;  /* 0x0000000000017941 */ /* 0x000fea0003800200 */
.L_x_2970:
        /* <DEDUP_REMOVED lines=30> */
.L_x_2973:
[----:B------:R-:W-:Y:S05]  /*a9b0*/  BSYNC.RECONVERGENT B1 ;  /* 0x0000000000017941 */ /* 0x000fea0003800200 */
.L_x_2972:
        /* <DEDUP_REMOVED lines=30> */
.L_x_2975:
[----:B------:R-:W-:Y:S05]  /*aba0*/  BSYNC.RECONVERGENT B1 ;  /* 0x0000000000017941 */ /* 0x000fea0003800200 */
.L_x_2974:
        /* <DEDUP_REMOVED lines=44> */
.L_x_2977:
[----:B------:R-:W-:Y:S05]  /*ae70*/  BSYNC.RECONVERGENT B1 ;  /* 0x0000000000017941 */ /* 0x000fea0003800200 */
.L_x_2976:
        /* <DEDUP_REMOVED lines=30> */
.L_x_2979:
[----:B------:R-:W-:Y:S05]  /*b060*/  BSYNC.RECONVERGENT B1 ;  /* 0x0000000000017941 */ /* 0x000fea0003800200 */
.L_x_2978:
        /* <DEDUP_REMOVED lines=28> */
[----:B------:R-:W-:-:S05]  /*b230*/  F2FP.F16.F32.PACK_AB R3, R3, R0 ;  /* 0x000000000303723e */ /* 0x000fca00000000ff */
[----:B------:R0:W-:Y:S02]  /*b240*/  STG.E desc[UR6][R6.64], R3 ;  /* 0x0000000306007986 */ /* 0x0001e4000c101906 */
.L_x_2981:
[----:B------:R-:W-:Y:S05]  /*b250*/  BSYNC.RECONVERGENT B1 ;  /* 0x0000000000017941 */ /* 0x000fea0003800200 */
.L_x_2980:
        /* <DEDUP_REMOVED lines=30> */
.L_x_2983:
[----:B------:R-:W-:Y:S05]  /*b440*/  BSYNC.RECONVERGENT B1 ;  /* 0x0000000000017941 */ /* 0x000fea0003800200 */
.L_x_2982:
        /* <DEDUP_REMOVED lines=30> */
.L_x_2985:
[----:B------:R-:W-:Y:S05]  /*b630*/  BSYNC.RECONVERGENT B1 ;  /* 0x0000000000017941 */ /* 0x000fea0003800200 */
.L_x_2984:
        /* <DEDUP_REMOVED lines=26> */
[----:B------:R-:W-:-:S05]  /*b7e0*/  F2FP.F16.F32.PACK_AB R7, R7, R0 ;  /* 0x000000000707723e */ /* 0x000fca00000000ff */
[----:B------:R0:W-:Y:S02]  /*b7f0*/  STG.E desc[UR6][R2.64], R7 ;  /* 0x0000000702007986 */ /* 0x0001e4000c101906 */
.L_x_2923:
[----:B------:R-:W-:Y:S05]  /*b800*/  BSYNC.RECONVERGENT B0 ;  /* 0x0000000000007941 */ /* 0x000fea0003800200 */
.L_x_2859:
        /* <DEDUP_REMOVED lines=8> */
.L_x_2987:
        /* <DEDUP_REMOVED lines=15> */
.L_x_4930:


//--------------------- .text._Z35group_norm_nhwc_fwd_one_pass_kernelI11Fp16IOFp32WLi512ELi112ELi448EEv26Group_norm_nhwc_fwd_params --------------------------
	.section	.text._Z35group_norm_nhwc_fwd_one_pass_kernelI11Fp16IOFp32WLi512ELi112ELi448EEv26Group_norm_nhwc_fwd_params,"ax",@progbits
	.align	128
        .global         _Z35group_norm_nhwc_fwd_one_pass_kernelI11Fp16IOFp32WLi512ELi112ELi448EEv26Group_norm_nhwc_fwd_params
        .type           _Z35group_norm_nhwc_fwd_one_pass_kernelI11Fp16IOFp32WLi512ELi112ELi448EEv26Group_norm_nhwc_fwd_params,@function
        .size           _Z35group_norm_nhwc_fwd_one_pass_kernelI11Fp16IOFp32WLi512ELi112ELi448EEv26Group_norm_nhwc_fwd_params,(.L_x_4931 - _Z35group_norm_nhwc_fwd_one_pass_kernelI11Fp16IOFp32WLi512ELi112ELi448EEv26Group_norm_nhwc_fwd_params)
        .other          _Z35group_norm_nhwc_fwd_one_pass_kernelI11Fp16IOFp32WLi512ELi112ELi448EEv26Group_norm_nhwc_fwd_params,@"STO_CUDA_ENTRY STV_DEFAULT"
_Z35group_norm_nhwc_fwd_one_pass_kernelI11Fp16IOFp32WLi512ELi112ELi448EEv26Group_norm_nhwc_fwd_params:
.text._Z35group_norm_nhwc_fwd_one_pass_kernelI11Fp16IOFp32WLi512ELi112ELi448EEv26Group_norm_nhwc_fwd_params:
        /* <DEDUP_REMOVED lines=32> */
[----:B------:R-:W-:-:S04]  /*0200*/  PRMT R0, R0, 0x7710, RZ ;  /* 0x0000771000007816 */ /* 0x000fc800000000ff */
[----:B------:R-:W-:-:S05]  /*0210*/  IADD3 R0, PT, PT, R0, R7, RZ ;  /* 0x0000000700007210 */ /* 0x000fca0007ffe0ff */
[----:B------:R-:W-:-:S05]  /*0220*/  IMAD.SHL.U32 R0, R0, 0x2, RZ ;  /* 0x0000000200007824 */ /* 0x000fca00078e00ff */
[----:B------:R-:W-:-:S07]  /*0230*/  LOP3.LUT R2, R0, 0xffff, RZ, 0xc0, !PT ;  /* 0x0000ffff00027812 */ /* 0x000fce00078ec0ff */
.L_x_3025:
[----:B------:R-:W0:Y:S01]  /*0240*/  LDCU UR12, c[0x0][0x3f8] ;  /* 0x00007f00ff0c77ac */ /* 0x000e220008000800 */
[----:B------:R-:W-:Y:S01]  /*0250*/  IABS R6, UR9 ;  /* 0x0000000900067c13 */ /* 0x000fe20008000000 */
[C---:B------:R-:W-:Y:S01]  /*0260*/  VIADD R13, R3.reuse, 0x8 ;  /* 0x00000008030d7836 */ /* 0x040fe20000000000 */
[----:B-1----:R-:W1:Y:S01]  /*0270*/  @!P0 LDC.64 R26, c[0x0][0x3e0] ;  /* 0x0000f800ff1a8b82 */ /* 0x002e620000000a00 */
[----:B------:R-:W-:Y:S01]  /*0280*/  UMOV UR6, URZ ;  /* 0x000000ff00067c82 */ /* 0x000fe20008000000 */
[----:B------:R-:W-:Y:S01]  /*0290*/  R2UR UR10, R6 ;  /* 0x00000000060a72ca */ /* 0x000fe200000e0000 */
[----:B--2---:R-:W2:Y:S01]  /*02a0*/  LDCU.64 UR16, c[0x0][0x3e8] ;  /* 0x00007d00ff1077ac */ /* 0x004ea20008000a00 */
[C---:B------:R-:W-:Y:S01]  /*02b0*/  VIADD R15, R3.reuse, 0x10 ;  /* 0x00000010030f7836 */ /* 0x040fe20000000000 */
[----:B-----5:R-:W-:Y:S01]  /*02c0*/  SHF.R.S32.HI R11, RZ, 0x1f, R13 ;  /* 0x0000001fff0b7819 */ /* 0x020fe2000001140d */
[C---:B---3--:R-:W-:Y:S01]  /*02d0*/  VIADD R17, R3.reuse, 0x18 ;  /* 0x0000001803117836 */ /* 0x048fe20000000000 */
[----:B------:R-:W3:Y:S01]  /*02e0*/  LDCU.64 UR14, c[0x0][0x3f0] ;  /* 0x00007e00ff0e77ac */ /* 0x000ee20008000a00 */
[----:B----4-:R-:W4:Y:S01]  /*02f0*/  @!P0 LDC.64 R28, c[0x0][0x390] ;  /* 0x0000e400ff1c8b82 */ /* 0x010f220000000a00 */
[----:B------:R-:W-:Y:S01]  /*0300*/  SHF.R.S32.HI R21, RZ, 0x1f, R15 ;  /* 0x0000001fff157819 */ /* 0x000fe2000001140f */
[----:B------:R-:W-:Y:S01]  /*0310*/  VIADD R19, R3, 0x20 ;  /* 0x0000002003137836 */ /* 0x000fe20000000000 */
[----:B------:R-:W-:-:S02]  /*0320*/  SHF.R.S32.HI R23, RZ, 0x1f, R17 ;  /* 0x0000001fff177819 */ /* 0x000fc40000011411 */
[----:B------:R-:W-:Y:S01]  /*0330*/  @!P0 SHF.R.S32.HI R7, RZ, 0x1f, R3 ;  /* 0x0000001fff078819 */ /* 0x000fe20000011403 */
[----:B0-----:R-:W-:Y:S01]  /*0340*/  IMAD.U32 R0, RZ, RZ, UR12 ;  /* 0x0000000cff007e24 */ /* 0x001fe2000f8e00ff */
[----:B------:R-:W-:Y:S01]  /*0350*/  UISETP.NE.AND UP1, UPT, UR12, URZ, UPT ;  /* 0x000000ff0c00728c */ /* 0x000fe2000bf25270 */
[----:B------:R-:W-:Y:S02]  /*0360*/  SHF.R.S32.HI R25, RZ, 0x1f, R19 ;  /* 0x0000001fff197819 */ /* 0x000fe40000011413 */
[----:B------:R-:W-:Y:S02]  /*0370*/  LOP3.LUT R5, R5, 0xff7fffff, RZ, 0xc0, !PT ;  /* 0xff7fffff05057812 */ /* 0x000fe400078ec0ff */
[----:B------:R-:W-:Y:S02]  /*0380*/  IABS R0, R0 ;  /* 0x0000000000007213 */ /* 0x000fe40000000000 */
[----:B--2---:R-:W-:Y:S02]  /*0390*/  ISETP.GE.U32.AND P1, PT, R13, UR16, PT ;  /* 0x000000100d007c0c */ /* 0x004fe4000bf26070 */
[----:B------:R-:W-:-:S02]  /*03a0*/  R2UR UR11, R0 ;  /* 0x00000000000b72ca */ /* 0x000fc400000e0000 */
[----:B------:R-:W-:Y:S02]  /*03b0*/  ISETP.GE.AND.EX P6, PT, R11, UR17, PT, P1 ;  /* 0x000000110b007c0c */ /* 0x000fe4000bfc6310 */
[----:B------:R-:W-:Y:S02]  /*03c0*/  ISETP.GE.U32.AND P2, PT, R15, UR16, PT ;  /* 0x000000100f007c0c */ /* 0x000fe4000bf46070 */
[----:B------:R-:W-:Y:S02]  /*03d0*/  ISETP.GE.U32.AND P1, PT, R17, UR16, PT ;  /* 0x0000001011007c0c */ /* 0x000fe4000bf26070 */
[----:B------:R-:W-:Y:S02]  /*03e0*/  ISETP.GE.AND.EX P5, PT, R21, UR17, PT, P2 ;  /* 0x0000001115007c0c */ /* 0x000fe4000bfa6320 */
[----:B---3--:R-:W-:Y:S02]  /*03f0*/  MOV R33, UR14 ;  /* 0x0000000e00217c02 */ /* 0x008fe40008000f00 */
[----:B------:R-:W-:Y:S01]  /*0400*/  ISETP.GE.AND.EX P4, PT, R23, UR17, PT, P1 ;  /* 0x0000001117007c0c */ /* 0x000fe2000bf86310 */
[----:B------:R-:W0:Y:S01]  /*0410*/  I2F.RP R0, UR11 ;  /* 0x0000000b00007d06 */ /* 0x000e220008209400 */
[----:B------:R-:W-:Y:S01]  /*0420*/  LOP3.LUT R9, R9, 0x7fffffff, RZ, 0xc0, !PT ;  /* 0x7fffffff09097812 */ /* 0x000fe200078ec0ff */
[----:B------:R-:W2:Y:S01]  /*0430*/  @!P6 LDC.64 R30, c[0x0][0x3e0] ;  /* 0x0000f800ff1eeb82 */ /* 0x000ea20000000a00 */
[----:B------:R-:W-:-:S04]  /*0440*/  @P6 LOP3.LUT R5, R5, 0x800000, RZ, 0xfc, !PT ;  /* 0x0080000005056812 */ /* 0x000fc800078efcff */
[----:B------:R-:W-:-:S03]  /*0450*/  LOP3.LUT R5, R5, 0xffbfffff, RZ, 0xc0, !PT ;  /* 0xffbfffff05057812 */ /* 0x000fc600078ec0ff */
[----:B------:R-:W3:Y:S01]  /*0460*/  @!P5 LDC.64 R34, c[0x0][0x3e0] ;  /* 0x0000f800ff22db82 */ /* 0x000ee20000000a00 */
[----:B------:R-:W-:Y:S01]  /*0470*/  @P5 LOP3.LUT R5, R5, 0x400000, RZ, 0xfc, !PT ;  /* 0x0040000005055812 */ /* 0x000fe200078efcff */
[----:B0-----:R-:W0:Y:S03]  /*0480*/  MUFU.RCP R0, R0 ;  /* 0x0000000000007308 */ /* 0x001e260000001000 */
[----:B------:R-:W-:-:S03]  /*0490*/  LOP3.LUT R5, R5, 0xffdfffff, RZ, 0xc0, !PT ;  /* 0xffdfffff05057812 */ /* 0x000fc600078ec0ff */
[----:B------:R-:W5:Y:S01]  /*04a0*/  @!P5 LDC.64 R44, c[0x0][0x390] ;  /* 0x0000e400ff2cdb82 */ /* 0x000f620000000a00 */
[----:B------:R-:W-:-:S04]  /*04b0*/  @P4 LOP3.LUT R5, R5, 0x200000, RZ, 0xfc, !PT ;  /* 0x0020000005054812 */ /* 0x000fc800078efcff */
[----:B------:R-:W-:-:S03]  /*04c0*/  LOP3.LUT R5, R5, 0xffefffff, RZ, 0xc0, !PT ;  /* 0xffefffff05057812 */ /* 0x000fc600078ec0ff */
[----:B------:R-:W1:Y:S01]  /*04d0*/  @!P4 LDC.64 R36, c[0x0][0x3e0] ;  /* 0x0000f800ff24cb82 */ /* 0x000e620000000a00 */
[----:B0-----:R-:W-:-:S06]  /*04e0*/  IADD3 R4, PT, PT, R0, 0xffffffe, RZ ;  /* 0x0ffffffe00047810 */ /* 0x001fcc0007ffe0ff */
[----:B------:R-:W0:Y:S02]  /*04f0*/  F2I.FTZ.U32.TRUNC.NTZ R4, R4 ;  /* 0x0000000400047305 */ /* 0x000e24000021f000 */
[----:B0-----:R-:W-:Y:S01]  /*0500*/  R2UR UR7, R4 ;  /* 0x00000000040772ca */ /* 0x001fe200000e0000 */
[----:B-1----:R-:W-:-:S04]  /*0510*/  @!P4 IMAD R4, R23, R36, RZ ;  /* 0x000000241704c224 */ /* 0x002fc800078e02ff */
[----:B------:R-:W-:-:S08]  /*0520*/  @!P4 IMAD R23, R17, R37, R4 ;  /* 0x000000251117c224 */ /* 0x000fd000078e0204 */
        /* <DEDUP_REMOVED lines=21> */
[----:B------:R-:W-:Y:S01]  /*0680*/  IADD3 R92, P2, PT, R2, UR11, RZ ;  /* 0x0000000b025c7c10 */ /* 0x000fe2000ff5e0ff */
[----:B--2---:R-:W-:Y:S01]  /*0690*/  @!P6 IMAD R2, R11, R30, RZ ;  /* 0x0000001e0b02e224 */ /* 0x004fe200078e02ff */
[----:B------:R-:W-:-:S04]  /*06a0*/  MOV R0, UR11 ;  /* 0x0000000b00007c02 */ /* 0x000fc80008000f00 */
[----:B------:R-:W-:Y:S01]  /*06b0*/  LEA.HI.X.SX32 R93, R0, RZ, 0x1, P2 ;  /* 0x000000ff005d7211 */ /* 0x000fe200010f0eff */
[----:B------:R-:W-:Y:S01]  /*06c0*/  @!P0 IMAD R0, R7, R26, RZ ;  /* 0x0000001a07008224 */ /* 0x000fe200078e02ff */
[----:B------:R-:W-:Y:S01]  /*06d0*/  ISETP.GE.U32.AND P2, PT, R19, UR16, PT ;  /* 0x0000001013007c0c */ /* 0x000fe2000bf46070 */
[----:B------:R-:W-:-:S03]  /*06e0*/  IMAD.WIDE.U32 R92, R33, UR7, R92 ;  /* 0x00000007215c7c25 */ /* 0x000fc6000f8e005c */
[----:B------:R-:W-:Y:S01]  /*06f0*/  ISETP.GE.AND.EX P3, PT, R25, UR17, PT, P2 ;  /* 0x0000001119007c0c */ /* 0x000fe2000bf66320 */
[----:B------:R-:W0:Y:S01]  /*0700*/  @!P6 LDC.64 R32, c[0x0][0x390] ;  /* 0x0000e400ff20eb82 */ /* 0x000e220000000a00 */
[----:B------:R-:W-:Y:S01]  /*0710*/  VIADD R95, R93, UR5 ;  /* 0x000000055d5f7c36 */ /* 0x000fe20008000000 */
[----:B------:R-:W-:Y:S01]  /*0720*/  @!P5 MOV R12, R92 ;  /* 0x0000005c000cd202 */ /* 0x000fe20000000f00 */
[----:B------:R-:W-:Y:S01]  /*0730*/  @!P0 IMAD.MOV.U32 R94, RZ, RZ, R92 ;  /* 0x000000ffff5e8224 */ /* 0x000fe200078e005c */
[----:B------:R-:W1:Y:S01]  /*0740*/  LDCU UR5, c[0x0][0x3ec] ;  /* 0x00007d80ff0577ac */ /* 0x000e620008000800 */
[C---:B------:R-:W-:Y:S02]  /*0750*/  @!P0 IMAD R27, R3.reuse, R27, R0 ;  /* 0x0000001b031b8224 */ /* 0x040fe400078e0200 */
[----:B------:R-:W-:-:S05]  /*0760*/  @!P0 IMAD.WIDE.U32 R6, R3, R26, R94 ;  /* 0x0000001a03068225 */ /* 0x000fca00078e005e */
[----:B------:R-:W2:Y:S01]  /*0770*/  @!P3 LDC.64 R38, c[0x0][0x3e0] ;  /* 0x0000f800ff26bb82 */ /* 0x000ea20000000a00 */
[----:B------:R-:W-:Y:S01]  /*0780*/  @!P0 IADD3 R7, PT, PT, R7, R27, RZ ;  /* 0x0000001b07078210 */ /* 0x000fe20007ffe0ff */
[----:B------:R-:W-:Y:S01]  /*0790*/  @!P6 IMAD.MOV.U32 R10, RZ, RZ, R92 ;  /* 0x000000ffff0ae224 */ /* 0x000fe200078e005c */
[C---:B----4-:R-:W-:Y:S01]  /*07a0*/  @!P0 LEA R0, P1, R6.reuse, R28, 0x1 ;  /* 0x0000001c06008211 */ /* 0x050fe200078208ff */
[----:B------:R-:W-:Y:S01]  /*07b0*/  @!P6 IMAD.MOV.U32 R11, RZ, RZ, R95 ;  /* 0x000000ffff0be224 */ /* 0x000fe200078e005f */
[----:B------:R-:W-:Y:S01]  /*07c0*/  @P3 LOP3.LUT R5, R5, 0x100000, RZ, 0xfc, !PT ;  /* 0x0010000005053812 */ /* 0x000fe200078efcff */
[----:B------:R-:W-:Y:S01]  /*07d0*/  @!P6 IMAD R27, R13, R31, R2 ;  /* 0x0000001f0d1be224 */ /* 0x000fe200078e0202 */
[----:B------:R-:W-:Y:S01]  /*07e0*/  @!P0 LEA.HI.X R7, R6, R29, R7, 0x1, P1 ;  /* 0x0000001d06078211 */ /* 0x000fe200008f0c07 */
[----:B---3--:R-:W-:Y:S01]  /*07f0*/  @!P5 IMAD R2, R21, R34, RZ ;  /* 0x000000221502d224 */ /* 0x008fe200078e02ff */
[----:B------:R-:W3:Y:S01]  /*0800*/  @!P4 LDC.64 R28, c[0x0][0x390] ;  /* 0x0000e400ff1ccb82 */ /* 0x000ee20000000a00 */
[----:B------:R-:W-:Y:S01]  /*0810*/  @!P6 IMAD.WIDE.U32 R10, R13, R30, R10 ;  /* 0x0000001e0d0ae225 */ /* 0x000fe200078e000a */
[----:B------:R-:W-:-:S03]  /*0820*/  LOP3.LUT R5, R5, 0xfff7ffff, RZ, 0xc0, !PT ;  /* 0xfff7ffff05057812 */ /* 0x000fc600078ec0ff */
[----:B------:R-:W-:Y:S01]  /*0830*/  @!P5 IMAD.MOV.U32 R13, RZ, RZ, R95 ;  /* 0x000000ffff0dd224 */ /* 0x000fe200078e005f */
[----:B0-----:R-:W-:Y:S01]  /*0840*/  @!P6 LEA R14, P1, R10, R32, 0x1 ;  /* 0x000000200a0ee211 */ /* 0x001fe200078208ff */
[----:B------:R-:W-:Y:S01]  /*0850*/  @!P5 IMAD R21, R15, R35, R2 ;  /* 0x000000230f15d224 */ /* 0x000fe200078e0202 */
[----:B------:R-:W0:Y:S01]  /*0860*/  @!P3 LDC.64 R60, c[0x0][0x390] ;  /* 0x0000e400ff3cbb82 */ /* 0x000e220000000a00 */
[----:B------:R-:W-:Y:S02]  /*0870*/  @!P6 IMAD.IADD R2, R11, 0x1, R27 ;  /* 0x000000010b02e824 */ /* 0x000fe400078e021b */
[----:B------:R-:W-:-:S03]  /*0880*/  @!P5 IMAD.WIDE.U32 R12, R15, R34, R12 ;  /* 0x000000220f0cd225 */ /* 0x000fc600078e000c */
[----:B------:R-:W-:Y:S01]  /*0890*/  @!P6 LEA.HI.X R15, R10, R33, R2, 0x1, P1 ;  /* 0x000000210a0fe211 */ /* 0x000fe200008f0c02 */
[----:B------:R-:W-:Y:S01]  /*08a0*/  @!P4 IMAD.MOV.U32 R10, RZ, RZ, R92 ;  /* 0x000000ffff0ac224 */ /* 0x000fe200078e005c */
[----:B------:R-:W-:Y:S01]  /*08b0*/  @!P5 IADD3 R2, PT, PT, R13, R21, RZ ;  /* 0x000000150d02d210 */ /* 0x000fe20007ffe0ff */
[----:B------:R-:W-:Y:S01]  /*08c0*/  @!P4 IMAD.MOV.U32 R11, RZ, RZ, R95 ;  /* 0x000000ffff0bc224 */ /* 0x000fe200078e005f */
[C---:B-----5:R-:W-:Y:S01]  /*08d0*/  @!P5 LEA R44, P1, R12.reuse, R44, 0x1 ;  /* 0x0000002c0c2cd211 */ /* 0x060fe200078208ff */
[----:B--2---:R-:W-:Y:S02]  /*08e0*/  @!P3 IMAD R4, R25, R38, RZ ;  /* 0x000000261904b224 */ /* 0x004fe400078e02ff */
[----:B------:R-:W-:Y:S01]  /*08f0*/  @!P4 IMAD.WIDE.U32 R10, R17, R36, R10 ;  /* 0x00000024110ac225 */ /* 0x000fe200078e000a */
[----:B------:R-:W-:Y:S02]  /*0900*/  @!P5 LEA.HI.X R45, R12, R45, R2, 0x1, P1 ;  /* 0x0000002d0c2dd211 */ /* 0x000fe400008f0c02 */
[----:B------:R-:W-:Y:S01]  /*0910*/  @!P3 MOV R12, R92 ;  /* 0x0000005c000cb202 */ /* 0x000fe20000000f00 */
[----:B------:R-:W-:Y:S01]  /*0920*/  @!P3 IMAD.MOV.U32 R13, RZ, RZ, R95 ;  /* 0x000000ffff0db224 */ /* 0x000fe200078e005f */
[----:B---3--:R-:W-:Y:S01]  /*0930*/  @!P4 LEA R32, P1, R10, R28, 0x1 ;  /* 0x0000001c0a20c211 */ /* 0x008fe200078208ff */
[----:B------:R-:W-:-:S02]  /*0940*/  @!P4 IMAD.IADD R2, R11, 0x1, R23 ;  /* 0x000000010b02c824 */ /* 0x000fc400078e0217 */
[C---:B------:R-:W-:Y:S02]  /*0950*/  @!P3 IMAD R17, R19.reuse, R39, R4 ;  /* 0x000000271311b224 */ /* 0x040fe400078e0204 */
[----:B------:R-:W-:Y:S01]  /*0960*/  @!P3 IMAD.WIDE.U32 R12, R19, R38, R12 ;  /* 0x00000026130cb225 */ /* 0x000fe200078e000c */
[----:B------:R-:W-:-:S04]  /*0970*/  @!P4 LEA.HI.X R33, R10, R29, R2, 0x1, P1 ;  /* 0x0000001d0a21c211 */ /* 0x000fc800008f0c02 */
[----:B------:R-:W-:Y:S01]  /*0980*/  @!P3 IADD3 R2, PT, PT, R13, R17, RZ ;  /* 0x000000110d02b210 */ /* 0x000fe20007ffe0ff */
[----:B------:R-:W-:Y:S01]  /*0990*/  VIADD R13, R3, 0x28 ;  /* 0x00000028030d7836 */ /* 0x000fe20000000000 */
[----:B0-----:R-:W-:-:S04]  /*09a0*/  @!P3 LEA R60, P1, R12, R60, 0x1 ;  /* 0x0000003c0c3cb211 */ /* 0x001fc800078208ff */
[----:B------:R-:W-:Y:S02]  /*09b0*/  @!P3 LEA.HI.X R61, R12, R61, R2, 0x1, P1 ;  /* 0x0000003d0c3db211 */ /* 0x000fe400008f0c02 */
[----:B------:R-:W-:Y:S02]  /*09c0*/  ISETP.GE.U32.AND P1, PT, R13, UR16, PT ;  /* 0x000000100d007c0c */ /* 0x000fe4000bf26070 */
[----:B------:R-:W-:-:S04]  /*09d0*/  SHF.R.S32.HI R11, RZ, 0x1f, R13 ;  /* 0x0000001fff0b7819 */ /* 0x000fc8000001140d */
[----:B------:R-:W-:-:S13]  /*09e0*/  ISETP.GE.AND.EX P2, PT, R11, UR17, PT, P1 ;  /* 0x000000110b007c0c */ /* 0x000fda000bf46310 */
[----:B------:R-:W0:Y:S01]  /*09f0*/  @!P2 LDC.64 R16, c[0x0][0x3e0] ;  /* 0x0000f800ff10ab82 */ /* 0x000e220000000a00 */
[----:B------:R-:W-:Y:S01]  /*0a00*/  @!P2 IMAD.MOV.U32 R10, RZ, RZ, R92 ;  /* 0x000000ffff0aa224 */ /* 0x000fe200078e005c */
[----:B------:R-:W-:-:S04]  /*0a10*/  @P2 LOP3.LUT R5, R5, 0x80000, RZ, 0xfc, !PT ;  /* 0x0008000005052812 */ /* 0x000fc800078efcff */
[----:B------:R-:W-:Y:S02]  /*0a20*/  LOP3.LUT R5, R5, 0xfffbffff, RZ, 0xc0, !PT ;  /* 0xfffbffff05057812 */ /* 0x000fe400078ec0ff */
[----:B------:R-:W2:Y:S01]  /*0a30*/  @!P2 LDC.64 R56, c[0x0][0x390] ;  /* 0x0000e400ff38ab82 */ /* 0x000ea20000000a00 */
[----:B0-----:R-:W-:Y:S01]  /*0a40*/  @!P2 IMAD R2, R11, R16, RZ ;  /* 0x000000100b02a224 */ /* 0x001fe200078e02ff */
[----:B------:R-:W-:-:S03]  /*0a50*/  @!P2 MOV R11, R95 ;  /* 0x0000005f000ba202 */ /* 0x000fc60000000f00 */
[C---:B------:R-:W-:Y:S02]  /*0a60*/  @!P2 IMAD R17, R13.reuse, R17, R2 ;  /* 0x000000110d11a224 */ /* 0x040fe400078e0202 */
        /* <DEDUP_REMOVED lines=13> */
[-C--:B0-----:R-:W-:Y:S02]  /*0b40*/  @!P2 IMAD R2, R11, R16.reuse, RZ ;  /* 0x000000100b02a224 */ /* 0x081fe400078e02ff */
[----:B------:R-:W-:Y:S02]  /*0b50*/  @!P2 IMAD.MOV.U32 R11, RZ, RZ, R95 ;  /* 0x000000ffff0ba224 */ /* 0x000fe400078e005f */
[C---:B------:R-:W-:Y:S02]  /*0b60*/  @!P2 IMAD R17, R13.reuse, R17, R2 ;  /* 0x000000110d11a224 */ /* 0x040fe400078e0202 */
[----:B------:R-:W-:Y:S01]  /*0b70*/  @!P2 IMAD.WIDE.U32 R10, R13, R16, R10 ;  /* 0x000000100d0aa225 */ /* 0x000fe200078e000a */
[----:B------:R-:W-:-:S03]  /*0b80*/  IADD3 R13, PT, PT, R3, 0x38, RZ ;  /* 0x00000038030d7810 */ /* 0x000fc60007ffe0ff */
[----:B------:R-:W-:Y:S01]  /*0b90*/  @!P2 IMAD.IADD R2, R11, 0x1, R17 ;  /* 0x000000010b02a824 */ /* 0x000fe200078e0211 */
[C---:B--2---:R-:W-:Y:S02]  /*0ba0*/  @!P2 LEA R42, P1, R10.reuse, R42, 0x1 ;  /* 0x0000002a0a2aa211 */ /* 0x044fe400078208ff */
[----:B------:R-:W-:Y:S02]  /*0bb0*/  SHF.R.S32.HI R11, RZ, 0x1f, R13 ;  /* 0x0000001fff0b7819 */ /* 0x000fe4000001140d */
[----:B------:R-:W-:Y:S02]  /*0bc0*/  @!P2 LEA.HI.X R43, R10, R43, R2, 0x1, P1 ;  /* 0x0000002b0a2ba211 */ /* 0x000fe400008f0c02 */
[----:B------:R-:W-:-:S04]  /*0bd0*/  ISETP.GE.U32.AND P1, PT, R13, UR16, PT ;  /* 0x000000100d007c0c */ /* 0x000fc8000bf26070 */
[----:B------:R-:W-:-:S13]  /*0be0*/  ISETP.GE.AND.EX P2, PT, R11, UR17, PT, P1 ;  /* 0x000000110b007c0c */ /* 0x000fda000bf46310 */
[----:B------:R-:W0:Y:S01]  /*0bf0*/  @!P2 LDC.64 R16, c[0x0][0x3e0] ;  /* 0x0000f800ff10ab82 */ /* 0x000e220000000a00 */
[----:B------:R-:W-:Y:S01]  /*0c00*/  @!P2 IMAD.MOV.U32 R10, RZ, RZ, R92 ;  /* 0x000000ffff0aa224 */ /* 0x000fe200078e005c */
[----:B------:R-:W-:-:S04]  /*0c10*/  @P2 LOP3.LUT R5, R5, 0x20000, RZ, 0xfc, !PT ;  /* 0x0002000005052812 */ /* 0x000fc800078efcff */
[----:B------:R-:W-:Y:S02]  /*0c20*/  LOP3.LUT R5, R5, 0xfffeffff, RZ, 0xc0, !PT ;  /* 0xfffeffff05057812 */ /* 0x000fe400078ec0ff */
[----:B------:R-:W2:Y:S01]  /*0c30*/  @!P2 LDC.64 R48, c[0x0][0x390] ;  /* 0x0000e400ff30ab82 */ /* 0x000ea20000000a00 */
[-C--:B0-----:R-:W-:Y:S02]  /*0c40*/  @!P2 IMAD R2, R11, R16.reuse, RZ ;  /* 0x000000100b02a224 */ /* 0x081fe400078e02ff */
[----:B------:R-:W-:Y:S02]  /*0c50*/  @!P2 IMAD.MOV.U32 R11, RZ, RZ, R95 ;  /* 0x000000ffff0ba224 */ /* 0x000fe400078e005f */
[C---:B------:R-:W-:Y:S02]  /*0c60*/  @!P2 IMAD R17, R13.reuse, R17, R2 ;  /* 0x000000110d11a224 */ /* 0x040fe400078e0202 */
[----:B------:R-:W-:-:S04]  /*0c70*/  @!P2 IMAD.WIDE.U32 R10, R13, R16, R10 ;  /* 0x000000100d0aa225 */ /* 0x000fc800078e000a */
[----:B------:R-:W-:Y:S01]  /*0c80*/  VIADD R13, R3, 0x40 ;  /* 0x00000040030d7836 */ /* 0x000fe20000000000 */
[----:B------:R-:W-:Y:S02]  /*0c90*/  @!P2 IADD3 R2, PT, PT, R11, R17, RZ ;  /* 0x000000110b02a210 */ /* 0x000fe40007ffe0ff */
        /* <DEDUP_REMOVED lines=67> */
[----:B------:R-:W-:Y:S02]  /*10d0*/  ISETP.GE.U32.AND P1, PT, R13, UR16, PT ;  /* 0x000000100d007c0c */ /* 0x000fe4000bf26070 */
[----:B------:R-:W-:Y:S02]  /*10e0*/  P2R R2, PR, RZ, 0x20 ;  /* 0x00000020ff027803 */ /* 0x000fe40000000000 */
        /* <DEDUP_REMOVED lines=57> */
[----:B------:R-:W-:-:S04]  /*1480*/  @!P6 IMAD.WIDE.U32 R12, R11, R16, R12 ;  /* 0x000000100b0ce225 */ /* 0x000fc800078e000c */
[----:B------:R-:W-:Y:S01]  /*1490*/  @!P6 IMAD.IADD R4, R13, 0x1, R17 ;  /* 0x000000010d04e824 */ /* 0x000fe200078e0211 */
[C---:B--2---:R-:W-:Y:S02]  /*14a0*/  @!P6 LEA R10, P1, R12.reuse, R18, 0x1 ;  /* 0x000000120c0ae211 */ /* 0x044fe400078208ff */
[----:B------:R-:W-:Y:S02]  /*14b0*/  IADD3 R17, PT, PT, R3, 0x80, RZ ;  /* 0x0000008003117810 */ /* 0x000fe40007ffe0ff */
[----:B------:R-:W-:Y:S02]  /*14c0*/  @!P6 LEA.HI.X R11, R12, R19, R4, 0x1, P1 ;  /* 0x000000130c0be211 */ /* 0x000fe400008f0c04 */
[----:B------:R-:W-:Y:S02]  /*14d0*/  SHF.R.S32.HI R13, RZ, 0x1f, R17 ;  /* 0x0000001fff0d7819 */ /* 0x000fe40000011411 */
        /* <DEDUP_REMOVED lines=133> */
[----:B------:R-:W-:Y:S02]  /*1d30*/  LOP3.LUT P5, RZ, R5, 0x800000, RZ, 0xc0, !PT ;  /* 0x0080000005ff7812 */ /* 0x000fe400078ac0ff */
        /* <DEDUP_REMOVED lines=58> */
[----:B------:R-:W-:Y:S02]  /*20e0*/  ISETP.GE.U32.AND P1, PT, R19, UR16, PT ;  /* 0x0000001013007c0c */ /* 0x000fe4000bf26070 */
[----:B------:R-:W-:Y:S02]  /*20f0*/  P2R R4, PR, RZ, 0x4 ;  /* 0x00000004ff047803 */ /* 0x000fe40000000000 */
        /* <DEDUP_REMOVED lines=48> */
[----:B------:R-:W-:-:S04]  /*2400*/  ISETP.GE.AND.EX P3, PT, R13, UR17, PT, P1 ;  /* 0x000000110d007c0c */ /* 0x000fc8000bf66310 */
[----:B------:R-:W-:-:S09]  /*2410*/  P2R R8, PR, RZ, 0x8 ;  /* 0x00000008ff087803 */ /* 0x000fd20000000000 */
        /* <DEDUP_REMOVED lines=9> */
[----:B------:R-:W-:Y:S02]  /*24b0*/  HFMA2 R34, -RZ, RZ, 0, 0 ;  /* 0x00000000ff227431 */ /* 0x000fe400000001ff */
[----:B------:R-:W-:Y:S01]  /*24c0*/  @!P3 IMAD.IADD R6, R13, 0x1, R35 ;  /* 0x000000010d06b824 */ /* 0x000fe200078e0223 */
[C---:B--2---:R-:W-:Y:S02]  /*24d0*/  @!P3 LEA R18, P1, R12.reuse, R38, 0x1 ;  /* 0x000000260c12b211 */ /* 0x044fe400078208ff */
[----:B------:R-:W-:Y:S02]  /*24e0*/  IADD3 R35, PT, PT, R3, 0x100, RZ ;  /* 0x0000010003237810 */ /* 0x000fe40007ffe0ff */
[----:B------:R-:W-:Y:S02]  /*24f0*/  @!P3 LEA.HI.X R19, R12, R39, R6, 0x1, P1 ;  /* 0x000000270c13b211 */ /* 0x000fe400008f0c06 */
[----:B------:R-:W-:Y:S02]  /*2500*/  SHF.R.S32.HI R13, RZ, 0x1f, R35 ;  /* 0x0000001fff0d7819 */ /* 0x000fe40000011423 */
[----:B------:R-:W-:-:S02]  /*2510*/  ISETP.GE.U32.AND P1, PT, R35, UR16, PT ;  /* 0x0000001023007c0c */ /* 0x000fc4000bf26070 */
[----:B------:R-:W-:Y:S02]  /*2520*/  LOP3.LUT P3, RZ, R5, 0x400000, RZ, 0xc0, !PT ;  /* 0x0040000005ff7812 */ /* 0x000fe4000786c0ff */
        /* <DEDUP_REMOVED lines=19> */
[----:B------:R-:W-:-:S06]  /*2660*/  @P2 LOP3.LUT R9, R9, 0x800000, RZ, 0xfc, !PT ;  /* 0x0080000009092812 */ /* 0x000fcc00078efcff */
[----:B------:R-:W2:Y:S01]  /*2670*/  @!P2 LDC.64 R66, c[0x0][0x390] ;  /* 0x0000e400ff42ab82 */ /* 0x000ea20000000a00 */
[----:B0-----:R-:W-:Y:S01]  /*2680*/  @!P2 IMAD R6, R13, R38, RZ ;  /* 0x000000260d06a224 */ /* 0x001fe200078e02ff */
[----:B------:R-:W-:-:S03]  /*2690*/  @!P2 MOV R13, R95 ;  /* 0x0000005f000da202 */ /* 0x000fc60000000f00 */
[----:B------:R-:W-:-:S04]  /*26a0*/  @!P2 IMAD.WIDE.U32 R12, R35, R38, R12 ;  /* 0x00000026230ca225 */ /* 0x000fc800078e000c */
[----:B------:R-:W-:Y:S01]  /*26b0*/  @!P2 IMAD R35, R35, R39, R6 ;  /* 0x000000272323a224 */ /* 0x000fe200078e0206 */
[----:B--2---:R-:W-:-:S03]  /*26c0*/  @!P2 LEA R66, P1, R12, R66, 0x1 ;  /* 0x000000420c42a211 */ /* 0x004fc600078208ff */
[----:B------:R-:W-:Y:S02]  /*26d0*/  @!P2 IMAD.IADD R6, R13, 0x1, R35 ;  /* 0x000000010d06a824 */ /* 0x000fe400078e0223 */
[----:B------:R-:W-:-:S03]  /*26e0*/  VIADD R13, R3, 0x110 ;  /* 0x00000110030d7836 */ /* 0x000fc60000000000 */
[----:B------:R-:W-:Y:S01]  /*26f0*/  @!P2 LEA.HI.X R67, R12, R67, R6, 0x1, P1 ;  /* 0x000000430c43a211 */ /* 0x000fe200008f0c06 */
[----:B------:R-:W-:Y:S01]  /*2700*/  @!P0 IMAD.MOV.U32 R6, RZ, RZ, R0 ;  /* 0x000000ffff068224 */ /* 0x000fe200078e0000 */
[----:B------:R-:W-:Y:S02]  /*2710*/  SHF.R.S32.HI R35, RZ, 0x1f, R13 ;  /* 0x0000001fff237819 */ /* 0x000fe4000001140d */
[----:B------:R-:W-:Y:S02]  /*2720*/  ISETP.GE.U32.AND P1, PT, R13, UR16, PT ;  /* 0x000000100d007c0c */ /* 0x000fe4000bf26070 */
[----:B------:R0:W2:Y:S01]  /*2730*/  @!P0 LDG.E R34, desc[UR18][R6.64] ;  /* 0x0000001206228981 */ /* 0x0000a2000c1e1900 */
[----:B------:R-:W-:-:S06]  /*2740*/  MOV R12, RZ ;  /* 0x000000ff000c7202 */ /* 0x000fcc0000000f00 */
[----:B------:R3:W4:Y:S01]  /*2750*/  @!P5 LDG.E R12, desc[UR18][R14.64] ;  /* 0x000000120e0cd981 */ /* 0x000722000c1e1900 */
[----:B0-----:R-:W-:Y:S02]  /*2760*/  P2R R7, PR, RZ, 0x1 ;  /* 0x00000001ff077803 */ /* 0x001fe40000000000 */
[----:B------:R-:W-:-:S13]  /*2770*/  ISETP.GE.AND.EX P0, PT, R35, UR17, PT, P1 ;  /* 0x0000001123007c0c */ /* 0x000fda000bf06310 */
[----:B------:R-:W0:Y:S08]  /*2780*/  @!P0 LDC.64 R58, c[0x0][0x3e0] ;  /* 0x0000f800ff3a8b82 */ /* 0x000e300000000a00 */
[----:B------:R-:W5:Y:S01]  /*2790*/  @!P0 LDC.64 R64, c[0x0][0x390] ;  /* 0x0000e400ff408b82 */ /* 0x000f620000000a00 */
[----:B------:R-:W-:Y:S01]  /*27a0*/  @!P0 MOV R38, R92 ;  /* 0x0000005c00268202 */ /* 0x000fe20000000f00 */
[----:B------:R-:W-:-:S02]  /*27b0*/  @!P0 IMAD.MOV.U32 R39, RZ, RZ, R95 ;  /* 0x000000ffff278224 */ /* 0x000fc400078e005f */
[-C--:B0-----:R-:W-:Y:S02]  /*27c0*/  @!P0 IMAD R0, R35, R58.reuse, RZ ;  /* 0x0000003a23008224 */ /* 0x081fe400078e02ff */
[----:B------:R-:W-:-:S04]  /*27d0*/  @!P0 IMAD.WIDE.U32 R38, R13, R58, R38 ;  /* 0x0000003a0d268225 */ /* 0x000fc800078e0026 */
[----:B------:R-:W-:Y:S01]  /*27e0*/  @!P0 IMAD R13, R13, R59, R0 ;  /* 0x0000003b0d0d8224 */ /* 0x000fe200078e0200 */
[----:B-----5:R-:W-:-:S04]  /*27f0*/  @!P0 LEA R64, P1, R38, R64, 0x1 ;  /* 0x0000004026408211 */ /* 0x020fc800078208ff */
[----:B------:R-:W-:Y:S01]  /*2800*/  @!P0 IADD3 R0, PT, PT, R39, R13, RZ ;  /* 0x0000000d27008210 */ /* 0x000fe20007ffe0ff */
[----:B------:R-:W-:-:S03]  /*2810*/  VIADD R13, R3, 0x118 ;  /* 0x00000118030d7836 */ /* 0x000fc60000000000 */
[----:B------:R-:W-:Y:S01]  /*2820*/  @!P0 LEA.HI.X R65, R38, R65, R0, 0x1, P1 ;  /* 0x0000004126418211 */ /* 0x000fe200008f0c00 */
[----:B------:R-:W-:Y:S01]  /*2830*/  HFMA2 R38, -RZ, RZ, 0, 0 ;  /* 0x00000000ff267431 */ /* 0x000fe200000001ff */
[----:B---3--:R-:W-:Y:S02]  /*2840*/  SHF.R.S32.HI R15, RZ, 0x1f, R13 ;  /* 0x0000001fff0f7819 */ /* 0x008fe4000001140d */
[----:B------:R-:W-:-:S03]  /*2850*/  ISETP.GE.U32.AND P1, PT, R13, UR16, PT ;  /* 0x000000100d007c0c */ /* 0x000fc6000bf26070 */
[----:B------:R0:W3:Y:S01]  /*2860*/  @!P4 LDG.E R38, desc[UR18][R32.64] ;  /* 0x000000122026c981 */ /* 0x0000e2000c1e1900 */
[----:B------:R-:W-:-:S13]  /*2870*/  ISETP.GE.AND.EX P4, PT, R15, UR17, PT, P1 ;  /* 0x000000110f007c0c */ /* 0x000fda000bf86310 */
[----:B------:R-:W5:Y:S01]  /*2880*/  @!P4 LDC.64 R58, c[0x0][0x3e0] ;  /* 0x0000f800ff3acb82 */ /* 0x000f620000000a00 */
[----:B------:R-:W-:Y:S01]  /*2890*/  @!P4 MOV R76, R92 ;  /* 0x0000005c004cc202 */ /* 0x000fe20000000f00 */
[----:B------:R-:W-:Y:S02]  /*28a0*/  @!P4 IMAD.MOV.U32 R77, RZ, RZ, R95 ;  /* 0x000000ffff4dc224 */ /* 0x000fe400078e005f */
[-C--:B-----5:R-:W-:Y:S02]  /*28b0*/  @!P4 IMAD R0, R15, R58.reuse, RZ ;  /* 0x0000003a0f00c224 */ /* 0x0a0fe400078e02ff */
[----:B------:R-:W-:-:S04]  /*28c0*/  @!P4 IMAD.WIDE.U32 R76, R13, R58, R76 ;  /* 0x0000003a0d4cc225 */ /* 0x000fc800078e004c */
[----:B------:R-:W-:Y:S02]  /*28d0*/  @!P4 IMAD R13, R13, R59, R0 ;  /* 0x0000003b0d0dc224 */ /* 0x000fe400078e0200 */
[----:B------:R-:W5:Y:S01]  /*28e0*/  @!P4 LDC.64 R58, c[0x0][0x390] ;  /* 0x0000e400ff3acb82 */ /* 0x000f620000000a00 */
[----:B------:R-:W-:Y:S01]  /*28f0*/  LOP3.LUT P5, RZ, R5, 0x80000, RZ, 0xc0, !PT ;  /* 0x0008000005ff7812 */ /* 0x000fe200078ac0ff */
[----:B0-----:R-:W-:Y:S01]  /*2900*/  HFMA2 R32, -RZ, RZ, 0, 0 ;  /* 0x00000000ff207431 */ /* 0x001fe200000001ff */
[----:B------:R-:W-:Y:S01]  /*2910*/  @!P4 IADD3 R0, PT, PT, R77, R13, RZ ;  /* 0x0000000d4d00c210 */ /* 0x000fe20007ffe0ff */
[----:B------:R-:W-:-:S05]  /*2920*/  VIADD R13, R3, 0x120 ;  /* 0x00000120030d7836 */ /* 0x000fca0000000000 */
[----:B------:R-:W-:-:S05]  /*2930*/  SHF.R.S32.HI R33, RZ, 0x1f, R13 ;  /* 0x0000001fff217819 */ /* 0x000fca000001140d */
[----:B------:R0:W2:Y:S01]  /*2940*/  @!P5 LDG.E R32, desc[UR18][R56.64] ;  /* 0x000000123820d981 */ /* 0x0000a2000c1e1900 */
[----:B-----5:R-:W-:-:S04]  /*2950*/  @!P4 LEA R58, P1, R76, R58, 0x1 ;  /* 0x0000003a4c3ac211 */ /* 0x020fc800078208ff */
[----:B------:R-:W-:Y:S02]  /*2960*/  @!P4 LEA.HI.X R59, R76, R59, R0, 0x1, P1 ;  /* 0x0000003b4c3bc211 */ /* 0x000fe400008f0c00 */
[----:B------:R-:W-:-:S04]  /*2970*/  ISETP.GE.U32.AND P1, PT, R13, UR16, PT ;  /* 0x000000100d007c0c */ /* 0x000fc8000bf26070 */
[----:B------:R-:W-:-:S13]  /*2980*/  ISETP.GE.AND.EX P5, PT, R33, UR17, PT, P1 ;  /* 0x0000001121007c0c */ /* 0x000fda000bfa6310 */
[----:B------:R-:W5:Y:S08]  /*2990*/  @!P5 LDC.64 R80, c[0x0][0x3e0] ;  /* 0x0000f800ff50db82 */ /* 0x000f700000000a00 */
[----:B------:R-:W1:Y:S01]  /*29a0*/  @!P5 LDC.64 R84, c[0x0][0x390] ;  /* 0x0000e400ff54db82 */ /* 0x000e620000000a00 */
[----:B------:R-:W-:Y:S01]  /*29b0*/  @!P5 MOV R76, R92 ;  /* 0x0000005c004cd202 */ /* 0x000fe20000000f00 */
[----:B------:R-:W-:Y:S01]  /*29c0*/  @!P5 IMAD.MOV.U32 R77, RZ, RZ, R95 ;  /* 0x000000ffff4dd224 */ /* 0x000fe200078e005f */
[----:B------:R-:W-:Y:S01]  /*29d0*/  LOP3.LUT R9, R9, 0xffbfffff, RZ, 0xc0, !PT ;  /* 0xffbfffff09097812 */ /* 0x000fe200078ec0ff */
[----:B-----5:R-:W-:-:S02]  /*29e0*/  @!P5 IMAD R0, R33, R80, RZ ;  /* 0x000000502100d224 */ /* 0x020fc400078e02ff */
[----:B------:R-:W-:-:S04]  /*29f0*/  @!P5 IMAD.WIDE.U32 R76, R13, R80, R76 ;  /* 0x000000500d4cd225 */ /* 0x000fc800078e004c */
[----:B------:R-:W-:Y:S01]  /*2a00*/  @!P5 IMAD R13, R13, R81, R0 ;  /* 0x000000510d0dd224 */ /* 0x000fe200078e0200 */
[----:B------:R-:W-:Y:S02]  /*2a10*/  @P0 LOP3.LUT R9, R9, 0x400000, RZ, 0xfc, !PT ;  /* 0x0040000009090812 */ /* 0x000fe400078efcff */
[C---:B-1----:R-:W-:Y:S02]  /*2a20*/  @!P5 LEA R84, P1, R76.reuse, R84, 0x1 ;  /* 0x000000544c54d211 */ /* 0x042fe400078208ff */
[----:B------:R-:W-:Y:S02]  /*2a30*/  @!P5 IADD3 R0, PT, PT, R77, R13, RZ ;  /* 0x0000000d4d00d210 */ /* 0x000fe40007ffe0ff */
[----:B------:R-:W-:Y:S02]  /*2a40*/  LOP3.LUT P0, RZ, R5, 0x20000, RZ, 0xc0, !PT ;  /* 0x0002000005ff7812 */ /* 0x000fe4000780c0ff */
[----:B------:R-:W-:Y:S01]  /*2a50*/  @!P5 LEA.HI.X R85, R76, R85, R0, 0x1, P1 ;  /* 0x000000554c55d211 */ /* 0x000fe200008f0c00 */
[----:B------:R-:W-:-:S02]  /*2a60*/  HFMA2 R76, -RZ, RZ, 0, 0 ;  /* 0x00000000ff4c7431 */ /* 0x000fc400000001ff */
[----:B------:R-:W-:-:S05]  /*2a70*/  VIADD R13, R3, 0x128 ;  /* 0x00000128030d7836 */ /* 0x000fca0000000000 */
[----:B------:R-:W-:Y:S02]  /*2a80*/  SHF.R.S32.HI R33, RZ, 0x1f, R13 ;  /* 0x0000001fff217819 */ /* 0x000fe4000001140d */
[----:B------:R-:W-:Y:S01]  /*2a90*/  ISETP.GE.U32.AND P1, PT, R13, UR16, PT ;  /* 0x000000100d007c0c */ /* 0x000fe2000bf26070 */
[----:B------:R-:W5:Y:S03]  /*2aa0*/  @!P0 LDG.E R76, desc[UR18][R48.64] ;  /* 0x00000012304c8981 */ /* 0x000f66000c1e1900 */
[----:B------:R-:W-:Y:S02]  /*2ab0*/  ISETP.GE.AND.EX P0, PT, R33, UR17, PT, P1 ;  /* 0x0000001121007c0c */ /* 0x000fe4000bf06310 */
[----:B------:R-:W-:Y:S02]  /*2ac0*/  LOP3.LUT R9, R9, 0xffdfffff, RZ, 0xc0, !PT ;  /* 0xffdfffff09097812 */ /* 0x000fe400078ec0ff */
[----:B------:R-:W-:-:S02]  /*2ad0*/  P2R R15, PR, RZ, 0x10 ;  /* 0x00000010ff0f7803 */ /* 0x000fc40000000000 */
[----:B------:R-:W-:Y:S02]  /*2ae0*/  @P4 LOP3.LUT R9, R9, 0x200000, RZ, 0xfc, !PT ;  /* 0x0020000009094812 */ /* 0x000fe400078efcff */
[----:B------:R-:W-:Y:S01]  /*2af0*/  LOP3.LUT P4, RZ, R5, 0x40000, RZ, 0xc0, !PT ;  /* 0x0004000005ff7812 */ /* 0x000fe2000788c0ff */
[----:B0-----:R-:W-:-:S04]  /*2b00*/  IMAD.MOV.U32 R56, RZ, RZ, RZ ;  /* 0x000000ffff387224 */ /* 0x001fc800078e00ff */
[----:B------:R-:W0:Y:S01]  /*2b10*/  @!P0 LDC.64 R80, c[0x0][0x3e0] ;  /* 0x0000f800ff508b82 */ /* 0x000e220000000a00 */
[----:B------:R-:W-:Y:S01]  /*2b20*/  LOP3.LUT P2, RZ, R5, 0x100000, RZ, 0xc0, !PT ;  /* 0x0010000005ff7812 */ /* 0x000fe2000784c0ff */
[----:B------:R-:W-:-:S06]  /*2b30*/  IMAD.MOV.U32 R14, RZ, RZ, RZ ;  /* 0x000000ffff0e7224 */ /* 0x000fcc00078e00ff */
[----:B------:R1:W3:Y:S04]  /*2b40*/  @!P4 LDG.E R56, desc[UR18][R42.64] ;  /* 0x000000122a38c981 */ /* 0x0002e8000c1e1900 */
[----:B------:R4:W2:Y:S01]  /*2b50*/  @!P3 LDG.E R14, desc[UR18][R44.64] ;  /* 0x000000122c0eb981 */ /* 0x0008a2000c1e1900 */
[----:B-1----:R-:W1:Y:S01]  /*2b60*/  @!P0 LDC.64 R42, c[0x0][0x390] ;  /* 0x0000e400ff2a8b82 */ /* 0x002e620000000a00 */
[----:B----4-:R-:W-:Y:S02]  /*2b70*/  IMAD.MOV.U32 R44, RZ, RZ, RZ ;  /* 0x000000ffff2c7224 */ /* 0x010fe400078e00ff */
[----:B0-----:R-:W-:-:S04]  /*2b80*/  @!P0 IMAD R0, R33, R80, RZ ;  /* 0x0000005021008224 */ /* 0x001fc800078e02ff */
[----:B------:R0:W4:Y:S01]  /*2b90*/  @!P2 LDG.E R44, desc[UR18][R60.64] ;  /* 0x000000123c2ca981 */ /* 0x000122000c1e1900 */
[----:B------:R-:W-:Y:S02]  /*2ba0*/  LOP3.LUT R9, R9, 0xffefffff, RZ, 0xc0, !PT ;  /* 0xffefffff09097812 */ /* 0x000fe400078ec0ff */
[----:B0-----:R-:W-:Y:S01]  /*2bb0*/  @!P0 MOV R60, R92 ;  /* 0x0000005c003c8202 */ /* 0x001fe20000000f00 */
[----:B------:R-:W-:-:S04]  /*2bc0*/  @!P0 IMAD.MOV.U32 R61, RZ, RZ, R95 ;  /* 0x000000ffff3d8224 */ /* 0x000fc800078e005f */
[----:B------:R-:W-:-:S04]  /*2bd0*/  @!P0 IMAD.WIDE.U32 R60, R13, R80, R60 ;  /* 0x000000500d3c8225 */ /* 0x000fc800078e003c */
[----:B------:R-:W-:Y:S01]  /*2be0*/  @!P0 IMAD R13, R13, R81, R0 ;  /* 0x000000510d0d8224 */ /* 0x000fe200078e0200 */
[----:B------:R-:W-:Y:S02]  /*2bf0*/  @P5 LOP3.LUT R9, R9, 0x100000, RZ, 0xfc, !PT ;  /* 0x0010000009095812 */ /* 0x000fe400078efcff */
[C---:B-1----:R-:W-:Y:S02]  /*2c00*/  @!P0 LEA R48, P1, R60.reuse, R42, 0x1 ;  /* 0x0000002a3c308211 */ /* 0x042fe400078208ff */
[----:B------:R-:W-:Y:S01]  /*2c10*/  @!P0 IADD3 R0, PT, PT, R61, R13, RZ ;  /* 0x0000000d3d008210 */ /* 0x000fe20007ffe0ff */
[----:B------:R-:W-:Y:S01]  /*2c20*/  VIADD R13, R3, 0x130 ;  /* 0x00000130030d7836 */ /* 0x000fe20000000000 */
[----:B------:R-:W-:Y:S02]  /*2c30*/  LOP3.LUT R9, R9, 0xfff7ffff, RZ, 0xc0, !PT ;  /* 0xfff7ffff09097812 */ /* 0x000fe400078ec0ff */
[----:B------:R-:W-:Y:S02]  /*2c40*/  @!P0 LEA.HI.X R49, R60, R43, R0, 0x1, P1 ;  /* 0x0000002b3c318211 */ /* 0x000fe400008f0c00 */
[----:B------:R-:W-:-:S02]  /*2c50*/  SHF.R.S32.HI R33, RZ, 0x1f, R13 ;  /* 0x0000001fff217819 */ /* 0x000fc4000001140d */
[----:B------:R-:W-:Y:S02]  /*2c60*/  ISETP.GE.U32.AND P1, PT, R13, UR16, PT ;  /* 0x000000100d007c0c */ /* 0x000fe4000bf26070 */
[----:B------:R-:W-:Y:S02]  /*2c70*/  @P0 LOP3.LUT R9, R9, 0x80000, RZ, 0xfc, !PT ;  /* 0x0008000009090812 */ /* 0x000fe400078efcff */
[----:B------:R-:W-:Y:S02]  /*2c80*/  P2R R0, PR, RZ, 0x1 ;  /* 0x00000001ff007803 */ /* 0x000fe40000000000 */
[----:B------:R-:W-:Y:S02]  /*2c90*/  ISETP.GE.AND.EX P0, PT, R33, UR17, PT, P1 ;  /* 0x0000001121007c0c */ /* 0x000fe4000bf06310 */
[----:B------:R-:W-:Y:S01]  /*2ca0*/  LOP3.LUT P3, RZ, R5, 0x10000, RZ, 0xc0, !PT ;  /* 0x0001000005ff7812 */ /* 0x000fe2000786c0ff */
[----:B------:R-:W-:-:S10]  /*2cb0*/  IMAD.MOV.U32 R42, RZ, RZ, RZ ;  /* 0x000000ffff2a7224 */ /* 0x000fd400078e00ff */
[----:B------:R-:W0:Y:S02]  /*2cc0*/  @!P0 LDC.64 R82, c[0x0][0x3e0] ;  /* 0x0000f800ff528b82 */ /* 0x000e240000000a00 */
[----:B------:R1:W5:Y:S01]  /*2cd0*/  @!P3 LDG.E R42, desc[UR18][R46.64] ;  /* 0x000000122e2ab981 */ /* 0x000362000c1e1900 */
[----:B------:R-:W-:-:S05]  /*2ce0*/  LOP3.LUT P2, RZ, R5, 0x8000, RZ, 0xc0, !PT ;  /* 0x0000800005ff7812 */ /* 0x000fca000784c0ff */
[----:B-1----:R-:W1:Y:S01]  /*2cf0*/  @!P0 LDC.64 R46, c[0x0][0x390] ;  /* 0x0000e400ff2e8b82 */ /* 0x002e620000000a00 */
[----:B------:R-:W-:Y:S01]  /*2d00*/  HFMA2 R60, -RZ, RZ, 0, 0 ;  /* 0x00000000ff3c7431 */ /* 0x000fe200000001ff */
[----:B------:R-:W-:Y:S01]  /*2d10*/  @!P0 MOV R80, R92 ;  /* 0x0000005c00508202 */ /* 0x000fe20000000f00 */
[----:B------:R-:W-:Y:S01]  /*2d20*/  @!P0 IMAD.MOV.U32 R81, RZ, RZ, R95 ;  /* 0x000000ffff518224 */ /* 0x000fe200078e005f */
[----:B------:R-:W-:-:S04]  /*2d30*/  ISETP.NE.AND P5, PT, R2, RZ, PT ;  /* 0x000000ff0200720c */ /* 0x000fc80003fa5270 */
[----:B------:R0:W5:Y:S02]  /*2d40*/  @!P2 LDG.E R60, desc[UR18][R28.64] ;  /* 0x000000121c3ca981 */ /* 0x000164000c1e1900 */
[-C--:B0-----:R-:W-:Y:S02]  /*2d50*/  @!P0 IMAD R2, R33, R82.reuse, RZ ;  /* 0x0000005221028224 */ /* 0x081fe400078e02ff */
[----:B------:R-:W-:-:S04]  /*2d60*/  @!P0 IMAD.WIDE.U32 R80, R13, R82, R80 ;  /* 0x000000520d508225 */ /* 0x000fc800078e0050 */
[----:B------:R-:W-:Y:S02]  /*2d70*/  @!P0 IMAD R13, R13, R83, R2 ;  /* 0x000000530d0d8224 */ /* 0x000fe400078e0202 */
[----:B------:R-:W-:-:S03]  /*2d80*/  HFMA2 R28, -RZ, RZ, 0, 0 ;  /* 0x00000000ff1c7431 */ /* 0x000fc600000001ff */
[----:B------:R-:W-:Y:S01]  /*2d90*/  @!P0 IADD3 R2, PT, PT, R81, R13, RZ ;  /* 0x0000000d51028210 */ /* 0x000fe20007ffe0ff */
[----:B------:R-:W-:Y:S01]  /*2da0*/  VIADD R13, R3, 0x138 ;  /* 0x00000138030d7836 */ /* 0x000fe20000000000 */
[----:B-1----:R-:W-:-:S04]  /*2db0*/  @!P0 LEA R46, P1, R80, R46, 0x1 ;  /* 0x0000002e502e8211 */ /* 0x002fc800078208ff */
[----:B------:R-:W-:Y:S02]  /*2dc0*/  @!P0 LEA.HI.X R47, R80, R47, R2, 0x1, P1 ;  /* 0x0000002f502f8211 */ /* 0x000fe400008f0c02 */
[----:B------:R-:W-:Y:S01]  /*2dd0*/  SHF.R.S32.HI R29, RZ, 0x1f, R13 ;  /* 0x0000001fff1d7819 */ /* 0x000fe2000001140d */
[----:B------:R-:W5:Y:S01]  /*2de0*/  @!P5 LDG.E R28, desc[UR18][R54.64] ;  /* 0x00000012361cd981 */ /* 0x000f62000c1e1900 */
[----:B------:R-:W-:-:S04]  /*2df0*/  ISETP.GE.U32.AND P1, PT, R13, UR16, PT ;  /* 0x000000100d007c0c */ /* 0x000fc8000bf26070 */
[----:B------:R-:W-:Y:S02]  /*2e00*/  ISETP.GE.AND.EX P5, PT, R29, UR17, PT, P1 ;  /* 0x000000111d007c0c */ /* 0x000fe4000bfa6310 */
[----:B------:R-:W-:Y:S01]  /*2e10*/  LOP3.LUT P4, RZ, R5, 0x4000, RZ, 0xc0, !PT ;  /* 0x0000400005ff7812 */ /* 0x000fe2000788c0ff */
[----:B------:R-:W-:-:S10]  /*2e20*/  IMAD.MOV.U32 R82, RZ, RZ, RZ ;  /* 0x000000ffff527224 */ /* 0x000fd400078e00ff */
[----:B------:R-:W0:Y:S02]  /*2e30*/  @!P5 LDC.64 R86, c[0x0][0x3e0] ;  /* 0x0000f800ff56db82 */ /* 0x000e240000000a00 */
[----:B------:R1:W5:Y:S06]  /*2e40*/  @!P4 LDG.E R82, desc[UR18][R40.64] ;  /* 0x000000122852c981 */ /* 0x00036c000c1e1900 */
[----:B-1----:R-:W1:Y:S01]  /*2e50*/  @!P5 LDC.64 R40, c[0x0][0x390] ;  /* 0x0000e400ff28db82 */ /* 0x002e620000000a00 */
[----:B------:R-:W-:Y:S01]  /*2e60*/  @!P5 MOV R80, R92 ;  /* 0x0000005c0050d202 */ /* 0x000fe20000000f00 */
[----:B------:R-:W-:-:S02]  /*2e70*/  @!P5 IMAD.MOV.U32 R81, RZ, RZ, R95 ;  /* 0x000000ffff51d224 */ /* 0x000fc400078e005f */
[-C--:B0-----:R-:W-:Y:S02]  /*2e80*/  @!P5 IMAD R2, R29, R86.reuse, RZ ;  /* 0x000000561d02d224 */ /* 0x081fe400078e02ff */
[----:B------:R-:W-:-:S04]  /*2e90*/  @!P5 IMAD.WIDE.U32 R80, R13, R86, R80 ;  /* 0x000000560d50d225 */ /* 0x000fc800078e0050 */
[----:B------:R-:W-:-:S05]  /*2ea0*/  @!P5 IMAD R13, R13, R87, R2 ;  /* 0x000000570d0dd224 */ /* 0x000fca00078e0202 */
[----:B------:R-:W-:Y:S01]  /*2eb0*/  @!P5 IADD3 R2, PT, PT, R81, R13, RZ ;  /* 0x0000000d5102d210 */ /* 0x000fe20007ffe0ff */
[----:B------:R-:W-:Y:S01]  /*2ec0*/  VIADD R13, R3, 0x140 ;  /* 0x00000140030d7836 */ /* 0x000fe20000000000 */
[C---:B-1----:R-:W-:Y:S02]  /*2ed0*/  @!P5 LEA R54, P1, R80.reuse, R40, 0x1 ;  /* 0x000000285036d211 */ /* 0x042fe400078208ff */
[----:B------:R-:W-:Y:S02]  /*2ee0*/  LOP3.LUT R9, R9, 0xfffbffff, RZ, 0xc0, !PT ;  /* 0xfffbffff09097812 */ /* 0x000fe400078ec0ff */
[----:B------:R-:W-:Y:S02]  /*2ef0*/  @!P5 LEA.HI.X R55, R80, R41, R2, 0x1, P1 ;  /* 0x000000295037d211 */ /* 0x000fe400008f0c02 */
[----:B------:R-:W-:Y:S02]  /*2f00*/  SHF.R.S32.HI R29, RZ, 0x1f, R13 ;  /* 0x0000001fff1d7819 */ /* 0x000fe4000001140d */
[----:B------:R-:W-:-:S02]  /*2f10*/  ISETP.GE.U32.AND P1, PT, R13, UR16, PT ;  /* 0x000000100d007c0c */ /* 0x000fc4000bf26070 */
[----:B------:R-:W-:Y:S02]  /*2f20*/  @P0 LOP3.LUT R9, R9, 0x40000, RZ, 0xfc, !PT ;  /* 0x0004000009090812 */ /* 0x000fe400078efcff */
[----:B------:R-:W-:-:S13]  /*2f30*/  ISETP.GE.AND.EX P0, PT, R29, UR17, PT, P1 ;  /* 0x000000111d007c0c */ /* 0x000fda000bf06310 */
[----:B------:R-:W0:Y:S01]  /*2f40*/  @!P0 LDC.64 R90, c[0x0][0x3e0] ;  /* 0x0000f800ff5a8b82 */ /* 0x000e220000000a00 */
[----:B------:R-:W-:Y:S01]  /*2f50*/  @!P0 MOV R86, R92 ;  /* 0x0000005c00568202 */ /* 0x000fe20000000f00 */
[----:B------:R-:W-:Y:S01]  /*2f60*/  @!P0 IMAD.MOV.U32 R87, RZ, RZ, R95 ;  /* 0x000000ffff578224 */ /* 0x000fe200078e005f */
[----:B------:R-:W-:Y:S01]  /*2f70*/  LOP3.LUT P2, RZ, R5, 0x800, RZ, 0xc0, !PT ;  /* 0x0000080005ff7812 */ /* 0x000fe2000784c0ff */
[----:B------:R-:W-:-:S12]  /*2f80*/  HFMA2 R80, -RZ, RZ, 0, 0 ;  /* 0x00000000ff507431 */ /* 0x000fd800000001ff */
[----:B------:R1:W5:Y:S01]  /*2f90*/  @!P2 LDG.E R80, desc[UR18][R62.64] ;  /* 0x000000123e50a981 */ /* 0x000362000c1e1900 */
[-C--:B0-----:R-:W-:Y:S02]  /*2fa0*/  @!P0 IMAD R2, R29, R90.reuse, RZ ;  /* 0x0000005a1d028224 */ /* 0x081fe400078e02ff */
[----:B------:R-:W-:-:S04]  /*2fb0*/  @!P0 IMAD.WIDE.U32 R86, R13, R90, R86 ;  /* 0x0000005a0d568225 */ /* 0x000fc800078e0056 */
[----:B------:R-:W-:Y:S02]  /*2fc0*/  @!P0 IMAD R13, R13, R91, R2 ;  /* 0x0000005b0d0d8224 */ /* 0x000fe400078e0202 */
[----:B------:R-:W0:Y:S01]  /*2fd0*/  @!P0 LDC.64 R90, c[0x0][0x390] ;  /* 0x0000e400ff5a8b82 */ /* 0x000e220000000a00 */
[----:B-1----:R-:W-:Y:S02]  /*2fe0*/  HFMA2 R62, -RZ, RZ, 0, 0 ;  /* 0x00000000ff3e7431 */ /* 0x002fe400000001ff */
[----:B------:R-:W-:Y:S01]  /*2ff0*/  @!P0 IADD3 R2, PT, PT, R87, R13, RZ ;  /* 0x0000000d57028210 */ /* 0x000fe20007ffe0ff */
[----:B------:R-:W-:-:S05]  /*3000*/  VIADD R13, R3, 0x148 ;  /* 0x00000148030d7836 */ /* 0x000fca0000000000 */
[----:B------:R-:W-:Y:S01]  /*3010*/  SHF.R.S32.HI R29, RZ, 0x1f, R13 ;  /* 0x0000001fff1d7819 */ /* 0x000fe2000001140d */
[----:B------:R1:W5:Y:S01]  /*3020*/  @!P6 LDG.E R62, desc[UR18][R10.64] ;  /* 0x000000120a3ee981 */ /* 0x000362000c1e1900 */
[----:B0-----:R-:W-:-:S04]  /*3030*/  @!P0 LEA R90, P1, R86, R90, 0x1 ;  /* 0x0000005a565a8211 */ /* 0x001fc800078208ff */
[----:B------:R-:W-:Y:S02]  /*3040*/  @!P0 LEA.HI.X R91, R86, R91, R2, 0x1, P1 ;  /* 0x0000005b565b8211 */ /* 0x000fe400008f0c02 */
[----:B------:R-:W-:-:S04]  /*3050*/  ISETP.GE.U32.AND P1, PT, R13, UR16, PT ;  /* 0x000000100d007c0c */ /* 0x000fc8000bf26070 */
[----:B------:R-:W-:-:S13]  /*3060*/  ISETP.GE.AND.EX P6, PT, R29, UR17, PT, P1 ;  /* 0x000000111d007c0c */ /* 0x000fda000bfc6310 */
[----:B------:R-:W0:Y:S01]  /*3070*/  @!P6 LDC.64 R86, c[0x0][0x3e0] ;  /* 0x0000f800ff56eb82 */ /* 0x000e220000000a00 */
[----:B------:R-:W-:Y:S01]  /*3080*/  @!P6 MOV R98, R92 ;  /* 0x0000005c0062e202 */ /* 0x000fe20000000f00 */
[----:B------:R-:W-:Y:S02]  /*3090*/  @!P6 IMAD.MOV.U32 R99, RZ, RZ, R95 ;  /* 0x000000ffff63e224 */ /* 0x000fe400078e005f */
[-C--:B0-----:R-:W-:Y:S02]  /*30a0*/  @!P6 IMAD R2, R29, R86.reuse, RZ ;  /* 0x000000561d02e224 */ /* 0x081fe400078e02ff */
[----:B------:R-:W-:-:S04]  /*30b0*/  @!P6 IMAD.WIDE.U32 R98, R13, R86, R98 ;  /* 0x000000560d62e225 */ /* 0x000fc800078e0062 */
[----:B------:R-:W-:Y:S02]  /*30c0*/  @!P6 IMAD R13, R13, R87, R2 ;  /* 0x000000570d0de224 */ /* 0x000fe400078e0202 */
[----:B------:R-:W0:Y:S01]  /*30d0*/  @!P6 LDC.64 R86, c[0x0][0x390] ;  /* 0x0000e400ff56eb82 */ /* 0x000e220000000a00 */
[----:B-1----:R-:W-:Y:S02]  /*30e0*/  VIADD R11, R3, 0x150 ;  /* 0x00000150030b7836 */ /* 0x002fe40000000000 */
[----:B------:R-:W-:Y:S02]  /*30f0*/  @!P6 IADD3 R2, PT, PT, R99, R13, RZ ;  /* 0x0000000d6302e210 */ /* 0x000fe40007ffe0ff */
[----:B------:R-:W-:Y:S02]  /*3100*/  LOP3.LUT R9, R9, 0xfffdffff, RZ, 0xc0, !PT ;  /* 0xfffdffff09097812 */ /* 0x000fe400078ec0ff */
[----:B------:R-:W-:Y:S02]  /*3110*/  SHF.R.S32.HI R13, RZ, 0x1f, R11 ;  /* 0x0000001fff0d7819 */ /* 0x000fe4000001140b */
[----:B------:R-:W-:-:S02]  /*3120*/  @P5 LOP3.LUT R9, R9, 0x20000, RZ, 0xfc, !PT ;  /* 0x0002000009095812 */ /* 0x000fc400078efcff */
[----:B------:R-:W-:Y:S02]  /*3130*/  P2R R6, PR, RZ, 0x20 ;  /* 0x00000020ff067803 */ /* 0x000fe40000000000 */
[----:B0-----:R-:W-:-:S04]  /*3140*/  @!P6 LEA R86, P1, R98, R86, 0x1 ;  /* 0x000000566256e211 */ /* 0x001fc800078208ff */
[----:B------:R-:W-:Y:S02]  /*3150*/  @!P6 LEA.HI.X R87, R98, R87, R2, 0x1, P1 ;  /* 0x000000576257e211 */ /* 0x000fe400008f0c02 */
[----:B------:R-:W-:-:S04]  /*3160*/  ISETP.GE.U32.AND P1, PT, R11, UR16, PT ;  /* 0x000000100b007c0c */ /* 0x000fc8000bf26070 */
[----:B------:R-:W-:-:S13]  /*3170*/  ISETP.GE.AND.EX P5, PT, R13, UR17, PT, P1 ;  /* 0x000000110d007c0c */ /* 0x000fda000bfa6310 */
[----:B------:R-:W0:Y:S01]  /*3180*/  @!P5 LDC.64 R98, c[0x0][0x3e0] ;  /* 0x0000f800ff62db82 */ /* 0x000e220000000a00 */
[----:B------:R-:W-:Y:S01]  /*3190*/  @!P5 MOV R104, R92 ;  /* 0x0000005c0068d202 */ /* 0x000fe20000000f00 */
[----:B------:R-:W-:Y:S01]  /*31a0*/  @!P5 IMAD.MOV.U32 R105, RZ, RZ, R95 ;  /* 0x000000ffff69d224 */ /* 0x000fe200078e005f */
[C---:B------:R-:W-:Y:S01]  /*31b0*/  LOP3.LUT P3, RZ, R5.reuse, 0x1000, RZ, 0xc0, !PT ;  /* 0x0000100005ff7812 */ /* 0x040fe2000786c0ff */
[----:B------:R-:W-:Y:S01]  /*31c0*/  IMAD.MOV.U32 R40, RZ, RZ, RZ ;  /* 0x000000ffff287224 */ /* 0x000fe200078e00ff */
[C---:B------:R-:W-:Y:S02]  /*31d0*/  LOP3.LUT P4, RZ, R5.reuse, 0x400, RZ, 0xc0, !PT ;  /* 0x0000040005ff7812 */ /* 0x040fe4000788c0ff */
[----:B------:R-:W-:Y:S02]  /*31e0*/  LOP3.LUT P2, RZ, R5, 0x80, RZ, 0xc0, !PT ;  /* 0x0000008005ff7812 */ /* 0x000fe4000784c0ff */
[----:B------:R-:W-:-:S07]  /*31f0*/  LOP3.LUT R9, R9, 0xfffeffff, RZ, 0xc0, !PT ;  /* 0xfffeffff09097812 */ /* 0x000fce00078ec0ff */
[----:B------:R1:W5:Y:S01]  /*3200*/  @!P3 LDG.E R40, desc[UR18][R70.64] ;  /* 0x000000124628b981 */ /* 0x000362000c1e1900 */
[-C--:B0-----:R-:W-:Y:S02]  /*3210*/  @!P5 IMAD R2, R13, R98.reuse, RZ ;  /* 0x000000620d02d224 */ /* 0x081fe400078e02ff */
[----:B------:R-:W-:-:S04]  /*3220*/  @!P5 IMAD.WIDE.U32 R104, R11, R98, R104 ;  /* 0x000000620b68d225 */ /* 0x000fc800078e0068 */
[----:B------:R-:W-:Y:S02]  /*3230*/  @!P5 IMAD R11, R11, R99, R2 ;  /* 0x000000630b0bd224 */ /* 0x000fe400078e0202 */
[----:B------:R-:W0:Y:S01]  /*3240*/  @!P5 LDC.64 R98, c[0x0][0x390] ;  /* 0x0000e400ff62db82 */ /* 0x000e220000000a00 */
[----:B-1----:R-:W-:Y:S01]  /*3250*/  IMAD.MOV.U32 R70, RZ, RZ, RZ ;  /* 0x000000ffff467224 */ /* 0x002fe200078e00ff */
[----:B------:R-:W-:-:S05]  /*3260*/  @P0 LOP3.LUT R9, R9, 0x10000, RZ, 0xfc, !PT ;  /* 0x0001000009090812 */ /* 0x000fca00078efcff */
[----:B------:R1:W5:Y:S01]  /*3270*/  @!P4 LDG.E R70, desc[UR18][R36.64] ;  /* 0x000000122446c981 */ /* 0x000362000c1e1900 */
[----:B------:R-:W-:Y:S01]  /*3280*/  LOP3.LUT P0, RZ, R5, 0x40, RZ, 0xc0, !PT ;  /* 0x0000004005ff7812 */ /* 0x000fe2000780c0ff */
[----:B-1----:R-:W-:Y:S01]  /*3290*/  HFMA2 R36, -RZ, RZ, 0, 0 ;  /* 0x00000000ff247431 */ /* 0x002fe200000001ff */
[----:B------:R-:W-:Y:S01]  /*32a0*/  @!P5 IADD3 R2, PT, PT, R105, R11, RZ ;  /* 0x0000000b6902d210 */ /* 0x000fe20007ffe0ff */
[----:B------:R-:W-:Y:S01]  /*32b0*/  VIADD R11, R3, 0x158 ;  /* 0x00000158030b7836 */ /* 0x000fe20000000000 */
[----:B0-----:R-:W-:-:S03]  /*32c0*/  @!P5 LEA R98, P1, R104, R98, 0x1 ;  /* 0x000000626862d211 */ /* 0x001fc600078208ff */
[----:B------:R0:W5:Y:S01]  /*32d0*/  @!P2 LDG.E R36, desc[UR18][R26.64] ;  /* 0x000000121a24a981 */ /* 0x000162000c1e1900 */
[----:B------:R-:W-:Y:S02]  /*32e0*/  @!P5 LEA.HI.X R99, R104, R99, R2, 0x1, P1 ;  /* 0x000000636863d211 */ /* 0x000fe400008f0c02 */
[----:B------:R-:W-:Y:S02]  /*32f0*/  SHF.R.S32.HI R13, RZ, 0x1f, R11 ;  /* 0x0000001fff0d7819 */ /* 0x000fe4000001140b */
[----:B------:R-:W-:Y:S01]  /*3300*/  ISETP.GE.U32.AND P1, PT, R11, UR16, PT ;  /* 0x000000100b007c0c */ /* 0x000fe2000bf26070 */
[----:B0-----:R-:W-:-:S06]  /*3310*/  IMAD.MOV.U32 R26, RZ, RZ, RZ ;  /* 0x000000ffff1a7224 */ /* 0x001fcc00078e00ff */
[----:B------:R0:W5:Y:S01]  /*3320*/  @!P0 LDG.E R26, desc[UR18][R88.64] ;  /* 0x00000012581a8981 */ /* 0x000162000c1e1900 */
[----:B------:R-:W-:-:S13]  /*3330*/  ISETP.GE.AND.EX P0, PT, R13, UR17, PT, P1 ;  /* 0x000000110d007c0c */ /* 0x000fda000bf06310 */
[----:B------:R-:W1:Y:S08]  /*3340*/  @!P0 LDC.64 R106, c[0x0][0x3e0] ;  /* 0x0000f800ff6a8b82 */ /* 0x000e700000000a00 */
[----:B0-----:R-:W0:Y:S01]  /*3350*/  @!P0 LDC.64 R88, c[0x0][0x390] ;  /* 0x0000e400ff588b82 */ /* 0x001e220000000a00 */
[----:B------:R-:W-:Y:S01]  /*3360*/  LOP3.LUT R9, R9, 0xffff7fff, RZ, 0xc0, !PT ;  /* 0xffff7fff09097812 */ /* 0x000fe200078ec0ff */
[----:B------:R-:W-:Y:S01]  /*3370*/  @!P0 IMAD.MOV.U32 R105, RZ, RZ, R95 ;  /* 0x000000ffff698224 */ /* 0x000fe200078e005f */
[----:B------:R-:W-:-:S02]  /*3380*/  @!P0 MOV R104, R92 ;  /* 0x0000005c00688202 */ /* 0x000fc40000000f00 */
[----:B------:R-:W-:-:S04]  /*3390*/  @P6 LOP3.LUT R9, R9, 0x8000, RZ, 0xfc, !PT ;  /* 0x0000800009096812 */ /* 0x000fc800078efcff */
[----:B------:R-:W-:Y:S01]  /*33a0*/  LOP3.LUT R9, R9, 0xffffbfff, RZ, 0xc0, !PT ;  /* 0xffffbfff09097812 */ /* 0x000fe200078ec0ff */
[-C--:B-1----:R-:W-:Y:S02]  /*33b0*/  @!P0 IMAD R2, R13, R106.reuse, RZ ;  /* 0x0000006a0d028224 */ /* 0x082fe400078e02ff */
[----:B------:R-:W-:-:S04]  /*33c0*/  @!P0 IMAD.WIDE.U32 R104, R11, R106, R104 ;  /* 0x0000006a0b688225 */ /* 0x000fc800078e0068 */
[----:B------:R-:W-:Y:S01]  /*33d0*/  @!P0 IMAD R11, R11, R107, R2 ;  /* 0x0000006b0b0b8224 */ /* 0x000fe200078e0202 */
[----:B------:R-:W-:Y:S02]  /*33e0*/  @P5 LOP3.LUT R9, R9, 0x4000, RZ, 0xfc, !PT ;  /* 0x0000400009095812 */ /* 0x000fe400078efcff */
[C---:B0-----:R-:W-:Y:S02]  /*33f0*/  @!P0 LEA R88, P1, R104.reuse, R88, 0x1 ;  /* 0x0000005868588211 */ /* 0x041fe400078208ff */
[----:B------:R-:W-:Y:S01]  /*3400*/  @!P0 IADD3 R2, PT, PT, R105, R11, RZ ;  /* 0x0000000b69028210 */ /* 0x000fe20007ffe0ff */
[----:B------:R-:W-:Y:S01]  /*3410*/  VIADD R11, R3, 0x160 ;  /* 0x00000160030b7836 */ /* 0x000fe20000000000 */
[----:B------:R-:W-:Y:S02]  /*3420*/  LOP3.LUT R9, R9, 0xffffdfff, RZ, 0xc0, !PT ;  /* 0xffffdfff09097812 */ /* 0x000fe400078ec0ff */
[----:B------:R-:W-:Y:S02]  /*3430*/  @!P0 LEA.HI.X R89, R104, R89, R2, 0x1, P1 ;  /* 0x0000005968598211 */ /* 0x000fe400008f0c02 */
[----:B------:R-:W-:-:S02]  /*3440*/  SHF.R.S32.HI R13, RZ, 0x1f, R11 ;  /* 0x0000001fff0d7819 */ /* 0x000fc4000001140b */
[----:B------:R-:W-:Y:S02]  /*3450*/  ISETP.GE.U32.AND P1, PT, R11, UR16, PT ;  /* 0x000000100b007c0c */ /* 0x000fe4000bf26070 */
[----:B------:R-:W-:Y:S02]  /*3460*/  @P0 LOP3.LUT R9, R9, 0x2000, RZ, 0xfc, !PT ;  /* 0x0000200009090812 */ /* 0x000fe400078efcff */
[----:B------:R-:W-:-:S13]  /*3470*/  ISETP.GE.AND.EX P0, PT, R13, UR17, PT, P1 ;  /* 0x000000110d007c0c */ /* 0x000fda000bf06310 */
[----:B------:R-:W0:Y:S01]  /*3480*/  @!P0 LDC.64 R106, c[0x0][0x3e0] ;  /* 0x0000f800ff6a8b82 */ /* 0x000e220000000a00 */
[----:B------:R-:W-:-:S07]  /*3490*/  LOP3.LUT P3, RZ, R5, 0x100, RZ, 0xc0, !PT ;  /* 0x0000010005ff7812 */ /* 0x000fce000786c0ff */
[----:B------:R-:W1:Y:S01]  /*34a0*/  @!P0 LDC.64 R118, c[0x0][0x390] ;  /* 0x0000e400ff768b82 */ /* 0x000e620000000a00 */
[----:B------:R-:W-:Y:S01]  /*34b0*/  IMAD.MOV.U32 R10, RZ, RZ, RZ ;  /* 0x000000ffff0a7224 */ /* 0x000fe200078e00ff */
[----:B------:R-:W-:Y:S01]  /*34c0*/  @!P0 MOV R104, R92 ;  /* 0x0000005c00688202 */ /* 0x000fe20000000f00 */
[----:B------:R-:W-:Y:S01]  /*34d0*/  @!P0 IMAD.MOV.U32 R105, RZ, RZ, R95 ;  /* 0x000000ffff698224 */ /* 0x000fe200078e005f */
[----:B------:R-:W-:Y:S02]  /*34e0*/  ISETP.NE.AND P5, PT, R6, RZ, PT ;  /* 0x000000ff0600720c */ /* 0x000fe40003fa5270 */
[C---:B------:R-:W-:Y:S01]  /*34f0*/  LOP3.LUT P4, RZ, R5.reuse, 0x20, RZ, 0xc0, !PT ;  /* 0x0000002005ff7812 */ /* 0x040fe2000788c0ff */
[----:B------:R3:W5:Y:S01]  /*3500*/  @!P3 LDG.E R10, desc[UR18][R30.64] ;  /* 0x000000121e0ab981 */ /* 0x000762000c1e1900 */
[----:B------:R-:W-:Y:S01]  /*3510*/  LOP3.LUT P3, RZ, R5, 0x10, RZ, 0xc0, !PT ;  /* 0x0000001005ff7812 */ /* 0x000fe2000786c0ff */
[----:B0-----:R-:W-:Y:S02]  /*3520*/  @!P0 IMAD R6, R13, R106, RZ ;  /* 0x0000006a0d068224 */ /* 0x001fe400078e02ff */
[----:B---3--:R-:W-:-:S02]  /*3530*/  HFMA2 R30, -RZ, RZ, 0, 0 ;  /* 0x00000000ff1e7431 */ /* 0x008fc400000001ff */
[----:B------:R-:W-:Y:S01]  /*3540*/  @!P0 IMAD.WIDE.U32 R104, R11, R106, R104 ;  /* 0x0000006a0b688225 */ /* 0x000fe200078e0068 */
[----:B------:R-:W-:-:S03]  /*3550*/  LOP3.LUT P2, RZ, R5, 0x8, RZ, 0xc0, !PT ;  /* 0x0000000805ff7812 */ /* 0x000fc6000784c0ff */
[----:B------:R-:W-:Y:S02]  /*3560*/  @!P0 IMAD R11, R11, R107, R6 ;  /* 0x0000006b0b0b8224 */ /* 0x000fe400078e0206 */
[----:B------:R-:W-:Y:S01]  /*3570*/  HFMA2 R2, -RZ, RZ, 0, 0 ;  /* 0x00000000ff027431 */ /* 0x000fe200000001ff */
[C---:B-1----:R-:W-:Y:S02]  /*3580*/  @!P0 LEA R118, P1, R104.reuse, R118, 0x1 ;  /* 0x0000007668768211 */ /* 0x042fe400078208ff */
[----:B------:R-:W-:Y:S01]  /*3590*/  @!P0 IADD3 R6, PT, PT, R105, R11, RZ ;  /* 0x0000000b69068210 */ /* 0x000fe20007ffe0ff */
[----:B------:R0:W3:Y:S03]  /*35a0*/  @!P4 LDG.E R30, desc[UR18][R24.64] ;  /* 0x00000012181ec981 */ /* 0x0000e6000c1e1900 */
[----:B------:R-:W-:Y:S02]  /*35b0*/  @!P0 LEA.HI.X R119, R104, R119, R6, 0x1, P1 ;  /* 0x0000007768778211 */ /* 0x000fe400008f0c06 */
[C---:B------:R-:W-:Y:S01]  /*35c0*/  LOP3.LUT P1, RZ, R5.reuse, 0x4, RZ, 0xc0, !PT ;  /* 0x0000000405ff7812 */ /* 0x040fe2000782c0ff */
[----:B------:R1:W3:Y:S01]  /*35d0*/  @!P2 LDG.E R2, desc[UR18][R52.64] ;  /* 0x000000123402a981 */ /* 0x0002e2000c1e1900 */
[----:B0-----:R-:W-:Y:S01]  /*35e0*/  IMAD.MOV.U32 R24, RZ, RZ, RZ ;  /* 0x000000ffff187224 */ /* 0x001fe200078e00ff */
[----:B------:R-:W-:Y:S01]  /*35f0*/  LOP3.LUT P4, RZ, R5, 0x2, RZ, 0xc0, !PT ;  /* 0x0000000205ff7812 */ /* 0x000fe2000788c0ff */
[----:B------:R-:W-:-:S04]  /*3600*/  VIADD R11, R3, 0x168 ;  /* 0x00000168030b7836 */ /* 0x000fc80000000000 */
[----:B------:R0:W3:Y:S01]  /*3610*/  @!P3 LDG.E R24, desc[UR18][R72.64] ;  /* 0x000000124818b981 */ /* 0x0000e2000c1e1900 */
[----:B-1----:R-:W-:Y:S01]  /*3620*/  HFMA2 R52, -RZ, RZ, 0, 0 ;  /* 0x00000000ff347431 */ /* 0x002fe200000001ff */
[----:B------:R-:W-:Y:S01]  /*3630*/  SHF.R.S32.HI R13, RZ, 0x1f, R11 ;  /* 0x0000001fff0d7819 */ /* 0x000fe2000001140b */
[----:B0-----:R-:W-:-:S05]  /*3640*/  IMAD.MOV.U32 R72, RZ, RZ, RZ ;  /* 0x000000ffff487224 */ /* 0x001fca00078e00ff */
[----:B------:R0:W3:Y:S04]  /*3650*/  @!P4 LDG.E R52, desc[UR18][R50.64] ;  /* 0x000000123234c981 */ /* 0x0000e8000c1e1900 */
[----:B------:R1:W3:Y:S01]  /*3660*/  @!P1 LDG.E R72, desc[UR18][R102.64] ;  /* 0x0000001266489981 */ /* 0x0002e2000c1e1900 */
[----:B------:R-:W-:-:S04]  /*3670*/  ISETP.GE.U32.AND P1, PT, R11, UR16, PT ;  /* 0x000000100b007c0c */ /* 0x000fc8000bf26070 */
[----:B------:R-:W-:-:S13]  /*3680*/  ISETP.GE.AND.EX P4, PT, R13, UR17, PT, P1 ;  /* 0x000000110d007c0c */ /* 0x000fda000bf86310 */
[----:B------:R-:W2:Y:S01]  /*3690*/  @!P4 LDC.64 R106, c[0x0][0x3e0] ;  /* 0x0000f800ff6acb82 */ /* 0x000ea20000000a00 */
[----:B------:R-:W-:-:S07]  /*36a0*/  LOP3.LUT P2, RZ, R9, 0x80000000, RZ, 0xc0, !PT ;  /* 0x8000000009ff7812 */ /* 0x000fce000784c0ff */
[----:B------:R-:W4:Y:S01]  /*36b0*/  @!P4 LDC.64 R116, c[0x0][0x390] ;  /* 0x0000e400ff74cb82 */ /* 0x000f220000000a00 */
[----:B------:R-:W-:Y:S01]  /*36c0*/  LOP3.LUT R9, R9, 0xffffefff, RZ, 0xc0, !PT ;  /* 0xffffefff09097812 */ /* 0x000fe200078ec0ff */
[----:B------:R-:W-:Y:S01]  /*36d0*/  @!P4 IMAD.MOV.U32 R105, RZ, RZ, R95 ;  /* 0x000000ffff69c224 */ /* 0x000fe200078e005f */
[----:B------:R-:W-:Y:S02]  /*36e0*/  @!P4 MOV R104, R92 ;  /* 0x0000005c0068c202 */ /* 0x000fe40000000f00 */
[----:B------:R-:W-:Y:S02]  /*36f0*/  @P0 LOP3.LUT R9, R9, 0x1000, RZ, 0xfc, !PT ;  /* 0x0000100009090812 */ /* 0x000fe400078efcff */
[----:B------:R-:W-:Y:S01]  /*3700*/  ISETP.NE.AND P0, PT, R0, RZ, PT ;  /* 0x000000ff0000720c */ /* 0x000fe20003f05270 */
[----:B0-----:R-:W-:Y:S02]  /*3710*/  HFMA2 R50, -RZ, RZ, 0, 0 ;  /* 0x00000000ff327431 */ /* 0x001fe400000001ff */
[----:B--2---:R-:W-:-:S02]  /*3720*/  @!P4 IMAD R0, R13, R106, RZ ;  /* 0x0000006a0d00c224 */ /* 0x004fc400078e02ff */
[C---:B------:R-:W-:Y:S02]  /*3730*/  @!P4 IMAD.WIDE.U32 R104, R11.reuse, R106, R104 ;  /* 0x0000006a0b68c225 */ /* 0x040fe400078e0068 */
[----:B------:R0:W2:Y:S02]  /*3740*/  @!P2 LDG.E R50, desc[UR18][R16.64] ;  /* 0x000000121032a981 */ /* 0x0000a4000c1e1900 */
[----:B------:R-:W-:Y:S01]  /*3750*/  @!P4 IMAD R11, R11, R107, R0 ;  /* 0x0000006b0b0bc224 */ /* 0x000fe200078e0200 */
[----:B----4-:R-:W-:-:S04]  /*3760*/  @!P4 LEA R116, P1, R104, R116, 0x1 ;  /* 0x000000746874c211 */ /* 0x010fc800078208ff */
[----:B------:R-:W-:Y:S01]  /*3770*/  @!P4 IADD3 R0, PT, PT, R105, R11, RZ ;  /* 0x0000000b6900c210 */ /* 0x000fe20007ffe0ff */
[----:B------:R-:W-:-:S03]  /*3780*/  VIADD R11, R3, 0x170 ;  /* 0x00000170030b7836 */ /* 0x000fc60000000000 */
[----:B------:R-:W-:Y:S02]  /*3790*/  @!P4 LEA.HI.X R117, R104, R117, R0, 0x1, P1 ;  /* 0x000000756875c211 */ /* 0x000fe400008f0c00 */
[----:B------:R-:W-:Y:S02]  /*37a0*/  SHF.R.S32.HI R13, RZ, 0x1f, R11 ;  /* 0x0000001fff0d7819 */ /* 0x000fe4000001140b */
[----:B------:R-:W-:-:S04]  /*37b0*/  ISETP.GE.U32.AND P1, PT, R11, UR16, PT ;  /* 0x000000100b007c0c */ /* 0x000fc8000bf26070 */
[----:B------:R-:W-:-:S13]  /*37c0*/  ISETP.GE.AND.EX P2, PT, R13, UR17, PT, P1 ;  /* 0x000000110d007c0c */ /* 0x000fda000bf46310 */
[----:B------:R-:W4:Y:S01]  /*37d0*/  @!P2 LDC.64 R104, c[0x0][0x3e0] ;  /* 0x0000f800ff68ab82 */ /* 0x000f220000000a00 */
[----:B------:R-:W-:-:S07]  /*37e0*/  LOP3.LUT P3, RZ, R5, 0x1, RZ, 0xc0, !PT ;  /* 0x0000000105ff7812 */ /* 0x000fce000786c0ff */
[----:B------:R-:W0:Y:S01]  /*37f0*/  @!P2 LDC.64 R112, c[0x0][0x390] ;  /* 0x0000e400ff70ab82 */ /* 0x000e220000000a00 */
[----:B------:R-:W-:Y:S01]  /*3800*/  LOP3.LUT R9, R9, 0xfffff7ff, RZ, 0xc0, !PT ;  /* 0xfffff7ff09097812 */ /* 0x000fe200078ec0ff */
[----:B------:R-:W-:Y:S01]  /*3810*/  IMAD.MOV.U32 R0, RZ, RZ, RZ ;  /* 0x000000ffff007224 */ /* 0x000fe200078e00ff */
[----:B-1----:R-:W-:Y:S01]  /*3820*/  @!P2 MOV R102, R92 ;  /* 0x0000005c0066a202 */ /* 0x002fe20000000f00 */
[----:B------:R-:W-:Y:S01]  /*3830*/  @!P2 IMAD.MOV.U32 R103, RZ, RZ, R95 ;  /* 0x000000ffff67a224 */ /* 0x000fe200078e005f */
[----:B------:R-:W-:-:S03]  /*3840*/  @P4 LOP3.LUT R9, R9, 0x800, RZ, 0xfc, !PT ;  /* 0x0000080009094812 */ /* 0x000fc600078efcff */
[----:B------:R1:W2:Y:S01]  /*3850*/  @!P3 LDG.E R0, desc[UR18][R100.64] ;  /* 0x000000126400b981 */ /* 0x0002a2000c1e1900 */
[C---:B------:R-:W-:Y:S02]  /*3860*/  LOP3.LUT P4, RZ, R9.reuse, 0x10000000, RZ, 0xc0, !PT ;  /* 0x1000000009ff7812 */ /* 0x040fe4000788c0ff */
[----:B------:R-:W-:Y:S01]  /*3870*/  LOP3.LUT P3, RZ, R9, 0x8000000, RZ, 0xc0, !PT ;  /* 0x0800000009ff7812 */ /* 0x000fe2000786c0ff */
[-C--:B----4-:R-:W-:Y:S02]  /*3880*/  @!P2 IMAD R6, R13, R104.reuse, RZ ;  /* 0x000000680d06a224 */ /* 0x090fe400078e02ff */
[----:B------:R-:W-:Y:S01]  /*3890*/  @!P2 IMAD.WIDE.U32 R102, R11, R104, R102 ;  /* 0x000000680b66a225 */ /* 0x000fe200078e0066 */
[----:B------:R-:W-:-:S03]  /*38a0*/  LOP3.LUT R9, R9, 0xfffffbff, RZ, 0xc0, !PT ;  /* 0xfffffbff09097812 */ /* 0x000fc600078ec0ff */
[----:B------:R-:W-:Y:S01]  /*38b0*/  @!P2 IMAD R11, R11, R105, R6 ;  /* 0x000000690b0ba224 */ /* 0x000fe200078e0206 */
[----:B------:R-:W-:Y:S02]  /*38c0*/  @P2 LOP3.LUT R9, R9, 0x400, RZ, 0xfc, !PT ;  /* 0x0000040009092812 */ /* 0x000fe400078efcff */
[----:B0-----:R-:W-:Y:S02]  /*38d0*/  @!P2 LEA R112, P1, R102, R112, 0x1 ;  /* 0x000000706670a211 */ /* 0x001fe400078208ff */
[----:B------:R-:W-:-:S04]  /*38e0*/  @!P2 IADD3 R6, PT, PT, R103, R11, RZ ;  /* 0x0000000b6706a210 */ /* 0x000fc80007ffe0ff */
[----:B------:R-:W-:Y:S02]  /*38f0*/  @!P2 LEA.HI.X R113, R102, R113, R6, 0x1, P1 ;  /* 0x000000716671a211 */ /* 0x000fe400008f0c06 */
[----:B------:R-:W-:Y:S02]  /*3900*/  LOP3.LUT P1, RZ, R9, 0x40000000, RZ, 0xc0, !PT ;  /* 0x4000000009ff7812 */ /* 0x000fe4000782c0ff */
[----:B------:R-:W-:Y:S01]  /*3910*/  ISETP.NE.AND P2, PT, R4, RZ, PT ;  /* 0x000000ff0400720c */ /* 0x000fe20003f45270 */
[----:B------:R-:W-:Y:S02]  /*3920*/  IMAD.MOV.U32 R16, RZ, RZ, RZ ;  /* 0x000000ffff107224 */ /* 0x000fe400078e00ff */
[----:B------:R-:W-:Y:S02]  /*3930*/  HFMA2 R6, -RZ, RZ, 0, 0 ;  /* 0x00000000ff067431 */ /* 0x000fe400000001ff */
[----:B------:R-:W-:-:S05]  /*3940*/  VIADD R11, R3, 0x178 ;  /* 0x00000178030b7836 */ /* 0x000fca0000000000 */
[----:B------:R-:W-:Y:S01]  /*3950*/  SHF.R.S32.HI R13, RZ, 0x1f, R11 ;  /* 0x0000001fff0d7819 */ /* 0x000fe2000001140b */
[----:B------:R-:W4:Y:S01]  /*3960*/  @!P1 LDG.E R16, desc[UR18][R96.64] ;  /* 0x0000001260109981 */ /* 0x000f22000c1e1900 */
[----:B------:R-:W-:-:S03]  /*3970*/  ISETP.GE.U32.AND P1, PT, R11, UR16, PT ;  /* 0x000000100b007c0c */ /* 0x000fc6000bf26070 */
[----:B------:R0:W4:Y:S01]  /*3980*/  @!P2 LDG.E R6, desc[UR18][R20.64] ;  /* 0x000000121406a981 */ /* 0x000122000c1e1900 */
[----:B------:R-:W-:-:S13]  /*3990*/  ISETP.GE.AND.EX P2, PT, R13, UR17, PT, P1 ;  /* 0x000000110d007c0c */ /* 0x000fda000bf46310 */
[----:B------:R-:W5:Y:S08]  /*39a0*/  @!P2 LDC.64 R102, c[0x0][0x3e0] ;  /* 0x0000f800ff66ab82 */ /* 0x000f700000000a00 */
[----:B------:R-:W5:Y:S01]  /*39b0*/  @!P2 LDC.64 R114, c[0x0][0x390] ;  /* 0x0000e400ff72ab82 */ /* 0x000f620000000a00 */
[----:B-1----:R-:W-:Y:S01]  /*39c0*/  @!P2 MOV R100, R92 ;  /* 0x0000005c0064a202 */ /* 0x002fe20000000f00 */
[----:B------:R-:W-:-:S02]  /*39d0*/  @!P2 IMAD.MOV.U32 R101, RZ, RZ, R95 ;  /* 0x000000ffff65a224 */ /* 0x000fc400078e005f */
[----:B0-----:R-:W-:-:S06]  /*39e0*/  HFMA2 R20, -RZ, RZ, 0, 0 ;  /* 0x00000000ff147431 */ /* 0x001fcc00000001ff */
[----:B------:R0:W4:Y:S01]  /*39f0*/  @!P3 LDG.E R20, desc[UR18][R22.64] ;  /* 0x000000121614b981 */ /* 0x000122000c1e1900 */
[-C--:B-----5:R-:W-:Y:S02]  /*3a00*/  @!P2 IMAD R4, R13, R102.reuse, RZ ;  /* 0x000000660d04a224 */ /* 0x0a0fe400078e02ff */
[----:B------:R-:W-:-:S04]  /*3a10*/  @!P2 IMAD.WIDE.U32 R100, R11, R102, R100 ;  /* 0x000000660b64a225 */ /* 0x000fc800078e0064 */
[----:B------:R-:W-:Y:S01]  /*3a20*/  @!P2 IMAD R11, R11, R103, R4 ;  /* 0x000000670b0ba224 */ /* 0x000fe200078e0204 */
[----:B------:R-:W-:Y:S01]  /*3a30*/  @!P2 LEA R114, P1, R100, R114, 0x1 ;  /* 0x000000726472a211 */ /* 0x000fe200078208ff */
[----:B------:R-:W-:-:S03]  /*3a40*/  VIADD R13, R3, 0x180 ;  /* 0x00000180030d7836 */ /* 0x000fc60000000000 */
[----:B------:R-:W-:Y:S02]  /*3a50*/  @!P2 IADD3 R4, PT, PT, R101, R11, RZ ;  /* 0x0000000b6504a210 */ /* 0x000fe40007ffe0ff */
[----:B------:R-:W-:Y:S02]  /*3a60*/  SHF.R.S32.HI R17, RZ, 0x1f, R13 ;  /* 0x0000001fff117819 */ /* 0x000fe4000001140d */
[----:B------:R-:W-:Y:S02]  /*3a70*/  @!P2 LEA.HI.X R115, R100, R115, R4, 0x1, P1 ;  /* 0x000000736473a211 */ /* 0x000fe400008f0c04 */
[----:B------:R-:W-:-:S04]  /*3a80*/  ISETP.GE.U32.AND P1, PT, R13, UR16, PT ;  /* 0x000000100d007c0c */ /* 0x000fc8000bf26070 */
[----:B------:R-:W-:-:S13]  /*3a90*/  ISETP.GE.AND.EX P3, PT, R17, UR17, PT, P1 ;  /* 0x0000001111007c0c */ /* 0x000fda000bf66310 */
[----:B------:R-:W1:Y:S08]  /*3aa0*/  @!P3 LDC.64 R96, c[0x0][0x3e0] ;  /* 0x0000f800ff60bb82 */ /* 0x000e700000000a00 */
[----:B------:R-:W5:Y:S01]  /*3ab0*/  @!P3 LDC.64 R110, c[0x0][0x390] ;  /* 0x0000e400ff6ebb82 */ /* 0x000f620000000a00 */
[----:B------:R-:W-:Y:S01]  /*3ac0*/  LOP3.LUT R9, R9, 0xfffffdff, RZ, 0xc0, !PT ;  /* 0xfffffdff09097812 */ /* 0x000fe200078ec0ff */
[----:B------:R-:W-:Y:S01]  /*3ad0*/  IMAD.MOV.U32 R4, RZ, RZ, RZ ;  /* 0x000000ffff047224 */ /* 0x000fe200078e00ff */
[----:B------:R-:W-:Y:S01]  /*3ae0*/  @!P3 MOV R100, R92 ;  /* 0x0000005c0064b202 */ /* 0x000fe20000000f00 */
[----:B------:R-:W-:Y:S01]  /*3af0*/  @!P3 IMAD.MOV.U32 R101, RZ, RZ, R95 ;  /* 0x000000ffff65b224 */ /* 0x000fe200078e005f */
[----:B------:R-:W-:-:S02]  /*3b00*/  @P2 LOP3.LUT R9, R9, 0x200, RZ, 0xfc, !PT ;  /* 0x0000020009092812 */ /* 0x000fc400078efcff */
[----:B------:R-:W-:Y:S01]  /*3b10*/  P2R R11, PR, RZ, 0x4 ;  /* 0x00000004ff0b7803 */ /* 0x000fe20000000000 */
[----:B------:R3:W4:Y:S01]  /*3b20*/  @!P4 LDG.E R4, desc[UR18][R78.64] ;  /* 0x000000124e04c981 */ /* 0x000722000c1e1900 */
[C---:B------:R-:W-:Y:S02]  /*3b30*/  LOP3.LUT P2, RZ, R9.reuse, 0x1000000, RZ, 0xc0, !PT ;  /* 0x0100000009ff7812 */ /* 0x040fe4000784c0ff */
[----:B------:R-:W-:Y:S01]  /*3b40*/  LOP3.LUT P4, RZ, R9, 0x800000, RZ, 0xc0, !PT ;  /* 0x0080000009ff7812 */ /* 0x000fe2000788c0ff */
[-C--:B-1----:R-:W-:Y:S02]  /*3b50*/  @!P3 IMAD R102, R17, R96.reuse, RZ ;  /* 0x000000601166b224 */ /* 0x082fe400078e02ff */
[----:B------:R-:W-:Y:S01]  /*3b60*/  @!P3 IMAD.WIDE.U32 R100, R13, R96, R100 ;  /* 0x000000600d64b225 */ /* 0x000fe200078e0064 */
[----:B------:R-:W-:-:S03]  /*3b70*/  LOP3.LUT R9, R9, 0xfffffeff, RZ, 0xc0, !PT ;  /* 0xfffffeff09097812 */ /* 0x000fc600078ec0ff */
[----:B------:R-:W-:Y:S01]  /*3b80*/  @!P3 IMAD R13, R13, R97, R102 ;  /* 0x000000610d0db224 */ /* 0x000fe200078e0266 */
[----:B------:R-:W-:Y:S02]  /*3b90*/  @P3 LOP3.LUT R9, R9, 0x100, RZ, 0xfc, !PT ;  /* 0x0000010009093812 */ /* 0x000fe400078efcff */
[----:B-----5:R-:W-:Y:S02]  /*3ba0*/  @!P3 LEA R110, P1, R100, R110, 0x1 ;  /* 0x0000006e646eb211 */ /* 0x020fe400078208ff */
[----:B------:R-:W-:-:S04]  /*3bb0*/  @!P3 IADD3 R13, PT, PT, R101, R13, RZ ;  /* 0x0000000d650db210 */ /* 0x000fc80007ffe0ff */
[----:B------:R-:W-:Y:S02]  /*3bc0*/  @!P3 LEA.HI.X R111, R100, R111, R13, 0x1, P1 ;  /* 0x0000006f646fb211 */ /* 0x000fe400008f0c0d */
[----:B------:R-:W-:Y:S02]  /*3bd0*/  LOP3.LUT P1, RZ, R9, 0x4000000, RZ, 0xc0, !PT ;  /* 0x0400000009ff7812 */ /* 0x000fe4000782c0ff */
[----:B------:R-:W-:Y:S01]  /*3be0*/  ISETP.NE.AND P3, PT, R8, RZ, PT ;  /* 0x000000ff0800720c */ /* 0x000fe20003f65270 */
[----:B0-----:R-:W-:Y:S02]  /*3bf0*/  IMAD.MOV.U32 R22, RZ, RZ, RZ ;  /* 0x000000ffff167224 */ /* 0x001fe400078e00ff */
[----:B------:R-:W-:Y:S02]  /*3c00*/  HFMA2 R8, -RZ, RZ, 0, 0 ;  /* 0x00000000ff087431 */ /* 0x000fe400000001ff */
[----:B------:R-:W-:-:S05]  /*3c10*/  VIADD R13, R3, 0x188 ;  /* 0x00000188030d7836 */ /* 0x000fca0000000000 */
[----:B------:R-:W-:Y:S01]  /*3c20*/  SHF.R.S32.HI R17, RZ, 0x1f, R13 ;  /* 0x0000001fff117819 */ /* 0x000fe2000001140d */
[----:B------:R-:W5:Y:S01]  /*3c30*/  @!P1 LDG.E R22, desc[UR18][R74.64] ;  /* 0x000000124a169981 */ /* 0x000f62000c1e1900 */
[----:B------:R-:W-:-:S03]  /*3c40*/  ISETP.GE.U32.AND P1, PT, R13, UR16, PT ;  /* 0x000000100d007c0c */ /* 0x000fc6000bf26070 */
[----:B------:R0:W5:Y:S01]  /*3c50*/  @!P3 LDG.E R8, desc[UR18][R18.64] ;  /* 0x000000121208b981 */ /* 0x000162000c1e1900 */
[----:B------:R-:W-:-:S13]  /*3c60*/  ISETP.GE.AND.EX P3, PT, R17, UR17, PT, P1 ;  /* 0x0000001111007c0c */ /* 0x000fda000bf66310 */
[----:B---3--:R-:W1:Y:S08]  /*3c70*/  @!P3 LDC.64 R78, c[0x0][0x3e0] ;  /* 0x0000f800ff4ebb82 */ /* 0x008e700000000a00 */
[----:B------:R-:W3:Y:S01]  /*3c80*/  @!P3 LDC.64 R108, c[0x0][0x390] ;  /* 0x0000e400ff6cbb82 */ /* 0x000ee20000000a00 */
[----:B------:R-:W-:Y:S01]  /*3c90*/  @!P3 MOV R96, R92 ;  /* 0x0000005c0060b202 */ /* 0x000fe20000000f00 */
[----:B------:R-:W-:-:S02]  /*3ca0*/  @!P3 IMAD.MOV.U32 R97, RZ, RZ, R95 ;  /* 0x000000ffff61b224 */ /* 0x000fc400078e005f */
[-C--:B-1----:R-:W-:Y:S02]  /*3cb0*/  @!P3 IMAD R100, R17, R78.reuse, RZ ;  /* 0x0000004e1164b224 */ /* 0x082fe400078e02ff */
[----:B------:R-:W-:-:S04]  /*3cc0*/  @!P3 IMAD.WIDE.U32 R96, R13, R78, R96 ;  /* 0x0000004e0d60b225 */ /* 0x000fc800078e0060 */
[----:B------:R-:W-:Y:S02]  /*3cd0*/  HFMA2 R78, -RZ, RZ, 0, 0 ;  /* 0x00000000ff4e7431 */ /* 0x000fe400000001ff */
[----:B------:R-:W-:Y:S01]  /*3ce0*/  @!P3 IMAD R13, R13, R79, R100 ;  /* 0x0000004f0d0db224 */ /* 0x000fe200078e0264 */
[----:B---3--:R-:W-:Y:S01]  /*3cf0*/  @!P3 LEA R108, P1, R96, R108, 0x1 ;  /* 0x0000006c606cb211 */ /* 0x008fe200078208ff */
[----:B------:R-:W-:-:S03]  /*3d00*/  VIADD R17, R3, 0x190 ;  /* 0x0000019003117836 */ /* 0x000fc60000000000 */
[----:B------:R-:W-:Y:S01]  /*3d10*/  @!P3 IADD3 R13, PT, PT, R97, R13, RZ ;  /* 0x0000000d610db210 */ /* 0x000fe20007ffe0ff */
[----:B------:R1:W3:Y:S01]  /*3d20*/  @!P4 LDG.E R78, desc[UR18][R66.64] ;  /* 0x00000012424ec981 */ /* 0x0002e2000c1e1900 */
[----:B0-----:R-:W-:Y:S02]  /*3d30*/  SHF.R.S32.HI R19, RZ, 0x1f, R17 ;  /* 0x0000001fff137819 */ /* 0x001fe40000011411 */
[----:B------:R-:W-:Y:S02]  /*3d40*/  @!P3 LEA.HI.X R109, R96, R109, R13, 0x1, P1 ;  /* 0x0000006d606db211 */ /* 0x000fe400008f0c0d */
[----:B------:R-:W-:-:S04]  /*3d50*/  ISETP.GE.U32.AND P1, PT, R17, UR16, PT ;  /* 0x0000001011007c0c */ /* 0x000fc8000bf26070 */
[----:B------:R-:W-:-:S13]  /*3d60*/  ISETP.GE.AND.EX P4, PT, R19, UR17, PT, P1 ;  /* 0x0000001113007c0c */ /* 0x000fda000bf86310 */
[----:B------:R-:W0:Y:S08]  /*3d70*/  @!P4 LDC.64 R96, c[0x0][0x3e0] ;  /* 0x0000f800ff60cb82 */ /* 0x000e300000000a00 */
[----:B------:R-:W2:Y:S01]  /*3d80*/  @!P4 LDC.64 R106, c[0x0][0x390] ;  /* 0x0000e400ff6acb82 */ /* 0x000ea20000000a00 */
[----:B------:R-:W-:Y:S01]  /*3d90*/  @!P4 MOV R74, R92 ;  /* 0x0000005c004ac202 */ /* 0x000fe20000000f00 */
[----:B------:R-:W-:Y:S01]  /*3da0*/  @!P4 IMAD.MOV.U32 R75, RZ, RZ, R95 ;  /* 0x000000ffff4bc224 */ /* 0x000fe200078e005f */
[----:B------:R-:W-:Y:S01]  /*3db0*/  LOP3.LUT R9, R9, 0xffffff7f, RZ, 0xc0, !PT ;  /* 0xffffff7f09097812 */ /* 0x000fe200078ec0ff */
[----:B------:R-:W-:-:S03]  /*3dc0*/  IMAD.MOV.U32 R18, RZ, RZ, RZ ;  /* 0x000000ffff127224 */ /* 0x000fc600078e00ff */
[----:B------:R-:W-:Y:S02]  /*3dd0*/  @P3 LOP3.LUT R9, R9, 0x80, RZ, 0xfc, !PT ;  /* 0x0000008009093812 */ /* 0x000fe400078efcff */
[----:B------:R-:W-:Y:S01]  /*3de0*/  P2R R13, PR, RZ, 0x8 ;  /* 0x00000008ff0d7803 */ /* 0x000fe20000000000 */
[----:B------:R-:W3:Y:S01]  /*3df0*/  @!P2 LDG.E R18, desc[UR18][R68.64] ;  /* 0x000000124412a981 */ /* 0x000ee2000c1e1900 */
[-C--:B0-----:R-:W-:Y:S02]  /*3e00*/  @!P4 IMAD R100, R19, R96.reuse, RZ ;  /* 0x000000601364c224 */ /* 0x081fe400078e02ff */
[----:B------:R-:W-:-:S04]  /*3e10*/  @!P4 IMAD.WIDE.U32 R74, R17, R96, R74 ;  /* 0x00000060114ac225 */ /* 0x000fc800078e004a */
[----:B------:R-:W-:Y:S01]  /*3e20*/  @!P4 IMAD R17, R17, R97, R100 ;  /* 0x000000611111c224 */ /* 0x000fe200078e0264 */
[C---:B------:R-:W-:Y:S02]  /*3e30*/  LOP3.LUT P3, RZ, R9.reuse, 0x400000, RZ, 0xc0, !PT ;  /* 0x0040000009ff7812 */ /* 0x040fe4000786c0ff */
[C---:B------:R-:W-:Y:S02]  /*3e40*/  LOP3.LUT P2, RZ, R9.reuse, 0x100000, RZ, 0xc0, !PT ;  /* 0x0010000009ff7812 */ /* 0x040fe4000784c0ff */
[----:B------:R-:W-:Y:S02]  /*3e50*/  LOP3.LUT R9, R9, 0xffffffbf, RZ, 0xc0, !PT ;  /* 0xffffffbf09097812 */ /* 0x000fe400078ec0ff */
[----:B------:R-:W-:Y:S02]  /*3e60*/  @!P4 IADD3 R17, PT, PT, R75, R17, RZ ;  /* 0x000000114b11c210 */ /* 0x000fe40007ffe0ff */
[----:B--2---:R-:W-:Y:S02]  /*3e70*/  @!P4 LEA R106, P1, R74, R106, 0x1 ;  /* 0x0000006a4a6ac211 */ /* 0x004fe400078208ff */
[----:B------:R-:W-:-:S02]  /*3e80*/  @P4 LOP3.LUT R9, R9, 0x40, RZ, 0xfc, !PT ;  /* 0x0000004009094812 */ /* 0x000fc400078efcff */
[----:B------:R-:W-:Y:S02]  /*3e90*/  @!P4 LEA.HI.X R107, R74, R107, R17, 0x1, P1 ;  /* 0x0000006b4a6bc211 */ /* 0x000fe400008f0c11 */
[----:B------:R-:W-:Y:S01]  /*3ea0*/  ISETP.NE.AND P4, PT, R15, RZ, PT ;  /* 0x000000ff0f00720c */ /* 0x000fe20003f85270 */
[----:B------:R-:W-:Y:S02]  /*3eb0*/  HFMA2 R74, -RZ, RZ, 0, 0 ;  /* 0x00000000ff4a7431 */ /* 0x000fe400000001ff */
[----:B------:R-:W-:-:S05]  /*3ec0*/  VIADD R15, R3, 0x198 ;  /* 0x00000198030f7836 */ /* 0x000fca0000000000 */
[----:B------:R-:W-:Y:S02]  /*3ed0*/  SHF.R.S32.HI R17, RZ, 0x1f, R15 ;  /* 0x0000001fff117819 */ /* 0x000fe4000001140f */
[----:B------:R-:W-:-:S03]  /*3ee0*/  ISETP.GE.U32.AND P1, PT, R15, UR16, PT ;  /* 0x000000100f007c0c */ /* 0x000fc6000bf26070 */
[----:B------:R0:W2:Y:S01]  /*3ef0*/  @!P4 LDG.E R74, desc[UR18][R58.64] ;  /* 0x000000123a4ac981 */ /* 0x0000a2000c1e1900 */
[----:B------:R-:W-:-:S13]  /*3f00*/  ISETP.GE.AND.EX P4, PT, R17, UR17, PT, P1 ;  /* 0x0000001111007c0c */ /* 0x000fda000bf86310 */
[----:B------:R-:W0:Y:S01]  /*3f10*/  @!P4 LDC.64 R96, c[0x0][0x3e0] ;  /* 0x0000f800ff60cb82 */ /* 0x000e220000000a00 */
[----:B-1----:R-:W-:Y:S01]  /*3f20*/  @!P4 MOV R66, R92 ;  /* 0x0000005c0042c202 */ /* 0x002fe20000000f00 */
[----:B------:R-:W-:Y:S02]  /*3f30*/  @!P4 IMAD.MOV.U32 R67, RZ, RZ, R95 ;  /* 0x000000ffff43c224 */ /* 0x000fe400078e005f */
[-C--:B0-----:R-:W-:Y:S02]  /*3f40*/  @!P4 IMAD R100, R17, R96.reuse, RZ ;  /* 0x000000601164c224 */ /* 0x081fe400078e02ff */
[----:B------:R-:W-:-:S04]  /*3f50*/  @!P4 IMAD.WIDE.U32 R66, R15, R96, R66 ;  /* 0x000000600f42c225 */ /* 0x000fc800078e0042 */
[----:B------:R-:W-:Y:S02]  /*3f60*/  @!P4 IMAD R15, R15, R97, R100 ;  /* 0x000000610f0fc224 */ /* 0x000fe400078e0264 */
[----:B------:R-:W0:Y:S03]  /*3f70*/  @!P4 LDC.64 R96, c[0x0][0x390] ;  /* 0x0000e400ff60cb82 */ /* 0x000e260000000a00 */
[----:B------:R-:W-:Y:S02]  /*3f80*/  @!P4 IADD3 R15, PT, PT, R67, R15, RZ ;  /* 0x0000000f430fc210 */ /* 0x000fe40007ffe0ff */
[----:B0-----:R-:W-:-:S04]  /*3f90*/  @!P4 LEA R96, P1, R66, R96, 0x1 ;  /* 0x000000604260c211 */ /* 0x001fc800078208ff */
[----:B------:R-:W-:Y:S01]  /*3fa0*/  @!P4 LEA.HI.X R97, R66, R97, R15, 0x1, P1 ;  /* 0x000000614261c211 */ /* 0x000fe200008f0c0f */
[----:B------:R-:W-:Y:S02]  /*3fb0*/  HFMA2 R66, -RZ, RZ, 0, 0 ;  /* 0x00000000ff427431 */ /* 0x000fe400000001ff */
[----:B------:R-:W-:-:S05]  /*3fc0*/  VIADD R15, R3, 0x1a0 ;  /* 0x000001a0030f7836 */ /* 0x000fca0000000000 */
[----:B------:R-:W-:Y:S02]  /*3fd0*/  SHF.R.S32.HI R17, RZ, 0x1f, R15 ;  /* 0x0000001fff117819 */ /* 0x000fe4000001140f */
[----:B------:R-:W-:Y:S01]  /*3fe0*/  ISETP.GE.U32.AND P1, PT, R15, UR16, PT ;  /* 0x000000100f007c0c */ /* 0x000fe2000bf26070 */
[----:B------:R0:W2:Y:S03]  /*3ff0*/  @!P0 LDG.E R66, desc[UR18][R48.64] ;  /* 0x0000001230428981 */ /* 0x0000a6000c1e1900 */
[----:B------:R-:W-:-:S13]  /*4000*/  ISETP.GE.AND.EX P0, PT, R17, UR17, PT, P1 ;  /* 0x0000001111007c0c */ /* 0x000fda000bf06310 */
[----:B------:R-:W1:Y:S08]  /*4010*/  @!P0 LDC.64 R100, c[0x0][0x3e0] ;  /* 0x0000f800ff648b82 */ /* 0x000e700000000a00 */
[----:B------:R-:W4:Y:S01]  /*4020*/  @!P0 LDC.64 R104, c[0x0][0x390] ;  /* 0x0000e400ff688b82 */ /* 0x000f220000000a00 */
[----:B------:R-:W-:Y:S01]  /*4030*/  @!P0 MOV R58, R92 ;  /* 0x0000005c003a8202 */ /* 0x000fe20000000f00 */
[----:B------:R-:W-:-:S02]  /*4040*/  @!P0 IMAD.MOV.U32 R59, RZ, RZ, R95 ;  /* 0x000000ffff3b8224 */ /* 0x000fc400078e005f */
[----:B0-----:R-:W-:Y:S02]  /*4050*/  HFMA2 R48, -RZ, RZ, 0, 0 ;  /* 0x00000000ff307431 */ /* 0x001fe400000001ff */
[----:B------:R-:W-:-:S06]  /*4060*/  IMAD.MOV.U32 R68, RZ, RZ, RZ ;  /* 0x000000ffff447224 */ /* 0x000fcc00078e00ff */
[----:B------:R0:W2:Y:S04]  /*4070*/  @!P3 LDG.E R68, desc[UR18][R64.64] ;  /* 0x000000124044b981 */ /* 0x0000a8000c1e1900 */
[----:B------:R-:W2:Y:S01]  /*4080*/  @!P5 LDG.E R48, desc[UR18][R54.64] ;  /* 0x000000123630d981 */ /* 0x000ea2000c1e1900 */
[-C--:B-1----:R-:W-:Y:S02]  /*4090*/  @!P0 IMAD R102, R17, R100.reuse, RZ ;  /* 0x0000006411668224 */ /* 0x082fe400078e02ff */
[----:B------:R-:W-:-:S04]  /*40a0*/  @!P0 IMAD.WIDE.U32 R58, R15, R100, R58 ;  /* 0x000000640f3a8225 */ /* 0x000fc800078e003a */
[----:B------:R-:W-:Y:S01]  /*40b0*/  @!P0 IMAD R15, R15, R101, R102 ;  /* 0x000000650f0f8224 */ /* 0x000fe200078e0266 */
[----:B----4-:R-:W-:-:S04]  /*40c0*/  @!P0 LEA R104, P1, R58, R104, 0x1 ;  /* 0x000000683a688211 */ /* 0x010fc800078208ff */
[----:B------:R-:W-:-:S04]  /*40d0*/  @!P0 IADD3 R15, PT, PT, R59, R15, RZ ;  /* 0x0000000f3b0f8210 */ /* 0x000fc80007ffe0ff */
[----:B------:R-:W-:Y:S01]  /*40e0*/  @!P0 LEA.HI.X R105, R58, R105, R15, 0x1, P1 ;  /* 0x000000693a698211 */ /* 0x000fe200008f0c0f */
[----:B------:R-:W-:-:S05]  /*40f0*/  VIADD R15, R3, 0x1a8 ;  /* 0x000001a8030f7836 */ /* 0x000fca0000000000 */
[----:B------:R-:W-:Y:S02]  /*4100*/  SHF.R.S32.HI R17, RZ, 0x1f, R15 ;  /* 0x0000001fff117819 */ /* 0x000fe4000001140f */
[----:B------:R-:W-:-:S04]  /*4110*/  ISETP.GE.U32.AND P1, PT, R15, UR16, PT ;  /* 0x000000100f007c0c */ /* 0x000fc8000bf26070 */
[----:B------:R-:W-:Y:S01]  /*4120*/  ISETP.GE.AND.EX P5, PT, R17, UR5, PT, P1 ;  /* 0x0000000511007c0c */ /* 0x000fe2000bfa6310 */
[----:B0-----:R-:W-:-:S06]  /*4130*/  IMAD.MOV.U32 R64, RZ, RZ, RZ ;  /* 0x000000ffff407224 */ /* 0x001fcc00078e00ff */
[----:B------:R0:W4:Y:S01]  /*4140*/  @!P2 LDG.E R64, desc[UR18][R84.64] ;  /* 0x000000125440a981 */ /* 0x000122000c1e1900 */
[----:B------:R-:W-:-:S05]  /*4150*/  LOP3.LUT P3, RZ, R9, 0x40000, RZ, 0xc0, !PT ;  /* 0x0004000009ff7812 */ /* 0x000fca000786c0ff */
[----:B------:R-:W1:Y:S08]  /*4160*/  @!P5 LDC.64 R102, c[0x0][0x390] ;  /* 0x0000e400ff66db82 */ /* 0x000e700000000a00 */
[----:B0-----:R-:W0:Y:S01]  /*4170*/  @!P5 LDC.64 R84, c[0x0][0x3e0] ;  /* 0x0000f800ff54db82 */ /* 0x001e220000000a00 */
[----:B------:R-:W-:-:S06]  /*4180*/  IMAD.MOV.U32 R58, RZ, RZ, RZ ;  /* 0x000000ffff3a7224 */ /* 0x000fcc00078e00ff */
[----:B------:R5:W4:Y:S02]  /*4190*/  @!P3 LDG.E R58, desc[UR18][R46.64] ;  /* 0x000000122e3ab981 */ /* 0x000b24000c1e1900 */
[----:B-----5:R-:W-:Y:S01]  /*41a0*/  @!P5 MOV R46, R92 ;  /* 0x0000005c002ed202 */ /* 0x020fe20000000f00 */
[----:B------:R-:W-:Y:S02]  /*41b0*/  @!P5 IMAD.MOV.U32 R47, RZ, RZ, R95 ;  /* 0x000000ffff2fd224 */ /* 0x000fe400078e005f */
[-C--:B0-----:R-:W-:Y:S02]  /*41c0*/  @!P5 IMAD R100, R17, R84.reuse, RZ ;  /* 0x000000541164d224 */ /* 0x081fe400078e02ff */
[----:B------:R-:W-:-:S04]  /*41d0*/  @!P5 IMAD.WIDE.U32 R46, R15, R84, R46 ;  /* 0x000000540f2ed225 */ /* 0x000fc800078e002e */
[----:B------:R-:W-:Y:S01]  /*41e0*/  @!P5 IMAD R15, R15, R85, R100 ;  /* 0x000000550f0fd224 */ /* 0x000fe200078e0264 */
[----:B-1----:R-:W-:-:S04]  /*41f0*/  @!P5 LEA R102, P1, R46, R102, 0x1 ;  /* 0x000000662e66d211 */ /* 0x002fc800078208ff */
[----:B------:R-:W-:-:S04]  /*4200*/  @!P5 IADD3 R15, PT, PT, R47, R15, RZ ;  /* 0x0000000f2f0fd210 */ /* 0x000fc80007ffe0ff */
[----:B------:R-:W-:Y:S01]  /*4210*/  @!P5 LEA.HI.X R103, R46, R103, R15, 0x1, P1 ;  /* 0x000000672e67d211 */ /* 0x000fe200008f0c0f */
[----:B------:R-:W-:Y:S02]  /*4220*/  HFMA2 R46, -RZ, RZ, 0, 0 ;  /* 0x00000000ff2e7431 */ /* 0x000fe400000001ff */
[----:B------:R-:W-:-:S05]  /*4230*/  VIADD R15, R3, 0x1b0 ;  /* 0x000001b0030f7836 */ /* 0x000fca0000000000 */
[----:B------:R-:W-:Y:S02]  /*4240*/  SHF.R.S32.HI R17, RZ, 0x1f, R15 ;  /* 0x0000001fff117819 */ /* 0x000fe4000001140f */
[----:B------:R-:W-:Y:S01]  /*4250*/  ISETP.GE.U32.AND P1, PT, R15, UR16, PT ;  /* 0x000000100f007c0c */ /* 0x000fe2000bf26070 */
[----:B------:R0:W5:Y:S03]  /*4260*/  @!P6 LDG.E R46, desc[UR18][R86.64] ;  /* 0x00000012562ee981 */ /* 0x000166000c1e1900 */
[----:B------:R-:W-:-:S13]  /*4270*/  ISETP.GE.AND.EX P6, PT, R17, UR5, PT, P1 ;  /* 0x0000000511007c0c */ /* 0x000fda000bfc6310 */
[----:B------:R-:W1:Y:S01]  /*4280*/  @!P6 LDC.64 R100, c[0x0][0x3e0] ;  /* 0x0000f800ff64eb82 */ /* 0x000e620000000a00 */
[----:B------:R-:W-:Y:S01]  /*4290*/  @!P6 MOV R84, R92 ;  /* 0x0000005c0054e202 */ /* 0x000fe20000000f00 */
[----:B------:R-:W-:Y:S01]  /*42a0*/  @!P6 IMAD.MOV.U32 R85, RZ, RZ, R95 ;  /* 0x000000ffff55e224 */ /* 0x000fe200078e005f */
[----:B------:R-:W-:-:S04]  /*42b0*/  LOP3.LUT R9, R9, 0xffffffdf, RZ, 0xc0, !PT ;  /* 0xffffffdf09097812 */ /* 0x000fc800078ec0ff */
[----:B------:R-:W-:-:S04]  /*42c0*/  @P4 LOP3.LUT R9, R9, 0x20, RZ, 0xfc, !PT ;  /* 0x0000002009094812 */ /* 0x000fc800078efcff */
[C---:B------:R-:W-:Y:S02]  /*42d0*/  LOP3.LUT P2, RZ, R9.reuse, 0x10000, RZ, 0xc0, !PT ;  /* 0x0001000009ff7812 */ /* 0x040fe4000784c0ff */
[----:B------:R-:W-:Y:S01]  /*42e0*/  LOP3.LUT R9, R9, 0xffffffef, RZ, 0xc0, !PT ;  /* 0xffffffef09097812 */ /* 0x000fe200078ec0ff */
[-C--:B-1----:R-:W-:Y:S02]  /*42f0*/  @!P6 IMAD R120, R17, R100.reuse, RZ ;  /* 0x000000641178e224 */ /* 0x082fe400078e02ff */
[----:B------:R-:W-:-:S04]  /*4300*/  @!P6 IMAD.WIDE.U32 R84, R15, R100, R84 ;  /* 0x000000640f54e225 */ /* 0x000fc800078e0054 */
[----:B------:R-:W-:Y:S02]  /*4310*/  @!P6 IMAD R15, R15, R101, R120 ;  /* 0x000000650f0fe224 */ /* 0x000fe400078e0278 */
[----:B------:R-:W1:Y:S01]  /*4320*/  @!P6 LDC.64 R100, c[0x0][0x390] ;  /* 0x0000e400ff64eb82 */ /* 0x000e620000000a00 */
[----:B------:R-:W-:Y:S01]  /*4330*/  @P0 LOP3.LUT R9, R9, 0x10, RZ, 0xfc, !PT ;  /* 0x0000001009090812 */ /* 0x000fe200078efcff */
[----:B------:R-:W-:-:S03]  /*4340*/  IMAD.MOV.U32 R54, RZ, RZ, RZ ;  /* 0x000000ffff367224 */ /* 0x000fc600078e00ff */
[C---:B------:R-:W-:Y:S02]  /*4350*/  LOP3.LUT P3, RZ, R9.reuse, 0x2000, RZ, 0xc0, !PT ;  /* 0x0000200009ff7812 */ /* 0x040fe4000786c0ff */
[----:B------:R-:W-:Y:S01]  /*4360*/  LOP3.LUT R9, R9, 0xfffffff7, RZ, 0xc0, !PT ;  /* 0xfffffff709097812 */ /* 0x000fe200078ec0ff */
[----:B------:R-:W5:Y:S03]  /*4370*/  @!P2 LDG.E R54, desc[UR18][R90.64] ;  /* 0x000000125a36a981 */ /* 0x000f66000c1e1900 */
[----:B------:R-:W-:-:S04]  /*4380*/  @P5 LOP3.LUT R9, R9, 0x8, RZ, 0xfc, !PT ;  /* 0x0000000809095812 */ /* 0x000fc800078efcff */
[C---:B------:R-:W-:Y:S02]  /*4390*/  LOP3.LUT P2, RZ, R9.reuse, 0x800, RZ, 0xc0, !PT ;  /* 0x0000080009ff7812 */ /* 0x040fe4000784c0ff */
[----:B------:R-:W-:Y:S02]  /*43a0*/  LOP3.LUT R9, R9, 0xfffffffb, RZ, 0xc0, !PT ;  /* 0xfffffffb09097812 */ /* 0x000fe400078ec0ff */
[----:B------:R-:W-:Y:S02]  /*43b0*/  @!P6 IADD3 R15, PT, PT, R85, R15, RZ ;  /* 0x0000000f550fe210 */ /* 0x000fe40007ffe0ff */
[----:B------:R-:W-:Y:S02]  /*43c0*/  @P6 LOP3.LUT R9, R9, 0x4, RZ, 0xfc, !PT ;  /* 0x0000000409096812 */ /* 0x000fe400078efcff */
[----:B-1----:R-:W-:-:S04]  /*43d0*/  @!P6 LEA R100, P1, R84, R100, 0x1 ;  /* 0x000000645464e211 */ /* 0x002fc800078208ff */
[----:B------:R-:W-:Y:S02]  /*43e0*/  @!P6 LEA.HI.X R101, R84, R101, R15, 0x1, P1 ;  /* 0x000000655465e211 */ /* 0x000fe400008f0c0f */
[----:B------:R-:W-:Y:S01]  /*43f0*/  LOP3.LUT P1, RZ, R9, 0x4000, RZ, 0xc0, !PT ;  /* 0x0000400009ff7812 */ /* 0x000fe2000782c0ff */
[----:B------:R-:W-:Y:S02]  /*4400*/  IMAD.MOV.U32 R84, RZ, RZ, RZ ;  /* 0x000000ffff547224 */ /* 0x000fe400078e00ff */
[----:B0-----:R-:W-:Y:S02]  /*4410*/  HFMA2 R86, -RZ, RZ, 0, 0 ;  /* 0x00000000ff567431 */ /* 0x001fe400000001ff */
[----:B------:R-:W-:-:S05]  /*4420*/  VIADD R15, R3, 0x1b8 ;  /* 0x000001b8030f7836 */ /* 0x000fca0000000000 */
[----:B------:R-:W-:Y:S01]  /*4430*/  SHF.R.S32.HI R17, RZ, 0x1f, R15 ;  /* 0x0000001fff117819 */ /* 0x000fe2000001140f */
[----:B------:R-:W5:Y:S04]  /*4440*/  @!P3 LDG.E R86, desc[UR18][R88.64] ;  /* 0x000000125856b981 */ /* 0x000f68000c1e1900 */
[----:B------:R0:W5:Y:S01]  /*4450*/  @!P1 LDG.E R84, desc[UR18][R98.64] ;  /* 0x0000001262549981 */ /* 0x000162000c1e1900 */
[----:B------:R-:W-:-:S04]  /*4460*/  ISETP.GE.U32.AND P1, PT, R15, UR16, PT ;  /* 0x000000100f007c0c */ /* 0x000fc8000bf26070 */
[----:B------:R-:W-:-:S13]  /*4470*/  ISETP.GE.AND.EX P3, PT, R17, UR5, PT, P1 ;  /* 0x0000000511007c0c */ /* 0x000fda000bf66310 */
[----:B------:R-:W1:Y:S08]  /*4480*/  @!P3 LDC.64 R120, c[0x0][0x3e0] ;  /* 0x0000f800ff78bb82 */ /* 0x000e700000000a00 */
[----:B0-----:R-:W0:Y:S01]  /*4490*/  @!P3 LDC.64 R98, c[0x0][0x390] ;  /* 0x0000e400ff62bb82 */ /* 0x001e220000000a00 */
[----:B------:R-:W-:Y:S01]  /*44a0*/  @!P3 MOV R90, R92 ;  /* 0x0000005c005ab202 */ /* 0x000fe20000000f00 */
[----:B------:R-:W-:Y:S01]  /*44b0*/  @!P3 IMAD.MOV.U32 R91, RZ, RZ, R95 ;  /* 0x000000ffff5bb224 */ /* 0x000fe200078e005f */
[----:B------:R-:W-:Y:S01]  /*44c0*/  LOP3.LUT R9, R9, 0xfffffffd, RZ, 0xc0, !PT ;  /* 0xfffffffd09097812 */ /* 0x000fe200078ec0ff */
[----:B-1----:R-:W-:-:S02]  /*44d0*/  @!P3 IMAD R122, R17, R120, RZ ;  /* 0x00000078117ab224 */ /* 0x002fc400078e02ff */
[----:B------:R-:W-:-:S04]  /*44e0*/  @!P3 IMAD.WIDE.U32 R90, R15, R120, R90 ;  /* 0x000000780f5ab225 */ /* 0x000fc800078e005a */
[----:B------:R-:W-:Y:S01]  /*44f0*/  @!P3 IMAD R15, R15, R121, R122 ;  /* 0x000000790f0fb224 */ /* 0x000fe200078e027a */
[----:B------:R-:W-:Y:S02]  /*4500*/  @P3 LOP3.LUT R9, R9, 0x2, RZ, 0xfc, !PT ;  /* 0x0000000209093812 */ /* 0x000fe400078efcff */
[----:B0-----:R-:W-:Y:S02]  /*4510*/  @!P3 LEA R98, P1, R90, R98, 0x1 ;  /* 0x000000625a62b211 */ /* 0x001fe400078208ff */
[----:B------:R-:W-:-:S04]  /*4520*/  @!P3 IADD3 R15, PT, PT, R91, R15, RZ ;  /* 0x0000000f5b0fb210 */ /* 0x000fc80007ffe0ff */
[----:B------:R-:W-:Y:S02]  /*4530*/  @!P3 LEA.HI.X R99, R90, R99, R15, 0x1, P1 ;  /* 0x000000635a63b211 */ /* 0x000fe400008f0c0f */
[----:B------:R-:W-:Y:S01]  /*4540*/  LOP3.LUT P1, RZ, R9, 0x1000, RZ, 0xc0, !PT ;  /* 0x0000100009ff7812 */ /* 0x000fe2000782c0ff */
[----:B------:R-:W-:Y:S02]  /*4550*/  IMAD.MOV.U32 R88, RZ, RZ, RZ ;  /* 0x000000ffff587224 */ /* 0x000fe400078e00ff */
[----:B------:R-:W-:Y:S01]  /*4560*/  HFMA2 R90, -RZ, RZ, 0, 0 ;  /* 0x00000000ff5a7431 */ /* 0x000fe200000001ff */
[----:B------:R-:W-:Y:S01]  /*4570*/  ISETP.NE.AND P3, PT, R13, RZ, PT ;  /* 0x000000ff0d00720c */ /* 0x000fe20003f65270 */
        /* <DEDUP_REMOVED lines=19> */
[----:B------:R-:W-:Y:S01]  /*46b0*/  IMAD.MOV.U32 R122, RZ, RZ, RZ ;  /* 0x000000ffff7a7224 */ /* 0x000fe200078e00ff */
[----:B------:R-:W-:Y:S01]  /*46c0*/  ISETP.NE.AND P2, PT, R11, RZ, PT ;  /* 0x000000ff0b00720c */ /* 0x000fe20003f45270 */
[----:B------:R-:W-:-:S05]  /*46d0*/  VIADD R11, R3, 0x1c8 ;  /* 0x000001c8030b7836 */ /* 0x000fca0000000000 */
[----:B------:R-:W-:-:S05]  /*46e0*/  SHF.R.S32.HI R13, RZ, 0x1f, R11 ;  /* 0x0000001fff0d7819 */ /* 0x000fca000001140b */
[----:B------:R0:W5:Y:S01]  /*46f0*/  @!P1 LDG.E R122, desc[UR18][R112.64] ;  /* 0x00000012707a9981 */ /* 0x000162000c1e1900 */
[----:B------:R-:W-:-:S04]  /*4700*/  ISETP.GE.U32.AND P1, PT, R11, UR16, PT ;  /* 0x000000100b007c0c */ /* 0x000fc8000bf26070 */
[----:B------:R-:W-:-:S13]  /*4710*/  ISETP.GE.AND.EX P1, PT, R13, UR5, PT, P1 ;  /* 0x000000050d007c0c */ /* 0x000fda000bf26310 */
[----:B------:R-:W1:Y:S08]  /*4720*/  @!P1 LDC.64 R120, c[0x0][0x3e0] ;  /* 0x0000f800ff789b82 */ /* 0x000e700000000a00 */
[----:B0-----:R-:W0:Y:S01]  /*4730*/  @!P1 LDC.64 R112, c[0x0][0x390] ;  /* 0x0000e400ff709b82 */ /* 0x001e220000000a00 */
[----:B------:R-:W-:Y:S01]  /*4740*/  HFMA2 R124, -RZ, RZ, 0, 0 ;  /* 0x00000000ff7c7431 */ /* 0x000fe200000001ff */
[----:B------:R-:W-:Y:S01]  /*4750*/  @!P1 MOV R118, R92 ;  /* 0x0000005c00769202 */ /* 0x000fe20000000f00 */
[----:B------:R-:W-:-:S04]  /*4760*/  @!P1 IMAD.MOV.U32 R119, RZ, RZ, R95 ;  /* 0x000000ffff779224 */ /* 0x000fc800078e005f */
[----:B------:R-:W5:Y:S01]  /*4770*/  @!P2 LDG.E R124, desc[UR18][R114.64] ;  /* 0x00000012727ca981 */ /* 0x000f62000c1e1900 */
[-C--:B-1----:R-:W-:Y:S02]  /*4780*/  @!P1 IMAD R13, R13, R120.reuse, RZ ;  /* 0x000000780d0d9224 */ /* 0x082fe400078e02ff */
[----:B------:R-:W-:-:S04]  /*4790*/  @!P1 IMAD.WIDE.U32 R118, R11, R120, R118 ;  /* 0x000000780b769225 */ /* 0x000fc800078e0076 */
[----:B------:R-:W-:Y:S01]  /*47a0*/  @!P1 IMAD R11, R11, R121, R13 ;  /* 0x000000790b0b9224 */ /* 0x000fe200078e020d */
[----:B0-----:R-:W-:-:S04]  /*47b0*/  @!P1 LEA R112, P2, R118, R112, 0x1 ;  /* 0x0000007076709211 */ /* 0x001fc800078408ff */
[----:B------:R-:W-:-:S04]  /*47c0*/  @!P1 IADD3 R11, PT, PT, R119, R11, RZ ;  /* 0x0000000b770b9210 */ /* 0x000fc80007ffe0ff */
[----:B------:R-:W-:Y:S02]  /*47d0*/  @!P1 LEA.HI.X R113, R118, R113, R11, 0x1, P2 ;  /* 0x0000007176719211 */ /* 0x000fe400010f0c0b */
[----:B------:R-:W-:Y:S01]  /*47e0*/  LOP3.LUT P2, RZ, R9, 0x100, RZ, 0xc0, !PT ;  /* 0x0000010009ff7812 */ /* 0x000fe2000784c0ff */
[----:B------:R-:W-:Y:S02]  /*47f0*/  IMAD.MOV.U32 R120, RZ, RZ, RZ ;  /* 0x000000ffff787224 */ /* 0x000fe400078e00ff */
        /* <DEDUP_REMOVED lines=35> */
[----:B------:R-:W-:Y:S01]  /*4a30*/  @!P3 LEA.HI.X R107, R108, R107, R15, 0x1, P4 ;  /* 0x0000006b6c6bb211 */ /* 0x000fe200020f0c0f */
[----:B------:R-:W-:-:S05]  /*4a40*/  VIADD R15, R3, 0x1e0 ;  /* 0x000001e0030f7836 */ /* 0x000fca0000000000 */
[----:B------:R-:W-:Y:S02]  /*4a50*/  SHF.R.S32.HI R17, RZ, 0x1f, R15 ;  /* 0x0000001fff117819 */ /* 0x000fe4000001140f */
[----:B------:R-:W-:-:S04]  /*4a60*/  ISETP.GE.U32.AND P4, PT, R15, UR16, PT ;  /* 0x000000100f007c0c */ /* 0x000fc8000bf86070 */
[----:B------:R-:W-:Y:S01]  /*4a70*/  ISETP.GE.AND.EX P4, PT, R17, UR5, PT, P4 ;  /* 0x0000000511007c0c */ /* 0x000fe2000bf86340 */
[----:B------:R-:W-:-:S06]  /*4a80*/  IMAD.MOV.U32 R114, RZ, RZ, RZ ;  /* 0x000000ffff727224 */ /* 0x000fcc00078e00ff */
[----:B------:R0:W5:Y:S06]  /*4a90*/  @!P0 LDG.E R114, desc[UR18][R104.64] ;  /* 0x0000001268728981 */ /* 0x00016c000c1e1900 */
[----:B------:R-:W1:Y:S08]  /*4aa0*/  @!P4 LDC.64 R108, c[0x0][0x3e0] ;  /* 0x0000f800ff6ccb82 */ /* 0x000e700000000a00 */
[----:B0-----:R-:W0:Y:S01]  /*4ab0*/  @!P4 LDC.64 R104, c[0x0][0x390] ;  /* 0x0000e400ff68cb82 */ /* 0x001e220000000a00 */
[----:B------:R-:W-:Y:S01]  /*4ac0*/  ISETP.NE.AND P0, PT, R7, RZ, PT ;  /* 0x000000ff0700720c */ /* 0x000fe20003f05270 */
[----:B------:R-:W-:Y:S01]  /*4ad0*/  HFMA2 R7, -RZ, RZ, 0, 0 ;  /* 0x00000000ff077431 */ /* 0x000fe200000001ff */
[----:B------:R-:W-:Y:S01]  /*4ae0*/  @!P4 MOV R96, R92 ;  /* 0x0000005c0060c202 */ /* 0x000fe20000000f00 */
[----:B------:R-:W-:-:S04]  /*4af0*/  @!P4 IMAD.MOV.U32 R97, RZ, RZ, R95 ;  /* 0x000000ffff61c224 */ /* 0x000fc800078e005f */
[----:B------:R3:W5:Y:S01]  /*4b00*/  @!P5 LDG.E R7, desc[UR18][R102.64] ;  /* 0x000000126607d981 */ /* 0x000762000c1e1900 */
[-C--:B-1----:R-:W-:Y:S02]  /*4b10*/  @!P4 IMAD R17, R17, R108.reuse, RZ ;  /* 0x0000006c1111c224 */ /* 0x082fe400078e02ff */
[----:B------:R-:W-:-:S04]  /*4b20*/  @!P4 IMAD.WIDE.U32 R96, R15, R108, R96 ;  /* 0x0000006c0f60c225 */ /* 0x000fc800078e0060 */
[----:B------:R-:W-:Y:S01]  /*4b30*/  @!P4 IMAD R15, R15, R109, R17 ;  /* 0x0000006d0f0fc224 */ /* 0x000fe200078e0211 */
[----:B0-----:R-:W-:Y:S01]  /*4b40*/  @!P4 LEA R104, P5, R96, R104, 0x1 ;  /* 0x000000686068c211 */ /* 0x001fe200078a08ff */
[----:B------:R-:W-:-:S03]  /*4b50*/  VIADD R17, R3, 0x1e8 ;  /* 0x000001e803117836 */ /* 0x000fc60000000000 */
[----:B------:R-:W-:Y:S02]  /*4b60*/  @!P4 IADD3 R15, PT, PT, R97, R15, RZ ;  /* 0x0000000f610fc210 */ /* 0x000fe40007ffe0ff */
[----:B------:R-:W-:Y:S02]  /*4b70*/  SHF.R.S32.HI R19, RZ, 0x1f, R17 ;  /* 0x0000001fff137819 */ /* 0x000fe40000011411 */
[----:B------:R-:W-:Y:S02]  /*4b80*/  @!P4 LEA.HI.X R105, R96, R105, R15, 0x1, P5 ;  /* 0x000000696069c211 */ /* 0x000fe400028f0c0f */
[----:B------:R-:W-:-:S04]  /*4b90*/  ISETP.GE.U32.AND P5, PT, R17, UR16, PT ;  /* 0x0000001011007c0c */ /* 0x000fc8000bfa6070 */
[----:B------:R-:W-:Y:S01]  /*4ba0*/  ISETP.GE.AND.EX P5, PT, R19, UR5, PT, P5 ;  /* 0x0000000513007c0c */ /* 0x000fe2000bfa6350 */
[----:B------:R-:W-:-:S06]  /*4bb0*/  IMAD.MOV.U32 R108, RZ, RZ, RZ ;  /* 0x000000ffff6c7224 */ /* 0x000fcc00078e00ff */
[----:B------:R0:W5:Y:S06]  /*4bc0*/  @!P6 LDG.E R108, desc[UR18][R100.64] ;  /* 0x00000012646ce981 */ /* 0x00016c000c1e1900 */
[----:B---3--:R-:W1:Y:S08]  /*4bd0*/  @!P5 LDC.64 R102, c[0x0][0x3e0] ;  /* 0x0000f800ff66db82 */ /* 0x008e700000000a00 */
[----:B0-----:R-:W0:Y:S01]  /*4be0*/  @!P5 LDC.64 R100, c[0x0][0x390] ;  /* 0x0000e400ff64db82 */ /* 0x001e220000000a00 */
[----:B------:R-:W-:-:S02]  /*4bf0*/  P2R R35, PR, RZ, 0x10 ;  /* 0x00000010ff237803 */ /* 0x000fc40000000000 */
[C---:B------:R-:W-:Y:S01]  /*4c00*/  LOP3.LUT P4, RZ, R9.reuse, 0x2, RZ, 0xc0, !PT ;  /* 0x0000000209ff7812 */ /* 0x040fe2000788c0ff */
[----:B------:R-:W-:Y:S01]  /*4c10*/  @!P5 IMAD.MOV.U32 R97, RZ, RZ, R95 ;  /* 0x000000ffff61d224 */ /* 0x000fe200078e005f */
[----:B------:R-:W-:Y:S01]  /*4c20*/  @!P5 MOV R96, R92 ;  /* 0x0000005c0060d202 */ /* 0x000fe20000000f00 */
[----:B------:R-:W-:Y:S01]  /*4c30*/  HFMA2 R15, -RZ, RZ, 0, 0 ;  /* 0x00000000ff0f7431 */ /* 0x000fe200000001ff */
[----:B------:R-:W-:Y:S02]  /*4c40*/  P2R R27, PR, RZ, 0x8 ;  /* 0x00000008ff1b7803 */ /* 0x000fe40000000000 */
[----:B------:R-:W-:Y:S01]  /*4c50*/  LOP3.LUT P3, RZ, R9, 0x1, RZ, 0xc0, !PT ;  /* 0x0000000109ff7812 */ /* 0x000fe2000786c0ff */
[----:B-1----:R-:W-:-:S06]  /*4c60*/  @!P5 IMAD R19, R19, R102, RZ ;  /* 0x000000661313d224 */ /* 0x002fcc00078e02ff */
[----:B------:R1:W3:Y:S01]  /*4c70*/  @!P4 LDG.E R15, desc[UR18][R98.64] ;  /* 0x00000012620fc981 */ /* 0x0002e2000c1e1900 */
[----:B------:R-:W-:-:S04]  /*4c80*/  @!P5 IMAD.WIDE.U32 R96, R17, R102, R96 ;  /* 0x000000661160d225 */ /* 0x000fc800078e0060 */
[----:B------:R-:W-:Y:S01]  /*4c90*/  @!P5 IMAD R17, R17, R103, R19 ;  /* 0x000000671111d224 */ /* 0x000fe200078e0213 */
[----:B0-----:R-:W-:-:S04]  /*4ca0*/  @!P5 LEA R100, P6, R96, R100, 0x1 ;  /* 0x000000646064d211 */ /* 0x001fc800078c08ff */
[----:B------:R-:W-:-:S04]  /*4cb0*/  @!P5 IADD3 R17, PT, PT, R97, R17, RZ ;  /* 0x000000116111d210 */ /* 0x000fc80007ffe0ff */
[----:B------:R-:W-:Y:S01]  /*4cc0*/  @!P5 LEA.HI.X R101, R96, R101, R17, 0x1, P6 ;  /* 0x000000656065d211 */ /* 0x000fe200030f0c11 */
[----:B------:R-:W-:-:S06]  /*4cd0*/  IMAD.MOV.U32 R17, RZ, RZ, RZ ;  /* 0x000000ffff117224 */ /* 0x000fcc00078e00ff */
[----:B------:R-:W3:Y:S01]  /*4ce0*/  @!P3 LDG.E R17, desc[UR18][R116.64] ;  /* 0x000000127411b981 */ /* 0x000ee2000c1e1900 */
[----:B------:R-:W-:-:S05]  /*4cf0*/  VIADD R19, R3, 0x1f0 ;  /* 0x000001f003137836 */ /* 0x000fca0000000000 */
[----:B------:R-:W-:Y:S02]  /*4d00*/  SHF.R.S32.HI R21, RZ, 0x1f, R19 ;  /* 0x0000001fff157819 */ /* 0x000fe40000011413 */
[----:B------:R-:W-:-:S04]  /*4d10*/  ISETP.GE.U32.AND P6, PT, R19, UR16, PT ;  /* 0x0000001013007c0c */ /* 0x000fc8000bfc6070 */
[----:B------:R-:W-:-:S13]  /*4d20*/  ISETP.GE.AND.EX P6, PT, R21, UR5, PT, P6 ;  /* 0x0000000515007c0c */ /* 0x000fda000bfc6360 */
[----:B-1----:R-:W0:Y:S01]  /*4d30*/  @!P6 LDC.64 R98, c[0x0][0x3e0] ;  /* 0x0000f800ff62eb82 */ /* 0x002e220000000a00 */
[----:B------:R-:W-:Y:S01]  /*4d40*/  @!P6 MOV R96, R92 ;  /* 0x0000005c0060e202 */ /* 0x000fe20000000f00 */
[----:B------:R-:W-:Y:S02]  /*4d50*/  @!P6 IMAD.MOV.U32 R97, RZ, RZ, R95 ;  /* 0x000000ffff61e224 */ /* 0x000fe400078e005f */
[-C--:B0-----:R-:W-:Y:S02]  /*4d60*/  @!P6 IMAD R21, R21, R98.reuse, RZ ;  /* 0x000000621515e224 */ /* 0x081fe400078e02ff */
[----:B------:R-:W-:-:S04]  /*4d70*/  @!P6 IMAD.WIDE.U32 R96, R19, R98, R96 ;  /* 0x000000621360e225 */ /* 0x000fc800078e0060 */
[----:B------:R-:W-:Y:S02]  /*4d80*/  @!P6 IMAD R19, R19, R99, R21 ;  /* 0x000000631313e224 */ /* 0x000fe400078e0215 */
[----:B------:R-:W0:Y:S01]  /*4d90*/  @!P6 LDC.64 R98, c[0x0][0x390] ;  /* 0x0000e400ff62eb82 */ /* 0x000e220000000a00 */
[----:B------:R-:W-:Y:S02]  /*4da0*/  P2R R39, PR, RZ, 0x10 ;  /* 0x00000010ff277803 */ /* 0x000fe40000000000 */
[----:B------:R-:W-:Y:S01]  /*4db0*/  @!P6 IADD3 R19, PT, PT, R97, R19, RZ ;  /* 0x000000136113e210 */ /* 0x000fe20007ffe0ff */
[----:B------:R-:W-:Y:S01]  /*4dc0*/  HFMA2 R102, -RZ, RZ, 0, 0 ;  /* 0x00000000ff667431 */ /* 0x000fe200000001ff */
[----:B------:R-:W-:Y:S02]  /*4dd0*/  P2R R51, PR, RZ, 0x40 ;  /* 0x00000040ff337803 */ /* 0x000fe40000000000 */
[----:B------:R-:W-:Y:S02]  /*4de0*/  P2R R49, PR, RZ, 0x2 ;  /* 0x00000002ff317803 */ /* 0x000fe40000000000 */
[----:B------:R-:W-:-:S02]  /*4df0*/  P2R R43, PR, RZ, 0x20 ;  /* 0x00000020ff2b7803 */ /* 0x000fc40000000000 */
[C---:B0-----:R-:W-:Y:S01]  /*4e00*/  @!P6 LEA R98, P4, R96.reuse, R98, 0x1 ;  /* 0x000000626062e211 */ /* 0x041fe200078808ff */
[----:B------:R-:W3:Y:S03]  /*4e10*/  @!P1 LDG.E R102, desc[UR18][R112.64] ;  /* 0x0000001270669981 */ /* 0x000ee6000c1e1900 */
[----:B------:R-:W-:Y:S02]  /*4e20*/  @!P6 LEA.HI.X R99, R96, R99, R19, 0x1, P4 ;  /* 0x000000636063e211 */ /* 0x000fe400020f0c13 */
[C---:B------:R-:W-:Y:S01]  /*4e30*/  LOP3.LUT P6, RZ, R5.reuse, 0x800000, RZ, 0xc0, !PT ;  /* 0x0080000005ff7812 */ /* 0x040fe200078cc0ff */
[----:B------:R-:W-:Y:S01]  /*4e40*/  IMAD.MOV.U32 R96, RZ, RZ, RZ ;  /* 0x000000ffff607224 */ /* 0x000fe200078e00ff */
[C---:B------:R-:W-:Y:S02]  /*4e50*/  LOP3.LUT P1, RZ, R5.reuse, 0x400000, RZ, 0xc0, !PT ;  /* 0x0040000005ff7812 */ /* 0x040fe4000782c0ff */
[----:B------:R-:W-:-:S02]  /*4e60*/  LOP3.LUT P5, RZ, R5, 0x100000, RZ, 0xc0, !PT ;  /* 0x0010000005ff7812 */ /* 0x000fc400078ac0ff */
[----:B------:R-:W-:Y:S01]  /*4e70*/  PRMT R77, RZ, 0x5410, RZ ;  /* 0x00005410ff4d7816 */ /* 0x000fe200000000ff */
[----:B------:R-:W3:Y:S01]  /*4e80*/  @!P2 LDG.E R96, desc[UR18][R110.64] ;  /* 0x000000126e60a981 */ /* 0x000ee2000c1e1900 */
[----:B------:R-:W-:Y:S02]  /*4e90*/  P2R R53, PR, RZ, 0x4 ;  /* 0x00000004ff357803 */ /* 0x000fe40000000000 */
[----:B------:R-:W-:Y:S02]  /*4ea0*/  P2R R47, PR, RZ, 0x8 ;  /* 0x00000008ff2f7803 */ /* 0x000fe40000000000 */
[----:B------:R-:W-:Y:S02]  /*4eb0*/  LOP3.LUT P2, RZ, R5, 0x40000, RZ, 0xc0, !PT ;  /* 0x0004000005ff7812 */ /* 0x000fe4000784c0ff */
[----:B------:R-:W-:Y:S02]  /*4ec0*/  @!P6 PRMT R77, R77, 0x5410, R12 ;  /* 0x000054104d4de816 */ /* 0x000fe4000000000c */
[----:B------:R-:W-:-:S02]  /*4ed0*/  LOP3.LUT P3, RZ, R5, 0x200000, RZ, 0xc0, !PT ;  /* 0x0020000005ff7812 */ /* 0x000fc4000786c0ff */
[C---:B------:R-:W-:Y:S02]  /*4ee0*/  LOP3.LUT P4, RZ, R5.reuse, 0x80000, RZ, 0xc0, !PT ;  /* 0x0008000005ff7812 */ /* 0x040fe4000788c0ff */
[----:B------:R-:W-:Y:S02]  /*4ef0*/  @!P6 PRMT R77, R12, 0x7632, R77 ;  /* 0x000076320c4de816 */ /* 0x000fe4000000004d */
[----:B------:R-:W-:Y:S02]  /*4f00*/  PRMT R79, RZ, 0x5410, RZ ;  /* 0x00005410ff4f7816 */ /* 0x000fe400000000ff */
[----:B------:R-:W-:Y:S02]  /*4f10*/  LOP3.LUT P6, RZ, R5, 0x20000, RZ, 0xc0, !PT ;  /* 0x0002000005ff7812 */ /* 0x000fe400078cc0ff */
[----:B------:R-:W-:Y:S02]  /*4f20*/  PRMT R41, RZ, 0x7610, R41 ;  /* 0x00007610ff297816 */ /* 0x000fe40000000029 */
[----:B------:R-:W-:Y:S01]  /*4f30*/  PRMT R45, RZ, 0x7610, R45 ;  /* 0x00007610ff2d7816 */ /* 0x000fe2000000002d */
[----:B------:R0:W-:Y:S01]  /*4f40*/  STL [R1+0x14], R12 ;  /* 0x0000140c01007387 */ /* 0x0001e20000100800 */
[----:B------:R-:W-:-:S02]  /*4f50*/  @!P1 PRMT R79, R79, 0x5410, R14 ;  /* 0x000054104f4f9816 */ /* 0x000fc4000000000e */
[C---:B------:R-:W-:Y:S02]  /*4f60*/  @!P5 PRMT R41, R44.reuse, 0x7610, R41 ;  /* 0x000076102c29d816 */ /* 0x040fe40000000029 */
[----:B------:R-:W-:Y:S02]  /*4f70*/  @!P5 PRMT R45, R44, 0x7632, R45 ;  /* 0x000076322c2dd816 */ /* 0x000fe4000000002d */
[----:B------:R-:W-:Y:S02]  /*4f80*/  PRMT R81, RZ, 0x5410, RZ ;  /* 0x00005410ff517816 */ /* 0x000fe400000000ff */
[----:B------:R-:W-:Y:S02]  /*4f90*/  LOP3.LUT P5, RZ, R5, 0x4000, RZ, 0xc0, !PT ;  /* 0x0000400005ff7812 */ /* 0x000fe400078ac0ff */
[----:B0-----:R-:W-:Y:S02]  /*4fa0*/  PRMT R12, RZ, 0x5410, RZ ;  /* 0x00005410ff0c7816 */ /* 0x001fe400000000ff */
[----:B------:R-:W-:Y:S01]  /*4fb0*/  PRMT R33, RZ, 0x5410, RZ ;  /* 0x00005410ff217816 */ /* 0x000fe200000000ff */
[----:B------:R0:W-:Y:S01]  /*4fc0*/  STL [R1+0x18], R14 ;  /* 0x0000180e01007387 */ /* 0x0001e20000100800 */
[----:B------:R-:W-:-:S02]  /*4fd0*/  @!P1 PRMT R79, R14, 0x7632, R79 ;  /* 0x000076320e4f9816 */ /* 0x000fc4000000004f */
[----:B------:R-:W-:Y:S02]  /*4fe0*/  LOP3.LUT P1, RZ, R5, 0x10000, RZ, 0xc0, !PT ;  /* 0x0001000005ff7812 */ /* 0x000fe4000782c0ff */
[----:B------:R-:W-:Y:S02]  /*4ff0*/  @!P2 PRMT R12, R56, 0x7610, R12 ;  /* 0x00007610380ca816 */ /* 0x000fe4000000000c */
[----:B------:R-:W-:Y:S02]  /*5000*/  @!P3 PRMT R81, R81, 0x5410, R38 ;  /* 0x000054105151b816 */ /* 0x000fe40000000026 */
[----:B------:R-:W-:Y:S02]  /*5010*/  @!P4 PRMT R33, R32, 0x7610, R33 ;  /* 0x000076102021c816 */ /* 0x000fe40000000021 */
[----:B0-----:R-:W-:Y:S02]  /*5020*/  PRMT R14, RZ, 0x5410, RZ ;  /* 0x00005410ff0e7816 */ /* 0x001fe400000000ff */
[----:B------:R-:W-:-:S02]  /*5030*/  @!P2 PRMT R12, R12, 0x7610, R56 ;  /* 0x000076100c0ca816 */ /* 0x000fc40000000038 */
[----:B------:R-:W-:Y:S02]  /*5040*/  @!P3 PRMT R81, R38, 0x7632, R81 ;  /* 0x000076322651b816 */ /* 0x000fe40000000051 */
[C---:B------:R-:W-:Y:S02]  /*5050*/  LOP3.LUT P2, RZ, R5.reuse, 0x1000, RZ, 0xc0, !PT ;  /* 0x0000100005ff7812 */ /* 0x040fe4000784c0ff */
[----:B------:R-:W-:Y:S02]  /*5060*/  @!P6 PRMT R14, R76, 0x7610, R14 ;  /* 0x000076104c0ee816 */ /* 0x000fe4000000000e */
[----:B------:R-:W-:Y:S02]  /*5070*/  LOP3.LUT P3, RZ, R5, 0x8000, RZ, 0xc0, !PT ;  /* 0x0000800005ff7812 */ /* 0x000fe4000786c0ff */
[----:B------:R-:W-:Y:S02]  /*5080*/  @!P4 PRMT R33, R33, 0x7610, R32 ;  /* 0x000076102121c816 */ /* 0x000fe40000000020 */
[----:B------:R-:W-:-:S02]  /*5090*/  PRMT R23, RZ, 0x5410, RZ ;  /* 0x00005410ff177816 */ /* 0x000fc400000000ff */
[C---:B------:R-:W-:Y:S02]  /*50a0*/  LOP3.LUT P4, RZ, R5.reuse, 0x2000, RZ, 0xc0, !PT ;  /* 0x0000200005ff7812 */ /* 0x040fe4000788c0ff */
[----:B------:R-:W-:Y:S02]  /*50b0*/  @!P6 PRMT R14, R14, 0x7610, R76 ;  /* 0x000076100e0ee816 */ /* 0x000fe4000000004c */
[----:B------:R-:W-:Y:S02]  /*50c0*/  PRMT R19, RZ, 0x5410, RZ ;  /* 0x00005410ff137816 */ /* 0x000fe400000000ff */
[----:B------:R-:W-:Y:S02]  /*50d0*/  LOP3.LUT P6, RZ, R5, 0x800, RZ, 0xc0, !PT ;  /* 0x0000080005ff7812 */ /* 0x000fe400078cc0ff */
[----:B------:R-:W-:Y:S02]  /*50e0*/  @!P5 PRMT R23, R82, 0x7610, R23 ;  /* 0x000076105217d816 */ /* 0x000fe40000000017 */
[----:B------:R-:W-:-:S02]  /*50f0*/  @!P1 PRMT R19, R19, 0x5410, R42 ;  /* 0x0000541013139816 */ /* 0x000fc4000000002a */
[----:B------:R-:W-:Y:S02]  /*5100*/  @!P5 PRMT R23, R23, 0x7610, R82 ;  /* 0x000076101717d816 */ /* 0x000fe40000000052 */
[----:B------:R-:W-:Y:S02]  /*5110*/  PRMT R29, RZ, 0x5410, RZ ;  /* 0x00005410ff1d7816 */ /* 0x000fe400000000ff */
[----:B------:R-:W-:Y:S02]  /*5120*/  PRMT R75, RZ, 0x5410, RZ ;  /* 0x00005410ff4b7816 */ /* 0x000fe400000000ff */
[----:B------:R-:W-:Y:S02]  /*5130*/  PRMT R21, RZ, 0x5410, RZ ;  /* 0x00005410ff157816 */ /* 0x000fe400000000ff */
[----:B------:R-:W-:Y:S02]  /*5140*/  LOP3.LUT P5, RZ, R5, 0x100, RZ, 0xc0, !PT ;  /* 0x0000010005ff7812 */ /* 0x000fe400078ac0ff */
[----:B------:R-:W-:-:S02]  /*5150*/  PRMT R25, RZ, 0x5410, RZ ;  /* 0x00005410ff197816 */ /* 0x000fc400000000ff */
[----:B------:R-:W-:Y:S02]  /*5160*/  @!P1 PRMT R19, R42, 0x7632, R19 ;  /* 0x000076322a139816 */ /* 0x000fe40000000013 */
[----:B------:R-:W-:Y:S02]  /*5170*/  LOP3.LUT P1, RZ, R5, 0x400, RZ, 0xc0, !PT ;  /* 0x0000040005ff7812 */ /* 0x000fe4000782c0ff */
[----:B------:R-:W-:Y:S02]  /*5180*/  @!P2 PRMT R29, R40, 0x7610, R29 ;  /* 0x00007610281da816 */ /* 0x000fe4000000001d */
[----:B------:R-:W-:Y:S02]  /*5190*/  @!P0 PRMT R75, R75, 0x5410, R34 ;  /* 0x000054104b4b8816 */ /* 0x000fe40000000022 */
[----:B------:R-:W-:Y:S02]  /*51a0*/  @!P3 PRMT R21, R60, 0x7610, R21 ;  /* 0x000076103c15b816 */ /* 0x000fe40000000015 */
[----:B------:R-:W-:-:S02]  /*51b0*/  PRMT R31, RZ, 0x5410, RZ ;  /* 0x00005410ff1f7816 */ /* 0x000fc400000000ff */
[----:B------:R-:W-:Y:S01]  /*51c0*/  @!P4 PRMT R25, R28, 0x7610, R25 ;  /* 0x000076101c19c816 */ /* 0x000fe20000000019 */
[----:B------:R0:W-:Y:S01]  /*51d0*/  STL [R1+0x10], R34 ;  /* 0x0000102201007387 */ /* 0x0001e20000100800 */
[----:B------:R-:W-:Y:S02]  /*51e0*/  @!P2 PRMT R29, R29, 0x7610, R40 ;  /* 0x000076101d1da816 */ /* 0x000fe40000000028 */
[----:B------:R-:W-:Y:S02]  /*51f0*/  @!P0 PRMT R75, R34, 0x7632, R75 ;  /* 0x00007632224b8816 */ /* 0x000fe4000000004b */
[----:B------:R-:W-:Y:S02]  /*5200*/  @!P3 PRMT R21, R21, 0x7610, R60 ;  /* 0x000076101515b816 */ /* 0x000fe4000000003c */
[----:B------:R-:W-:Y:S02]  /*5210*/  LOP3.LUT P2, RZ, R5, 0x40, RZ, 0xc0, !PT ;  /* 0x0000004005ff7812 */ /* 0x000fe4000784c0ff */
[----:B------:R-:W-:-:S02]  /*5220*/  @!P6 PRMT R31, R31, 0x5410, R80 ;  /* 0x000054101f1fe816 */ /* 0x000fc40000000050 */
[----:B------:R-:W-:Y:S02]  /*5230*/  LOP3.LUT P3, RZ, R5, 0x200, RZ, 0xc0, !PT ;  /* 0x0000020005ff7812 */ /* 0x000fe4000786c0ff */
[----:B------:R-:W-:Y:S02]  /*5240*/  @!P4 PRMT R25, R25, 0x7610, R28 ;  /* 0x000076101919c816 */ /* 0x000fe4000000001c */
[----:B0-----:R-:W-:Y:S01]  /*5250*/  PRMT R34, RZ, 0x5410, RZ ;  /* 0x00005410ff227816 */ /* 0x001fe200000000ff */
[----:B------:R0:W-:Y:S01]  /*5260*/  STL [R1+0x24], R32 ;  /* 0x0000242001007387 */ /* 0x0001e20000100800 */
[C---:B------:R-:W-:Y:S02]  /*5270*/  LOP3.LUT P4, RZ, R5.reuse, 0x80, RZ, 0xc0, !PT ;  /* 0x0000008005ff7812 */ /* 0x040fe4000788c0ff */
[----:B------:R-:W-:Y:S02]  /*5280*/  @!P6 PRMT R31, R80, 0x7632, R31 ;  /* 0x00007632501fe816 */ /* 0x000fe4000000001f */
[----:B------:R-:W-:-:S02]  /*5290*/  LOP3.LUT P6, RZ, R5, 0x20, RZ, 0xc0, !PT ;  /* 0x0000002005ff7812 */ /* 0x000fc400078cc0ff */
[----:B------:R-:W-:Y:S02]  /*52a0*/  @!P5 PRMT R34, R10, 0x7610, R34 ;  /* 0x000076100a22d816 */ /* 0x000fe40000000022 */
[----:B0-----:R-:W-:Y:S01]  /*52b0*/  PRMT R32, RZ, 0x5410, RZ ;  /* 0x00005410ff207816 */ /* 0x001fe200000000ff */
[----:B------:R0:W-:Y:S01]  /*52c0*/  STL [R1+0x1c], R38 ;  /* 0x00001c2601007387 */ /* 0x0001e20000100800 */
[----:B------:R-:W-:Y:S02]  /*52d0*/  @!P5 PRMT R34, R34, 0x7610, R10 ;  /* 0x000076102222d816 */ /* 0x000fe4000000000a */
[----:B------:R-:W-:Y:S01]  /*52e0*/  @!P1 PRMT R32, R70, 0x7610, R32 ;  /* 0x0000761046209816 */ /* 0x000fe20000000020 */
[----:B------:R1:W-:Y:S01]  /*52f0*/  STL [R1+0x3c], R28 ;  /* 0x00003c1c01007387 */ /* 0x0003e20000100800 */
[----:B------:R-:W-:Y:S02]  /*5300*/  LOP3.LUT P5, RZ, R5, 0x4, RZ, 0xc0, !PT ;  /* 0x0000000405ff7812 */ /* 0x000fe400078ac0ff */
[----:B------:R-:W-:-:S02]  /*5310*/  PRMT R37, RZ, 0x5410, RZ ;  /* 0x00005410ff257816 */ /* 0x000fc400000000ff */
[----:B0-----:R-:W-:Y:S01]  /*5320*/  PRMT R38, RZ, 0x5410, RZ ;  /* 0x00005410ff267816 */ /* 0x001fe200000000ff */
[----:B------:R0:W-:Y:S01]  /*5330*/  STL [R1+0x40], R40 ;  /* 0x0000402801007387 */ /* 0x0001e20000100800 */
[----:B------:R-:W-:Y:S02]  /*5340*/  @!P1 PRMT R32, R32, 0x7610, R70 ;  /* 0x0000761020209816 */ /* 0x000fe40000000046 */
[----:B-1----:R-:W-:Y:S02]  /*5350*/  PRMT R28, RZ, 0x5410, RZ ;  /* 0x00005410ff1c7816 */ /* 0x002fe400000000ff */
[----:B------:R-:W-:Y:S02]  /*5360*/  LOP3.LUT P1, RZ, R5, 0x10, RZ, 0xc0, !PT ;  /* 0x0000001005ff7812 */ /* 0x000fe4000782c0ff */
[----:B------:R-:W-:Y:S02]  /*5370*/  @!P2 PRMT R38, R26, 0x7610, R38 ;  /* 0x000076101a26a816 */ /* 0x000fe40000000026 */
[----:B------:R-:W-:-:S02]  /*5380*/  @!P3 PRMT R28, R62, 0x7610, R28 ;  /* 0x000076103e1cb816 */ /* 0x000fc4000000001c */
[----:B0-----:R-:W-:Y:S02]  /*5390*/  PRMT R40, RZ, 0x5410, RZ ;  /* 0x00005410ff287816 */ /* 0x001fe400000000ff */
[----:B------:R-:W-:Y:S01]  /*53a0*/  @!P4 PRMT R37, R36, 0x7610, R37 ;  /* 0x000076102425c816 */ /* 0x000fe20000000025 */
[----:B------:R0:W-:Y:S01]  /*53b0*/  STL [R1+0x58], R26 ;  /* 0x0000581a01007387 */ /* 0x0001e20000100800 */
        /* <DEDUP_REMOVED lines=8> */
[----:B------:R-:W-:Y:S02]  /*5440*/  LOP3.LUT P4, RZ, R5, 0x2, RZ, 0xc0, !PT ;  /* 0x0000000205ff7812 */ /* 0x000fe4000788c0ff */
[----:B------:R-:W-:Y:S02]  /*5450*/  @!P6 PRMT R40, R40, 0x7610, R30 ;  /* 0x000076102828e816 */ /* 0x000fe4000000001e */
[----:B------:R-:W-:-:S02]  /*5460*/  PRMT R41, R41, 0x5410, RZ ;  /* 0x0000541029297816 */ /* 0x000fc400000000ff */
[----:B------:R-:W-:Y:S02]  /*5470*/  LOP3.LUT P6, RZ, R9, 0x80000000, RZ, 0xc0, !PT ;  /* 0x8000000009ff7812 */ /* 0x000fe400078cc0ff */
[----:B------:R-:W-:Y:S02]  /*5480*/  @!P5 PRMT R26, R72, 0x7610, R26 ;  /* 0x00007610481ad816 */ /* 0x000fe4000000001a */
[----:B0-----:R-:W-:Y:S01]  /*5490*/  PRMT R42, RZ, 0x7610, R42 ;  /* 0x00007610ff2a7816 */ /* 0x001fe2000000002a */
[----:B------:R0:W-:Y:S01]  /*54a0*/  STL [R1+0x60], R24 ;  /* 0x0000601801007387 */ /* 0x0001e20000100800 */
[----:B------:R-:W-:Y:S02]  /*54b0*/  @!P1 PRMT R41, R41, 0x5410, R24 ;  /* 0x0000541029299816 */ /* 0x000fe40000000018 */
[----:B------:R-:W-:Y:S01]  /*54c0*/  @!P1 PRMT R42, R24, 0x7632, R42 ;  /* 0x00007632182a9816 */ /* 0x000fe2000000002a */
[----:B------:R1:W-:Y:S01]  /*54d0*/  STL [R1+0x54], R36 ;  /* 0x0000542401007387 */ /* 0x0003e20000100800 */
[----:B------:R-:W-:-:S02]  /*54e0*/  @!P5 PRMT R26, R26, 0x7610, R72 ;  /* 0x000076101a1ad816 */ /* 0x000fc40000000048 */
[C---:B------:R-:W-:Y:S01]  /*54f0*/  LOP3.LUT P5, RZ, R9.reuse, 0x10000000, RZ, 0xc0, !PT ;  /* 0x1000000009ff7812 */ /* 0x040fe200078ac0ff */
[----:B------:R2:W-:Y:S01]  /*5500*/  STL [R1+0x5c], R30 ;  /* 0x00005c1e01007387 */ /* 0x0005e20000100800 */
[----:B0-----:R-:W-:Y:S02]  /*5510*/  PRMT R24, RZ, 0x5410, RZ ;  /* 0x00005410ff187816 */ /* 0x001fe400000000ff */
[----:B-1----:R-:W-:Y:S01]  /*5520*/  PRMT R36, RZ, 0x5410, RZ ;  /* 0x00005410ff247816 */ /* 0x002fe200000000ff */
[----:B------:R0:W-:Y:S01]  /*5530*/  STL [R1+0x20], R44 ;  /* 0x0000202c01007387 */ /* 0x0001e20000100800 */
[----:B------:R-:W-:Y:S02]  /*5540*/  LOP3.LUT P1, RZ, R9, 0x40000000, RZ, 0xc0, !PT ;  /* 0x4000000009ff7812 */ /* 0x000fe4000782c0ff */
[----:B--2---:R-:W-:Y:S02]  /*5550*/  PRMT R30, RZ, 0x5410, RZ ;  /* 0x00005410ff1e7816 */ /* 0x004fe400000000ff */
[----:B------:R-:W-:-:S02]  /*5560*/  @!P2 PRMT R24, R0, 0x7610, R24 ;  /* 0x000076100018a816 */ /* 0x000fc40000000018 */
[----:B------:R-:W-:Y:S02]  /*5570*/  @!P3 PRMT R36, R2, 0x7610, R36 ;  /* 0x000076100224b816 */ /* 0x000fe40000000024 */
[----:B------:R-:W-:Y:S02]  /*5580*/  @!P4 PRMT R30, R52, 0x7610, R30 ;  /* 0x00007610341ec816 */ /* 0x000fe4000000001e */
[----:B0-----:R-:W-:Y:S01]  /*5590*/  PRMT R44, RZ, 0x7610, R44 ;  /* 0x00007610ff2c7816 */ /* 0x001fe2000000002c */
[----:B------:R0:W-:Y:S01]  /*55a0*/  STL [R1+0x28], R56 ;  /* 0x0000283801007387 */ /* 0x0001e20000100800 */
[----:B------:R-:W-:Y:S02]  /*55b0*/  @!P2 PRMT R24, R24, 0x7610, R0 ;  /* 0x000076101818a816 */ /* 0x000fe40000000000 */
[----:B------:R-:W-:Y:S02]  /*55c0*/  @!P3 PRMT R36, R36, 0x7610, R2 ;  /* 0x000076102424b816 */ /* 0x000fe40000000002 */
[----:B------:R-:W-:-:S02]  /*55d0*/  LOP3.LUT P2, RZ, R9, 0x4000000, RZ, 0xc0, !PT ;  /* 0x0400000009ff7812 */ /* 0x000fc4000784c0ff */
[----:B------:R-:W-:Y:S02]  /*55e0*/  @!P6 PRMT R44, R50, 0x7610, R44 ;  /* 0x00007610322ce816 */ /* 0x000fe4000000002c */
[C---:B------:R-:W-:Y:S02]  /*55f0*/  LOP3.LUT P3, RZ, R9.reuse, 0x20000000, RZ, 0xc0, !PT ;  /* 0x2000000009ff7812 */ /* 0x040fe4000786c0ff */
[----:B------:R-:W-:Y:S02]  /*5600*/  @!P4 PRMT R30, R30, 0x7610, R52 ;  /* 0x000076101e1ec816 */ /* 0x000fe40000000034 */
[----:B0-----:R-:W-:Y:S02]  /*5610*/  PRMT R56, RZ, 0x5410, RZ ;  /* 0x00005410ff387816 */ /* 0x001fe400000000ff */
[----:B------:R-:W-:Y:S02]  /*5620*/  LOP3.LUT P4, RZ, R9, 0x8000000, RZ, 0xc0, !PT ;  /* 0x0800000009ff7812 */ /* 0x000fe4000788c0ff */
[----:B------:R-:W-:-:S02]  /*5630*/  PRMT R44, R44, 0x5410, RZ ;  /* 0x000054102c2c7816 */ /* 0x000fc400000000ff */
[----:B------:R-:W-:Y:S02]  /*5640*/  PRMT R45, R45, 0x5410, RZ ;  /* 0x000054102d2d7816 */ /* 0x000fe400000000ff */
[----:B------:R-:W-:Y:S02]  /*5650*/  PRMT R42, R42, 0x5410, RZ ;  /* 0x000054102a2a7816 */ /* 0x000fe400000000ff */
[----:B------:R-:W-:Y:S01]  /*5660*/  @!P5 PRMT R56, R4, 0x7610, R56 ;  /* 0x000076100438d816 */ /* 0x000fe20000000038 */
[----:B------:R0:W-:Y:S01]  /*5670*/  STL [R1+0x78], R16 ;  /* 0x0000781001007387 */ /* 0x0001e20000100800 */
[--C-:B------:R-:W-:Y:S02]  /*5680*/  @!P1 PRMT R44, R44, 0x5410, R16.reuse ;  /* 0x000054102c2c9816 */ /* 0x100fe40000000010 */
[----:B------:R-:W-:Y:S01]  /*5690*/  @!P1 PRMT R45, R45, 0x7610, R16 ;  /* 0x000076102d2d9816 */ /* 0x000fe20000000010 */
[----:B------:R1:W-:Y:S01]  /*56a0*/  STL [R1+0x6c], R52 ;  /* 0x00006c3401007387 */ /* 0x0003e20000100800 */
[----:B------:R-:W-:-:S02]  /*56b0*/  @!P6 PRMT R42, R42, 0x7610, R50 ;  /* 0x000076102a2ae816 */ /* 0x000fc40000000032 */
[C---:B------:R-:W-:Y:S01]  /*56c0*/  LOP3.LUT P1, RZ, R9.reuse, 0x1000000, RZ, 0xc0, !PT ;  /* 0x0100000009ff7812 */ /* 0x040fe2000782c0ff */
[----:B------:R2:W-:Y:S01]  /*56d0*/  STL [R1+0x74], R50 ;  /* 0x0000743201007387 */ /* 0x0005e20000100800 */
[----:B------:R-:W-:Y:S02]  /*56e0*/  @!P5 PRMT R56, R56, 0x7610, R4 ;  /* 0x000076103838d816 */ /* 0x000fe40000000004 */
[----:B0-----:R-:W-:Y:S02]  /*56f0*/  PRMT R16, RZ, 0x5410, RZ ;  /* 0x00005410ff107816 */ /* 0x001fe400000000ff */
[C---:B------:R-:W-:Y:S02]  /*5700*/  LOP3.LUT P6, RZ, R9.reuse, 0x2000000, RZ, 0xc0, !PT ;  /* 0x0200000009ff7812 */ /* 0x040fe400078cc0ff */
[----:B-1----:R-:W-:Y:S02]  /*5710*/  PRMT R52, RZ, 0x5410, RZ ;  /* 0x00005410ff347816 */ /* 0x002fe400000000ff */
[----:B------:R-:W-:-:S02]  /*5720*/  LOP3.LUT P5, RZ, R9, 0x400000, RZ, 0xc0, !PT ;  /* 0x0040000009ff7812 */ /* 0x000fc400078ac0ff */
[----:B--2---:R-:W-:Y:S02]  /*5730*/  PRMT R50, RZ, 0x5410, RZ ;  /* 0x00005410ff327816 */ /* 0x004fe400000000ff */
[----:B------:R-:W-:Y:S02]  /*5740*/  @!P2 PRMT R16, R16, 0x5410, R22 ;  /* 0x000054101010a816 */ /* 0x000fe40000000016 */
[----:B------:R-:W-:Y:S02]  /*5750*/  @!P3 PRMT R52, R6, 0x7610, R52 ;  /* 0x000076100634b816 */ /* 0x000fe40000000034 */
[----:B------:R-:W-:Y:S01]  /*5760*/  @!P4 PRMT R50, R20, 0x7610, R50 ;  /* 0x000076101432c816 */ /* 0x000fe20000000032 */
[----:B------:R0:W-:Y:S01]  /*5770*/  STL [R1+0x88], R22 ;  /* 0x0000881601007387 */ /* 0x0001e20000100800 */
[----:B------:R-:W-:Y:S02]  /*5780*/  @!P2 PRMT R16, R22, 0x7632, R16 ;  /* 0x000076321610a816 */ /* 0x000fe40000000010 */
[----:B------:R-:W-:-:S02]  /*5790*/  @!P3 PRMT R52, R52, 0x7610, R6 ;  /* 0x000076103434b816 */ /* 0x000fc40000000006 */
[C---:B------:R-:W-:Y:S02]  /*57a0*/  LOP3.LUT P2, RZ, R9.reuse, 0x100000, RZ, 0xc0, !PT ;  /* 0x0010000009ff7812 */ /* 0x040fe4000784c0ff */
[----:B------:R-:W-:Y:S02]  /*57b0*/  PRMT R59, RZ, 0x5410, RZ ;  /* 0x00005410ff3b7816 */ /* 0x000fe400000000ff */
[----:B------:R-:W-:Y:S02]  /*57c0*/  LOP3.LUT P3, RZ, R9, 0x800000, RZ, 0xc0, !PT ;  /* 0x0080000009ff7812 */ /* 0x000fe4000786c0ff */
[----:B------:R-:W-:Y:S02]  /*57d0*/  @!P4 PRMT R50, R50, 0x7610, R20 ;  /* 0x000076103232c816 */ /* 0x000fe40000000014 */
[----:B------:R-:W-:Y:S02]  /*57e0*/  PRMT R57, RZ, 0x5410, RZ ;  /* 0x00005410ff397816 */ /* 0x000fe400000000ff */
[----:B0-----:R-:W-:-:S02]  /*57f0*/  PRMT R22, RZ, 0x5410, RZ ;  /* 0x00005410ff167816 */ /* 0x001fc400000000ff */
[----:B------:R-:W-:Y:S02]  /*5800*/  LOP3.LUT P4, RZ, R9, 0x200000, RZ, 0xc0, !PT ;  /* 0x0020000009ff7812 */ /* 0x000fe4000788c0ff */
[----:B------:R-:W-:Y:S02]  /*5810*/  @!P1 PRMT R59, R18, 0x7610, R59 ;  /* 0x00007610123b9816 */ /* 0x000fe4000000003b */
[----:B------:R-:W-:Y:S02]  /*5820*/  @!P6 PRMT R57, R8, 0x7610, R57 ;  /* 0x000076100839e816 */ /* 0x000fe40000000039 */
[----:B------:R-:W-:Y:S01]  /*5830*/  @!P5 PRMT R22, R68, 0x7610, R22 ;  /* 0x000076104416d816 */ /* 0x000fe20000000016 */
[----:B------:R0:W-:Y:S01]  /*5840*/  STL [R1+0x90], R18 ;  /* 0x0000901201007387 */ /* 0x0001e20000100800 */
[----:B------:R-:W-:Y:S02]  /*5850*/  @!P1 PRMT R59, R59, 0x7610, R18 ;  /* 0x000076103b3b9816 */ /* 0x000fe40000000012 */
[----:B------:R-:W-:Y:S01]  /*5860*/  @!P6 PRMT R57, R57, 0x7610, R8 ;  /* 0x000076103939e816 */ /* 0x000fe20000000008 */
[----:B------:R1:W-:Y:S01]  /*5870*/  STL [R1+0x84], R20 ;  /* 0x0000841401007387 */ /* 0x0003e20000100800 */
[----:B------:R-:W-:-:S02]  /*5880*/  LOP3.LUT P1, RZ, R9, 0x40000, RZ, 0xc0, !PT ;  /* 0x0004000009ff7812 */ /* 0x000fc4000782c0ff */
[----:B------:R-:W-:Y:S01]  /*5890*/  @!P5 PRMT R22, R22, 0x7610, R68 ;  /* 0x000076101616d816 */ /* 0x000fe20000000044 */
[----:B------:R2:W-:Y:S01]  /*58a0*/  STL [R1+0x34], R60 ;  /* 0x0000343c01007387 */ /* 0x0005e20000100800 */
[C---:B------:R-:W-:Y:S02]  /*58b0*/  LOP3.LUT P6, RZ, R9.reuse, 0x80000, RZ, 0xc0, !PT ;  /* 0x0008000009ff7812 */ /* 0x040fe400078cc0ff */
[----:B0-----:R-:W-:Y:S02]  /*58c0*/  PRMT R18, RZ, 0x5410, RZ ;  /* 0x00005410ff127816 */ /* 0x001fe400000000ff */
[----:B------:R-:W-:Y:S02]  /*58d0*/  LOP3.LUT P5, RZ, R9, 0x10000, RZ, 0xc0, !PT ;  /* 0x0001000009ff7812 */ /* 0x000fe400078ac0ff */
[----:B-1----:R-:W-:Y:S02]  /*58e0*/  PRMT R20, RZ, 0x5410, RZ ;  /* 0x00005410ff147816 */ /* 0x002fe400000000ff */
[----:B--2---:R-:W-:-:S02]  /*58f0*/  PRMT R60, RZ, 0x5410, RZ ;  /* 0x00005410ff3c7816 */ /* 0x004fc400000000ff */
[----:B----4-:R-:W-:Y:S02]  /*5900*/  @!P2 PRMT R18, R64, 0x7610, R18 ;  /* 0x000076104012a816 */ /* 0x010fe40000000012 */
[----:B------:R-:W-:Y:S02]  /*5910*/  @!P3 PRMT R20, R78, 0x7610, R20 ;  /* 0x000076104e14b816 */ /* 0x000fe40000000014 */
[----:B------:R-:W-:Y:S01]  /*5920*/  @!P4 PRMT R60, R60, 0x5410, R74 ;  /* 0x000054103c3cc816 */ /* 0x000fe2000000004a */
[----:B------:R0:W-:Y:S01]  /*5930*/  STL [R1+0x4c], R62 ;  /* 0x00004c3e01007387 */ /* 0x0001e20000100800 */
[----:B------:R-:W-:Y:S02]  /*5940*/  @!P2 PRMT R18, R18, 0x7610, R64 ;  /* 0x000076101212a816 */ /* 0x000fe40000000040 */
[----:B------:R-:W-:Y:S01]  /*5950*/  @!P3 PRMT R20, R20, 0x7610, R78 ;  /* 0x000076101414b816 */ /* 0x000fe2000000004e */
[----:B------:R1:W-:Y:S01]  /*5960*/  STL [R1+0xa0], R64 ;  /* 0x0000a04001007387 */ /* 0x0003e20000100800 */
[----:B------:R-:W-:-:S02]  /*5970*/  LOP3.LUT P2, RZ, R9, 0x4000, RZ, 0xc0, !PT ;  /* 0x0000400009ff7812 */ /* 0x000fc4000784c0ff */
[C---:B------:R-:W-:Y:S02]  /*5980*/  LOP3.LUT P3, RZ, R9.reuse, 0x20000, RZ, 0xc0, !PT ;  /* 0x0002000009ff7812 */ /* 0x040fe4000786c0ff */
[----:B------:R-:W-:Y:S02]  /*5990*/  @!P4 PRMT R60, R74, 0x7632, R60 ;  /* 0x000076324a3cc816 */ /* 0x000fe4000000003c */
[----:B0-----:R-:W-:Y:S02]  /*59a0*/  PRMT R62, RZ, 0x5410, RZ ;  /* 0x00005410ff3e7816 */ /* 0x001fe400000000ff */
[----:B------:R-:W-:Y:S02]  /*59b0*/  PRMT R61, RZ, 0x5410, RZ ;  /* 0x00005410ff3d7816 */ /* 0x000fe400000000ff */
[----:B-1----:R-:W-:Y:S02]  /*59c0*/  PRMT R64, RZ, 0x5410, RZ ;  /* 0x00005410ff407816 */ /* 0x002fe400000000ff */
[----:B------:R-:W-:-:S02]  /*59d0*/  LOP3.LUT P4, RZ, R9, 0x8000, RZ, 0xc0, !PT ;  /* 0x0000800009ff7812 */ /* 0x000fc4000788c0ff */
[----:B------:R-:W-:Y:S02]  /*59e0*/  @!P1 PRMT R62, R58, 0x7610, R62 ;  /* 0x000076103a3e9816 */ /* 0x000fe4000000003e */
[----:B------:R-:W-:Y:S02]  /*59f0*/  @!P6 PRMT R61, R66, 0x7610, R61 ;  /* 0x00007610423de816 */ /* 0x000fe4000000003d */
[----:B-----5:R-:W-:Y:S01]  /*5a00*/  @!P5 PRMT R64, R64, 0x5410, R54 ;  /* 0x000054104040d816 */ /* 0x020fe20000000036 */
[----:B------:R0:W-:Y:S01]  /*5a10*/  STL [R1+0xa8], R58 ;  /* 0x0000a83a01007387 */ /* 0x0001e20000100800 */
[----:B------:R-:W-:Y:S02]  /*5a20*/  P2R R55, PR, RZ, 0x1 ;  /* 0x00000001ff377803 */ /* 0x000fe40000000000 */
[----:B------:R-:W-:Y:S02]  /*5a30*/  @!P1 PRMT R62, R62, 0x7610, R58 ;  /* 0x000076103e3e9816 */ /* 0x000fe4000000003a */
[----:B------:R-:W-:-:S02]  /*5a40*/  LOP3.LUT P0, RZ, R9, 0x100, RZ, 0xc0, !PT ;  /* 0x0000010009ff7812 */ /* 0x000fc4000780c0ff */
[----:B------:R-:W-:Y:S02]  /*5a50*/  @!P6 PRMT R61, R61, 0x7610, R66 ;  /* 0x000076103d3de816 */ /* 0x000fe40000000042 */
[----:B------:R-:W-:Y:S02]  /*5a60*/  @!P5 PRMT R64, R54, 0x7632, R64 ;  /* 0x000076323640d816 */ /* 0x000fe40000000040 */
[----:B0-----:R-:W-:Y:S02]  /*5a70*/  PRMT R58, RZ, 0x5410, RZ ;  /* 0x00005410ff3a7816 */ /* 0x001fe400000000ff */
[C---:B------:R-:W-:Y:S02]  /*5a80*/  LOP3.LUT P6, RZ, R9.reuse, 0x2000, RZ, 0xc0, !PT ;  /* 0x0000200009ff7812 */ /* 0x040fe400078cc0ff */
[----:B------:R-:W-:Y:S02]  /*5a90*/  PRMT R63, RZ, 0x5410, RZ ;  /* 0x00005410ff3f7816 */ /* 0x000fe400000000ff */
[----:B------:R-:W-:-:S02]  /*5aa0*/  LOP3.LUT P5, RZ, R9, 0x400, RZ, 0xc0, !PT ;  /* 0x0000040009ff7812 */ /* 0x000fc400078ac0ff */
[----:B------:R-:W-:Y:S02]  /*5ab0*/  PRMT R65, RZ, 0x5410, RZ ;  /* 0x00005410ff417816 */ /* 0x000fe400000000ff */
[----:B------:R-:W-:Y:S02]  /*5ac0*/  @!P2 PRMT R58, R84, 0x7610, R58 ;  /* 0x00007610543aa816 */ /* 0x000fe4000000003a */
[----:B------:R-:W-:Y:S02]  /*5ad0*/  @!P3 PRMT R63, R48, 0x7610, R63 ;  /* 0x00007610303fb816 */ /* 0x000fe4000000003f */
[----:B------:R-:W-:Y:S01]  /*5ae0*/  @!P4 PRMT R65, R46, 0x7610, R65 ;  /* 0x000076102e41c816 */ /* 0x000fe20000000041 */
[----:B------:R0:W-:Y:S01]  /*5af0*/  STL [R1+0xac], R48 ;  /* 0x0000ac3001007387 */ /* 0x0001e20000100800 */
[----:B------:R-:W-:Y:S02]  /*5b00*/  @!P2 PRMT R58, R58, 0x7610, R84 ;  /* 0x000076103a3aa816 */ /* 0x000fe40000000054 */
[----:B------:R-:W-:-:S02]  /*5b10*/  PRMT R69, RZ, 0x5410, RZ ;  /* 0x00005410ff457816 */ /* 0x000fc400000000ff */
[----:B------:R-:W-:Y:S02]  /*5b20*/  @!P3 PRMT R63, R63, 0x7610, R48 ;  /* 0x000076103f3fb816 */ /* 0x000fe40000000030 */
[----:B------:R-:W-:Y:S02]  /*5b30*/  LOP3.LUT P2, RZ, R9, 0x80, RZ, 0xc0, !PT ;  /* 0x0000008009ff7812 */ /* 0x000fe4000784c0ff */
[----:B------:R-:W-:Y:S02]  /*5b40*/  @!P4 PRMT R65, R65, 0x7610, R46 ;  /* 0x000076104141c816 */ /* 0x000fe4000000002e */
[----:B0-----:R-:W-:Y:S02]  /*5b50*/  PRMT R48, RZ, 0x5410, RZ ;  /* 0x00005410ff307816 */ /* 0x001fe400000000ff */
[----:B------:R-:W-:Y:S02]  /*5b60*/  PRMT R67, RZ, 0x5410, RZ ;  /* 0x00005410ff437816 */ /* 0x000fe400000000ff */
[----:B------:R-:W-:-:S02]  /*5b70*/  LOP3.LUT P1, RZ, R9, 0x1000, RZ, 0xc0, !PT ;  /* 0x0000100009ff7812 */ /* 0x000fc4000782c0ff */
[----:B------:R-:W-:Y:S02]  /*5b80*/  LOP3.LUT P4, RZ, R9, 0x200, RZ, 0xc0, !PT ;  /* 0x0000020009ff7812 */ /* 0x000fe4000788c0ff */
[----:B------:R-:W-:Y:S02]  /*5b90*/  @!P0 PRMT R69, R120, 0x7610, R69 ;  /* 0x0000761078458816 */ /* 0x000fe40000000045 */
[----:B------:R-:W-:Y:S02]  /*5ba0*/  @!P6 PRMT R48, R86, 0x7610, R48 ;  /* 0x000076105630e816 */ /* 0x000fe40000000030 */
[----:B------:R-:W-:Y:S02]  /*5bb0*/  @!P5 PRMT R67, R122, 0x7610, R67 ;  /* 0x000076107a43d816 */ /* 0x000fe40000000043 */
[----:B------:R-:W-:Y:S02]  /*5bc0*/  @!P0 PRMT R69, R69, 0x7610, R120 ;  /* 0x0000761045458816 */ /* 0x000fe40000000078 */
[----:B------:R-:W-:Y:S01]  /*5bd0*/  ISETP.NE.AND P0, PT, R55, RZ, PT ;  /* 0x000000ff3700720c */ /* 0x000fe20003f05270 */
[----:B------:R0:W-:Y:S01]  /*5be0*/  STL [R1+0x98], R68 ;  /* 0x0000984401007387 */ /* 0x0001e20000100800 */
[----:B------:R-:W-:-:S02]  /*5bf0*/  @!P6 PRMT R48, R48, 0x7610, R86 ;  /* 0x000076103030e816 */ /* 0x000fc40000000056 */
[----:B------:R-:W-:Y:S01]  /*5c00*/  @!P5 PRMT R67, R67, 0x7610, R122 ;  /* 0x000076104343d816 */ /* 0x000fe2000000007a */
[----:B------:R1:W-:Y:S01]  /*5c10*/  STL [R1+0xb0], R54 ;  /* 0x0000b03601007387 */ /* 0x0003e20000100800 */
[----:B------:R-:W-:Y:S02]  /*5c20*/  PRMT R55, RZ, 0x5410, RZ ;  /* 0x00005410ff377816 */ /* 0x000fe400000000ff */
[C---:B------:R-:W-:Y:S02]  /*5c30*/  LOP3.LUT P6, RZ, R9.reuse, 0x40, RZ, 0xc0, !PT ;  /* 0x0000004009ff7812 */ /* 0x040fe400078cc0ff */
[C---:B------:R-:W-:Y:S02]  /*5c40*/  LOP3.LUT P5, RZ, R9.reuse, 0x8, RZ, 0xc0, !PT ;  /* 0x0000000809ff7812 */ /* 0x040fe400078ac0ff */
[----:B0-----:R-:W-:Y:S02]  /*5c50*/  PRMT R68, RZ, 0x5410, RZ ;  /* 0x00005410ff447816 */ /* 0x001fe400000000ff */
[----:B------:R-:W-:-:S02]  /*5c60*/  LOP3.LUT P3, RZ, R9, 0x800, RZ, 0xc0, !PT ;  /* 0x0000080009ff7812 */ /* 0x000fc4000786c0ff */
[----:B-1----:R-:W-:Y:S02]  /*5c70*/  PRMT R54, RZ, 0x5410, RZ ;  /* 0x00005410ff367816 */ /* 0x002fe400000000ff */
[----:B------:R-:W-:Y:S02]  /*5c80*/  @!P2 PRMT R55, R11, 0x7610, R55 ;  /* 0x000076100b37a816 */ /* 0x000fe40000000037 */
[----:B------:R-:W-:Y:S02]  /*5c90*/  @!P1 PRMT R54, R88, 0x7610, R54 ;  /* 0x0000761058369816 */ /* 0x000fe40000000036 */
[----:B------:R-:W-:Y:S01]  /*5ca0*/  @!P4 PRMT R68, R124, 0x7610, R68 ;  /* 0x000076107c44c816 */ /* 0x000fe20000000044 */
[----:B------:R0:W-:Y:S01]  /*5cb0*/  STL [R1+0x48], R70 ;  /* 0x0000484601007387 */ /* 0x0001e20000100800 */
[----:B------:R-:W-:Y:S02]  /*5cc0*/  @!P2 PRMT R55, R55, 0x7610, R11 ;  /* 0x000076103737a816 */ /* 0x000fe4000000000b */
[----:B------:R-:W-:Y:S01]  /*5cd0*/  ISETP.NE.AND P2, PT, R53, RZ, PT ;  /* 0x000000ff3500720c */ /* 0x000fe20003f45270 */
[----:B------:R1:W-:Y:S01]  /*5ce0*/  STL [R1+0xa4], R66 ;  /* 0x0000a44201007387 */ /* 0x0003e20000100800 */
[----:B------:R-:W-:-:S02]  /*5cf0*/  @!P1 PRMT R54, R54, 0x7610, R88 ;  /* 0x0000761036369816 */ /* 0x000fc40000000058 */
[----:B------:R-:W-:Y:S02]  /*5d00*/  @!P4 PRMT R68, R68, 0x7610, R124 ;  /* 0x000076104444c816 */ /* 0x000fe4000000007c */
[----:B------:R-:W-:Y:S02]  /*5d10*/  PRMT R53, RZ, 0x5410, RZ ;  /* 0x00005410ff357816 */ /* 0x000fe400000000ff */
[----:B0-----:R-:W-:Y:S02]  /*5d20*/  PRMT R70, RZ, 0x5410, RZ ;  /* 0x00005410ff467816 */ /* 0x001fe400000000ff */
[C---:B------:R-:W-:Y:S02]  /*5d30*/  LOP3.LUT P1, RZ, R9.reuse, 0x20, RZ, 0xc0, !PT ;  /* 0x0000002009ff7812 */ /* 0x040fe4000782c0ff */
[----:B------:R-:W-:Y:S02]  /*5d40*/  LOP3.LUT P4, RZ, R9, 0x4, RZ, 0xc0, !PT ;  /* 0x0000000409ff7812 */ /* 0x000fe4000788c0ff */
[----:B-1----:R-:W-:-:S02]  /*5d50*/  PRMT R66, RZ, 0x5410, RZ ;  /* 0x00005410ff427816 */ /* 0x002fc400000000ff */
[----:B------:R-:W-:Y:S02]  /*5d60*/  @!P6 PRMT R53, R53, 0x5410, R118 ;  /* 0x000054103535e816 */ /* 0x000fe40000000076 */
[----:B------:R-:W-:Y:S02]  /*5d70*/  @!P5 PRMT R70, R7, 0x7610, R70 ;  /* 0x000076100746d816 */ /* 0x000fe40000000046 */
[----:B------:R-:W-:Y:S02]  /*5d80*/  @!P3 PRMT R66, R66, 0x5410, R90 ;  /* 0x000054104242b816 */ /* 0x000fe4000000005a */
[----:B------:R-:W-:Y:S02]  /*5d90*/  @!P6 PRMT R53, R118, 0x7632, R53 ;  /* 0x000076327635e816 */ /* 0x000fe40000000035 */
[----:B------:R-:W-:Y:S02]  /*5da0*/  @!P5 PRMT R70, R70, 0x7610, R7 ;  /* 0x000076104646d816 */ /* 0x000fe40000000007 */
[----:B------:R-:W-:-:S02]  /*5db0*/  ISETP.NE.AND P6, PT, R51, RZ, PT ;  /* 0x000000ff3300720c */ /* 0x000fc40003fc5270 */
[----:B------:R-:W-:Y:S02]  /*5dc0*/  ISETP.NE.AND P5, PT, R43, RZ, PT ;  /* 0x000000ff2b00720c */ /* 0x000fe40003fa5270 */
[----:B------:R-:W-:Y:S02]  /*5dd0*/  @!P3 PRMT R66, R90, 0x7632, R66 ;  /* 0x000076325a42b816 */ /* 0x000fe40000000042 */
[----:B------:R-:W-:Y:S02]  /*5de0*/  PRMT R51, RZ, 0x5410, RZ ;  /* 0x00005410ff337816 */ /* 0x000fe400000000ff */
[----:B------:R-:W-:Y:S02]  /*5df0*/  PRMT R43, RZ, 0x5410, RZ ;  /* 0x00005410ff2b7816 */ /* 0x000fe400000000ff */
[----:B------:R-:W-:Y:S02]  /*5e00*/  LOP3.LUT P3, RZ, R9, 0x10, RZ, 0xc0, !PT ;  /* 0x0000001009ff7812 */ /* 0x000fe4000786c0ff */
[----:B------:R-:W-:-:S02]  /*5e10*/  @!P1 PRMT R51, R13, 0x7610, R51 ;  /* 0x000076100d339816 */ /* 0x000fc40000000033 */
[----:B------:R-:W-:Y:S02]  /*5e20*/  @!P4 PRMT R43, R108, 0x7610, R43 ;  /* 0x000076106c2bc816 */ /* 0x000fe4000000002b */
[----:B------:R-:W-:Y:S02]  /*5e30*/  @!P1 PRMT R51, R51, 0x7610, R13 ;  /* 0x0000761033339816 */ /* 0x000fe4000000000d */
[----:B------:R-:W-:Y:S02]  /*5e40*/  @!P4 PRMT R43, R43, 0x7610, R108 ;  /* 0x000076102b2bc816 */ /* 0x000fe4000000006c */
[----:B------:R-:W-:Y:S02]  /*5e50*/  ISETP.NE.AND P1, PT, R49, RZ, PT ;  /* 0x000000ff3100720c */ /* 0x000fe40003f25270 */
[----:B------:R-:W-:Y:S02]  /*5e60*/  ISETP.NE.AND P4, PT, R39, RZ, PT ;  /* 0x000000ff2700720c */ /* 0x000fe40003f85270 */
[----:B------:R-:W-:Y:S01]  /*5e70*/  PRMT R49, RZ, 0x5410, RZ ;  /* 0x00005410ff317816 */ /* 0x000fe200000000ff */
[----:B------:R0:W-:Y:S03]  /*5e80*/  STL [R1+0xdc], R13 ;  /* 0x0000dc0d01007387 */ /* 0x0001e60000100800 */
[----:B------:R-:W-:-:S04]  /*5e90*/  @!P3 PRMT R49, R114, 0x7610, R49 ;  /* 0x000076107231b816 */ /* 0x000fc80000000031 */
[----:B------:R-:W-:Y:S02]  /*5ea0*/  @!P3 PRMT R49, R49, 0x7610, R114 ;  /* 0x000076103131b816 */ /* 0x000fe40000000072 */
[----:B------:R-:W-:Y:S02]  /*5eb0*/  ISETP.NE.AND P3, PT, R47, RZ, PT ;  /* 0x000000ff2f00720c */ /* 0x000fe40003f65270 */
[----:B0-----:R-:W-:-:S04]  /*5ec0*/  PRMT R13, RZ, 0x5410, RZ ;  /* 0x00005410ff0d7816 */ /* 0x001fc800000000ff */
[----:B---3--:R-:W-:-:S04]  /*5ed0*/  @!P4 PRMT R13, R13, 0x5410, R15 ;  /* 0x000054100d0dc816 */ /* 0x008fc8000000000f */
[----:B------:R-:W-:Y:S02]  /*5ee0*/  @!P4 PRMT R13, R15, 0x7632, R13 ;  /* 0x000076320f0dc816 */ /* 0x000fe4000000000d */
[----:B------:R-:W-:Y:S02]  /*5ef0*/  ISETP.NE.AND P4, PT, R35, RZ, PT ;  /* 0x000000ff2300720c */ /* 0x000fe40003f85270 */
[----:B------:R-:W-:-:S04]  /*5f00*/  PRMT R35, RZ, 0x5410, RZ ;  /* 0x00005410ff237816 */ /* 0x000fc800000000ff */
[----:B------:R-:W-:Y:S01]  /*5f10*/  @!P3 PRMT R35, R17, 0x7610, R35 ;  /* 0x000076101123b816 */ /* 0x000fe20000000023 */
[----:B------:R0:W-:Y:S03]  /*5f20*/  STL [R1+0x64], R2 ;  /* 0x0000640201007387 */ /* 0x0001e60000100800 */
[----:B------:R-:W-:Y:S02]  /*5f30*/  @!P3 PRMT R35, R35, 0x7610, R17 ;  /* 0x000076102323b816 */ /* 0x000fe40000000011 */
[----:B------:R-:W-:Y:S01]  /*5f40*/  ISETP.NE.AND P3, PT, R27, RZ, PT ;  /* 0x000000ff1b00720c */ /* 0x000fe20003f65270 */
[----:B------:R1:W-:Y:S01]  /*5f50*/  STL [R1+0x70], R0 ;  /* 0x0000700001007387 */ /* 0x0003e20000100800 */
[----:B0-----:R-:W-:Y:S02]  /*5f60*/  IMAD.MOV.U32 R2, RZ, RZ, RZ ;  /* 0x000000ffff027224 */ /* 0x001fe400078e00ff */
[----:B-1----:R-:W-:-:S04]  /*5f70*/  HFMA2 R0, -RZ, RZ, 0, 0 ;  /* 0x00000000ff007431 */ /* 0x002fc800000001ff */
[----:B------:R-:W2:Y:S05]  /*5f80*/  @!P4 LDG.E R2, desc[UR18][R104.64] ;  /* 0x000000126802c981 */ /* 0x000eaa000c1e1900 */
[----:B------:R-:W3:Y:S04]  /*5f90*/  @!P3 LDG.E R0, desc[UR18][R106.64] ;  /* 0x000000126a00b981 */ /* 0x000ee8000c1e1900 */
[----:B------:R0:W-:Y:S02]  /*5fa0*/  STL [R1+0x80], R4 ;  /* 0x0000800401007387 */ /* 0x0001e40000100800 */
[----:B0-----:R-:W-:-:S06]  /*5fb0*/  MOV R4, RZ ;  /* 0x000000ff00047202 */ /* 0x001fcc0000000f00 */
[----:B------:R-:W4:Y:S04]  /*5fc0*/  @!P5 LDG.E R4, desc[UR18][R100.64] ;  /* 0x000000126404d981 */ /* 0x000f28000c1e1900 */
[----:B------:R0:W-:Y:S02]  /*5fd0*/  STL [R1+0x50], R10 ;  /* 0x0000500a01007387 */ /* 0x0001e40000100800 */
[----:B0-----:R-:W-:-:S06]  /*5fe0*/  IMAD.MOV.U32 R10, RZ, RZ, RZ ;  /* 0x000000ffff0a7224 */ /* 0x001fcc00078e00ff */
[----:B------:R-:W5:Y:S01]  /*5ff0*/  @!P6 LDG.E R10, desc[UR18][R98.64] ;  /* 0x00000012620ae981 */ /* 0x000f62000c1e1900 */
[----:B------:R-:W-:-:S03]  /*6000*/  PRMT R27, RZ, 0x5410, RZ ;  /* 0x00005410ff1b7816 */ /* 0x000fc600000000ff */
[----:B------:R0:W-:Y:S01]  /*6010*/  STL [R1+0x8c], R8 ;  /* 0x00008c0801007387 */ /* 0x0001e20000100800 */
[----:B------:R-:W-:-:S04]  /*6020*/  @!P1 PRMT R27, R102, 0x7610, R27 ;  /* 0x00007610661b9816 */ /* 0x000fc8000000001b */
[----:B------:R-:W-:Y:S02]  /*6030*/  @!P1 PRMT R27, R27, 0x7610, R102 ;  /* 0x000076101b1b9816 */ /* 0x000fe40000000066 */
[----:B0-----:R-:W-:-:S04]  /*6040*/  IADD3 R8, PT, PT, R3, 0x1f8, RZ ;  /* 0x000001f803087810 */ /* 0x001fc80007ffe0ff */
[----:B------:R-:W-:Y:S02]  /*6050*/  ISETP.GE.U32.AND P1, PT, R8, UR16, PT ;  /* 0x0000001008007c0c */ /* 0x000fe4000bf26070 */
[----:B------:R-:W-:-:S04]  /*6060*/  SHF.R.S32.HI R9, RZ, 0x1f, R8 ;  /* 0x0000001fff097819 */ /* 0x000fc80000011408 */
[----:B------:R-:W-:Y:S01]  /*6070*/  ISETP.GE.AND.EX P1, PT, R9, UR5, PT, P1 ;  /* 0x0000000509007c0c */ /* 0x000fe2000bf26310 */
[----:B------:R-:W-:Y:S04]  /*6080*/  STL [R1+0x7c], R6 ;  /* 0x00007c0601007387 */ /* 0x000fe80000100800 */
[----:B------:R0:W-:Y:S08]  /*6090*/  STL [R1+0xe4], R7 ;  /* 0x0000e40701007387 */ /* 0x0001f00000100800 */
[----:B0-----:R-:W0:Y:S01]  /*60a0*/  @!P1 LDC.64 R6, c[0x0][0x3e0] ;  /* 0x0000f800ff069b82 */ /* 0x001e220000000a00 */
[----:B------:R-:W-:Y:S01]  /*60b0*/  STL [R1+0xd4], R11 ;  /* 0x0000d40b01007387 */ /* 0x000fe20000100800 */
[----:B------:R-:W-:-:S03]  /*60c0*/  @!P1 MOV R47, R95 ;  /* 0x0000005f002f9202 */ /* 0x000fc60000000f00 */
[----:B------:R1:W-:Y:S02]  /*60d0*/  STL [R1+0xb4], R46 ;  /* 0x0000b42e01007387 */ /* 0x0003e40000100800 */
[----:B-1----:R-:W-:Y:S02]  /*60e0*/  @!P1 IMAD.MOV.U32 R46, RZ, RZ, R92 ;  /* 0x000000ffff2e9224 */ /* 0x002fe400078e005c */
[----:B0-----:R-:W-:-:S04]  /*60f0*/  @!P1 IMAD R11, R9, R6, RZ ;  /* 0x00000006090b9224 */ /* 0x001fc800078e02ff */
[C---:B------:R-:W-:Y:S02]  /*6100*/  @!P1 IMAD R11, R8.reuse, R7, R11 ;  /* 0x00000007080b9224 */ /* 0x040fe400078e020b */
[----:B------:R-:W-:Y:S02]  /*6110*/  @!P1 IMAD.WIDE.U32 R8, R8, R6, R46 ;  /* 0x0000000608089225 */ /* 0x000fe400078e002e */
[----:B------:R-:W0:Y:S01]  /*6120*/  @!P1 LDC.64 R6, c[0x0][0x390] ;  /* 0x0000e400ff069b82 */ /* 0x000e220000000a00 */
[----:B------:R1:W-:Y:S04]  /*6130*/  STL [R1+0xec], R15 ;  /* 0x0000ec0f01007387 */ /* 0x0003e80000100800 */
[----:B------:R1:W-:Y:S02]  /*6140*/  STL [R1+0x68], R72 ;  /* 0x0000684801007387 */ /* 0x0003e40000100800 */
[----:B-1----:R-:W-:-:S02]  /*6150*/  PRMT R15, RZ, 0x5410, RZ ;  /* 0x00005410ff0f7816 */ /* 0x002fc400000000ff */
[----:B------:R1:W-:Y:S01]  /*6160*/  STL [R1+0xf0], R17 ;  /* 0x0000f01101007387 */ /* 0x0003e20000100800 */
[----:B------:R-:W-:Y:S02]  /*6170*/  PRMT R72, RZ, 0x5410, RZ ;  /* 0x00005410ff487816 */ /* 0x000fe400000000ff */
[----:B------:R-:W-:Y:S01]  /*6180*/  @!P2 PRMT R15, R96, 0x7610, R15 ;  /* 0x00007610600fa816 */ /* 0x000fe2000000000f */
[----:B------:R-:W-:Y:S01]  /*6190*/  @!P1 IMAD.IADD R11, R9, 0x1, R11 ;  /* 0x00000001090b9824 */ /* 0x000fe200078e020b */
[----:B-1----:R-:W-:Y:S01]  /*61a0*/  PRMT R17, RZ, 0x5410, RZ ;  /* 0x00005410ff117816 */ /* 0x002fe200000000ff */
[----:B------:R-:W-:Y:S01]  /*61b0*/  HADD2.F32 R9, -RZ, R75.H0_H0 ;  /* 0x2000004bff097230 */ /* 0x000fe20000004100 */
[----:B------:R-:W-:Y:S02]  /*61c0*/  @!P2 PRMT R15, R15, 0x7610, R96 ;  /* 0x000076100f0fa816 */ /* 0x000fe40000000060 */
[----:B0-----:R-:W-:Y:S02]  /*61d0*/  @!P1 LEA R6, P2, R8, R6, 0x1 ;  /* 0x0000000608069211 */ /* 0x001fe400078408ff */
[----:B------:R-:W-:-:S02]  /*61e0*/  FMUL.FTZ R39, R9, R9 ;  /* 0x0000000909277220 */ /* 0x000fc40000410000 */
[----:B------:R-:W-:Y:S01]  /*61f0*/  @!P1 LEA.HI.X R7, R8, R7, R11, 0x1, P2 ;  /* 0x0000000708079211 */ /* 0x000fe200010f0c0b */
[----:B------:R-:W-:Y:S01]  /*6200*/  HADD2.F32 R11, -RZ, R77.H0_H0 ;  /* 0x2000004dff0b7230 */ /* 0x000fe20000004100 */
[----:B------:R-:W-:Y:S02]  /*6210*/  PRMT R73, RZ, 0x5410, RZ ;  /* 0x00005410ff497816 */ /* 0x000fe400000000ff */
[----:B------:R-:W-:Y:S02]  /*6220*/  PRMT R71, RZ, 0x5410, RZ ;  /* 0x00005410ff477816 */ /* 0x000fe400000000ff */
[----:B--2---:R-:W-:Y:S01]  /*6230*/  @!P4 PRMT R72, R2, 0x7610, R72 ;  /* 0x000076100248c816 */ /* 0x004fe20000000048 */
[----:B------:R0:W-:Y:S03]  /*6240*/  STL [R1+0x100], R2 ;  /* 0x0001000201007387 */ /* 0x0001e60000100800 */
[----:B------:R-:W-:-:S02]  /*6250*/  @!P4 PRMT R72, R72, 0x7610, R2 ;  /* 0x000076104848c816 */ /* 0x000fc40000000002 */
[----:B---3--:R-:W-:Y:S01]  /*6260*/  @!P3 PRMT R17, R0, 0x7610, R17 ;  /* 0x000076100011b816 */ /* 0x008fe20000000011 */
[----:B0-----:R-:W-:Y:S01]  /*6270*/  HADD2.F32 R2, -RZ, R75.H1_H1 ;  /* 0x3000004bff027230 */ /* 0x001fe20000004100 */
[----:B------:R0:W-:Y:S02]  /*6280*/  STL [R1+0xfc], R0 ;  /* 0x0000fc0001007387 */ /* 0x0001e40000100800 */
[----:B------:R-:W-:Y:S02]  /*6290*/  @!P3 PRMT R17, R17, 0x7610, R0 ;  /* 0x000076101111b816 */ /* 0x000fe40000000000 */
[C---:B------:R-:W-:Y:S01]  /*62a0*/  FADD.FTZ R9, R2.reuse, R9 ;  /* 0x0000000902097221 */ /* 0x040fe20000010000 */
[----:B------:R-:W-:Y:S01]  /*62b0*/  FFMA.FTZ R39, R2, R2, R39 ;  /* 0x0000000202277223 */ /* 0x000fe20000010027 */
[----:B0-----:R-:W-:Y:S02]  /*62c0*/  HADD2.F32 R0, -RZ, R77.H1_H1 ;  /* 0x3000004dff007230 */ /* 0x001fe40000004100 */
[----:B------:R-:W-:-:S03]  /*62d0*/  FADD.FTZ R9, RZ, R9 ;  /* 0x00000009ff097221 */ /* 0x000fc60000010000 */
[----:B------:R-:W-:Y:S01]  /*62e0*/  FADD.FTZ R2, R0, R11 ;  /* 0x0000000b00027221 */ /* 0x000fe20000010000 */
[----:B------:R-:W-:Y:S01]  /*62f0*/  FMUL.FTZ R11, R11, R11 ;  /* 0x0000000b0b0b7220 */ /* 0x000fe20000410000 */
[----:B----4-:R-:W-:Y:S02]  /*6300*/  @!P5 PRMT R73, R4, 0x7610, R73 ;  /* 0x000076100449d816 */ /* 0x010fe40000000049 */
[----:B------:R-:W-:Y:S01]  /*6310*/  FADD.FTZ R2, R9, R2 ;  /* 0x0000000209027221 */ /* 0x000fe20000010000 */
[----:B------:R-:W-:Y:S01]  /*6320*/  FFMA.FTZ R11, R0, R0, R11 ;  /* 0x00000000000b7223 */ /* 0x000fe2000001000b */
[--C-:B------:R-:W-:Y:S02]  /*6330*/  HADD2.F32 R9, -RZ, R79.reuse.H0_H0 ;  /* 0x2000004fff097230 */ /* 0x100fe40000004100 */
[----:B------:R-:W-:Y:S01]  /*6340*/  HADD2.F32 R0, -RZ, R79.H1_H1 ;  /* 0x3000004fff007230 */ /* 0x000fe20000004100 */
[----:B------:R-:W-:Y:S01]  /*6350*/  @!P5 PRMT R73, R73, 0x7610, R4 ;  /* 0x000076104949d816 */ /* 0x000fe20000000004 */
[----:B------:R0:W-:Y:S02]  /*6360*/  STL [R1+0x104], R4 ;  /* 0x0001040401007387 */ /* 0x0001e40000100800 */
[----:B0-----:R-:W-:Y:S01]  /*6370*/  FADD.FTZ R4, RZ, R39 ;  /* 0x00000027ff047221 */ /* 0x001fe20000010000 */
[----:B------:R-:W-:Y:S01]  /*6380*/  FMUL.FTZ R39, R9, R9 ;  /* 0x0000000909277220 */ /* 0x000fe20000410000 */
[----:B------:R-:W-:-:S04]  /*6390*/  FADD.FTZ R9, R0, R9 ;  /* 0x0000000900097221 */ /* 0x000fc80000010000 */
[----:B------:R-:W-:Y:S01]  /*63a0*/  FADD.FTZ R9, R2, R9 ;  /* 0x0000000902097221 */ /* 0x000fe20000010000 */
[--C-:B------:R-:W-:Y:S02]  /*63b0*/  HADD2.F32 R2, -RZ, R81.reuse.H0_H0 ;  /* 0x20000051ff027230 */ /* 0x100fe40000004100 */
[----:B------:R-:W-:Y:S01]  /*63c0*/  FFMA.FTZ R0, R0, R0, R39 ;  /* 0x0000000000007223 */ /* 0x000fe20000010027 */
[----:B------:R-:W-:Y:S02]  /*63d0*/  HADD2.F32 R39, -RZ, R81.H1_H1 ;  /* 0x30000051ff277230 */ /* 0x000fe40000004100 */
[----:B------:R-:W-:Y:S01]  /*63e0*/  FADD.FTZ R11, R4, R11 ;  /* 0x0000000b040b7221 */ /* 0x000fe20000010000 */
[----:B------:R-:W-:Y:S02]  /*63f0*/  FMUL.FTZ R4, R2, R2 ;  /* 0x0000000202047220 */ /* 0x000fe40000410000 */
[C---:B------:R-:W-:Y:S02]  /*6400*/  FADD.FTZ R2, R39.reuse, R2 ;  /* 0x0000000227027221 */ /* 0x040fe40000010000 */
[----:B------:R-:W-:Y:S01]  /*6410*/  FFMA.FTZ R39, R39, R39, R4 ;  /* 0x0000002727277223 */ /* 0x000fe20000010004 */
[----:B------:R-:W-:-:S02]  /*6420*/  HADD2.F32 R4, -RZ, R45.H0_H0 ;  /* 0x2000002dff047230 */ /* 0x000fc40000004100 */
[----:B------:R-:W-:Y:S01]  /*6430*/  FADD.FTZ R2, R9, R2 ;  /* 0x0000000209027221 */ /* 0x000fe20000010000 */
[----:B------:R-:W-:Y:S02]  /*6440*/  HADD2.F32 R9, -RZ, R41.H0_H0 ;  /* 0x20000029ff097230 */ /* 0x000fe40000004100 */
[----:B------:R-:W-:Y:S01]  /*6450*/  FADD.FTZ R0, R11, R0 ;  /* 0x000000000b007221 */ /* 0x000fe20000010000 */
[----:B------:R-:W-:Y:S02]  /*6460*/  FMUL.FTZ R8, R4, R4 ;  /* 0x0000000404087220 */ /* 0x000fe40000410000 */
[C---:B------:R-:W-:Y:S01]  /*6470*/  FADD.FTZ R11, R9.reuse, R4 ;  /* 0x00000004090b7221 */ /* 0x040fe20000010000 */
[----:B------:R-:W-:Y:S01]  /*6480*/  FADD.FTZ R0, R0, R39 ;  /* 0x0000002700007221 */ /* 0x000fe20000010000 */
[----:B------:R-:W-:Y:S01]  /*6490*/  FFMA.FTZ R9, R9, R9, R8 ;  /* 0x0000000909097223 */ /* 0x000fe20000010008 */
[--C-:B------:R-:W-:Y:S02]  /*64a0*/  HADD2.F32 R4, -RZ, R33.reuse.H1_H1 ;  /* 0x30000021ff047230 */ /* 0x100fe40000004100 */
[----:B------:R-:W-:-:S02]  /*64b0*/  HADD2.F32 R33, -RZ, R33.H0_H0 ;  /* 0x20000021ff217230 */ /* 0x000fc40000004100 */
[----:B------:R-:W-:Y:S01]  /*64c0*/  FADD.FTZ R9, R0, R9 ;  /* 0x0000000900097221 */ /* 0x000fe20000010000 */
[----:B------:R-:W-:Y:S01]  /*64d0*/  FMUL.FTZ R0, R4, R4 ;  /* 0x0000000404007220 */ /* 0x000fe20000410000 */
[----:B------:R-:W-:Y:S01]  /*64e0*/  FADD.FTZ R2, R2, R11 ;  /* 0x0000000b02027221 */ /* 0x000fe20000010000 */
[C---:B------:R-:W-:Y:S01]  /*64f0*/  FADD.FTZ R11, R33.reuse, R4 ;  /* 0x00000004210b7221 */ /* 0x040fe20000010000 */
[--C-:B------:R-:W-:Y:S02]  /*6500*/  HADD2.F32 R4, -RZ, R12.reuse.H1_H1 ;  /* 0x3000000cff047230 */ /* 0x100fe40000004100 */
[----:B------:R-:W-:Y:S01]  /*6510*/  FFMA.FTZ R0, R33, R33, R0 ;  /* 0x0000002121007223 */ /* 0x000fe20000010000 */
[----:B------:R-:W-:Y:S02]  /*6520*/  HADD2.F32 R33, -RZ, R12.H0_H0 ;  /* 0x2000000cff217230 */ /* 0x000fe40000004100 */
[----:B------:R-:W-:Y:S01]  /*6530*/  FADD.FTZ R2, R2, R11 ;  /* 0x0000000b02027221 */ /* 0x000fe20000010000 */
[----:B------:R-:W-:Y:S01]  /*6540*/  FADD.FTZ R0, R9, R0 ;  /* 0x0000000009007221 */ /* 0x000fe20000010000 */
[----:B------:R-:W-:Y:S01]  /*6550*/  FMUL.FTZ R8, R4, R4 ;  /* 0x0000000404087220 */ /* 0x000fe20000410000 */
[----:B------:R-:W-:Y:S01]  /*6560*/  FADD.FTZ R9, R33, R4 ;  /* 0x0000000421097221 */ /* 0x000fe20000010000 */
[----:B------:R-:W-:-:S02]  /*6570*/  HADD2.F32 R4, -RZ, R14.H1_H1 ;  /* 0x3000000eff047230 */ /* 0x000fc40000004100 */
[----:B------:R-:W-:Y:S02]  /*6580*/  HADD2.F32 R11, -RZ, R14.H0_H0 ;  /* 0x2000000eff0b7230 */ /* 0x000fe40000004100 */
[----:B------:R-:W-:Y:S01]  /*6590*/  FFMA.FTZ R33, R33, R33, R8 ;  /* 0x0000002121217223 */ /* 0x000fe20000010008 */
[----:B------:R-:W-:Y:S01]  /*65a0*/  FADD.FTZ R2, R2, R9 ;  /* 0x0000000902027221 */ /* 0x000fe20000010000 */
[----:B------:R-:W-:Y:S01]  /*65b0*/  FMUL.FTZ R8, R4, R4 ;  /* 0x0000000404087220 */ /* 0x000fe20000410000 */
[C---:B------:R-:W-:Y:S01]  /*65c0*/  FADD.FTZ R9, R11.reuse, R4 ;  /* 0x000000040b097221 */ /* 0x040fe20000010000 */
[--C-:B------:R-:W-:Y:S02]  /*65d0*/  HADD2.F32 R4, -RZ, R19.reuse.H0_H0 ;  /* 0x20000013ff047230 */ /* 0x100fe40000004100 */
[----:B------:R-:W-:Y:S02]  /*65e0*/  HADD2.F32 R19, -RZ, R19.H1_H1 ;  /* 0x30000013ff137230 */ /* 0x000fe40000004100 */
[----:B------:R-:W-:Y:S01]  /*65f0*/  FFMA.FTZ R11, R11, R11, R8 ;  /* 0x0000000b0b0b7223 */ /* 0x000fe20000010008 */
[----:B------:R-:W-:Y:S01]  /*6600*/  FADD.FTZ R9, R2, R9 ;  /* 0x0000000902097221 */ /* 0x000fe20000010000 */
[----:B------:R-:W-:Y:S01]  /*6610*/  FMUL.FTZ R8, R4, R4 ;  /* 0x0000000404087220 */ /* 0x000fe20000410000 */
[----:B------:R-:W-:-:S02]  /*6620*/  HADD2.F32 R2, -RZ, R21.H1_H1 ;  /* 0x30000015ff027230 */ /* 0x000fc40000004100 */
[C---:B------:R-:W-:Y:S01]  /*6630*/  FADD.FTZ R4, R19.reuse, R4 ;  /* 0x0000000413047221 */ /* 0x040fe20000010000 */
[----:B------:R-:W-:Y:S01]  /*6640*/  HADD2.F32 R21, -RZ, R21.H0_H0 ;  /* 0x20000015ff157230 */ /* 0x000fe20000004100 */
[----:B-----5:R-:W-:Y:S01]  /*6650*/  @!P6 PRMT R71, R10, 0x7610, R71 ;  /* 0x000076100a47e816 */ /* 0x020fe20000000047 */
[----:B------:R-:W-:Y:S01]  /*6660*/  FFMA.FTZ R19, R19, R19, R8 ;  /* 0x0000001313137223 */ /* 0x000fe20000010008 */
[----:B------:R-:W-:Y:S01]  /*6670*/  FADD.FTZ R9, R9, R4 ;  /* 0x0000000409097221 */ /* 0x000fe20000010000 */
[----:B------:R-:W-:Y:S01]  /*6680*/  FMUL.FTZ R8, R2, R2 ;  /* 0x0000000202087220 */ /* 0x000fe20000410000 */
[--C-:B------:R-:W-:Y:S02]  /*6690*/  HADD2.F32 R4, -RZ, R23.reuse.H1_H1 ;  /* 0x30000017ff047230 */ /* 0x100fe40000004100 */
[----:B------:R-:W-:Y:S01]  /*66a0*/  FADD.FTZ R2, R21, R2 ;  /* 0x0000000215027221 */ /* 0x000fe20000010000 */
[----:B------:R-:W-:Y:S01]  /*66b0*/  HADD2.F32 R23, -RZ, R23.H0_H0 ;  /* 0x20000017ff177230 */ /* 0x000fe20000004100 */
[----:B------:R-:W-:Y:S01]  /*66c0*/  @!P6 PRMT R71, R71, 0x7610, R10 ;  /* 0x000076104747e816 */ /* 0x000fe2000000000a */
[----:B------:R0:W-:Y:S01]  /*66d0*/  STL [R1+0x108], R10 ;  /* 0x0001080a01007387 */ /* 0x0001e20000100800 */
[----:B------:R-:W-:Y:S01]  /*66e0*/  FADD.FTZ R2, R9, R2 ;  /* 0x0000000209027221 */ /* 0x000fe20000010000 */
[----:B------:R-:W-:Y:S01]  /*66f0*/  FFMA.FTZ R21, R21, R21, R8 ;  /* 0x0000001515157223 */ /* 0x000fe20000010008 */
[----:B------:R-:W-:Y:S01]  /*6700*/  FADD.FTZ R9, R23, R4 ;  /* 0x0000000417097221 */ /* 0x000fe20000010000 */
[----:B------:R-:W-:Y:S01]  /*6710*/  FADD.FTZ R0, R0, R33 ;  /* 0x0000002100007221 */ /* 0x000fe20000010000 */
[----:B------:R-:W-:Y:S01]  /*6720*/  FMUL.FTZ R8, R4, R4 ;  /* 0x0000000404087220 */ /* 0x000fe20000410000 */
[----:B0-----:R-:W-:-:S02]  /*6730*/  HADD2.F32 R10, -RZ, R25.H1_H1 ;  /* 0x30000019ff0a7230 */ /* 0x001fc40000004100 */
[----:B------:R-:W-:Y:S02]  /*6740*/  HADD2.F32 R25, -RZ, R25.H0_H0 ;  /* 0x20000019ff197230 */ /* 0x000fe40000004100 */
[----:B------:R-:W-:Y:S01]  /*6750*/  FADD.FTZ R2, R2, R9 ;  /* 0x0000000902027221 */ /* 0x000fe20000010000 */
[----:B------:R-:W-:Y:S01]  /*6760*/  FMUL.FTZ R4, R10, R10 ;  /* 0x0000000a0a047220 */ /* 0x000fe20000410000 */
[----:B------:R-:W-:Y:S01]  /*6770*/  FADD.FTZ R0, R0, R11 ;  /* 0x0000000b00007221 */ /* 0x000fe20000010000 */
[C---:B------:R-:W-:Y:S02]  /*6780*/  FADD.FTZ R9, R25.reuse, R10 ;  /* 0x0000000a19097221 */ /* 0x040fe40000010000 */
[----:B------:R-:W-:Y:S01]  /*6790*/  FFMA.FTZ R25, R25, R25, R4 ;  /* 0x0000001919197223 */ /* 0x000fe20000010004 */
[--C-:B------:R-:W-:Y:S02]  /*67a0*/  HADD2.F32 R4, -RZ, R29.reuse.H1_H1 ;  /* 0x3000001dff047230 */ /* 0x100fe40000004100 */
[----:B------:R-:W-:Y:S01]  /*67b0*/  FADD.FTZ R0, R0, R19 ;  /* 0x0000001300007221 */ /* 0x000fe20000010000 */
[----:B------:R-:W-:-:S02]  /*67c0*/  HADD2.F32 R29, -RZ, R29.H0_H0 ;  /* 0x2000001dff1d7230 */ /* 0x000fc40000004100 */
[----:B------:R-:W-:Y:S01]  /*67d0*/  FFMA.FTZ R23, R23, R23, R8 ;  /* 0x0000001717177223 */ /* 0x000fe20000010008 */
[----:B------:R-:W-:Y:S01]  /*67e0*/  FADD.FTZ R2, R2, R9 ;  /* 0x0000000902027221 */ /* 0x000fe20000010000 */
[----:B------:R-:W-:Y:S01]  /*67f0*/  FADD.FTZ R0, R0, R21 ;  /* 0x0000001500007221 */ /* 0x000fe20000010000 */
[----:B------:R-:W-:Y:S01]  /*6800*/  FMUL.FTZ R8, R4, R4 ;  /* 0x0000000404087220 */ /* 0x000fe20000410000 */
[C---:B------:R-:W-:Y:S01]  /*6810*/  FADD.FTZ R9, R29.reuse, R4 ;  /* 0x000000041d097221 */ /* 0x040fe20000010000 */
[--C-:B------:R-:W-:Y:S02]  /*6820*/  HADD2.F32 R4, -RZ, R31.reuse.H0_H0 ;  /* 0x2000001fff047230 */ /* 0x100fe40000004100 */
[----:B------:R-:W-:Y:S02]  /*6830*/  HADD2.F32 R31, -RZ, R31.H1_H1 ;  /* 0x3000001fff1f7230 */ /* 0x000fe40000004100 */
[----:B------:R-:W-:Y:S01]  /*6840*/  FADD.FTZ R0, R0, R23 ;  /* 0x0000001700007221 */ /* 0x000fe20000010000 */
[----:B------:R-:W-:Y:S01]  /*6850*/  FADD.FTZ R2, R2, R9 ;  /* 0x0000000902027221 */ /* 0x000fe20000010000 */
[----:B------:R-:W-:Y:S01]  /*6860*/  FFMA.FTZ R29, R29, R29, R8 ;  /* 0x0000001d1d1d7223 */ /* 0x000fe20000010008 */
[----:B------:R-:W-:-:S02]  /*6870*/  HADD2.F32 R11, -RZ, R32.H1_H1 ;  /* 0x30000020ff0b7230 */ /* 0x000fc40000004100 */
[C---:B------:R-:W-:Y:S01]  /*6880*/  FADD.FTZ R9, R31.reuse, R4 ;  /* 0x000000041f097221 */ /* 0x040fe20000010000 */
[----:B------:R-:W-:Y:S01]  /*6890*/  FADD.FTZ R0, R0, R25 ;  /* 0x0000001900007221 */ /* 0x000fe20000010000 */
[----:B------:R-:W-:Y:S01]  /*68a0*/  FMUL.FTZ R8, R4, R4 ;  /* 0x0000000404087220 */ /* 0x000fe20000410000 */
[----:B------:R-:W-:Y:S02]  /*68b0*/  HADD2.F32 R32, -RZ, R32.H0_H0 ;  /* 0x20000020ff207230 */ /* 0x000fe40000004100 */
[----:B------:R-:W-:Y:S01]  /*68c0*/  FADD.FTZ R2, R2, R9 ;  /* 0x0000000902027221 */ /* 0x000fe20000010000 */
[----:B------:R-:W-:Y:S01]  /*68d0*/  FADD.FTZ R0, R0, R29 ;  /* 0x0000001d00007221 */ /* 0x000fe20000010000 */
[----:B------:R-:W-:Y:S01]  /*68e0*/  FFMA.FTZ R31, R31, R31, R8 ;  /* 0x0000001f1f1f7223 */ /* 0x000fe20000010008 */
[----:B------:R-:W-:Y:S01]  /*68f0*/  FMUL.FTZ R9, R11, R11 ;  /* 0x0000000b0b097220 */ /* 0x000fe20000410000 */
[--C-:B------:R-:W-:Y:S02]  /*6900*/  HADD2.F32 R19, -RZ, R28.reuse.H1_H1 ;  /* 0x3000001cff137230 */ /* 0x100fe40000004100 */
[----:B------:R-:W-:Y:S01]  /*6910*/  FADD.FTZ R11, R32, R11 ;  /* 0x0000000b200b7221 */ /* 0x000fe20000010000 */
[----:B------:R-:W-:Y:S01]  /*6920*/  FADD.FTZ R0, R0, R31 ;  /* 0x0000001f00007221 */ /* 0x000fe20000010000 */
[----:B------:R-:W-:Y:S01]  /*6930*/  FFMA.FTZ R9, R32, R32, R9 ;  /* 0x0000002020097223 */ /* 0x000fe20000010009 */
[----:B------:R-:W-:-:S02]  /*6940*/  HADD2.F32 R28, -RZ, R28.H0_H0 ;  /* 0x2000001cff1c7230 */ /* 0x000fc40000004100 */
[----:B------:R-:W-:Y:S01]  /*6950*/  FADD.FTZ R2, R2, R11 ;  /* 0x0000000b02027221 */ /* 0x000fe20000010000 */
[----:B------:R-:W-:Y:S01]  /*6960*/  FADD.FTZ R0, R0, R9 ;  /* 0x0000000900007221 */ /* 0x000fe20000010000 */
[--C-:B------:R-:W-:Y:S02]  /*6970*/  HADD2.F32 R9, -RZ, R34.reuse.H1_H1 ;  /* 0x30000022ff097230 */ /* 0x100fe40000004100 */
[----:B------:R-:W-:Y:S01]  /*6980*/  FMUL.FTZ R11, R19, R19 ;  /* 0x00000013130b7220 */ /* 0x000fe20000410000 */
[----:B------:R-:W-:Y:S02]  /*6990*/  HADD2.F32 R34, -RZ, R34.H0_H0 ;  /* 0x20000022ff227230 */ /* 0x000fe40000004100 */
[C---:B------:R-:W-:Y:S01]  /*69a0*/  FADD.FTZ R19, R28.reuse, R19 ;  /* 0x000000131c137221 */ /* 0x040fe20000010000 */
[--C-:B------:R-:W-:Y:S02]  /*69b0*/  HADD2.F32 R4, -RZ, R37.reuse.H1_H1 ;  /* 0x30000025ff047230 */ /* 0x100fe40000004100 */
[----:B------:R-:W-:Y:S01]  /*69c0*/  FMUL.FTZ R21, R9, R9 ;  /* 0x0000000909157220 */ /* 0x000fe20000410000 */
[----:B------:R-:W-:Y:S01]  /*69d0*/  FFMA.FTZ R11, R28, R28, R11 ;  /* 0x0000001c1c0b7223 */ /* 0x000fe2000001000b */
[----:B------:R-:W-:Y:S01]  /*69e0*/  FADD.FTZ R2, R2, R19 ;  /* 0x0000001302027221 */ /* 0x000fe20000010000 */
[----:B------:R-:W-:Y:S01]  /*69f0*/  FADD.FTZ R9, R34, R9 ;  /* 0x0000000922097221 */ /* 0x000fe20000010000 */
[----:B------:R-:W-:-:S02]  /*6a00*/  HADD2.F32 R37, -RZ, R37.H0_H0 ;  /* 0x20000025ff257230 */ /* 0x000fc40000004100 */
[----:B------:R-:W-:Y:S01]  /*6a10*/  FADD.FTZ R0, R0, R11 ;  /* 0x0000000b00007221 */ /* 0x000fe20000010000 */
[--C-:B------:R-:W-:Y:S02]  /*6a20*/  HADD2.F32 R11, -RZ, R38.reuse.H1_H1 ;  /* 0x30000026ff0b7230 */ /* 0x100fe40000004100 */
[----:B------:R-:W-:Y:S01]  /*6a30*/  FADD.FTZ R2, R2, R9 ;  /* 0x0000000902027221 */ /* 0x000fe20000010000 */
[----:B------:R-:W-:Y:S02]  /*6a40*/  HADD2.F32 R38, -RZ, R38.H0_H0 ;  /* 0x20000026ff267230 */ /* 0x000fe40000004100 */
[----:B------:R-:W-:Y:S01]  /*6a50*/  FADD.FTZ R9, R37, R4 ;  /* 0x0000000425097221 */ /* 0x000fe20000010000 */
[----:B------:R-:W-:Y:S01]  /*6a60*/  FFMA.FTZ R21, R34, R34, R21 ;  /* 0x0000002222157223 */ /* 0x000fe20000010015 */
[----:B------:R-:W-:Y:S02]  /*6a70*/  FMUL.FTZ R8, R4, R4 ;  /* 0x0000000404087220 */ /* 0x000fe40000410000 */
[----:B------:R-:W-:Y:S01]  /*6a80*/  FADD.FTZ R2, R2, R9 ;  /* 0x0000000902027221 */ /* 0x000fe20000010000 */
[----:B------:R-:W-:Y:S01]  /*6a90*/  FMUL.FTZ R9, R11, R11 ;  /* 0x0000000b0b097220 */ /* 0x000fe20000410000 */
[----:B------:R-:W-:-:S02]  /*6aa0*/  HADD2.F32 R19, -RZ, R40.H1_H1 ;  /* 0x30000028ff137230 */ /* 0x000fc40000004100 */
[----:B------:R-:W-:Y:S01]  /*6ab0*/  FADD.FTZ R11, R38, R11 ;  /* 0x0000000b260b7221 */ /* 0x000fe20000010000 */
[----:B------:R-:W-:Y:S01]  /*6ac0*/  FADD.FTZ R0, R0, R21 ;  /* 0x0000001500007221 */ /* 0x000fe20000010000 */
[----:B------:R-:W-:Y:S01]  /*6ad0*/  FFMA.FTZ R37, R37, R37, R8 ;  /* 0x0000002525257223 */ /* 0x000fe20000010008 */
[----:B------:R-:W-:Y:S02]  /*6ae0*/  HADD2.F32 R40, -RZ, R40.H0_H0 ;  /* 0x20000028ff287230 */ /* 0x000fe40000004100 */
[----:B------:R-:W-:Y:S01]  /*6af0*/  FADD.FTZ R2, R2, R11 ;  /* 0x0000000b02027221 */ /* 0x000fe20000010000 */
[----:B------:R-:W-:Y:S02]  /*6b00*/  HADD2.F32 R4, -RZ, R42.H0_H0 ;  /* 0x2000002aff047230 */ /* 0x000fe40000004100 */
[----:B------:R-:W-:Y:S01]  /*6b10*/  FADD.FTZ R0, R0, R37 ;  /* 0x0000002500007221 */ /* 0x000fe20000010000 */
[----:B------:R-:W-:Y:S01]  /*6b20*/  FFMA.FTZ R9, R38, R38, R9 ;  /* 0x0000002626097223 */ /* 0x000fe20000010009 */
[----:B------:R-:W-:Y:S01]  /*6b30*/  FMUL.FTZ R11, R19, R19 ;  /* 0x00000013130b7220 */ /* 0x000fe20000410000 */
[----:B------:R-:W-:-:S02]  /*6b40*/  HADD2.F32 R41, -RZ, R41.H1_H1 ;  /* 0x30000029ff297230 */ /* 0x000fc40000004100 */
[----:B------:R-:W-:Y:S01]  /*6b50*/  FMUL.FTZ R8, R4, R4 ;  /* 0x0000000404087220 */ /* 0x000fe20000410000 */
[----:B------:R-:W-:Y:S01]  /*6b60*/  FADD.FTZ R0, R0, R9 ;  /* 0x0000000900007221 */ /* 0x000fe20000010000 */
[----:B------:R-:W-:Y:S01]  /*6b70*/  FFMA.FTZ R11, R40, R40, R11 ;  /* 0x00000028280b7223 */ /* 0x000fe2000001000b */
[C---:B------:R-:W-:Y:S01]  /*6b80*/  FADD.FTZ R9, R41.reuse, R4 ;  /* 0x0000000429097221 */ /* 0x040fe20000010000 */
[----:B------:R-:W-:Y:S02]  /*6b90*/  FFMA.FTZ R41, R41, R41, R8 ;  /* 0x0000002929297223 */ /* 0x000fe40000010008 */
[----:B------:R-:W-:-:S04]  /*6ba0*/  FADD.FTZ R0, R0, R11 ;  /* 0x0000000b00007221 */ /* 0x000fc80000010000 */
[----:B------:R-:W-:Y:S01]  /*6bb0*/  FADD.FTZ R41, R0, R41 ;  /* 0x0000002900297221 */ /* 0x000fe20000010000 */
[----:B------:R-:W-:-:S06]  /*6bc0*/  HFMA2 R0, -RZ, RZ, 0, 0 ;  /* 0x00000000ff007431 */ /* 0x000fcc00000001ff */
[----:B------:R0:W2:Y:S01]  /*6bd0*/  @!P1 LDG.E R0, desc[UR18][R6.64] ;  /* 0x0000001206009981 */ /* 0x0000a2000c1e1900 */
[----:B------:R-:W-:Y:S01]  /*6be0*/  FADD.FTZ R19, R40, R19 ;  /* 0x0000001328137221 */ /* 0x000fe20000010000 */
[--C-:B------:R-:W-:Y:S02]  /*6bf0*/  HADD2.F32 R11, -RZ, R36.reuse.H1_H1 ;  /* 0x30000024ff0b7230 */ /* 0x100fe40000004100 */
[----:B------:R-:W-:Y:S02]  /*6c00*/  HADD2.F32 R36, -RZ, R36.H0_H0 ;  /* 0x20000024ff247230 */ /* 0x000fe40000004100 */
[----:B------:R-:W-:Y:S01]  /*6c10*/  FADD.FTZ R2, R2, R19 ;  /* 0x0000001302027221 */ /* 0x000fe20000010000 */
[----:B------:R-:W-:-:S03]  /*6c20*/  FMUL.FTZ R19, R11, R11 ;  /* 0x0000000b0b137220 */ /* 0x000fc60000410000 */
[----:B------:R-:W-:Y:S01]  /*6c30*/  FADD.FTZ R2, R2, R9 ;  /* 0x0000000902027221 */ /* 0x000fe20000010000 */
[C---:B------:R-:W-:Y:S01]  /*6c40*/  FADD.FTZ R11, R36.reuse, R11 ;  /* 0x0000000b240b7221 */ /* 0x040fe20000010000 */
[--C-:B------:R-:W-:Y:S02]  /*6c50*/  HADD2.F32 R9, -RZ, R26.reuse.H1_H1 ;  /* 0x3000001aff097230 */ /* 0x100fe40000004100 */
[----:B------:R-:W-:Y:S02]  /*6c60*/  HADD2.F32 R26, -RZ, R26.H0_H0 ;  /* 0x2000001aff1a7230 */ /* 0x000fe40000004100 */
[----:B------:R-:W-:Y:S01]  /*6c70*/  FFMA.FTZ R36, R36, R36, R19 ;  /* 0x0000002424247223 */ /* 0x000fe20000010013 */
[----:B------:R-:W-:Y:S01]  /*6c80*/  FADD.FTZ R2, R2, R11 ;  /* 0x0000000b02027221 */ /* 0x000fe20000010000 */
[--C-:B------:R-:W-:Y:S02]  /*6c90*/  HADD2.F32 R19, -RZ, R30.reuse.H1_H1 ;  /* 0x3000001eff137230 */ /* 0x100fe40000004100 */
[----:B------:R-:W-:Y:S01]  /*6ca0*/  FMUL.FTZ R11, R9, R9 ;  /* 0x00000009090b7220 */ /* 0x000fe20000410000 */
[----:B------:R-:W-:-:S02]  /*6cb0*/  HADD2.F32 R30, -RZ, R30.H0_H0 ;  /* 0x2000001eff1e7230 */ /* 0x000fc40000004100 */
[----:B------:R-:W-:Y:S01]  /*6cc0*/  FADD.FTZ R9, R26, R9 ;  /* 0x000000091a097221 */ /* 0x000fe20000010000 */
[--C-:B0-----:R-:W-:Y:S02]  /*6cd0*/  HADD2.F32 R7, -RZ, R24.reuse.H1_H1 ;  /* 0x30000018ff077230 */ /* 0x101fe40000004100 */
[----:B------:R-:W-:Y:S01]  /*6ce0*/  FMUL.FTZ R21, R19, R19 ;  /* 0x0000001313157220 */ /* 0x000fe20000410000 */
[----:B------:R-:W-:Y:S02]  /*6cf0*/  HADD2.F32 R24, -RZ, R24.H0_H0 ;  /* 0x20000018ff187230 */ /* 0x000fe40000004100 */
[----:B------:R-:W-:Y:S01]  /*6d00*/  FADD.FTZ R2, R2, R9 ;  /* 0x0000000902027221 */ /* 0x000fe20000010000 */
[----:B------:R-:W-:Y:S01]  /*6d10*/  FADD.FTZ R19, R30, R19 ;  /* 0x000000131e137221 */ /* 0x000fe20000010000 */
[----:B------:R-:W-:Y:S01]  /*6d20*/  FADD.FTZ R36, R41, R36 ;  /* 0x0000002429247221 */ /* 0x000fe20000010000 */
[----:B------:R-:W-:Y:S01]  /*6d30*/  FFMA.FTZ R11, R26, R26, R11 ;  /* 0x0000001a1a0b7223 */ /* 0x000fe2000001000b */
[----:B------:R-:W-:Y:S01]  /*6d40*/  FMUL.FTZ R9, R7, R7 ;  /* 0x0000000707097220 */ /* 0x000fe20000410000 */
[----:B------:R-:W-:Y:S01]  /*6d50*/  FADD.FTZ R2, R2, R19 ;  /* 0x0000001302027221 */ /* 0x000fe20000010000 */
[----:B------:R-:W-:Y:S01]  /*6d60*/  FADD.FTZ R7, R24, R7 ;  /* 0x0000000718077221 */ /* 0x000fe20000010000 */
[----:B------:R-:W-:-:S02]  /*6d70*/  HADD2.F32 R19, -RZ, R42.H1_H1 ;  /* 0x3000002aff137230 */ /* 0x000fc40000004100 */
[----:B------:R-:W-:Y:S01]  /*6d80*/  FADD.FTZ R11, R36, R11 ;  /* 0x0000000b240b7221 */ /* 0x000fe20000010000 */
[----:B------:R-:W-:Y:S01]  /*6d90*/  FFMA.FTZ R30, R30, R30, R21 ;  /* 0x0000001e1e1e7223 */ /* 0x000fe20000010015 */
[--C-:B------:R-:W-:Y:S02]  /*6da0*/  HADD2.F32 R4, -RZ, R44.reuse.H0_H0 ;  /* 0x2000002cff047230 */ /* 0x100fe40000004100 */
[----:B------:R-:W-:Y:S01]  /*6db0*/  FADD.FTZ R2, R2, R7 ;  /* 0x0000000702027221 */ /* 0x000fe20000010000 */
[----:B------:R-:W-:Y:S02]  /*6dc0*/  HADD2.F32 R45, -RZ, R45.H1_H1 ;  /* 0x3000002dff2d7230 */ /* 0x000fe40000004100 */
[----:B------:R-:W-:Y:S01]  /*6dd0*/  FMUL.FTZ R7, R19, R19 ;  /* 0x0000001313077220 */ /* 0x000fe20000410000 */
[----:B------:R-:W-:Y:S01]  /*6de0*/  FADD.FTZ R11, R11, R30 ;  /* 0x0000001e0b0b7221 */ /* 0x000fe20000010000 */
[----:B------:R-:W-:Y:S01]  /*6df0*/  FFMA.FTZ R24, R24, R24, R9 ;  /* 0x0000001818187223 */ /* 0x000fe20000010009 */
[----:B------:R-:W-:Y:S01]  /*6e00*/  FADD.FTZ R19, R4, R19 ;  /* 0x0000001304137221 */ /* 0x000fe20000010000 */
[----:B------:R-:W-:-:S02]  /*6e10*/  HADD2.F32 R44, -RZ, R44.H1_H1 ;  /* 0x3000002cff2c7230 */ /* 0x000fc40000004100 */
[----:B------:R-:W-:Y:S01]  /*6e20*/  FFMA.FTZ R4, R4, R4, R7 ;  /* 0x0000000404047223 */ /* 0x000fe20000010007 */
[----:B------:R-:W-:Y:S01]  /*6e30*/  FADD.FTZ R11, R11, R24 ;  /* 0x000000180b0b7221 */ /* 0x000fe20000010000 */
[----:B------:R-:W-:Y:S01]  /*6e40*/  FMUL.FTZ R7, R45, R45 ;  /* 0x0000002d2d077220 */ /* 0x000fe20000410000 */
[--C-:B------:R-:W-:Y:S02]  /*6e50*/  HADD2.F32 R9, -RZ, R52.reuse.H1_H1 ;  /* 0x30000034ff097230 */ /* 0x100fe40000004100 */
[----:B------:R-:W-:Y:S01]  /*6e60*/  FADD.FTZ R4, R11, R4 ;  /* 0x000000040b047221 */ /* 0x000fe20000010000 */
[----:B------:R-:W-:Y:S01]  /*6e70*/  FFMA.FTZ R7, R44, R44, R7 ;  /* 0x0000002c2c077223 */ /* 0x000fe20000010007 */
[----:B------:R-:W-:Y:S02]  /*6e80*/  HADD2.F32 R52, -RZ, R52.H0_H0 ;  /* 0x20000034ff347230 */ /* 0x000fe40000004100 */
[----:B------:R-:W-:Y:S01]  /*6e90*/  FADD.FTZ R2, R2, R19 ;  /* 0x0000001302027221 */ /* 0x000fe20000010000 */
[----:B------:R-:W-:Y:S01]  /*6ea0*/  FADD.FTZ R45, R44, R45 ;  /* 0x0000002d2c2d7221 */ /* 0x000fe20000010000 */
[----:B------:R-:W-:Y:S01]  /*6eb0*/  FADD.FTZ R4, R4, R7 ;  /* 0x0000000704047221 */ /* 0x000fe20000010000 */
[----:B------:R-:W-:Y:S01]  /*6ec0*/  FMUL.FTZ R11, R9, R9 ;  /* 0x00000009090b7220 */ /* 0x000fe20000410000 */
[----:B------:R-:W-:-:S02]  /*6ed0*/  HADD2.F32 R7, -RZ, R56.H1_H1 ;  /* 0x30000038ff077230 */ /* 0x000fc40000004100 */
[----:B------:R-:W-:Y:S01]  /*6ee0*/  FADD.FTZ R2, R2, R45 ;  /* 0x0000002d02027221 */ /* 0x000fe20000010000 */
[----:B------:R-:W-:Y:S01]  /*6ef0*/  FADD.FTZ R9, R52, R9 ;  /* 0x0000000934097221 */ /* 0x000fe20000010000 */
[----:B------:R-:W-:Y:S02]  /*6f00*/  HADD2.F32 R56, -RZ, R56.H0_H0 ;  /* 0x20000038ff387230 */ /* 0x000fe40000004100 */
[----:B------:R-:W-:Y:S01]  /*6f10*/  FMUL.FTZ R19, R7, R7 ;  /* 0x0000000707137220 */ /* 0x000fe20000410000 */
[----:B------:R-:W-:Y:S01]  /*6f20*/  FADD.FTZ R2, R2, R9 ;  /* 0x0000000902027221 */ /* 0x000fe20000010000 */
[--C-:B------:R-:W-:Y:S02]  /*6f30*/  HADD2.F32 R9, -RZ, R50.reuse.H1_H1 ;  /* 0x30000032ff097230 */ /* 0x100fe40000004100 */
[----:B------:R-:W-:Y:S01]  /*6f40*/  FADD.FTZ R7, R56, R7 ;  /* 0x0000000738077221 */ /* 0x000fe20000010000 */
[----:B------:R-:W-:Y:S01]  /*6f50*/  FFMA.FTZ R11, R52, R52, R11 ;  /* 0x00000034340b7223 */ /* 0x000fe2000001000b */
[----:B------:R-:W-:-:S02]  /*6f60*/  HADD2.F32 R50, -RZ, R50.H0_H0 ;  /* 0x20000032ff327230 */ /* 0x000fc40000004100 */
[----:B------:R-:W-:Y:S01]  /*6f70*/  FADD.FTZ R2, R2, R7 ;  /* 0x0000000702027221 */ /* 0x000fe20000010000 */
[----:B------:R-:W-:Y:S01]  /*6f80*/  FADD.FTZ R4, R4, R11 ;  /* 0x0000000b04047221 */ /* 0x000fe20000010000 */
[----:B------:R-:W-:Y:S01]  /*6f90*/  FMUL.FTZ R7, R9, R9 ;  /* 0x0000000909077220 */ /* 0x000fe20000410000 */
[----:B------:R-:W-:Y:S01]  /*6fa0*/  FADD.FTZ R9, R50, R9 ;  /* 0x0000000932097221 */ /* 0x000fe20000010000 */
[--C-:B------:R-:W-:Y:S02]  /*6fb0*/  HADD2.F32 R11, -RZ, R16.reuse.H0_H0 ;  /* 0x20000010ff0b7230 */ /* 0x100fe40000004100 */
[----:B------:R-:W-:Y:S01]  /*6fc0*/  FFMA.FTZ R19, R56, R56, R19 ;  /* 0x0000003838137223 */ /* 0x000fe20000010013 */
[----:B------:R-:W-:Y:S02]  /*6fd0*/  HADD2.F32 R16, -RZ, R16.H1_H1 ;  /* 0x30000010ff107230 */ /* 0x000fe40000004100 */
[----:B------:R-:W-:Y:S01]  /*6fe0*/  FADD.FTZ R2, R2, R9 ;  /* 0x0000000902027221 */ /* 0x000fe20000010000 */
[----:B------:R-:W-:Y:S01]  /*6ff0*/  FFMA.FTZ R7, R50, R50, R7 ;  /* 0x0000003232077223 */ /* 0x000fe20000010007 */
[----:B------:R-:W-:Y:S01]  /*7000*/  FADD.FTZ R4, R4, R19 ;  /* 0x0000001304047221 */ /* 0x000fe20000010000 */
[----:B------:R-:W-:Y:S01]  /*7010*/  FMUL.FTZ R9, R11, R11 ;  /* 0x0000000b0b097220 */ /* 0x000fe20000410000 */
[----:B------:R-:W-:-:S02]  /*7020*/  HADD2.F32 R6, -RZ, R57.H1_H1 ;  /* 0x30000039ff067230 */ /* 0x000fc40000004100 */
[----:B------:R-:W-:Y:S01]  /*7030*/  FADD.FTZ R11, R16, R11 ;  /* 0x0000000b100b7221 */ /* 0x000fe20000010000 */
[----:B------:R-:W-:Y:S02]  /*7040*/  HADD2.F32 R57, -RZ, R57.H0_H0 ;  /* 0x20000039ff397230 */ /* 0x000fe40000004100 */
[----:B------:R-:W-:Y:S01]  /*7050*/  FADD.FTZ R4, R4, R7 ;  /* 0x0000000704047221 */ /* 0x000fe20000010000 */
[----:B------:R-:W-:Y:S01]  /*7060*/  FFMA.FTZ R9, R16, R16, R9 ;  /* 0x0000001010097223 */ /* 0x000fe20000010009 */
[--C-:B------:R-:W-:Y:S02]  /*7070*/  HADD2.F32 R10, -RZ, R59.reuse.H1_H1 ;  /* 0x3000003bff0a7230 */ /* 0x100fe40000004100 */
[----:B------:R-:W-:Y:S01]  /*7080*/  FMUL.FTZ R8, R6, R6 ;  /* 0x0000000606087220 */ /* 0x000fe20000410000 */
[----:B------:R-:W-:Y:S01]  /*7090*/  FADD.FTZ R2, R2, R11 ;  /* 0x0000000b02027221 */ /* 0x000fe20000010000 */
[----:B------:R-:W-:Y:S01]  /*70a0*/  FADD.FTZ R7, R57, R6 ;  /* 0x0000000639077221 */ /* 0x000fe20000010000 */
[----:B------:R-:W-:-:S02]  /*70b0*/  HADD2.F32 R59, -RZ, R59.H0_H0 ;  /* 0x2000003bff3b7230 */ /* 0x000fc40000004100 */
[----:B------:R-:W-:Y:S01]  /*70c0*/  FADD.FTZ R4, R4, R9 ;  /* 0x0000000904047221 */ /* 0x000fe20000010000 */
[--C-:B------:R-:W-:Y:S02]  /*70d0*/  HADD2.F32 R9, -RZ, R20.reuse.H1_H1 ;  /* 0x30000014ff097230 */ /* 0x100fe40000004100 */
[----:B------:R-:W-:Y:S01]  /*70e0*/  FFMA.FTZ R57, R57, R57, R8 ;  /* 0x0000003939397223 */ /* 0x000fe20000010008 */
[----:B------:R-:W-:Y:S01]  /*70f0*/  FMUL.FTZ R6, R10, R10 ;  /* 0x0000000a0a067220 */ /* 0x000fe20000410000 */
[----:B------:R-:W-:Y:S01]  /*7100*/  FADD.FTZ R2, R2, R7 ;  /* 0x0000000702027221 */ /* 0x000fe20000010000 */
[C---:B------:R-:W-:Y:S01]  /*7110*/  FADD.FTZ R7, R59.reuse, R10 ;  /* 0x0000000a3b077221 */ /* 0x040fe20000010000 */
[----:B------:R-:W-:Y:S02]  /*7120*/  HADD2.F32 R20, -RZ, R20.H0_H0 ;  /* 0x20000014ff147230 */ /* 0x000fe40000004100 */
        /* <DEDUP_REMOVED lines=8> */
[----:B------:R-:W-:Y:S02]  /*71b0*/  HADD2.F32 R22, -RZ, R22.H0_H0 ;  /* 0x20000016ff167230 */ /* 0x000fe40000004100 */
[----:B------:R-:W-:Y:S01]  /*71c0*/  FADD.FTZ R2, R2, R9 ;  /* 0x0000000902027221 */ /* 0x000fe20000010000 */
[----:B------:R-:W-:Y:S01]  /*71d0*/  FMUL.FTZ R9, R7, R7 ;  /* 0x0000000707097220 */ /* 0x000fe20000410000 */
[----:B------:R-:W-:Y:S01]  /*71e0*/  FADD.FTZ R4, R4, R11 ;  /* 0x0000000b04047221 */ /* 0x000fe20000010000 */
[--C-:B------:R-:W-:Y:S02]  /*71f0*/  HADD2.F32 R11, -RZ, R60.reuse.H0_H0 ;  /* 0x2000003cff0b7230 */ /* 0x100fe40000004100 */
[----:B------:R-:W-:Y:S01]  /*7200*/  FADD.FTZ R7, R22, R7 ;  /* 0x0000000716077221 */ /* 0x000fe20000010000 */
[----:B------:R-:W-:-:S02]  /*7210*/  HADD2.F32 R60, -RZ, R60.H1_H1 ;  /* 0x3000003cff3c7230 */ /* 0x000fc40000004100 */
[----:B------:R-:W-:Y:S01]  /*7220*/  FFMA.FTZ R9, R22, R22, R9 ;  /* 0x0000001616097223 */ /* 0x000fe20000010009 */
[--C-:B------:R-:W-:Y:S02]  /*7230*/  HADD2.F32 R19, -RZ, R18.reuse.H1_H1 ;  /* 0x30000012ff137230 */ /* 0x100fe40000004100 */
[----:B------:R-:W-:Y:S01]  /*7240*/  FADD.FTZ R2, R2, R7 ;  /* 0x0000000702027221 */ /* 0x000fe20000010000 */
[----:B------:R-:W-:Y:S01]  /*7250*/  FMUL.FTZ R7, R11, R11 ;  /* 0x0000000b0b077220 */ /* 0x000fe20000410000 */
[----:B------:R-:W-:Y:S01]  /*7260*/  FADD.FTZ R4, R4, R9 ;  /* 0x0000000904047221 */ /* 0x000fe20000010000 */
[----:B------:R-:W-:Y:S02]  /*7270*/  HADD2.F32 R18, -RZ, R18.H0_H0 ;  /* 0x20000012ff127230 */ /* 0x000fe40000004100 */
[----:B------:R-:W-:Y:S01]  /*7280*/  FMUL.FTZ R9, R19, R19 ;  /* 0x0000001313097220 */ /* 0x000fe20000410000 */
[C---:B------:R-:W-:Y:S01]  /*7290*/  FFMA.FTZ R7, R60.reuse, R60, R7 ;  /* 0x0000003c3c077223 */ /* 0x040fe20000010007 */
[----:B------:R-:W-:Y:S01]  /*72a0*/  FADD.FTZ R11, R60, R11 ;  /* 0x0000000b3c0b7221 */ /* 0x000fe20000010000 */
[----:B------:R-:W-:-:S02]  /*72b0*/  HADD2.F32 R6, -RZ, R61.H1_H1 ;  /* 0x3000003dff067230 */ /* 0x000fc40000004100 */
[----:B------:R-:W-:Y:S01]  /*72c0*/  FFMA.FTZ R9, R18, R18, R9 ;  /* 0x0000001212097223 */ /* 0x000fe20000010009 */
[----:B------:R-:W-:Y:S01]  /*72d0*/  FADD.FTZ R4, R4, R7 ;  /* 0x0000000704047221 */ /* 0x000fe20000010000 */
[----:B------:R-:W-:Y:S02]  /*72e0*/  HADD2.F32 R61, -RZ, R61.H0_H0 ;  /* 0x2000003dff3d7230 */ /* 0x000fe40000004100 */
[----:B------:R-:W-:Y:S01]  /*72f0*/  FADD.FTZ R2, R2, R11 ;  /* 0x0000000b02027221 */ /* 0x000fe20000010000 */
[----:B------:R-:W-:Y:S01]  /*7300*/  FADD.FTZ R19, R18, R19 ;  /* 0x0000001312137221 */ /* 0x000fe20000010000 */
[----:B------:R-:W-:Y:S01]  /*7310*/  FADD.FTZ R4, R4, R9 ;  /* 0x0000000904047221 */ /* 0x000fe20000010000 */
[--C-:B------:R-:W-:Y:S02]  /*7320*/  HADD2.F32 R9, -RZ, R62.reuse.H1_H1 ;  /* 0x3000003eff097230 */ /* 0x100fe40000004100 */
[----:B------:R-:W-:Y:S01]  /*7330*/  FADD.FTZ R7, R61, R6 ;  /* 0x000000063d077221 */ /* 0x000fe20000010000 */
[----:B------:R-:W-:-:S02]  /*7340*/  HADD2.F32 R62, -RZ, R62.H0_H0 ;  /* 0x2000003eff3e7230 */ /* 0x000fc40000004100 */
[----:B------:R-:W-:Y:S01]  /*7350*/  FADD.FTZ R2, R2, R19 ;  /* 0x0000001302027221 */ /* 0x000fe20000010000 */
[----:B------:R-:W-:Y:S01]  /*7360*/  FMUL.FTZ R8, R6, R6 ;  /* 0x0000000606087220 */ /* 0x000fe20000410000 */
[----:B------:R-:W-:Y:S01]  /*7370*/  FMUL.FTZ R11, R9, R9 ;  /* 0x00000009090b7220 */ /* 0x000fe20000410000 */
[--C-:B------:R-:W-:Y:S02]  /*7380*/  HADD2.F32 R6, -RZ, R63.reuse.H1_H1 ;  /* 0x3000003fff067230 */ /* 0x100fe40000004100 */
[----:B------:R-:W-:Y:S01]  /*7390*/  FADD.FTZ R2, R2, R7 ;  /* 0x0000000702027221 */ /* 0x000fe20000010000 */
[----:B------:R-:W-:Y:S01]  /*73a0*/  FADD.FTZ R9, R62, R9 ;  /* 0x000000093e097221 */ /* 0x000fe20000010000 */
[----:B------:R-:W-:Y:S02]  /*73b0*/  HADD2.F32 R63, -RZ, R63.H0_H0 ;  /* 0x2000003fff3f7230 */ /* 0x000fe40000004100 */
[----:B------:R-:W-:Y:S01]  /*73c0*/  FFMA.FTZ R61, R61, R61, R8 ;  /* 0x0000003d3d3d7223 */ /* 0x000fe20000010008 */
[----:B------:R-:W-:Y:S01]  /*73d0*/  FADD.FTZ R2, R2, R9 ;  /* 0x0000000902027221 */ /* 0x000fe20000010000 */
[----:B------:R-:W-:-:S02]  /*73e0*/  HADD2.F32 R9, -RZ, R64.H0_H0 ;  /* 0x20000040ff097230 */ /* 0x000fc40000004100 */
[C---:B------:R-:W-:Y:S01]  /*73f0*/  FADD.FTZ R7, R63.reuse, R6 ;  /* 0x000000063f077221 */ /* 0x040fe20000010000 */
[----:B------:R-:W-:Y:S01]  /*7400*/  FADD.FTZ R4, R4, R61 ;  /* 0x0000003d04047221 */ /* 0x000fe20000010000 */
[----:B------:R-:W-:Y:S01]  /*7410*/  FFMA.FTZ R11, R62, R62, R11 ;  /* 0x0000003e3e0b7223 */ /* 0x000fe2000001000b */
[----:B------:R-:W-:Y:S01]  /*7420*/  FMUL.FTZ R8, R6, R6 ;  /* 0x0000000606087220 */ /* 0x000fe20000410000 */
[----:B------:R-:W-:Y:S02]  /*7430*/  HADD2.F32 R64, -RZ, R64.H1_H1 ;  /* 0x30000040ff407230 */ /* 0x000fe40000004100 */
[----:B------:R-:W-:Y:S01]  /*7440*/  FADD.FTZ R2, R2, R7 ;  /* 0x0000000702027221 */ /* 0x000fe20000010000 */
[----:B------:R-:W-:Y:S01]  /*7450*/  FADD.FTZ R4, R4, R11 ;  /* 0x0000000b04047221 */ /* 0x000fe20000010000 */
[----:B------:R-:W-:Y:S01]  /*7460*/  FFMA.FTZ R63, R63, R63, R8 ;  /* 0x0000003f3f3f7223 */ /* 0x000fe20000010008 */
[--C-:B------:R-:W-:Y:S02]  /*7470*/  HADD2.F32 R6, -RZ, R65.reuse.H1_H1 ;  /* 0x30000041ff067230 */ /* 0x100fe40000004100 */
[----:B------:R-:W-:Y:S01]  /*7480*/  FMUL.FTZ R7, R9, R9 ;  /* 0x0000000909077220 */ /* 0x000fe20000410000 */
[----:B------:R-:W-:Y:S01]  /*7490*/  FADD.FTZ R9, R64, R9 ;  /* 0x0000000940097221 */ /* 0x000fe20000010000 */
[----:B------:R-:W-:-:S02]  /*74a0*/  HADD2.F32 R65, -RZ, R65.H0_H0 ;  /* 0x20000041ff417230 */ /* 0x000fc40000004100 */
[----:B------:R-:W-:Y:S01]  /*74b0*/  FADD.FTZ R4, R4, R63 ;  /* 0x0000003f04047221 */ /* 0x000fe20000010000 */
[----:B------:R-:W-:Y:S01]  /*74c0*/  FFMA.FTZ R7, R64, R64, R7 ;  /* 0x0000004040077223 */ /* 0x000fe20000010007 */
[--C-:B------:R-:W-:Y:S02]  /*74d0*/  HADD2.F32 R11, -RZ, R58.reuse.H1_H1 ;  /* 0x3000003aff0b7230 */ /* 0x100fe40000004100 */
[----:B------:R-:W-:Y:S01]  /*74e0*/  FMUL.FTZ R8, R6, R6 ;  /* 0x0000000606087220 */ /* 0x000fe20000410000 */
[----:B------:R-:W-:Y:S01]  /*74f0*/  FADD.FTZ R2, R2, R9 ;  /* 0x0000000902027221 */ /* 0x000fe20000010000 */
[C---:B------:R-:W-:Y:S01]  /*7500*/  FADD.FTZ R9, R65.reuse, R6 ;  /* 0x0000000641097221 */ /* 0x040fe20000010000 */
[----:B------:R-:W-:Y:S01]  /*7510*/  FADD.FTZ R4, R4, R7 ;  /* 0x0000000704047221 */ /* 0x000fe20000010000 */
[----:B------:R-:W-:Y:S02]  /*7520*/  HADD2.F32 R58, -RZ, R58.H0_H0 ;  /* 0x2000003aff3a7230 */ /* 0x000fe40000004100 */
[----:B------:R-:W-:Y:S01]  /*7530*/  FFMA.FTZ R65, R65, R65, R8 ;  /* 0x0000004141417223 */ /* 0x000fe20000010008 */
[----:B------:R-:W-:Y:S01]  /*7540*/  FMUL.FTZ R7, R11, R11 ;  /* 0x0000000b0b077220 */ /* 0x000fe20000410000 */
[----:B------:R-:W-:Y:S01]  /*7550*/  FADD.FTZ R2, R2, R9 ;  /* 0x0000000902027221 */ /* 0x000fe20000010000 */
[----:B------:R-:W-:-:S02]  /*7560*/  HADD2.F32 R9, -RZ, R48.H1_H1 ;  /* 0x30000030ff097230 */ /* 0x000fc40000004100 */
[----:B------:R-:W-:Y:S01]  /*7570*/  FADD.FTZ R4, R4, R65 ;  /* 0x0000004104047221 */ /* 0x000fe20000010000 */
[C---:B------:R-:W-:Y:S01]  /*7580*/  FFMA.FTZ R7, R58.reuse, R58, R7 ;  /* 0x0000003a3a077223 */ /* 0x040fe20000010007 */
[----:B------:R-:W-:Y:S02]  /*7590*/  HADD2.F32 R48, -RZ, R48.H0_H0 ;  /* 0x20000030ff307230 */ /* 0x000fe40000004100 */
[----:B------:R-:W-:Y:S01]  /*75a0*/  FADD.FTZ R11, R58, R11 ;  /* 0x0000000b3a0b7221 */ /* 0x000fe20000010000 */
[----:B------:R-:W-:Y:S01]  /*75b0*/  FMUL.FTZ R19, R9, R9 ;  /* 0x0000000909137220 */ /* 0x000fe20000410000 */
[----:B------:R-:W-:Y:S01]  /*75c0*/  FADD.FTZ R4, R4, R7 ;  /* 0x0000000704047221 */ /* 0x000fe20000010000 */
[--C-:B------:R-:W-:Y:S02]  /*75d0*/  HADD2.F32 R7, -RZ, R54.reuse.H1_H1 ;  /* 0x30000036ff077230 */ /* 0x100fe40000004100 */
[----:B------:R-:W-:Y:S01]  /*75e0*/  FADD.FTZ R2, R2, R11 ;  /* 0x0000000b02027221 */ /* 0x000fe20000010000 */
[----:B------:R-:W-:Y:S01]  /*75f0*/  FADD.FTZ R9, R48, R9 ;  /* 0x0000000930097221 */ /* 0x000fe20000010000 */
[----:B------:R-:W-:-:S03]  /*7600*/  HADD2.F32 R54, -RZ, R54.H0_H0 ;  /* 0x20000036ff367230 */ /* 0x000fc60000004100 */
[----:B------:R-:W-:Y:S01]  /*7610*/  FADD.FTZ R2, R2, R9 ;  /* 0x0000000902027221 */ /* 0x000fe20000010000 */
[----:B------:R-:W-:Y:S01]  /*7620*/  FMUL.FTZ R9, R7, R7 ;  /* 0x0000000707097220 */ /* 0x000fe20000410000 */
[----:B------:R-:W-:Y:S01]  /*7630*/  FADD.FTZ R7, R54, R7 ;  /* 0x0000000736077221 */ /* 0x000fe20000010000 */
[--C-:B------:R-:W-:Y:S02]  /*7640*/  HADD2.F32 R11, -RZ, R66.reuse.H0_H0 ;  /* 0x20000042ff0b7230 */ /* 0x100fe40000004100 */
[----:B------:R-:W-:Y:S02]  /*7650*/  HADD2.F32 R66, -RZ, R66.H1_H1 ;  /* 0x30000042ff427230 */ /* 0x000fe40000004100 */
[----:B------:R-:W-:Y:S01]  /*7660*/  FFMA.FTZ R19, R48, R48, R19 ;  /* 0x0000003030137223 */ /* 0x000fe20000010013 */
[----:B------:R-:W-:Y:S01]  /*7670*/  FADD.FTZ R2, R2, R7 ;  /* 0x0000000702027221 */ /* 0x000fe20000010000 */
[----:B------:R-:W-:Y:S01]  /*7680*/  FMUL.FTZ R7, R11, R11 ;  /* 0x0000000b0b077220 */ /* 0x000fe20000410000 */
[----:B------:R-:W-:Y:S01]  /*7690*/  FFMA.FTZ R9, R54, R54, R9 ;  /* 0x0000003636097223 */ /* 0x000fe20000010009 */
[----:B------:R-:W-:Y:S01]  /*76a0*/  FADD.FTZ R11, R66, R11 ;  /* 0x0000000b420b7221 */ /* 0x000fe20000010000 */
[----:B------:R-:W-:Y:S01]  /*76b0*/  FADD.FTZ R4, R4, R19 ;  /* 0x0000001304047221 */ /* 0x000fe20000010000 */
[----:B------:R-:W-:-:S02]  /*76c0*/  HADD2.F32 R6, -RZ, R67.H1_H1 ;  /* 0x30000043ff067230 */ /* 0x000fc40000004100 */
[----:B------:R-:W-:Y:S01]  /*76d0*/  FFMA.FTZ R7, R66, R66, R7 ;  /* 0x0000004242077223 */ /* 0x000fe20000010007 */
[----:B------:R-:W-:Y:S02]  /*76e0*/  HADD2.F32 R67, -RZ, R67.H0_H0 ;  /* 0x20000043ff437230 */ /* 0x000fe40000004100 */
[----:B------:R-:W-:Y:S01]  /*76f0*/  FADD.FTZ R2, R2, R11 ;  /* 0x0000000b02027221 */ /* 0x000fe20000010000 */
[----:B------:R-:W-:Y:S01]  /*7700*/  FADD.FTZ R4, R4, R9 ;  /* 0x0000000904047221 */ /* 0x000fe20000010000 */
[--C-:B------:R-:W-:Y:S02]  /*7710*/  HADD2.F32 R11, -RZ, R68.reuse.H1_H1 ;  /* 0x30000044ff0b7230 */ /* 0x100fe40000004100 */
[----:B------:R-:W-:Y:S01]  /*7720*/  FMUL.FTZ R8, R6, R6 ;  /* 0x0000000606087220 */ /* 0x000fe20000410000 */
[----:B------:R-:W-:Y:S01]  /*7730*/  FADD.FTZ R9, R67, R6 ;  /* 0x0000000643097221 */ /* 0x000fe20000010000 */
[----:B------:R-:W-:Y:S01]  /*7740*/  FADD.FTZ R4, R4, R7 ;  /* 0x0000000704047221 */ /* 0x000fe20000010000 */
[----:B------:R-:W-:-:S02]  /*7750*/  HADD2.F32 R68, -RZ, R68.H0_H0 ;  /* 0x20000044ff447230 */ /* 0x000fc40000004100 */
[----:B------:R-:W-:Y:S01]  /*7760*/  FFMA.FTZ R67, R67, R67, R8 ;  /* 0x0000004343437223 */ /* 0x000fe20000010008 */
        /* <DEDUP_REMOVED lines=9> */
[----:B------:R-:W-:Y:S01]  /*7800*/  FADD.FTZ R7, R69, R6 ;  /* 0x0000000645077221 */ /* 0x000fe20000010000 */
[----:B------:R-:W-:-:S02]  /*7810*/  HADD2.F32 R6, -RZ, R55.H1_H1 ;  /* 0x30000037ff067230 */ /* 0x000fc40000004100 */
[----:B------:R-:W-:Y:S01]  /*7820*/  FADD.FTZ R2, R2, R11 ;  /* 0x0000000b02027221 */ /* 0x000fe20000010000 */
        /* <DEDUP_REMOVED lines=8> */
[----:B------:R-:W-:-:S02]  /*78b0*/  HADD2.F32 R10, -RZ, R51.H1_H1 ;  /* 0x30000033ff0a7230 */ /* 0x000fc40000004100 */
[----:B------:R-:W-:Y:S01]  /*78c0*/  FMUL.FTZ R8, R6, R6 ;  /* 0x0000000606087220 */ /* 0x000fe20000410000 */
[----:B------:R-:W-:Y:S01]  /*78d0*/  FADD.FTZ R2, R2, R7 ;  /* 0x0000000702027221 */ /* 0x000fe20000010000 */
[C---:B------:R-:W-:Y:S01]  /*78e0*/  FADD.FTZ R7, R53.reuse, R6 ;  /* 0x0000000635077221 */ /* 0x040fe20000010000 */
[----:B------:R-:W-:Y:S02]  /*78f0*/  HADD2.F32 R51, -RZ, R51.H0_H0 ;  /* 0x20000033ff337230 */ /* 0x000fe40000004100 */
[----:B------:R-:W-:Y:S01]  /*7900*/  FFMA.FTZ R53, R53, R53, R8 ;  /* 0x0000003535357223 */ /* 0x000fe20000010008 */
[----:B------:R-:W-:Y:S01]  /*7910*/  FMUL.FTZ R6, R10, R10 ;  /* 0x0000000a0a067220 */ /* 0x000fe20000410000 */
[--C-:B------:R-:W-:Y:S02]  /*7920*/  HADD2.F32 R8, -RZ, R49.reuse.H1_H1 ;  /* 0x30000031ff087230 */ /* 0x100fe40000004100 */
[----:B------:R-:W-:Y:S01]  /*7930*/  FADD.FTZ R2, R2, R7 ;  /* 0x0000000702027221 */ /* 0x000fe20000010000 */
[----:B------:R-:W-:Y:S01]  /*7940*/  FADD.FTZ R7, R51, R10 ;  /* 0x0000000a33077221 */ /* 0x000fe20000010000 */
[----:B------:R-:W-:-:S02]  /*7950*/  HADD2.F32 R49, -RZ, R49.H0_H0 ;  /* 0x20000031ff317230 */ /* 0x000fc40000004100 */
[----:B------:R-:W-:Y:S01]  /*7960*/  FFMA.FTZ R51, R51, R51, R6 ;  /* 0x0000003333337223 */ /* 0x000fe20000010006 */
[----:B------:R-:W-:Y:S01]  /*7970*/  FMUL.FTZ R6, R8, R8 ;  /* 0x0000000808067220 */ /* 0x000fe20000410000 */
[----:B------:R-:W-:Y:S01]  /*7980*/  FADD.FTZ R2, R2, R7 ;  /* 0x0000000702027221 */ /* 0x000fe20000010000 */
[C---:B------:R-:W-:Y:S02]  /*7990*/  FADD.FTZ R7, R49.reuse, R8 ;  /* 0x0000000831077221 */ /* 0x040fe40000010000 */
[----:B------:R-:W-:Y:S01]  /*79a0*/  FFMA.FTZ R49, R49, R49, R6 ;  /* 0x0000003131317223 */ /* 0x000fe20000010006 */
[--C-:B------:R-:W-:Y:S02]  /*79b0*/  HADD2.F32 R9, -RZ, R70.reuse.H1_H1 ;  /* 0x30000046ff097230 */ /* 0x100fe40000004100 */
[----:B------:R-:W-:Y:S02]  /*79c0*/  HADD2.F32 R6, -RZ, R43.H1_H1 ;  /* 0x3000002bff067230 */ /* 0x000fe40000004100 */
[----:B------:R-:W-:-:S02]  /*79d0*/  HADD2.F32 R70, -RZ, R70.H0_H0 ;  /* 0x20000046ff467230 */ /* 0x000fc40000004100 */
[----:B------:R-:W-:Y:S02]  /*79e0*/  HADD2.F32 R43, -RZ, R43.H0_H0 ;  /* 0x2000002bff2b7230 */ /* 0x000fe40000004100 */
[----:B------:R-:W-:Y:S01]  /*79f0*/  FMUL.FTZ R11, R9, R9 ;  /* 0x00000009090b7220 */ /* 0x000fe20000410000 */
[----:B------:R-:W-:Y:S01]  /*7a00*/  FADD.FTZ R2, R2, R7 ;  /* 0x0000000702027221 */ /* 0x000fe20000010000 */
        /* <DEDUP_REMOVED lines=8> */
[----:B------:R-:W-:Y:S01]  /*7a90*/  FMUL.FTZ R8, R6, R6 ;  /* 0x0000000606087220 */ /* 0x000fe20000410000 */
[----:B------:R-:W-:Y:S01]  /*7aa0*/  FADD.FTZ R2, R2, R7 ;  /* 0x0000000702027221 */ /* 0x000fe20000010000 */
[C---:B------:R-:W-:Y:S01]  /*7ab0*/  FADD.FTZ R7, R13.reuse, R6 ;  /* 0x000000060d077221 */ /* 0x040fe20000010000 */
[----:B------:R-:W-:Y:S02]  /*7ac0*/  HADD2.F32 R35, -RZ, R35.H0_H0 ;  /* 0x20000023ff237230 */ /* 0x000fe40000004100 */
[----:B------:R-:W-:Y:S01]  /*7ad0*/  FFMA.FTZ R13, R13, R13, R8 ;  /* 0x0000000d0d0d7223 */ /* 0x000fe20000010008 */
[----:B------:R-:W-:Y:S01]  /*7ae0*/  FMUL.FTZ R6, R10, R10 ;  /* 0x0000000a0a067220 */ /* 0x000fe20000410000 */
[----:B------:R-:W-:-:S02]  /*7af0*/  HADD2.F32 R8, -RZ, R27.H1_H1 ;  /* 0x3000001bff087230 */ /* 0x000fc40000004100 */
[----:B------:R-:W-:Y:S01]  /*7b00*/  FADD.FTZ R4, R4, R69 ;  /* 0x0000004504047221 */ /* 0x000fe20000010000 */
[----:B------:R-:W-:Y:S01]  /*7b10*/  FADD.FTZ R2, R2, R7 ;  /* 0x0000000702027221 */ /* 0x000fe20000010000 */
[C---:B------:R-:W-:Y:S01]  /*7b20*/  FADD.FTZ R7, R35.reuse, R10 ;  /* 0x0000000a23077221 */ /* 0x040fe20000010000 */
[----:B------:R-:W-:Y:S02]  /*7b30*/  HADD2.F32 R27, -RZ, R27.H0_H0 ;  /* 0x2000001bff1b7230 */ /* 0x000fe40000004100 */
[----:B------:R-:W-:Y:S01]  /*7b40*/  FFMA.FTZ R35, R35, R35, R6 ;  /* 0x0000002323237223 */ /* 0x000fe20000010006 */
[----:B------:R-:W-:Y:S01]  /*7b50*/  FADD.FTZ R4, R4, R55 ;  /* 0x0000003704047221 */ /* 0x000fe20000010000 */
[----:B------:R-:W-:Y:S01]  /*7b60*/  FMUL.FTZ R6, R8, R8 ;  /* 0x0000000808067220 */ /* 0x000fe20000410000 */
[--C-:B------:R-:W-:Y:S02]  /*7b70*/  HADD2.F32 R10, -RZ, R15.reuse.H1_H1 ;  /* 0x3000000fff0a7230 */ /* 0x100fe40000004100 */
[----:B------:R-:W-:Y:S01]  /*7b80*/  FADD.FTZ R2, R2, R7 ;  /* 0x0000000702027221 */ /* 0x000fe20000010000 */
[----:B------:R-:W-:Y:S01]  /*7b90*/  FADD.FTZ R7, R27, R8 ;  /* 0x000000081b077221 */ /* 0x000fe20000010000 */
[----:B------:R-:W-:-:S02]  /*7ba0*/  HADD2.F32 R15, -RZ, R15.H0_H0 ;  /* 0x2000000fff0f7230 */ /* 0x000fc40000004100 */
[----:B------:R-:W-:Y:S01]  /*7bb0*/  FADD.FTZ R4, R4, R53 ;  /* 0x0000003504047221 */ /* 0x000fe20000010000 */
[----:B------:R-:W-:Y:S01]  /*7bc0*/  FFMA.FTZ R27, R27, R27, R6 ;  /* 0x0000001b1b1b7223 */ /* 0x000fe20000010006 */
[----:B------:R-:W-:Y:S01]  /*7bd0*/  FMUL.FTZ R6, R10, R10 ;  /* 0x0000000a0a067220 */ /* 0x000fe20000410000 */
[----:B------:R-:W-:Y:S01]  /*7be0*/  FADD.FTZ R2, R2, R7 ;  /* 0x0000000702027221 */ /* 0x000fe20000010000 */
[----:B------:R-:W-:Y:S01]  /*7bf0*/  FADD.FTZ R4, R4, R51 ;  /* 0x0000003304047221 */ /* 0x000fe20000010000 */
[C---:B------:R-:W-:Y:S01]  /*7c00*/  FADD.FTZ R7, R15.reuse, R10 ;  /* 0x0000000a0f077221 */ /* 0x040fe20000010000 */
[----:B------:R-:W-:Y:S01]  /*7c10*/  FFMA.FTZ R15, R15, R15, R6 ;  /* 0x0000000f0f0f7223 */ /* 0x000fe20000010006 */
[--C-:B------:R-:W-:Y:S02]  /*7c20*/  HADD2.F32 R6, -RZ, R17.reuse.H1_H1 ;  /* 0x30000011ff067230 */ /* 0x100fe40000004100 */
[----:B------:R-:W-:Y:S01]  /*7c30*/  FADD.FTZ R4, R4, R49 ;  /* 0x0000003104047221 */ /* 0x000fe20000010000 */
[----:B------:R-:W-:-:S02]  /*7c40*/  HADD2.F32 R17, -RZ, R17.H0_H0 ;  /* 0x20000011ff117230 */ /* 0x000fc40000004100 */
[----:B------:R-:W-:Y:S01]  /*7c50*/  FFMA.FTZ R11, R70, R70, R11 ;  /* 0x00000046460b7223 */ /* 0x000fe2000001000b */
[----:B------:R-:W-:Y:S01]  /*7c60*/  FADD.FTZ R2, R2, R7 ;  /* 0x0000000702027221 */ /* 0x000fe20000010000 */
[--C-:B------:R-:W-:Y:S02]  /*7c70*/  HADD2.F32 R9, -RZ, R72.reuse.H1_H1 ;  /* 0x30000048ff097230 */ /* 0x100fe40000004100 */
[----:B------:R-:W-:Y:S01]  /*7c80*/  FADD.FTZ R4, R4, R11 ;  /* 0x0000000b04047221 */ /* 0x000fe20000010000 */
[----:B------:R-:W-:Y:S01]  /*7c90*/  FADD.FTZ R7, R17, R6 ;  /* 0x0000000611077221 */ /* 0x000fe20000010000 */
[----:B------:R-:W-:Y:S02]  /*7ca0*/  HADD2.F32 R72, -RZ, R72.H0_H0 ;  /* 0x20000048ff487230 */ /* 0x000fe40000004100 */
[----:B------:R-:W-:Y:S01]  /*7cb0*/  FMUL.FTZ R8, R6, R6 ;  /* 0x0000000606087220 */ /* 0x000fe20000410000 */
[----:B------:R-:W-:Y:S01]  /*7cc0*/  FADD.FTZ R4, R4, R43 ;  /* 0x0000002b04047221 */ /* 0x000fe20000010000 */
[----:B------:R-:W-:Y:S01]  /*7cd0*/  FADD.FTZ R2, R2, R7 ;  /* 0x0000000702027221 */ /* 0x000fe20000010000 */
[----:B------:R-:W-:-:S02]  /*7ce0*/  HADD2.F32 R6, -RZ, R73.H1_H1 ;  /* 0x30000049ff067230 */ /* 0x000fc40000004100 */
[----:B------:R-:W-:Y:S01]  /*7cf0*/  FMUL.FTZ R7, R9, R9 ;  /* 0x0000000909077220 */ /* 0x000fe20000410000 */
[----:B------:R-:W-:Y:S01]  /*7d00*/  FADD.FTZ R9, R72, R9 ;  /* 0x0000000948097221 */ /* 0x000fe20000010000 */
[----:B------:R-:W-:Y:S02]  /*7d10*/  HADD2.F32 R73, -RZ, R73.H0_H0 ;  /* 0x20000049ff497230 */ /* 0x000fe40000004100 */
[----:B------:R-:W-:Y:S01]  /*7d20*/  FADD.FTZ R4, R4, R13 ;  /* 0x0000000d04047221 */ /* 0x000fe20000010000 */
[----:B------:R-:W-:Y:S02]  /*7d30*/  FADD.FTZ R2, R2, R9 ;  /* 0x0000000902027221 */ /* 0x000fe40000010000 */
[----:B------:R-:W-:Y:S01]  /*7d40*/  FADD.FTZ R9, R73, R6 ;  /* 0x0000000649097221 */ /* 0x000fe20000010000 */
[----:B------:R-:W-:-:S03]  /*7d50*/  FADD.FTZ R4, R4, R35 ;  /* 0x0000002304047221 */ /* 0x000fc60000010000 */
[----:B------:R-:W-:Y:S01]  /*7d60*/  FADD.FTZ R9, R2, R9 ;  /* 0x0000000902097221 */ /* 0x000fe20000010000 */
[----:B------:R-:W-:Y:S01]  /*7d70*/  FADD.FTZ R4, R4, R27 ;  /* 0x0000001b04047221 */ /* 0x000fe20000010000 */
[----:B------:R-:W-:Y:S01]  /*7d80*/  PRMT R2, RZ, 0x5410, RZ ;  /* 0x00005410ff027816 */ /* 0x000fe200000000ff */
[----:B------:R-:W-:Y:S02]  /*7d90*/  FFMA.FTZ R17, R17, R17, R8 ;  /* 0x0000001111117223 */ /* 0x000fe40000010008 */
[----:B------:R-:W-:Y:S01]  /*7da0*/  FADD.FTZ R4, R4, R15 ;  /* 0x0000000f04047221 */ /* 0x000fe20000010000 */
[----:B--2---:R-:W-:Y:S01]  /*7db0*/  @!P1 PRMT R2, R0, 0x7632, R2 ;  /* 0x0000763200029816 */ /* 0x004fe20000000002 */
[----:B------:R-:W-:Y:S01]  /*7dc0*/  FFMA.FTZ R7, R72, R72, R7 ;  /* 0x0000004848077223 */ /* 0x000fe20000010007 */
[----:B------:R-:W-:Y:S01]  /*7dd0*/  FMUL.FTZ R8, R6, R6 ;  /* 0x0000000606087220 */ /* 0x000fe20000410000 */
[----:B------:R-:W-:Y:S01]  /*7de0*/  FADD.FTZ R4, R4, R17 ;  /* 0x0000001104047221 */ /* 0x000fe20000010000 */
[----:B------:R-:W-:Y:S01]  /*7df0*/  @!P1 PRMT R2, R2, 0x5410, R0 ;  /* 0x0000541002029816 */ /* 0x000fe20000000000 */
[--C-:B------:R-:W-:Y:S01]  /*7e00*/  HADD2.F32 R6, -RZ, R71.reuse.H1_H1 ;  /* 0x30000047ff067230 */ /* 0x100fe20000004100 */
[----:B------:R-:W0:Y:S01]  /*7e10*/  S2R R10, SR_LANEID ;  /* 0x00000000000a7919 */ /* 0x000e220000000000 */
[----:B------:R-:W-:Y:S01]  /*7e20*/  FADD.FTZ R4, R4, R7 ;  /* 0x0000000704047221 */ /* 0x000fe20000010000 */
[----:B------:R-:W-:-:S02]  /*7e30*/  HADD2.F32 R71, -RZ, R71.H0_H0 ;  /* 0x20000047ff477230 */ /* 0x000fc40000004100 */
[----:B------:R-:W-:Y:S01]  /*7e40*/  FFMA.FTZ R73, R73, R73, R8 ;  /* 0x0000004949497223 */ /* 0x000fe20000010008 */
[--C-:B------:R-:W-:Y:S02]  /*7e50*/  HADD2.F32 R7, -RZ, R2.reuse.H0_H0 ;  /* 0x20000002ff077230 */ /* 0x100fe40000004100 */
[----:B------:R-:W-:Y:S01]  /*7e60*/  FMUL.FTZ R8, R6, R6 ;  /* 0x0000000606087220 */ /* 0x000fe20000410000 */
[----:B------:R-:W-:Y:S02]  /*7e70*/  HADD2.F32 R2, -RZ, R2.H1_H1 ;  /* 0x30000002ff027230 */ /* 0x000fe40000004100 */
[C---:B------:R-:W-:Y:S01]  /*7e80*/  FADD.FTZ R6, R71.reuse, R6 ;  /* 0x0000000647067221 */ /* 0x040fe20000010000 */
[----:B------:R-:W-:Y:S01]  /*7e90*/  FADD.FTZ R4, R4, R73 ;  /* 0x0000004904047221 */ /* 0x000fe20000010000 */
[----:B------:R-:W-:Y:S01]  /*7ea0*/  FFMA.FTZ R71, R71, R71, R8 ;  /* 0x0000004747477223 */ /* 0x000fe20000010008 */
[----:B------:R-:W-:Y:S01]  /*7eb0*/  FMUL.FTZ R11, R7, R7 ;  /* 0x00000007070b7220 */ /* 0x000fe20000410000 */
[----:B------:R-:W-:Y:S01]  /*7ec0*/  FADD.FTZ R6, R9, R6 ;  /* 0x0000000609067221 */ /* 0x000fe20000010000 */
[----:B------:R-:W-:Y:S01]  /*7ed0*/  FADD.FTZ R7, R2, R7 ;  /* 0x0000000702077221 */ /* 0x000fe20000010000 */
[----:B------:R-:W-:Y:S01]  /*7ee0*/  FADD.FTZ R4, R4, R71 ;  /* 0x0000004704047221 */ /* 0x000fe20000010000 */
[----:B------:R-:W-:-:S02]  /*7ef0*/  FFMA.FTZ R11, R2, R2, R11 ;  /* 0x00000002020b7223 */ /* 0x000fc4000001000b */
[----:B------:R-:W-:Y:S02]  /*7f00*/  FADD.FTZ R7, R6, R7 ;  /* 0x0000000706077221 */ /* 0x000fe40000010000 */
[----:B------:R-:W-:-:S03]  /*7f10*/  FADD.FTZ R11, R4, R11 ;  /* 0x0000000b040b7221 */ /* 0x000fc60000010000 */
[----:B------:R-:W1:Y:S04]  /*7f20*/  SHFL.DOWN PT, R2, R7, 0x1, 0x1f ;  /* 0x08201f0007027f89 */ /* 0x000e6800000e0000 */
[----:B------:R-:W2:Y:S01]  /*7f30*/  SHFL.DOWN PT, R4, R11, 0x1, 0x1f ;  /* 0x08201f000b047f89 */ /* 0x000ea200000e0000 */
[----:B0-----:R-:W-:-:S13]  /*7f40*/  ISETP.GT.AND P1, PT, R10, 0x1e, PT ;  /* 0x0000001e0a00780c */ /* 0x001fda0003f24270 */
[----:B-1----:R-:W-:Y:S01]  /*7f50*/  @!P1 FADD.FTZ R7, R7, R2 ;  /* 0x0000000207079221 */ /* 0x002fe20000010000 */
[----:B--2---:R-:W-:-:S04]  /*7f60*/  @!P1 FADD.FTZ R11, R11, R4 ;  /* 0x000000040b0b9221 */ /* 0x004fc80000010000 */
[----:B------:R-:W0:Y:S04]  /*7f70*/  SHFL.DOWN PT, R2, R7, 0x2, 0x1f ;  /* 0x08401f0007027f89 */ /* 0x000e2800000e0000 */
[----:B------:R-:W1:Y:S01]  /*7f80*/  SHFL.DOWN PT, R4, R11, 0x2, 0x1f ;  /* 0x08401f000b047f89 */ /* 0x000e6200000e0000 */
[----:B------:R-:W-:-:S13]  /*7f90*/  ISETP.GT.AND P1, PT, R10, 0x1d, PT ;  /* 0x0000001d0a00780c */ /* 0x000fda0003f24270 */
[----:B0-----:R-:W-:Y:S01]  /*7fa0*/  @!P1 FADD.FTZ R7, R7, R2 ;  /* 0x0000000207079221 */ /* 0x001fe20000010000 */
[----:B-1----:R-:W-:-:S04]  /*7fb0*/  @!P1 FADD.FTZ R11, R11, R4 ;  /* 0x000000040b0b9221 */ /* 0x002fc80000010000 */
[----:B------:R-:W0:Y:S04]  /*7fc0*/  SHFL.DOWN PT, R2, R7, 0x4, 0x1f ;  /* 0x08801f0007027f89 */ /* 0x000e2800000e0000 */
[----:B------:R-:W1:Y:S01]  /*7fd0*/  SHFL.DOWN PT, R4, R11, 0x4, 0x1f ;  /* 0x08801f000b047f89 */ /* 0x000e6200000e0000 */
[----:B------:R-:W-:Y:S01]  /*7fe0*/  ISETP.GT.AND P1, PT, R10, 0x1b, PT ;  /* 0x0000001b0a00780c */ /* 0x000fe20003f24270 */
[----:B------:R-:W2:-:S12]  /*7ff0*/  S2R R16, SR_TID.X ;  /* 0x0000000000107919 */ /* 0x000e980000002100 */
[----:B0-----:R-:W-:Y:S01]  /*8000*/  @!P1 FADD.FTZ R7, R7, R2 ;  /* 0x0000000207079221 */ /* 0x001fe20000010000 */
[----:B-1----:R-:W-:-:S04]  /*8010*/  @!P1 FADD.FTZ R11, R11, R4 ;  /* 0x000000040b0b9221 */ /* 0x002fc80000010000 */
[----:B------:R-:W0:Y:S04]  /*8020*/  SHFL.DOWN PT, R2, R7, 0x8, 0x1f ;  /* 0x09001f0007027f89 */ /* 0x000e2800000e0000 */
[----:B------:R-:W1:Y:S04]  /*8030*/  SHFL.DOWN PT, R4, R11, 0x8, 0x1f ;  /* 0x09001f000b047f89 */ /* 0x000e6800000e0000 */
        /* <DEDUP_REMOVED lines=17> */
[----:B------:R3:W-:Y:S01]  /*8150*/  STL [R1+0x10c], R0 ;  /* 0x00010c0001007387 */ /* 0x0007e20000100800 */
[C---:B------:R-:W-:Y:S01]  /*8160*/  ISETP.GT.AND P2, PT, R10.reuse, 0xf, PT ;  /* 0x0000000f0a00780c */ /* 0x040fe20003f44270 */
[----:B0-----:R-:W-:Y:S01]  /*8170*/  FADD.FTZ R2, R7, R2 ;  /* 0x0000000207027221 */ /* 0x001fe20000010000 */
[----:B------:R-:W-:Y:S01]  /*8180*/  ISETP.GT.AND P1, PT, R10, 0x17, PT ;  /* 0x000000170a00780c */ /* 0x000fe20003f24270 */
[----:B-1----:R-:W-:-:S03]  /*8190*/  FADD.FTZ R4, R11, R4 ;  /* 0x000000040b047221 */ /* 0x002fc60000010000 */
[----:B------:R-:W-:Y:S02]  /*81a0*/  FSEL R6, R7, R2, P1 ;  /* 0x0000000207067208 */ /* 0x000fe40000800000 */
[----:B------:R-:W-:Y:S01]  /*81b0*/  FSEL R7, R11, R4, P1 ;  /* 0x000000040b077208 */ /* 0x000fe20000800000 */
[----:B------:R-:W0:Y:S01]  /*81c0*/  LDCU UR10, c[0x0][0x374] ;  /* 0x00006e80ff0a77ac */ /* 0x000e220008000800 */
[----:B------:R-:W-:Y:S01]  /*81d0*/  BSSY.RECONVERGENT B0, `(.L_x_2988) ;  /* 0x0000011000007945 */ /* 0x000fe20003800200 */
[----:B------:R3:W1:Y:S01]  /*81e0*/  SHFL.DOWN PT, R9, R6, 0x10, 0x1f ;  /* 0x0a001f0006097f89 */ /* 0x00066200000e0000 */
[----:B------:R-:W4:Y:S03]  /*81f0*/  LDCU UR12, c[0x0][0x370] ;  /* 0x00006e00ff0c77ac */ /* 0x000f260008000800 */
[----:B------:R3:W0:Y:S01]  /*8200*/  SHFL.DOWN PT, R13, R7, 0x10, 0x1f ;  /* 0x0a001f00070d7f89 */ /* 0x00062200000e0000 */
[----:B--2---:R-:W-:Y:S01]  /*8210*/  ISETP.NE.AND P3, PT, R16, RZ, PT ;  /* 0x000000ff1000720c */ /* 0x004fe20003f65270 */
[----:B------:R-:W-:-:S12]  /*8220*/  @P2 BRA `(.L_x_2989) ;  /* 0x00000000002c2947 */ /* 0x000fd80003800000 */
[----:B---3--:R-:W2:Y:S01]  /*8230*/  S2R R0, SR_LANEID ;  /* 0x0000000000007919 */ /* 0x008ea20000000000 */
[----:B0-----:R-:W-:Y:S01]  /*8240*/  FADD.FTZ R7, R4, R13 ;  /* 0x0000000d04077221 */ /* 0x001fe20000010000 */
[----:B--2---:R-:W-:-:S13]  /*8250*/  ISETP.NE.AND P1, PT, R0, RZ, PT ;  /* 0x000000ff0000720c */ /* 0x004fda0003f25270 */
[----:B------:R-:W0:Y:S01]  /*8260*/  @!P1 S2R R11, SR_CgaCtaId ;  /* 0x00000000000b9919 */ /* 0x000e220000008800 */
[----:B------:R-:W-:Y:S02]  /*8270*/  @!P1 MOV R6, 0x400 ;  /* 0x0000040000069802 */ /* 0x000fe40000000f00 */
[----:B------:R-:W-:-:S04]  /*8280*/  @!P1 SHF.R.U32.HI R0, RZ, 0x2, R16 ;  /* 0x00000002ff009819 */ /* 0x000fc80000011610 */
[----:B------:R-:W-:Y:S02]  /*8290*/  @!P1 LOP3.LUT R0, R0, 0xf8, RZ, 0xc0, !PT ;  /* 0x000000f800009812 */ /* 0x000fe400078ec0ff */
[----:B0-----:R-:W-:Y:S01]  /*82a0*/  @!P1 LEA R11, R11, R6, 0x18 ;  /* 0x000000060b0b9211 */ /* 0x001fe200078ec0ff */
[----:B-1----:R-:W-:-:S04]  /*82b0*/  FADD.FTZ R6, R2, R9 ;  /* 0x0000000902067221 */ /* 0x002fc80000010000 */
[----:B------:R-:W-:-:S05]  /*82c0*/  @!P1 IMAD.IADD R0, R0, 0x1, R11 ;  /* 0x0000000100009824 */ /* 0x000fca00078e020b */
[----:B------:R2:W-:Y:S02]  /*82d0*/  @!P1 STS.64 [R0+0x10], R6 ;  /* 0x0000100600009388 */ /* 0x0005e40000000a00 */
.L_x_2989:
[----:B0---4-:R-:W-:Y:S05]  /*82e0*/  BSYNC.RECONVERGENT B0 ;  /* 0x0000000000007941 */ /* 0x011fea0003800200 */
.L_x_2988:
[----:B------:R-:W-:Y:S06]  /*82f0*/  BAR.SYNC.DEFER_BLOCKING 0x0 ;  /* 0x0000000000007b1d */ /* 0x000fec0000010000 */
[----:B------:R-:W-:Y:S04]  /*8300*/  BSSY.RECONVERGENT B0, `(.L_x_2990) ;  /* 0x0000026000007945 */ /* 0x000fe80003800200 */
[----:B------:R-:W-:Y:S05]  /*8310*/  @P3 BRA `(.L_x_2991) ;  /* 0x0000000000903947 */ /* 0x000fea0003800000 */
[----:B------:R-:W0:Y:S01]  /*8320*/  S2UR UR6, SR_CgaCtaId ;  /* 0x00000000000679c3 */ /* 0x000e220000008800 */
[----:B------:R-:W-:Y:S02]  /*8330*/  UMOV UR5, 0x400 ;  /* 0x0000040000057882 */ /* 0x000fe40000000000 */
[----:B0-----:R-:W-:-:S09]  /*8340*/  ULEA UR5, UR6, UR5, 0x18 ;  /* 0x0000000506057291 */ /* 0x001fd2000f8ec0ff */
[----:B------:R-:W0:Y:S04]  /*8350*/  LDS.64 R12, [UR5+0x18] ;  /* 0x00001805ff0c7984 */ /* 0x000e280008000a00 */
[----:B------:R-:W4:Y:S04]  /*8360*/  LDS.128 R20, [UR5+0x20] ;  /* 0x00002005ff147984 */ /* 0x000f280008000c00 */
[----:B------:R-:W5:Y:S04]  /*8370*/  LDS.128 R24, [UR5+0x30] ;  /* 0x00003005ff187984 */ /* 0x000f680008000c00 */
[----:B------:R-:W5:Y:S04]  /*8380*/  LDS.128 R28, [UR5+0x40] ;  /* 0x00004005ff1c7984 */ /* 0x000f680008000c00 */
[----:B------:R-:W5:Y:S04]  /*8390*/  LDS.128 R32, [UR5+0x50] ;  /* 0x00005005ff207984 */ /* 0x000f680008000c00 */
[----:B-1----:R-:W1:Y:S01]  /*83a0*/  LDS.128 R8, [UR5+0x60] ;  /* 0x00006005ff087984 */ /* 0x002e620008000c00 */
[----:B0-----:R-:W-:Y:S01]  /*83b0*/  FADD.FTZ R15, R6, R12 ;  /* 0x0000000c060f7221 */ /* 0x001fe20000010000 */
[----:B--23--:R-:W-:-:S03]  /*83c0*/  FADD.FTZ R0, R7, R13 ;  /* 0x0000000d07007221 */ /* 0x00cfc60000010000 */
[----:B----4-:R-:W-:Y:S01]  /*83d0*/  FADD.FTZ R7, R15, R20 ;  /* 0x000000140f077221 */ /* 0x010fe20000010000 */
[----:B------:R-:W-:Y:S01]  /*83e0*/  FADD.FTZ R0, R0, R21 ;  /* 0x0000001500007221 */ /* 0x000fe20000010000 */
[----:B------:R-:W0:Y:S02]  /*83f0*/  LDS.128 R12, [UR5+0x70] ;  /* 0x00007005ff0c7984 */ /* 0x000e240008000c00 */
        /* <DEDUP_REMOVED lines=22> */
.L_x_2991:
[----:B------:R-:W-:Y:S05]  /*8560*/  BSYNC.RECONVERGENT B0 ;  /* 0x0000000000007941 */ /* 0x000fea0003800200 */
.L_x_2990:
[----:B------:R-:W-:-:S09]  /*8570*/  UISETP.GE.U32.AND UP0, UPT, UR12, 0x2, UPT ;  /* 0x000000020c00788c */ /* 0x000fd2000bf06070 */
[----:B------:R-:W-:Y:S05]  /*8580*/  BRA.U !UP0, `(.L_x_2992) ;  /* 0x0000000d08ec7547 */ /* 0x000fea000b800000 */
[----:B------:R-:W-:Y:S01]  /*8590*/  ULOP3.LUT UR5, UR4, 0x1, URZ, 0xc0, !UPT ;  /* 0x0000000104057892 */ /* 0x000fe2000f8ec0ff */
[----:B------:R-:W0:Y:S01]  /*85a0*/  S2UR UR23, SR_CTAID.X ;  /* 0x00000000001779c3 */ /* 0x000e220000002500 */
[----:B------:R-:W4:Y:S01]  /*85b0*/  LDCU.64 UR6, c[0x0][0x3b8] ;  /* 0x00007700ff0677ac */ /* 0x000f220008000a00 */
[----:B------:R-:W-:Y:S01]  /*85c0*/  BSSY.RECONVERGENT B0, `(.L_x_2993) ;  /* 0x0000024000007945 */ /* 0x000fe20003800200 */
[----:B------:R-:W-:-:S04]  /*85d0*/  UIMAD UR5, UR5, UR10, URZ ;  /* 0x0000000a050572a4 */ /* 0x000fc8000f8e02ff */
[----:B------:R-:W-:-:S04]  /*85e0*/  UIMAD UR13, UR5, UR12, URZ ;  /* 0x0000000c050d72a4 */ /* 0x000fc8000f8e02ff */
[----:B------:R-:W-:-:S04]  /*85f0*/  USHF.L.U32 UR14, UR13, 0x1, URZ ;  /* 0x000000010d0e7899 */ /* 0x000fc800080006ff */
[----:B----4-:R-:W-:-:S03]  /*8600*/  UIMAD.WIDE UR6, UR14, 0x4, UR6 ;  /* 0x000000040e0678a5 */ /* 0x010fc6000f8e0206 */
[----:B------:R-:W4:Y:S01]  /*8610*/  S2UR UR13, SR_CTAID.Y ;  /* 0x00000000000d79c3 */ /* 0x000f220000002600 */
[----:B------:R-:W-:Y:S08]  /*8620*/  @P3 BRA `(.L_x_2994) ;  /* 0x0000000000743947 */ /* 0x000ff00003800000 */
[----:B------:R-:W5:Y:S01]  /*8630*/  LDCU.64 UR20, c[0x0][0x3b0] ;  /* 0x00007600ff1477ac */ /* 0x000f620008000a00 */
[----:B----4-:R-:W-:Y:S02]  /*8640*/  UIADD3 UR22, UPT, UPT, UR5, UR13, URZ ;  /* 0x0000000d05167290 */ /* 0x010fe4000fffe0ff */
[----:B0-----:R-:W-:Y:S02]  /*8650*/  UIMAD UR14, UR23, UR10, UR13 ;  /* 0x0000000a170e72a4 */ /* 0x001fe4000f8e020d */
[----:B------:R-:W-:Y:S02]  /*8660*/  ULOP3.LUT UP0, UR16, UR4, 0x2, URZ, 0xc0, !UPT ;  /* 0x0000000204107892 */ /* 0x000fe4000f80c0ff */
[----:B------:R-:W-:Y:S02]  /*8670*/  UIMAD.WIDE.U32 UR14, UR14, 0x8, UR6 ;  /* 0x000000080e0e78a5 */ /* 0x000fe4000f8e0006 */
[----:B------:R-:W-:Y:S01]  /*8680*/  UIADD3 UR16, UPT, UPT, -UR16, 0x1, URZ ;  /* 0x0000000110107890 */ /* 0x000fe2000fffe1ff */
[----:B--23--:R-:W-:-:S03]  /*8690*/  IMAD.MOV.U32 R0, RZ, RZ, -0x1 ;  /* 0xffffffffff007424 */ /* 0x00cfc600078e00ff */
[----:B------:R-:W-:Y:S01]  /*86a0*/  IMAD.U32 R10, RZ, RZ, UR14 ;  /* 0x0000000eff0a7e24 */ /* 0x000fe2000f8e00ff */
[----:B------:R-:W-:Y:S01]  /*86b0*/  MOV R11, UR15 ;  /* 0x0000000f000b7c02 */ /* 0x000fe20008000f00 */
[----:B-----5:R-:W-:Y:S01]  /*86c0*/  ULEA UR17, UP1, UR22, UR20, 0x2 ;  /* 0x0000001416117291 */ /* 0x020fe2000f8210ff */
[----:B------:R-:W-:-:S03]  /*86d0*/  MOV R13, UR16 ;  /* 0x00000010000d7c02 */ /* 0x000fc60008000f00 */
[----:B------:R-:W-:Y:S01]  /*86e0*/  ULEA.HI.X UR20, UR22, UR21, URZ, 0x2, UP1 ;  /* 0x0000001516147291 */ /* 0x000fe200088f14ff */
[----:B------:R0:W-:Y:S01]  /*86f0*/  STG.E.64 desc[UR18][R10.64], R6 ;  /* 0x000000060a007986 */ /* 0x0001e2000c101b12 */
[----:B------:R-:W-:-:S04]  /*8700*/  MOV R8, UR17 ;  /* 0x0000001100087c02 */ /* 0x000fc80008000f00 */
[----:B-1----:R-:W-:Y:S01]  /*8710*/  IMAD.U32 R9, RZ, RZ, UR20 ;  /* 0x00000014ff097e24 */ /* 0x002fe2000f8e00ff */
        /* <DEDUP_REMOVED lines=9> */
.L_x_2995:
[----:B------:R-:W2:Y:S04]  /*87b0*/  LDG.E.STRONG.GPU R0, desc[UR18][R8.64] ;  /* 0x0000001208007981 */ /* 0x000ea8000c1ef900 */
[----:B--2---:R-:W-:Y:S04]  /*87c0*/  CCTL.IVALL ;  /* 0x00000000ff00798f */ /* 0x004fe80002000000 */
[----:B------:R0:W-:Y:S01]  /*87d0*/  STL [R1], R0 ;  /* 0x0000000001007387 */ /* 0x0001e20000100800 */
[----:B------:R-:W-:-:S13]  /*87e0*/  ISETP.NE.AND P1, PT, R0, UR14, PT ;  /* 0x0000000e00007c0c */ /* 0x000fda000bf25270 */
[----:B0-----:R-:W-:Y:S05]  /*87f0*/  @P1 BRA `(.L_x_2995) ;  /* 0xfffffffc00ec1947 */ /* 0x001fea000383ffff */
.L_x_2994:
[----:B0---4-:R-:W-:Y:S05]  /*8800*/  BSYNC.RECONVERGENT B0 ;  /* 0x0000000000007941 */ /* 0x011fea0003800200 */
.L_x_2993:
        /* <DEDUP_REMOVED lines=15> */
.L_x_2997:
        /* <DEDUP_REMOVED lines=13> */
[----:B------:R-:W-:Y:S01]  /*89d0*/  MOV R8, UR28 ;  /* 0x0000001c00087c02 */ /* 0x000fe20008000f00 */
[----:B-1----:R-:W-:Y:S01]  /*89e0*/  IMAD.U32 R9, RZ, RZ, UR29 ;  /* 0x0000001dff097e24 */ /* 0x002fe2000f8e00ff */
[----:B------:R-:W-:Y:S02]  /*89f0*/  @!UP0 UIMAD.WIDE.U32 UR28, UR25, 0x8, UR6 ;  /* 0x00000008191c88a5 */ /* 0x000fe4000f8e0006 */
[----:B------:R-:W-:-:S03]  /*8a00*/  VOTEU.ALL UP0, P4 ;  /* 0x0000000000ff7886 */ /* 0x000fc60002000000 */
[----:B------:R-:W2:Y:S01]  /*8a10*/  @!P1 LDG.E.64 R8, desc[UR18][R8.64] ;  /* 0x0000001208089981 */ /* 0x000ea2000c1e1b00 */
[----:B------:R-:W-:Y:S01]  /*8a20*/  MOV R10, UR28 ;  /* 0x0000001c000a7c02 */ /* 0x000fe20008000f00 */
[----:B------:R-:W-:Y:S01]  /*8a30*/  IMAD.U32 R11, RZ, RZ, UR29 ;  /* 0x0000001dff0b7e24 */ /* 0x000fe2000f8e00ff */
[----:B------:R-:W-:-:S05]  /*8a40*/  @!UP0 UIMAD.WIDE.U32 UR28, UR20, 0x8, UR6 ;  /* 0x00000008141c88a5 */ /* 0x000fca000f8e0006 */
[----:B------:R-:W4:Y:S01]  /*8a50*/  @!P2 LDG.E.64 R10, desc[UR18][R10.64] ;  /* 0x000000120a0aa981 */ /* 0x000f22000c1e1b00 */
[----:B------:R-:W-:Y:S01]  /*8a60*/  MOV R12, UR28 ;  /* 0x0000001c000c7c02 */ /* 0x000fe20008000f00 */
[----:B------:R-:W-:-:S06]  /*8a70*/  IMAD.U32 R13, RZ, RZ, UR29 ;  /* 0x0000001dff0d7e24 */ /* 0x000fcc000f8e00ff */
[----:B------:R-:W5:Y:S01]  /*8a80*/  @!P4 LDG.E.64 R12, desc[UR18][R12.64] ;  /* 0x000000120c0cc981 */ /* 0x000f62000c1e1b00 */
        /* <DEDUP_REMOVED lines=11> */
[----:B--23--:R-:W-:Y:S01]  /*8b40*/  @!P1 FADD.FTZ R6, R6, R8 ;  /* 0x0000000806069221 */ /* 0x00cfe20000010000 */
[----:B------:R-:W-:Y:S01]  /*8b50*/  @!P1 FADD.FTZ R7, R7, R9 ;  /* 0x0000000907079221 */ /* 0x000fe20000010000 */
[----:B------:R-:W-:Y:S01]  /*8b60*/  PLOP3.LUT P1, PT, PT, PT, UP0, 0x80, 0x8 ;  /* 0x000000000008781c */ /* 0x000fe20003f2f008 */
[----:B------:R-:W-:-:S03]  /*8b70*/  UISETP.NE.AND UP0, UPT, UR30, UR23, UPT ;  /* 0x000000171e00728c */ /* 0x000fc6000bf05270 */
[----:B------:R-:W-:Y:S01]  /*8b80*/  ISETP.NE.OR P1, PT, R16, RZ, !P1 ;  /* 0x000000ff1000720c */ /* 0x000fe20004f25670 */
[----:B----4-:R-:W-:Y:S01]  /*8b90*/  @!P2 FADD.FTZ R6, R6, R10 ;  /* 0x0000000a0606a221 */ /* 0x010fe20000010000 */
[----:B------:R-:W-:Y:S01]  /*8ba0*/  @!P2 FADD.FTZ R7, R7, R11 ;  /* 0x0000000b0707a221 */ /* 0x000fe20000010000 */
[----:B------:R-:W-:Y:S02]  /*8bb0*/  ISETP.NE.OR P2, PT, R16, RZ, !P3 ;  /* 0x000000ff1000720c */ /* 0x000fe40005f45670 */
[----:B------:R-:W-:Y:S01]  /*8bc0*/  PLOP3.LUT P3, PT, PT, PT, UP0, 0x80, 0x8 ;  /* 0x000000000008781c */ /* 0x000fe20003f6f008 */
[----:B-----5:R-:W-:Y:S01]  /*8bd0*/  @!P4 FADD.FTZ R6, R6, R12 ;  /* 0x0000000c0606c221 */ /* 0x020fe20000010000 */
        /* <DEDUP_REMOVED lines=10> */
[----:B------:R-:W-:Y:S01]  /*8c80*/  MOV R8, UR28 ;  /* 0x0000001c00087c02 */ /* 0x000fe20008000f00 */
[----:B------:R-:W-:Y:S02]  /*8c90*/  IMAD.U32 R9, RZ, RZ, UR29 ;  /* 0x0000001dff097e24 */ /* 0x000fe4000f8e00ff */
[----:B------:R-:W-:Y:S01]  /*8ca0*/  MOV R10, UR30 ;  /* 0x0000001e000a7c02 */ /* 0x000fe20008000f00 */
[----:B------:R-:W-:Y:S01]  /*8cb0*/  VOTEU.ALL UP1, P3 ;  /* 0x0000000000ff7886 */ /* 0x000fe20001820000 */
[----:B------:R-:W-:Y:S01]  /*8cc0*/  @!UP0 UIMAD.WIDE.U32 UR28, UR24, 0x8, UR6 ;  /* 0x00000008181c88a5 */ /* 0x000fe2000f8e0006 */
[----:B------:R-:W-:Y:S01]  /*8cd0*/  IMAD.U32 R11, RZ, RZ, UR31 ;  /* 0x0000001fff0b7e24 */ /* 0x000fe2000f8e00ff */
[----:B------:R-:W-:Y:S01]  /*8ce0*/  VOTEU.ALL UP0, P5 ;  /* 0x0000000000ff7886 */ /* 0x000fe20002800000 */
[----:B------:R-:W2:Y:S01]  /*8cf0*/  @!P1 LDG.E.64 R8, desc[UR18][R8.64] ;  /* 0x0000001208089981 */ /* 0x000ea2000c1e1b00 */
[----:B------:R-:W-:-:S02]  /*8d00*/  @!UP1 UIMAD.WIDE.U32 UR30, UR22, 0x8, UR6 ;  /* 0x00000008161e98a5 */ /* 0x000fc4000f8e0006 */
[----:B------:R-:W-:Y:S01]  /*8d10*/  MOV R12, UR28 ;  /* 0x0000001c000c7c02 */ /* 0x000fe20008000f00 */
[----:B------:R-:W-:Y:S01]  /*8d20*/  IMAD.U32 R13, RZ, RZ, UR29 ;  /* 0x0000001dff0d7e24 */ /* 0x000fe2000f8e00ff */
[----:B------:R-:W3:Y:S01]  /*8d30*/  @!P2 LDG.E.64 R10, desc[UR18][R10.64] ;  /* 0x000000120a0aa981 */ /* 0x000ee2000c1e1b00 */
[----:B------:R-:W-:Y:S01]  /*8d40*/  @!UP0 UIMAD.WIDE.U32 UR28, UR21, 0x8, UR6 ;  /* 0x00000008151c88a5 */ /* 0x000fe2000f8e0006 */
[----:B------:R-:W-:Y:S01]  /*8d50*/  MOV R14, UR30 ;  /* 0x0000001e000e7c02 */ /* 0x000fe20008000f00 */
[----:B------:R-:W-:Y:S02]  /*8d60*/  IMAD.U32 R15, RZ, RZ, UR31 ;  /* 0x0000001fff0f7e24 */ /* 0x000fe4000f8e00ff */
[----:B------:R-:W4:Y:S02]  /*8d70*/  @!P4 LDG.E.64 R12, desc[UR18][R12.64] ;  /* 0x000000120c0cc981 */ /* 0x000f24000c1e1b00 */
[----:B------:R-:W-:Y:S01]  /*8d80*/  MOV R18, UR28 ;  /* 0x0000001c00127c02 */ /* 0x000fe20008000f00 */
[----:B------:R-:W-:Y:S01]  /*8d90*/  IMAD.U32 R19, RZ, RZ, UR29 ;  /* 0x0000001dff137e24 */ /* 0x000fe2000f8e00ff */
[----:B------:R-:W5:Y:S05]  /*8da0*/  @!P3 LDG.E.64 R14, desc[UR18][R14.64] ;  /* 0x000000120e0eb981 */ /* 0x000f6a000c1e1b00 */
[----:B------:R-:W5:Y:S01]  /*8db0*/  @!P5 LDG.E.64 R18, desc[UR18][R18.64] ;  /* 0x000000121212d981 */ /* 0x000f62000c1e1b00 */
[----:B------:R-:W-:-:S02]  /*8dc0*/  UIADD3 UR5, UPT, UPT, UR5, 0x8, URZ ;  /* 0x0000000805057890 */ /* 0x000fc4000fffe0ff */
[----:B------:R-:W-:Y:S02]  /*8dd0*/  UIADD3 UR26, UPT, UPT, UR26, 0x8, URZ ;  /* 0x000000081a1a7890 */ /* 0x000fe4000fffe0ff */
[----:B------:R-:W-:Y:S02]  /*8de0*/  UISETP.NE.AND UP0, UPT, UR5, UR15, UPT ;  /* 0x0000000f0500728c */ /* 0x000fe4000bf05270 */
        /* <DEDUP_REMOVED lines=14> */
[----:B-----5:R-:W-:Y:S01]  /*8ed0*/  @!P3 FADD.FTZ R6, R6, R14 ;  /* 0x0000000e0606b221 */ /* 0x020fe20000010000 */
[----:B------:R-:W-:-:S03]  /*8ee0*/  @!P3 FADD.FTZ R7, R7, R15 ;  /* 0x0000000f0707b221 */ /* 0x000fc60000010000 */
[----:B------:R-:W-:Y:S01]  /*8ef0*/  @!P5 FADD.FTZ R6, R6, R18 ;  /* 0x000000120606d221 */ /* 0x000fe20000010000 */
[----:B------:R-:W-:Y:S01]  /*8f00*/  @!P5 FADD.FTZ R7, R7, R19 ;  /* 0x000000130707d221 */ /* 0x000fe20000010000 */
[----:B------:R-:W-:Y:S06]  /*8f10*/  BRA.U UP0, `(.L_x_2997) ;  /* 0xfffffff900787547 */ /* 0x000fec000b83ffff */
[----:B------:R-:W-:-:S05]  /*8f20*/  UMOV UR5, UR15 ;  /* 0x0000000f00057c82 */ /* 0x000fca0008000000 */
.L_x_2996:
        /* <DEDUP_REMOVED lines=28> */
[----:B------:R-:W-:Y:S02]  /*90f0*/  MOV R8, UR14 ;  /* 0x0000000e00087c02 */ /* 0x000fe40008000f00 */
[----:B------:R-:W-:Y:S01]  /*9100*/  @!UP3 UIMAD UR20, UR20, UR10, UR13 ;  /* 0x0000000a1414b2a4 */ /* 0x000fe2000f8e020d */
[----:B-1----:R-:W-:Y:S01]  /*9110*/  IMAD.U32 R9, RZ, RZ, UR15 ;  /* 0x0000000fff097e24 */ /* 0x002fe2000f8e00ff */
[----:B------:R-:W-:Y:S02]  /*9120*/  @!UP2 UIMAD.WIDE.U32 UR16, UR16, 0x8, UR6 ;  /* 0x000000081010a8a5 */ /* 0x000fe4000f8e0006 */
[----:B------:R-:W-:Y:S02]  /*9130*/  @!UP4 UIMAD UR21, UR21, UR10, UR13 ;  /* 0x0000000a1515c2a4 */ /* 0x000fe4000f8e020d */
[----:B------:R-:W-:Y:S01]  /*9140*/  @!UP3 UIMAD.WIDE.U32 UR14, UR20, 0x8, UR6 ;  /* 0x00000008140eb8a5 */ /* 0x000fe2000f8e0006 */
[----:B------:R-:W2:Y:S01]  /*9150*/  @!P1 LDG.E.64 R8, desc[UR18][R8.64] ;  /* 0x0000001208089981 */ /* 0x000ea2000c1e1b00 */
[----:B------:R-:W-:Y:S01]  /*9160*/  MOV R10, UR16 ;  /* 0x00000010000a7c02 */ /* 0x000fe20008000f00 */
[----:B------:R-:W-:Y:S01]  /*9170*/  IMAD.U32 R11, RZ, RZ, UR17 ;  /* 0x00000011ff0b7e24 */ /* 0x000fe2000f8e00ff */
[----:B------:R-:W-:-:S02]  /*9180*/  @!UP4 UIMAD.WIDE.U32 UR16, UR21, 0x8, UR6 ;  /* 0x000000081510c8a5 */ /* 0x000fc4000f8e0006 */
[----:B------:R-:W-:Y:S01]  /*9190*/  MOV R12, UR14 ;  /* 0x0000000e000c7c02 */ /* 0x000fe20008000f00 */
[----:B------:R-:W-:Y:S02]  /*91a0*/  IMAD.U32 R13, RZ, RZ, UR15 ;  /* 0x0000000fff0d7e24 */ /* 0x000fe4000f8e00ff */
[----:B------:R-:W4:Y:S01]  /*91b0*/  @!P3 LDG.E.64 R10, desc[UR18][R10.64] ;  /* 0x000000120a0ab981 */ /* 0x000f22000c1e1b00 */
[----:B------:R-:W-:Y:S01]  /*91c0*/  MOV R14, UR16 ;  /* 0x00000010000e7c02 */ /* 0x000fe20008000f00 */
[----:B------:R-:W-:Y:S02]  /*91d0*/  IMAD.U32 R15, RZ, RZ, UR17 ;  /* 0x00000011ff0f7e24 */ /* 0x000fe4000f8e00ff */
[----:B------:R-:W5:Y:S04]  /*91e0*/  @!P4 LDG.E.64 R12, desc[UR18][R12.64] ;  /* 0x000000120c0cc981 */ /* 0x000f68000c1e1b00 */
[----:B------:R-:W5:Y:S01]  /*91f0*/  @!P2 LDG.E.64 R14, desc[UR18][R14.64] ;  /* 0x000000120e0ea981 */ /* 0x000f62000c1e1b00 */
[----:B------:R-:W-:Y:S01]  /*9200*/  UIADD3 UR5, UPT, UPT, UR5, 0x4, URZ ;  /* 0x0000000405057890 */ /* 0x000fe2000fffe0ff */
[----:B--23--:R-:W-:Y:S01]  /*9210*/  @!P1 FADD.FTZ R6, R6, R8 ;  /* 0x0000000806069221 */ /* 0x00cfe20000010000 */
[----:B------:R-:W-:-:S03]  /*9220*/  @!P1 FADD.FTZ R7, R7, R9 ;  /* 0x0000000907079221 */ /* 0x000fc60000010000 */
[----:B----4-:R-:W-:Y:S01]  /*9230*/  @!P3 FADD.FTZ R6, R6, R10 ;  /* 0x0000000a0606b221 */ /* 0x010fe20000010000 */
[----:B------:R-:W-:-:S03]  /*9240*/  @!P3 FADD.FTZ R7, R7, R11 ;  /* 0x0000000b0707b221 */ /* 0x000fc60000010000 */
[----:B-----5:R-:W-:Y:S01]  /*9250*/  @!P4 FADD.FTZ R6, R6, R12 ;  /* 0x0000000c0606c221 */ /* 0x020fe20000010000 */
[----:B------:R-:W-:-:S03]  /*9260*/  @!P4 FADD.FTZ R7, R7, R13 ;  /* 0x0000000d0707c221 */ /* 0x000fc60000010000 */
[----:B------:R-:W-:Y:S01]  /*9270*/  @!P2 FADD.FTZ R6, R6, R14 ;  /* 0x0000000e0606a221 */ /* 0x000fe20000010000 */
[----:B------:R-:W-:-:S07]  /*9280*/  @!P2 FADD.FTZ R7, R7, R15 ;  /* 0x0000000f0707a221 */ /* 0x000fce0000010000 */
.L_x_2998:
        /* <DEDUP_REMOVED lines=15> */
[----:B------:R-:W-:Y:S01]  /*9380*/  MOV R8, UR16 ;  /* 0x0000001000087c02 */ /* 0x000fe20008000f00 */
[----:B------:R-:W-:Y:S01]  /*9390*/  @!UP1 UIMAD.WIDE.U32 UR14, UR14, 0x8, UR6 ;  /* 0x000000080e0e98a5 */ /* 0x000fe2000f8e0006 */
[----:B-1----:R-:W-:-:S05]  /*93a0*/  IMAD.U32 R9, RZ, RZ, UR17 ;  /* 0x00000011ff097e24 */ /* 0x002fca000f8e00ff */
[----:B------:R-:W-:Y:S01]  /*93b0*/  MOV R10, UR14 ;  /* 0x0000000e000a7c02 */ /* 0x000fe20008000f00 */
[----:B------:R-:W-:Y:S01]  /*93c0*/  IMAD.U32 R11, RZ, RZ, UR15 ;  /* 0x0000000fff0b7e24 */ /* 0x000fe2000f8e00ff */
[----:B------:R-:W2:Y:S05]  /*93d0*/  @!P2 LDG.E.64 R8, desc[UR18][R8.64] ;  /* 0x000000120808a981 */ /* 0x000eaa000c1e1b00 */
[----:B------:R-:W4:Y:S01]  /*93e0*/  @!P1 LDG.E.64 R10, desc[UR18][R10.64] ;  /* 0x000000120a0a9981 */ /* 0x000f22000c1e1b00 */
[----:B------:R-:W-:Y:S01]  /*93f0*/  UIADD3 UR5, UPT, UPT, UR5, 0x2, URZ ;  /* 0x0000000205057890 */ /* 0x000fe2000fffe0ff */
[----:B--23--:R-:W-:Y:S01]  /*9400*/  @!P2 FADD.FTZ R6, R6, R8 ;  /* 0x000000080606a221 */ /* 0x00cfe20000010000 */
[----:B------:R-:W-:-:S03]  /*9410*/  @!P2 FADD.FTZ R7, R7, R9 ;  /* 0x000000090707a221 */ /* 0x000fc60000010000 */
[----:B----4-:R-:W-:Y:S01]  /*9420*/  @!P1 FADD.FTZ R6, R6, R10 ;  /* 0x0000000a06069221 */ /* 0x010fe20000010000 */
[----:B------:R-:W-:-:S07]  /*9430*/  @!P1 FADD.FTZ R7, R7, R11 ;  /* 0x0000000b07079221 */ /* 0x000fce0000010000 */
.L_x_2999:
[----:B------:R-:W-:Y:S01]  /*9440*/  UISETP.NE.AND UP0, UPT, UR5, UR23, UPT ;  /* 0x000000170500728c */ /* 0x000fe2000bf05270 */
[----:B------:R-:W-:Y:S01]  /*9450*/  BSSY.RECONVERGENT B0, `(.L_x_2992) ;  /* 0x000000e000007945 */ /* 0x000fe20003800200 */
[----:B------:R-:W-:-:S04]  /*9460*/  ULOP3.LUT UR12, UR12, 0x1, URZ, 0xc0, !UPT ;  /* 0x000000010c0c7892 */ /* 0x000fc8000f8ec0ff */
[----:B------:R-:W-:Y:S02]  /*9470*/  PLOP3.LUT P1, PT, PT, PT, UP0, 0x80, 0x8 ;  /* 0x000000000008781c */ /* 0x000fe40003f2f008 */
[----:B--23--:R-:W-:Y:S02]  /*9480*/  MOV R0, UR12 ;  /* 0x0000000c00007c02 */ /* 0x00cfe40008000f00 */
[----:B------:R-:W-:-:S04]  /*9490*/  ISETP.NE.OR P1, PT, R16, RZ, !P1 ;  /* 0x000000ff1000720c */ /* 0x000fc80004f25670 */
[----:B------:R-:W-:-:S13]  /*94a0*/  ISETP.NE.U32.OR P1, PT, R0, 0x1, P1 ;  /* 0x000000010000780c */ /* 0x000fda0000f25470 */
[----:B------:R-:W-:Y:S05]  /*94b0*/  @P1 BRA `(.L_x_3000) ;  /* 0x00000000001c1947 */ /* 0x000fea0003800000 */
[----:B------:R-:W-:-:S04]  /*94c0*/  UIMAD UR14, UR10, UR5, UR13 ;  /* 0x000000050a0e72a4 */ /* 0x000fc8000f8e020d */
[----:B------:R-:W-:-:S06]  /*94d0*/  UIMAD.WIDE.U32 UR14, UR14, 0x8, UR6 ;  /* 0x000000080e0e78a5 */ /* 0x000fcc000f8e0006 */
[----:B------:R-:W-:Y:S01]  /*94e0*/  IMAD.U32 R8, RZ, RZ, UR14 ;  /* 0x0000000eff087e24 */ /* 0x000fe2000f8e00ff */
[----:B-1----:R-:W-:-:S06]  /*94f0*/  MOV R9, UR15 ;  /* 0x0000000f00097c02 */ /* 0x002fcc0008000f00 */
[----:B------:R-:W2:Y:S02]  /*9500*/  LDG.E.64 R8, desc[UR18][R8.64] ;  /* 0x0000001208087981 */ /* 0x000ea4000c1e1b00 */
[----:B--2---:R-:W-:Y:S01]  /*9510*/  FADD.FTZ R6, R6, R8 ;  /* 0x0000000806067221 */ /* 0x004fe20000010000 */
[----:B------:R-:W-:-:S07]  /*9520*/  FADD.FTZ R7, R7, R9 ;  /* 0x0000000907077221 */ /* 0x000fce0000010000 */
.L_x_3000:
[----:B------:R-:W-:Y:S05]  /*9530*/  BSYNC.RECONVERGENT B0 ;  /* 0x0000000000007941 */ /* 0x000fea0003800200 */
.L_x_2992:
[----:B--23--:R-:W0:Y:S01]  /*9540*/  S2R R0, SR_TID.X ;  /* 0x0000000000007919 */ /* 0x00ce220000002100 */
[----:B------:R-:W-:Y:S01]  /*9550*/  LOP3.LUT P2, RZ, R5, 0x2000000, RZ, 0xc0, !PT ;  /* 0x0200000005ff7812 */ /* 0x000fe2000784c0ff */
[----:B------:R-:W2:Y:S01]  /*9560*/  S2UR UR6, SR_CgaCtaId ;  /* 0x00000000000679c3 */ /* 0x000ea20000008800 */
[----:B------:R-:W3:Y:S01]  /*9570*/  LDCU UR7, c[0x0][0x414] ;  /* 0x00008280ff0777ac */ /* 0x000ee20008000800 */
[----:B------:R-:W-:Y:S02]  /*9580*/  ISETP.NE.AND P1, PT, R16, RZ, PT ;  /* 0x000000ff1000720c */ /* 0x000fe40003f25270 */
[----:B------:R-:W-:Y:S01]  /*9590*/  MOV R19, UR9 ;  /* 0x0000000900137c02 */ /* 0x000fe20008000f00 */
[----:B------:R-:W-:-:S03]  /*95a0*/  UMOV UR5, 0x400 ;  /* 0x0000040000057882 */ /* 0x000fc60000000000 */
[----:B------:R-:W4:Y:S08]  /*95b0*/  LDC.64 R12, c[0x0][0x398] ;  /* 0x0000e600ff0c7b82 */ /* 0x000f300000000a00 */
[----:B-1----:R-:W1:Y:S01]  /*95c0*/  @P2 LDC.64 R8, c[0x0][0x388] ;  /* 0x0000e200ff082b82 */ /* 0x002e620000000a00 */
[----:B---3--:R-:W-:Y:S01]  /*95d0*/  @P2 FMUL.FTZ R10, R6, UR7 ;  /* 0x00000007060a2c20 */ /* 0x008fe20008410000 */
[----:B--2---:R-:W-:-:S06]  /*95e0*/  ULEA UR5, UR6, UR5, 0x18 ;  /* 0x0000000506057291 */ /* 0x004fcc000f8ec0ff */
[----:B------:R-:W2:Y:S01]  /*95f0*/  LDC.64 R14, c[0x0][0x3a0] ;  /* 0x0000e800ff0e7b82 */ /* 0x000ea20000000a00 */
[----:B0-----:R-:W-:Y:S02]  /*9600*/  LOP3.LUT R2, R0, 0xffff, RZ, 0xc0, !PT ;  /* 0x0000ffff00027812 */ /* 0x001fe400078ec0ff */
[----:B------:R-:W-:Y:S03]  /*9610*/  @!P1 STS.64 [UR5+0x88], R6 ;  /* 0x00008806ff009988 */ /* 0x000fe60008000a05 */
[----:B------:R-:W-:-:S05]  /*9620*/  IMAD R2, R2, 0x493, RZ ;  /* 0x0000049302027824 */ /* 0x000fca00078e02ff */
[----:B------:R-:W-:Y:S01]  /*9630*/  SHF.R.U32.HI R2, RZ, 0x10, R2 ;  /* 0x00000010ff027819 */ /* 0x000fe20000011602 */
[----:B-1----:R-:W-:-:S03]  /*9640*/  @P2 IMAD.WIDE R8, R19, 0x8, R8 ;  /* 0x0000000813082825 */ /* 0x002fc600078e0208 */
[----:B------:R-:W-:-:S05]  /*9650*/  PRMT R2, R2, 0x9910, RZ ;  /* 0x0000991002027816 */ /* 0x000fca00000000ff */
[----:B------:R-:W-:-:S04]  /*9660*/  IMAD R2, R2, 0x38, RZ ;  /* 0x0000003802027824 */ /* 0x000fc800078e02ff */
[----:B------:R-:W-:-:S05]  /*9670*/  IMAD.MOV R2, RZ, RZ, -R2 ;  /* 0x000000ffff027224 */ /* 0x000fca00078e0a02 */
[----:B------:R-:W-:-:S04]  /*9680*/  PRMT R11, R2, 0x7710, RZ ;  /* 0x00007710020b7816 */ /* 0x000fc800000000ff */
[----:B------:R-:W-:-:S05]  /*9690*/  IADD3 R11, PT, PT, R11, R0, RZ ;  /* 0x000000000b0b7210 */ /* 0x000fca0007ffe0ff */
[----:B------:R-:W-:-:S05]  /*96a0*/  IMAD.SHL.U32 R11, R11, 0x2, RZ ;  /* 0x000000020b0b7824 */ /* 0x000fca00078e00ff */
[----:B------:R-:W-:Y:S01]  /*96b0*/  LOP3.LUT R2, R11, 0xffff, RZ, 0xc0, !PT ;  /* 0x0000ffff0b027812 */ /* 0x000fe200078ec0ff */
[----:B------:R-:W-:-:S04]  /*96c0*/  @P2 FMUL.FTZ R11, R7, UR7 ;  /* 0x00000007070b2c20 */ /* 0x000fc80008410000 */
[----:B------:R-:W-:Y:S01]  /*96d0*/  VIADD R17, R2, UR11 ;  /* 0x0000000b02117c36 */ /* 0x000fe20008000000 */
[----:B------:R-:W-:Y:S03]  /*96e0*/  @P2 STG.E.64 desc[UR18][R8.64], R10 ;  /* 0x0000000a08002986 */ /* 0x000fe6000c101b12 */
[C---:B----4-:R-:W-:Y:S01]  /*96f0*/  IMAD.WIDE R12, R17.reuse, 0x4, R12 ;  /* 0x00000004110c7825 */ /* 0x050fe200078e020c */
[----:B------:R-:W-:Y:S03]  /*9700*/  BAR.SYNC.DEFER_BLOCKING 0x0 ;  /* 0x0000000000007b1d */ /* 0x000fe60000010000 */
[----:B--2---:R-:W-:-:S03]  /*9710*/  IMAD.WIDE R14, R17, 0x4, R14 ;  /* 0x00000004110e7825 */ /* 0x004fc600078e020e */
[----:B------:R-:W5:Y:S04]  /*9720*/  LDG.E.64 R12, desc[UR18][R12.64] ;  /* 0x000000120c0c7981 */ /* 0x000f68000c1e1b00 */
[----:B------:R-:W5:Y:S04]  /*9730*/  LDG.E.64 R14, desc[UR18][R14.64] ;  /* 0x000000120e0e7981 */ /* 0x000f68000c1e1b00 */
[----:B------:R-:W0:Y:S01]  /*9740*/  LDS.64 R16, [UR5+0x88] ;  /* 0x00008805ff107984 */ /* 0x000e220008000a00 */
[----:B------:R-:W1:Y:S02]  /*9750*/  LDCU.U8 UR5, c[0x0][0x3fc] ;  /* 0x00007f80ff0577ac */ /* 0x000e640008000000 */
[----:B-1----:R-:W-:Y:S01]  /*9760*/  UISETP.NE.AND UP0, UPT, UR5, URZ, UPT ;  /* 0x000000ff0500728c */ /* 0x002fe2000bf05270 */
[----:B0-----:R-:W-:Y:S01]  /*9770*/  FMUL.FTZ R4, R16, UR7 ;  /* 0x0000000710047c20 */ /* 0x001fe20008410000 */
[----:B------:R-:W-:-:S03]  /*9780*/  HFMA2 R16, -RZ, RZ, 1.875, 0 ;  /* 0x3f800000ff107431 */ /* 0x000fc600000001ff */
[----:B------:R-:W-:-:S04]  /*9790*/  FMUL.FTZ R0, R4, R4 ;  /* 0x0000000404007220 */ /* 0x000fc80000410000 */
[----:B------:R-:W-:-:S05]  /*97a0*/  FFMA.FTZ R0, R17, UR7, -R0 ;  /* 0x0000000711007c23 */ /* 0x000fca0008010800 */
[----:B------:R-:W-:-:S13]  /*97b0*/  FSETP.GTU.FTZ.AND P1, PT, R0, RZ, PT ;  /* 0x000000ff0000720b */ /* 0x000fda0003f3c000 */
[----:B------:R-:W0:Y:S02]  /*97c0*/  @P1 LDC R17, c[0x0][0x3a8] ;  /* 0x0000ea00ff111b82 */ /* 0x000e240000000800 */
[----:B0-----:R-:W-:-:S04]  /*97d0*/  @P1 FADD.FTZ R0, R0, R17 ;  /* 0x0000001100001221 */ /* 0x001fc80000010000 */
[----:B------:R0:W1:Y:S01]  /*97e0*/  @P1 MUFU.RSQ R16, R0 ;  /* 0x0000000000101308 */ /* 0x0000620000001400 */
[----:B------:R-:W-:Y:S05]  /*97f0*/  BRA.U !UP0, `(.L_x_3001) ;  /* 0x0000000908587547 */ /* 0x000fea000b800000 */
[----:B0-----:R-:W-:Y:S01]  /*9800*/  IMAD.MOV.U32 R0, RZ, RZ, RZ ;  /* 0x000000ffff007224 */ /* 0x001fe200078e00ff */
[----:B------:R-:W0:Y:S01]  /*9810*/  LDCU.64 UR14, c[0x0][0x3e0] ;  /* 0x00007c00ff0e77ac */ /* 0x000e220008000a00 */
[----:B------:R-:W2:Y:S01]  /*9820*/  LDCU.64 UR6, c[0x0][0x380] ;  /* 0x00007000ff0677ac */ /* 0x000ea20008000a00 */
[----:B------:R-:W3:Y:S04]  /*9830*/  LDCU.64 UR12, c[0x0][0x3e8] ;  /* 0x00007d00ff0c77ac */ /* 0x000ee80008000a00 */
.L_x_3010:
[----:B----45:R-:W-:-:S06]  /*9840*/  LEA R8, R0, UR8, 0x2 ;  /* 0x0000000800087c11 */ /* 0x030fcc000f8e10ff */
[----:B0-2--5:R-:W5:Y:S01]  /*9850*/  LDL.128 R8, [R8] ;  /* 0x0000000008087983 */ /* 0x025f620000100c00 */
[C---:B------:R-:W-:Y:S01]  /*9860*/  LEA R24, R0.reuse, R3, 0x3 ;  /* 0x0000000300187211 */ /* 0x040fe200078e18ff */
[----:B------:R-:W-:Y:S01]  /*9870*/  VIADD R0, R0, 0x4 ;  /* 0x0000000400007836 */ /* 0x000fe20000000000 */
[----:B------:R-:W-:Y:S02]  /*9880*/  BSSY.RECONVERGENT B0, `(.L_x_3002) ;  /* 0x000002e000007945 */ /* 0x000fe40003800200 */
[C---:B---3--:R-:W-:Y:S01]  /*9890*/  ISETP.GE.U32.AND P3, PT, R24.reuse, UR12, PT ;  /* 0x0000000c18007c0c */ /* 0x048fe2000bf66070 */
[C---:B------:R-:W-:Y:S01]  /*98a0*/  VIADD R28, R24.reuse, 0x10 ;  /* 0x00000010181c7836 */ /* 0x040fe20000000000 */
[----:B------:R-:W-:Y:S02]  /*98b0*/  SHF.R.S32.HI R21, RZ, 0x1f, R24 ;  /* 0x0000001fff157819 */ /* 0x000fe40000011418 */
[----:B------:R-:W-:Y:S02]  /*98c0*/  IADD3 R26, PT, PT, R24, 0x8, RZ ;  /* 0x00000008181a7810 */ /* 0x000fe40007ffe0ff */
[----:B------:R-:W-:-:S02]  /*98d0*/  ISETP.GE.AND.EX P3, PT, R21, UR13, PT, P3 ;  /* 0x0000000d15007c0c */ /* 0x000fc4000bf66330 */
[----:B------:R-:W-:Y:S02]  /*98e0*/  IADD3 R6, PT, PT, R24, 0x18, RZ ;  /* 0x0000001818067810 */ /* 0x000fe40007ffe0ff */
[----:B------:R-:W-:Y:S02]  /*98f0*/  ISETP.GE.U32.AND P1, PT, R26, UR12, PT ;  /* 0x0000000c1a007c0c */ /* 0x000fe4000bf26070 */
[----:B------:R-:W-:Y:S02]  /*9900*/  ISETP.GE.U32.AND P4, PT, R28, UR12, PT ;  /* 0x0000000c1c007c0c */ /* 0x000fe4000bf86070 */
[----:B------:R-:W-:Y:S02]  /*9910*/  ISETP.GE.U32.AND P2, PT, R6, UR12, PT ;  /* 0x0000000c06007c0c */ /* 0x000fe4000bf46070 */
[----:B------:R-:W-:Y:S02]  /*9920*/  SHF.R.S32.HI R27, RZ, 0x1f, R26 ;  /* 0x0000001fff1b7819 */ /* 0x000fe4000001141a */
[----:B------:R-:W-:-:S02]  /*9930*/  SHF.R.S32.HI R29, RZ, 0x1f, R28 ;  /* 0x0000001fff1d7819 */ /* 0x000fc4000001141c */
[----:B------:R-:W-:Y:S02]  /*9940*/  SHF.R.S32.HI R7, RZ, 0x1f, R6 ;  /* 0x0000001fff077819 */ /* 0x000fe40000011406 */
[----:B------:R-:W-:Y:S02]  /*9950*/  ISETP.NE.AND P5, PT, R0, 0x40, PT ;  /* 0x000000400000780c */ /* 0x000fe40003fa5270 */
[----:B------:R-:W-:Y:S02]  /*9960*/  ISETP.GE.AND.EX P1, PT, R27, UR13, PT, P1 ;  /* 0x0000000d1b007c0c */ /* 0x000fe4000bf26310 */
[----:B------:R-:W-:Y:S02]  /*9970*/  ISETP.GE.AND.EX P4, PT, R29, UR13, PT, P4 ;  /* 0x0000000d1d007c0c */ /* 0x000fe4000bf86340 */
[----:B------:R-:W-:Y:S01]  /*9980*/  ISETP.GE.AND.EX P2, PT, R7, UR13, PT, P2 ;  /* 0x0000000d07007c0c */ /* 0x000fe2000bf46320 */
[----:B------:R-:W-:-:S12]  /*9990*/  @P3 BRA `(.L_x_3003) ;  /* 0x0000000000703947 */ /* 0x000fd80003800000 */
[--C-:B-----5:R-:W-:Y:S02]  /*99a0*/  HADD2.F32 R17, -RZ, R8.reuse.H0_H0 ;  /* 0x20000008ff117230 */ /* 0x120fe40000004100 */
[----:B------:R-:W-:Y:S02]  /*99b0*/  HADD2.F32 R19, -RZ, R8.H1_H1 ;  /* 0x30000008ff137230 */ /* 0x000fe40000004100 */
[----:B0-----:R-:W-:Y:S02]  /*99c0*/  IMAD R21, R21, UR14, RZ ;  /* 0x0000000e15157c24 */ /* 0x001fe4000f8e02ff */
[C---:B------:R-:W-:Y:S01]  /*99d0*/  FADD.FTZ R17, -R4.reuse, R17 ;  /* 0x0000001104117221 */ /* 0x040fe20000010100 */
[----:B------:R-:W-:Y:S02]  /*99e0*/  IMAD.MOV.U32 R18, RZ, RZ, R92 ;  /* 0x000000ffff127224 */ /* 0x000fe400078e005c */
[----:B------:R-:W-:Y:S01]  /*99f0*/  FADD.FTZ R19, -R4, R19 ;  /* 0x0000001304137221 */ /* 0x000fe20000010100 */
[----:B------:R-:W-:-:S02]  /*9a00*/  IMAD R21, R24, UR15, R21 ;  /* 0x0000000f18157c24 */ /* 0x000fc4000f8e0215 */
[-C--:B-1----:R-:W-:Y:S01]  /*9a10*/  FMUL.FTZ R17, R17, R16.reuse ;  /* 0x0000001011117220 */ /* 0x082fe20000410000 */
[----:B------:R-:W-:Y:S01]  /*9a20*/  FMUL.FTZ R8, R19, R16 ;  /* 0x0000001013087220 */ /* 0x000fe20000410000 */
[----:B------:R-:W-:Y:S02]  /*9a30*/  MOV R19, R95 ;  /* 0x0000005f00137202 */ /* 0x000fe40000000f00 */
[----:B------:R-:W-:Y:S01]  /*9a40*/  FFMA.FTZ R23, R12, R17, R14 ;  /* 0x000000110c177223 */ /* 0x000fe2000001000e */
[----:B------:R-:W-:-:S03]  /*9a50*/  FFMA.FTZ R25, R13, R8, R15 ;  /* 0x000000080d197223 */ /* 0x000fc6000001000f */
[----:B------:R-:W-:Y:S01]  /*9a60*/  FMUL.FTZ R17, R23, -1.4426950216293334961 ;  /* 0xbfb8aa3b17117820 */ /* 0x000fe20000410000 */
[----:B------:R-:W-:-:S04]  /*9a70*/  IMAD.WIDE.U32 R18, R24, UR14, R18 ;  /* 0x0000000e18127c25 */ /* 0x000fc8000f8e0012 */
[----:B------:R-:W-:Y:S01]  /*9a80*/  FMUL.FTZ R20, R25, -1.4426950216293334961 ;  /* 0xbfb8aa3b19147820 */ /* 0x000fe20000410000 */
[----:B------:R-:W-:Y:S01]  /*9a90*/  IMAD.IADD R19, R19, 0x1, R21 ;  /* 0x0000000113137824 */ /* 0x000fe200078e0215 */
[----:B------:R-:W0:Y:S08]  /*9aa0*/  MUFU.EX2 R17, R17 ;  /* 0x0000001100117308 */ /* 0x000e300000000800 */
[----:B------:R-:W1:Y:S01]  /*9ab0*/  MUFU.EX2 R20, R20 ;  /* 0x0000001400147308 */ /* 0x000e620000000800 */
[----:B0-----:R-:W-:-:S07]  /*9ac0*/  FADD.FTZ R8, R17, 1 ;  /* 0x3f80000011087421 */ /* 0x001fce0000010000 */
[----:B------:R-:W0:Y:S01]  /*9ad0*/  MUFU.RCP R8, R8 ;  /* 0x0000000800087308 */ /* 0x000e220000001000 */
[----:B-1----:R-:W-:Y:S01]  /*9ae0*/  FADD.FTZ R22, R20, 1 ;  /* 0x3f80000014167421 */ /* 0x002fe20000010000 */
[----:B--2---:R-:W-:-:S04]  /*9af0*/  LEA R20, P3, R18, UR6, 0x1 ;  /* 0x0000000612147c11 */ /* 0x004fc8000f8608ff */
[----:B------:R-:W-:Y:S02]  /*9b00*/  LEA.HI.X R21, R18, UR7, R19, 0x1, P3 ;  /* 0x0000000712157c11 */ /* 0x000fe400098f0c13 */
[----:B------:R-:W1:Y:S01]  /*9b10*/  MUFU.RCP R22, R22 ;  /* 0x0000001600167308 */ /* 0x000e620000001000 */
[----:B0-----:R-:W-:Y:S01]  /*9b20*/  FMUL.FTZ R17, R23, R8 ;  /* 0x0000000817117220 */ /* 0x001fe20000410000 */
[----:B-1----:R-:W-:-:S05]  /*9b30*/  FMUL.FTZ R24, R25, R22 ;  /* 0x0000001619187220 */ /* 0x002fca0000410000 */
[----:B------:R-:W-:-:S05]  /*9b40*/  F2FP.F16.F32.PACK_AB R17, R24, R17 ;  /* 0x000000111811723e */ /* 0x000fca00000000ff */
[----:B------:R3:W-:Y:S02]  /*9b50*/  STG.E desc[UR18][R20.64], R17 ;  /* 0x0000001114007986 */ /* 0x0007e4000c101912 */
.L_x_3003:
[----:B0-2---:R-:W-:Y:S05]  /*9b60*/  BSYNC.RECONVERGENT B0 ;  /* 0x0000000000007941 */ /* 0x005fea0003800200 */
.L_x_3002:
[----:B------:R-:W-:Y:S04]  /*9b70*/  BSSY.RECONVERGENT B0, `(.L_x_3004) ;  /* 0x000001e000007945 */ /* 0x000fe80003800200 */
[----:B------:R-:W-:Y:S05]  /*9b80*/  @P1 BRA `(.L_x_3005) ;  /* 0x0000000000701947 */ /* 0x000fea0003800000 */
[--C-:B---3-5:R-:W-:Y:S02]  /*9b90*/  HADD2.F32 R17, -RZ, R9.reuse.H0_H0 ;  /* 0x20000009ff117230 */ /* 0x128fe40000004100 */
[----:B------:R-:W-:Y:S02]  /*9ba0*/  HADD2.F32 R9, -RZ, R9.H1_H1 ;  /* 0x30000009ff097230 */ /* 0x000fe40000004100 */
[----:B------:R-:W-:Y:S02]  /*9bb0*/  IMAD R19, R27, UR14, RZ ;  /* 0x0000000e1b137c24 */ /* 0x000fe4000f8e02ff */
[C---:B------:R-:W-:Y:S01]  /*9bc0*/  FADD.FTZ R17, -R4.reuse, R17 ;  /* 0x0000001104117221 */ /* 0x040fe20000010100 */
[----:B------:R-:W-:Y:S01]  /*9bd0*/  FADD.FTZ R9, -R4, R9 ;  /* 0x0000000904097221 */ /* 0x000fe20000010100 */
[----:B------:R-:W-:Y:S02]  /*9be0*/  IMAD R19, R26, UR15, R19 ;  /* 0x0000000f1a137c24 */ /* 0x000fe4000f8e0213 */
[-C--:B-1----:R-:W-:Y:S01]  /*9bf0*/  FMUL.FTZ R17, R17, R16.reuse ;  /* 0x0000001011117220 */ /* 0x082fe20000410000 */
[----:B------:R-:W-:Y:S01]  /*9c00*/  FMUL.FTZ R8, R9, R16 ;  /* 0x0000001009087220 */ /* 0x000fe20000410000 */
[----:B------:R-:W-:-:S02]  /*9c10*/  IMAD.MOV.U32 R9, RZ, RZ, R95 ;  /* 0x000000ffff097224 */ /* 0x000fc400078e005f */
[----:B------:R-:W-:Y:S01]  /*9c20*/  FFMA.FTZ R23, R12, R17, R14 ;  /* 0x000000110c177223 */ /* 0x000fe2000001000e */
[----:B------:R-:W-:Y:S01]  /*9c30*/  FFMA.FTZ R22, R13, R8, R15 ;  /* 0x000000080d167223 */ /* 0x000fe2000001000f */
[----:B------:R-:W-:Y:S02]  /*9c40*/  MOV R8, R92 ;  /* 0x0000005c00087202 */ /* 0x000fe40000000f00 */
[----:B------:R-:W-:Y:S01]  /*9c50*/  FMUL.FTZ R17, R23, -1.4426950216293334961 ;  /* 0xbfb8aa3b17117820 */ /* 0x000fe20000410000 */
[----:B------:R-:W-:Y:S02]  /*9c60*/  FMUL.FTZ R18, R22, -1.4426950216293334961 ;  /* 0xbfb8aa3b16127820 */ /* 0x000fe40000410000 */
[----:B------:R-:W-:-:S03]  /*9c70*/  IMAD.WIDE.U32 R8, R26, UR14, R8 ;  /* 0x0000000e1a087c25 */ /* 0x000fc6000f8e0008 */
[----:B------:R-:W0:Y:S08]  /*9c80*/  MUFU.EX2 R17, R17 ;  /* 0x0000001100117308 */ /* 0x000e300000000800 */
[----:B------:R-:W1:Y:S01]  /*9c90*/  MUFU.EX2 R18, R18 ;  /* 0x0000001200127308 */ /* 0x000e620000000800 */
[----:B0-----:R-:W-:Y:S01]  /*9ca0*/  FADD.FTZ R20, R17, 1 ;  /* 0x3f80000011147421 */ /* 0x001fe20000010000 */
[----:B------:R-:W-:-:S06]  /*9cb0*/  IADD3 R17, PT, PT, R9, R19, RZ ;  /* 0x0000001309117210 */ /* 0x000fcc0007ffe0ff */
[----:B------:R-:W0:Y:S01]  /*9cc0*/  MUFU.RCP R20, R20 ;  /* 0x0000001400147308 */ /* 0x000e220000001000 */
[----:B-1----:R-:W-:Y:S01]  /*9cd0*/  FADD.FTZ R21, R18, 1 ;  /* 0x3f80000012157421 */ /* 0x002fe20000010000 */
[----:B------:R-:W-:-:S04]  /*9ce0*/  LEA R18, P1, R8, UR6, 0x1 ;  /* 0x0000000608127c11 */ /* 0x000fc8000f8208ff */
[----:B------:R-:W-:Y:S02]  /*9cf0*/  LEA.HI.X R19, R8, UR7, R17, 0x1, P1 ;  /* 0x0000000708137c11 */ /* 0x000fe400088f0c11 */
[----:B------:R-:W1:Y:S01]  /*9d00*/  MUFU.RCP R21, R21 ;  /* 0x0000001500157308 */ /* 0x000e620000001000 */
[----:B0-----:R-:W-:Y:S01]  /*9d10*/  FMUL.FTZ R9, R23, R20 ;  /* 0x0000001417097220 */ /* 0x001fe20000410000 */
[----:B-1----:R-:W-:-:S05]  /*9d20*/  FMUL.FTZ R22, R22, R21 ;  /* 0x0000001516167220 */ /* 0x002fca0000410000 */
[----:B------:R-:W-:-:S05]  /*9d30*/  F2FP.F16.F32.PACK_AB R9, R22, R9 ;  /* 0x000000091609723e */ /* 0x000fca00000000ff */
[----:B------:R0:W-:Y:S02]  /*9d40*/  STG.E desc[UR18][R18.64], R9 ;  /* 0x0000000912007986 */ /* 0x0001e4000c101912 */
.L_x_3005:
[----:B------:R-:W-:Y:S05]  /*9d50*/  BSYNC.RECONVERGENT B0 ;  /* 0x0000000000007941 */ /* 0x000fea0003800200 */
.L_x_3004:
[----:B------:R-:W-:Y:S04]  /*9d60*/  BSSY.RECONVERGENT B0, `(.L_x_3006) ;  /* 0x000001e000007945 */ /* 0x000fe80003800200 */
[----:B------:R-:W-:Y:S05]  /*9d70*/  @P4 BRA `(.L_x_3007) ;  /* 0x0000000000704947 */ /* 0x000fea0003800000 */
[--C-:B0----5:R-:W-:Y:S02]  /*9d80*/  HADD2.F32 R9, -RZ, R10.reuse.H0_H0 ;  /* 0x2000000aff097230 */ /* 0x121fe40000004100 */
[----:B---3--:R-:W-:Y:S02]  /*9d90*/  HADD2.F32 R17, -RZ, R10.H1_H1 ;  /* 0x3000000aff117230 */ /* 0x008fe40000004100 */
[----:B------:R-:W-:Y:S02]  /*9da0*/  IMAD R19, R29, UR14, RZ ;  /* 0x0000000e1d137c24 */ /* 0x000fe4000f8e02ff */
[C---:B------:R-:W-:Y:S01]  /*9db0*/  FADD.FTZ R9, -R4.reuse, R9 ;  /* 0x0000000904097221 */ /* 0x040fe20000010100 */
[----:B------:R-:W-:Y:S01]  /*9dc0*/  FADD.FTZ R17, -R4, R17 ;  /* 0x0000001104117221 */ /* 0x000fe20000010100 */
[----:B------:R-:W-:Y:S02]  /*9dd0*/  IMAD R19, R28, UR15, R19 ;  /* 0x0000000f1c137c24 */ /* 0x000fe4000f8e0213 */
[-C--:B-1----:R-:W-:Y:S01]  /*9de0*/  FMUL.FTZ R9, R9, R16.reuse ;  /* 0x0000001009097220 */ /* 0x082fe20000410000 */
[----:B------:R-:W-:-:S03]  /*9df0*/  FMUL.FTZ R8, R17, R16 ;  /* 0x0000001011087220 */ /* 0x000fc60000410000 */
[----:B------:R-:W-:Y:S01]  /*9e00*/  FFMA.FTZ R22, R12, R9, R14 ;  /* 0x000000090c167223 */ /* 0x000fe2000001000e */
[----:B------:R-:W-:Y:S01]  /*9e10*/  MOV R9, R95 ;  /* 0x0000005f00097202 */ /* 0x000fe20000000f00 */
[----:B------:R-:W-:Y:S01]  /*9e20*/  FFMA.FTZ R21, R13, R8, R15 ;  /* 0x000000080d157223 */ /* 0x000fe2000001000f */
[----:B------:R-:W-:Y:S02]  /*9e30*/  IMAD.MOV.U32 R8, RZ, RZ, R92 ;  /* 0x000000ffff087224 */ /* 0x000fe400078e005c */
[----:B------:R-:W-:Y:S01]  /*9e40*/  FMUL.FTZ R10, R22, -1.4426950216293334961 ;  /* 0xbfb8aa3b160a7820 */ /* 0x000fe20000410000 */
[----:B------:R-:W-:Y:S01]  /*9e50*/  FMUL.FTZ R18, R21, -1.4426950216293334961 ;  /* 0xbfb8aa3b15127820 */ /* 0x000fe20000410000 */
[----:B------:R-:W-:-:S04]  /*9e60*/  IMAD.WIDE.U32 R8, R28, UR14, R8 ;  /* 0x0000000e1c087c25 */ /* 0x000fc8000f8e0008 */
[----:B------:R-:W0:Y:S01]  /*9e70*/  MUFU.EX2 R10, R10 ;  /* 0x0000000a000a7308 */ /* 0x000e220000000800 */
[----:B------:R-:W-:-:S07]  /*9e80*/  IMAD.IADD R19, R9, 0x1, R19 ;  /* 0x0000000109137824 */ /* 0x000fce00078e0213 */
[----:B------:R-:W1:Y:S01]  /*9e90*/  MUFU.EX2 R18, R18 ;  /* 0x0000001200127308 */ /* 0x000e620000000800 */
[----:B0-----:R-:W-:-:S07]  /*9ea0*/  FADD.FTZ R17, R10, 1 ;  /* 0x3f8000000a117421 */ /* 0x001fce0000010000 */
        /* <DEDUP_REMOVED lines=9> */
.L_x_3007:
[----:B------:R-:W-:Y:S05]  /*9f40*/  BSYNC.RECONVERGENT B0 ;  /* 0x0000000000007941 */ /* 0x000fea0003800200 */
.L_x_3006:
[----:B------:R-:W-:Y:S04]  /*9f50*/  BSSY.RECONVERGENT B0, `(.L_x_3008) ;  /* 0x000001e000007945 */ /* 0x000fe80003800200 */
[----:B------:R-:W-:Y:S05]  /*9f60*/  @P2 BRA `(.L_x_3009) ;  /* 0x0000000000702947 */ /* 0x000fea0003800000 */
[--C-:B0-2--5:R-:W-:Y:S02]  /*9f70*/  HADD2.F32 R9, -RZ, R11.reuse.H0_H0 ;  /* 0x2000000bff097230 */ /* 0x125fe40000004100 */
[----:B------:R-:W-:Y:S02]  /*9f80*/  HADD2.F32 R11, -RZ, R11.H1_H1 ;  /* 0x3000000bff0b7230 */ /* 0x000fe40000004100 */
[----:B------:R-:W-:Y:S02]  /*9f90*/  IMAD R7, R7, UR14, RZ ;  /* 0x0000000e07077c24 */ /* 0x000fe4000f8e02ff */
[C---:B------:R-:W-:Y:S01]  /*9fa0*/  FADD.FTZ R9, -R4.reuse, R9 ;  /* 0x0000000904097221 */ /* 0x040fe20000010100 */
[----:B------:R-:W-:Y:S01]  /*9fb0*/  FADD.FTZ R11, -R4, R11 ;  /* 0x0000000b040b7221 */ /* 0x000fe20000010100 */
[----:B---3--:R-:W-:Y:S02]  /*9fc0*/  IMAD R17, R6, UR15, R7 ;  /* 0x0000000f06117c24 */ /* 0x008fe4000f8e0207 */
[-C--:B-1----:R-:W-:Y:S01]  /*9fd0*/  FMUL.FTZ R9, R9, R16.reuse ;  /* 0x0000001009097220 */ /* 0x082fe20000410000 */
[----:B------:R-:W-:-:S03]  /*9fe0*/  FMUL.FTZ R8, R11, R16 ;  /* 0x000000100b087220 */ /* 0x000fc60000410000 */
[----:B------:R-:W-:Y:S01]  /*9ff0*/  FFMA.FTZ R19, R12, R9, R14 ;  /* 0x000000090c137223 */ /* 0x000fe2000001000e */
[----:B------:R-:W-:-:S03]  /*a000*/  FFMA.FTZ R18, R13, R8, R15 ;  /* 0x000000080d127223 */ /* 0x000fc6000001000f */
        /* <DEDUP_REMOVED lines=10> */
[----:B------:R-:W-:-:S05]  /*a0b0*/  IMAD.WIDE.U32 R6, R6, UR14, R8 ;  /* 0x0000000e06067c25 */ /* 0x000fca000f8e0008 */
[----:B------:R-:W-:Y:S02]  /*a0c0*/  IADD3 R9, PT, PT, R7, R17, RZ ;  /* 0x0000001107097210 */ /* 0x000fe40007ffe0ff */
[----:B------:R-:W-:Y:S01]  /*a0d0*/  LEA R8, P1, R6, UR6, 0x1 ;  /* 0x0000000606087c11 */ /* 0x000fe2000f8208ff */
[----:B0-----:R-:W-:-:S03]  /*a0e0*/  FMUL.FTZ R7, R19, R10 ;  /* 0x0000000a13077220 */ /* 0x001fc60000410000 */
[----:B------:R-:W-:Y:S01]  /*a0f0*/  LEA.HI.X R9, R6, UR7, R9, 0x1, P1 ;  /* 0x0000000706097c11 */ /* 0x000fe200088f0c09 */
[----:B-1----:R-:W-:-:S05]  /*a100*/  FMUL.FTZ R18, R18, R11 ;  /* 0x0000000b12127220 */ /* 0x002fca0000410000 */
[----:B------:R-:W-:-:S05]  /*a110*/  F2FP.F16.F32.PACK_AB R7, R18, R7 ;  /* 0x000000071207723e */ /* 0x000fca00000000ff */
[----:B------:R4:W-:Y:S02]  /*a120*/  STG.E desc[UR18][R8.64], R7 ;  /* 0x0000000708007986 */ /* 0x0009e4000c101912 */
.L_x_3009:
[----:B------:R-:W-:Y:S05]  /*a130*/  BSYNC.RECONVERGENT B0 ;  /* 0x0000000000007941 */ /* 0x000fea0003800200 */
.L_x_3008:
[----:B------:R-:W-:Y:S05]  /*a140*/  @P5 BRA `(.L_x_3010) ;  /* 0xfffffff400bc5947 */ /* 0x000fea000383ffff */
[----:B------:R-:W-:Y:S05]  /*a150*/  BRA `(.L_x_3011) ;  /* 0x0000000c005c7947 */ /* 0x000fea0003800000 */
.L_x_3001:
[----:B------:R-:W2:Y:S01]  /*a160*/  LDL.128 R20, [R1+0x10] ;  /* 0x0000100001147983 */ /* 0x000ea20000100c00 */
[----:B------:R-:W3:Y:S01]  /*a170*/  LDCU.64 UR6, c[0x0][0x3e8] ;  /* 0x00007d00ff0677ac */ /* 0x000ee20008000a00 */
[----:B------:R-:W-:Y:S01]  /*a180*/  SHF.R.S32.HI R7, RZ, 0x1f, R3 ;  /* 0x0000001fff077819 */ /* 0x000fe20000011403 */
[C---:B------:R-:W-:Y:S01]  /*a190*/  VIADD R25, R3.reuse, 0x8 ;  /* 0x0000000803197836 */ /* 0x040fe20000000000 */
[C---:B------:R-:W-:Y:S01]  /*a1a0*/  IADD3 R27, PT, PT, R3.reuse, 0x10, RZ ;  /* 0x00000010031b7810 */ /* 0x040fe20007ffe0ff */
[C---:B------:R-:W-:Y:S01]  /*a1b0*/  VIADD R29, R3.reuse, 0x18 ;  /* 0x00000018031d7836 */ /* 0x040fe20000000000 */
[----:B------:R-:W4:Y:S01]  /*a1c0*/  LDCU.64 UR20, c[0x0][0x3e0] ;  /* 0x00007c00ff1477ac */ /* 0x000f220008000a00 */
[----:B------:R-:W-:Y:S01]  /*a1d0*/  BSSY.RECONVERGENT B0, `(.L_x_3012) ;  /* 0x0000038000007945 */ /* 0x000fe20003800200 */
[----:B------:R-:W-:Y:S01]  /*a1e0*/  SHF.R.S32.HI R18, RZ, 0x1f, R27 ;  /* 0x0000001fff127819 */ /* 0x000fe2000001141b */
[----:B------:R-:W0:Y:S01]  /*a1f0*/  LDCU.64 UR22, c[0x0][0x380] ;  /* 0x00007000ff1677ac */ /* 0x000e220008000a00 */
[----:B------:R-:W0:Y:S01]  /*a200*/  LDCU.64 UR16, c[0x0][0x3e8] ;  /* 0x00007d00ff1077ac */ /* 0x000e220008000a00 */
[----:B---3--:R-:W-:-:S02]  /*a210*/  ISETP.GE.U32.AND P0, PT, R3, UR6, PT ;  /* 0x0000000603007c0c */ /* 0x008fc4000bf06070 */
[----:B------:R-:W-:Y:S02]  /*a220*/  ISETP.GE.U32.AND P2, PT, R25, UR6, PT ;  /* 0x0000000619007c0c */ /* 0x000fe4000bf46070 */
[----:B------:R-:W-:Y:S02]  /*a230*/  ISETP.GE.AND.EX P0, PT, R7, UR7, PT, P0 ;  /* 0x0000000707007c0c */ /* 0x000fe4000bf06300 */
[----:B------:R-:W-:Y:S02]  /*a240*/  ISETP.GE.U32.AND P3, PT, R27, UR6, PT ;  /* 0x000000061b007c0c */ /* 0x000fe4000bf66070 */
[----:B------:R-:W-:Y:S02]  /*a250*/  ISETP.GE.U32.AND P1, PT, R29, UR6, PT ;  /* 0x000000061d007c0c */ /* 0x000fe4000bf26070 */
[----:B------:R-:W-:-:S07]  /*a260*/  ISETP.GE.AND.EX P3, PT, R18, UR7, PT, P3 ;  /* 0x0000000712007c0c */ /* 0x000fce000bf66330 */
[----:B------:R-:W0:Y:S01]  /*a270*/  @!P0 LDC.64 R8, c[0x0][0x3e0] ;  /* 0x0000f800ff088b82 */ /* 0x000e220000000a00 */
[----:B------:R-:W-:-:S07]  /*a280*/  @!P0 IMAD.MOV.U32 R6, RZ, RZ, R92 ;  /* 0x000000ffff068224 */ /* 0x000fce00078e005c */
[----:B------:R-:W3:Y:S01]  /*a290*/  @!P0 LDC.64 R10, c[0x0][0x380] ;  /* 0x0000e000ff0a8b82 */ /* 0x000ee20000000a00 */
[----:B0-----:R-:W-:Y:S01]  /*a2a0*/  @!P0 IMAD R0, R7, R8, RZ ;  /* 0x0000000807008224 */ /* 0x001fe200078e02ff */
[----:B------:R-:W-:-:S03]  /*a2b0*/  @!P0 MOV R7, R95 ;  /* 0x0000005f00078202 */ /* 0x000fc60000000f00 */
[C---:B------:R-:W-:Y:S02]  /*a2c0*/  @!P0 IMAD R19, R3.reuse, R9, R0 ;  /* 0x0000000903138224 */ /* 0x040fe400078e0200 */
[----:B------:R-:W-:Y:S01]  /*a2d0*/  @!P0 IMAD.WIDE.U32 R6, R3, R8, R6 ;  /* 0x0000000803068225 */ /* 0x000fe200078e0006 */
[----:B------:R-:W-:Y:S02]  /*a2e0*/  SHF.R.S32.HI R8, RZ, 0x1f, R25 ;  /* 0x0000001fff087819 */ /* 0x000fe40000011419 */
[----:B---3--:R-:W-:Y:S02]  /*a2f0*/  @!P0 LEA R10, P4, R6, R10, 0x1 ;  /* 0x0000000a060a8211 */ /* 0x008fe400078808ff */
[----:B------:R-:W-:Y:S02]  /*a300*/  @!P0 IADD3 R7, PT, PT, R7, R19, RZ ;  /* 0x0000001307078210 */ /* 0x000fe40007ffe0ff */
[----:B------:R-:W-:Y:S02]  /*a310*/  ISETP.GE.AND.EX P2, PT, R8, UR7, PT, P2 ;  /* 0x0000000708007c0c */ /* 0x000fe4000bf46320 */
[----:B------:R-:W-:Y:S01]  /*a320*/  @!P0 LEA.HI.X R7, R6, R11, R7, 0x1, P4 ;  /* 0x0000000b06078211 */ /* 0x000fe200020f0c07 */
[----:B------:R-:W-:-:S02]  /*a330*/  @!P0 IMAD.MOV.U32 R6, RZ, RZ, R10 ;  /* 0x000000ffff068224 */ /* 0x000fc400078e000a */
[--C-:B--2---:R-:W-:Y:S02]  /*a340*/  HADD2.F32 R9, -RZ, R20.reuse.H0_H0 ;  /* 0x20000014ff097230 */ /* 0x104fe40000004100 */
[----:B------:R-:W-:Y:S01]  /*a350*/  HADD2.F32 R17, -RZ, R20.H1_H1 ;  /* 0x30000014ff117230 */ /* 0x000fe20000004100 */
[----:B------:R-:W-:Y:S02]  /*a360*/  SHF.R.S32.HI R20, RZ, 0x1f, R29 ;  /* 0x0000001fff147819 */ /* 0x000fe4000001141d */
[C---:B------:R-:W-:Y:S02]  /*a370*/  FADD.FTZ R9, -R4.reuse, R9 ;  /* 0x0000000904097221 */ /* 0x040fe40000010100 */
[----:B------:R-:W-:Y:S01]  /*a380*/  FADD.FTZ R17, -R4, R17 ;  /* 0x0000001104117221 */ /* 0x000fe20000010100 */
[----:B------:R-:W-:Y:S01]  /*a390*/  ISETP.GE.AND.EX P1, PT, R20, UR7, PT, P1 ;  /* 0x0000000714007c0c */ /* 0x000fe2000bf26310 */
[-C--:B-1----:R-:W-:Y:S02]  /*a3a0*/  FMUL.FTZ R9, R9, R16.reuse ;  /* 0x0000001009097220 */ /* 0x082fe40000410000 */
[----:B------:R-:W-:-:S02]  /*a3b0*/  FMUL.FTZ R0, R17, R16 ;  /* 0x0000001011007220 */ /* 0x000fc40000410000 */
[----:B-----5:R-:W-:Y:S02]  /*a3c0*/  FFMA.FTZ R9, R12, R9, R14 ;  /* 0x000000090c097223 */ /* 0x020fe4000001000e */
[----:B------:R-:W-:-:S05]  /*a3d0*/  FFMA.FTZ R0, R13, R0, R15 ;  /* 0x000000000d007223 */ /* 0x000fca000001000f */
[----:B------:R-:W-:-:S05]  /*a3e0*/  @!P0 F2FP.F16.F32.PACK_AB R9, R0, R9 ;  /* 0x000000090009823e */ /* 0x000fca00000000ff */
[----:B------:R0:W-:Y:S01]  /*a3f0*/  @!P0 STG.E desc[UR18][R6.64], R9 ;  /* 0x0000000906008986 */ /* 0x0001e2000c101912 */
[----:B----4-:R-:W-:Y:S05]  /*a400*/  @P2 BRA `(.L_x_3013) ;  /* 0x0000000000502947 */ /* 0x010fea0003800000 */
[----:B------:R-:W1:Y:S01]  /*a410*/  LDCU.64 UR12, c[0x0][0x3e0] ;  /* 0x00007c00ff0c77ac */ /* 0x000e620008000a00 */
[--C-:B------:R-:W-:Y:S01]  /*a420*/  HADD2.F32 R11, -RZ, R21.reuse.H0_H0 ;  /* 0x20000015ff0b7230 */ /* 0x100fe20000004100 */
[----:B0-----:R-:W-:Y:S01]  /*a430*/  MOV R6, R92 ;  /* 0x0000005c00067202 */ /* 0x001fe20000000f00 */
[----:B------:R-:W-:Y:S01]  /*a440*/  HADD2.F32 R21, -RZ, R21.H1_H1 ;  /* 0x30000015ff157230 */ /* 0x000fe20000004100 */
[----:B------:R-:W0:Y:S01]  /*a450*/  LDCU.64 UR14, c[0x0][0x380] ;  /* 0x00007000ff0e77ac */ /* 0x000e220008000a00 */
[----:B------:R-:W-:Y:S02]  /*a460*/  IMAD.MOV.U32 R7, RZ, RZ, R95 ;  /* 0x000000ffff077224 */ /* 0x000fe400078e005f */
[C---:B------:R-:W-:Y:S01]  /*a470*/  FADD.FTZ R11, -R4.reuse, R11 ;  /* 0x0000000b040b7221 */ /* 0x040fe20000010100 */
[----:B------:R-:W-:-:S03]  /*a480*/  FADD.FTZ R21, -R4, R21 ;  /* 0x0000001504157221 */ /* 0x000fc60000010100 */
[----:B------:R-:W-:Y:S01]  /*a490*/  FMUL.FTZ R11, R11, R16 ;  /* 0x000000100b0b7220 */ /* 0x000fe20000410000 */
[----:B-1----:R-:W-:Y:S02]  /*a4a0*/  IMAD R0, R8, UR12, RZ ;  /* 0x0000000c08007c24 */ /* 0x002fe4000f8e02ff */
[----:B------:R-:W-:-:S04]  /*a4b0*/  IMAD.WIDE.U32 R8, R25, UR12, R6 ;  /* 0x0000000c19087c25 */ /* 0x000fc8000f8e0006 */
[----:B------:R-:W-:Y:S02]  /*a4c0*/  IMAD R25, R25, UR13, R0 ;  /* 0x0000000d19197c24 */ /* 0x000fe4000f8e0200 */
[----:B------:R-:W-:Y:S01]  /*a4d0*/  FMUL.FTZ R0, R21, R16 ;  /* 0x0000001015007220 */ /* 0x000fe20000410000 */
[----:B0-----:R-:W-:Y:S02]  /*a4e0*/  LEA R6, P2, R8, UR14, 0x1 ;  /* 0x0000000e08067c11 */ /* 0x001fe4000f8408ff */
[----:B------:R-:W-:Y:S01]  /*a4f0*/  IADD3 R25, PT, PT, R9, R25, RZ ;  /* 0x0000001909197210 */ /* 0x000fe20007ffe0ff */
[----:B------:R-:W-:Y:S01]  /*a500*/  FFMA.FTZ R9, R12, R11, R14 ;  /* 0x0000000b0c097223 */ /* 0x000fe2000001000e */
[----:B------:R-:W-:Y:S02]  /*a510*/  FFMA.FTZ R0, R13, R0, R15 ;  /* 0x000000000d007223 */ /* 0x000fe4000001000f */
[----:B------:R-:W-:-:S03]  /*a520*/  LEA.HI.X R7, R8, UR15, R25, 0x1, P2 ;  /* 0x0000000f08077c11 */ /* 0x000fc600090f0c19 */
[----:B------:R-:W-:-:S05]  /*a530*/  F2FP.F16.F32.PACK_AB R9, R0, R9 ;  /* 0x000000090009723e */ /* 0x000fca00000000ff */
[----:B------:R1:W-:Y:S02]  /*a540*/  STG.E desc[UR18][R6.64], R9 ;  /* 0x0000000906007986 */ /* 0x0003e4000c101912 */
.L_x_3013:
[----:B------:R-:W-:Y:S05]  /*a550*/  BSYNC.RECONVERGENT B0 ;  /* 0x0000000000007941 */ /* 0x000fea0003800200 */
.L_x_3012:
[----:B------:R-:W-:Y:S04]  /*a560*/  BSSY.RECONVERGENT B0, `(.L_x_3014) ;  /* 0x0000016000007945 */ /* 0x000fe80003800200 */
[----:B------:R-:W-:Y:S05]  /*a570*/  @P3 BRA `(.L_x_3015) ;  /* 0x0000000000503947 */ /* 0x000fea0003800000 */
[----:B------:R-:W2:Y:S01]  /*a580*/  LDCU.64 UR12, c[0x0][0x3e0] ;  /* 0x00007c00ff0c77ac */ /* 0x000ea20008000a00 */
[--C-:B------:R-:W-:Y:S01]  /*a590*/  HADD2.F32 R11, -RZ, R22.reuse.H0_H0 ;  /* 0x20000016ff0b7230 */ /* 0x100fe20000004100 */
[----:B01----:R-:W-:Y:S01]  /*a5a0*/  MOV R7, R95 ;  /* 0x0000005f00077202 */ /* 0x003fe20000000f00 */
[----:B------:R-:W-:Y:S01]  /*a5b0*/  HADD2.F32 R17, -RZ, R22.H1_H1 ;  /* 0x30000016ff117230 */ /* 0x000fe20000004100 */
[----:B------:R-:W0:Y:S01]  /*a5c0*/  LDCU.64 UR14, c[0x0][0x380] ;  /* 0x00007000ff0e77ac */ /* 0x000e220008000a00 */
[----:B------:R-:W-:Y:S02]  /*a5d0*/  IMAD.MOV.U32 R6, RZ, RZ, R92 ;  /* 0x000000ffff067224 */ /* 0x000fe400078e005c */
[C---:B------:R-:W-:Y:S01]  /*a5e0*/  FADD.FTZ R11, -R4.reuse, R11 ;  /* 0x0000000b040b7221 */ /* 0x040fe20000010100 */
[----:B------:R-:W-:-:S03]  /*a5f0*/  FADD.FTZ R17, -R4, R17 ;  /* 0x0000001104117221 */ /* 0x000fc60000010100 */
[-C--:B------:R-:W-:Y:S01]  /*a600*/  FMUL.FTZ R11, R11, R16.reuse ;  /* 0x000000100b0b7220 */ /* 0x080fe20000410000 */
[----:B------:R-:W-:-:S04]  /*a610*/  FMUL.FTZ R0, R17, R16 ;  /* 0x0000001011007220 */ /* 0x000fc80000410000 */
[----:B------:R-:W-:Y:S01]  /*a620*/  FFMA.FTZ R0, R13, R0, R15 ;  /* 0x000000000d007223 */ /* 0x000fe2000001000f */
[----:B--2---:R-:W-:Y:S02]  /*a630*/  IMAD R18, R18, UR12, RZ ;  /* 0x0000000c12127c24 */ /* 0x004fe4000f8e02ff */
[----:B------:R-:W-:-:S04]  /*a640*/  IMAD.WIDE.U32 R8, R27, UR12, R6 ;  /* 0x0000000c1b087c25 */ /* 0x000fc8000f8e0006 */
[----:B------:R-:W-:Y:S01]  /*a650*/  IMAD R27, R27, UR13, R18 ;  /* 0x0000000d1b1b7c24 */ /* 0x000fe2000f8e0212 */
[----:B0-----:R-:W-:-:S03]  /*a660*/  LEA R6, P2, R8, UR14, 0x1 ;  /* 0x0000000e08067c11 */ /* 0x001fc6000f8408ff */
[----:B------:R-:W-:Y:S02]  /*a670*/  IMAD.IADD R27, R9, 0x1, R27 ;  /* 0x00000001091b7824 */ /* 0x000fe400078e021b */
[----:B------:R-:W-:-:S03]  /*a680*/  FFMA.FTZ R9, R12, R11, R14 ;  /* 0x0000000b0c097223 */ /* 0x000fc6000001000e */
[----:B------:R-:W-:Y:S02]  /*a690*/  LEA.HI.X R7, R8, UR15, R27, 0x1, P2 ;  /* 0x0000000f08077c11 */ /* 0x000fe400090f0c1b */
[----:B------:R-:W-:-:S05]  /*a6a0*/  F2FP.F16.F32.PACK_AB R9, R0, R9 ;  /* 0x000000090009723e */ /* 0x000fca00000000ff */
[----:B------:R2:W-:Y:S02]  /*a6b0*/  STG.E desc[UR18][R6.64], R9 ;  /* 0x0000000906007986 */ /* 0x0005e4000c101912 */
.L_x_3015:
[----:B------:R-:W-:Y:S05]  /*a6c0*/  BSYNC.RECONVERGENT B0 ;  /* 0x0000000000007941 */ /* 0x000fea0003800200 */
.L_x_3014:
[----:B------:R-:W-:Y:S04]  /*a6d0*/  BSSY.RECONVERGENT B0, `(.L_x_3016) ;  /* 0x0000016000007945 */ /* 0x000fe80003800200 */
[----:B------:R-:W-:Y:S05]  /*a6e0*/  @P1 BRA `(.L_x_3017) ;  /* 0x0000000000501947 */ /* 0x000fea0003800000 */
[----:B------:R-:W3:Y:S01]  /*a6f0*/  LDCU.64 UR6, c[0x0][0x3e0] ;  /* 0x00007c00ff0677ac */ /* 0x000ee20008000a00 */
[--C-:B------:R-:W-:Y:S01]  /*a700*/  HADD2.F32 R11, -RZ, R23.reuse.H0_H0 ;  /* 0x20000017ff0b7230 */ /* 0x100fe20000004100 */
[----:B012---:R-:W-:Y:S01]  /*a710*/  MOV R6, R92 ;  /* 0x0000005c00067202 */ /* 0x007fe20000000f00 */
        /* <DEDUP_REMOVED lines=8> */
[----:B---3--:R-:W-:Y:S02]  /*a7a0*/  IMAD R20, R20, UR6, RZ ;  /* 0x0000000614147c24 */ /* 0x008fe4000f8e02ff */
[----:B------:R-:W-:-:S04]  /*a7b0*/  IMAD.WIDE.U32 R8, R29, UR6, R6 ;  /* 0x000000061d087c25 */ /* 0x000fc8000f8e0006 */
[----:B------:R-:W-:Y:S01]  /*a7c0*/  IMAD R29, R29, UR7, R20 ;  /* 0x000000071d1d7c24 */ /* 0x000fe2000f8e0214 */
[----:B0-----:R-:W-:-:S04]  /*a7d0*/  LEA R6, P1, R8, UR12, 0x1 ;  /* 0x0000000c08067c11 */ /* 0x001fc8000f8208ff */
[----:B------:R-:W-:Y:S01]  /*a7e0*/  IADD3 R29, PT, PT, R9, R29, RZ ;  /* 0x0000001d091d7210 */ /* 0x000fe20007ffe0ff */
[----:B------:R-:W-:-:S03]  /*a7f0*/  FFMA.FTZ R9, R12, R11, R14 ;  /* 0x0000000b0c097223 */ /* 0x000fc6000001000e */
[----:B------:R-:W-:Y:S02]  /*a800*/  LEA.HI.X R7, R8, UR13, R29, 0x1, P1 ;  /* 0x0000000d08077c11 */ /* 0x000fe400088f0c1d */
[----:B------:R-:W-:-:S05]  /*a810*/  F2FP.F16.F32.PACK_AB R9, R0, R9 ;  /* 0x000000090009723e */ /* 0x000fca00000000ff */
[----:B------:R3:W-:Y:S02]  /*a820*/  STG.E desc[UR18][R6.64], R9 ;  /* 0x0000000906007986 */ /* 0x0007e4000c101912 */
.L_x_3017:
[----:B------:R-:W-:Y:S05]  /*a830*/  BSYNC.RECONVERGENT B0 ;  /* 0x0000000000007941 */ /* 0x000fea0003800200 */
.L_x_3016:
[----:B------:R-:W-:-:S07]  /*a840*/  IMAD.MOV.U32 R20, RZ, RZ, 0x4 ;  /* 0x00000004ff147424 */ /* 0x000fce00078e00ff */
.L_x_3024:
[----:B012---:R-:W-:-:S06]  /*a850*/  LEA R8, R20, UR8, 0x2 ;  /* 0x0000000814087c11 */ /* 0x007fcc000f8e10ff */
[----:B0123--:R-:W2:Y:S01]  /*a860*/  LDL.128 R8, [R8] ;  /* 0x0000000008087983 */ /* 0x00fea20000100c00 */
[C---:B------:R-:W-:Y:S01]  /*a870*/  LEA R21, R20.reuse, R3, 0x3 ;  /* 0x0000000314157211 */ /* 0x040fe200078e18ff */
[----:B------:R-:W-:Y:S01]  /*a880*/  VIADD R20, R20, 0x4 ;  /* 0x0000000414147836 */ /* 0x000fe20000000000 */
[----:B------:R-:W-:Y:S02]  /*a890*/  BSSY.RECONVERGENT B0, `(.L_x_3018) ;  /* 0x0000038000007945 */ /* 0x000fe40003800200 */
[----:B------:R-:W-:Y:S02]  /*a8a0*/  ISETP.GE.U32.AND P1, PT, R21, UR16, PT ;  /* 0x0000001015007c0c */ /* 0x000fe4000bf26070 */
[----:B------:R-:W-:Y:S02]  /*a8b0*/  SHF.R.S32.HI R23, RZ, 0x1f, R21 ;  /* 0x0000001fff177819 */ /* 0x000fe40000011415 */
[----:B------:R-:W-:Y:S02]  /*a8c0*/  ISETP.NE.AND P5, PT, R20, 0x40, PT ;  /* 0x000000401400780c */ /* 0x000fe40003fa5270 */
[----:B------:R-:W-:-:S13]  /*a8d0*/  ISETP.GE.AND.EX P1, PT, R23, UR17, PT, P1 ;  /* 0x0000001117007c0c */ /* 0x000fda000bf26310 */
[----:B------:R-:W0:Y:S01]  /*a8e0*/  @!P1 LDC.64 R24, c[0x0][0x3e0] ;  /* 0x0000f800ff189b82 */ /* 0x000e220000000a00 */
[----:B------:R-:W-:-:S07]  /*a8f0*/  @!P1 IMAD.MOV.U32 R6, RZ, RZ, R92 ;  /* 0x000000ffff069224 */ /* 0x000fce00078e005c */
[----:B------:R-:W1:Y:S01]  /*a900*/  @!P1 LDC.64 R26, c[0x0][0x380] ;  /* 0x0000e000ff1a9b82 */ /* 0x000e620000000a00 */
[--C-:B--2---:R-:W-:Y:S02]  /*a910*/  HADD2.F32 R7, -RZ, R8.reuse.H0_H0 ;  /* 0x20000008ff077230 */ /* 0x104fe40000004100 */
[----:B------:R-:W-:Y:S02]  /*a920*/  HADD2.F32 R17, -RZ, R8.H1_H1 ;  /* 0x30000008ff117230 */ /* 0x000fe40000004100 */
[----:B0-----:R-:W-:Y:S02]  /*a930*/  @!P1 IMAD R8, R23, R24, RZ ;  /* 0x0000001817089224 */ /* 0x001fe400078e02ff */
[C---:B------:R-:W-:Y:S01]  /*a940*/  FADD.FTZ R19, -R4.reuse, R7 ;  /* 0x0000000704137221 */ /* 0x040fe20000010100 */
[----:B------:R-:W-:Y:S01]  /*a950*/  @!P1 MOV R7, R95 ;  /* 0x0000005f00079202 */ /* 0x000fe20000000f00 */
[----:B------:R-:W-:Y:S01]  /*a960*/  FADD.FTZ R17, -R4, R17 ;  /* 0x0000001104117221 */ /* 0x000fe20000010100 */
[----:B------:R-:W-:Y:S01]  /*a970*/  IADD3 R23, PT, PT, R21, 0x8, RZ ;  /* 0x0000000815177810 */ /* 0x000fe20007ffe0ff */
[----:B------:R-:W-:-:S02]  /*a980*/  FMUL.FTZ R19, R19, R16 ;  /* 0x0000001013137220 */ /* 0x000fc40000410000 */
[----:B------:R-:W-:Y:S01]  /*a990*/  FMUL.FTZ R0, R17, R16 ;  /* 0x0000001011007220 */ /* 0x000fe20000410000 */
[----:B------:R-:W-:-:S04]  /*a9a0*/  @!P1 IMAD.WIDE.U32 R6, R21, R24, R6 ;  /* 0x0000001815069225 */ /* 0x000fc800078e0006 */
[----:B------:R-:W-:Y:S01]  /*a9b0*/  FFMA.FTZ R19, R12, R19, R14 ;  /* 0x000000130c137223 */ /* 0x000fe2000001000e */
[----:B------:R-:W-:Y:S01]  /*a9c0*/  ISETP.GE.U32.AND P3, PT, R23, UR16, PT ;  /* 0x0000001017007c0c */ /* 0x000fe2000bf66070 */
[----:B------:R-:W-:Y:S02]  /*a9d0*/  @!P1 IMAD R17, R21, R25, R8 ;  /* 0x0000001915119224 */ /* 0x000fe400078e0208 */
[----:B------:R-:W-:Y:S01]  /*a9e0*/  FFMA.FTZ R8, R13, R0, R15 ;  /* 0x000000000d087223 */ /* 0x000fe2000001000f */
[----:B-1----:R-:W-:Y:S01]  /*a9f0*/  @!P1 LEA R18, P2, R6, R26, 0x1 ;  /* 0x0000001a06129211 */ /* 0x002fe200078408ff */
[----:B------:R-:W-:Y:S02]  /*aa00*/  VIADD R25, R21, 0x10 ;  /* 0x0000001015197836 */ /* 0x000fe40000000000 */
[----:B------:R-:W-:Y:S01]  /*aa10*/  @!P1 IMAD.IADD R0, R7, 0x1, R17 ;  /* 0x0000000107009824 */ /* 0x000fe200078e0211 */
[----:B------:R-:W-:Y:S02]  /*aa20*/  @!P1 F2FP.F16.F32.PACK_AB R7, R8, R19 ;  /* 0x000000130807923e */ /* 0x000fe400000000ff */
[----:B------:R-:W-:-:S02]  /*aa30*/  ISETP.GE.U32.AND P4, PT, R25, UR16, PT ;  /* 0x0000001019007c0c */ /* 0x000fc4000bf86070 */
[----:B------:R-:W-:Y:S02]  /*aa40*/  @!P1 LEA.HI.X R19, R6, R27, R0, 0x1, P2 ;  /* 0x0000001b06139211 */ /* 0x000fe400010f0c00 */
[----:B------:R-:W-:Y:S02]  /*aa50*/  SHF.R.S32.HI R0, RZ, 0x1f, R23 ;  /* 0x0000001fff007819 */ /* 0x000fe40000011417 */
[----:B------:R-:W-:Y:S01]  /*aa60*/  IADD3 R27, PT, PT, R21, 0x18, RZ ;  /* 0x00000018151b7810 */ /* 0x000fe20007ffe0ff */
[----:B------:R0:W-:Y:S01]  /*aa70*/  @!P1 STG.E desc[UR18][R18.64], R7 ;  /* 0x0000000712009986 */ /* 0x0001e2000c101912 */
[----:B------:R-:W-:Y:S02]  /*aa80*/  ISETP.GE.AND.EX P3, PT, R0, UR17, PT, P3 ;  /* 0x0000001100007c0c */ /* 0x000fe4000bf66330 */
[----:B------:R-:W-:Y:S02]  /*aa90*/  ISETP.GE.U32.AND P2, PT, R27, UR16, PT ;  /* 0x000000101b007c0c */ /* 0x000fe4000bf46070 */
[----:B------:R-:W-:-:S02]  /*aaa0*/  SHF.R.S32.HI R21, RZ, 0x1f, R25 ;  /* 0x0000001fff157819 */ /* 0x000fc40000011419 */
[----:B------:R-:W-:Y:S02]  /*aab0*/  SHF.R.S32.HI R22, RZ, 0x1f, R27 ;  /* 0x0000001fff167819 */ /* 0x000fe4000001141b */
[----:B------:R-:W-:Y:S02]  /*aac0*/  ISETP.GE.AND.EX P4, PT, R21, UR17, PT, P4 ;  /* 0x0000001115007c0c */ /* 0x000fe4000bf86340 */
[----:B------:R-:W-:-:S03]  /*aad0*/  ISETP.GE.AND.EX P2, PT, R22, UR17, PT, P2 ;  /* 0x0000001116007c0c */ /* 0x000fc6000bf46320 */
[----:B0-----:R-:W-:Y:S10]  /*aae0*/  @P3 BRA `(.L_x_3019) ;  /* 0x0000000000483947 */ /* 0x001ff40003800000 */
[--C-:B------:R-:W-:Y:S01]  /*aaf0*/  HADD2.F32 R17, -RZ, R9.reuse.H0_H0 ;  /* 0x20000009ff117230 */ /* 0x100fe20000004100 */
[----:B------:R-:W-:Y:S01]  /*ab00*/  MOV R6, R92 ;  /* 0x0000005c00067202 */ /* 0x000fe20000000f00 */
[----:B------:R-:W-:Y:S02]  /*ab10*/  HADD2.F32 R9, -RZ, R9.H1_H1 ;  /* 0x30000009ff097230 */ /* 0x000fe40000004100 */
[----:B------:R-:W-:Y:S02]  /*ab20*/  IMAD R0, R0, UR20, RZ ;  /* 0x0000001400007c24 */ /* 0x000fe4000f8e02ff */
[C---:B------:R-:W-:Y:S01]  /*ab30*/  FADD.FTZ R17, -R4.reuse, R17 ;  /* 0x0000001104117221 */ /* 0x040fe20000010100 */
[----:B------:R-:W-:Y:S02]  /*ab40*/  IMAD.MOV.U32 R7, RZ, RZ, R95 ;  /* 0x000000ffff077224 */ /* 0x000fe400078e005f */
[----:B------:R-:W-:Y:S01]  /*ab50*/  FADD.FTZ R9, -R4, R9 ;  /* 0x0000000904097221 */ /* 0x000fe20000010100 */
[----:B------:R-:W-:-:S02]  /*ab60*/  IMAD R19, R23, UR21, R0 ;  /* 0x0000001517137c24 */ /* 0x000fc4000f8e0200 */
[----:B------:R-:W-:Y:S01]  /*ab70*/  FMUL.FTZ R17, R17, R16 ;  /* 0x0000001011117220 */ /* 0x000fe20000410000 */
[----:B------:R-:W-:-:S04]  /*ab80*/  IMAD.WIDE.U32 R6, R23, UR20, R6 ;  /* 0x0000001417067c25 */ /* 0x000fc8000f8e0006 */
[----:B------:R-:W-:Y:S01]  /*ab90*/  FMUL.FTZ R0, R9, R16 ;  /* 0x0000001009007220 */ /* 0x000fe20000410000 */
[----:B------:R-:W-:Y:S01]  /*aba0*/  FFMA.FTZ R17, R12, R17, R14 ;  /* 0x000000110c117223 */ /* 0x000fe2000001000e */
[----:B------:R-:W-:Y:S02]  /*abb0*/  IADD3 R7, PT, PT, R7, R19, RZ ;  /* 0x0000001307077210 */ /* 0x000fe40007ffe0ff */
[----:B------:R-:W-:Y:S01]  /*abc0*/  FFMA.FTZ R0, R13, R0, R15 ;  /* 0x000000000d007223 */ /* 0x000fe2000001000f */
[----:B------:R-:W-:-:S04]  /*abd0*/  LEA R8, P1, R6, UR22, 0x1 ;  /* 0x0000001606087c11 */ /* 0x000fc8000f8208ff */
[----:B------:R-:W-:Y:S02]  /*abe0*/  LEA.HI.X R9, R6, UR23, R7, 0x1, P1 ;  /* 0x0000001706097c11 */ /* 0x000fe400088f0c07 */
[----:B------:R-:W-:-:S05]  /*abf0*/  F2FP.F16.F32.PACK_AB R7, R0, R17 ;  /* 0x000000110007723e */ /* 0x000fca00000000ff */
[----:B------:R0:W-:Y:S02]  /*ac00*/  STG.E desc[UR18][R8.64], R7 ;  /* 0x0000000708007986 */ /* 0x0001e4000c101912 */
.L_x_3019:
[----:B------:R-:W-:Y:S05]  /*ac10*/  BSYNC.RECONVERGENT B0 ;  /* 0x0000000000007941 */ /* 0x000fea0003800200 */
.L_x_3018:
[----:B------:R-:W-:Y:S04]  /*ac20*/  BSSY.RECONVERGENT B0, `(.L_x_3020) ;  /* 0x0000014000007945 */ /* 0x000fe80003800200 */
[----:B------:R-:W-:Y:S05]  /*ac30*/  @P4 BRA `(.L_x_3021) ;  /* 0x0000000000484947 */ /* 0x000fea0003800000 */
[--C-:B0-----:R-:W-:Y:S01]  /*ac40*/  HADD2.F32 R9, -RZ, R10.reuse.H0_H0 ;  /* 0x2000000aff097230 */ /* 0x101fe20000004100 */
        /* <DEDUP_REMOVED lines=11> */
[----:B------:R-:W-:Y:S01]  /*ad00*/  IMAD.IADD R7, R7, 0x1, R19 ;  /* 0x0000000107077824 */ /* 0x000fe200078e0213 */
[----:B------:R-:W-:Y:S01]  /*ad10*/  LEA R8, P1, R6, UR22, 0x1 ;  /* 0x0000001606087c11 */ /* 0x000fe2000f8208ff */
[----:B------:R-:W-:-:S03]  /*ad20*/  FFMA.FTZ R17, R13, R0, R15 ;  /* 0x000000000d117223 */ /* 0x000fc6000001000f */
[----:B------:R-:W-:Y:S02]  /*ad30*/  LEA.HI.X R9, R6, UR23, R7, 0x1, P1 ;  /* 0x0000001706097c11 */ /* 0x000fe400088f0c07 */
[----:B------:R-:W-:-:S05]  /*ad40*/  F2FP.F16.F32.PACK_AB R7, R17, R10 ;  /* 0x0000000a1107723e */ /* 0x000fca00000000ff */
[----:B------:R1:W-:Y:S02]  /*ad50*/  STG.E desc[UR18][R8.64], R7 ;  /* 0x0000000708007986 */ /* 0x0003e4000c101912 */
.L_x_3021:
[----:B------:R-:W-:Y:S05]  /*ad60*/  BSYNC.RECONVERGENT B0 ;  /* 0x0000000000007941 */ /* 0x000fea0003800200 */
.L_x_3020:
[----:B------:R-:W-:Y:S04]  /*ad70*/  BSSY.RECONVERGENT B0, `(.L_x_3022) ;  /* 0x0000014000007945 */ /* 0x000fe80003800200 */
[----:B------:R-:W-:Y:S05]  /*ad80*/  @P2 BRA `(.L_x_3023) ;  /* 0x0000000000482947 */ /* 0x000fea0003800000 */
[--C-:B01----:R-:W-:Y:S01]  /*ad90*/  HADD2.F32 R9, -RZ, R11.reuse.H0_H0 ;  /* 0x2000000bff097230 */ /* 0x103fe20000004100 */
        /* <DEDUP_REMOVED lines=17> */
.L_x_3023:
[----:B------:R-:W-:Y:S05]  /*aeb0*/  BSYNC.RECONVERGENT B0 ;  /* 0x0000000000007941 */ /* 0x000fea0003800200 */
.L_x_3022:
[----:B------:R-:W-:Y:S05]  /*aec0*/  @P5 BRA `(.L_x_3024) ;  /* 0xfffffff800605947 */ /* 0x000fea000383ffff */
.L_x_3011:
        /* <DEDUP_REMOVED lines=8> */
.L_x_3026:
        /* <DEDUP_REMOVED lines=11> */
.L_x_4931:


//--------------------- .text._Z35group_norm_nhwc_fwd_one_pass_kernelI11Fp16IOBf16WLi64ELi112ELi448EEv26Group_norm_nhwc_fwd_params --------------------------
	.section	.text._Z35group_norm_nhwc_fwd_one_pass_kernelI11Fp16IOBf16WLi64ELi112ELi448EEv26Group_norm_nhwc_fwd_params,"ax",@progbits
	.align	128
        .global         _Z35group_norm_nhwc_fwd_one_pass_kernelI11Fp16IOBf16WLi64ELi112ELi448EEv26Group_norm_nhwc_fwd_params
        .type           _Z35group_norm_nhwc_fwd_one_pass_kernelI11Fp16IOBf16WLi64ELi112ELi448EEv26Group_norm_nhwc_fwd_params,@function
        .size           _Z35group_norm_nhwc_fwd_one_pass_kernelI11Fp16IOBf16WLi64ELi112ELi448EEv26Group_norm_nhwc_fwd_params,(.L_x_4932 - _Z35group_norm_nhwc_fwd_one_pass_kernelI11Fp16IOBf16WLi64ELi112ELi448EEv26Group_norm_nhwc_fwd_params)
        .other          _Z35group_norm_nhwc_fwd_one_pass_kernelI11Fp16IOBf16WLi64ELi112ELi448EEv26Group_norm_nhwc_fwd_params,@"STO_CUDA_ENTRY STV_DEFAULT"
_Z35group_norm_nhwc_fwd_one_pass_kernelI11Fp16IOBf16WLi64ELi112ELi448EEv26Group_norm_nhwc_fwd_params:
.text._Z35group_norm_nhwc_fwd_one_pass_kernelI11Fp16IOBf16WLi64ELi112ELi448EEv26Group_norm_nhwc_fwd_params:
        /* <DEDUP_REMOVED lines=41> */
.L_x_3070:
        /* <DEDUP_REMOVED lines=10> */
[----:B------:R-:W-:Y:S02]  /*0330*/  SHF.R.S32.HI R23, RZ, 0x1f, R27 ;  /* 0x0000001fff177819 */ /* 0x000fe4000001141b */
[----:B------:R-:W-:Y:S02]  /*0340*/  ISETP.GE.AND.EX P5, PT, R9, UR5, PT, P5 ;  /* 0x0000000509007c0c */ /* 0x000fe4000bfa6350 */
[----:B------:R-:W-:Y:S02]  /*0350*/  ISETP.GE.AND.EX P6, PT, R23, UR5, PT, P6 ;  /* 0x0000000517007c0c */ /* 0x000fe4000bfc6360 */
[----:B------:R-:W-:Y:S02]  /*0360*/  IADD3 R45, PT, PT, R27, 0x28, RZ ;  /* 0x000000281b2d7810 */ /* 0x000fe40007ffe0ff */
[----:B------:R-:W-:-:S04]  /*0370*/  ISETP.GE.U32.AND P4, PT, R48, UR4, PT ;  /* 0x0000000430007c0c */ /* 0x000fc8000bf86070 */
        /* <DEDUP_REMOVED lines=20> */
[----:B------:R-:W-:Y:S02]  /*04c0*/  @P1 IADD3 R17, PT, PT, R17, 0x1, RZ ;  /* 0x0000000111111810 */ /* 0x000fe40007ffe0ff */
[----:B------:R-:W-:Y:S02]  /*04d0*/  ISETP.GE.U32.AND P1, PT, R50, UR4, PT ;  /* 0x0000000432007c0c */ /* 0x000fe4000bf26070 */
[----:B------:R-:W-:Y:S02]  /*04e0*/  MOV R19, R17 ;  /* 0x0000001100137202 */ /* 0x000fe40000000f00 */
[----:B------:R-:W-:Y:S01]  /*04f0*/  ISETP.GE.AND.EX P1, PT, R11, UR5, PT, P1 ;  /* 0x000000050b007c0c */ /* 0x000fe2000bf26310 */
[----:B------:R-:W2:Y:S01]  /*0500*/  @!P5 LDC.64 R16, c[0x0][0x3e0] ;  /* 0x0000f800ff10db82 */ /* 0x000ea20000000a00 */
[----:B------:R-:W-:Y:S02]  /*0510*/  @!P3 IADD3 R19, PT, PT, -R19, RZ, RZ ;  /* 0x000000ff1313b210 */ /* 0x000fe40007ffe1ff */
[----:B------:R-:W-:-:S04]  /*0520*/  @!P2 LOP3.LUT R19, RZ, R25, RZ, 0x33, !PT ;  /* 0x00000019ff13a212 */ /* 0x000fc800078e33ff */
[----:B------:R-:W-:Y:S02]  /*0530*/  IADD3 R53, PT, PT, -R19, RZ, RZ ;  /* 0x000000ff13357210 */ /* 0x000fe40007ffe1ff */
[----:B------:R-:W-:-:S03]  /*0540*/  SHF.R.S32.HI R12, RZ, 0x1f, R19 ;  /* 0x0000001fff0c7819 */ /* 0x000fc60000011413 */
[----:B------:R-:W-:Y:S01]  /*0550*/  IMAD R53, R25, R53, R8 ;  /* 0x0000003519357224 */ /* 0x000fe200078e0208 */
[----:B------:R-:W3:Y:S01]  /*0560*/  @!P1 LDC.64 R42, c[0x0][0x390] ;  /* 0x0000e400ff2a9b82 */ /* 0x000ee20000000a00 */
[----:B-1----:R-:W-:Y:S02]  /*0570*/  IMAD R12, R12, UR8, RZ ;  /* 0x000000080c0c7c24 */ /* 0x002fe4000f8e02ff */
[----:B------:R-:W-:Y:S02]  /*0580*/  IMAD R53, R53, 0x70, RZ ;  /* 0x0000007035357824 */ /* 0x000fe400078e02ff */
[----:B------:R-:W-:Y:S02]  /*0590*/  IMAD R59, R19, UR9, R12 ;  /* 0x00000009133b7c24 */ /* 0x000fe4000f8e020c */
[----:B0-----:R-:W-:Y:S01]  /*05a0*/  @!P6 IMAD R12, R23, R20, RZ ;  /* 0x00000014170ce224 */ /* 0x001fe200078e02ff */
[----:B------:R-:W-:Y:S01]  /*05b0*/  IADD3 R56, P2, PT, R53, R56, RZ ;  /* 0x0000003835387210 */ /* 0x000fe20007f5e0ff */
[----:B------:R-:W0:Y:S02]  /*05c0*/  @!P6 LDC.64 R24, c[0x0][0x390] ;  /* 0x0000e400ff18eb82 */ /* 0x000e240000000a00 */
[----:B------:R-:W-:Y:S01]  /*05d0*/  @!P6 IMAD R29, R27, R21, R12 ;  /* 0x000000151b1de224 */ /* 0x000fe200078e020c */
[----:B------:R-:W-:Y:S01]  /*05e0*/  LEA.HI.X.SX32 R57, R53, RZ, 0x1, P2 ;  /* 0x000000ff35397211 */ /* 0x000fe200010f0eff */
[----:B--2---:R-:W-:Y:S01]  /*05f0*/  @!P5 IMAD R14, R9, R16, RZ ;  /* 0x00000010090ed224 */ /* 0x004fe200078e02ff */
[----:B------:R-:W-:Y:S01]  /*0600*/  ISETP.GE.U32.AND P2, PT, R45, UR4, PT ;  /* 0x000000042d007c0c */ /* 0x000fe2000bf46070 */
[----:B------:R-:W-:-:S02]  /*0610*/  IMAD.WIDE.U32 R56, R19, UR8, R56 ;  /* 0x0000000813387c25 */ /* 0x000fc4000f8e0038 */
[----:B------:R-:W1:Y:S02]  /*0620*/  @!P5 LDC.64 R22, c[0x0][0x390] ;  /* 0x0000e400ff16db82 */ /* 0x000e640000000a00 */
[----:B------:R-:W-:Y:S01]  /*0630*/  @!P5 IMAD R31, R52, R17, R14 ;  /* 0x00000011341fd224 */ /* 0x000fe200078e020e */
[----:B------:R-:W-:Y:S02]  /*0640*/  IADD3 R59, PT, PT, R57, R59, RZ ;  /* 0x0000003b393b7210 */ /* 0x000fe40007ffe0ff */
[----:B------:R-:W-:-:S03]  /*0650*/  @!P6 MOV R58, R56 ;  /* 0x00000038003ae202 */ /* 0x000fc60000000f00 */
[----:B------:R-:W2:Y:S01]  /*0660*/  @!P1 LDC.64 R18, c[0x0][0x3e0] ;  /* 0x0000f800ff129b82 */ /* 0x000ea20000000a00 */
[----:B------:R-:W-:Y:S01]  /*0670*/  MOV R14, RZ ;  /* 0x000000ff000e7202 */ /* 0x000fe20000000f00 */
[----:B------:R-:W-:Y:S01]  /*0680*/  @!P6 IMAD.WIDE.U32 R20, R27, R20, R58 ;  /* 0x000000141b14e225 */ /* 0x000fe200078e003a */
[----:B------:R-:W-:-:S04]  /*0690*/  SHF.R.S32.HI R27, RZ, 0x1f, R45 ;  /* 0x0000001fff1b7819 */ /* 0x000fc8000001142d */
[----:B------:R-:W-:Y:S02]  /*06a0*/  ISETP.GE.AND.EX P2, PT, R27, UR5, PT, P2 ;  /* 0x000000051b007c0c */ /* 0x000fe4000bf46320 */
[----:B------:R-:W-:Y:S02]  /*06b0*/  @!P6 IADD3 R12, PT, PT, R21, R29, RZ ;  /* 0x0000001d150ce210 */ /* 0x000fe40007ffe0ff */
[C---:B0-----:R-:W-:Y:S01]  /*06c0*/  @!P6 LEA R24, P3, R20.reuse, R24, 0x1 ;  /* 0x000000181418e211 */ /* 0x041fe200078608ff */
[----:B------:R-:W0:Y:S01]  /*06d0*/  @!P4 LDC.64 R28, c[0x0][0x3e0] ;  /* 0x0000f800ff1ccb82 */ /* 0x000e220000000a00 */
[----:B------:R-:W-:Y:S02]  /*06e0*/  @!P5 MOV R21, R59 ;  /* 0x0000003b0015d202 */ /* 0x000fe40000000f00 */
[----:B------:R-:W-:Y:S02]  /*06f0*/  @!P6 LEA.HI.X R25, R20, R25, R12, 0x1, P3 ;  /* 0x000000191419e211 */ /* 0x000fe400018f0c0c */
[----:B------:R-:W-:-:S02]  /*0700*/  ISETP.GE.U32.AND P3, PT, R46, UR4, PT ;  /* 0x000000042e007c0c */ /* 0x000fc4000bf66070 */
[----:B------:R-:W-:Y:S01]  /*0710*/  @!P5 MOV R20, R56 ;  /* 0x000000380014d202 */ /* 0x000fe20000000f00 */
[----:B------:R4:W5:Y:S01]  /*0720*/  @!P6 LDG.E R14, desc[UR6][R24.64] ;  /* 0x00000006180ee981 */ /* 0x000962000c1e1900 */
[----:B------:R-:W-:Y:S01]  /*0730*/  ISETP.GE.AND.EX P3, PT, R15, UR5, PT, P3 ;  /* 0x000000050f007c0c */ /* 0x000fe2000bf66330 */
[----:B--2---:R-:W-:Y:S02]  /*0740*/  @!P1 IMAD R12, R11, R18, RZ ;  /* 0x000000120b0c9224 */ /* 0x004fe400078e02ff */
[----:B------:R-:W-:Y:S02]  /*0750*/  @!P5 IMAD.WIDE.U32 R16, R52, R16, R20 ;  /* 0x000000103410d225 */ /* 0x000fe400078e0014 */
[----:B------:R-:W2:Y:S02]  /*0760*/  @!P2 LDC.64 R20, c[0x0][0x3e0] ;  /* 0x0000f800ff14ab82 */ /* 0x000ea40000000a00 */
[----:B------:R-:W-:Y:S01]  /*0770*/  @!P1 IMAD R37, R50, R19, R12 ;  /* 0x0000001332259224 */ /* 0x000fe200078e020c */
[----:B------:R-:W-:-:S02]  /*0780*/  @!P5 IADD3 R12, PT, PT, R17, R31, RZ ;  /* 0x0000001f110cd210 */ /* 0x000fc40007ffe0ff */
[C---:B-1----:R-:W-:Y:S02]  /*0790*/  @!P5 LEA R22, P6, R16.reuse, R22, 0x1 ;  /* 0x000000161016d211 */ /* 0x042fe400078c08ff */
[----:B----4-:R-:W-:Y:S02]  /*07a0*/  @!P1 MOV R24, R56 ;  /* 0x0000003800189202 */ /* 0x010fe40000000f00 */
[----:B------:R-:W-:Y:S02]  /*07b0*/  CS2R R38, SRZ ;  /* 0x0000000000267805 */ /* 0x000fe4000001ff00 */
[----:B------:R-:W-:Y:S01]  /*07c0*/  @!P1 MOV R25, R59 ;  /* 0x0000003b00199202 */ /* 0x000fe20000000f00 */
[----:B------:R-:W1:Y:S01]  /*07d0*/  @!P3 LDC.64 R30, c[0x0][0x3e0] ;  /* 0x0000f800ff1ebb82 */ /* 0x000e620000000a00 */
[----:B------:R-:W-:Y:S01]  /*07e0*/  @!P5 LEA.HI.X R23, R16, R23, R12, 0x1, P6 ;  /* 0x000000171017d211 */ /* 0x000fe200030f0c0c */
[----:B------:R-:W-:-:S04]  /*07f0*/  @!P1 IMAD.WIDE.U32 R18, R50, R18, R24 ;  /* 0x0000001232129225 */ /* 0x000fc800078e0018 */
[----:B------:R4:W5:Y:S01]  /*0800*/  @!P5 LDG.E R39, desc[UR6][R22.64] ;  /* 0x000000061627d981 */ /* 0x000962000c1e1900 */
[----:B------:R-:W-:Y:S01]  /*0810*/  ISETP.GE.U32.AND P5, PT, R44, UR4, PT ;  /* 0x000000042c007c0c */ /* 0x000fe2000bfa6070 */
[----:B------:R-:W1:Y:S01]  /*0820*/  @!P4 LDC.64 R16, c[0x0][0x390] ;  /* 0x0000e400ff10cb82 */ /* 0x000e620000000a00 */
[----:B------:R-:W-:Y:S02]  /*0830*/  @!P1 IADD3 R12, PT, PT, R19, R37, RZ ;  /* 0x00000025130c9210 */ /* 0x000fe40007ffe0ff */
[C---:B---3--:R-:W-:Y:S02]  /*0840*/  @!P1 LEA R42, P6, R18.reuse, R42, 0x1 ;  /* 0x0000002a122a9211 */ /* 0x048fe400078c08ff */
[----:B------:R-:W-:Y:S02]  /*0850*/  ISETP.GE.AND.EX P5, PT, R33, UR5, PT, P5 ;  /* 0x0000000521007c0c */ /* 0x000fe4000bfa6350 */
[----:B------:R-:W-:Y:S01]  /*0860*/  @!P1 LEA.HI.X R43, R18, R43, R12, 0x1, P6 ;  /* 0x0000002b122b9211 */ /* 0x000fe200030f0c0c */
[----:B------:R-:W3:Y:S01]  /*0870*/  @!P2 LDC.64 R24, c[0x0][0x390] ;  /* 0x0000e400ff18ab82 */ /* 0x000ee20000000a00 */
[----:B------:R-:W-:Y:S01]  /*0880*/  ISETP.GE.U32.AND P6, PT, R7, UR4, PT ;  /* 0x0000000407007c0c */ /* 0x000fe2000bfc6070 */
[----:B--2---:R-:W-:-:S03]  /*0890*/  @!P2 IMAD R18, R27, R20, RZ ;  /* 0x000000141b12a224 */ /* 0x004fc600078e02ff */
[----:B------:R-:W-:Y:S01]  /*08a0*/  ISETP.GE.AND.EX P6, PT, R35, UR5, PT, P6 ;  /* 0x0000000523007c0c */ /* 0x000fe2000bfc6360 */
[----:B------:R-:W-:Y:S01]  /*08b0*/  @!P2 IMAD R47, R45, R21, R18 ;  /* 0x000000152d2fa224 */ /* 0x000fe200078e0212 */
[----:B------:R-:W-:Y:S01]  /*08c0*/  @!P4 MOV R18, R56 ;  /* 0x000000380012c202 */ /* 0x000fe20000000f00 */
[----:B------:R-:W2:Y:S01]  /*08d0*/  @!P3 LDC.64 R26, c[0x0][0x390] ;  /* 0x0000e400ff1abb82 */ /* 0x000ea20000000a00 */
[-C--:B0-----:R-:W-:Y:S01]  /*08e0*/  @!P4 IMAD R12, R13, R28.reuse, RZ ;  /* 0x0000001c0d0cc224 */ /* 0x081fe200078e02ff */
[----:B------:R-:W-:Y:S02]  /*08f0*/  @!P4 MOV R19, R59 ;  /* 0x0000003b0013c202 */ /* 0x000fe40000000f00 */
[----:B------:R-:W-:Y:S01]  /*0900*/  MOV R41, RZ ;  /* 0x000000ff00297202 */ /* 0x000fe20000000f00 */
[C---:B------:R-:W-:Y:S02]  /*0910*/  @!P4 IMAD R21, R48.reuse, R29, R12 ;  /* 0x0000001d3015c224 */ /* 0x040fe400078e020c */
[----:B------:R-:W-:Y:S01]  /*0920*/  @!P4 IMAD.WIDE.U32 R28, R48, R28, R18 ;  /* 0x0000001c301cc225 */ /* 0x000fe200078e0012 */
[----:B----4-:R-:W0:Y:S01]  /*0930*/  @!P5 LDC.64 R22, c[0x0][0x3e0] ;  /* 0x0000f800ff16db82 */ /* 0x010e220000000a00 */
[----:B------:R-:W-:Y:S01]  /*0940*/  @!P3 MOV R36, R56 ;  /* 0x000000380024b202 */ /* 0x000fe20000000f00 */
[----:B------:R-:W4:Y:S01]  /*0950*/  @!P1 LDG.E R41, desc[UR6][R42.64] ;  /* 0x000000062a299981 */ /* 0x000f22000c1e1900 */
[----:B-1----:R-:W-:Y:S01]  /*0960*/  @!P3 IMAD R12, R15, R30, RZ ;  /* 0x0000001e0f0cb224 */ /* 0x002fe200078e02ff */
[----:B------:R-:W-:-:S02]  /*0970*/  @!P3 MOV R37, R59 ;  /* 0x0000003b0025b202 */ /* 0x000fc40000000f00 */
[----:B------:R-:W-:Y:S01]  /*0980*/  @!P4 LEA R16, P1, R28, R16, 0x1 ;  /* 0x000000101c10c211 */ /* 0x000fe200078208ff */
[C---:B------:R-:W-:Y:S01]  /*0990*/  @!P3 IMAD R49, R46.reuse, R31, R12 ;  /* 0x0000001f2e31b224 */ /* 0x040fe200078e020c */
[----:B------:R-:W-:Y:S01]  /*09a0*/  @!P4 IADD3 R12, PT, PT, R29, R21, RZ ;  /* 0x000000151d0cc210 */ /* 0x000fe20007ffe0ff */
[----:B------:R-:W1:Y:S01]  /*09b0*/  @!P6 LDC.64 R18, c[0x0][0x3e0] ;  /* 0x0000f800ff12eb82 */ /* 0x000e620000000a00 */
[----:B------:R-:W-:Y:S01]  /*09c0*/  @!P3 IMAD.WIDE.U32 R36, R46, R30, R36 ;  /* 0x0000001e2e24b225 */ /* 0x000fe200078e0024 */
[----:B------:R-:W-:Y:S02]  /*09d0*/  @!P2 MOV R30, R56 ;  /* 0x00000038001ea202 */ /* 0x000fe40000000f00 */
[----:B------:R-:W-:Y:S02]  /*09e0*/  @!P4 LEA.HI.X R17, R28, R17, R12, 0x1, P1 ;  /* 0x000000111c11c211 */ /* 0x000fe400008f0c0c */
[----:B------:R-:W-:Y:S02]  /*09f0*/  @!P2 MOV R31, R59 ;  /* 0x0000003b001fa202 */ /* 0x000fe40000000f00 */
[----:B------:R-:W1:Y:S01]  /*0a00*/  @!P5 LDC.64 R28, c[0x0][0x390] ;  /* 0x0000e400ff1cdb82 */ /* 0x000e620000000a00 */
[----:B------:R-:W-:Y:S01]  /*0a10*/  @!P3 IADD3 R12, PT, PT, R37, R49, RZ ;  /* 0x00000031250cb210 */ /* 0x000fe20007ffe0ff */
[----:B------:R3:W4:Y:S01]  /*0a20*/  @!P4 LDG.E R38, desc[UR6][R16.64] ;  /* 0x000000061026c981 */ /* 0x000722000c1e1900 */
[----:B------:R-:W-:Y:S01]  /*0a30*/  @!P2 IMAD.WIDE.U32 R30, R45, R20, R30 ;  /* 0x000000142d1ea225 */ /* 0x000fe200078e001e */
[----:B--2---:R-:W-:-:S04]  /*0a40*/  @!P3 LEA R26, P1, R36, R26, 0x1 ;  /* 0x0000001a241ab211 */ /* 0x004fc800078208ff */
[----:B------:R-:W2:Y:S01]  /*0a50*/  @!P6 LDC.64 R20, c[0x0][0x390] ;  /* 0x0000e400ff14eb82 */ /* 0x000ea20000000a00 */
[----:B------:R-:W-:Y:S01]  /*0a60*/  @!P3 LEA.HI.X R27, R36, R27, R12, 0x1, P1 ;  /* 0x0000001b241bb211 */ /* 0x000fe200008f0c0c */
[----:B0-----:R-:W-:Y:S01]  /*0a70*/  @!P5 IMAD R12, R33, R22, RZ ;  /* 0x00000016210cd224 */ /* 0x001fe200078e02ff */
[----:B---3--:R-:W-:Y:S02]  /*0a80*/  @!P5 MOV R16, R56 ;  /* 0x000000380010d202 */ /* 0x008fe40000000f00 */
[----:B------:R-:W-:Y:S02]  /*0a90*/  @!P5 MOV R17, R59 ;  /* 0x0000003b0011d202 */ /* 0x000fe40000000f00 */
[----:B------:R-:W-:Y:S01]  /*0aa0*/  @!P2 IADD3 R47, PT, PT, R31, R47, RZ ;  /* 0x0000002f1f2fa210 */ /* 0x000fe20007ffe0ff */
[----:B------:R-:W-:Y:S01]  /*0ab0*/  @!P5 IMAD R31, R44, R23, R12 ;  /* 0x000000172c1fd224 */ /* 0x000fe200078e020c */
[----:B------:R-:W-:Y:S01]  /*0ac0*/  @!P2 LEA R24, P1, R30, R24, 0x1 ;  /* 0x000000181e18a211 */ /* 0x000fe200078208ff */
[----:B------:R-:W-:Y:S01]  /*0ad0*/  @!P5 IMAD.WIDE.U32 R22, R44, R22, R16 ;  /* 0x000000162c16d225 */ /* 0x000fe200078e0010 */
[----:B------:R-:W-:-:S02]  /*0ae0*/  MOV R45, RZ ;  /* 0x000000ff002d7202 */ /* 0x000fc40000000f00 */
[----:B------:R-:W-:Y:S01]  /*0af0*/  @!P6 MOV R16, R56 ;  /* 0x000000380010e202 */ /* 0x000fe20000000f00 */
[-C--:B-1----:R-:W-:Y:S01]  /*0b00*/  @!P6 IMAD R12, R35, R18.reuse, RZ ;  /* 0x00000012230ce224 */ /* 0x082fe200078e02ff */
[----:B------:R-:W-:Y:S02]  /*0b10*/  @!P6 MOV R17, R59 ;  /* 0x0000003b0011e202 */ /* 0x000fe40000000f00 */
[----:B------:R-:W-:Y:S01]  /*0b20*/  @!P2 LEA.HI.X R25, R30, R25, R47, 0x1, P1 ;  /* 0x000000191e19a211 */ /* 0x000fe200008f0c2f */
[C---:B------:R-:W-:Y:S01]  /*0b30*/  @!P6 IMAD R19, R7.reuse, R19, R12 ;  /* 0x000000130713e224 */ /* 0x040fe200078e020c */
[----:B------:R-:W-:Y:S01]  /*0b40*/  MOV R47, RZ ;  /* 0x000000ff002f7202 */ /* 0x000fe20000000f00 */
[----:B------:R-:W-:Y:S01]  /*0b50*/  @!P6 IMAD.WIDE.U32 R16, R7, R18, R16 ;  /* 0x000000120710e225 */ /* 0x000fe200078e0010 */
[----:B------:R-:W-:Y:S01]  /*0b60*/  @!P5 IADD3 R12, PT, PT, R23, R31, RZ ;  /* 0x0000001f170cd210 */ /* 0x000fe20007ffe0ff */
[----:B------:R-:W3:Y:S01]  /*0b70*/  @!P3 LDG.E R45, desc[UR6][R26.64] ;  /* 0x000000061a2db981 */ /* 0x000ee2000c1e1900 */
[----:B------:R-:W-:-:S02]  /*0b80*/  @!P5 LEA R28, P1, R22, R28, 0x1 ;  /* 0x0000001c161cd211 */ /* 0x000fc400078208ff */
[----:B------:R-:W-:Y:S01]  /*0b90*/  MOV R49, RZ ;  /* 0x000000ff00317202 */ /* 0x000fe20000000f00 */
[----:B------:R-:W3:Y:S01]  /*0ba0*/  @!P2 LDG.E R47, desc[UR6][R24.64] ;  /* 0x00000006182fa981 */ /* 0x000ee2000c1e1900 */
[----:B------:R-:W-:Y:S02]  /*0bb0*/  @!P5 LEA.HI.X R29, R22, R29, R12, 0x1, P1 ;  /* 0x0000001d161dd211 */ /* 0x000fe400008f0c0c */
[----:B------:R-:W-:Y:S02]  /*0bc0*/  @!P6 IADD3 R12, PT, PT, R17, R19, RZ ;  /* 0x00000013110ce210 */ /* 0x000fe40007ffe0ff */
[C---:B--2---:R-:W-:Y:S01]  /*0bd0*/  @!P6 LEA R20, P1, R16.reuse, R20, 0x1 ;  /* 0x000000141014e211 */ /* 0x044fe200078208ff */
[----:B------:R-:W2:Y:S01]  /*0be0*/  @!P5 LDG.E R49, desc[UR6][R28.64] ;  /* 0x000000061c31d981 */ /* 0x000ea2000c1e1900 */
[----:B------:R-:W-:Y:S02]  /*0bf0*/  MOV R51, RZ ;  /* 0x000000ff00337202 */ /* 0x000fe40000000f00 */
[----:B------:R-:W-:-:S05]  /*0c00*/  @!P6 LEA.HI.X R21, R16, R21, R12, 0x1, P1 ;  /* 0x000000151015e211 */ /* 0x000fca00008f0c0c */
[----:B------:R0:W2:Y:S01]  /*0c10*/  @!P6 LDG.E R51, desc[UR6][R20.64] ;  /* 0x000000061433e981 */ /* 0x0000a2000c1e1900 */
[C---:B------:R-:W-:Y:S02]  /*0c20*/  ISETP.GT.AND P1, PT, R4.reuse, 0x1e, PT ;  /* 0x0000001e0400780c */ /* 0x040fe40003f24270 */
[----:B------:R-:W-:Y:S01]  /*0c30*/  ISETP.GT.AND P3, PT, R4, 0xf, PT ;  /* 0x0000000f0400780c */ /* 0x000fe20003f64270 */
[----:B------:R-:W-:Y:S01]  /*0c40*/  BSSY.RECONVERGENT B0, `(.L_x_3027) ;  /* 0x000005c000007945 */ /* 0x000fe20003800200 */
[----:B------:R-:W-:Y:S01]  /*0c50*/  ISETP.NE.AND P2, PT, R2, RZ, PT ;  /* 0x000000ff0200720c */ /* 0x000fe20003f45270 */
[--C-:B-----5:R-:W-:Y:S02]  /*0c60*/  HADD2.F32 R37, -RZ, R14.reuse.H1_H1 ;  /* 0x3000000eff257230 */ /* 0x120fe40000004100 */
[----:B------:R-:W-:-:S03]  /*0c70*/  HADD2.F32 R12, -RZ, R14.H0_H0 ;  /* 0x2000000eff0c7230 */ /* 0x000fc60000004100 */
[----:B------:R-:W-:Y:S02]  /*0c80*/  FMUL.FTZ R17, R37, R37 ;  /* 0x0000002525117220 */ /* 0x000fe40000410000 */
[C---:B------:R-:W-:Y:S02]  /*0c90*/  FADD.FTZ R16, R12.reuse, R37 ;  /* 0x000000250c107221 */ /* 0x040fe40000010000 */
[----:B------:R-:W-:Y:S02]  /*0ca0*/  FFMA.FTZ R17, R12, R12, R17 ;  /* 0x0000000c0c117223 */ /* 0x000fe40000010011 */
[----:B------:R-:W-:Y:S02]  /*0cb0*/  FADD.FTZ R16, RZ, R16 ;  /* 0x00000010ff107221 */ /* 0x000fe40000010000 */
[----:B------:R-:W-:Y:S01]  /*0cc0*/  FADD.FTZ R17, RZ, R17 ;  /* 0x00000011ff117221 */ /* 0x000fe20000010000 */
[--C-:B------:R-:W-:Y:S02]  /*0cd0*/  HADD2.F32 R14, -RZ, R39.reuse.H0_H0 ;  /* 0x20000027ff0e7230 */ /* 0x100fe40000004100 */
[----:B------:R-:W-:-:S05]  /*0ce0*/  HADD2.F32 R39, -RZ, R39.H1_H1 ;  /* 0x30000027ff277230 */ /* 0x000fca0000004100 */
[----:B------:R-:W-:Y:S01]  /*0cf0*/  FMUL.FTZ R23, R39, R39 ;  /* 0x0000002727177220 */ /* 0x000fe20000410000 */
[----:B------:R-:W-:-:S03]  /*0d00*/  FADD.FTZ R19, R14, R39 ;  /* 0x000000270e137221 */ /* 0x000fc60000010000 */
[----:B------:R-:W-:Y:S01]  /*0d10*/  FFMA.FTZ R18, R14, R14, R23 ;  /* 0x0000000e0e127223 */ /* 0x000fe20000010017 */
[----:B------:R-:W-:-:S03]  /*0d20*/  FADD.FTZ R16, R16, R19 ;  /* 0x0000001310107221 */ /* 0x000fc60000010000 */
[----:B------:R-:W-:Y:S01]  /*0d30*/  FADD.FTZ R17, R17, R18 ;  /* 0x0000001211117221 */ /* 0x000fe20000010000 */
[--C-:B----4-:R-:W-:Y:S02]  /*0d40*/  HADD2.F32 R32, -RZ, R41.reuse.H1_H1 ;  /* 0x30000029ff207230 */ /* 0x110fe40000004100 */
[----:B------:R-:W-:-:S03]  /*0d50*/  HADD2.F32 R41, -RZ, R41.H0_H0 ;  /* 0x20000029ff297230 */ /* 0x000fc60000004100 */
[----:B0-----:R-:W-:Y:S02]  /*0d60*/  FMUL.FTZ R20, R32, R32 ;  /* 0x0000002020147220 */ /* 0x001fe40000410000 */
[C---:B------:R-:W-:Y:S02]  /*0d70*/  FADD.FTZ R19, R41.reuse, R32 ;  /* 0x0000002029137221 */ /* 0x040fe40000010000 */
[----:B------:R-:W-:Y:S01]  /*0d80*/  FFMA.FTZ R20, R41, R41, R20 ;  /* 0x0000002929147223 */ /* 0x000fe20000010014 */
[--C-:B------:R-:W-:Y:S02]  /*0d90*/  HADD2.F32 R34, -RZ, R38.reuse.H1_H1 ;  /* 0x30000026ff227230 */ /* 0x100fe40000004100 */
[----:B------:R-:W-:-:S03]  /*0da0*/  HADD2.F32 R43, -RZ, R38.H0_H0 ;  /* 0x20000026ff2b7230 */ /* 0x000fc60000004100 */
[----:B------:R-:W-:Y:S01]  /*0db0*/  FMUL.FTZ R18, R34, R34 ;  /* 0x0000002222127220 */ /* 0x000fe20000410000 */
[----:B------:R-:W-:Y:S01]  /*0dc0*/  FADD.FTZ R17, R17, R20 ;  /* 0x0000001411117221 */ /* 0x000fe20000010000 */
[----:B------:R-:W-:Y:S02]  /*0dd0*/  FADD.FTZ R16, R16, R19 ;  /* 0x0000001310107221 */ /* 0x000fe40000010000 */
[C---:B------:R-:W-:Y:S01]  /*0de0*/  FFMA.FTZ R18, R43.reuse, R43, R18 ;  /* 0x0000002b2b127223 */ /* 0x040fe20000010012 */
[----:B------:R-:W-:-:S03]  /*0df0*/  FADD.FTZ R19, R43, R34 ;  /* 0x000000222b137221 */ /* 0x000fc60000010000 */
[----:B------:R-:W-:Y:S01]  /*0e00*/  FADD.FTZ R17, R17, R18 ;  /* 0x0000001211117221 */ /* 0x000fe20000010000 */
[----:B------:R-:W-:Y:S01]  /*0e10*/  FADD.FTZ R16, R16, R19 ;  /* 0x0000001310107221 */ /* 0x000fe20000010000 */
[--C-:B---3--:R-:W-:Y:S02]  /*0e20*/  HADD2.F32 R36, -RZ, R45.reuse.H1_H1 ;  /* 0x3000002dff247230 */ /* 0x108fe40000004100 */
[----:B------:R-:W-:Y:S02]  /*0e30*/  HADD2.F32 R45, -RZ, R45.H0_H0 ;  /* 0x2000002dff2d7230 */ /* 0x000fe40000004100 */
[--C-:B------:R-:W-:Y:S02]  /*0e40*/  HADD2.F32 R38, -RZ, R47.reuse.H1_H1 ;  /* 0x3000002fff267230 */ /* 0x100fe40000004100 */
[----:B------:R-:W-:Y:S01]  /*0e50*/  FMUL.FTZ R18, R36, R36 ;  /* 0x0000002424127220 */ /* 0x000fe20000410000 */
[----:B------:R-:W-:Y:S02]  /*0e60*/  HADD2.F32 R47, -RZ, R47.H0_H0 ;  /* 0x2000002fff2f7230 */ /* 0x000fe40000004100 */
[C---:B------:R-:W-:Y:S01]  /*0e70*/  FADD.FTZ R19, R45.reuse, R36 ;  /* 0x000000242d137221 */ /* 0x040fe20000010000 */
[----:B------:R-:W-:Y:S01]  /*0e80*/  FFMA.FTZ R18, R45, R45, R18 ;  /* 0x0000002d2d127223 */ /* 0x000fe20000010012 */
[----:B------:R-:W-:Y:S01]  /*0e90*/  FMUL.FTZ R20, R38, R38 ;  /* 0x0000002626147220 */ /* 0x000fe20000410000 */
[----:B--2---:R-:W-:-:S02]  /*0ea0*/  HADD2.F32 R40, -RZ, R49.H1_H1 ;  /* 0x30000031ff287230 */ /* 0x004fc40000004100 */
[----:B------:R-:W-:Y:S01]  /*0eb0*/  FADD.FTZ R16, R16, R19 ;  /* 0x0000001310107221 */ /* 0x000fe20000010000 */
[----:B------:R-:W-:Y:S01]  /*0ec0*/  FADD.FTZ R19, R47, R38 ;  /* 0x000000262f137221 */ /* 0x000fe20000010000 */
[----:B------:R-:W-:Y:S02]  /*0ed0*/  HADD2.F32 R49, -RZ, R49.H0_H0 ;  /* 0x20000031ff317230 */ /* 0x000fe40000004100 */
[----:B------:R-:W-:Y:S01]  /*0ee0*/  FADD.FTZ R17, R17, R18 ;  /* 0x0000001211117221 */ /* 0x000fe20000010000 */
[----:B------:R-:W-:Y:S01]  /*0ef0*/  FFMA.FTZ R20, R47, R47, R20 ;  /* 0x0000002f2f147223 */ /* 0x000fe20000010014 */
[----:B------:R-:W-:Y:S01]  /*0f00*/  FMUL.FTZ R18, R40, R40 ;  /* 0x0000002828127220 */ /* 0x000fe20000410000 */
[--C-:B------:R-:W-:Y:S02]  /*0f10*/  HADD2.F32 R42, -RZ, R51.reuse.H1_H1 ;  /* 0x30000033ff2a7230 */ /* 0x100fe40000004100 */
[----:B------:R-:W-:Y:S01]  /*0f20*/  FADD.FTZ R16, R16, R19 ;  /* 0x0000001310107221 */ /* 0x000fe20000010000 */
[----:B------:R-:W-:Y:S01]  /*0f30*/  FADD.FTZ R17, R17, R20 ;  /* 0x0000001411117221 */ /* 0x000fe20000010000 */
[----:B------:R-:W-:-:S02]  /*0f40*/  HADD2.F32 R51, -RZ, R51.H0_H0 ;  /* 0x20000033ff337230 */ /* 0x000fc40000004100 */
        /* <DEDUP_REMOVED lines=43> */
.L_x_3028:
[----:B------:R-:W-:Y:S05]  /*1200*/  BSYNC.RECONVERGENT B0 ;  /* 0x0000000000007941 */ /* 0x000fea0003800200 */
.L_x_3027:
        /* <DEDUP_REMOVED lines=39> */
.L_x_3030:
[----:B------:R-:W-:Y:S05]  /*1480*/  BSYNC.RECONVERGENT B0 ;  /* 0x0000000000007941 */ /* 0x000fea0003800200 */
.L_x_3029:
        /* <DEDUP_REMOVED lines=26> */
.L_x_3033:
[----:B---3--:R-:W2:Y:S04]  /*1630*/  LDG.E.STRONG.GPU R18, desc[UR6][R16.64] ;  /* 0x0000000610127981 */ /* 0x008ea8000c1ef900 */
[----:B--2---:R-:W-:Y:S01]  /*1640*/  CCTL.IVALL ;  /* 0x00000000ff00798f */ /* 0x004fe20002000000 */
[----:B------:R-:W-:Y:S05]  /*1650*/  YIELD ;  /* 0x0000000000007946 */ /* 0x000fea0003800000 */
[----:B------:R-:W-:-:S13]  /*1660*/  ISETP.NE.AND P1, PT, R18, R23, PT ;  /* 0x000000171200720c */ /* 0x000fda0003f25270 */
[----:B------:R-:W-:Y:S05]  /*1670*/  @P1 BRA `(.L_x_3033) ;  /* 0xfffffffc00ec1947 */ /* 0x000fea000383ffff */
.L_x_3032:
        /* <DEDUP_REMOVED lines=14> */
.L_x_3035:
        /* <DEDUP_REMOVED lines=62> */
.L_x_3034:
        /* <DEDUP_REMOVED lines=36> */
.L_x_3036:
        /* <DEDUP_REMOVED lines=18> */
.L_x_3037:
        /* <DEDUP_REMOVED lines=9> */
.L_x_3038:
[----:B------:R-:W-:Y:S05]  /*1f30*/  BSYNC.RECONVERGENT B0 ;  /* 0x0000000000007941 */ /* 0x000fea0003800200 */
.L_x_3031:
[----:B------:R-:W4:Y:S01]  /*1f40*/  S2UR UR5, SR_CgaCtaId ;  /* 0x00000000000579c3 */ /* 0x000f220000008800 */
[----:B------:R-:W5:Y:S01]  /*1f50*/  LDCU UR8, c[0x0][0x414] ;  /* 0x00008280ff0877ac */ /* 0x000f620008000800 */
[----:B-1----:R-:W-:Y:S01]  /*1f60*/  LOP3.LUT R22, R10, 0xffff, RZ, 0xc0, !PT ;  /* 0x0000ffff0a167812 */ /* 0x002fe200078ec0ff */
        /* <DEDUP_REMOVED lines=15> */
[----:B------:R-:W0:Y:S04]  /*2060*/  LDG.E.U16 R30, desc[UR6][R26.64] ;  /* 0x000000061a1e7981 */ /* 0x000e28000c1e1500 */
[----:B------:R-:W2:Y:S04]  /*2070*/  LDG.E.U16 R31, desc[UR6][R26.64+0x2] ;  /* 0x000002061a1f7981 */ /* 0x000ea8000c1e1500 */
[----:B------:R-:W3:Y:S04]  /*2080*/  LDG.E.U16 R53, desc[UR6][R28.64] ;  /* 0x000000061c357981 */ /* 0x000ee8000c1e1500 */
[----:B------:R4:W5:Y:S01]  /*2090*/  LDG.E.U16 R55, desc[UR6][R28.64+0x2] ;  /* 0x000002061c377981 */ /* 0x000962000c1e1500 */
[----:B------:R-:W-:Y:S01]  /*20a0*/  HFMA2 R21, -RZ, RZ, 1.875, 0 ;  /* 0x3f800000ff157431 */ /* 0x000fe200000001ff */
[----:B------:R-:W-:Y:S02]  /*20b0*/  BSSY.RECONVERGENT B0, `(.L_x_3039) ;  /* 0x00001d1000007945 */ /* 0x000fe40003800200 */
[----:B------:R-:W1:Y:S01]  /*20c0*/  LDS.64 R18, [UR4+0x88] ;  /* 0x00008804ff127984 */ /* 0x000e620008000a00 */
[----:B------:R-:W1:Y:S01]  /*20d0*/  LDCU.U8 UR4, c[0x0][0x3fc] ;  /* 0x00007f80ff0477ac */ /* 0x000e620008000000 */
[----:B----4-:R-:W-:-:S05]  /*20e0*/  IMAD R29, R3, UR5, R54 ;  /* 0x00000005031d7c24 */ /* 0x010fca000f8e0236 */
[----:B-1----:R-:W-:-:S04]  /*20f0*/  IADD3 R22, PT, PT, R29, 0x28, RZ ;  /* 0x000000281d167810 */ /* 0x002fc80007ffe0ff */
[----:B------:R-:W-:Y:S01]  /*2100*/  SHF.R.S32.HI R23, RZ, 0x1f, R22 ;  /* 0x0000001fff177819 */ /* 0x000fe20000011416 */
[----:B------:R-:W-:Y:S01]  /*2110*/  UISETP.NE.AND UP0, UPT, UR4, URZ, UPT ;  /* 0x000000ff0400728c */ /* 0x000fe2000bf05270 */
[----:B------:R-:W-:-:S04]  /*2120*/  FMUL.FTZ R20, R18, UR8 ;  /* 0x0000000812147c20 */ /* 0x000fc80008410000 */
[----:B------:R-:W-:-:S04]  /*2130*/  FMUL.FTZ R18, R20, R20 ;  /* 0x0000001414127220 */ /* 0x000fc80000410000 */
[----:B------:R-:W-:-:S05]  /*2140*/  FFMA.FTZ R18, R19, UR8, -R18 ;  /* 0x0000000813127c23 */ /* 0x000fca0008010812 */
[----:B------:R-:W-:-:S13]  /*2150*/  FSETP.GTU.FTZ.AND P1, PT, R18, RZ, PT ;  /* 0x000000ff1200720b */ /* 0x000fda0003f3c000 */
[----:B------:R-:W1:Y:S02]  /*2160*/  @P1 LDC R17, c[0x0][0x3a8] ;  /* 0x0000ea00ff111b82 */ /* 0x000e640000000800 */
[----:B-1----:R-:W-:Y:S01]  /*2170*/  @P1 FADD.FTZ R16, R18, R17 ;  /* 0x0000001112101221 */ /* 0x002fe20000010000 */
[----:B------:R-:W-:-:S03]  /*2180*/  SHF.R.S32.HI R18, RZ, 0x1f, R29 ;  /* 0x0000001fff127819 */ /* 0x000fc6000001141d */
[----:B------:R1:W4:Y:S01]  /*2190*/  @P1 MUFU.RSQ R21, R16 ;  /* 0x0000001000151308 */ /* 0x0003220000001400 */
[----:B0-----:R-:W-:Y:S02]  /*21a0*/  SHF.L.U32 R24, R30, 0x10, RZ ;  /* 0x000000101e187819 */ /* 0x001fe400000006ff */
[----:B--2---:R-:W-:Y:S02]  /*21b0*/  SHF.L.U32 R25, R31, 0x10, RZ ;  /* 0x000000101f197819 */ /* 0x004fe400000006ff */
[----:B---3--:R-:W-:Y:S02]  /*21c0*/  SHF.L.U32 R27, R53, 0x10, RZ ;  /* 0x00000010351b7819 */ /* 0x008fe400000006ff */
[----:B-----5:R-:W-:Y:S01]  /*21d0*/  SHF.L.U32 R26, R55, 0x10, RZ ;  /* 0x00000010371a7819 */ /* 0x020fe200000006ff */
[----:B-1--4-:R-:W-:Y:S06]  /*21e0*/  BRA.U UP0, `(.L_x_3040) ;  /* 0x0000000900dc7547 */ /* 0x012fec000b800000 */
        /* <DEDUP_REMOVED lines=27> */
.L_x_3042:
[----:B------:R-:W-:Y:S05]  /*23a0*/  BSYNC.RECONVERGENT B1 ;  /* 0x0000000000017941 */ /* 0x000fea0003800200 */
.L_x_3041:
        /* <DEDUP_REMOVED lines=20> */
.L_x_3044:
[----:B------:R-:W-:Y:S05]  /*24f0*/  BSYNC.RECONVERGENT B1 ;  /* 0x0000000000017941 */ /* 0x000fea0003800200 */
.L_x_3043:
        /* <DEDUP_REMOVED lines=30> */
.L_x_3046:
[----:B------:R-:W-:Y:S05]  /*26e0*/  BSYNC.RECONVERGENT B1 ;  /* 0x0000000000017941 */ /* 0x000fea0003800200 */
.L_x_3045:
        /* <DEDUP_REMOVED lines=17> */
[----:B------:R-:W-:Y:S02]  /*2800*/  F2FP.F16.F32.PACK_AB R17, R29, R12 ;  /* 0x0000000c1d11723e */ /* 0x000fe400000000ff */
[----:B------:R-:W-:-:S05]  /*2810*/  LEA.HI.X R19, R16, UR11, R19, 0x1, P1 ;  /* 0x0000000b10137c11 */ /* 0x000fca00088f0c13 */
[----:B------:R3:W-:Y:S02]  /*2820*/  STG.E desc[UR6][R18.64], R17 ;  /* 0x0000001112007986 */ /* 0x0007e4000c101906 */
.L_x_3048:
[----:B------:R-:W-:Y:S05]  /*2830*/  BSYNC.RECONVERGENT B1 ;  /* 0x0000000000017941 */ /* 0x000fea0003800200 */
.L_x_3047:
        /* <DEDUP_REMOVED lines=20> */
.L_x_3050:
[----:B------:R-:W-:Y:S05]  /*2980*/  BSYNC.RECONVERGENT B1 ;  /* 0x0000000000017941 */ /* 0x000fea0003800200 */
.L_x_3049:
        /* <DEDUP_REMOVED lines=20> */
.L_x_3052:
[----:B------:R-:W-:Y:S05]  /*2ad0*/  BSYNC.RECONVERGENT B1 ;  /* 0x0000000000017941 */ /* 0x000fea0003800200 */
.L_x_3051:
        /* <DEDUP_REMOVED lines=17> */
[----:B------:R-:W-:Y:S02]  /*2bf0*/  F2FP.F16.F32.PACK_AB R17, R23, R12 ;  /* 0x0000000c1711723e */ /* 0x000fe400000000ff */
[----:B------:R-:W-:-:S05]  /*2c00*/  LEA.HI.X R19, R16, UR11, R19, 0x1, P1 ;  /* 0x0000000b10137c11 */ /* 0x000fca00088f0c13 */
[----:B------:R0:W-:Y:S02]  /*2c10*/  STG.E desc[UR6][R18.64], R17 ;  /* 0x0000001112007986 */ /* 0x0001e4000c101906 */
.L_x_3054:
[----:B------:R-:W-:Y:S05]  /*2c20*/  BSYNC.RECONVERGENT B1 ;  /* 0x0000000000017941 */ /* 0x000fea0003800200 */
.L_x_3053:
        /* <DEDUP_REMOVED lines=10> */
[----:B------:R-:W-:Y:S01]  /*2cd0*/  F2FP.F16.F32.PACK_AB R19, R19, R12 ;  /* 0x0000000c1313723e */ /* 0x000fe200000000ff */
        /* <DEDUP_REMOVED lines=8> */
.L_x_3040:
        /* <DEDUP_REMOVED lines=35> */
[----:B------:R-:W-:-:S05]  /*2f90*/  F2FP.F16.F32.PACK_AB R29, R29, R12 ;  /* 0x0000000c1d1d723e */ /* 0x000fca00000000ff */
[----:B------:R0:W-:Y:S02]  /*2fa0*/  STG.E desc[UR6][R16.64], R29 ;  /* 0x0000001d10007986 */ /* 0x0001e4000c101906 */
.L_x_3057:
[----:B------:R-:W-:Y:S05]  /*2fb0*/  BSYNC.RECONVERGENT B1 ;  /* 0x0000000000017941 */ /* 0x000fea0003800200 */
.L_x_3056:
        /* <DEDUP_REMOVED lines=28> */
[----:B------:R-:W-:-:S05]  /*3180*/  F2FP.F16.F32.PACK_AB R29, R29, R12 ;  /* 0x0000000c1d1d723e */ /* 0x000fca00000000ff */
[----:B------:R1:W-:Y:S02]  /*3190*/  STG.E desc[UR6][R16.64], R29 ;  /* 0x0000001d10007986 */ /* 0x0003e4000c101906 */
.L_x_3059:
[----:B------:R-:W-:Y:S05]  /*31a0*/  BSYNC.RECONVERGENT B1 ;  /* 0x0000000000017941 */ /* 0x000fea0003800200 */
.L_x_3058:
        /* <DEDUP_REMOVED lines=38> */
[----:B------:R-:W-:-:S05]  /*3410*/  F2FP.F16.F32.PACK_AB R29, R29, R12 ;  /* 0x0000000c1d1d723e */ /* 0x000fca00000000ff */
[----:B------:R2:W-:Y:S02]  /*3420*/  STG.E desc[UR6][R16.64], R29 ;  /* 0x0000001d10007986 */ /* 0x0005e4000c101906 */
.L_x_3061:
[----:B------:R-:W-:Y:S05]  /*3430*/  BSYNC.RECONVERGENT B1 ;  /* 0x0000000000017941 */ /* 0x000fea0003800200 */
.L_x_3060:
        /* <DEDUP_REMOVED lines=28> */
[----:B------:R-:W-:-:S05]  /*3600*/  F2FP.F16.F32.PACK_AB R29, R29, R12 ;  /* 0x0000000c1d1d723e */ /* 0x000fca00000000ff */
[----:B------:R3:W-:Y:S02]  /*3610*/  STG.E desc[UR6][R16.64], R29 ;  /* 0x0000001d10007986 */ /* 0x0007e4000c101906 */
.L_x_3063:
[----:B------:R-:W-:Y:S05]  /*3620*/  BSYNC.RECONVERGENT B1 ;  /* 0x0000000000017941 */ /* 0x000fea0003800200 */
.L_x_3062:
        /* <DEDUP_REMOVED lines=28> */
[----:B------:R-:W-:-:S05]  /*37f0*/  F2FP.F16.F32.PACK_AB R29, R29, R12 ;  /* 0x0000000c1d1d723e */ /* 0x000fca00000000ff */
[----:B------:R4:W-:Y:S02]  /*3800*/  STG.E desc[UR6][R16.64], R29 ;  /* 0x0000001d10007986 */ /* 0x0009e4000c101906 */
.L_x_3065:
[----:B------:R-:W-:Y:S05]  /*3810*/  BSYNC.RECONVERGENT B1 ;  /* 0x0000000000017941 */ /* 0x000fea0003800200 */
.L_x_3064:
        /* <DEDUP_REMOVED lines=30> */
.L_x_3067:
[----:B------:R-:W-:Y:S05]  /*3a00*/  BSYNC.RECONVERGENT B1 ;  /* 0x0000000000017941 */ /* 0x000fea0003800200 */
.L_x_3066:
        /* <DEDUP_REMOVED lines=30> */
.L_x_3069:
[----:B------:R-:W-:Y:S05]  /*3bf0*/  BSYNC.RECONVERGENT B1 ;  /* 0x0000000000017941 */ /* 0x000fea0003800200 */
.L_x_3068:
        /* <DEDUP_REMOVED lines=28> */
.L_x_3055:
[----:B------:R-:W-:Y:S05]  /*3dc0*/  BSYNC.RECONVERGENT B0 ;  /* 0x0000000000007941 */ /* 0x000fea0003800200 */
.L_x_3039:
        /* <DEDUP_REMOVED lines=8> */
.L_x_3071:
        /* <DEDUP_REMOVED lines=11> */
.L_x_4932:


//--------------------- .text._Z35group_norm_nhwc_fwd_one_pass_kernelI11Fp16IOBf16WLi128ELi112ELi448EEv26Group_norm_nhwc_fwd_params --------------------------
	.section	.text._Z35group_norm_nhwc_fwd_one_pass_kernelI11Fp16IOBf16WLi128ELi112ELi448EEv26Group_norm_nhwc_fwd_params,"ax",@progbits
	.align	128
        .global         _Z35group_norm_nhwc_fwd_one_pass_kernelI11Fp16IOBf16WLi128ELi112ELi448EEv26Group_norm_nhwc_fwd_params
        .type           _Z35group_norm_nhwc_fwd_one_pass_kernelI11Fp16IOBf16WLi128ELi112ELi448EEv26Group_norm_nhwc_fwd_params,@function
        .size           _Z35group_norm_nhwc_fwd_one_pass_kernelI11Fp16IOBf16WLi128ELi112ELi448EEv26Group_norm_nhwc_fwd_params,(.L_x_4933 - _Z35group_norm_nhwc_fwd_one_pass_kernelI11Fp16IOBf16WLi128ELi112ELi448EEv26Group_norm_nhwc_fwd_params)
        .other          _Z35group_norm_nhwc_fwd_one_pass_kernelI11Fp16IOBf16WLi128ELi112ELi448EEv26Group_norm_nhwc_fwd_params,@"STO_CUDA_ENTRY STV_DEFAULT"
_Z35group_norm_nhwc_fwd_one_pass_kernelI11Fp16IOBf16WLi128ELi112ELi448EEv26Group_norm_nhwc_fwd_params:
.text._Z35group_norm_nhwc_fwd_one_pass_kernelI11Fp16IOBf16WLi128ELi112ELi448EEv26Group_norm_nhwc_fwd_params:
        /* <DEDUP_REMOVED lines=61> */
.L_x_3147:
[----:B0-----:R-:W0:Y:S01]  /*03d0*/  LDC R43, c[0x0][0x3f8] ;  /* 0x0000fe00ff2b7b82 */ /* 0x001e220000000800 */
[----:B-1----:R-:W1:Y:S01]  /*03e0*/  LDCU.64 UR4, c[0x0][0x3e8] ;  /* 0x00007d00ff0477ac */ /* 0x002e620008000a00 */
[----:B------:R-:W-:Y:S02]  /*03f0*/  LOP3.LUT R105, R16, 0xffff, RZ, 0xc0, !PT ;  /* 0x0000ffff10697812 */ /* 0x000fe400078ec0ff */
[----:B------:R-:W-:Y:S01]  /*0400*/  MOV R73, RZ ;  /* 0x000000ff00497202 */ /* 0x000fe20000000f00 */
[----:B--2---:R-:W2:Y:S01]  /*0410*/  LDCU.64 UR8, c[0x0][0x3f0] ;  /* 0x00007e00ff0877ac */ /* 0x004ea20008000a00 */
[----:B-1----:R-:W-:-:S04]  /*0420*/  ISETP.GE.U32.AND P5, PT, R88, UR4, PT ;  /* 0x0000000458007c0c */ /* 0x002fc8000bfa6070 */
[----:B------:R-:W-:Y:S02]  /*0430*/  ISETP.GE.AND.EX P5, PT, R19, UR5, PT, P5 ;  /* 0x0000000513007c0c */ /* 0x000fe4000bfa6350 */
[----:B0--34-:R-:W-:Y:S02]  /*0440*/  IABS R39, R43 ;  /* 0x0000002b00277213 */ /* 0x019fe40000000000 */
        /* <DEDUP_REMOVED lines=295> */
[----:B------:R-:W-:Y:S01]  /*16c0*/  FADD.FTZ R37, R32, R37 ;  /* 0x0000002520257221 */ /* 0x000fe20000010000 */
[--C-:B----4-:R-:W-:Y:S02]  /*16d0*/  HADD2.F32 R32, -RZ, R85.reuse.H0_H0 ;  /* 0x20000055ff207230 */ /* 0x110fe40000004100 */
[----:B------:R-:W-:Y:S01]  /*16e0*/  FFMA.FTZ R39, R28, R28, R39 ;  /* 0x0000001c1c277223 */ /* 0x000fe20000010027 */
        /* <DEDUP_REMOVED lines=104> */
.L_x_3073:
[----:B------:R-:W-:Y:S05]  /*1d70*/  BSYNC.RECONVERGENT B0 ;  /* 0x0000000000007941 */ /* 0x000fea0003800200 */
.L_x_3072:
        /* <DEDUP_REMOVED lines=41> */
.L_x_3075:
[----:B------:R-:W-:Y:S05]  /*2010*/  BSYNC.RECONVERGENT B0 ;  /* 0x0000000000007941 */ /* 0x000fea0003800200 */
.L_x_3074:
        /* <DEDUP_REMOVED lines=10> */
[----:B-1----:R-:W-:Y:S01]  /*20c0*/  LOP3.LUT P1, R40, R4, 0x2, RZ, 0xc0, !PT ;  /* 0x0000000204287812 */ /* 0x002fe2000782c0ff */
[-CC-:B------:R-:W-:Y:S02]  /*20d0*/  IMAD R39, R38, R7.reuse, R8.reuse ;  /* 0x0000000726277224 */ /* 0x180fe400078e0208 */
[----:B------:R-:W-:Y:S01]  /*20e0*/  IMAD R41, R6, R7, R8 ;  /* 0x0000000706297224 */ /* 0x000fe200078e0208 */
        /* <DEDUP_REMOVED lines=11> */
.L_x_3078:
[----:B----4-:R-:W3:Y:S04]  /*21a0*/  LDG.E.STRONG.GPU R38, desc[UR6][R36.64] ;  /* 0x0000000624267981 */ /* 0x010ee8000c1ef900 */
[----:B---3--:R-:W-:Y:S01]  /*21b0*/  CCTL.IVALL ;  /* 0x00000000ff00798f */ /* 0x008fe20002000000 */
[----:B------:R-:W-:Y:S05]  /*21c0*/  YIELD ;  /* 0x0000000000007946 */ /* 0x000fea0003800000 */
[----:B------:R-:W-:-:S13]  /*21d0*/  ISETP.NE.AND P1, PT, R38, R43, PT ;  /* 0x0000002b2600720c */ /* 0x000fda0003f25270 */
[----:B------:R-:W-:Y:S05]  /*21e0*/  @P1 BRA `(.L_x_3078) ;  /* 0xfffffffc00ec1947 */ /* 0x000fea000383ffff */
.L_x_3077:
        /* <DEDUP_REMOVED lines=15> */
.L_x_3080:
        /* <DEDUP_REMOVED lines=60> */
.L_x_3079:
        /* <DEDUP_REMOVED lines=26> */
[----:B-1----:R-:W-:-:S06]  /*2840*/  @!P6 IMAD.WIDE.U32 R40, R47, 0x8, R44 ;  /* 0x000000082f28e825 */ /* 0x002fcc00078e002c */
        /* <DEDUP_REMOVED lines=8> */
.L_x_3081:
[----:B------:R-:W-:Y:S05]  /*28d0*/  @!P1 BRA `(.L_x_3076) ;  /* 0x00000000006c9947 */ /* 0x000fea0003800000 */
[----:B------:R-:W-:Y:S02]  /*28e0*/  ISETP.NE.AND P1, PT, R42, 0x1, PT ;  /* 0x000000012a00780c */ /* 0x000fe40003f25270 */
[----:B-1----:R-:W-:-:S11]  /*28f0*/  LOP3.LUT R40, R0, 0x1, RZ, 0xc0, !PT ;  /* 0x0000000100287812 */ /* 0x002fd600078ec0ff */
        /* <DEDUP_REMOVED lines=15> */
.L_x_3082:
        /* <DEDUP_REMOVED lines=9> */
.L_x_3083:
[----:B------:R-:W-:Y:S05]  /*2a80*/  BSYNC.RECONVERGENT B0 ;  /* 0x0000000000007941 */ /* 0x000fea0003800200 */
.L_x_3076:
        /* <DEDUP_REMOVED lines=65> */
.L_x_3087:
[----:B------:R-:W-:Y:S05]  /*2ea0*/  BSYNC.RECONVERGENT B1 ;  /* 0x0000000000017941 */ /* 0x000fea0003800200 */
.L_x_3086:
        /* <DEDUP_REMOVED lines=20> */
.L_x_3089:
[----:B------:R-:W-:Y:S05]  /*2ff0*/  BSYNC.RECONVERGENT B1 ;  /* 0x0000000000017941 */ /* 0x000fea0003800200 */
.L_x_3088:
        /* <DEDUP_REMOVED lines=28> */
.L_x_3091:
[----:B------:R-:W-:Y:S05]  /*31c0*/  BSYNC.RECONVERGENT B1 ;  /* 0x0000000000017941 */ /* 0x000fea0003800200 */
.L_x_3090:
[----:B------:R-:W-:Y:S04]  /*31d0*/  BSSY.RECONVERGENT B1, `(.L_x_3092) ;  /* 0x0000014000017945 */ /* 0x000fe80003800200 */
[----:B------:R-:W-:Y:S05]  /*31e0*/  @P6 BRA `(.L_x_3093) ;  /* 0x0000000000486947 */ /* 0x000fea0003800000 */
[----:B------:R-:W3:Y:S01]  /*31f0*/  LDCU.64 UR4, c[0x0][0x3e0] ;  /* 0x00007c00ff0477ac */ /* 0x000ee20008000a00 */
[----:B------:R-:W-:Y:S01]  /*3200*/  MOV R36, R104 ;  /* 0x0000006800247202 */ /* 0x000fe20000000f00 */
[--C-:B012---:R-:W-:Y:S01]  /*3210*/  FADD.FTZ R39, R24, -R46.reuse ;  /* 0x8000002e18277221 */ /* 0x107fe20000010000 */
[----:B------:R-:W-:Y:S01]  /*3220*/  MOV R37, R103 ;  /* 0x0000006700257202 */ /* 0x000fe20000000f00 */
        /* <DEDUP_REMOVED lines=14> */
.L_x_3093:
[----:B------:R-:W-:Y:S05]  /*3310*/  BSYNC.RECONVERGENT B1 ;  /* 0x0000000000017941 */ /* 0x000fea0003800200 */
.L_x_3092:
[----:B------:R-:W-:Y:S04]  /*3320*/  BSSY.RECONVERGENT B1, `(.L_x_3094) ;  /* 0x0000014000017945 */ /* 0x000fe80003800200 */
[----:B------:R-:W-:Y:S05]  /*3330*/  @P1 BRA `(.L_x_3095) ;  /* 0x0000000000481947 */ /* 0x000fea0003800000 */
[----:B------:R-:W4:Y:S01]  /*3340*/  LDCU.64 UR4, c[0x0][0x3e0] ;  /* 0x00007c00ff0477ac */ /* 0x000f220008000a00 */
[----:B------:R-:W-:Y:S01]  /*3350*/  MOV R36, R104 ;  /* 0x0000006800247202 */ /* 0x000fe20000000f00 */
[--C-:B0123--:R-:W-:Y:S01]  /*3360*/  FADD.FTZ R39, R26, -R46.reuse ;  /* 0x8000002e1a277221 */ /* 0x10ffe20000010000 */
[----:B------:R-:W-:Y:S01]  /*3370*/  MOV R37, R103 ;  /* 0x0000006700257202 */ /* 0x000fe20000000f00 */
        /* <DEDUP_REMOVED lines=14> */
.L_x_3095:
[----:B------:R-:W-:Y:S05]  /*3460*/  BSYNC.RECONVERGENT B1 ;  /* 0x0000000000017941 */ /* 0x000fea0003800200 */
.L_x_3094:
        /* <DEDUP_REMOVED lines=20> */
.L_x_3097:
[----:B------:R-:W-:Y:S05]  /*35b0*/  BSYNC.RECONVERGENT B1 ;  /* 0x0000000000017941 */ /* 0x000fea0003800200 */
.L_x_3096:
        /* <DEDUP_REMOVED lines=28> */
.L_x_3099:
[----:B------:R-:W-:Y:S05]  /*3780*/  BSYNC.RECONVERGENT B1 ;  /* 0x0000000000017941 */ /* 0x000fea0003800200 */
.L_x_3098:
        /* <DEDUP_REMOVED lines=20> */
.L_x_3101:
[----:B------:R-:W-:Y:S05]  /*38d0*/  BSYNC.RECONVERGENT B1 ;  /* 0x0000000000017941 */ /* 0x000fea0003800200 */
.L_x_3100:
        /* <DEDUP_REMOVED lines=20> */
.L_x_3103:
[----:B------:R-:W-:Y:S05]  /*3a20*/  BSYNC.RECONVERGENT B1 ;  /* 0x0000000000017941 */ /* 0x000fea0003800200 */
.L_x_3102:
        /* <DEDUP_REMOVED lines=20> */
.L_x_3105:
[----:B------:R-:W-:Y:S05]  /*3b70*/  BSYNC.RECONVERGENT B1 ;  /* 0x0000000000017941 */ /* 0x000fea0003800200 */
.L_x_3104:
        /* <DEDUP_REMOVED lines=30> */
.L_x_3107:
[----:B------:R-:W-:Y:S05]  /*3d60*/  BSYNC.RECONVERGENT B1 ;  /* 0x0000000000017941 */ /* 0x000fea0003800200 */
.L_x_3106:
        /* <DEDUP_REMOVED lines=20> */
.L_x_3109:
[----:B------:R-:W-:Y:S05]  /*3eb0*/  BSYNC.RECONVERGENT B1 ;  /* 0x0000000000017941 */ /* 0x000fea0003800200 */
.L_x_3108:
        /* <DEDUP_REMOVED lines=20> */
.L_x_3111:
[----:B------:R-:W-:Y:S05]  /*4000*/  BSYNC.RECONVERGENT B1 ;  /* 0x0000000000017941 */ /* 0x000fea0003800200 */
.L_x_3110:
        /* <DEDUP_REMOVED lines=20> */
.L_x_3113:
[----:B------:R-:W-:Y:S05]  /*4150*/  BSYNC.RECONVERGENT B1 ;  /* 0x0000000000017941 */ /* 0x000fea0003800200 */
.L_x_3112:
        /* <DEDUP_REMOVED lines=20> */
.L_x_3115:
[----:B------:R-:W-:Y:S05]  /*42a0*/  BSYNC.RECONVERGENT B1 ;  /* 0x0000000000017941 */ /* 0x000fea0003800200 */
.L_x_3114:
        /* <DEDUP_REMOVED lines=10> */
[----:B------:R-:W-:Y:S01]  /*4350*/  F2FP.F16.F32.PACK_AB R39, R42, R39 ;  /* 0x000000272a27723e */ /* 0x000fe200000000ff */
        /* <DEDUP_REMOVED lines=8> */
.L_x_3085:
        /* <DEDUP_REMOVED lines=35> */
.L_x_3118:
[----:B------:R-:W-:Y:S05]  /*4610*/  BSYNC.RECONVERGENT B1 ;  /* 0x0000000000017941 */ /* 0x000fea0003800200 */
.L_x_3117:
        /* <DEDUP_REMOVED lines=30> */
.L_x_3120:
[----:B------:R-:W-:Y:S05]  /*4800*/  BSYNC.RECONVERGENT B1 ;  /* 0x0000000000017941 */ /* 0x000fea0003800200 */
.L_x_3119:
        /* <DEDUP_REMOVED lines=38> */
.L_x_3122:
[----:B------:R-:W-:Y:S05]  /*4a70*/  BSYNC.RECONVERGENT B1 ;  /* 0x0000000000017941 */ /* 0x000fea0003800200 */
.L_x_3121:
[----:B------:R-:W-:Y:S04]  /*4a80*/  BSSY.RECONVERGENT B1, `(.L_x_3123) ;  /* 0x000001e000017945 */ /* 0x000fe80003800200 */
[----:B------:R-:W-:Y:S05]  /*4a90*/  @P2 BRA `(.L_x_3124) ;  /* 0x0000000000702947 */ /* 0x000fea0003800000 */
[--C-:B012---:R-:W-:Y:S01]  /*4aa0*/  FADD.FTZ R37, R24, -R46.reuse ;  /* 0x8000002e18257221 */ /* 0x107fe20000010000 */
        /* <DEDUP_REMOVED lines=27> */
.L_x_3124:
[----:B------:R-:W-:Y:S05]  /*4c60*/  BSYNC.RECONVERGENT B1 ;  /* 0x0000000000017941 */ /* 0x000fea0003800200 */
.L_x_3123:
[----:B------:R-:W-:Y:S04]  /*4c70*/  BSSY.RECONVERGENT B1, `(.L_x_3125) ;  /* 0x000001e000017945 */ /* 0x000fe80003800200 */
[----:B------:R-:W-:Y:S05]  /*4c80*/  @P5 BRA `(.L_x_3126) ;  /* 0x0000000000705947 */ /* 0x000fea0003800000 */
[--C-:B0123--:R-:W-:Y:S01]  /*4c90*/  FADD.FTZ R37, R26, -R46.reuse ;  /* 0x8000002e1a257221 */ /* 0x10ffe20000010000 */
        /* <DEDUP_REMOVED lines=27> */
.L_x_3126:
[----:B------:R-:W-:Y:S05]  /*4e50*/  BSYNC.RECONVERGENT B1 ;  /* 0x0000000000017941 */ /* 0x000fea0003800200 */
.L_x_3125:
        /* <DEDUP_REMOVED lines=30> */
.L_x_3128:
[----:B------:R-:W-:Y:S05]  /*5040*/  BSYNC.RECONVERGENT B1 ;  /* 0x0000000000017941 */ /* 0x000fea0003800200 */
.L_x_3127:
        /* <DEDUP_REMOVED lines=38> */
.L_x_3130:
[----:B------:R-:W-:Y:S05]  /*52b0*/  BSYNC.RECONVERGENT B1 ;  /* 0x0000000000017941 */ /* 0x000fea0003800200 */
.L_x_3129:
        /* <DEDUP_REMOVED lines=30> */
.L_x_3132:
[----:B------:R-:W-:Y:S05]  /*54a0*/  BSYNC.RECONVERGENT B1 ;  /* 0x0000000000017941 */ /* 0x000fea0003800200 */
.L_x_3131:
        /* <DEDUP_REMOVED lines=30> */
.L_x_3134:
[----:B------:R-:W-:Y:S05]  /*5690*/  BSYNC.RECONVERGENT B1 ;  /* 0x0000000000017941 */ /* 0x000fea0003800200 */
.L_x_3133:
        /* <DEDUP_REMOVED lines=30> */
.L_x_3136:
[----:B------:R-:W-:Y:S05]  /*5880*/  BSYNC.RECONVERGENT B1 ;  /* 0x0000000000017941 */ /* 0x000fea0003800200 */
.L_x_3135:
        /* <DEDUP_REMOVED lines=38> */
[----:B------:R-:W-:-:S05]  /*5af0*/  F2FP.F16.F32.PACK_AB R45, R45, R18 ;  /* 0x000000122d2d723e */ /* 0x000fca00000000ff */
[----:B------:R0:W-:Y:S02]  /*5b00*/  STG.E desc[UR6][R38.64], R45 ;  /* 0x0000002d26007986 */ /* 0x0001e4000c101906 */
.L_x_3138:
[----:B------:R-:W-:Y:S05]  /*5b10*/  BSYNC.RECONVERGENT B1 ;  /* 0x0000000000017941 */ /* 0x000fea0003800200 */
.L_x_3137:
        /* <DEDUP_REMOVED lines=30> */
.L_x_3140:
[----:B------:R-:W-:Y:S05]  /*5d00*/  BSYNC.RECONVERGENT B1 ;  /* 0x0000000000017941 */ /* 0x000fea0003800200 */
.L_x_3139:
        /* <DEDUP_REMOVED lines=30> */
.L_x_3142:
[----:B------:R-:W-:Y:S05]  /*5ef0*/  BSYNC.RECONVERGENT B1 ;  /* 0x0000000000017941 */ /* 0x000fea0003800200 */
.L_x_3141:
        /* <DEDUP_REMOVED lines=30> */
.L_x_3144:
[----:B------:R-:W-:Y:S05]  /*60e0*/  BSYNC.RECONVERGENT B1 ;  /* 0x0000000000017941 */ /* 0x000fea0003800200 */
.L_x_3143:
        /* <DEDUP_REMOVED lines=30> */
.L_x_3146:
[----:B------:R-:W-:Y:S05]  /*62d0*/  BSYNC.RECONVERGENT B1 ;  /* 0x0000000000017941 */ /* 0x000fea0003800200 */
.L_x_3145:
        /* <DEDUP_REMOVED lines=26> */
[----:B------:R-:W-:-:S05]  /*6480*/  F2FP.F16.F32.PACK_AB R39, R39, R18 ;  /* 0x000000122727723e */ /* 0x000fca00000000ff */
[----:B------:R0:W-:Y:S02]  /*6490*/  STG.E desc[UR6][R36.64], R39 ;  /* 0x0000002724007986 */ /* 0x0001e4000c101906 */
.L_x_3116:
[----:B------:R-:W-:Y:S05]  /*64a0*/  BSYNC.RECONVERGENT B0 ;  /* 0x0000000000007941 */ /* 0x000fea0003800200 */
.L_x_3084:
        /* <DEDUP_REMOVED lines=8> */
.L_x_3148:
        /* <DEDUP_REMOVED lines=13> */
.L_x_4933:


//--------------------- .text._Z35group_norm_nhwc_fwd_one_pass_kernelI11Fp16IOBf16WLi256ELi112ELi448EEv26Group_norm_nhwc_fwd_params --------------------------
	.section	.text._Z35group_norm_nhwc_fwd_one_pass_kernelI11Fp16IOBf16WLi256ELi112ELi448EEv26Group_norm_nhwc_fwd_params,"ax",@progbits
	.align	128
        .global         _Z35group_norm_nhwc_fwd_one_pass_kernelI11Fp16IOBf16WLi256ELi112ELi448EEv26Group_norm_nhwc_fwd_params
        .type           _Z35group_norm_nhwc_fwd_one_pass_kernelI11Fp16IOBf16WLi256ELi112ELi448EEv26Group_norm_nhwc_fwd_params,@function
        .size           _Z35group_norm_nhwc_fwd_one_pass_kernelI11Fp16IOBf16WLi256ELi112ELi448EEv26Group_norm_nhwc_fwd_params,(.L_x_4934 - _Z35group_norm_nhwc_fwd_one_pass_kernelI11Fp16IOBf16WLi256ELi112ELi448EEv26Group_norm_nhwc_fwd_params)
        .other          _Z35group_norm_nhwc_fwd_one_pass_kernelI11Fp16IOBf16WLi256ELi112ELi448EEv26Group_norm_nhwc_fwd_params,@"STO_CUDA_ENTRY STV_DEFAULT"
_Z35group_norm_nhwc_fwd_one_pass_kernelI11Fp16IOBf16WLi256ELi112ELi448EEv26Group_norm_nhwc_fwd_params:
.text._Z35group_norm_nhwc_fwd_one_pass_kernelI11Fp16IOBf16WLi256ELi112ELi448EEv26Group_norm_nhwc_fwd_params:
        /* <DEDUP_REMOVED lines=53> */
.L_x_3288:
[----:B01----:R-:W0:Y:S01]  /*0350*/  LDC R13, c[0x0][0x3f8] ;  /* 0x0000fe00ff0d7b82 */ /* 0x003e220000000800 */
[----:B------:R-:W1:Y:S01]  /*0360*/  LDCU UR8, c[0x0][0x404] ;  /* 0x00008080ff0877ac */ /* 0x000e620008000800 */
[----:B------:R-:W-:Y:S01]  /*0370*/  LOP3.LUT R121, R104, 0xffff, RZ, 0xc0, !PT ;  /* 0x0000ffff68797812 */ /* 0x000fe200078ec0ff */
[----:B--2---:R-:W2:Y:S01]  /*0380*/  LDCU.64 UR4, c[0x0][0x3e8] ;  /* 0x00007d00ff0477ac */ /* 0x004ea20008000a00 */
[----:B-1----:R-:W-:Y:S01]  /*0390*/  IMAD R29, R99, UR8, R117 ;  /* 0x00000008631d7c24 */ /* 0x002fe2000f8e0275 */
[----:B------:R-:W1:Y:S01]  /*03a0*/  LDCU.64 UR8, c[0x0][0x3f0] ;  /* 0x00007e00ff0877ac */ /* 0x000e620008000a00 */
[----:B0--34-:R-:W-:Y:S02]  /*03b0*/  IABS R5, R13 ;  /* 0x0000000d00057213 */ /* 0x019fe40000000000 */
[----:B------:R-:W-:Y:S02]  /*03c0*/  ISETP.NE.AND P3, PT, R13, RZ, PT ;  /* 0x000000ff0d00720c */ /* 0x000fe40003f65270 */
[----:B------:R-:W0:Y:S01]  /*03d0*/  I2F.RP R0, R5 ;  /* 0x0000000500007306 */ /* 0x000e220000209400 */
[----:B------:R-:W-:-:S02]  /*03e0*/  IADD3 R9, PT, PT, R29, 0x8, RZ ;  /* 0x000000081d097810 */ /* 0x000fc40007ffe0ff */
[----:B------:R-:W-:Y:S02]  /*03f0*/  IADD3 R17, PT, PT, R29, 0x10, RZ ;  /* 0x000000101d117810 */ /* 0x000fe40007ffe0ff */
[----:B--2---:R-:W-:Y:S02]  /*0400*/  ISETP.GE.U32.AND P6, PT, R9, UR4, PT ;  /* 0x0000000409007c0c */ /* 0x004fe4000bfc6070 */
[----:B------:R-:W-:Y:S02]  /*0410*/  SHF.R.S32.HI R15, RZ, 0x1f, R9 ;  /* 0x0000001fff0f7819 */ /* 0x000fe40000011409 */
[----:B------:R-:W-:Y:S02]  /*0420*/  SHF.R.S32.HI R25, RZ, 0x1f, R17 ;  /* 0x0000001fff197819 */ /* 0x000fe40000011411 */
[----:B------:R-:W-:Y:S02]  /*0430*/  ISETP.GE.AND.EX P6, PT, R15, UR5, PT, P6 ;  /* 0x000000050f007c0c */ /* 0x000fe4000bfc6360 */
[C---:B------:R-:W-:Y:S01]  /*0440*/  IADD3 R19, PT, PT, R29.reuse, 0x20, RZ ;  /* 0x000000201d137810 */ /* 0x040fe20007ffe0ff */
[----:B0-----:R-:W0:Y:S01]  /*0450*/  MUFU.RCP R0, R0 ;  /* 0x0000000000007308 */ /* 0x001e220000001000 */
[----:B------:R-:W-:-:S02]  /*0460*/  IADD3 R23, PT, PT, R29, 0x30, RZ ;  /* 0x000000301d177810 */ /* 0x000fc40007ffe0ff */
[----:B------:R-:W-:Y:S02]  /*0470*/  ISETP.GE.U32.AND P5, PT, R19, UR4, PT ;  /* 0x0000000413007c0c */ /* 0x000fe4000bfa6070 */
        /* <DEDUP_REMOVED lines=8> */
[----:B------:R-:W-:Y:S01]  /*0500*/  IMAD.HI.U32 R3, R3, R7, R2 ;  /* 0x0000000703037227 */ /* 0x000fe200078e0002 */
[----:B------:R-:W-:-:S05]  /*0510*/  SHF.R.S32.HI R7, RZ, 0x1f, R29 ;  /* 0x0000001fff077819 */ /* 0x000fca000001141d */
        /* <DEDUP_REMOVED lines=8> */
[----:B------:R-:W-:Y:S02]  /*05a0*/  ISETP.GE.U32.AND P2, PT, R29, UR4, PT ;  /* 0x000000041d007c0c */ /* 0x000fe4000bf46070 */
[----:B------:R-:W-:-:S02]  /*05b0*/  ISETP.GE.AND P4, PT, R0, RZ, PT ;  /* 0x000000ff0000720c */ /* 0x000fc40003f86270 */
[----:B------:R-:W-:-:S05]  /*05c0*/  ISETP.GE.AND.EX P2, PT, R7, UR5, PT, P2 ;  /* 0x0000000507007c0c */ /* 0x000fca000bf46320 */
[----:B------:R-:W-:-:S04]  /*05d0*/  @P1 IADD3 R3, PT, PT, R3, 0x1, RZ ;  /* 0x0000000103031810 */ /* 0x000fc80007ffe0ff */
[----:B------:R-:W-:-:S04]  /*05e0*/  MOV R5, R3 ;  /* 0x0000000300057202 */ /* 0x000fc80000000f00 */
[----:B------:R-:W-:Y:S01]  /*05f0*/  @!P4 IADD3 R5, PT, PT, -R5, RZ, RZ ;  /* 0x000000ff0505c210 */ /* 0x000fe20007ffe1ff */
[----:B------:R-:W0:Y:S01]  /*0600*/  @!P2 LDC.64 R10, c[0x0][0x3e0] ;  /* 0x0000f800ff0aab82 */ /* 0x000e220000000a00 */
[----:B------:R-:W-:Y:S02]  /*0610*/  @!P3 LOP3.LUT R5, RZ, R13, RZ, 0x33, !PT ;  /* 0x0000000dff05b212 */ /* 0x000fe400078e33ff */
[----:B------:R-:W-:Y:S02]  /*0620*/  ISETP.GE.U32.AND P4, PT, R17, UR4, PT ;  /* 0x0000000411007c0c */ /* 0x000fe4000bf86070 */
[----:B------:R-:W-:Y:S02]  /*0630*/  IADD3 R3, PT, PT, -R5, RZ, RZ ;  /* 0x000000ff05037210 */ /* 0x000fe40007ffe1ff */
[----:B------:R-:W-:Y:S01]  /*0640*/  SHF.R.S32.HI R0, RZ, 0x1f, R5 ;  /* 0x0000001fff007819 */ /* 0x000fe20000011405 */
[----:B------:R-:W2:Y:S01]  /*0650*/  @!P2 LDC.64 R20, c[0x0][0x390] ;  /* 0x0000e400ff14ab82 */ /* 0x000ea20000000a00 */
[----:B------:R-:W-:Y:S01]  /*0660*/  ISETP.GE.AND.EX P4, PT, R25, UR5, PT, P4 ;  /* 0x0000000519007c0c */ /* 0x000fe2000bf86340 */
[----:B------:R-:W-:-:S02]  /*0670*/  IMAD R118, R13, R3, R102 ;  /* 0x000000030d767224 */ /* 0x000fc400078e0266 */
[----:B-1----:R-:W-:Y:S02]  /*0680*/  IMAD R0, R0, UR8, RZ ;  /* 0x0000000800007c24 */ /* 0x002fe4000f8e02ff */
[----:B------:R-:W-:Y:S02]  /*0690*/  IMAD R118, R118, 0x70, RZ ;  /* 0x0000007076767824 */ /* 0x000fe400078e02ff */
[----:B------:R-:W1:Y:S01]  /*06a0*/  @!P6 LDC.64 R2, c[0x0][0x3e0] ;  /* 0x0000f800ff02eb82 */ /* 0x000e620000000a00 */
[----:B------:R-:W-:Y:S02]  /*06b0*/  IMAD R123, R5, UR9, R0 ;  /* 0x00000009057b7c24 */ /* 0x000fe4000f8e0200 */
[----:B------:R-:W-:-:S04]  /*06c0*/  IADD3 R120, P1, PT, R118, R121, RZ ;  /* 0x0000007976787210 */ /* 0x000fc80007f3e0ff */
[----:B------:R-:W-:Y:S01]  /*06d0*/  LEA.HI.X.SX32 R121, R118, RZ, 0x1, P1 ;  /* 0x000000ff76797211 */ /* 0x000fe200008f0eff */
[----:B0-----:R-:W-:Y:S01]  /*06e0*/  @!P2 IMAD R0, R7, R10, RZ ;  /* 0x0000000a0700a224 */ /* 0x001fe200078e02ff */
[----:B------:R-:W0:Y:S01]  /*06f0*/  @!P4 LDC.64 R12, c[0x0][0x3e0] ;  /* 0x0000f800ff0ccb82 */ /* 0x000e220000000a00 */
[----:B------:R-:W-:-:S04]  /*0700*/  IMAD.WIDE.U32 R120, R5, UR8, R120 ;  /* 0x0000000805787c25 */ /* 0x000fc8000f8e0078 */
[----:B------:R-:W-:Y:S01]  /*0710*/  @!P2 IMAD R7, R29, R11, R0 ;  /* 0x0000000b1d07a224 */ /* 0x000fe200078e0200 */
[----:B------:R-:W-:Y:S02]  /*0720*/  IADD3 R123, PT, PT, R121, R123, RZ ;  /* 0x0000007b797b7210 */ /* 0x000fe40007ffe0ff */
[----:B------:R-:W-:-:S05]  /*0730*/  @!P2 MOV R122, R120 ;  /* 0x00000078007aa202 */ /* 0x000fca0000000f00 */
[----:B------:R-:W-:Y:S02]  /*0740*/  @!P2 IMAD.WIDE.U32 R4, R29, R10, R122 ;  /* 0x0000000a1d04a225 */ /* 0x000fe400078e007a */
[----:B------:R-:W3:Y:S02]  /*0750*/  @!P6 LDC.64 R10, c[0x0][0x390] ;  /* 0x0000e400ff0aeb82 */ /* 0x000ee40000000a00 */
[----:B-1----:R-:W-:Y:S01]  /*0760*/  @!P6 IMAD R8, R15, R2, RZ ;  /* 0x000000020f08e224 */ /* 0x002fe200078e02ff */
[----:B------:R-:W-:Y:S02]  /*0770*/  @!P2 IADD3 R0, PT, PT, R5, R7, RZ ;  /* 0x000000070500a210 */ /* 0x000fe40007ffe0ff */
[C---:B--2---:R-:W-:Y:S01]  /*0780*/  @!P2 LEA R14, P1, R4.reuse, R20, 0x1 ;  /* 0x00000014040ea211 */ /* 0x044fe200078208ff */
[----:B------:R-:W-:Y:S01]  /*0790*/  @!P6 IMAD R35, R9, R3, R8 ;  /* 0x000000030923e224 */ /* 0x000fe200078e0208 */
[----:B------:R-:W-:Y:S01]  /*07a0*/  @!P6 MOV R5, R123 ;  /* 0x0000007b0005e202 */ /* 0x000fe20000000f00 */
[----:B------:R-:W1:Y:S01]  /*07b0*/  @!P5 LDC.64 R6, c[0x0][0x3e0] ;  /* 0x0000f800ff06db82 */ /* 0x000e620000000a00 */
[----:B------:R-:W-:-:S02]  /*07c0*/  @!P2 LEA.HI.X R15, R4, R21, R0, 0x1, P1 ;  /* 0x00000015040fa211 */ /* 0x000fc400008f0c00 */
[----:B------:R-:W-:Y:S02]  /*07d0*/  @!P6 MOV R4, R120 ;  /* 0x000000780004e202 */ /* 0x000fe40000000f00 */
[----:B------:R-:W-:Y:S02]  /*07e0*/  IADD3 R21, PT, PT, R29, 0x28, RZ ;  /* 0x000000281d157810 */ /* 0x000fe40007ffe0ff */
[----:B------:R-:W-:Y:S01]  /*07f0*/  MOV R0, RZ ;  /* 0x000000ff00007202 */ /* 0x000fe20000000f00 */
[----:B------:R-:W-:Y:S01]  /*0800*/  @!P6 IMAD.WIDE.U32 R2, R9, R2, R4 ;  /* 0x000000020902e225 */ /* 0x000fe200078e0004 */
[----:B------:R-:W-:Y:S01]  /*0810*/  ISETP.GE.U32.AND P1, PT, R21, UR4, PT ;  /* 0x0000000415007c0c */ /* 0x000fe2000bf26070 */
[----:B------:R-:W2:Y:S01]  /*0820*/  @!P4 LDC.64 R8, c[0x0][0x390] ;  /* 0x0000e400ff08cb82 */ /* 0x000ea20000000a00 */
[----:B------:R-:W-:Y:S01]  /*0830*/  SHF.R.S32.HI R31, RZ, 0x1f, R21 ;  /* 0x0000001fff1f7819 */ /* 0x000fe20000011415 */
[----:B0-----:R-:W-:Y:S01]  /*0840*/  @!P4 IMAD R16, R25, R12, RZ ;  /* 0x0000000c1910c224 */ /* 0x001fe200078e02ff */
[----:B------:R-:W-:Y:S01]  /*0850*/  ISETP.GE.U32.AND P3, PT, R23, UR4, PT ;  /* 0x0000000417007c0c */ /* 0x000fe2000bf66070 */
[----:B------:R0:W4:Y:S01]  /*0860*/  @!P2 LDG.E R0, desc[UR6][R14.64] ;  /* 0x000000060e00a981 */ /* 0x000122000c1e1900 */
[----:B------:R-:W-:-:S03]  /*0870*/  ISETP.GE.AND.EX P1, PT, R31, UR5, PT, P1 ;  /* 0x000000051f007c0c */ /* 0x000fc6000bf26310 */
[----:B------:R-:W5:Y:S01]  /*0880*/  @!P5 LDC.64 R4, c[0x0][0x390] ;  /* 0x0000e400ff04db82 */ /* 0x000f620000000a00 */
[----:B------:R-:W-:Y:S01]  /*0890*/  SHF.R.S32.HI R33, RZ, 0x1f, R23 ;  /* 0x0000001fff217819 */ /* 0x000fe20000011417 */
[----:B------:R-:W-:Y:S01]  /*08a0*/  @!P4 IMAD R25, R17, R13, R16 ;  /* 0x0000000d1119c224 */ /* 0x000fe200078e0210 */
[----:B------:R-:W-:Y:S02]  /*08b0*/  @!P6 IADD3 R3, PT, PT, R3, R35, RZ ;  /* 0x000000230303e210 */ /* 0x000fe40007ffe0ff */
[----:B------:R-:W-:Y:S01]  /*08c0*/  ISETP.GE.AND.EX P3, PT, R33, UR5, PT, P3 ;  /* 0x0000000521007c0c */ /* 0x000fe2000bf66330 */
[----:B-1----:R-:W-:Y:S01]  /*08d0*/  @!P5 IMAD R16, R27, R6, RZ ;  /* 0x000000061b10d224 */ /* 0x002fe200078e02ff */
[----:B0-----:R-:W-:Y:S02]  /*08e0*/  @!P4 MOV R14, R120 ;  /* 0x00000078000ec202 */ /* 0x001fe40000000f00 */
[----:B------:R-:W-:Y:S02]  /*08f0*/  @!P4 MOV R15, R123 ;  /* 0x0000007b000fc202 */ /* 0x000fe40000000f00 */
[C---:B---3--:R-:W-:Y:S01]  /*0900*/  @!P6 LEA R10, P2, R2.reuse, R10, 0x1 ;  /* 0x0000000a020ae211 */ /* 0x048fe200078408ff */
[----:B------:R-:W-:Y:S01]  /*0910*/  @!P5 IMAD R27, R19, R7, R16 ;  /* 0x00000007131bd224 */ /* 0x000fe200078e0210 */
[----:B------:R-:W-:Y:S01]  /*0920*/  @!P5 MOV R16, R120 ;  /* 0x000000780010d202 */ /* 0x000fe20000000f00 */
[----:B------:R-:W-:Y:S01]  /*0930*/  @!P4 IMAD.WIDE.U32 R12, R17, R12, R14 ;  /* 0x0000000c110cc225 */ /* 0x000fe200078e000e */
[----:B------:R-:W-:-:S02]  /*0940*/  @!P6 LEA.HI.X R11, R2, R11, R3, 0x1, P2 ;  /* 0x0000000b020be211 */ /* 0x000fc400010f0c03 */
[----:B------:R-:W-:Y:S01]  /*0950*/  @!P5 MOV R17, R123 ;  /* 0x0000007b0011d202 */ /* 0x000fe20000000f00 */
[----:B------:R-:W0:Y:S01]  /*0960*/  @!P1 LDC.64 R2, c[0x0][0x3e0] ;  /* 0x0000f800ff029b82 */ /* 0x000e220000000a00 */
[----:B------:R-:W-:Y:S02]  /*0970*/  MOV R28, RZ ;  /* 0x000000ff001c7202 */ /* 0x000fe40000000f00 */
[----:B------:R-:W-:Y:S01]  /*0980*/  @!P4 IADD3 R13, PT, PT, R13, R25, RZ ;  /* 0x000000190d0dc210 */ /* 0x000fe20007ffe0ff */
[----:B------:R-:W-:Y:S01]  /*0990*/  @!P5 IMAD.WIDE.U32 R16, R19, R6, R16 ;  /* 0x000000061310d225 */ /* 0x000fe200078e0010 */
[----:B--2---:R-:W-:Y:S02]  /*09a0*/  @!P4 LEA R14, P2, R12, R8, 0x1 ;  /* 0x000000080c0ec211 */ /* 0x004fe400078408ff */
[----:B------:R0:W2:Y:S01]  /*09b0*/  @!P6 LDG.E R28, desc[UR6][R10.64] ;  /* 0x000000060a1ce981 */ /* 0x0000a2000c1e1900 */
[----:B------:R-:W1:Y:S01]  /*09c0*/  @!P3 LDC.64 R6, c[0x0][0x3e0] ;  /* 0x0000f800ff06bb82 */ /* 0x000e620000000a00 */
[----:B------:R-:W-:-:S02]  /*09d0*/  IADD3 R19, PT, PT, R29, 0x50, RZ ;  /* 0x000000501d137810 */ /* 0x000fc40007ffe0ff */
[----:B------:R-:W-:Y:S02]  /*09e0*/  @!P4 LEA.HI.X R15, R12, R9, R13, 0x1, P2 ;  /* 0x000000090c0fc211 */ /* 0x000fe400010f0c0d */
[----:B------:R-:W-:Y:S02]  /*09f0*/  @!P5 IADD3 R13, PT, PT, R17, R27, RZ ;  /* 0x0000001b110dd210 */ /* 0x000fe40007ffe0ff */
[C---:B-----5:R-:W-:Y:S01]  /*0a00*/  @!P5 LEA R12, P6, R16.reuse, R4, 0x1 ;  /* 0x00000004100cd211 */ /* 0x060fe200078c08ff */
[----:B------:R-:W3:Y:S01]  /*0a10*/  @!P1 LDC.64 R8, c[0x0][0x390] ;  /* 0x0000e400ff089b82 */ /* 0x000ee20000000a00 */
[----:B------:R-:W-:Y:S02]  /*0a20*/  ISETP.GE.U32.AND P2, PT, R19, UR4, PT ;  /* 0x0000000413007c0c */ /* 0x000fe4000bf46070 */
[----:B------:R-:W-:Y:S02]  /*0a30*/  SHF.R.S32.HI R35, RZ, 0x1f, R19 ;  /* 0x0000001fff237819 */ /* 0x000fe40000011413 */
[----:B------:R-:W-:-:S02]  /*0a40*/  @!P5 LEA.HI.X R13, R16, R5, R13, 0x1, P6 ;  /* 0x00000005100dd211 */ /* 0x000fc400030f0c0d */
[----:B------:R-:W-:Y:S01]  /*0a50*/  ISETP.GE.AND.EX P2, PT, R35, UR5, PT, P2 ;  /* 0x0000000523007c0c */ /* 0x000fe2000bf46320 */
[----:B------:R-:W5:Y:S01]  /*0a60*/  @!P3 LDC.64 R4, c[0x0][0x390] ;  /* 0x0000e400ff04bb82 */ /* 0x000f620000000a00 */
[----:B------:R-:W-:Y:S02]  /*0a70*/  MOV R26, RZ ;  /* 0x000000ff001a7202 */ /* 0x000fe40000000f00 */
[----:B------:R-:W-:Y:S01]  /*0a80*/  MOV R22, RZ ;  /* 0x000000ff00167202 */ /* 0x000fe20000000f00 */
[----:B0-----:R-:W-:Y:S01]  /*0a90*/  @!P1 IMAD R10, R31, R2, RZ ;  /* 0x000000021f0a9224 */ /* 0x001fe200078e02ff */
[----:B------:R-:W-:Y:S02]  /*0aa0*/  IADD3 R25, PT, PT, R29, 0x58, RZ ;  /* 0x000000581d197810 */ /* 0x000fe40007ffe0ff */
[----:B------:R-:W-:Y:S01]  /*0ab0*/  @!P1 MOV R16, R120 ;  /* 0x0000007800109202 */ /* 0x000fe20000000f00 */
[----:B------:R0:W2:Y:S01]  /*0ac0*/  @!P4 LDG.E R26, desc[UR6][R14.64] ;  /* 0x000000060e1ac981 */ /* 0x0000a2000c1e1900 */
[----:B------:R-:W-:Y:S01]  /*0ad0*/  @!P1 MOV R17, R123 ;  /* 0x0000007b00119202 */ /* 0x000fe20000000f00 */
[----:B------:R-:W-:Y:S01]  /*0ae0*/  @!P1 IMAD R11, R21, R3, R10 ;  /* 0x00000003150b9224 */ /* 0x000fe200078e020a */
[----:B------:R-:W-:Y:S01]  /*0af0*/  ISETP.GE.U32.AND P4, PT, R25, UR4, PT ;  /* 0x0000000419007c0c */ /* 0x000fe2000bf86070 */
[----:B------:R3:W2:Y:S01]  /*0b00*/  @!P5 LDG.E R22, desc[UR6][R12.64] ;  /* 0x000000060c16d981 */ /* 0x0006a2000c1e1900 */
[----:B-1----:R-:W-:-:S02]  /*0b10*/  @!P3 IMAD R10, R33, R6, RZ ;  /* 0x00000006210ab224 */ /* 0x002fc400078e02ff */
[----:B------:R-:W-:Y:S02]  /*0b20*/  @!P1 IMAD.WIDE.U32 R16, R21, R2, R16 ;  /* 0x0000000215109225 */ /* 0x000fe400078e0010 */
[----:B------:R-:W1:Y:S01]  /*0b30*/  @!P2 LDC.64 R2, c[0x0][0x3e0] ;  /* 0x0000f800ff02ab82 */ /* 0x000e620000000a00 */
[----:B0-----:R-:W-:Y:S02]  /*0b40*/  SHF.R.S32.HI R15, RZ, 0x1f, R25 ;  /* 0x0000001fff0f7819 */ /* 0x001fe40000011419 */
[----:B---3--:R-:W-:Y:S02]  /*0b50*/  @!P3 MOV R12, R120 ;  /* 0x00000078000cb202 */ /* 0x008fe40000000f00 */
[----:B------:R-:W-:Y:S02]  /*0b60*/  @!P3 MOV R13, R123 ;  /* 0x0000007b000db202 */ /* 0x000fe40000000f00 */
[----:B------:R-:W-:Y:S01]  /*0b70*/  ISETP.GE.AND.EX P4, PT, R15, UR5, PT, P4 ;  /* 0x000000050f007c0c */ /* 0x000fe2000bf86340 */
[----:B------:R-:W-:Y:S01]  /*0b80*/  @!P3 IMAD R21, R23, R7, R10 ;  /* 0x000000071715b224 */ /* 0x000fe200078e020a */
[----:B------:R-:W-:Y:S01]  /*0b90*/  IADD3 R27, PT, PT, R29, 0x68, RZ ;  /* 0x000000681d1b7810 */ /* 0x000fe20007ffe0ff */
[----:B------:R-:W-:Y:S01]  /*0ba0*/  @!P3 IMAD.WIDE.U32 R6, R23, R6, R12 ;  /* 0x000000061706b225 */ /* 0x000fe200078e000c */
[----:B------:R-:W-:-:S02]  /*0bb0*/  @!P1 IADD3 R11, PT, PT, R17, R11, RZ ;  /* 0x0000000b110b9210 */ /* 0x000fc40007ffe0ff */
[C---:B------:R-:W-:Y:S02]  /*0bc0*/  @!P1 LEA R10, P6, R16.reuse, R8, 0x1 ;  /* 0x00000008100a9211 */ /* 0x040fe400078c08ff */
[----:B------:R-:W-:Y:S02]  /*0bd0*/  ISETP.GE.U32.AND P5, PT, R27, UR4, PT ;  /* 0x000000041b007c0c */ /* 0x000fe4000bfa6070 */
[----:B------:R-:W-:Y:S02]  /*0be0*/  SHF.R.S32.HI R37, RZ, 0x1f, R27 ;  /* 0x0000001fff257819 */ /* 0x000fe4000001141b */
[----:B------:R-:W-:Y:S02]  /*0bf0*/  @!P1 LEA.HI.X R11, R16, R9, R11, 0x1, P6 ;  /* 0x00000009100b9211 */ /* 0x000fe400030f0c0b */
[----:B------:R-:W0:Y:S01]  /*0c00*/  @!P2 LDC.64 R8, c[0x0][0x390] ;  /* 0x0000e400ff08ab82 */ /* 0x000e220000000a00 */
[----:B------:R-:W-:Y:S02]  /*0c10*/  @!P3 IADD3 R7, PT, PT, R7, R21, RZ ;  /* 0x000000150707b210 */ /* 0x000fe40007ffe0ff */
[----:B-----5:R-:W-:-:S02]  /*0c20*/  @!P3 LEA R12, P6, R6, R4, 0x1 ;  /* 0x00000004060cb211 */ /* 0x020fc400078c08ff */
[----:B------:R-:W-:Y:S02]  /*0c30*/  ISETP.GE.AND.EX P5, PT, R37, UR5, PT, P5 ;  /* 0x0000000525007c0c */ /* 0x000fe4000bfa6350 */
[----:B------:R-:W-:Y:S02]  /*0c40*/  @!P3 LEA.HI.X R13, R6, R5, R7, 0x1, P6 ;  /* 0x00000005060db211 */ /* 0x000fe400030f0c07 */
[----:B------:R-:W3:Y:S01]  /*0c50*/  @!P4 LDC.64 R4, c[0x0][0x3e0] ;  /* 0x0000f800ff04cb82 */ /* 0x000ee20000000a00 */
[----:B------:R-:W-:Y:S02]  /*0c60*/  CS2R R20, SRZ ;  /* 0x0000000000147805 */ /* 0x000fe4000001ff00 */
[----:B------:R-:W-:Y:S01]  /*0c70*/  MOV R18, RZ ;  /* 0x000000ff00127202 */ /* 0x000fe20000000f00 */
[----:B-1----:R-:W-:Y:S01]  /*0c80*/  @!P2 IMAD R14, R35, R2, RZ ;  /* 0x00000002230ea224 */ /* 0x002fe200078e02ff */
[----:B------:R-:W-:Y:S02]  /*0c90*/  IADD3 R31, PT, PT, R29, 0x70, RZ ;  /* 0x000000701d1f7810 */ /* 0x000fe40007ffe0ff */
[----:B------:R1:W5:Y:S02]  /*0ca0*/  @!P1 LDG.E R20, desc[UR6][R10.64] ;  /* 0x000000060a149981 */ /* 0x000364000c1e1900 */
[----:B------:R-:W3:Y:S01]  /*0cb0*/  @!P5 LDC.64 R6, c[0x0][0x3e0] ;  /* 0x0000f800ff06db82 */ /* 0x000ee20000000a00 */
[----:B------:R-:W-:Y:S01]  /*0cc0*/  @!P2 IMAD R17, R19, R3, R14 ;  /* 0x000000031311a224 */ /* 0x000fe200078e020e */
[----:B------:R0:W5:Y:S01]  /*0cd0*/  @!P3 LDG.E R18, desc[UR6][R12.64] ;  /* 0x000000060c12b981 */ /* 0x000162000c1e1900 */
[----:B------:R-:W-:-:S02]  /*0ce0*/  ISETP.GE.U32.AND P3, PT, R31, UR4, PT ;  /* 0x000000041f007c0c */ /* 0x000fc4000bf66070 */
[----:B-1----:R-:W-:Y:S02]  /*0cf0*/  @!P2 MOV R10, R120 ;  /* 0x00000078000aa202 */ /* 0x002fe40000000f00 */
[----:B------:R-:W-:Y:S02]  /*0d00*/  @!P2 MOV R11, R123 ;  /* 0x0000007b000ba202 */ /* 0x000fe40000000f00 */
[----:B------:R-:W-:Y:S01]  /*0d10*/  SHF.R.S32.HI R35, RZ, 0x1f, R31 ;  /* 0x0000001fff237819 */ /* 0x000fe2000001141f */
[----:B------:R-:W-:-:S03]  /*0d20*/  @!P2 IMAD.WIDE.U32 R2, R19, R2, R10 ;  /* 0x000000021302a225 */ /* 0x000fc600078e000a */
[----:B------:R-:W-:Y:S01]  /*0d30*/  ISETP.GE.AND.EX P3, PT, R35, UR5, PT, P3 ;  /* 0x0000000523007c0c */ /* 0x000fe2000bf66330 */
[----:B------:R-:W1:Y:S01]  /*0d40*/  @!P4 LDC.64 R10, c[0x0][0x390] ;  /* 0x0000e400ff0acb82 */ /* 0x000e620000000a00 */
[----:B------:R-:W-:Y:S02]  /*0d50*/  IADD3 R33, PT, PT, R29, 0x78, RZ ;  /* 0x000000781d217810 */ /* 0x000fe40007ffe0ff */
[----:B------:R-:W-:Y:S02]  /*0d60*/  @!P2 IADD3 R3, PT, PT, R3, R17, RZ ;  /* 0x000000110303a210 */ /* 0x000fe40007ffe0ff */
[----:B0-----:R-:W-:Y:S02]  /*0d70*/  @!P2 LEA R12, P6, R2, R8, 0x1 ;  /* 0x00000008020ca211 */ /* 0x001fe400078c08ff */
[----:B------:R-:W-:Y:S02]  /*0d80*/  ISETP.GE.U32.AND P1, PT, R33, UR4, PT ;  /* 0x0000000421007c0c */ /* 0x000fe4000bf26070 */
[----:B------:R-:W-:-:S02]  /*0d90*/  SHF.R.S32.HI R39, RZ, 0x1f, R33 ;  /* 0x0000001fff277819 */ /* 0x000fc40000011421 */
[----:B------:R-:W-:Y:S01]  /*0da0*/  @!P2 LEA.HI.X R13, R2, R9, R3, 0x1, P6 ;  /* 0x00000009020da211 */ /* 0x000fe200030f0c03 */
[----:B---3--:R-:W-:Y:S01]  /*0db0*/  @!P4 IMAD R2, R15, R4, RZ ;  /* 0x000000040f02c224 */ /* 0x008fe200078e02ff */
[----:B------:R-:W0:Y:S01]  /*0dc0*/  @!P5 LDC.64 R8, c[0x0][0x390] ;  /* 0x0000e400ff08db82 */ /* 0x000e220000000a00 */
[----:B------:R-:W-:Y:S02]  /*0dd0*/  ISETP.GE.AND.EX P1, PT, R39, UR5, PT, P1 ;  /* 0x0000000527007c0c */ /* 0x000fe4000bf26310 */
[----:B------:R-:W-:Y:S01]  /*0de0*/  @!P4 IMAD R19, R25, R5, R2 ;  /* 0x000000051913c224 */ /* 0x000fe200078e0202 */
[----:B------:R-:W-:Y:S01]  /*0df0*/  @!P4 MOV R16, R120 ;  /* 0x000000780010c202 */ /* 0x000fe20000000f00 */
[----:B------:R-:W-:Y:S01]  /*0e00*/  @!P5 IMAD R14, R37, R6, RZ ;  /* 0x00000006250ed224 */ /* 0x000fe200078e02ff */
[----:B------:R-:W-:Y:S01]  /*0e10*/  @!P4 MOV R17, R123 ;  /* 0x0000007b0011c202 */ /* 0x000fe20000000f00 */
[----:B------:R1:W3:Y:S01]  /*0e20*/  @!P2 LDG.E R21, desc[UR6][R12.64] ;  /* 0x000000060c15a981 */ /* 0x0002e2000c1e1900 */
[----:B------:R-:W0:Y:S01]  /*0e30*/  @!P3 LDC.64 R2, c[0x0][0x3e0] ;  /* 0x0000f800ff02bb82 */ /* 0x000e220000000a00 */
[----:B------:R-:W-:Y:S01]  /*0e40*/  @!P5 IMAD R41, R27, R7, R14 ;  /* 0x000000071b29d224 */ /* 0x000fe200078e020e */
[----:B------:R-:W-:Y:S01]  /*0e50*/  @!P5 MOV R14, R120 ;  /* 0x00000078000ed202 */ /* 0x000fe20000000f00 */
[----:B------:R-:W-:Y:S01]  /*0e60*/  @!P4 IMAD.WIDE.U32 R16, R25, R4, R16 ;  /* 0x000000041910c225 */ /* 0x000fe200078e0010 */
[----:B------:R-:W-:-:S02]  /*0e70*/  IADD3 R25, PT, PT, R29, 0x80, RZ ;  /* 0x000000801d197810 */ /* 0x000fc40007ffe0ff */
[----:B------:R-:W-:Y:S02]  /*0e80*/  @!P5 MOV R15, R123 ;  /* 0x0000007b000fd202 */ /* 0x000fe40000000f00 */
[----:B------:R-:W0:Y:S01]  /*0e90*/  @!P1 LDC.64 R4, c[0x0][0x3e0] ;  /* 0x0000f800ff049b82 */ /* 0x000e220000000a00 */
[----:B------:R-:W-:Y:S02]  /*0ea0*/  ISETP.GE.U32.AND P2, PT, R25, UR4, PT ;  /* 0x0000000419007c0c */ /* 0x000fe4000bf46070 */
[----:B------:R-:W-:Y:S01]  /*0eb0*/  SHF.R.S32.HI R37, RZ, 0x1f, R25 ;  /* 0x0000001fff257819 */ /* 0x000fe20000011419 */
[----:B------:R-:W-:Y:S01]  /*0ec0*/  @!P5 IMAD.WIDE.U32 R14, R27, R6, R14 ;  /* 0x000000061b0ed225 */ /* 0x000fe200078e000e */
[----:B------:R-:W-:Y:S02]  /*0ed0*/  @!P4 IADD3 R7, PT, PT, R17, R19, RZ ;  /* 0x000000131107c210 */ /* 0x000fe40007ffe0ff */
[----:B-1----:R-:W-:Y:S02]  /*0ee0*/  @!P4 LEA R12, P6, R16, R10, 0x1 ;  /* 0x0000000a100cc211 */ /* 0x002fe400078c08ff */
[----:B------:R-:W-:-:S02]  /*0ef0*/  ISETP.GE.AND.EX P2, PT, R37, UR5, PT, P2 ;  /* 0x0000000525007c0c */ /* 0x000fc4000bf46320 */
[----:B------:R-:W-:Y:S02]  /*0f00*/  @!P4 LEA.HI.X R13, R16, R11, R7, 0x1, P6 ;  /* 0x0000000b100dc211 */ /* 0x000fe400030f0c07 */
[----:B------:R-:W-:Y:S01]  /*0f10*/  @!P5 IADD3 R10, PT, PT, R15, R41, RZ ;  /* 0x000000290f0ad210 */ /* 0x000fe20007ffe0ff */
[----:B------:R-:W1:Y:S01]  /*0f20*/  @!P3 LDC.64 R6, c[0x0][0x390] ;  /* 0x0000e400ff06bb82 */ /* 0x000e620000000a00 */
[C---:B0-----:R-:W-:Y:S02]  /*0f30*/  @!P5 LEA R16, P6, R14.reuse, R8, 0x1 ;  /* 0x000000080e10d211 */ /* 0x041fe400078c08ff */
[----:B------:R-:W-:Y:S02]  /*0f40*/  MOV R23, RZ ;  /* 0x000000ff00177202 */ /* 0x000fe40000000f00 */
[----:B------:R-:W-:Y:S01]  /*0f50*/  @!P5 LEA.HI.X R17, R14, R9, R10, 0x1, P6 ;  /* 0x000000090e11d211 */ /* 0x000fe200030f0c0a */
[----:B------:R-:W-:Y:S01]  /*0f60*/  @!P3 IMAD R10, R35, R2, RZ ;  /* 0x00000002230ab224 */ /* 0x000fe200078e02ff */
[----:B------:R-:W-:Y:S01]  /*0f70*/  IADD3 R19, PT, PT, R29, 0x88, RZ ;  /* 0x000000881d137810 */ /* 0x000fe20007ffe0ff */
[----:B------:R-:W0:Y:S01]  /*0f80*/  @!P1 LDC.64 R8, c[0x0][0x390] ;  /* 0x0000e400ff089b82 */ /* 0x000e220000000a00 */
[----:B------:R1:W3:Y:S01]  /*0f90*/  @!P4 LDG.E R23, desc[UR6][R12.64] ;  /* 0x000000060c17c981 */ /* 0x0002e2000c1e1900 */
[----:B------:R-:W-:Y:S01]  /*0fa0*/  @!P3 IMAD R43, R31, R3, R10 ;  /* 0x000000031f2bb224 */ /* 0x000fe200078e020a */
[----:B------:R-:W-:-:S02]  /*0fb0*/  MOV R27, RZ ;  /* 0x000000ff001b7202 */ /* 0x000fc40000000f00 */
[----:B------:R-:W-:Y:S02]  /*0fc0*/  ISETP.GE.U32.AND P4, PT, R19, UR4, PT ;  /* 0x0000000413007c0c */ /* 0x000fe4000bf86070 */
[----:B------:R-:W-:Y:S01]  /*0fd0*/  SHF.R.S32.HI R41, RZ, 0x1f, R19 ;  /* 0x0000001fff297819 */ /* 0x000fe20000011413 */
[----:B------:R-:W4:Y:S01]  /*0fe0*/  @!P2 LDC.64 R10, c[0x0][0x3e0] ;  /* 0x0000f800ff0aab82 */ /* 0x000f220000000a00 */
[----:B------:R-:W-:Y:S01]  /*0ff0*/  IADD3 R35, PT, PT, R29, 0x90, RZ ;  /* 0x000000901d237810 */ /* 0x000fe20007ffe0ff */
[----:B------:R-:W-:Y:S01]  /*1000*/  @!P1 IMAD R14, R39, R4, RZ ;  /* 0x00000004270e9224 */ /* 0x000fe200078e02ff */
[----:B-1----:R-:W-:Y:S01]  /*1010*/  @!P3 MOV R12, R120 ;  /* 0x00000078000cb202 */ /* 0x002fe20000000f00 */
[----:B------:R1:W3:Y:S01]  /*1020*/  @!P5 LDG.E R27, desc[UR6][R16.64] ;  /* 0x00000006101bd981 */ /* 0x0002e2000c1e1900 */
[----:B------:R-:W-:Y:S02]  /*1030*/  @!P3 MOV R13, R123 ;  /* 0x0000007b000db202 */ /* 0x000fe40000000f00 */
[----:B------:R-:W-:-:S02]  /*1040*/  ISETP.GE.AND.EX P4, PT, R41, UR5, PT, P4 ;  /* 0x0000000529007c0c */ /* 0x000fc4000bf86340 */
[----:B------:R-:W-:Y:S01]  /*1050*/  ISETP.GE.U32.AND P5, PT, R35, UR4, PT ;  /* 0x0000000423007c0c */ /* 0x000fe2000bfa6070 */
[----:B------:R-:W-:Y:S01]  /*1060*/  @!P3 IMAD.WIDE.U32 R12, R31, R2, R12 ;  /* 0x000000021f0cb225 */ /* 0x000fe200078e000c */
[----:B------:R-:W-:Y:S01]  /*1070*/  SHF.R.S32.HI R39, RZ, 0x1f, R35 ;  /* 0x0000001fff277819 */ /* 0x000fe20000011423 */
[----:B------:R-:W4:Y:S01]  /*1080*/  @!P2 LDC.64 R2, c[0x0][0x390] ;  /* 0x0000e400ff02ab82 */ /* 0x000f220000000a00 */
[----:B------:R-:W-:Y:S01]  /*1090*/  @!P1 MOV R15, R123 ;  /* 0x0000007b000f9202 */ /* 0x000fe20000000f00 */
[----:B------:R-:W-:Y:S01]  /*10a0*/  @!P1 IMAD R31, R33, R5, R14 ;  /* 0x00000005211f9224 */ /* 0x000fe200078e020e */
[----:B------:R-:W-:Y:S02]  /*10b0*/  @!P1 MOV R14, R120 ;  /* 0x00000078000e9202 */ /* 0x000fe40000000f00 */
[----:B------:R-:W-:Y:S02]  /*10c0*/  ISETP.GE.AND.EX P5, PT, R39, UR5, PT, P5 ;  /* 0x0000000527007c0c */ /* 0x000fe4000bfa6350 */
[----:B------:R-:W-:Y:S01]  /*10d0*/  @!P3 IADD3 R13, PT, PT, R13, R43, RZ ;  /* 0x0000002b0d0db210 */ /* 0x000fe20007ffe0ff */
[----:B------:R-:W-:Y:S01]  /*10e0*/  @!P1 IMAD.WIDE.U32 R14, R33, R4, R14 ;  /* 0x00000004210e9225 */ /* 0x000fe200078e000e */
[C---:B------:R-:W-:Y:S01]  /*10f0*/  @!P3 LEA R6, P6, R12.reuse, R6, 0x1 ;  /* 0x000000060c06b211 */ /* 0x040fe200078c08ff */
[----:B------:R-:W4:Y:S03]  /*1100*/  @!P4 LDC.64 R4, c[0x0][0x3e0] ;  /* 0x0000f800ff04cb82 */ /* 0x000f260000000a00 */
[----:B------:R-:W-:-:S02]  /*1110*/  @!P3 LEA.HI.X R7, R12, R7, R13, 0x1, P6 ;  /* 0x000000070c07b211 */ /* 0x000fc400030f0c0d */
[----:B------:R-:W-:Y:S02]  /*1120*/  @!P1 IADD3 R13, PT, PT, R15, R31, RZ ;  /* 0x0000001f0f0d9210 */ /* 0x000fe40007ffe0ff */
[C---:B0-----:R-:W-:Y:S02]  /*1130*/  @!P1 LEA R12, P6, R14.reuse, R8, 0x1 ;  /* 0x000000080e0c9211 */ /* 0x041fe400078c08ff */
[----:B-1----:R-:W-:Y:S02]  /*1140*/  @!P2 MOV R16, R120 ;  /* 0x000000780010a202 */ /* 0x002fe40000000f00 */
[----:B------:R-:W-:Y:S01]  /*1150*/  @!P1 LEA.HI.X R13, R14, R9, R13, 0x1, P6 ;  /* 0x000000090e0d9211 */ /* 0x000fe200030f0c0d */
[-C--:B----4-:R-:W-:Y:S01]  /*1160*/  @!P2 IMAD R14, R37, R10.reuse, RZ ;  /* 0x0000000a250ea224 */ /* 0x090fe200078e02ff */
[----:B------:R-:W-:Y:S01]  /*1170*/  @!P2 MOV R17, R123 ;  /* 0x0000007b0011a202 */ /* 0x000fe20000000f00 */
[----:B------:R-:W0:Y:S01]  /*1180*/  @!P5 LDC.64 R8, c[0x0][0x3e0] ;  /* 0x0000f800ff08db82 */ /* 0x000e220000000a00 */
[----:B------:R-:W-:Y:S01]  /*1190*/  MOV R49, RZ ;  /* 0x000000ff00317202 */ /* 0x000fe20000000f00 */
[----:B------:R-:W-:Y:S01]  /*11a0*/  @!P2 IMAD R15, R25, R11, R14 ;  /* 0x0000000b190fa224 */ /* 0x000fe200078e020e */
[----:B------:R-:W-:Y:S01]  /*11b0*/  IADD3 R33, PT, PT, R29, 0x98, RZ ;  /* 0x000000981d217810 */ /* 0x000fe20007ffe0ff */
[----:B------:R-:W-:-:S03]  /*11c0*/  @!P2 IMAD.WIDE.U32 R16, R25, R10, R16 ;  /* 0x0000000a1910a225 */ /* 0x000fc600078e0010 */
[----:B------:R1:W4:Y:S01]  /*11d0*/  @!P3 LDG.E R49, desc[UR6][R6.64] ;  /* 0x000000060631b981 */ /* 0x000322000c1e1900 */
[----:B------:R-:W-:Y:S01]  /*11e0*/  ISETP.GE.U32.AND P3, PT, R33, UR4, PT ;  /* 0x0000000421007c0c */ /* 0x000fe2000bf66070 */
[----:B------:R-:W0:Y:S01]  /*11f0*/  @!P4 LDC.64 R10, c[0x0][0x390] ;  /* 0x0000e400ff0acb82 */ /* 0x000e220000000a00 */
[----:B------:R-:W-:Y:S02]  /*1200*/  SHF.R.S32.HI R37, RZ, 0x1f, R33 ;  /* 0x0000001fff257819 */ /* 0x000fe40000011421 */
[----:B------:R-:W-:Y:S02]  /*1210*/  MOV R51, RZ ;  /* 0x000000ff00337202 */ /* 0x000fe40000000f00 */
[----:B------:R-:W-:Y:S02]  /*1220*/  @!P2 LEA R14, P6, R16, R2, 0x1 ;  /* 0x00000002100ea211 */ /* 0x000fe400078c08ff */
[----:B-1----:R-:W-:Y:S02]  /*1230*/  @!P2 IADD3 R6, PT, PT, R17, R15, RZ ;  /* 0x0000000f1106a210 */ /* 0x002fe40007ffe0ff */
[----:B------:R1:W4:Y:S01]  /*1240*/  @!P1 LDG.E R51, desc[UR6][R12.64] ;  /* 0x000000060c339981 */ /* 0x000322000c1e1900 */
[----:B------:R-:W-:-:S02]  /*1250*/  ISETP.GE.AND.EX P3, PT, R37, UR5, PT, P3 ;  /* 0x0000000525007c0c */ /* 0x000fc4000bf66330 */
[----:B------:R-:W-:Y:S02]  /*1260*/  @!P2 LEA.HI.X R15, R16, R3, R6, 0x1, P6 ;  /* 0x00000003100fa211 */ /* 0x000fe400030f0c06 */
[----:B------:R-:W2:Y:S01]  /*1270*/  @!P5 LDC.64 R6, c[0x0][0x390] ;  /* 0x0000e400ff06db82 */ /* 0x000ea20000000a00 */
[----:B------:R-:W-:Y:S01]  /*1280*/  @!P4 IMAD R2, R41, R4, RZ ;  /* 0x000000042902c224 */ /* 0x000fe200078e02ff */
[----:B------:R-:W-:Y:S02]  /*1290*/  IADD3 R31, PT, PT, R29, 0xa8, RZ ;  /* 0x000000a81d1f7810 */ /* 0x000fe40007ffe0ff */
[----:B-1----:R-:W-:Y:S02]  /*12a0*/  @!P4 MOV R12, R120 ;  /* 0x00000078000cc202 */ /* 0x002fe40000000f00 */
[----:B------:R-:W-:Y:S01]  /*12b0*/  @!P4 MOV R13, R123 ;  /* 0x0000007b000dc202 */ /* 0x000fe20000000f00 */
[----:B------:R-:W-:Y:S01]  /*12c0*/  @!P4 IMAD R17, R19, R5, R2 ;  /* 0x000000051311c224 */ /* 0x000fe200078e0202 */
[----:B------:R-:W-:Y:S01]  /*12d0*/  MOV R53, RZ ;  /* 0x000000ff00357202 */ /* 0x000fe20000000f00 */
[----:B------:R-:W1:Y:S01]  /*12e0*/  @!P3 LDC.64 R2, c[0x0][0x3e0] ;  /* 0x0000f800ff02bb82 */ /* 0x000e620000000a00 */
[----:B------:R-:W-:Y:S01]  /*12f0*/  ISETP.GE.U32.AND P1, PT, R31, UR4, PT ;  /* 0x000000041f007c0c */ /* 0x000fe2000bf26070 */
[----:B------:R-:W-:Y:S01]  /*1300*/  @!P4 IMAD.WIDE.U32 R4, R19, R4, R12 ;  /* 0x000000041304c225 */ /* 0x000fe200078e000c */
[----:B------:R-:W-:-:S02]  /*1310*/  SHF.R.S32.HI R41, RZ, 0x1f, R31 ;  /* 0x0000001fff297819 */ /* 0x000fc4000001141f */
[----:B------:R-:W-:Y:S01]  /*1320*/  IADD3 R19, PT, PT, R29, 0xc0, RZ ;  /* 0x000000c01d137810 */ /* 0x000fe20007ffe0ff */
[----:B0-----:R-:W-:Y:S01]  /*1330*/  @!P5 IMAD R12, R39, R8, RZ ;  /* 0x00000008270cd224 */ /* 0x001fe200078e02ff */
[----:B------:R1:W4:Y:S01]  /*1340*/  @!P2 LDG.E R53, desc[UR6][R14.64] ;  /* 0x000000060e35a981 */ /* 0x000322000c1e1900 */
[----:B------:R-:W-:Y:S02]  /*1350*/  ISETP.GE.AND.EX P1, PT, R41, UR5, PT, P1 ;  /* 0x0000000529007c0c */ /* 0x000fe4000bf26310 */
[----:B------:R-:W-:Y:S01]  /*1360*/  ISETP.GE.U32.AND P2, PT, R19, UR4, PT ;  /* 0x0000000413007c0c */ /* 0x000fe2000bf46070 */
[----:B------:R-:W-:Y:S01]  /*1370*/  @!P5 IMAD R25, R35, R9, R12 ;  /* 0x000000092319d224 */ /* 0x000fe200078e020c */
[----:B------:R-:W-:Y:S02]  /*1380*/  SHF.R.S32.HI R39, RZ, 0x1f, R19 ;  /* 0x0000001fff277819 */ /* 0x000fe40000011413 */
[----:B------:R-:W-:Y:S02]  /*1390*/  @!P5 MOV R12, R120 ;  /* 0x00000078000cd202 */ /* 0x000fe40000000f00 */
[----:B------:R-:W-:-:S02]  /*13a0*/  @!P5 MOV R13, R123 ;  /* 0x0000007b000dd202 */ /* 0x000fc40000000f00 */
[----:B------:R-:W-:Y:S02]  /*13b0*/  ISETP.GE.AND.EX P2, PT, R39, UR5, PT, P2 ;  /* 0x0000000527007c0c */ /* 0x000fe4000bf46320 */
[----:B------:R-:W-:Y:S01]  /*13c0*/  @!P4 IADD3 R5, PT, PT, R5, R17, RZ ;  /* 0x000000110505c210 */ /* 0x000fe20007ffe0ff */
[----:B------:R-:W-:Y:S01]  /*13d0*/  @!P5 IMAD.WIDE.U32 R8, R35, R8, R12 ;  /* 0x000000082308d225 */ /* 0x000fe200078e000c */
[----:B------:R-:W-:-:S04]  /*13e0*/  @!P4 LEA R16, P6, R4, R10, 0x1 ;  /* 0x0000000a0410c211 */ /* 0x000fc800078c08ff */
[----:B------:R-:W-:Y:S02]  /*13f0*/  @!P4 LEA.HI.X R17, R4, R11, R5, 0x1, P6 ;  /* 0x0000000b0411c211 */ /* 0x000fe400030f0c05 */
[----:B------:R-:W0:Y:S01]  /*1400*/  @!P3 LDC.64 R10, c[0x0][0x390] ;  /* 0x0000e400ff0abb82 */ /* 0x000e220000000a00 */
[----:B------:R-:W-:Y:S02]  /*1410*/  @!P5 IADD3 R9, PT, PT, R9, R25, RZ ;  /* 0x000000190909d210 */ /* 0x000fe40007ffe0ff */
[----:B--2---:R-:W-:-:S05]  /*1420*/  @!P5 LEA R12, P6, R8, R6, 0x1 ;  /* 0x00000006080cd211 */ /* 0x004fca00078c08ff */
[----:B------:R-:W2:Y:S01]  /*1430*/  @!P1 LDC.64 R4, c[0x0][0x3e0] ;  /* 0x0000f800ff049b82 */ /* 0x000ea20000000a00 */
[----:B------:R-:W-:Y:S02]  /*1440*/  @!P5 LEA.HI.X R13, R8, R7, R9, 0x1, P6 ;  /* 0x00000007080dd211 */ /* 0x000fe400030f0c09 */
[----:B------:R-:W-:Y:S01]  /*1450*/  MOV R55, RZ ;  /* 0x000000ff00377202 */ /* 0x000fe20000000f00 */
[----:B-1----:R-:W-:Y:S01]  /*1460*/  @!P3 IMAD R14, R37, R2, RZ ;  /* 0x00000002250eb224 */ /* 0x002fe200078e02ff */
[----:B------:R-:W-:-:S03]  /*1470*/  @!P3 MOV R24, R120 ;  /* 0x000000780018b202 */ /* 0x000fc60000000f00 */
[----:B------:R-:W1:Y:S01]  /*1480*/  @!P2 LDC.64 R6, c[0x0][0x3e0] ;  /* 0x0000f800ff06ab82 */ /* 0x000e620000000a00 */
[----:B------:R-:W-:Y:S01]  /*1490*/  @!P3 MOV R25, R123 ;  /* 0x0000007b0019b202 */ /* 0x000fe20000000f00 */
[----:B------:R-:W4:Y:S01]  /*14a0*/  @!P4 LDG.E R55, desc[UR6][R16.64] ;  /* 0x000000061037c981 */ /* 0x000f22000c1e1900 */
[----:B------:R-:W-:Y:S01]  /*14b0*/  IADD3 R35, PT, PT, R29, 0xe0, RZ ;  /* 0x000000e01d237810 */ /* 0x000fe20007ffe0ff */
[C---:B------:R-:W-:Y:S01]  /*14c0*/  @!P3 IMAD R15, R33.reuse, R3, R14 ;  /* 0x00000003210fb224 */ /* 0x040fe200078e020e */
[----:B------:R-:W-:Y:S01]  /*14d0*/  MOV R57, RZ ;  /* 0x000000ff00397202 */ /* 0x000fe20000000f00 */
[----:B------:R-:W-:Y:S01]  /*14e0*/  @!P3 IMAD.WIDE.U32 R24, R33, R2, R24 ;  /* 0x000000022118b225 */ /* 0x000fe200078e0018 */
[----:B------:R-:W-:Y:S01]  /*14f0*/  ISETP.GE.U32.AND P4, PT, R35, UR4, PT ;  /* 0x0000000423007c0c */ /* 0x000fe2000bf86070 */
[----:B------:R-:W5:Y:S01]  /*1500*/  @!P1 LDC.64 R8, c[0x0][0x390] ;  /* 0x0000e400ff089b82 */ /* 0x000f620000000a00 */
[----:B------:R-:W-:Y:S02]  /*1510*/  SHF.R.S32.HI R33, RZ, 0x1f, R35 ;  /* 0x0000001fff217819 */ /* 0x000fe40000011423 */
[----:B------:R2:W4:Y:S02]  /*1520*/  @!P5 LDG.E R57, desc[UR6][R12.64] ;  /* 0x000000060c39d981 */ /* 0x000524000c1e1900 */
[----:B------:R-:W-:-:S02]  /*1530*/  ISETP.GE.AND.EX P4, PT, R33, UR5, PT, P4 ;  /* 0x0000000521007c0c */ /* 0x000fc4000bf86340 */
[----:B------:R-:W-:Y:S01]  /*1540*/  ISETP.GE.U32.AND P5, PT, R116, UR4, PT ;  /* 0x0000000474007c0c */ /* 0x000fe2000bfa6070 */
[----:B------:R-:W5:Y:S01]  /*1550*/  @!P2 LDC.64 R2, c[0x0][0x390] ;  /* 0x0000e400ff02ab82 */ /* 0x000f620000000a00 */
[----:B0-----:R-:W-:Y:S01]  /*1560*/  @!P3 LEA R14, P6, R24, R10, 0x1 ;  /* 0x0000000a180eb211 */ /* 0x001fe200078c08ff */
[----:B--2---:R-:W-:Y:S01]  /*1570*/  @!P1 IMAD R10, R41, R4, RZ ;  /* 0x00000004290a9224 */ /* 0x004fe200078e02ff */
[----:B------:R-:W-:Y:S02]  /*1580*/  ISETP.GE.AND.EX P5, PT, R96, UR5, PT, P5 ;  /* 0x0000000560007c0c */ /* 0x000fe4000bfa6350 */
[----:B------:R-:W-:Y:S02]  /*1590*/  @!P1 MOV R12, R120 ;  /* 0x00000078000c9202 */ /* 0x000fe40000000f00 */
[----:B------:R-:W-:Y:S02]  /*15a0*/  @!P1 MOV R13, R123 ;  /* 0x0000007b000d9202 */ /* 0x000fe40000000f00 */
[----:B------:R-:W-:Y:S01]  /*15b0*/  @!P3 IADD3 R15, PT, PT, R25, R15, RZ ;  /* 0x0000000f190fb210 */ /* 0x000fe20007ffe0ff */
[C---:B------:R-:W-:Y:S01]  /*15c0*/  @!P1 IMAD R17, R31.reuse, R5, R10 ;  /* 0x000000051f119224 */ /* 0x040fe200078e020a */
[----:B------:R-:W-:Y:S01]  /*15d0*/  MOV R59, RZ ;  /* 0x000000ff003b7202 */ /* 0x000fe20000000f00 */
[----:B------:R-:W-:Y:S01]  /*15e0*/  @!P1 IMAD.WIDE.U32 R12, R31, R4, R12 ;  /* 0x000000041f0c9225 */ /* 0x000fe200078e000c */
[----:B------:R-:W-:-:S02]  /*15f0*/  @!P3 LEA.HI.X R15, R24, R11, R15, 0x1, P6 ;  /* 0x0000000b180fb211 */ /* 0x000fc400030f0c0f */
[----:B------:R-:W0:Y:S01]  /*1600*/  @!P4 LDC.64 R10, c[0x0][0x3e0] ;  /* 0x0000f800ff0acb82 */ /* 0x000e220000000a00 */
[----:B-1----:R-:W-:Y:S01]  /*1610*/  @!P2 IMAD R4, R39, R6, RZ ;  /* 0x000000062704a224 */ /* 0x002fe200078e02ff */
[----:B------:R-:W-:Y:S01]  /*1620*/  @!P2 MOV R16, R120 ;  /* 0x000000780010a202 */ /* 0x000fe20000000f00 */
[----:B------:R1:W2:Y:S02]  /*1630*/  @!P3 LDG.E R59, desc[UR6][R14.64] ;  /* 0x000000060e3bb981 */ /* 0x0002a4000c1e1900 */
[----:B------:R-:W-:Y:S01]  /*1640*/  @!P2 IMAD R25, R19, R7, R4 ;  /* 0x000000071319a224 */ /* 0x000fe200078e0204 */
[----:B------:R-:W-:Y:S02]  /*1650*/  @!P1 IADD3 R7, PT, PT, R13, R17, RZ ;  /* 0x000000110d079210 */ /* 0x000fe40007ffe0ff */
[----:B------:R-:W-:Y:S01]  /*1660*/  ISETP.GE.U32.AND P3, PT, R114, UR4, PT ;  /* 0x0000000472007c0c */ /* 0x000fe2000bf66070 */
[----:B------:R-:W0:Y:S01]  /*1670*/  @!P5 LDC.64 R4, c[0x0][0x3e0] ;  /* 0x0000f800ff04db82 */ /* 0x000e220000000a00 */
[----:B------:R-:W-:-:S02]  /*1680*/  @!P2 MOV R17, R123 ;  /* 0x0000007b0011a202 */ /* 0x000fc40000000f00 */
[----:B------:R-:W-:Y:S02]  /*1690*/  ISETP.GE.AND.EX P3, PT, R94, UR5, PT, P3 ;  /* 0x000000055e007c0c */ /* 0x000fe4000bf66330 */
[C---:B-----5:R-:W-:Y:S01]  /*16a0*/  @!P1 LEA R8, P6, R12.reuse, R8, 0x1 ;  /* 0x000000080c089211 */ /* 0x060fe200078c08ff */
[----:B------:R-:W-:Y:S01]  /*16b0*/  @!P2 IMAD.WIDE.U32 R16, R19, R6, R16 ;  /* 0x000000061310a225 */ /* 0x000fe200078e0010 */
[----:B------:R-:W-:Y:S01]  /*16c0*/  MOV R63, RZ ;  /* 0x000000ff003f7202 */ /* 0x000fe20000000f00 */
[----:B-1----:R-:W1:Y:S01]  /*16d0*/  @!P4 LDC.64 R14, c[0x0][0x390] ;  /* 0x0000e400ff0ecb82 */ /* 0x002e620000000a00 */
[----:B------:R-:W-:Y:S02]  /*16e0*/  @!P1 LEA.HI.X R9, R12, R9, R7, 0x1, P6 ;  /* 0x000000090c099211 */ /* 0x000fe400030f0c07 */
[----:B------:R-:W-:Y:S02]  /*16f0*/  @!P2 IADD3 R7, PT, PT, R17, R25, RZ ;  /* 0x000000191107a210 */ /* 0x000fe40007ffe0ff */
[C---:B------:R-:W-:Y:S01]  /*1700*/  @!P2 LEA R6, P6, R16.reuse, R2, 0x1 ;  /* 0x000000021006a211 */ /* 0x040fe200078c08ff */
[----:B------:R-:W5:Y:S01]  /*1710*/  @!P1 LDG.E R63, desc[UR6][R8.64] ;  /* 0x00000006083f9981 */ /* 0x000f62000c1e1900 */
[----:B------:R-:W-:Y:S01]  /*1720*/  MOV R69, RZ ;  /* 0x000000ff00457202 */ /* 0x000fe20000000f00 */
[----:B------:R-:W1:Y:S01]  /*1730*/  @!P3 LDC.64 R12, c[0x0][0x3e0] ;  /* 0x0000f800ff0cbb82 */ /* 0x000e620000000a00 */
[----:B------:R-:W-:-:S02]  /*1740*/  @!P2 LEA.HI.X R7, R16, R3, R7, 0x1, P6 ;  /* 0x000000031007a211 */ /* 0x000fc400030f0c07 */
[----:B------:R-:W-:Y:S01]  /*1750*/  ISETP.GE.U32.AND P1, PT, R115, UR4, PT ;  /* 0x0000000473007c0c */ /* 0x000fe2000bf26070 */
[----:B0-----:R-:W-:Y:S02]  /*1760*/  @!P4 IMAD R16, R33, R10, RZ ;  /* 0x0000000a2110c224 */ /* 0x001fe400078e02ff */
[----:B------:R0:W5:Y:S02]  /*1770*/  @!P2 LDG.E R69, desc[UR6][R6.64] ;  /* 0x000000060645a981 */ /* 0x000164000c1e1900 */
[----:B------:R-:W3:Y:S01]  /*1780*/  @!P5 LDC.64 R2, c[0x0][0x390] ;  /* 0x0000e400ff02db82 */ /* 0x000ee20000000a00 */
[----:B------:R-:W-:Y:S01]  /*1790*/  ISETP.GE.AND.EX P1, PT, R95, UR5, PT, P1 ;  /* 0x000000055f007c0c */ /* 0x000fe2000bf26310 */
[----:B------:R-:W-:Y:S01]  /*17a0*/  @!P4 IMAD R19, R35, R11, R16 ;  /* 0x0000000b2313c224 */ /* 0x000fe200078e0210 */
[----:B0-----:R-:W-:-:S05]  /*17b0*/  @!P4 MOV R6, R120 ;  /* 0x000000780006c202 */ /* 0x001fca0000000f00 */
[----:B------:R-:W0:Y:S01]  /*17c0*/  @!P3 LDC.64 R8, c[0x0][0x390] ;  /* 0x0000e400ff08bb82 */ /* 0x000e220000000a00 */
[-C--:B------:R-:W-:Y:S01]  /*17d0*/  @!P4 MOV R7, R123.reuse ;  /* 0x0000007b0007c202 */ /* 0x080fe20000000f00 */
[----:B------:R-:W-:Y:S02]  /*17e0*/  @!P5 IMAD R16, R96, R4, RZ ;  /* 0x000000046010d224 */ /* 0x000fe400078e02ff */
[----:B------:R-:W-:Y:S01]  /*17f0*/  @!P4 IMAD.WIDE.U32 R10, R35, R10, R6 ;  /* 0x0000000a230ac225 */ /* 0x000fe200078e0006 */
[----:B------:R-:W-:Y:S02]  /*1800*/  @!P5 MOV R6, R120 ;  /* 0x000000780006d202 */ /* 0x000fe40000000f00 */
[----:B------:R-:W-:Y:S01]  /*1810*/  @!P5 MOV R7, R123 ;  /* 0x0000007b0007d202 */ /* 0x000fe20000000f00 */
[C---:B------:R-:W-:Y:S01]  /*1820*/  @!P5 IMAD R17, R116.reuse, R5, R16 ;  /* 0x000000057411d224 */ /* 0x040fe200078e0210 */
[----:B------:R-:W-:Y:S02]  /*1830*/  ISETP.GE.U32.AND P2, PT, R113, UR4, PT ;  /* 0x0000000471007c0c */ /* 0x000fe4000bf46070 */
[----:B------:R-:W-:Y:S01]  /*1840*/  @!P4 IADD3 R11, PT, PT, R11, R19, RZ ;  /* 0x000000130b0bc210 */ /* 0x000fe20007ffe0ff */
[----:B------:R-:W-:Y:S01]  /*1850*/  @!P5 IMAD.WIDE.U32 R4, R116, R4, R6 ;  /* 0x000000047404d225 */ /* 0x000fe200078e0006 */
[----:B-1----:R-:W-:Y:S01]  /*1860*/  @!P4 LEA R14, P6, R10, R14, 0x1 ;  /* 0x0000000e0a0ec211 */ /* 0x002fe200078c08ff */
[----:B------:R-:W1:Y:S01]  /*1870*/  @!P1 LDC.64 R6, c[0x0][0x3e0] ;  /* 0x0000f800ff069b82 */ /* 0x000e620000000a00 */
[----:B------:R-:W-:-:S02]  /*1880*/  ISETP.GE.AND.EX P2, PT, R93, UR5, PT, P2 ;  /* 0x000000055d007c0c */ /* 0x000fc4000bf46320 */
[----:B------:R-:W-:Y:S02]  /*1890*/  MOV R77, RZ ;  /* 0x000000ff004d7202 */ /* 0x000fe40000000f00 */
[----:B------:R-:W-:Y:S01]  /*18a0*/  @!P4 LEA.HI.X R15, R10, R15, R11, 0x1, P6 ;  /* 0x0000000f0a0fc211 */ /* 0x000fe200030f0c0b */
[----:B------:R-:W-:Y:S01]  /*18b0*/  @!P3 IMAD R10, R94, R12, RZ ;  /* 0x0000000c5e0ab224 */ /* 0x000fe200078e02ff */
[----:B------:R-:W-:Y:S02]  /*18c0*/  @!P5 IADD3 R5, PT, PT, R5, R17, RZ ;  /* 0x000000110505d210 */ /* 0x000fe40007ffe0ff */
[----:B---3--:R-:W-:Y:S01]  /*18d0*/  @!P5 LEA R2, P6, R4, R2, 0x1 ;  /* 0x000000020402d211 */ /* 0x008fe200078c08ff */
[----:B------:R3:W5:Y:S01]  /*18e0*/  @!P4 LDG.E R77, desc[UR6][R14.64] ;  /* 0x000000060e4dc981 */ /* 0x000762000c1e1900 */
[----:B------:R-:W-:Y:S01]  /*18f0*/  CS2R R24, SRZ ;  /* 0x0000000000187805 */ /* 0x000fe2000001ff00 */
[----:B------:R-:W-:Y:S01]  /*1900*/  @!P3 IMAD R17, R114, R13, R10 ;  /* 0x0000000d7211b224 */ /* 0x000fe200078e020a */
[----:B------:R-:W-:Y:S01]  /*1910*/  @!P5 LEA.HI.X R3, R4, R3, R5, 0x1, P6 ;  /* 0x000000030403d211 */ /* 0x000fe200030f0c05 */
[----:B------:R-:W1:Y:S01]  /*1920*/  @!P1 LDC.64 R10, c[0x0][0x390] ;  /* 0x0000e400ff0a9b82 */ /* 0x000e620000000a00 */
[----:B------:R-:W-:-:S03]  /*1930*/  ISETP.GE.U32.AND P4, PT, R112, UR4, PT ;  /* 0x0000000470007c0c */ /* 0x000fc6000bf86070 */
[----:B------:R0:W4:Y:S01]  /*1940*/  @!P5 LDG.E R24, desc[UR6][R2.64] ;  /* 0x000000060218d981 */ /* 0x000122000c1e1900 */
[----:B---3--:R-:W-:Y:S02]  /*1950*/  @!P3 MOV R14, R120 ;  /* 0x00000078000eb202 */ /* 0x008fe40000000f00 */
[----:B------:R-:W-:Y:S01]  /*1960*/  @!P3 MOV R15, R123 ;  /* 0x0000007b000fb202 */ /* 0x000fe20000000f00 */
[----:B------:R-:W3:Y:S01]  /*1970*/  @!P2 LDC.64 R4, c[0x0][0x3e0] ;  /* 0x0000f800ff04ab82 */ /* 0x000ee20000000a00 */
[----:B------:R-:W-:Y:S01]  /*1980*/  ISETP.GE.AND.EX P4, PT, R92, UR5, PT, P4 ;  /* 0x000000055c007c0c */ /* 0x000fe2000bf86340 */
[----:B------:R-:W-:-:S06]  /*1990*/  @!P3 IMAD.WIDE.U32 R12, R114, R12, R14 ;  /* 0x0000000c720cb225 */ /* 0x000fcc00078e000e */
[----:B0-----:R-:W0:Y:S01]  /*19a0*/  @!P2 LDC.64 R2, c[0x0][0x390] ;  /* 0x0000e400ff02ab82 */ /* 0x001e220000000a00 */
[----:B------:R-:W-:Y:S02]  /*19b0*/  @!P3 IADD3 R13, PT, PT, R13, R17, RZ ;  /* 0x000000110d0db210 */ /* 0x000fe40007ffe0ff */
[----:B------:R-:W-:Y:S01]  /*19c0*/  @!P3 LEA R8, P5, R12, R8, 0x1 ;  /* 0x000000080c08b211 */ /* 0x000fe200078a08ff */
[----:B-1----:R-:W-:-:S03]  /*19d0*/  @!P1 IMAD R14, R95, R6, RZ ;  /* 0x000000065f0e9224 */ /* 0x002fc600078e02ff */
[----:B------:R-:W-:Y:S02]  /*19e0*/  @!P3 LEA.HI.X R9, R12, R9, R13, 0x1, P5 ;  /* 0x000000090c09b211 */ /* 0x000fe400028f0c0d */
[----:B------:R-:W-:Y:S02]  /*19f0*/  @!P1 MOV R12, R120 ;  /* 0x00000078000c9202 */ /* 0x000fe40000000f00 */
[----:B------:R-:W-:Y:S01]  /*1a00*/  @!P1 MOV R13, R123 ;  /* 0x0000007b000d9202 */ /* 0x000fe20000000f00 */
[----:B------:R-:W-:Y:S01]  /*1a10*/  @!P1 IMAD R15, R115, R7, R14 ;  /* 0x00000007730f9224 */ /* 0x000fe200078e020e */
[----:B------:R-:W-:Y:S02]  /*1a20*/  ISETP.GE.U32.AND P5, PT, R111, UR4, PT ;  /* 0x000000046f007c0c */ /* 0x000fe4000bfa6070 */
[----:B------:R-:W-:Y:S01]  /*1a30*/  CS2R R16, SRZ ;  /* 0x0000000000107805 */ /* 0x000fe2000001ff00 */
[----:B------:R-:W-:Y:S02]  /*1a40*/  @!P1 IMAD.WIDE.U32 R6, R115, R6, R12 ;  /* 0x0000000673069225 */ /* 0x000fe400078e000c */
[----:B------:R-:W1:Y:S01]  /*1a50*/  @!P4 LDC.64 R12, c[0x0][0x3e0] ;  /* 0x0000f800ff0ccb82 */ /* 0x000e620000000a00 */
[----:B------:R-:W-:-:S02]  /*1a60*/  ISETP.GE.AND.EX P5, PT, R91, UR5, PT, P5 ;  /* 0x000000055b007c0c */ /* 0x000fc4000bfa6350 */
[----:B------:R3:W2:Y:S02]  /*1a70*/  @!P3 LDG.E R17, desc[UR6][R8.64] ;  /* 0x000000060811b981 */ /* 0x0006a4000c1e1900 */
[----:B---3--:R-:W-:Y:S01]  /*1a80*/  @!P2 IMAD R14, R93, R4, RZ ;  /* 0x000000045d0ea224 */ /* 0x008fe200078e02ff */
[----:B------:R-:W-:Y:S02]  /*1a90*/  @!P1 IADD3 R7, PT, PT, R7, R15, RZ ;  /* 0x0000000f07079210 */ /* 0x000fe40007ffe0ff */
[C---:B------:R-:W-:Y:S01]  /*1aa0*/  @!P1 LEA R10, P3, R6.reuse, R10, 0x1 ;  /* 0x0000000a060a9211 */ /* 0x040fe200078608ff */
[----:B------:R-:W-:Y:S01]  /*1ab0*/  @!P2 IMAD R15, R113, R5, R14 ;  /* 0x00000005710fa224 */ /* 0x000fe200078e020e */
[----:B------:R-:W-:Y:S02]  /*1ac0*/  @!P2 MOV R8, R120 ;  /* 0x000000780008a202 */ /* 0x000fe40000000f00 */
[----:B------:R-:W-:Y:S02]  /*1ad0*/  @!P2 MOV R9, R123 ;  /* 0x0000007b0009a202 */ /* 0x000fe40000000f00 */
[----:B------:R-:W-:-:S02]  /*1ae0*/  @!P1 LEA.HI.X R11, R6, R11, R7, 0x1, P3 ;  /* 0x0000000b060b9211 */ /* 0x000fc400018f0c07 */
[----:B------:R-:W3:Y:S01]  /*1af0*/  @!P5 LDC.64 R6, c[0x0][0x3e0] ;  /* 0x0000f800ff06db82 */ /* 0x000ee20000000a00 */
[----:B------:R-:W-:Y:S01]  /*1b00*/  @!P2 IMAD.WIDE.U32 R4, R113, R4, R8 ;  /* 0x000000047104a225 */ /* 0x000fe200078e0008 */
[----:B------:R-:W-:Y:S01]  /*1b10*/  MOV R19, RZ ;  /* 0x000000ff00137202 */ /* 0x000fe20000000f00 */
[----:B------:R-:W5:Y:S05]  /*1b20*/  @!P1 LDG.E R16, desc[UR6][R10.64] ;  /* 0x000000060a109981 */ /* 0x000f6a000c1e1900 */
[----:B------:R-:W3:Y:S01]  /*1b30*/  @!P4 LDC.64 R8, c[0x0][0x390] ;  /* 0x0000e400ff08cb82 */ /* 0x000ee20000000a00 */
[----:B------:R-:W-:Y:S02]  /*1b40*/  @!P2 IADD3 R5, PT, PT, R5, R15, RZ ;  /* 0x0000000f0505a210 */ /* 0x000fe40007ffe0ff */
[----:B0-----:R-:W-:-:S02]  /*1b50*/  @!P2 LEA R2, P6, R4, R2, 0x1 ;  /* 0x000000020402a211 */ /* 0x001fc400078c08ff */
[----:B------:R-:W-:Y:S02]  /*1b60*/  ISETP.GE.U32.AND P3, PT, R110, UR4, PT ;  /* 0x000000046e007c0c */ /* 0x000fe4000bf66070 */
[----:B------:R-:W-:Y:S01]  /*1b70*/  @!P2 LEA.HI.X R3, R4, R3, R5, 0x1, P6 ;  /* 0x000000030403a211 */ /* 0x000fe200030f0c05 */
[----:B-1----:R-:W-:Y:S01]  /*1b80*/  @!P4 IMAD R4, R92, R12, RZ ;  /* 0x0000000c5c04c224 */ /* 0x002fe200078e02ff */
[----:B------:R-:W-:-:S03]  /*1b90*/  ISETP.GE.AND.EX P3, PT, R90, UR5, PT, P3 ;  /* 0x000000055a007c0c */ /* 0x000fc6000bf66330 */
[----:B------:R0:W2:Y:S01]  /*1ba0*/  @!P2 LDG.E R19, desc[UR6][R2.64] ;  /* 0x000000060213a981 */ /* 0x0000a2000c1e1900 */
[C---:B------:R-:W-:Y:S01]  /*1bb0*/  @!P4 IMAD R15, R112.reuse, R13, R4 ;  /* 0x0000000d700fc224 */ /* 0x040fe200078e0204 */
[----:B------:R-:W-:Y:S01]  /*1bc0*/  ISETP.GE.U32.AND P2, PT, R109, UR4, PT ;  /* 0x000000046d007c0c */ /* 0x000fe2000bf46070 */
[----:B------:R-:W1:Y:S01]  /*1bd0*/  @!P5 LDC.64 R4, c[0x0][0x390] ;  /* 0x0000e400ff04db82 */ /* 0x000e620000000a00 */
[----:B0-----:R-:W-:Y:S02]  /*1be0*/  @!P4 MOV R2, R120 ;  /* 0x000000780002c202 */ /* 0x001fe40000000f00 */
[----:B------:R-:W-:Y:S02]  /*1bf0*/  @!P4 MOV R3, R123 ;  /* 0x0000007b0003c202 */ /* 0x000fe40000000f00 */
[----:B------:R-:W-:Y:S01]  /*1c00*/  ISETP.GE.AND.EX P2, PT, R89, UR5, PT, P2 ;  /* 0x0000000559007c0c */ /* 0x000fe2000bf46320 */
[----:B------:R-:W-:-:S03]  /*1c10*/  @!P4 IMAD.WIDE.U32 R12, R112, R12, R2 ;  /* 0x0000000c700cc225 */ /* 0x000fc600078e0002 */
[----:B------:R-:W0:Y:S02]  /*1c20*/  @!P3 LDC.64 R2, c[0x0][0x3e0] ;  /* 0x0000f800ff02bb82 */ /* 0x000e240000000a00 */
[----:B------:R-:W-:Y:S02]  /*1c30*/  @!P4 IADD3 R11, PT, PT, R13, R15, RZ ;  /* 0x0000000f0d0bc210 */ /* 0x000fe40007ffe0ff */
[C---:B---3--:R-:W-:Y:S01]  /*1c40*/  @!P4 LEA R10, P6, R12.reuse, R8, 0x1 ;  /* 0x000000080c0ac211 */ /* 0x048fe200078c08ff */
[----:B------:R-:W-:Y:S01]  /*1c50*/  @!P5 IMAD R8, R91, R6, RZ ;  /* 0x000000065b08d224 */ /* 0x000fe200078e02ff */
[----:B------:R-:W-:Y:S02]  /*1c60*/  @!P5 MOV R13, R123 ;  /* 0x0000007b000dd202 */ /* 0x000fe40000000f00 */
[----:B------:R-:W-:Y:S02]  /*1c70*/  @!P4 LEA.HI.X R11, R12, R9, R11, 0x1, P6 ;  /* 0x000000090c0bc211 */ /* 0x000fe400030f0c0b */
[----:B------:R-:W-:Y:S01]  /*1c80*/  @!P5 MOV R12, R120 ;  /* 0x00000078000cd202 */ /* 0x000fe20000000f00 */
[----:B------:R-:W-:-:S02]  /*1c90*/  @!P5 IMAD R15, R111, R7, R8 ;  /* 0x000000076f0fd224 */ /* 0x000fc400078e0208 */
[----:B------:R-:W3:Y:S01]  /*1ca0*/  @!P2 LDC.64 R8, c[0x0][0x3e0] ;  /* 0x0000f800ff08ab82 */ /* 0x000ee20000000a00 */
[----:B------:R-:W-:Y:S01]  /*1cb0*/  ISETP.GE.U32.AND P6, PT, R108, UR4, PT ;  /* 0x000000046c007c0c */ /* 0x000fe2000bfc6070 */
[----:B------:R-:W-:Y:S01]  /*1cc0*/  @!P5 IMAD.WIDE.U32 R6, R111, R6, R12 ;  /* 0x000000066f06d225 */ /* 0x000fe200078e000c */
[----:B------:R1:W2:Y:S02]  /*1cd0*/  @!P4 LDG.E R25, desc[UR6][R10.64] ;  /* 0x000000060a19c981 */ /* 0x0002a4000c1e1900 */
[----:B------:R-:W-:Y:S02]  /*1ce0*/  ISETP.GE.AND.EX P6, PT, R88, UR5, PT, P6 ;  /* 0x0000000558007c0c */ /* 0x000fe4000bfc6360 */
[----:B------:R-:W-:Y:S02]  /*1cf0*/  @!P5 IADD3 R7, PT, PT, R7, R15, RZ ;  /* 0x0000000f0707d210 */ /* 0x000fe40007ffe0ff */
[C---:B-1----:R-:W-:Y:S01]  /*1d00*/  @!P5 LEA R12, P4, R6.reuse, R4, 0x1 ;  /* 0x00000004060cd211 */ /* 0x042fe200078808ff */
[----:B------:R-:W1:Y:S03]  /*1d10*/  @!P3 LDC.64 R10, c[0x0][0x390] ;  /* 0x0000e400ff0abb82 */ /* 0x000e660000000a00 */
[----:B------:R-:W-:-:S02]  /*1d20*/  @!P5 LEA.HI.X R13, R6, R5, R7, 0x1, P4 ;  /* 0x00000005060dd211 */ /* 0x000fc400020f0c07 */
[----:B------:R-:W-:-:S03]  /*1d30*/  MOV R61, RZ ;  /* 0x000000ff003d7202 */ /* 0x000fc60000000f00 */
[----:B------:R-:W1:Y:S01]  /*1d40*/  @!P2 LDC.64 R6, c[0x0][0x390] ;  /* 0x0000e400ff06ab82 */ /* 0x000e620000000a00 */
[----:B------:R-:W-:Y:S01]  /*1d50*/  ISETP.GE.U32.AND P4, PT, R107, UR4, PT ;  /* 0x000000046b007c0c */ /* 0x000fe2000bf86070 */
[----:B0-----:R-:W-:Y:S01]  /*1d60*/  @!P3 IMAD R14, R90, R2, RZ ;  /* 0x000000025a0eb224 */ /* 0x001fe200078e02ff */
[----:B------:R-:W-:Y:S01]  /*1d70*/  @!P3 MOV R30, R120 ;  /* 0x00000078001eb202 */ /* 0x000fe20000000f00 */
[----:B------:R0:W2:Y:S01]  /*1d80*/  @!P5 LDG.E R61, desc[UR6][R12.64] ;  /* 0x000000060c3dd981 */ /* 0x0000a2000c1e1900 */
[----:B------:R-:W-:-:S03]  /*1d90*/  ISETP.GE.AND.EX P4, PT, R87, UR5, PT, P4 ;  /* 0x0000000557007c0c */ /* 0x000fc6000bf86340 */
[----:B------:R-:W1:Y:S01]  /*1da0*/  @!P6 LDC.64 R4, c[0x0][0x3e0] ;  /* 0x0000f800ff04eb82 */ /* 0x000e620000000a00 */
[----:B------:R-:W-:Y:S01]  /*1db0*/  @!P3 MOV R31, R123 ;  /* 0x0000007b001fb202 */ /* 0x000fe20000000f00 */
[C---:B------:R-:W-:Y:S02]  /*1dc0*/  @!P3 IMAD R3, R110.reuse, R3, R14 ;  /* 0x000000036e03b224 */ /* 0x040fe400078e020e */
[----:B---3--:R-:W-:Y:S01]  /*1dd0*/  @!P2 IMAD R14, R89, R8, RZ ;  /* 0x00000008590ea224 */ /* 0x008fe200078e02ff */
[----:B0-----:R-:W-:Y:S02]  /*1de0*/  @!P2 MOV R12, R120 ;  /* 0x00000078000ca202 */ /* 0x001fe40000000f00 */
[----:B------:R-:W-:Y:S01]  /*1df0*/  @!P2 MOV R13, R123 ;  /* 0x0000007b000da202 */ /* 0x000fe20000000f00 */
[----:B------:R-:W-:-:S04]  /*1e00*/  @!P3 IMAD.WIDE.U32 R30, R110, R2, R30 ;  /* 0x000000026e1eb225 */ /* 0x000fc800078e001e */
[C---:B------:R-:W-:Y:S02]  /*1e10*/  @!P2 IMAD R33, R109.reuse, R9, R14 ;  /* 0x000000096d21a224 */ /* 0x040fe400078e020e */
[----:B------:R-:W-:Y:S02]  /*1e20*/  @!P2 IMAD.WIDE.U32 R12, R109, R8, R12 ;  /* 0x000000086d0ca225 */ /* 0x000fe400078e000c */
[----:B------:R-:W0:Y:S01]  /*1e30*/  @!P6 LDC.64 R8, c[0x0][0x390] ;  /* 0x0000e400ff08eb82 */ /* 0x000e220000000a00 */
[----:B------:R-:W-:Y:S02]  /*1e40*/  @!P3 IADD3 R15, PT, PT, R31, R3, RZ ;  /* 0x000000031f0fb210 */ /* 0x000fe40007ffe0ff */
[C---:B-1----:R-:W-:Y:S02]  /*1e50*/  @!P3 LEA R14, P5, R30.reuse, R10, 0x1 ;  /* 0x0000000a1e0eb211 */ /* 0x042fe400078a08ff */
[----:B------:R-:W-:Y:S02]  /*1e60*/  MOV R65, RZ ;  /* 0x000000ff00417202 */ /* 0x000fe40000000f00 */
[----:B------:R-:W-:Y:S01]  /*1e70*/  @!P3 LEA.HI.X R15, R30, R11, R15, 0x1, P5 ;  /* 0x0000000b1e0fb211 */ /* 0x000fe200028f0c0f */
[----:B------:R-:W1:Y:S01]  /*1e80*/  @!P4 LDC.64 R2, c[0x0][0x3e0] ;  /* 0x0000f800ff02cb82 */ /* 0x000e620000000a00 */
[----:B------:R-:W-:-:S02]  /*1e90*/  @!P2 IADD3 R11, PT, PT, R13, R33, RZ ;  /* 0x000000210d0ba210 */ /* 0x000fc40007ffe0ff */
[----:B------:R-:W-:Y:S01]  /*1ea0*/  @!P2 LEA R10, P5, R12, R6, 0x1 ;  /* 0x000000060c0aa211 */ /* 0x000fe200078a08ff */
[----:B------:R-:W3:Y:S01]  /*1eb0*/  @!P3 LDG.E R65, desc[UR6][R14.64] ;  /* 0x000000060e41b981 */ /* 0x000ee2000c1e1900 */
[----:B------:R-:W-:Y:S02]  /*1ec0*/  ISETP.GE.U32.AND P3, PT, R106, UR4, PT ;  /* 0x000000046a007c0c */ /* 0x000fe4000bf66070 */
[----:B------:R-:W-:Y:S01]  /*1ed0*/  @!P2 LEA.HI.X R11, R12, R7, R11, 0x1, P5 ;  /* 0x000000070c0ba211 */ /* 0x000fe200028f0c0b */
[----:B------:R-:W-:Y:S01]  /*1ee0*/  @!P6 IMAD R30, R88, R4, RZ ;  /* 0x00000004581ee224 */ /* 0x000fe200078e02ff */
[----:B------:R-:W-:Y:S01]  /*1ef0*/  @!P6 MOV R12, R120 ;  /* 0x00000078000ce202 */ /* 0x000fe20000000f00 */
[----:B------:R-:W1:Y:S01]  /*1f00*/  @!P4 LDC.64 R6, c[0x0][0x390] ;  /* 0x0000e400ff06cb82 */ /* 0x000e620000000a00 */
[----:B------:R-:W-:Y:S02]  /*1f10*/  @!P6 MOV R13, R123 ;  /* 0x0000007b000de202 */ /* 0x000fe40000000f00 */
[----:B------:R-:W-:Y:S01]  /*1f20*/  ISETP.GE.AND.EX P3, PT, R86, UR5, PT, P3 ;  /* 0x0000000556007c0c */ /* 0x000fe2000bf66330 */
[C---:B------:R-:W-:Y:S01]  /*1f30*/  @!P6 IMAD R5, R108.reuse, R5, R30 ;  /* 0x000000056c05e224 */ /* 0x040fe200078e021e */
[----:B------:R-:W-:Y:S01]  /*1f40*/  MOV R67, RZ ;  /* 0x000000ff00437202 */ /* 0x000fe20000000f00 */
[----:B------:R-:W-:Y:S01]  /*1f50*/  @!P6 IMAD.WIDE.U32 R12, R108, R4, R12 ;  /* 0x000000046c0ce225 */ /* 0x000fe200078e000c */
[----:B------:R-:W-:-:S04]  /*1f60*/  IADD3 R31, PT, PT, R29, 0xe8, RZ ;  /* 0x000000e81d1f7810 */ /* 0x000fc80007ffe0ff */
[----:B------:R0:W3:Y:S01]  /*1f70*/  @!P2 LDG.E R67, desc[UR6][R10.64] ;  /* 0x000000060a43a981 */ /* 0x0000e2000c1e1900 */
[----:B------:R-:W-:Y:S02]  /*1f80*/  @!P6 IADD3 R4, PT, PT, R13, R5, RZ ;  /* 0x000000050d04e210 */ /* 0x000fe40007ffe0ff */
[----:B------:R-:W-:Y:S02]  /*1f90*/  ISETP.GE.U32.AND P2, PT, R31, UR4, PT ;  /* 0x000000041f007c0c */ /* 0x000fe4000bf46070 */
[----:B------:R-:W-:Y:S02]  /*1fa0*/  SHF.R.S32.HI R33, RZ, 0x1f, R31 ;  /* 0x0000001fff217819 */ /* 0x000fe4000001141f */
[----:B0-----:R-:W-:Y:S01]  /*1fb0*/  @!P6 LEA R10, P5, R12, R8, 0x1 ;  /* 0x000000080c0ae211 */ /* 0x001fe200078a08ff */
[----:B-1----:R-:W-:-:S03]  /*1fc0*/  @!P4 IMAD R8, R87, R2, RZ ;  /* 0x000000025708c224 */ /* 0x002fc600078e02ff */
[----:B------:R-:W-:Y:S02]  /*1fd0*/  @!P6 LEA.HI.X R11, R12, R9, R4, 0x1, P5 ;  /* 0x000000090c0be211 */ /* 0x000fe400028f0c04 */
[----:B------:R-:W0:Y:S01]  /*1fe0*/  @!P3 LDC.64 R4, c[0x0][0x3e0] ;  /* 0x0000f800ff04bb82 */ /* 0x000e220000000a00 */
[----:B------:R-:W-:Y:S01]  /*1ff0*/  ISETP.GE.AND.EX P2, PT, R33, UR5, PT, P2 ;  /* 0x0000000521007c0c */ /* 0x000fe2000bf46320 */
[C---:B------:R-:W-:Y:S01]  /*2000*/  @!P4 IMAD R3, R107.reuse, R3, R8 ;  /* 0x000000036b03c224 */ /* 0x040fe200078e0208 */
[----:B------:R-:W-:Y:S02]  /*2010*/  @!P4 MOV R8, R120 ;  /* 0x000000780008c202 */ /* 0x000fe40000000f00 */
[----:B------:R-:W-:Y:S02]  /*2020*/  @!P4 MOV R9, R123 ;  /* 0x0000007b0009c202 */ /* 0x000fe40000000f00 */
[----:B------:R-:W-:Y:S01]  /*2030*/  MOV R71, RZ ;  /* 0x000000ff00477202 */ /* 0x000fe20000000f00 */
[----:B------:R-:W-:Y:S01]  /*2040*/  @!P4 IMAD.WIDE.U32 R8, R107, R2, R8 ;  /* 0x000000026b08c225 */ /* 0x000fe200078e0008 */
[----:B------:R-:W-:-:S04]  /*2050*/  IADD3 R29, PT, PT, R29, 0xf0, RZ ;  /* 0x000000f01d1d7810 */ /* 0x000fc80007ffe0ff */
[----:B------:R1:W3:Y:S01]  /*2060*/  @!P6 LDG.E R71, desc[UR6][R10.64] ;  /* 0x000000060a47e981 */ /* 0x0002e2000c1e1900 */
[----:B------:R-:W4:Y:S01]  /*2070*/  @!P2 LDC.64 R12, c[0x0][0x3e0] ;  /* 0x0000f800ff0cab82 */ /* 0x000f220000000a00 */
[----:B------:R-:W-:Y:S02]  /*2080*/  @!P4 IADD3 R9, PT, PT, R9, R3, RZ ;  /* 0x000000030909c210 */ /* 0x000fe40007ffe0ff */
[----:B------:R-:W-:Y:S02]  /*2090*/  ISETP.GE.U32.AND P5, PT, R29, UR4, PT ;  /* 0x000000041d007c0c */ /* 0x000fe4000bfa6070 */
[----:B------:R-:W-:-:S03]  /*20a0*/  SHF.R.S32.HI R35, RZ, 0x1f, R29 ;  /* 0x0000001fff237819 */ /* 0x000fc6000001141d */
[----:B------:R-:W4:Y:S01]  /*20b0*/  @!P3 LDC.64 R2, c[0x0][0x390] ;  /* 0x0000e400ff02bb82 */ /* 0x000f220000000a00 */
[C---:B------:R-:W-:Y:S02]  /*20c0*/  @!P4 LEA R6, P6, R8.reuse, R6, 0x1 ;  /* 0x000000060806c211 */ /* 0x040fe400078c08ff */
[----:B------:R-:W-:Y:S02]  /*20d0*/  ISETP.GE.AND.EX P5, PT, R35, UR5, PT, P5 ;  /* 0x0000000523007c0c */ /* 0x000fe4000bfa6350 */
[----:B------:R-:W-:Y:S01]  /*20e0*/  @!P4 LEA.HI.X R7, R8, R7, R9, 0x1, P6 ;  /* 0x000000070807c211 */ /* 0x000fe200030f0c09 */
[----:B0-----:R-:W-:Y:S01]  /*20f0*/  @!P3 IMAD R14, R86, R4, RZ ;  /* 0x00000004560eb224 */ /* 0x001fe200078e02ff */
[----:B------:R-:W-:Y:S01]  /*2100*/  ISETP.GE.U32.AND P6, PT, R105, UR4, PT ;  /* 0x0000000469007c0c */ /* 0x000fe2000bfc6070 */
[----:B-1----:R-:W0:Y:S01]  /*2110*/  @!P2 LDC.64 R10, c[0x0][0x390] ;  /* 0x0000e400ff0aab82 */ /* 0x002e220000000a00 */
[----:B------:R-:W-:Y:S01]  /*2120*/  @!P3 MOV R15, R123 ;  /* 0x0000007b000fb202 */ /* 0x000fe20000000f00 */
[----:B------:R-:W-:Y:S01]  /*2130*/  @!P3 IMAD R37, R106, R5, R14 ;  /* 0x000000056a25b224 */ /* 0x000fe200078e020e */
[----:B------:R-:W-:-:S02]  /*2140*/  ISETP.GE.AND.EX P6, PT, R85, UR5, PT, P6 ;  /* 0x0000000555007c0c */ /* 0x000fc4000bfc6360 */
[----:B------:R-:W-:Y:S02]  /*2150*/  @!P3 MOV R14, R120 ;  /* 0x00000078000eb202 */ /* 0x000fe40000000f00 */
[----:B------:R-:W-:Y:S01]  /*2160*/  MOV R73, RZ ;  /* 0x000000ff00497202 */ /* 0x000fe20000000f00 */
[----:B------:R-:W1:Y:S02]  /*2170*/  @!P5 LDC.64 R8, c[0x0][0x3e0] ;  /* 0x0000f800ff08db82 */ /* 0x000e640000000a00 */
[----:B------:R-:W-:-:S03]  /*2180*/  @!P3 IMAD.WIDE.U32 R4, R106, R4, R14 ;  /* 0x000000046a04b225 */ /* 0x000fc600078e000e */
[----:B------:R4:W3:Y:S02]  /*2190*/  @!P4 LDG.E R73, desc[UR6][R6.64] ;  /* 0x000000060649c981 */ /* 0x0008e4000c1e1900 */
[----:B----4-:R-:W-:Y:S01]  /*21a0*/  @!P2 IMAD R14, R33, R12, RZ ;  /* 0x0000000c210ea224 */ /* 0x010fe200078e02ff */
[----:B------:R-:W-:Y:S02]  /*21b0*/  @!P3 IADD3 R5, PT, PT, R5, R37, RZ ;  /* 0x000000250505b210 */ /* 0x000fe40007ffe0ff */
[C---:B------:R-:W-:Y:S01]  /*21c0*/  @!P3 LEA R2, P4, R4.reuse, R2, 0x1 ;  /* 0x000000020402b211 */ /* 0x040fe200078808ff */
[----:B------:R-:W-:Y:S01]  /*21d0*/  @!P2 IMAD R33, R31, R13, R14 ;  /* 0x0000000d1f21a224 */ /* 0x000fe200078e020e */
[----:B------:R-:W-:Y:S01]  /*21e0*/  MOV R75, RZ ;  /* 0x000000ff004b7202 */ /* 0x000fe20000000f00 */
[----:B------:R-:W4:Y:S01]  /*21f0*/  @!P6 LDC.64 R6, c[0x0][0x3e0] ;  /* 0x0000f800ff06eb82 */ /* 0x000f220000000a00 */
[----:B------:R-:W-:Y:S02]  /*2200*/  @!P3 LEA.HI.X R3, R4, R3, R5, 0x1, P4 ;  /* 0x000000030403b211 */ /* 0x000fe400020f0c05 */
[----:B------:R-:W-:-:S02]  /*2210*/  @!P2 MOV R14, R120 ;  /* 0x00000078000ea202 */ /* 0x000fc40000000f00 */
[----:B------:R-:W-:Y:S01]  /*2220*/  @!P2 MOV R15, R123 ;  /* 0x0000007b000fa202 */ /* 0x000fe20000000f00 */
[----:B------:R0:W3:Y:S02]  /*2230*/  @!P3 LDG.E R75, desc[UR6][R2.64] ;  /* 0x00000006024bb981 */ /* 0x0000e4000c1e1900 */
[----:B------:R-:W5:Y:S01]  /*2240*/  @!P5 LDC.64 R4, c[0x0][0x390] ;  /* 0x0000e400ff04db82 */ /* 0x000f620000000a00 */
[----:B------:R-:W-:-:S07]  /*2250*/  @!P2 IMAD.WIDE.U32 R12, R31, R12, R14 ;  /* 0x0000000c1f0ca225 */ /* 0x000fce00078e000e */
[----:B0-----:R-:W0:Y:S01]  /*2260*/  @!P6 LDC.64 R2, c[0x0][0x390] ;  /* 0x0000e400ff02eb82 */ /* 0x001e220000000a00 */
[----:B------:R-:W-:Y:S02]  /*2270*/  @!P2 IADD3 R13, PT, PT, R13, R33, RZ ;  /* 0x000000210d0da210 */ /* 0x000fe40007ffe0ff */
[C---:B------:R-:W-:Y:S02]  /*2280*/  @!P2 LEA R10, P3, R12.reuse, R10, 0x1 ;  /* 0x0000000a0c0aa211 */ /* 0x040fe400078608ff */
[----:B------:R-:W-:Y:S01]  /*2290*/  MOV R79, RZ ;  /* 0x000000ff004f7202 */ /* 0x000fe20000000f00 */
[----:B-1----:R-:W-:Y:S01]  /*22a0*/  @!P5 IMAD R14, R35, R8, RZ ;  /* 0x00000008230ed224 */ /* 0x002fe200078e02ff */
[----:B------:R-:W-:Y:S02]  /*22b0*/  @!P2 LEA.HI.X R11, R12, R11, R13, 0x1, P3 ;  /* 0x0000000b0c0ba211 */ /* 0x000fe400018f0c0d */
[----:B------:R-:W-:Y:S02]  /*22c0*/  @!P5 MOV R12, R120 ;  /* 0x00000078000cd202 */ /* 0x000fe40000000f00 */
[----:B------:R-:W-:Y:S01]  /*22d0*/  @!P5 MOV R13, R123 ;  /* 0x0000007b000dd202 */ /* 0x000fe20000000f00 */
[----:B------:R-:W-:Y:S01]  /*22e0*/  @!P5 IMAD R15, R29, R9, R14 ;  /* 0x000000091d0fd224 */ /* 0x000fe200078e020e */
[----:B------:R1:W3:Y:S01]  /*22f0*/  @!P2 LDG.E R79, desc[UR6][R10.64] ;  /* 0x000000060a4fa981 */ /* 0x0002e2000c1e1900 */
[----:B----4-:R-:W-:-:S02]  /*2300*/  @!P6 IMAD R14, R85, R6, RZ ;  /* 0x00000006550ee224 */ /* 0x010fc400078e02ff */
[----:B------:R-:W-:Y:S01]  /*2310*/  @!P5 IMAD.WIDE.U32 R8, R29, R8, R12 ;  /* 0x000000081d08d225 */ /* 0x000fe200078e000c */
[----:B-1----:R-:W-:Y:S02]  /*2320*/  @!P6 MOV R10, R120 ;  /* 0x00000078000ae202 */ /* 0x002fe40000000f00 */
        /* <DEDUP_REMOVED lines=8> */
[C---:B0-----:R-:W-:Y:S01]  /*23b0*/  @!P6 LEA R2, P2, R10.reuse, R2, 0x1 ;  /* 0x000000020a02e211 */ /* 0x041fe200078408ff */
[----:B------:R-:W4:Y:S01]  /*23c0*/  @!P5 LDG.E R81, desc[UR6][R4.64] ;  /* 0x000000060451d981 */ /* 0x000f22000c1e1900 */
[----:B------:R-:W-:Y:S02]  /*23d0*/  MOV R83, RZ ;  /* 0x000000ff00537202 */ /* 0x000fe40000000f00 */
[----:B------:R-:W-:-:S05]  /*23e0*/  @!P6 LEA.HI.X R3, R10, R3, R6, 0x1, P2 ;  /* 0x000000030a03e211 */ /* 0x000fca00010f0c06 */
[----:B------:R0:W5:Y:S01]  /*23f0*/  @!P6 LDG.E R83, desc[UR6][R2.64] ;  /* 0x000000060253e981 */ /* 0x000162000c1e1900 */
[--C-:B------:R-:W-:Y:S02]  /*2400*/  HADD2.F32 R84, -RZ, R0.reuse.H0_H0 ;  /* 0x20000000ff547230 */ /* 0x100fe40000004100 */
[----:B------:R-:W-:-:S05]  /*2410*/  HADD2.F32 R0, -RZ, R0.H1_H1 ;  /* 0x30000000ff007230 */ /* 0x000fca0000004100 */
[----:B------:R-:W-:Y:S01]  /*2420*/  FADD.FTZ R6, R84, R0 ;  /* 0x0000000054067221 */ /* 0x000fe20000010000 */
[----:B------:R-:W-:Y:S01]  /*2430*/  FMUL.FTZ R7, R0, R0 ;  /* 0x0000000000077220 */ /* 0x000fe20000410000 */
[--C-:B0-----:R-:W-:Y:S02]  /*2440*/  HADD2.F32 R2, -RZ, R28.reuse.H0_H0 ;  /* 0x2000001cff027230 */ /* 0x101fe40000004100 */
[----:B------:R-:W-:Y:S02]  /*2450*/  HADD2.F32 R3, -RZ, R28.H1_H1 ;  /* 0x3000001cff037230 */ /* 0x000fe40000004100 */
[----:B------:R-:W-:Y:S01]  /*2460*/  FADD.FTZ R6, RZ, R6 ;  /* 0x00000006ff067221 */ /* 0x000fe20000010000 */
[--C-:B------:R-:W-:Y:S02]  /*2470*/  HADD2.F32 R4, -RZ, R26.reuse.H0_H0 ;  /* 0x2000001aff047230 */ /* 0x100fe40000004100 */
[----:B------:R-:W-:Y:S01]  /*2480*/  FFMA.FTZ R7, R84, R84, R7 ;  /* 0x0000005454077223 */ /* 0x000fe20000010007 */
[----:B------:R-:W-:-:S02]  /*2490*/  HADD2.F32 R5, -RZ, R26.H1_H1 ;  /* 0x3000001aff057230 */ /* 0x000fc40000004100 */
[----:B------:R-:W-:Y:S01]  /*24a0*/  FADD.FTZ R9, R2, R3 ;  /* 0x0000000302097221 */ /* 0x000fe20000010000 */
[----:B------:R-:W-:Y:S01]  /*24b0*/  FMUL.FTZ R11, R3, R3 ;  /* 0x00000003030b7220 */ /* 0x000fe20000410000 */
[----:B------:R-:W-:Y:S01]  /*24c0*/  FADD.FTZ R8, RZ, R7 ;  /* 0x00000007ff087221 */ /* 0x000fe20000010000 */
[--C-:B------:R-:W-:Y:S02]  /*24d0*/  HADD2.F32 R7, -RZ, R24.reuse.H1_H1 ;  /* 0x30000018ff077230 */ /* 0x100fe40000004100 */
[----:B------:R-:W-:Y:S01]  /*24e0*/  FADD.FTZ R9, R6, R9 ;  /* 0x0000000906097221 */ /* 0x000fe20000010000 */
[----:B------:R-:W-:Y:S02]  /*24f0*/  HADD2.F32 R6, -RZ, R24.H0_H0 ;  /* 0x20000018ff067230 */ /* 0x000fe40000004100 */
[----:B------:R-:W-:Y:S01]  /*2500*/  FFMA.FTZ R11, R2, R2, R11 ;  /* 0x00000002020b7223 */ /* 0x000fe2000001000b */
[----:B------:R-:W-:Y:S01]  /*2510*/  FADD.FTZ R10, R4, R5 ;  /* 0x00000005040a7221 */ /* 0x000fe20000010000 */
[----:B------:R-:W-:-:S02]  /*2520*/  FMUL.FTZ R13, R5, R5 ;  /* 0x00000005050d7220 */ /* 0x000fc40000410000 */
[----:B------:R-:W-:Y:S01]  /*2530*/  FADD.FTZ R11, R8, R11 ;  /* 0x0000000b080b7221 */ /* 0x000fe20000010000 */
[----:B------:R-:W-:Y:S01]  /*2540*/  FADD.FTZ R10, R9, R10 ;  /* 0x0000000a090a7221 */ /* 0x000fe20000010000 */
[----:B------:R-:W-:Y:S01]  /*2550*/  FFMA.FTZ R12, R4, R4, R13 ;  /* 0x00000004040c7223 */ /* 0x000fe2000001000d */
[--C-:B------:R-:W-:Y:S02]  /*2560*/  HADD2.F32 R8, -RZ, R22.reuse.H0_H0 ;  /* 0x20000016ff087230 */ /* 0x100fe40000004100 */
        /* <DEDUP_REMOVED lines=21> */
[----:B------:R-:W-:Y:S02]  /*26c0*/  HADD2.F32 R15, -RZ, R16.H1_H1 ;  /* 0x30000010ff0f7230 */ /* 0x000fe40000004100 */
[----:B------:R-:W-:Y:S01]  /*26d0*/  FFMA.FTZ R31, R10, R10, R31 ;  /* 0x0000000a0a1f7223 */ /* 0x000fe2000001001f */
[----:B------:R-:W-:Y:S01]  /*26e0*/  FMUL.FTZ R33, R13, R13 ;  /* 0x0000000d0d217220 */ /* 0x000fe20000410000 */
[----:B------:R-:W-:Y:S01]  /*26f0*/  FADD.FTZ R18, R29, R18 ;  /* 0x000000121d127221 */ /* 0x000fe20000010000 */
[----:B--2---:R-:W-:-:S02]  /*2700*/  HADD2.F32 R16, -RZ, R17.H0_H0 ;  /* 0x20000011ff107230 */ /* 0x004fc40000004100 */
[----:B------:R-:W-:Y:S01]  /*2710*/  FADD.FTZ R29, R14, R15 ;  /* 0x0000000f0e1d7221 */ /* 0x000fe20000010000 */
[----:B------:R-:W-:Y:S01]  /*2720*/  FADD.FTZ R20, R20, R31 ;  /* 0x0000001f14147221 */ /* 0x000fe20000010000 */
[----:B------:R-:W-:Y:S02]  /*2730*/  HADD2.F32 R17, -RZ, R17.H1_H1 ;  /* 0x30000011ff117230 */ /* 0x000fe40000004100 */
[----:B------:R-:W-:Y:S01]  /*2740*/  FFMA.FTZ R33, R12, R12, R33 ;  /* 0x0000000c0c217223 */ /* 0x000fe20000010021 */
[----:B------:R-:W-:Y:S01]  /*2750*/  FMUL.FTZ R31, R15, R15 ;  /* 0x0000000f0f1f7220 */ /* 0x000fe20000410000 */
[----:B------:R-:W-:Y:S01]  /*2760*/  FADD.FTZ R29, R18, R29 ;  /* 0x0000001d121d7221 */ /* 0x000fe20000010000 */
[--C-:B------:R-:W-:Y:S02]  /*2770*/  HADD2.F32 R18, -RZ, R19.reuse.H0_H0 ;  /* 0x20000013ff127230 */ /* 0x100fe40000004100 */
[----:B------:R-:W-:Y:S01]  /*2780*/  FADD.FTZ R20, R20, R33 ;  /* 0x0000002114147221 */ /* 0x000fe20000010000 */
        /* <DEDUP_REMOVED lines=20> */
[----:B------:R-:W-:Y:S01]  /*28d0*/  FADD.FTZ R29, R22, R23 ;  /* 0x00000017161d7221 */ /* 0x000fe20000010000 */
[----:B------:R-:W-:Y:S01]  /*28e0*/  FFMA.FTZ R28, R20, R20, R31 ;  /* 0x00000014141c7223 */ /* 0x000fe2000001001f */
[----:B------:R-:W-:-:S02]  /*28f0*/  FMUL.FTZ R31, R23, R23 ;  /* 0x00000017171f7220 */ /* 0x000fc40000410000 */
[----:B------:R-:W-:Y:S01]  /*2900*/  FADD.FTZ R29, R26, R29 ;  /* 0x0000001d1a1d7221 */ /* 0x000fe20000010000 */
[----:B------:R-:W-:Y:S02]  /*2910*/  HADD2.F32 R26, -RZ, R27.H0_H0 ;  /* 0x2000001bff1a7230 */ /* 0x000fe40000004100 */
[--C-:B------:R-:W-:Y:S02]  /*2920*/  HADD2.F32 R24, -RZ, R25.reuse.H0_H0 ;  /* 0x20000019ff187230 */ /* 0x100fe40000004100 */
[----:B------:R-:W-:Y:S02]  /*2930*/  HADD2.F32 R25, -RZ, R25.H1_H1 ;  /* 0x30000019ff197230 */ /* 0x000fe40000004100 */
[----:B------:R-:W-:Y:S02]  /*2940*/  HADD2.F32 R27, -RZ, R27.H1_H1 ;  /* 0x3000001bff1b7230 */ /* 0x000fe40000004100 */
[----:B------:R-:W-:Y:S01]  /*2950*/  FADD.FTZ R28, R33, R28 ;  /* 0x0000001c211c7221 */ /* 0x000fe20000010000 */
[----:B------:R-:W-:Y:S01]  /*2960*/  FADD.FTZ R30, R24, R25 ;  /* 0x00000019181e7221 */ /* 0x000fe20000010000 */
[----:B------:R-:W-:Y:S01]  /*2970*/  FFMA.FTZ R31, R22, R22, R31 ;  /* 0x00000016161f7223 */ /* 0x000fe2000001001f */
[----:B------:R-:W-:Y:S01]  /*2980*/  FMUL.FTZ R33, R25, R25 ;  /* 0x0000001919217220 */ /* 0x000fe20000410000 */
[----:B------:R-:W-:-:S02]  /*2990*/  HADD2.F32 R48, -RZ, R49.H0_H0 ;  /* 0x20000031ff307230 */ /* 0x000fc40000004100 */
[----:B------:R-:W-:Y:S01]  /*29a0*/  FADD.FTZ R29, R29, R30 ;  /* 0x0000001e1d1d7221 */ /* 0x000fe20000010000 */
        /* <DEDUP_REMOVED lines=33> */
[--C-:B------:R-:W-:Y:S02]  /*2bc0*/  HADD2.F32 R58, -RZ, R59.reuse.H0_H0 ;  /* 0x2000003bff3a7230 */ /* 0x100fe40000004100 */
[----:B------:R-:W-:Y:S01]  /*2bd0*/  FADD.FTZ R28, R28, R33 ;  /* 0x000000211c1c7221 */ /* 0x000fe20000010000 */
[----:B------:R-:W-:Y:S01]  /*2be0*/  FADD.FTZ R29, R29, R30 ;  /* 0x0000001e1d1d7221 */ /* 0x000fe20000010000 */
[----:B------:R-:W-:Y:S01]  /*2bf0*/  FFMA.FTZ R31, R54, R54, R31 ;  /* 0x00000036361f7223 */ /* 0x000fe2000001001f */
[----:B------:R-:W-:Y:S02]  /*2c00*/  HADD2.F32 R59, -RZ, R59.H1_H1 ;  /* 0x3000003bff3b7230 */ /* 0x000fe40000004100 */
[----:B------:R-:W-:Y:S01]  /*2c10*/  FADD.FTZ R30, R56, R57 ;  /* 0x00000039381e7221 */ /* 0x000fe20000010000 */
        /* <DEDUP_REMOVED lines=8> */
[--C-:B------:R-:W-:Y:S02]  /*2ca0*/  HADD2.F32 R62, -RZ, R63.reuse.H0_H0 ;  /* 0x2000003fff3e7230 */ /* 0x100fe40000004100 */
[----:B------:R-:W-:Y:S01]  /*2cb0*/  FADD.FTZ R28, R28, R33 ;  /* 0x000000211c1c7221 */ /* 0x000fe20000010000 */
[----:B------:R-:W-:Y:S01]  /*2cc0*/  FFMA.FTZ R31, R58, R58, R31 ;  /* 0x0000003a3a1f7223 */ /* 0x000fe2000001001f */
[----:B------:R-:W-:-:S02]  /*2cd0*/  HADD2.F32 R63, -RZ, R63.H1_H1 ;  /* 0x3000003fff3f7230 */ /* 0x000fc40000004100 */
[----:B------:R-:W-:Y:S01]  /*2ce0*/  FADD.FTZ R29, R29, R30 ;  /* 0x0000001e1d1d7221 */ /* 0x000fe20000010000 */
[----:B------:R-:W-:Y:S01]  /*2cf0*/  FMUL.FTZ R33, R61, R61 ;  /* 0x0000003d3d217220 */ /* 0x000fe20000410000 */
[----:B------:R-:W-:Y:S01]  /*2d00*/  FADD.FTZ R30, R60, R61 ;  /* 0x0000003d3c1e7221 */ /* 0x000fe20000010000 */
[----:B------:R-:W-:Y:S01]  /*2d10*/  FADD.FTZ R28, R28, R31 ;  /* 0x0000001f1c1c7221 */ /* 0x000fe20000010000 */
[--C-:B---3--:R-:W-:Y:S02]  /*2d20*/  HADD2.F32 R64, -RZ, R65.reuse.H0_H0 ;  /* 0x20000041ff407230 */ /* 0x108fe40000004100 */
        /* <DEDUP_REMOVED lines=13> */
[--C-:B------:R-:W-:Y:S02]  /*2e00*/  HADD2.F32 R68, -RZ, R69.reuse.H0_H0 ;  /* 0x20000045ff447230 */ /* 0x100fe40000004100 */
[----:B------:R-:W-:Y:S01]  /*2e10*/  FFMA.FTZ R33, R64, R64, R33 ;  /* 0x0000004040217223 */ /* 0x000fe20000010021 */
[----:B------:R-:W-:-:S02]  /*2e20*/  HADD2.F32 R69, -RZ, R69.H1_H1 ;  /* 0x30000045ff457230 */ /* 0x000fc40000004100 */
        /* <DEDUP_REMOVED lines=10> */
[----:B------:R-:W-:-:S02]  /*2ed0*/  HADD2.F32 R70, -RZ, R71.H0_H0 ;  /* 0x20000047ff467230 */ /* 0x000fc40000004100 */
[----:B------:R-:W-:Y:S02]  /*2ee0*/  HADD2.F32 R71, -RZ, R71.H1_H1 ;  /* 0x30000047ff477230 */ /* 0x000fe40000004100 */
[----:B------:R-:W-:-:S03]  /*2ef0*/  FADD.FTZ R29, R29, R30 ;  /* 0x0000001e1d1d7221 */ /* 0x000fc60000010000 */
[----:B------:R-:W-:Y:S01]  /*2f00*/  FMUL.FTZ R31, R71, R71 ;  /* 0x00000047471f7220 */ /* 0x000fe20000410000 */
[----:B------:R-:W-:Y:S01]  /*2f10*/  FADD.FTZ R30, R70, R71 ;  /* 0x00000047461e7221 */ /* 0x000fe20000010000 */
[----:B------:R-:W-:Y:S02]  /*2f20*/  FADD.FTZ R28, R28, R33 ;  /* 0x000000211c1c7221 */ /* 0x000fe40000010000 */
[----:B------:R-:W-:Y:S01]  /*2f30*/  FFMA.FTZ R31, R70, R70, R31 ;  /* 0x00000046461f7223 */ /* 0x000fe2000001001f */
[----:B------:R-:W-:Y:S01]  /*2f40*/  FADD.FTZ R29, R29, R30 ;  /* 0x0000001e1d1d7221 */ /* 0x000fe20000010000 */
[--C-:B------:R-:W-:Y:S02]  /*2f50*/  HADD2.F32 R76, -RZ, R77.reuse.H1_H1 ;  /* 0x3000004dff4c7230 */ /* 0x100fe40000004100 */
[----:B------:R-:W-:Y:S01]  /*2f60*/  FADD.FTZ R28, R28, R31 ;  /* 0x0000001f1c1c7221 */ /* 0x000fe20000010000 */
[----:B------:R-:W-:Y:S02]  /*2f70*/  HADD2.F32 R77, -RZ, R77.H0_H0 ;  /* 0x2000004dff4d7230 */ /* 0x000fe40000004100 */
[----:B------:R-:W-:-:S02]  /*2f80*/  HADD2.F32 R72, -RZ, R73.H1_H1 ;  /* 0x30000049ff487230 */ /* 0x000fc40000004100 */
        /* <DEDUP_REMOVED lines=25> */
[--C-:B----4-:R-:W-:Y:S02]  /*3120*/  HADD2.F32 R80, -RZ, R81.reuse.H1_H1 ;  /* 0x30000051ff507230 */ /* 0x110fe40000004100 */
        /* <DEDUP_REMOVED lines=51> */
.L_x_3150:
[----:B------:R-:W-:Y:S05]  /*3460*/  BSYNC.RECONVERGENT B0 ;  /* 0x0000000000007941 */ /* 0x000fea0003800200 */
.L_x_3149:
        /* <DEDUP_REMOVED lines=39> */
.L_x_3152:
[----:B------:R-:W-:Y:S05]  /*36e0*/  BSYNC.RECONVERGENT B0 ;  /* 0x0000000000007941 */ /* 0x000fea0003800200 */
.L_x_3151:
        /* <DEDUP_REMOVED lines=27> */
.L_x_3155:
[----:B------:R-:W3:Y:S04]  /*38a0*/  LDG.E.STRONG.GPU R30, desc[UR6][R28.64] ;  /* 0x000000061c1e7981 */ /* 0x000ee8000c1ef900 */
[----:B---3--:R-:W-:Y:S01]  /*38b0*/  CCTL.IVALL ;  /* 0x00000000ff00798f */ /* 0x008fe20002000000 */
[----:B------:R-:W-:Y:S05]  /*38c0*/  YIELD ;  /* 0x0000000000007946 */ /* 0x000fea0003800000 */
[----:B------:R-:W-:-:S13]  /*38d0*/  ISETP.NE.AND P2, PT, R30, R35, PT ;  /* 0x000000231e00720c */ /* 0x000fda0003f45270 */
[----:B------:R-:W-:Y:S05]  /*38e0*/  @P2 BRA `(.L_x_3155) ;  /* 0xfffffffc00ec2947 */ /* 0x000fea000383ffff */
.L_x_3154:
        /* <DEDUP_REMOVED lines=16> */
.L_x_3157:
        /* <DEDUP_REMOVED lines=62> */
.L_x_3156:
        /* <DEDUP_REMOVED lines=38> */
.L_x_3158:
        /* <DEDUP_REMOVED lines=19> */
.L_x_3159:
        /* <DEDUP_REMOVED lines=9> */
.L_x_3160:
[----:B------:R-:W-:Y:S05]  /*41f0*/  BSYNC.RECONVERGENT B0 ;  /* 0x0000000000007941 */ /* 0x000fea0003800200 */
.L_x_3153:
[----:B------:R-:W4:Y:S01]  /*4200*/  S2UR UR5, SR_CgaCtaId ;  /* 0x00000000000579c3 */ /* 0x000f220000008800 */
[----:B------:R-:W5:Y:S01]  /*4210*/  LDCU UR8, c[0x0][0x414] ;  /* 0x00008280ff0877ac */ /* 0x000f620008000800 */
[----:B------:R-:W-:Y:S01]  /*4220*/  LOP3.LUT R37, R104, 0xffff, RZ, 0xc0, !PT ;  /* 0x0000ffff68257812 */ /* 0x000fe200078ec0ff */
        /* <DEDUP_REMOVED lines=73> */
[----:B------:R-:W-:-:S05]  /*46c0*/  F2FP.F16.F32.PACK_AB R29, R0, R29 ;  /* 0x0000001d001d723e */ /* 0x000fca00000000ff */
[----:B------:R0:W-:Y:S02]  /*46d0*/  STG.E desc[UR6][R30.64], R29 ;  /* 0x0000001d1e007986 */ /* 0x0001e4000c101906 */
.L_x_3164:
[----:B------:R-:W-:Y:S05]  /*46e0*/  BSYNC.RECONVERGENT B1 ;  /* 0x0000000000017941 */ /* 0x000fea0003800200 */
.L_x_3163:
        /* <DEDUP_REMOVED lines=20> */
.L_x_3166:
[----:B------:R-:W-:Y:S05]  /*4830*/  BSYNC.RECONVERGENT B1 ;  /* 0x0000000000017941 */ /* 0x000fea0003800200 */
.L_x_3165:
        /* <DEDUP_REMOVED lines=24> */
[----:B------:R-:W-:-:S05]  /*49c0*/  F2FP.F16.F32.PACK_AB R3, R0, R3 ;  /* 0x000000030003723e */ /* 0x000fca00000000ff */
[----:B------:R0:W-:Y:S02]  /*49d0*/  STG.E desc[UR6][R28.64], R3 ;  /* 0x000000031c007986 */ /* 0x0001e4000c101906 */
.L_x_3168:
[----:B------:R-:W-:Y:S05]  /*49e0*/  BSYNC.RECONVERGENT B1 ;  /* 0x0000000000017941 */ /* 0x000fea0003800200 */
.L_x_3167:
        /* <DEDUP_REMOVED lines=12> */
[----:B------:R-:W-:Y:S01]  /*4ab0*/  IMAD R5, R116, UR9, R5 ;  /* 0x0000000974057c24 */ /* 0x000fe2000f8e0205 */
[----:B-1----:R-:W-:-:S04]  /*4ac0*/  LEA R4, P1, R2, UR10, 0x1 ;  /* 0x0000000a02047c11 */ /* 0x002fc8000f8208ff */
[----:B------:R-:W-:Y:S01]  /*4ad0*/  IADD3 R5, PT, PT, R3, R5, RZ ;  /* 0x0000000503057210 */ /* 0x000fe20007ffe0ff */
[----:B------:R-:W-:-:S03]  /*4ae0*/  FADD.FTZ R3, R6, -R33 ;  /* 0x8000002106037221 */ /* 0x000fc60000010000 */
[----:B------:R-:W-:Y:S01]  /*4af0*/  LEA.HI.X R5, R2, UR11, R5, 0x1, P1 ;  /* 0x0000000b02057c11 */ /* 0x000fe200088f0c05 */
[----:B------:R-:W-:Y:S01]  /*4b00*/  FMUL.FTZ R3, R3, R32 ;  /* 0x0000002003037220 */ /* 0x000fe20000410000 */
[----:B------:R-:W-:-:S03]  /*4b10*/  FFMA.FTZ R2, R43, R7, R44 ;  /* 0x000000072b027223 */ /* 0x000fc6000001002c */
[----:B------:R-:W-:-:S05]  /*4b20*/  FFMA.FTZ R3, R42, R3, R45 ;  /* 0x000000032a037223 */ /* 0x000fca000001002d */
[----:B------:R-:W-:-:S05]  /*4b30*/  F2FP.F16.F32.PACK_AB R3, R2, R3 ;  /* 0x000000030203723e */ /* 0x000fca00000000ff */
[----:B------:R0:W-:Y:S02]  /*4b40*/  STG.E desc[UR6][R4.64], R3 ;  /* 0x0000000304007986 */ /* 0x0001e4000c101906 */
.L_x_3170:
[----:B------:R-:W-:Y:S05]  /*4b50*/  BSYNC.RECONVERGENT B1 ;  /* 0x0000000000017941 */ /* 0x000fea0003800200 */
.L_x_3169:
        /* <DEDUP_REMOVED lines=18> */
[--C-:B0-----:R-:W-:Y:S01]  /*4c80*/  FADD.FTZ R5, R8, -R33.reuse ;  /* 0x8000002108057221 */ /* 0x101fe20000010000 */
[----:B-1----:R-:W-:Y:S01]  /*4c90*/  MOV R3, R123 ;  /* 0x0000007b00037202 */ /* 0x002fe20000000f00 */
        /* <DEDUP_REMOVED lines=14> */
.L_x_3172:
[----:B------:R-:W-:Y:S05]  /*4d80*/  BSYNC.RECONVERGENT B1 ;  /* 0x0000000000017941 */ /* 0x000fea0003800200 */
.L_x_3171:
[----:B------:R-:W-:Y:S01]  /*4d90*/  BSSY.RECONVERGENT B1, `(.L_x_3173) ;  /* 0x0000016000017945 */ /* 0x000fe20003800200 */
[C---:B------:R-:W-:Y:S02]  /*4da0*/  IADD3 R7, PT, PT, R34.reuse, 0x50, RZ ;  /* 0x0000005022077810 */ /* 0x040fe40007ffe0ff */
[----:B------:R-:W-:Y:S01]  /*4db0*/  IADD3 R8, PT, PT, R34, 0x58, RZ ;  /* 0x0000005822087810 */ /* 0x000fe20007ffe0ff */
[----:B------:R-:W-:Y:S06]  /*4dc0*/  @P2 BRA `(.L_x_3174) ;  /* 0x0000000000482947 */ /* 0x000fec0003800000 */
[----:B------:R-:W3:Y:S01]  /*4dd0*/  LDCU.64 UR8, c[0x0][0x3e0] ;  /* 0x00007c00ff0877ac */ /* 0x000ee20008000a00 */
[----:B------:R-:W-:Y:S01]  /*4de0*/  MOV R2, R120 ;  /* 0x0000007800027202 */ /* 0x000fe20000000f00 */
[--C-:B0-2---:R-:W-:Y:S01]  /*4df0*/  FADD.FTZ R5, R10, -R33.reuse ;  /* 0x800000210a057221 */ /* 0x105fe20000010000 */
[----:B-1----:R-:W-:Y:S01]  /*4e00*/  MOV R3, R123 ;  /* 0x0000007b00037202 */ /* 0x002fe20000000f00 */
[----:B------:R-:W0:Y:S01]  /*4e10*/  LDCU.64 UR10, c[0x0][0x380] ;  /* 0x00007000ff0a77ac */ /* 0x000e220008000a00 */
[----:B------:R-:W-:Y:S01]  /*4e20*/  FADD.FTZ R11, R11, -R33 ;  /* 0x800000210b0b7221 */ /* 0x000fe20000010000 */
[----:B------:R-:W-:-:S03]  /*4e30*/  FMUL.FTZ R5, R5, R32 ;  /* 0x0000002005057220 */ /* 0x000fc60000410000 */
[----:B------:R-:W-:-:S04]  /*4e40*/  FMUL.FTZ R11, R11, R32 ;  /* 0x000000200b0b7220 */ /* 0x000fc80000410000 */
[----:B------:R-:W-:Y:S01]  /*4e50*/  FFMA.FTZ R11, R43, R11, R44 ;  /* 0x0000000b2b0b7223 */ /* 0x000fe2000001002c */
[----:B---3--:R-:W-:Y:S02]  /*4e60*/  IMAD R29, R29, UR8, RZ ;  /* 0x000000081d1d7c24 */ /* 0x008fe4000f8e02ff */
        /* <DEDUP_REMOVED lines=8> */
.L_x_3174:
[----:B------:R-:W-:Y:S05]  /*4ef0*/  BSYNC.RECONVERGENT B1 ;  /* 0x0000000000017941 */ /* 0x000fea0003800200 */
.L_x_3173:
        /* <DEDUP_REMOVED lines=20> */
.L_x_3176:
[----:B------:R-:W-:Y:S05]  /*5040*/  BSYNC.RECONVERGENT B1 ;  /* 0x0000000000017941 */ /* 0x000fea0003800200 */
.L_x_3175:
        /* <DEDUP_REMOVED lines=20> */
.L_x_3178:
[----:B------:R-:W-:Y:S05]  /*5190*/  BSYNC.RECONVERGENT B1 ;  /* 0x0000000000017941 */ /* 0x000fea0003800200 */
.L_x_3177:
        /* <DEDUP_REMOVED lines=20> */
.L_x_3180:
[----:B------:R-:W-:Y:S05]  /*52e0*/  BSYNC.RECONVERGENT B1 ;  /* 0x0000000000017941 */ /* 0x000fea0003800200 */
.L_x_3179:
        /* <DEDUP_REMOVED lines=20> */
.L_x_3182:
[----:B------:R-:W-:Y:S05]  /*5430*/  BSYNC.RECONVERGENT B1 ;  /* 0x0000000000017941 */ /* 0x000fea0003800200 */
.L_x_3181:
        /* <DEDUP_REMOVED lines=40> */
.L_x_3184:
[----:B------:R-:W-:Y:S05]  /*56c0*/  BSYNC.RECONVERGENT B1 ;  /* 0x0000000000017941 */ /* 0x000fea0003800200 */
.L_x_3183:
[----:B------:R-:W-:Y:S04]  /*56d0*/  BSSY.RECONVERGENT B1, `(.L_x_3185) ;  /* 0x0000014000017945 */ /* 0x000fe80003800200 */
[----:B------:R-:W-:Y:S05]  /*56e0*/  @P2 BRA `(.L_x_3186) ;  /* 0x0000000000482947 */ /* 0x000fea0003800000 */
        /* <DEDUP_REMOVED lines=18> */
.L_x_3186:
[----:B------:R-:W-:Y:S05]  /*5810*/  BSYNC.RECONVERGENT B1 ;  /* 0x0000000000017941 */ /* 0x000fea0003800200 */
.L_x_3185:
[----:B------:R-:W-:Y:S04]  /*5820*/  BSSY.RECONVERGENT B1, `(.L_x_3187) ;  /* 0x0000014000017945 */ /* 0x000fe80003800200 */
[----:B------:R-:W-:Y:S05]  /*5830*/  @P1 BRA `(.L_x_3188) ;  /* 0x0000000000481947 */ /* 0x000fea0003800000 */
        /* <DEDUP_REMOVED lines=18> */
.L_x_3188:
[----:B------:R-:W-:Y:S05]  /*5960*/  BSYNC.RECONVERGENT B1 ;  /* 0x0000000000017941 */ /* 0x000fea0003800200 */
.L_x_3187:
        /* <DEDUP_REMOVED lines=20> */
.L_x_3190:
[----:B------:R-:W-:Y:S05]  /*5ab0*/  BSYNC.RECONVERGENT B1 ;  /* 0x0000000000017941 */ /* 0x000fea0003800200 */
.L_x_3189:
        /* <DEDUP_REMOVED lines=20> */
.L_x_3192:
[----:B------:R-:W-:Y:S05]  /*5c00*/  BSYNC.RECONVERGENT B1 ;  /* 0x0000000000017941 */ /* 0x000fea0003800200 */
.L_x_3191:
        /* <DEDUP_REMOVED lines=20> */
.L_x_3194:
[----:B------:R-:W-:Y:S05]  /*5d50*/  BSYNC.RECONVERGENT B1 ;  /* 0x0000000000017941 */ /* 0x000fea0003800200 */
.L_x_3193:
        /* <DEDUP_REMOVED lines=35> */
.L_x_3196:
[----:B------:R-:W-:Y:S05]  /*5f90*/  BSYNC.RECONVERGENT B1 ;  /* 0x0000000000017941 */ /* 0x000fea0003800200 */
.L_x_3195:
        /* <DEDUP_REMOVED lines=20> */
.L_x_3198:
[----:B------:R-:W-:Y:S05]  /*60e0*/  BSYNC.RECONVERGENT B1 ;  /* 0x0000000000017941 */ /* 0x000fea0003800200 */
.L_x_3197:
        /* <DEDUP_REMOVED lines=20> */
.L_x_3200:
[----:B------:R-:W-:Y:S05]  /*6230*/  BSYNC.RECONVERGENT B1 ;  /* 0x0000000000017941 */ /* 0x000fea0003800200 */
.L_x_3199:
        /* <DEDUP_REMOVED lines=20> */
.L_x_3202:
[----:B------:R-:W-:Y:S05]  /*6380*/  BSYNC.RECONVERGENT B1 ;  /* 0x0000000000017941 */ /* 0x000fea0003800200 */
.L_x_3201:
        /* <DEDUP_REMOVED lines=33> */
.L_x_3204:
[----:B------:R-:W-:Y:S05]  /*65a0*/  BSYNC.RECONVERGENT B1 ;  /* 0x0000000000017941 */ /* 0x000fea0003800200 */
.L_x_3203:
        /* <DEDUP_REMOVED lines=20> */
.L_x_3206:
[----:B------:R-:W-:Y:S05]  /*66f0*/  BSYNC.RECONVERGENT B1 ;  /* 0x0000000000017941 */ /* 0x000fea0003800200 */
.L_x_3205:
        /* <DEDUP_REMOVED lines=20> */
.L_x_3208:
[----:B------:R-:W-:Y:S05]  /*6840*/  BSYNC.RECONVERGENT B1 ;  /* 0x0000000000017941 */ /* 0x000fea0003800200 */
.L_x_3207:
        /* <DEDUP_REMOVED lines=20> */
.L_x_3210:
[----:B------:R-:W-:Y:S05]  /*6990*/  BSYNC.RECONVERGENT B1 ;  /* 0x0000000000017941 */ /* 0x000fea0003800200 */
.L_x_3209:
        /* <DEDUP_REMOVED lines=20> */
.L_x_3212:
[----:B------:R-:W-:Y:S05]  /*6ae0*/  BSYNC.RECONVERGENT B1 ;  /* 0x0000000000017941 */ /* 0x000fea0003800200 */
.L_x_3211:
        /* <DEDUP_REMOVED lines=20> */
.L_x_3214:
[----:B------:R-:W-:Y:S05]  /*6c30*/  BSYNC.RECONVERGENT B1 ;  /* 0x0000000000017941 */ /* 0x000fea0003800200 */
.L_x_3213:
        /* <DEDUP_REMOVED lines=34> */
.L_x_3216:
[----:B------:R-:W-:Y:S05]  /*6e60*/  BSYNC.RECONVERGENT B1 ;  /* 0x0000000000017941 */ /* 0x000fea0003800200 */
.L_x_3215:
        /* <DEDUP_REMOVED lines=20> */
.L_x_3218:
[----:B------:R-:W-:Y:S05]  /*6fb0*/  BSYNC.RECONVERGENT B1 ;  /* 0x0000000000017941 */ /* 0x000fea0003800200 */
.L_x_3217:
        /* <DEDUP_REMOVED lines=9> */
[----:B------:R-:W-:-:S04]  /*7050*/  FMUL.FTZ R77, R77, R32 ;  /* 0x000000204d4d7220 */ /* 0x000fc80000410000 */
        /* <DEDUP_REMOVED lines=10> */
.L_x_3220:
[----:B------:R-:W-:Y:S05]  /*7100*/  BSYNC.RECONVERGENT B1 ;  /* 0x0000000000017941 */ /* 0x000fea0003800200 */
.L_x_3219:
        /* <DEDUP_REMOVED lines=20> */
.L_x_3222:
[----:B------:R-:W-:Y:S05]  /*7250*/  BSYNC.RECONVERGENT B1 ;  /* 0x0000000000017941 */ /* 0x000fea0003800200 */
.L_x_3221:
        /* <DEDUP_REMOVED lines=20> */
.L_x_3224:
[----:B------:R-:W-:Y:S05]  /*73a0*/  BSYNC.RECONVERGENT B1 ;  /* 0x0000000000017941 */ /* 0x000fea0003800200 */
.L_x_3223:
        /* <DEDUP_REMOVED lines=10> */
[----:B------:R-:W-:Y:S01]  /*7450*/  F2FP.F16.F32.PACK_AB R5, R44, R5 ;  /* 0x000000052c05723e */ /* 0x000fe200000000ff */
        /* <DEDUP_REMOVED lines=8> */
.L_x_3162:
        /* <DEDUP_REMOVED lines=35> */
[----:B------:R-:W-:Y:S02]  /*7710*/  F2FP.F16.F32.PACK_AB R125, R125, R0 ;  /* 0x000000007d7d723e */ /* 0x000fe400000000ff */
[----:B------:R-:W-:-:S05]  /*7720*/  LEA.HI.X R29, R30, UR11, R29, 0x1, P2 ;  /* 0x0000000b1e1d7c11 */ /* 0x000fca00090f0c1d */
[----:B------:R0:W-:Y:S04]  /*7730*/  STG.E desc[UR6][R28.64], R125 ;  /* 0x0000007d1c007986 */ /* 0x0001e8000c101906 */
.L_x_3227:
[----:B------:R-:W-:Y:S05]  /*7740*/  BSYNC.RECONVERGENT B1 ;  /* 0x0000000000017941 */ /* 0x000fea0003800200 */
.L_x_3226:
        /* <DEDUP_REMOVED lines=28> */
[----:B------:R-:W-:-:S05]  /*7910*/  F2FP.F16.F32.PACK_AB R119, R119, R30 ;  /* 0x0000001e7777723e */ /* 0x000fca00000000ff */
[----:B------:R1:W-:Y:S02]  /*7920*/  STG.E desc[UR6][R2.64], R119 ;  /* 0x0000007702007986 */ /* 0x0003e4000c101906 */
.L_x_3229:
[----:B------:R-:W-:Y:S05]  /*7930*/  BSYNC.RECONVERGENT B1 ;  /* 0x0000000000017941 */ /* 0x000fea0003800200 */
.L_x_3228:
        /* <DEDUP_REMOVED lines=36> */
.L_x_3231:
[----:B------:R-:W-:Y:S05]  /*7b80*/  BSYNC.RECONVERGENT B1 ;  /* 0x0000000000017941 */ /* 0x000fea0003800200 */
.L_x_3230:
[----:B------:R-:W-:Y:S01]  /*7b90*/  BSSY.RECONVERGENT B1, `(.L_x_3232) ;  /* 0x0000020000017945 */ /* 0x000fe20003800200 */
[C---:B------:R-:W-:Y:S02]  /*7ba0*/  IADD3 R28, PT, PT, R34.reuse, 0x28, RZ ;  /* 0x00000028221c7810 */ /* 0x040fe40007ffe0ff */
[----:B------:R-:W-:Y:S01]  /*7bb0*/  IADD3 R0, PT, PT, R34, 0x30, RZ ;  /* 0x0000003022007810 */ /* 0x000fe20007ffe0ff */
[----:B------:R-:W-:Y:S06]  /*7bc0*/  @P3 BRA `(.L_x_3233) ;  /* 0x0000000000703947 */ /* 0x000fec0003800000 */
[--C-:B0-----:R-:W-:Y:S01]  /*7bd0*/  FADD.FTZ R3, R6, -R33.reuse ;  /* 0x8000002106037221 */ /* 0x101fe20000010000 */
        /* <DEDUP_REMOVED lines=27> */
.L_x_3233:
[----:B------:R-:W-:Y:S05]  /*7d90*/  BSYNC.RECONVERGENT B1 ;  /* 0x0000000000017941 */ /* 0x000fea0003800200 */
.L_x_3232:
        /* <DEDUP_REMOVED lines=44> */
.L_x_3235:
[----:B------:R-:W-:Y:S05]  /*8060*/  BSYNC.RECONVERGENT B1 ;  /* 0x0000000000017941 */ /* 0x000fea0003800200 */
.L_x_3234:
        /* <DEDUP_REMOVED lines=28> */
[----:B------:R-:W-:-:S05]  /*8230*/  F2FP.F16.F32.PACK_AB R9, R40, R9 ;  /* 0x000000092809723e */ /* 0x000fca00000000ff */
[----:B------:R2:W-:Y:S02]  /*8240*/  STG.E desc[UR6][R4.64], R9 ;  /* 0x0000000904007986 */ /* 0x0005e4000c101906 */
.L_x_3237:
[----:B------:R-:W-:Y:S05]  /*8250*/  BSYNC.RECONVERGENT B1 ;  /* 0x0000000000017941 */ /* 0x000fea0003800200 */
.L_x_3236:
        /* <DEDUP_REMOVED lines=30> */
.L_x_3239:
[----:B------:R-:W-:Y:S05]  /*8440*/  BSYNC.RECONVERGENT B1 ;  /* 0x0000000000017941 */ /* 0x000fea0003800200 */
.L_x_3238:
[----:B------:R-:W-:Y:S04]  /*8450*/  BSSY.RECONVERGENT B1, `(.L_x_3240) ;  /* 0x000001e000017945 */ /* 0x000fe80003800200 */
[----:B------:R-:W-:Y:S05]  /*8460*/  @P1 BRA `(.L_x_3241) ;  /* 0x0000000000701947 */ /* 0x000fea0003800000 */
[--C-:B01----:R-:W-:Y:S01]  /*8470*/  FADD.FTZ R3, R14, -R33.reuse ;  /* 0x800000210e037221 */ /* 0x103fe20000010000 */
[----:B------:R-:W-:Y:S01]  /*8480*/  FADD.FTZ R15, R15, -R33 ;  /* 0x800000210f0f7221 */ /* 0x000fe20000010000 */
        /* <DEDUP_REMOVED lines=26> */
.L_x_3241:
[----:B------:R-:W-:Y:S05]  /*8630*/  BSYNC.RECONVERGENT B1 ;  /* 0x0000000000017941 */ /* 0x000fea0003800200 */
.L_x_3240:
[----:B------:R-:W-:Y:S04]  /*8640*/  BSSY.RECONVERGENT B1, `(.L_x_3242) ;  /* 0x000001e000017945 */ /* 0x000fe80003800200 */
[----:B------:R-:W-:Y:S05]  /*8650*/  @P3 BRA `(.L_x_3243) ;  /* 0x0000000000703947 */ /* 0x000fea0003800000 */
[--C-:B01--4-:R-:W-:Y:S01]  /*8660*/  FADD.FTZ R3, R16, -R33.reuse ;  /* 0x8000002110037221 */ /* 0x113fe20000010000 */
        /* <DEDUP_REMOVED lines=27> */
.L_x_3243:
[----:B------:R-:W-:Y:S05]  /*8820*/  BSYNC.RECONVERGENT B1 ;  /* 0x0000000000017941 */ /* 0x000fea0003800200 */
.L_x_3242:
        /* <DEDUP_REMOVED lines=30> */
.L_x_3245:
[----:B------:R-:W-:Y:S05]  /*8a10*/  BSYNC.RECONVERGENT B1 ;  /* 0x0000000000017941 */ /* 0x000fea0003800200 */
.L_x_3244:
        /* <DEDUP_REMOVED lines=50> */
.L_x_3247:
[----:B------:R-:W-:Y:S05]  /*8d40*/  BSYNC.RECONVERGENT B1 ;  /* 0x0000000000017941 */ /* 0x000fea0003800200 */
.L_x_3246:
        /* <DEDUP_REMOVED lines=28> */
[----:B------:R-:W-:-:S05]  /*8f10*/  F2FP.F16.F32.PACK_AB R15, R15, R12 ;  /* 0x0000000c0f0f723e */ /* 0x000fca00000000ff */
[----:B------:R1:W-:Y:S02]  /*8f20*/  STG.E desc[UR6][R4.64], R15 ;  /* 0x0000000f04007986 */ /* 0x0003e4000c101906 */
.L_x_3249:
[----:B------:R-:W-:Y:S05]  /*8f30*/  BSYNC.RECONVERGENT B1 ;  /* 0x0000000000017941 */ /* 0x000fea0003800200 */
.L_x_3248:
        /* <DEDUP_REMOVED lines=30> */
.L_x_3251:
[----:B------:R-:W-:Y:S05]  /*9120*/  BSYNC.RECONVERGENT B1 ;  /* 0x0000000000017941 */ /* 0x000fea0003800200 */
.L_x_3250:
[----:B------:R-:W-:Y:S04]  /*9130*/  BSSY.RECONVERGENT B1, `(.L_x_3252) ;  /* 0x000001e000017945 */ /* 0x000fe80003800200 */
[----:B------:R-:W-:Y:S05]  /*9140*/  @P6 BRA `(.L_x_3253) ;  /* 0x0000000000706947 */ /* 0x000fea0003800000 */
[--C-:B--2---:R-:W-:Y:S01]  /*9150*/  FADD.FTZ R3, R26, -R33.reuse ;  /* 0x800000211a037221 */ /* 0x104fe20000010000 */
        /* <DEDUP_REMOVED lines=25> */
[----:B------:R-:W-:-:S05]  /*92f0*/  F2FP.F16.F32.PACK_AB R15, R15, R12 ;  /* 0x0000000c0f0f723e */ /* 0x000fca00000000ff */
[----:B------:R3:W-:Y:S02]  /*9300*/  STG.E desc[UR6][R4.64], R15 ;  /* 0x0000000f04007986 */ /* 0x0007e4000c101906 */
.L_x_3253:
[----:B------:R-:W-:Y:S05]  /*9310*/  BSYNC.RECONVERGENT B1 ;  /* 0x0000000000017941 */ /* 0x000fea0003800200 */
.L_x_3252:
        /* <DEDUP_REMOVED lines=28> */
[----:B------:R-:W-:-:S05]  /*94e0*/  F2FP.F16.F32.PACK_AB R13, R13, R0 ;  /* 0x000000000d0d723e */ /* 0x000fca00000000ff */
[----:B------:R4:W-:Y:S02]  /*94f0*/  STG.E desc[UR6][R4.64], R13 ;  /* 0x0000000d04007986 */ /* 0x0009e4000c101906 */
.L_x_3255:
[----:B------:R-:W-:Y:S05]  /*9500*/  BSYNC.RECONVERGENT B1 ;  /* 0x0000000000017941 */ /* 0x000fea0003800200 */
.L_x_3254:
[----:B------:R-:W-:Y:S04]  /*9510*/  BSSY.RECONVERGENT B1, `(.L_x_3256) ;  /* 0x000001e000017945 */ /* 0x000fe80003800200 */
[----:B------:R-:W-:Y:S05]  /*9520*/  @P4 BRA `(.L_x_3257) ;  /* 0x0000000000704947 */ /* 0x000fea0003800000 */
[--C-:B--2---:R-:W-:Y:S01]  /*9530*/  FADD.FTZ R3, R50, -R33.reuse ;  /* 0x8000002132037221 */ /* 0x104fe20000010000 */
[----:B------:R-:W-:Y:S01]  /*9540*/  FADD.FTZ R51, R51, -R33 ;  /* 0x8000002133337221 */ /* 0x000fe20000010000 */
[----:B------:R-:W2:Y:S01]  /*9550*/  LDCU.64 UR8, c[0x0][0x3e0] ;  /* 0x00007c00ff0877ac */ /* 0x000ea20008000a00 */
        /* <DEDUP_REMOVED lines=8> */
[----:B01-34-:R-:W-:-:S05]  /*95e0*/  FMUL.FTZ R4, R51, -1.4426950216293334961 ;  /* 0xbfb8aa3b33047820 */ /* 0x01bfca0000410000 */
        /* <DEDUP_REMOVED lines=9> */
[----:B-----5:R-:W-:-:S04]  /*9680*/  LEA R4, P1, R2, UR10, 0x1 ;  /* 0x0000000a02047c11 */ /* 0x020fc8000f8208ff */
[----:B------:R-:W-:Y:S02]  /*9690*/  LEA.HI.X R5, R2, UR11, R5, 0x1, P1 ;  /* 0x0000000b02057c11 */ /* 0x000fe400088f0c05 */
[----:B------:R-:W1:Y:S01]  /*96a0*/  MUFU.RCP R8, R8 ;  /* 0x0000000800087308 */ /* 0x000e620000001000 */
[----:B0-----:R-:W-:Y:S01]  /*96b0*/  FMUL.FTZ R0, R12, R7 ;  /* 0x000000070c007220 */ /* 0x001fe20000410000 */
[----:B-1----:R-:W-:-:S05]  /*96c0*/  FMUL.FTZ R9, R51, R8 ;  /* 0x0000000833097220 */ /* 0x002fca0000410000 */
[----:B------:R-:W-:-:S05]  /*96d0*/  F2FP.F16.F32.PACK_AB R9, R9, R0 ;  /* 0x000000000909723e */ /* 0x000fca00000000ff */
[----:B------:R0:W-:Y:S02]  /*96e0*/  STG.E desc[UR6][R4.64], R9 ;  /* 0x0000000904007986 */ /* 0x0001e4000c101906 */
.L_x_3257:
[----:B------:R-:W-:Y:S05]  /*96f0*/  BSYNC.RECONVERGENT B1 ;  /* 0x0000000000017941 */ /* 0x000fea0003800200 */
.L_x_3256:
        /* <DEDUP_REMOVED lines=17> */
[--C-:B-1-34-:R-:W-:Y:S01]  /*9810*/  FADD.FTZ R5, R52, -R33.reuse ;  /* 0x8000002134057221 */ /* 0x11afe20000010000 */
        /* <DEDUP_REMOVED lines=27> */
.L_x_3259:
[----:B------:R-:W-:Y:S05]  /*99d0*/  BSYNC.RECONVERGENT B1 ;  /* 0x0000000000017941 */ /* 0x000fea0003800200 */
.L_x_3258:
        /* <DEDUP_REMOVED lines=8> */
[----:B01-34-:R-:W-:Y:S01]  /*9a60*/  FFMA.FTZ R5, R42, R3, R45 ;  /* 0x000000032a057223 */ /* 0x01bfe2000001002d */
[----:B------:R-:W-:Y:S01]  /*9a70*/  FFMA.FTZ R55, R43, R55, R44 ;  /* 0x000000372b377223 */ /* 0x000fe2000001002c */
        /* <DEDUP_REMOVED lines=15> */
[----:B0-----:R-:W-:-:S03]  /*9b70*/  FMUL.FTZ R6, R5, R8 ;  /* 0x0000000805067220 */ /* 0x001fc60000410000 */
[----:B------:R-:W-:Y:S01]  /*9b80*/  LEA.HI.X R5, R2, UR11, R13, 0x1, P1 ;  /* 0x0000000b02057c11 */ /* 0x000fe200088f0c0d */
[----:B-1----:R-:W-:-:S05]  /*9b90*/  FMUL.FTZ R11, R55, R10 ;  /* 0x0000000a370b7220 */ /* 0x002fca0000410000 */
[----:B------:R-:W-:-:S05]  /*9ba0*/  F2FP.F16.F32.PACK_AB R11, R11, R6 ;  /* 0x000000060b0b723e */ /* 0x000fca00000000ff */
[----:B------:R2:W-:Y:S02]  /*9bb0*/  STG.E desc[UR6][R4.64], R11 ;  /* 0x0000000b04007986 */ /* 0x0005e4000c101906 */
.L_x_3261:
[----:B------:R-:W-:Y:S05]  /*9bc0*/  BSYNC.RECONVERGENT B1 ;  /* 0x0000000000017941 */ /* 0x000fea0003800200 */
.L_x_3260:
        /* <DEDUP_REMOVED lines=30> */
.L_x_3263:
[----:B------:R-:W-:Y:S05]  /*9db0*/  BSYNC.RECONVERGENT B1 ;  /* 0x0000000000017941 */ /* 0x000fea0003800200 */
.L_x_3262:
        /* <DEDUP_REMOVED lines=8> */
[----:B------:R-:W5:Y:S02]  /*9e40*/  LDCU.64 UR10, c[0x0][0x380] ;  /* 0x00007000ff0a77ac */ /* 0x000f640008000a00 */
[----:B-1234-:R-:W-:Y:S01]  /*9e50*/  FFMA.FTZ R5, R42, R3, R45 ;  /* 0x000000032a057223 */ /* 0x01efe2000001002d */
[----:B------:R-:W-:Y:S01]  /*9e60*/  FFMA.FTZ R59, R43, R59, R44 ;  /* 0x0000003b2b3b7223 */ /* 0x000fe2000001002c */
[----:B------:R-:W-:-:S02]  /*9e70*/  MOV R3, R123 ;  /* 0x0000007b00037202 */ /* 0x000fc40000000f00 */
[----:B------:R-:W-:Y:S01]  /*9e80*/  FMUL.FTZ R0, R5, -1.4426950216293334961 ;  /* 0xbfb8aa3b05007820 */ /* 0x000fe20000410000 */
[----:B------:R-:W-:-:S05]  /*9e90*/  FMUL.FTZ R4, R59, -1.4426950216293334961 ;  /* 0xbfb8aa3b3b047820 */ /* 0x000fca0000410000 */
        /* <DEDUP_REMOVED lines=9> */
[----:B-----5:R-:W-:-:S06]  /*9f30*/  LEA R4, P1, R2, UR10, 0x1 ;  /* 0x0000000a02047c11 */ /* 0x020fcc000f8208ff */
[----:B------:R-:W0:Y:S01]  /*9f40*/  MUFU.RCP R8, R8 ;  /* 0x0000000800087308 */ /* 0x000e220000001000 */
[----:B-1----:R-:W-:Y:S01]  /*9f50*/  FMUL.FTZ R0, R5, R6 ;  /* 0x0000000605007220 */ /* 0x002fe20000410000 */
[----:B------:R-:W-:Y:S01]  /*9f60*/  LEA.HI.X R5, R2, UR11, R47, 0x1, P1 ;  /* 0x0000000b02057c11 */ /* 0x000fe200088f0c2f */
[----:B0-----:R-:W-:-:S05]  /*9f70*/  FMUL.FTZ R9, R59, R8 ;  /* 0x000000083b097220 */ /* 0x001fca0000410000 */
[----:B------:R-:W-:-:S05]  /*9f80*/  F2FP.F16.F32.PACK_AB R9, R9, R0 ;  /* 0x000000000909723e */ /* 0x000fca00000000ff */
[----:B------:R0:W-:Y:S02]  /*9f90*/  STG.E desc[UR6][R4.64], R9 ;  /* 0x0000000904007986 */ /* 0x0001e4000c101906 */
.L_x_3265:
[----:B------:R-:W-:Y:S05]  /*9fa0*/  BSYNC.RECONVERGENT B1 ;  /* 0x0000000000017941 */ /* 0x000fea0003800200 */
.L_x_3264:
        /* <DEDUP_REMOVED lines=43> */
.L_x_3267:
[----:B------:R-:W-:Y:S05]  /*a260*/  BSYNC.RECONVERGENT B1 ;  /* 0x0000000000017941 */ /* 0x000fea0003800200 */
.L_x_3266:
        /* <DEDUP_REMOVED lines=30> */
.L_x_3269:
[----:B------:R-:W-:Y:S05]  /*a450*/  BSYNC.RECONVERGENT B1 ;  /* 0x0000000000017941 */ /* 0x000fea0003800200 */
.L_x_3268:
        /* <DEDUP_REMOVED lines=30> */
.L_x_3271:
[----:B------:R-:W-:Y:S05]  /*a640*/  BSYNC.RECONVERGENT B1 ;  /* 0x0000000000017941 */ /* 0x000fea0003800200 */
.L_x_3270:
        /* <DEDUP_REMOVED lines=28> */
[----:B------:R-:W-:-:S05]  /*a810*/  F2FP.F16.F32.PACK_AB R7, R10, R7 ;  /* 0x000000070a07723e */ /* 0x000fca00000000ff */
[----:B------:R0:W-:Y:S02]  /*a820*/  STG.E desc[UR6][R4.64], R7 ;  /* 0x0000000704007986 */ /* 0x0001e4000c101906 */
.L_x_3273:
[----:B------:R-:W-:Y:S05]  /*a830*/  BSYNC.RECONVERGENT B1 ;  /* 0x0000000000017941 */ /* 0x000fea0003800200 */
.L_x_3272:
        /* <DEDUP_REMOVED lines=30> */
.L_x_3275:
[----:B------:R-:W-:Y:S05]  /*aa20*/  BSYNC.RECONVERGENT B1 ;  /* 0x0000000000017941 */ /* 0x000fea0003800200 */
.L_x_3274:
        /* <DEDUP_REMOVED lines=30> */
.L_x_3277:
[----:B------:R-:W-:Y:S05]  /*ac10*/  BSYNC.RECONVERGENT B1 ;  /* 0x0000000000017941 */ /* 0x000fea0003800200 */
.L_x_3276:
        /* <DEDUP_REMOVED lines=45> */
.L_x_3279:
[----:B------:R-:W-:Y:S05]  /*aef0*/  BSYNC.RECONVERGENT B1 ;  /* 0x0000000000017941 */ /* 0x000fea0003800200 */
.L_x_3278:
        /* <DEDUP_REMOVED lines=28> */
[----:B------:R-:W-:-:S05]  /*b0c0*/  F2FP.F16.F32.PACK_AB R13, R13, R10 ;  /* 0x0000000a0d0d723e */ /* 0x000fca00000000ff */
[----:B------:R1:W-:Y:S02]  /*b0d0*/  STG.E desc[UR6][R6.64], R13 ;  /* 0x0000000d06007986 */ /* 0x0003e4000c101906 */
.L_x_3281:
[----:B------:R-:W-:Y:S05]  /*b0e0*/  BSYNC.RECONVERGENT B1 ;  /* 0x0000000000017941 */ /* 0x000fea0003800200 */
.L_x_3280:
        /* <DEDUP_REMOVED lines=28> */
[----:B------:R-:W-:-:S05]  /*b2b0*/  F2FP.F16.F32.PACK_AB R11, R11, R0 ;  /* 0x000000000b0b723e */ /* 0x000fca00000000ff */
[----:B------:R2:W-:Y:S02]  /*b2c0*/  STG.E desc[UR6][R6.64], R11 ;  /* 0x0000000b06007986 */ /* 0x0005e4000c101906 */
.L_x_3283:
[----:B------:R-:W-:Y:S05]  /*b2d0*/  BSYNC.RECONVERGENT B1 ;  /* 0x0000000000017941 */ /* 0x000fea0003800200 */
.L_x_3282:
        /* <DEDUP_REMOVED lines=30> */
.L_x_3285:
[----:B------:R-:W-:Y:S05]  /*b4c0*/  BSYNC.RECONVERGENT B1 ;  /* 0x0000000000017941 */ /* 0x000fea0003800200 */
.L_x_3284:
        /* <DEDUP_REMOVED lines=28> */
[----:B------:R-:W-:-:S05]  /*b690*/  F2FP.F16.F32.PACK_AB R9, R9, R0 ;  /* 0x000000000909723e */ /* 0x000fca00000000ff */
[----:B------:R4:W-:Y:S02]  /*b6a0*/  STG.E desc[UR6][R4.64], R9 ;  /* 0x0000000904007986 */ /* 0x0009e4000c101906 */
.L_x_3287:
[----:B------:R-:W-:Y:S05]  /*b6b0*/  BSYNC.RECONVERGENT B1 ;  /* 0x0000000000017941 */ /* 0x000fea0003800200 */
.L_x_3286:
        /* <DEDUP_REMOVED lines=26> */
[----:B------:R-:W-:-:S05]  /*b860*/  F2FP.F16.F32.PACK_AB R7, R7, R0 ;  /* 0x000000000707723e */ /* 0x000fca00000000ff */
[----:B------:R0:W-:Y:S02]  /*b870*/  STG.E desc[UR6][R2.64], R7 ;  /* 0x0000000702007986 */ /* 0x0001e4000c101906 */
.L_x_3225:
[----:B------:R-:W-:Y:S05]  /*b880*/  BSYNC.RECONVERGENT B0 ;  /* 0x0000000000007941 */ /* 0x000fea0003800200 */
.L_x_3161:
        /* <DEDUP_REMOVED lines=8> */
.L_x_3289:
        /* <DEDUP_REMOVED lines=15> */
.L_x_4934:


//--------------------- .text._Z35group_norm_nhwc_fwd_one_pass_kernelI11Fp16IOBf16WLi512ELi112ELi448EEv26Group_norm_nhwc_fwd_params --------------------------
	.section	.text._Z35group_norm_nhwc_fwd_one_pass_kernelI11Fp16IOBf16WLi512ELi112ELi448EEv26Group_norm_nhwc_fwd_params,"ax",@progbits
	.align	128
        .global         _Z35group_norm_nhwc_fwd_one_pass_kernelI11Fp16IOBf16WLi512ELi112ELi448EEv26Group_norm_nhwc_fwd_params
        .type           _Z35group_norm_nhwc_fwd_one_pass_kernelI11Fp16IOBf16WLi512ELi112ELi448EEv26Group_norm_nhwc_fwd_params,@function
        .size           _Z35group_norm_nhwc_fwd_one_pass_kernelI11Fp16IOBf16WLi512ELi112ELi448EEv26Group_norm_nhwc_fwd_params,(.L_x_4935 - _Z35group_norm_nhwc_fwd_one_pass_kernelI11Fp16IOBf16WLi512ELi112ELi448EEv26Group_norm_nhwc_fwd_params)
        .other          _Z35group_norm_nhwc_fwd_one_pass_kernelI11Fp16IOBf16WLi512ELi112ELi448EEv26Group_norm_nhwc_fwd_params,@"STO_CUDA_ENTRY STV_DEFAULT"
_Z35group_norm_nhwc_fwd_one_pass_kernelI11Fp16IOBf16WLi512ELi112ELi448EEv26Group_norm_nhwc_fwd_params:
.text._Z35group_norm_nhwc_fwd_one_pass_kernelI11Fp16IOBf16WLi512ELi112ELi448EEv26Group_norm_nhwc_fwd_params:
        /* <DEDUP_REMOVED lines=36> */
.L_x_3327:
[----:B0-----:R-:W0:Y:S01]  /*0240*/  LDCU UR12, c[0x0][0x3f8] ;  /* 0x00007f00ff0c77ac */ /* 0x001e220008000800 */
        /* <DEDUP_REMOVED lines=8> */
[C---:B------:R-:W-:Y:S01]  /*02d0*/  VIADD R17, R3.reuse, 0x18 ;  /* 0x0000001803117836 */ /* 0x040fe20000000000 */
[----:B---3--:R-:W3:Y:S01]  /*02e0*/  LDCU.64 UR14, c[0x0][0x3f0] ;  /* 0x00007e00ff0e77ac */ /* 0x008ee20008000a00 */
[----:B------:R-:W4:Y:S01]  /*02f0*/  @!P0 LDC.64 R28, c[0x0][0x390] ;  /* 0x0000e400ff1c8b82 */ /* 0x000f220000000a00 */
        /* <DEDUP_REMOVED lines=2046> */
.L_x_3291:
[----:B0---4-:R-:W-:Y:S05]  /*82e0*/  BSYNC.RECONVERGENT B0 ;  /* 0x0000000000007941 */ /* 0x011fea0003800200 */
.L_x_3290:
        /* <DEDUP_REMOVED lines=39> */
.L_x_3293:
[----:B------:R-:W-:Y:S05]  /*8560*/  BSYNC.RECONVERGENT B0 ;  /* 0x0000000000007941 */ /* 0x000fea0003800200 */
.L_x_3292:
        /* <DEDUP_REMOVED lines=36> */
.L_x_3297:
[----:B------:R-:W2:Y:S04]  /*87b0*/  LDG.E.STRONG.GPU R0, desc[UR18][R8.64] ;  /* 0x0000001208007981 */ /* 0x000ea8000c1ef900 */
[----:B--2---:R-:W-:Y:S04]  /*87c0*/  CCTL.IVALL ;  /* 0x00000000ff00798f */ /* 0x004fe80002000000 */
[----:B------:R0:W-:Y:S01]  /*87d0*/  STL [R1], R0 ;  /* 0x0000000001007387 */ /* 0x0001e20000100800 */
[----:B------:R-:W-:-:S13]  /*87e0*/  ISETP.NE.AND P1, PT, R0, UR14, PT ;  /* 0x0000000e00007c0c */ /* 0x000fda000bf25270 */
[----:B0-----:R-:W-:Y:S05]  /*87f0*/  @P1 BRA `(.L_x_3297) ;  /* 0xfffffffc00ec1947 */ /* 0x001fea000383ffff */
.L_x_3296:
[----:B0---4-:R-:W-:Y:S05]  /*8800*/  BSYNC.RECONVERGENT B0 ;  /* 0x0000000000007941 */ /* 0x011fea0003800200 */
.L_x_3295:
        /* <DEDUP_REMOVED lines=15> */
.L_x_3299:
        /* <DEDUP_REMOVED lines=99> */
.L_x_3298:
        /* <DEDUP_REMOVED lines=54> */
.L_x_3300:
        /* <DEDUP_REMOVED lines=27> */
.L_x_3301:
        /* <DEDUP_REMOVED lines=15> */
.L_x_3302:
[----:B------:R-:W-:Y:S05]  /*9530*/  BSYNC.RECONVERGENT B0 ;  /* 0x0000000000007941 */ /* 0x000fea0003800200 */
.L_x_3294:
        /* <DEDUP_REMOVED lines=33> */
[----:B------:R2:W5:Y:S04]  /*9750*/  LDG.E.U16 R18, desc[UR18][R14.64+0x2] ;  /* 0x000002120e127981 */ /* 0x000568000c1e1500 */
[----:B------:R-:W0:Y:S01]  /*9760*/  LDS.64 R20, [UR5+0x88] ;  /* 0x00008805ff147984 */ /* 0x000e220008000a00 */
[----:B------:R-:W1:Y:S01]  /*9770*/  LDCU.U8 UR5, c[0x0][0x3fc] ;  /* 0x00007f80ff0577ac */ /* 0x000e620008000000 */
[----:B0-----:R-:W-:-:S04]  /*9780*/  FMUL.FTZ R4, R20, UR7 ;  /* 0x0000000714047c20 */ /* 0x001fc80008410000 */
[----:B------:R-:W-:-:S04]  /*9790*/  FMUL.FTZ R20, R4, R4 ;  /* 0x0000000404147220 */ /* 0x000fc80000410000 */
[----:B------:R-:W-:-:S05]  /*97a0*/  FFMA.FTZ R20, R21, UR7, -R20 ;  /* 0x0000000715147c23 */ /* 0x000fca0008010814 */
[----:B------:R-:W-:-:S13]  /*97b0*/  FSETP.GTU.FTZ.AND P1, PT, R20, RZ, PT ;  /* 0x000000ff1400720b */ /* 0x000fda0003f3c000 */
[----:B------:R-:W0:Y:S01]  /*97c0*/  @P1 LDC R7, c[0x0][0x3a8] ;  /* 0x0000ea00ff071b82 */ /* 0x000e220000000800 */
[----:B------:R-:W-:Y:S01]  /*97d0*/  HFMA2 R12, -RZ, RZ, 1.875, 0 ;  /* 0x3f800000ff0c7431 */ /* 0x000fe200000001ff */
[----:B-1----:R-:W-:Y:S01]  /*97e0*/  UISETP.NE.AND UP0, UPT, UR5, URZ, UPT ;  /* 0x000000ff0500728c */ /* 0x002fe2000bf05270 */
[----:B0-----:R-:W-:-:S04]  /*97f0*/  @P1 FADD.FTZ R20, R20, R7 ;  /* 0x0000000714141221 */ /* 0x001fc80000010000 */
[----:B------:R0:W1:Y:S01]  /*9800*/  @P1 MUFU.RSQ R12, R20 ;  /* 0x00000014000c1308 */ /* 0x0000620000001400 */
[----:B--2---:R-:W-:Y:S01]  /*9810*/  SHF.L.U32 R14, R16, 0x10, RZ ;  /* 0x00000010100e7819 */ /* 0x004fe200000006ff */
[----:B---3--:R-:W-:Y:S02]  /*9820*/  IMAD.U32 R13, R0, 0x10000, RZ ;  /* 0x00010000000d7824 */ /* 0x008fe400078e00ff */
[----:B----4-:R-:W-:Y:S01]  /*9830*/  IMAD.U32 R16, R17, 0x10000, RZ ;  /* 0x0001000011107824 */ /* 0x010fe200078e00ff */
[----:B-----5:R-:W-:Y:S01]  /*9840*/  SHF.L.U32 R15, R18, 0x10, RZ ;  /* 0x00000010120f7819 */ /* 0x020fe200000006ff */
[----:B01----:R-:W-:Y:S06]  /*9850*/  BRA.U !UP0, `(.L_x_3303) ;  /* 0x0000000908587547 */ /* 0x003fec000b800000 */
[----:B------:R-:W-:Y:S01]  /*9860*/  IMAD.MOV.U32 R0, RZ, RZ, RZ ;  /* 0x000000ffff007224 */ /* 0x000fe200078e00ff */
[----:B------:R-:W0:Y:S01]  /*9870*/  LDCU.64 UR14, c[0x0][0x3e0] ;  /* 0x00007c00ff0e77ac */ /* 0x000e220008000a00 */
[----:B------:R-:W1:Y:S01]  /*9880*/  LDCU.64 UR6, c[0x0][0x380] ;  /* 0x00007000ff0677ac */ /* 0x000e620008000a00 */
[----:B------:R-:W2:Y:S04]  /*9890*/  LDCU.64 UR12, c[0x0][0x3e8] ;  /* 0x00007d00ff0c77ac */ /* 0x000ea80008000a00 */
.L_x_3312:
[----:B---3-5:R-:W-:-:S06]  /*98a0*/  LEA R8, R0, UR8, 0x2 ;  /* 0x0000000800087c11 */ /* 0x028fcc000f8e10ff */
[----:B01----:R-:W5:Y:S01]  /*98b0*/  LDL.128 R8, [R8] ;  /* 0x0000000008087983 */ /* 0x003f620000100c00 */
[C---:B------:R-:W-:Y:S01]  /*98c0*/  LEA R25, R0.reuse, R3, 0x3 ;  /* 0x0000000300197211 */ /* 0x040fe200078e18ff */
[----:B------:R-:W-:Y:S01]  /*98d0*/  VIADD R0, R0, 0x4 ;  /* 0x0000000400007836 */ /* 0x000fe20000000000 */
[----:B------:R-:W-:Y:S02]  /*98e0*/  BSSY.RECONVERGENT B0, `(.L_x_3304) ;  /* 0x000002e000007945 */ /* 0x000fe40003800200 */
[C---:B--2---:R-:W-:Y:S01]  /*98f0*/  ISETP.GE.U32.AND P3, PT, R25.reuse, UR12, PT ;  /* 0x0000000c19007c0c */ /* 0x044fe2000bf66070 */
        /* <DEDUP_REMOVED lines=23> */
[-C--:B------:R-:W-:Y:S01]  /*9a70*/  FMUL.FTZ R17, R17, R12.reuse ;  /* 0x0000000c11117220 */ /* 0x080fe20000410000 */
[----:B------:R-:W-:-:S03]  /*9a80*/  FMUL.FTZ R19, R19, R12 ;  /* 0x0000000c13137220 */ /* 0x000fc60000410000 */
[----:B------:R-:W-:Y:S01]  /*9a90*/  FFMA.FTZ R24, R13, R17, R16 ;  /* 0x000000110d187223 */ /* 0x000fe20000010010 */
[----:B------:R-:W-:Y:S01]  /*9aa0*/  FFMA.FTZ R23, R14, R19, R15 ;  /* 0x000000130e177223 */ /* 0x000fe2000001000f */
[----:B------:R-:W-:Y:S02]  /*9ab0*/  MOV R19, R95 ;  /* 0x0000005f00137202 */ /* 0x000fe40000000f00 */
[----:B------:R-:W-:Y:S01]  /*9ac0*/  FMUL.FTZ R8, R24, -1.4426950216293334961 ;  /* 0xbfb8aa3b18087820 */ /* 0x000fe20000410000 */
[----:B------:R-:W-:Y:S01]  /*9ad0*/  FMUL.FTZ R20, R23, -1.4426950216293334961 ;  /* 0xbfb8aa3b17147820 */ /* 0x000fe20000410000 */
[----:B------:R-:W-:-:S04]  /*9ae0*/  IMAD.WIDE.U32 R18, R25, UR14, R18 ;  /* 0x0000000e19127c25 */ /* 0x000fc8000f8e0012 */
[----:B------:R-:W0:Y:S01]  /*9af0*/  MUFU.EX2 R8, R8 ;  /* 0x0000000800087308 */ /* 0x000e220000000800 */
[----:B------:R-:W-:-:S07]  /*9b00*/  IMAD.IADD R21, R19, 0x1, R21 ;  /* 0x0000000113157824 */ /* 0x000fce00078e0215 */
        /* <DEDUP_REMOVED lines=9> */
[----:B------:R-:W-:-:S05]  /*9ba0*/  F2FP.F16.F32.PACK_AB R19, R19, R8 ;  /* 0x000000081313723e */ /* 0x000fca00000000ff */
[----:B------:R2:W-:Y:S02]  /*9bb0*/  STG.E desc[UR18][R20.64], R19 ;  /* 0x0000001314007986 */ /* 0x0005e4000c101912 */
.L_x_3305:
[----:B01----:R-:W-:Y:S05]  /*9bc0*/  BSYNC.RECONVERGENT B0 ;  /* 0x0000000000007941 */ /* 0x003fea0003800200 */
.L_x_3304:
[----:B------:R-:W-:Y:S04]  /*9bd0*/  BSSY.RECONVERGENT B0, `(.L_x_3306) ;  /* 0x000001e000007945 */ /* 0x000fe80003800200 */
[----:B------:R-:W-:Y:S05]  /*9be0*/  @P1 BRA `(.L_x_3307) ;  /* 0x0000000000701947 */ /* 0x000fea0003800000 */
[--C-:B-----5:R-:W-:Y:S01]  /*9bf0*/  HADD2.F32 R17, -RZ, R9.reuse.H0_H0 ;  /* 0x20000009ff117230 */ /* 0x120fe20000004100 */
[----:B------:R-:W-:Y:S01]  /*9c00*/  MOV R8, R92 ;  /* 0x0000005c00087202 */ /* 0x000fe20000000f00 */
[----:B------:R-:W-:Y:S02]  /*9c10*/  HADD2.F32 R9, -RZ, R9.H1_H1 ;  /* 0x30000009ff097230 */ /* 0x000fe40000004100 */
[----:B--2---:R-:W-:Y:S02]  /*9c20*/  IMAD R19, R27, UR14, RZ ;  /* 0x0000000e1b137c24 */ /* 0x004fe4000f8e02ff */
[C---:B------:R-:W-:Y:S01]  /*9c30*/  FADD.FTZ R17, -R4.reuse, R17 ;  /* 0x0000001104117221 */ /* 0x040fe20000010100 */
[----:B------:R-:W-:Y:S01]  /*9c40*/  FADD.FTZ R9, -R4, R9 ;  /* 0x0000000904097221 */ /* 0x000fe20000010100 */
[----:B------:R-:W-:Y:S02]  /*9c50*/  IMAD R19, R26, UR15, R19 ;  /* 0x0000000f1a137c24 */ /* 0x000fe4000f8e0213 */
[-C--:B------:R-:W-:Y:S01]  /*9c60*/  FMUL.FTZ R17, R17, R12.reuse ;  /* 0x0000000c11117220 */ /* 0x080fe20000410000 */
[----:B------:R-:W-:-:S03]  /*9c70*/  FMUL.FTZ R9, R9, R12 ;  /* 0x0000000c09097220 */ /* 0x000fc60000410000 */
[----:B------:R-:W-:Y:S01]  /*9c80*/  FFMA.FTZ R23, R13, R17, R16 ;  /* 0x000000110d177223 */ /* 0x000fe20000010010 */
[----:B------:R-:W-:Y:S01]  /*9c90*/  FFMA.FTZ R22, R14, R9, R15 ;  /* 0x000000090e167223 */ /* 0x000fe2000001000f */
[----:B------:R-:W-:Y:S02]  /*9ca0*/  IMAD.MOV.U32 R9, RZ, RZ, R95 ;  /* 0x000000ffff097224 */ /* 0x000fe400078e005f */
[----:B------:R-:W-:Y:S01]  /*9cb0*/  FMUL.FTZ R17, R23, -1.4426950216293334961 ;  /* 0xbfb8aa3b17117820 */ /* 0x000fe20000410000 */
[----:B------:R-:W-:Y:S01]  /*9cc0*/  FMUL.FTZ R18, R22, -1.4426950216293334961 ;  /* 0xbfb8aa3b16127820 */ /* 0x000fe20000410000 */
[----:B------:R-:W-:-:S04]  /*9cd0*/  IMAD.WIDE.U32 R8, R26, UR14, R8 ;  /* 0x0000000e1a087c25 */ /* 0x000fc8000f8e0008 */
        /* <DEDUP_REMOVED lines=13> */
.L_x_3307:
[----:B------:R-:W-:Y:S05]  /*9db0*/  BSYNC.RECONVERGENT B0 ;  /* 0x0000000000007941 */ /* 0x000fea0003800200 */
.L_x_3306:
[----:B------:R-:W-:Y:S04]  /*9dc0*/  BSSY.RECONVERGENT B0, `(.L_x_3308) ;  /* 0x000001e000007945 */ /* 0x000fe80003800200 */
[----:B------:R-:W-:Y:S05]  /*9dd0*/  @P4 BRA `(.L_x_3309) ;  /* 0x0000000000704947 */ /* 0x000fea0003800000 */
[--C-:B0----5:R-:W-:Y:S02]  /*9de0*/  HADD2.F32 R9, -RZ, R10.reuse.H0_H0 ;  /* 0x2000000aff097230 */ /* 0x121fe40000004100 */
[----:B------:R-:W-:Y:S02]  /*9df0*/  HADD2.F32 R17, -RZ, R10.H1_H1 ;  /* 0x3000000aff117230 */ /* 0x000fe40000004100 */
[----:B--2---:R-:W-:Y:S02]  /*9e00*/  IMAD R19, R29, UR14, RZ ;  /* 0x0000000e1d137c24 */ /* 0x004fe4000f8e02ff */
[C---:B------:R-:W-:Y:S01]  /*9e10*/  FADD.FTZ R9, -R4.reuse, R9 ;  /* 0x0000000904097221 */ /* 0x040fe20000010100 */
[----:B------:R-:W-:Y:S02]  /*9e20*/  IMAD.MOV.U32 R8, RZ, RZ, R92 ;  /* 0x000000ffff087224 */ /* 0x000fe400078e005c */
[----:B------:R-:W-:Y:S01]  /*9e30*/  FADD.FTZ R17, -R4, R17 ;  /* 0x0000001104117221 */ /* 0x000fe20000010100 */
[----:B------:R-:W-:-:S02]  /*9e40*/  IMAD R19, R28, UR15, R19 ;  /* 0x0000000f1c137c24 */ /* 0x000fc4000f8e0213 */
[-C--:B------:R-:W-:Y:S01]  /*9e50*/  FMUL.FTZ R9, R9, R12.reuse ;  /* 0x0000000c09097220 */ /* 0x080fe20000410000 */
[----:B------:R-:W-:-:S03]  /*9e60*/  FMUL.FTZ R17, R17, R12 ;  /* 0x0000000c11117220 */ /* 0x000fc60000410000 */
[----:B------:R-:W-:Y:S01]  /*9e70*/  FFMA.FTZ R22, R13, R9, R16 ;  /* 0x000000090d167223 */ /* 0x000fe20000010010 */
[----:B------:R-:W-:Y:S01]  /*9e80*/  MOV R9, R95 ;  /* 0x0000005f00097202 */ /* 0x000fe20000000f00 */
[----:B------:R-:W-:Y:S02]  /*9e90*/  FFMA.FTZ R21, R14, R17, R15 ;  /* 0x000000110e157223 */ /* 0x000fe4000001000f */
[----:B------:R-:W-:Y:S02]  /*9ea0*/  FMUL.FTZ R10, R22, -1.4426950216293334961 ;  /* 0xbfb8aa3b160a7820 */ /* 0x000fe40000410000 */
[----:B------:R-:W-:Y:S01]  /*9eb0*/  FMUL.FTZ R18, R21, -1.4426950216293334961 ;  /* 0xbfb8aa3b15127820 */ /* 0x000fe20000410000 */
[----:B------:R-:W-:-:S03]  /*9ec0*/  IMAD.WIDE.U32 R8, R28, UR14, R8 ;  /* 0x0000000e1c087c25 */ /* 0x000fc6000f8e0008 */
        /* <DEDUP_REMOVED lines=13> */
.L_x_3309:
[----:B------:R-:W-:Y:S05]  /*9fa0*/  BSYNC.RECONVERGENT B0 ;  /* 0x0000000000007941 */ /* 0x000fea0003800200 */
.L_x_3308:
[----:B------:R-:W-:Y:S04]  /*9fb0*/  BSSY.RECONVERGENT B0, `(.L_x_3310) ;  /* 0x000001e000007945 */ /* 0x000fe80003800200 */
[----:B------:R-:W-:Y:S05]  /*9fc0*/  @P2 BRA `(.L_x_3311) ;  /* 0x0000000000702947 */ /* 0x000fea0003800000 */
[--C-:B01---5:R-:W-:Y:S02]  /*9fd0*/  HADD2.F32 R9, -RZ, R11.reuse.H0_H0 ;  /* 0x2000000bff097230 */ /* 0x123fe40000004100 */
[----:B------:R-:W-:Y:S02]  /*9fe0*/  HADD2.F32 R11, -RZ, R11.H1_H1 ;  /* 0x3000000bff0b7230 */ /* 0x000fe40000004100 */
[----:B------:R-:W-:Y:S02]  /*9ff0*/  IMAD R7, R7, UR14, RZ ;  /* 0x0000000e07077c24 */ /* 0x000fe4000f8e02ff */
[C---:B------:R-:W-:Y:S01]  /*a000*/  FADD.FTZ R9, -R4.reuse, R9 ;  /* 0x0000000904097221 */ /* 0x040fe20000010100 */
[----:B------:R-:W-:Y:S01]  /*a010*/  FADD.FTZ R11, -R4, R11 ;  /* 0x0000000b040b7221 */ /* 0x000fe20000010100 */
[----:B------:R-:W-:Y:S02]  /*a020*/  IMAD R17, R6, UR15, R7 ;  /* 0x0000000f06117c24 */ /* 0x000fe4000f8e0207 */
[-C--:B------:R-:W-:Y:S01]  /*a030*/  FMUL.FTZ R9, R9, R12.reuse ;  /* 0x0000000c09097220 */ /* 0x080fe20000410000 */
[----:B------:R-:W-:-:S03]  /*a040*/  FMUL.FTZ R11, R11, R12 ;  /* 0x0000000c0b0b7220 */ /* 0x000fc60000410000 */
[----:B--2---:R-:W-:Y:S01]  /*a050*/  FFMA.FTZ R19, R13, R9, R16 ;  /* 0x000000090d137223 */ /* 0x004fe20000010010 */
        /* <DEDUP_REMOVED lines=17> */
[----:B------:R-:W-:-:S05]  /*a170*/  F2FP.F16.F32.PACK_AB R7, R18, R7 ;  /* 0x000000071207723e */ /* 0x000fca00000000ff */
[----:B------:R3:W-:Y:S02]  /*a180*/  STG.E desc[UR18][R8.64], R7 ;  /* 0x0000000708007986 */ /* 0x0007e4000c101912 */
.L_x_3311:
[----:B------:R-:W-:Y:S05]  /*a190*/  BSYNC.RECONVERGENT B0 ;  /* 0x0000000000007941 */ /* 0x000fea0003800200 */
.L_x_3310:
[----:B------:R-:W-:Y:S05]  /*a1a0*/  @P5 BRA `(.L_x_3312) ;  /* 0xfffffff400bc5947 */ /* 0x000fea000383ffff */
[----:B------:R-:W-:Y:S05]  /*a1b0*/  BRA `(.L_x_3313) ;  /* 0x0000000c005c7947 */ /* 0x000fea0003800000 */
.L_x_3303:
[----:B------:R-:W2:Y:S01]  /*a1c0*/  LDL.128 R20, [R1+0x10] ;  /* 0x0000100001147983 */ /* 0x000ea20000100c00 */
[----:B------:R-:W0:Y:S01]  /*a1d0*/  LDCU.64 UR6, c[0x0][0x3e8] ;  /* 0x00007d00ff0677ac */ /* 0x000e220008000a00 */
[----:B------:R-:W-:Y:S01]  /*a1e0*/  SHF.R.S32.HI R7, RZ, 0x1f, R3 ;  /* 0x0000001fff077819 */ /* 0x000fe20000011403 */
[C---:B------:R-:W-:Y:S01]  /*a1f0*/  VIADD R25, R3.reuse, 0x8 ;  /* 0x0000000803197836 */ /* 0x040fe20000000000 */
[C---:B------:R-:W-:Y:S01]  /*a200*/  IADD3 R27, PT, PT, R3.reuse, 0x10, RZ ;  /* 0x00000010031b7810 */ /* 0x040fe20007ffe0ff */
[C---:B------:R-:W-:Y:S01]  /*a210*/  VIADD R29, R3.reuse, 0x18 ;  /* 0x00000018031d7836 */ /* 0x040fe20000000000 */
[----:B------:R-:W1:Y:S01]  /*a220*/  LDCU.64 UR20, c[0x0][0x3e0] ;  /* 0x00007c00ff1477ac */ /* 0x000e620008000a00 */
[----:B------:R-:W-:Y:S01]  /*a230*/  BSSY.RECONVERGENT B0, `(.L_x_3314) ;  /* 0x0000038000007945 */ /* 0x000fe20003800200 */
[----:B------:R-:W-:Y:S01]  /*a240*/  SHF.R.S32.HI R18, RZ, 0x1f, R27 ;  /* 0x0000001fff127819 */ /* 0x000fe2000001141b */
[----:B------:R-:W3:Y:S01]  /*a250*/  LDCU.64 UR22, c[0x0][0x380] ;  /* 0x00007000ff1677ac */ /* 0x000ee20008000a00 */
[----:B------:R-:W4:Y:S01]  /*a260*/  LDCU.64 UR16, c[0x0][0x3e8] ;  /* 0x00007d00ff1077ac */ /* 0x000f220008000a00 */
[----:B0-----:R-:W-:-:S02]  /*a270*/  ISETP.GE.U32.AND P0, PT, R3, UR6, PT ;  /* 0x0000000603007c0c */ /* 0x001fc4000bf06070 */
[----:B------:R-:W-:Y:S02]  /*a280*/  ISETP.GE.U32.AND P2, PT, R25, UR6, PT ;  /* 0x0000000619007c0c */ /* 0x000fe4000bf46070 */
[----:B------:R-:W-:Y:S02]  /*a290*/  ISETP.GE.AND.EX P0, PT, R7, UR7, PT, P0 ;  /* 0x0000000707007c0c */ /* 0x000fe4000bf06300 */
[----:B------:R-:W-:Y:S02]  /*a2a0*/  ISETP.GE.U32.AND P3, PT, R27, UR6, PT ;  /* 0x000000061b007c0c */ /* 0x000fe4000bf66070 */
[----:B------:R-:W-:Y:S02]  /*a2b0*/  ISETP.GE.U32.AND P1, PT, R29, UR6, PT ;  /* 0x000000061d007c0c */ /* 0x000fe4000bf26070 */
[----:B------:R-:W-:-:S07]  /*a2c0*/  ISETP.GE.AND.EX P3, PT, R18, UR7, PT, P3 ;  /* 0x0000000712007c0c */ /* 0x000fce000bf66330 */
[----:B------:R-:W0:Y:S01]  /*a2d0*/  @!P0 LDC.64 R8, c[0x0][0x3e0] ;  /* 0x0000f800ff088b82 */ /* 0x000e220000000a00 */
[----:B------:R-:W-:-:S07]  /*a2e0*/  @!P0 IMAD.MOV.U32 R6, RZ, RZ, R92 ;  /* 0x000000ffff068224 */ /* 0x000fce00078e005c */
[----:B------:R-:W5:Y:S01]  /*a2f0*/  @!P0 LDC.64 R10, c[0x0][0x380] ;  /* 0x0000e000ff0a8b82 */ /* 0x000f620000000a00 */
[----:B0-----:R-:W-:Y:S01]  /*a300*/  @!P0 IMAD R0, R7, R8, RZ ;  /* 0x0000000807008224 */ /* 0x001fe200078e02ff */
[----:B------:R-:W-:-:S03]  /*a310*/  @!P0 MOV R7, R95 ;  /* 0x0000005f00078202 */ /* 0x000fc60000000f00 */
[C---:B------:R-:W-:Y:S02]  /*a320*/  @!P0 IMAD R19, R3.reuse, R9, R0 ;  /* 0x0000000903138224 */ /* 0x040fe400078e0200 */
[----:B------:R-:W-:Y:S01]  /*a330*/  @!P0 IMAD.WIDE.U32 R6, R3, R8, R6 ;  /* 0x0000000803068225 */ /* 0x000fe200078e0006 */
[----:B------:R-:W-:Y:S02]  /*a340*/  SHF.R.S32.HI R8, RZ, 0x1f, R25 ;  /* 0x0000001fff087819 */ /* 0x000fe40000011419 */
[----:B-----5:R-:W-:Y:S02]  /*a350*/  @!P0 LEA R10, P4, R6, R10, 0x1 ;  /* 0x0000000a060a8211 */ /* 0x020fe400078808ff */
        /* <DEDUP_REMOVED lines=10> */
[-C--:B------:R-:W-:Y:S02]  /*a400*/  FMUL.FTZ R9, R9, R12.reuse ;  /* 0x0000000c09097220 */ /* 0x080fe40000410000 */
[----:B------:R-:W-:-:S02]  /*a410*/  FMUL.FTZ R17, R17, R12 ;  /* 0x0000000c11117220 */ /* 0x000fc40000410000 */
[----:B------:R-:W-:Y:S02]  /*a420*/  FFMA.FTZ R9, R13, R9, R16 ;  /* 0x000000090d097223 */ /* 0x000fe40000010010 */
[----:B------:R-:W-:-:S05]  /*a430*/  FFMA.FTZ R0, R14, R17, R15 ;  /* 0x000000110e007223 */ /* 0x000fca000001000f */
[----:B------:R-:W-:-:S05]  /*a440*/  @!P0 F2FP.F16.F32.PACK_AB R9, R0, R9 ;  /* 0x000000090009823e */ /* 0x000fca00000000ff */
[----:B------:R0:W-:Y:S01]  /*a450*/  @!P0 STG.E desc[UR18][R6.64], R9 ;  /* 0x0000000906008986 */ /* 0x0001e2000c101912 */
[----:B-1-34-:R-:W-:Y:S05]  /*a460*/  @P2 BRA `(.L_x_3315) ;  /* 0x0000000000502947 */ /* 0x01afea0003800000 */
        /* <DEDUP_REMOVED lines=8> */
[-C--:B------:R-:W-:Y:S01]  /*a4f0*/  FMUL.FTZ R11, R11, R12.reuse ;  /* 0x0000000c0b0b7220 */ /* 0x080fe20000410000 */
[----:B------:R-:W-:Y:S01]  /*a500*/  FMUL.FTZ R21, R21, R12 ;  /* 0x0000000c15157220 */ /* 0x000fe20000410000 */
[----:B-1----:R-:W-:Y:S02]  /*a510*/  IMAD R0, R8, UR12, RZ ;  /* 0x0000000c08007c24 */ /* 0x002fe4000f8e02ff */
[----:B------:R-:W-:-:S04]  /*a520*/  IMAD.WIDE.U32 R8, R25, UR12, R6 ;  /* 0x0000000c19087c25 */ /* 0x000fc8000f8e0006 */
[----:B------:R-:W-:Y:S02]  /*a530*/  IMAD R25, R25, UR13, R0 ;  /* 0x0000000d19197c24 */ /* 0x000fe4000f8e0200 */
[----:B------:R-:W-:Y:S01]  /*a540*/  FFMA.FTZ R0, R14, R21, R15 ;  /* 0x000000150e007223 */ /* 0x000fe2000001000f */
[----:B0-----:R-:W-:Y:S02]  /*a550*/  LEA R6, P2, R8, UR14, 0x1 ;  /* 0x0000000e08067c11 */ /* 0x001fe4000f8408ff */
[----:B------:R-:W-:Y:S01]  /*a560*/  IADD3 R25, PT, PT, R9, R25, RZ ;  /* 0x0000001909197210 */ /* 0x000fe20007ffe0ff */
[----:B------:R-:W-:-:S03]  /*a570*/  FFMA.FTZ R9, R13, R11, R16 ;  /* 0x0000000b0d097223 */ /* 0x000fc60000010010 */
[----:B------:R-:W-:Y:S02]  /*a580*/  LEA.HI.X R7, R8, UR15, R25, 0x1, P2 ;  /* 0x0000000f08077c11 */ /* 0x000fe400090f0c19 */
[----:B------:R-:W-:-:S05]  /*a590*/  F2FP.F16.F32.PACK_AB R9, R0, R9 ;  /* 0x000000090009723e */ /* 0x000fca00000000ff */
[----:B------:R1:W-:Y:S02]  /*a5a0*/  STG.E desc[UR18][R6.64], R9 ;  /* 0x0000000906007986 */ /* 0x0003e4000c101912 */
.L_x_3315:
[----:B------:R-:W-:Y:S05]  /*a5b0*/  BSYNC.RECONVERGENT B0 ;  /* 0x0000000000007941 */ /* 0x000fea0003800200 */
.L_x_3314:
        /* <DEDUP_REMOVED lines=22> */
.L_x_3317:
[----:B------:R-:W-:Y:S05]  /*a720*/  BSYNC.RECONVERGENT B0 ;  /* 0x0000000000007941 */ /* 0x000fea0003800200 */
.L_x_3316:
        /* <DEDUP_REMOVED lines=22> */
.L_x_3319:
[----:B------:R-:W-:Y:S05]  /*a890*/  BSYNC.RECONVERGENT B0 ;  /* 0x0000000000007941 */ /* 0x000fea0003800200 */
.L_x_3318:
[----:B------:R-:W-:-:S07]  /*a8a0*/  IMAD.MOV.U32 R0, RZ, RZ, 0x4 ;  /* 0x00000004ff007424 */ /* 0x000fce00078e00ff */
.L_x_3326:
        /* <DEDUP_REMOVED lines=18> */
[----:B------:R-:W-:-:S02]  /*a9d0*/  @!P1 IMAD R21, R23, R25, R8 ;  /* 0x0000001917159224 */ /* 0x000fc400078e0208 */
[-C--:B------:R-:W-:Y:S01]  /*a9e0*/  FMUL.FTZ R19, R19, R12.reuse ;  /* 0x0000000c13137220 */ /* 0x080fe20000410000 */
[----:B------:R-:W-:Y:S02]  /*a9f0*/  VIADD R25, R23, 0x10 ;  /* 0x0000001017197836 */ /* 0x000fe40000000000 */
[----:B------:R-:W-:Y:S01]  /*aa00*/  FMUL.FTZ R17, R17, R12 ;  /* 0x0000000c11117220 */ /* 0x000fe20000410000 */
[----:B------:R-:W-:-:S04]  /*aa10*/  @!P1 IMAD.WIDE.U32 R6, R23, R24, R6 ;  /* 0x0000001817069225 */ /* 0x000fc800078e0006 */
[----:B------:R-:W-:Y:S01]  /*aa20*/  FFMA.FTZ R19, R13, R19, R16 ;  /* 0x000000130d137223 */ /* 0x000fe20000010010 */
[----:B------:R-:W-:Y:S01]  /*aa30*/  FFMA.FTZ R20, R14, R17, R15 ;  /* 0x000000110e147223 */ /* 0x000fe2000001000f */
[----:B------:R-:W-:Y:S01]  /*aa40*/  @!P1 IMAD.IADD R8, R7, 0x1, R21 ;  /* 0x0000000107089824 */ /* 0x000fe200078e0215 */
[----:B-1----:R-:W-:Y:S02]  /*aa50*/  @!P1 LEA R18, P2, R6, R26, 0x1 ;  /* 0x0000001a06129211 */ /* 0x002fe400078408ff */
[----:B------:R-:W-:Y:S02]  /*aa60*/  IADD3 R21, PT, PT, R23, 0x8, RZ ;  /* 0x0000000817157810 */ /* 0x000fe40007ffe0ff */
[----:B------:R-:W-:Y:S02]  /*aa70*/  @!P1 F2FP.F16.F32.PACK_AB R7, R20, R19 ;  /* 0x000000131407923e */ /* 0x000fe400000000ff */
[----:B------:R-:W-:Y:S02]  /*aa80*/  @!P1 LEA.HI.X R19, R6, R27, R8, 0x1, P2 ;  /* 0x0000001b06139211 */ /* 0x000fe400010f0c08 */
[----:B------:R-:W-:-:S02]  /*aa90*/  ISETP.GE.U32.AND P3, PT, R21, UR16, PT ;  /* 0x0000001015007c0c */ /* 0x000fc4000bf66070 */
[----:B------:R-:W-:Y:S01]  /*aaa0*/  SHF.R.S32.HI R8, RZ, 0x1f, R21 ;  /* 0x0000001fff087819 */ /* 0x000fe20000011415 */
[----:B------:R0:W-:Y:S01]  /*aab0*/  @!P1 STG.E desc[UR18][R18.64], R7 ;  /* 0x0000000712009986 */ /* 0x0001e2000c101912 */
[----:B------:R-:W-:Y:S02]  /*aac0*/  IADD3 R23, PT, PT, R23, 0x18, RZ ;  /* 0x0000001817177810 */ /* 0x000fe40007ffe0ff */
        /* <DEDUP_REMOVED lines=26> */
.L_x_3321:
[----:B------:R-:W-:Y:S05]  /*ac70*/  BSYNC.RECONVERGENT B0 ;  /* 0x0000000000007941 */ /* 0x000fea0003800200 */
.L_x_3320:
        /* <DEDUP_REMOVED lines=20> */
.L_x_3323:
[----:B------:R-:W-:Y:S05]  /*adc0*/  BSYNC.RECONVERGENT B0 ;  /* 0x0000000000007941 */ /* 0x000fea0003800200 */
.L_x_3322:
        /* <DEDUP_REMOVED lines=20> */
.L_x_3325:
[----:B------:R-:W-:Y:S05]  /*af10*/  BSYNC.RECONVERGENT B0 ;  /* 0x0000000000007941 */ /* 0x000fea0003800200 */
.L_x_3324:
[----:B------:R-:W-:Y:S05]  /*af20*/  @P5 BRA `(.L_x_3326) ;  /* 0xfffffff800605947 */ /* 0x000fea000383ffff */
.L_x_3313:
        /* <DEDUP_REMOVED lines=8> */
.L_x_3328:
        /* <DEDUP_REMOVED lines=13> */
.L_x_4935:


//--------------------- .text._Z35group_norm_nhwc_fwd_one_pass_kernelI11Fp16IOFp16WLi64ELi112ELi448EEv26Group_norm_nhwc_fwd_params --------------------------
	.section	.text._Z35group_norm_nhwc_fwd_one_pass_kernelI11Fp16IOFp16WLi64ELi112ELi448EEv26Group_norm_nhwc_fwd_params,"ax",@progbits
	.align	128
        .global         _Z35group_norm_nhwc_fwd_one_pass_kernelI11Fp16IOFp16WLi64ELi112ELi448EEv26Group_norm_nhwc_fwd_params
        .type           _Z35group_norm_nhwc_fwd_one_pass_kernelI11Fp16IOFp16WLi64ELi112ELi448EEv26Group_norm_nhwc_fwd_params,@function
        .size           _Z35group_norm_nhwc_fwd_one_pass_kernelI11Fp16IOFp16WLi64ELi112ELi448EEv26Group_norm_nhwc_fwd_params,(.L_x_4936 - _Z35group_norm_nhwc_fwd_one_pass_kernelI11Fp16IOFp16WLi64ELi112ELi448EEv26Group_norm_nhwc_fwd_params)
        .other          _Z35group_norm_nhwc_fwd_one_pass_kernelI11Fp16IOFp16WLi64ELi112ELi448EEv26Group_norm_nhwc_fwd_params,@"STO_CUDA_ENTRY STV_DEFAULT"
_Z35group_norm_nhwc_fwd_one_pass_kernelI11Fp16IOFp16WLi64ELi112ELi448EEv26Group_norm_nhwc_fwd_params:
.text._Z35group_norm_nhwc_fwd_one_pass_kernelI11Fp16IOFp16WLi64ELi112ELi448EEv26Group_norm_nhwc_fwd_params:
        /* <DEDUP_REMOVED lines=41> */
.L_x_3372:
        /* <DEDUP_REMOVED lines=247> */
.L_x_3330:
[----:B------:R-:W-:Y:S05]  /*1200*/  BSYNC.RECONVERGENT B0 ;  /* 0x0000000000007941 */ /* 0x000fea0003800200 */
.L_x_3329:
        /* <DEDUP_REMOVED lines=39> */
.L_x_3332:
[----:B------:R-:W-:Y:S05]  /*1480*/  BSYNC.RECONVERGENT B0 ;  /* 0x0000000000007941 */ /* 0x000fea0003800200 */
.L_x_3331:
        /* <DEDUP_REMOVED lines=26> */
.L_x_3335:
[----:B---3--:R-:W2:Y:S04]  /*1630*/  LDG.E.STRONG.GPU R18, desc[UR6][R16.64] ;  /* 0x0000000610127981 */ /* 0x008ea8000c1ef900 */
[----:B--2---:R-:W-:Y:S01]  /*1640*/  CCTL.IVALL ;  /* 0x00000000ff00798f */ /* 0x004fe20002000000 */
[----:B------:R-:W-:Y:S05]  /*1650*/  YIELD ;  /* 0x0000000000007946 */ /* 0x000fea0003800000 */
[----:B------:R-:W-:-:S13]  /*1660*/  ISETP.NE.AND P1, PT, R18, R23, PT ;  /* 0x000000171200720c */ /* 0x000fda0003f25270 */
[----:B------:R-:W-:Y:S05]  /*1670*/  @P1 BRA `(.L_x_3335) ;  /* 0xfffffffc00ec1947 */ /* 0x000fea000383ffff */
.L_x_3334:
        /* <DEDUP_REMOVED lines=14> */
.L_x_3337:
        /* <DEDUP_REMOVED lines=62> */
.L_x_3336:
        /* <DEDUP_REMOVED lines=36> */
.L_x_3338:
        /* <DEDUP_REMOVED lines=18> */
.L_x_3339:
        /* <DEDUP_REMOVED lines=9> */
.L_x_3340:
[----:B------:R-:W-:Y:S05]  /*1f30*/  BSYNC.RECONVERGENT B0 ;  /* 0x0000000000007941 */ /* 0x000fea0003800200 */
.L_x_3333:
        /* <DEDUP_REMOVED lines=38> */
[----:B0-----:R-:W-:Y:S02]  /*21a0*/  HADD2.F32 R24, -RZ, R30.H0_H0 ;  /* 0x2000001eff187230 */ /* 0x001fe40000004100 */
[----:B--2---:R-:W-:Y:S02]  /*21b0*/  HADD2.F32 R25, -RZ, R31.H0_H0 ;  /* 0x2000001fff197230 */ /* 0x004fe40000004100 */
[----:B---3--:R-:W-:Y:S02]  /*21c0*/  HADD2.F32 R27, -RZ, R53.H0_H0 ;  /* 0x20000035ff1b7230 */ /* 0x008fe40000004100 */
[----:B-----5:R-:W-:Y:S01]  /*21d0*/  HADD2.F32 R26, -RZ, R55.H0_H0 ;  /* 0x20000037ff1a7230 */ /* 0x020fe20000004100 */
        /* <DEDUP_REMOVED lines=28> */
.L_x_3344:
[----:B------:R-:W-:Y:S05]  /*23a0*/  BSYNC.RECONVERGENT B1 ;  /* 0x0000000000017941 */ /* 0x000fea0003800200 */
.L_x_3343:
        /* <DEDUP_REMOVED lines=20> */
.L_x_3346:
[----:B------:R-:W-:Y:S05]  /*24f0*/  BSYNC.RECONVERGENT B1 ;  /* 0x0000000000017941 */ /* 0x000fea0003800200 */
.L_x_3345:
        /* <DEDUP_REMOVED lines=30> */
.L_x_3348:
[----:B------:R-:W-:Y:S05]  /*26e0*/  BSYNC.RECONVERGENT B1 ;  /* 0x0000000000017941 */ /* 0x000fea0003800200 */
.L_x_3347:
        /* <DEDUP_REMOVED lines=20> */
.L_x_3350:
[----:B------:R-:W-:Y:S05]  /*2830*/  BSYNC.RECONVERGENT B1 ;  /* 0x0000000000017941 */ /* 0x000fea0003800200 */
.L_x_3349:
        /* <DEDUP_REMOVED lines=20> */
.L_x_3352:
[----:B------:R-:W-:Y:S05]  /*2980*/  BSYNC.RECONVERGENT B1 ;  /* 0x0000000000017941 */ /* 0x000fea0003800200 */
.L_x_3351:
        /* <DEDUP_REMOVED lines=20> */
.L_x_3354:
[----:B------:R-:W-:Y:S05]  /*2ad0*/  BSYNC.RECONVERGENT B1 ;  /* 0x0000000000017941 */ /* 0x000fea0003800200 */
.L_x_3353:
        /* <DEDUP_REMOVED lines=20> */
.L_x_3356:
[----:B------:R-:W-:Y:S05]  /*2c20*/  BSYNC.RECONVERGENT B1 ;  /* 0x0000000000017941 */ /* 0x000fea0003800200 */
.L_x_3355:
        /* <DEDUP_REMOVED lines=19> */
.L_x_3342:
        /* <DEDUP_REMOVED lines=37> */
.L_x_3359:
[----:B------:R-:W-:Y:S05]  /*2fb0*/  BSYNC.RECONVERGENT B1 ;  /* 0x0000000000017941 */ /* 0x000fea0003800200 */
.L_x_3358:
        /* <DEDUP_REMOVED lines=30> */
.L_x_3361:
[----:B------:R-:W-:Y:S05]  /*31a0*/  BSYNC.RECONVERGENT B1 ;  /* 0x0000000000017941 */ /* 0x000fea0003800200 */
.L_x_3360:
        /* <DEDUP_REMOVED lines=40> */
.L_x_3363:
[----:B------:R-:W-:Y:S05]  /*3430*/  BSYNC.RECONVERGENT B1 ;  /* 0x0000000000017941 */ /* 0x000fea0003800200 */
.L_x_3362:
        /* <DEDUP_REMOVED lines=30> */
.L_x_3365:
[----:B------:R-:W-:Y:S05]  /*3620*/  BSYNC.RECONVERGENT B1 ;  /* 0x0000000000017941 */ /* 0x000fea0003800200 */
.L_x_3364:
        /* <DEDUP_REMOVED lines=30> */
.L_x_3367:
[----:B------:R-:W-:Y:S05]  /*3810*/  BSYNC.RECONVERGENT B1 ;  /* 0x0000000000017941 */ /* 0x000fea0003800200 */
.L_x_3366:
        /* <DEDUP_REMOVED lines=30> */
.L_x_3369:
[----:B------:R-:W-:Y:S05]  /*3a00*/  BSYNC.RECONVERGENT B1 ;  /* 0x0000000000017941 */ /* 0x000fea0003800200 */
.L_x_3368:
        /* <DEDUP_REMOVED lines=30> */
.L_x_3371:
[----:B------:R-:W-:Y:S05]  /*3bf0*/  BSYNC.RECONVERGENT B1 ;  /* 0x0000000000017941 */ /* 0x000fea0003800200 */
.L_x_3370:
        /* <DEDUP_REMOVED lines=28> */
.L_x_3357:
[----:B------:R-:W-:Y:S05]  /*3dc0*/  BSYNC.RECONVERGENT B0 ;  /* 0x0000000000007941 */ /* 0x000fea0003800200 */
.L_x_3341:
        /* <DEDUP_REMOVED lines=8> */
.L_x_3373:
        /* <DEDUP_REMOVED lines=11> */
.L_x_4936:


//--------------------- .text._Z35group_norm_nhwc_fwd_one_pass_kernelI11Fp16IOFp16WLi128ELi112ELi448EEv26Group_norm_nhwc_fwd_params --------------------------
	.section	.text._Z35group_norm_nhwc_fwd_one_pass_kernelI11Fp16IOFp16WLi128ELi112ELi448EEv26Group_norm_nhwc_fwd_params,"ax",@progbits
	.align	128
        .global         _Z35group_norm_nhwc_fwd_one_pass_kernelI11Fp16IOFp16WLi128ELi112ELi448EEv26Group_norm_nhwc_fwd_params
        .type           _Z35group_norm_nhwc_fwd_one_pass_kernelI11Fp16IOFp16WLi128ELi112ELi448EEv26Group_norm_nhwc_fwd_params,@function
        .size           _Z35group_norm_nhwc_fwd_one_pass_kernelI11Fp16IOFp16WLi128ELi112ELi448EEv26Group_norm_nhwc_fwd_params,(.L_x_4937 - _Z35group_norm_nhwc_fwd_one_pass_kernelI11Fp16IOFp16WLi128ELi112ELi448EEv26Group_norm_nhwc_fwd_params)
        .other          _Z35group_norm_nhwc_fwd_one_pass_kernelI11Fp16IOFp16WLi128ELi112ELi448EEv26Group_norm_nhwc_fwd_params,@"STO_CUDA_ENTRY STV_DEFAULT"
_Z35group_norm_nhwc_fwd_one_pass_kernelI11Fp16IOFp16WLi128ELi112ELi448EEv26Group_norm_nhwc_fwd_params:
.text._Z35group_norm_nhwc_fwd_one_pass_kernelI11Fp16IOFp16WLi128ELi112ELi448EEv26Group_norm_nhwc_fwd_params:
        /* <DEDUP_REMOVED lines=61> */
.L_x_3449:
        /* <DEDUP_REMOVED lines=410> */
.L_x_3375:
[----:B------:R-:W-:Y:S05]  /*1d70*/  BSYNC.RECONVERGENT B0 ;  /* 0x0000000000007941 */ /* 0x000fea0003800200 */
.L_x_3374:
        /* <DEDUP_REMOVED lines=41> */
.L_x_3377:
[----:B------:R-:W-:Y:S05]  /*2010*/  BSYNC.RECONVERGENT B0 ;  /* 0x0000000000007941 */ /* 0x000fea0003800200 */
.L_x_3376:
        /* <DEDUP_REMOVED lines=24> */
.L_x_3380:
[----:B----4-:R-:W3:Y:S04]  /*21a0*/  LDG.E.STRONG.GPU R38, desc[UR6][R36.64] ;  /* 0x0000000624267981 */ /* 0x010ee8000c1ef900 */
[----:B---3--:R-:W-:Y:S01]  /*21b0*/  CCTL.IVALL ;  /* 0x00000000ff00798f */ /* 0x008fe20002000000 */
[----:B------:R-:W-:Y:S05]  /*21c0*/  YIELD ;  /* 0x0000000000007946 */ /* 0x000fea0003800000 */
[----:B------:R-:W-:-:S13]  /*21d0*/  ISETP.NE.AND P1, PT, R38, R43, PT ;  /* 0x0000002b2600720c */ /* 0x000fda0003f25270 */
[----:B------:R-:W-:Y:S05]  /*21e0*/  @P1 BRA `(.L_x_3380) ;  /* 0xfffffffc00ec1947 */ /* 0x000fea000383ffff */
.L_x_3379:
        /* <DEDUP_REMOVED lines=15> */
.L_x_3382:
        /* <DEDUP_REMOVED lines=60> */
.L_x_3381:
        /* <DEDUP_REMOVED lines=35> */
.L_x_3383:
        /* <DEDUP_REMOVED lines=18> */
.L_x_3384:
        /* <DEDUP_REMOVED lines=9> */
.L_x_3385:
[----:B------:R-:W-:Y:S05]  /*2a80*/  BSYNC.RECONVERGENT B0 ;  /* 0x0000000000007941 */ /* 0x000fea0003800200 */
.L_x_3378:
        /* <DEDUP_REMOVED lines=65> */
.L_x_3389:
[----:B------:R-:W-:Y:S05]  /*2ea0*/  BSYNC.RECONVERGENT B1 ;  /* 0x0000000000017941 */ /* 0x000fea0003800200 */
.L_x_3388:
        /* <DEDUP_REMOVED lines=20> */
.L_x_3391:
[----:B------:R-:W-:Y:S05]  /*2ff0*/  BSYNC.RECONVERGENT B1 ;  /* 0x0000000000017941 */ /* 0x000fea0003800200 */
.L_x_3390:
        /* <DEDUP_REMOVED lines=28> */
.L_x_3393:
[----:B------:R-:W-:Y:S05]  /*31c0*/  BSYNC.RECONVERGENT B1 ;  /* 0x0000000000017941 */ /* 0x000fea0003800200 */
.L_x_3392:
        /* <DEDUP_REMOVED lines=20> */
.L_x_3395:
[----:B------:R-:W-:Y:S05]  /*3310*/  BSYNC.RECONVERGENT B1 ;  /* 0x0000000000017941 */ /* 0x000fea0003800200 */
.L_x_3394:
        /* <DEDUP_REMOVED lines=20> */
.L_x_3397:
[----:B------:R-:W-:Y:S05]  /*3460*/  BSYNC.RECONVERGENT B1 ;  /* 0x0000000000017941 */ /* 0x000fea0003800200 */
.L_x_3396:
        /* <DEDUP_REMOVED lines=20> */
.L_x_3399:
[----:B------:R-:W-:Y:S05]  /*35b0*/  BSYNC.RECONVERGENT B1 ;  /* 0x0000000000017941 */ /* 0x000fea0003800200 */
.L_x_3398:
        /* <DEDUP_REMOVED lines=28> */
.L_x_3401:
[----:B------:R-:W-:Y:S05]  /*3780*/  BSYNC.RECONVERGENT B1 ;  /* 0x0000000000017941 */ /* 0x000fea0003800200 */
.L_x_3400:
        /* <DEDUP_REMOVED lines=20> */
.L_x_3403:
[----:B------:R-:W-:Y:S05]  /*38d0*/  BSYNC.RECONVERGENT B1 ;  /* 0x0000000000017941 */ /* 0x000fea0003800200 */
.L_x_3402:
        /* <DEDUP_REMOVED lines=20> */
.L_x_3405:
[----:B------:R-:W-:Y:S05]  /*3a20*/  BSYNC.RECONVERGENT B1 ;  /* 0x0000000000017941 */ /* 0x000fea0003800200 */
.L_x_3404:
        /* <DEDUP_REMOVED lines=20> */
.L_x_3407:
[----:B------:R-:W-:Y:S05]  /*3b70*/  BSYNC.RECONVERGENT B1 ;  /* 0x0000000000017941 */ /* 0x000fea0003800200 */
.L_x_3406:
        /* <DEDUP_REMOVED lines=30> */
.L_x_3409:
[----:B------:R-:W-:Y:S05]  /*3d60*/  BSYNC.RECONVERGENT B1 ;  /* 0x0000000000017941 */ /* 0x000fea0003800200 */
.L_x_3408:
        /* <DEDUP_REMOVED lines=20> */
.L_x_3411:
[----:B------:R-:W-:Y:S05]  /*3eb0*/  BSYNC.RECONVERGENT B1 ;  /* 0x0000000000017941 */ /* 0x000fea0003800200 */
.L_x_3410:
        /* <DEDUP_REMOVED lines=20> */
.L_x_3413:
[----:B------:R-:W-:Y:S05]  /*4000*/  BSYNC.RECONVERGENT B1 ;  /* 0x0000000000017941 */ /* 0x000fea0003800200 */
.L_x_3412:
        /* <DEDUP_REMOVED lines=20> */
.L_x_3415:
[----:B------:R-:W-:Y:S05]  /*4150*/  BSYNC.RECONVERGENT B1 ;  /* 0x0000000000017941 */ /* 0x000fea0003800200 */
.L_x_3414:
        /* <DEDUP_REMOVED lines=20> */
.L_x_3417:
[----:B------:R-:W-:Y:S05]  /*42a0*/  BSYNC.RECONVERGENT B1 ;  /* 0x0000000000017941 */ /* 0x000fea0003800200 */
.L_x_3416:
        /* <DEDUP_REMOVED lines=19> */
.L_x_3387:
        /* <DEDUP_REMOVED lines=35> */
.L_x_3420:
[----:B------:R-:W-:Y:S05]  /*4610*/  BSYNC.RECONVERGENT B1 ;  /* 0x0000000000017941 */ /* 0x000fea0003800200 */
.L_x_3419:
        /* <DEDUP_REMOVED lines=30> */
.L_x_3422:
[----:B------:R-:W-:Y:S05]  /*4800*/  BSYNC.RECONVERGENT B1 ;  /* 0x0000000000017941 */ /* 0x000fea0003800200 */
.L_x_3421:
        /* <DEDUP_REMOVED lines=38> */
.L_x_3424:
[----:B------:R-:W-:Y:S05]  /*4a70*/  BSYNC.RECONVERGENT B1 ;  /* 0x0000000000017941 */ /* 0x000fea0003800200 */
.L_x_3423:
        /* <DEDUP_REMOVED lines=30> */
.L_x_3426:
[----:B------:R-:W-:Y:S05]  /*4c60*/  BSYNC.RECONVERGENT B1 ;  /* 0x0000000000017941 */ /* 0x000fea0003800200 */
.L_x_3425:
        /* <DEDUP_REMOVED lines=30> */
.L_x_3428:
[----:B------:R-:W-:Y:S05]  /*4e50*/  BSYNC.RECONVERGENT B1 ;  /* 0x0000000000017941 */ /* 0x000fea0003800200 */
.L_x_3427:
        /* <DEDUP_REMOVED lines=30> */
.L_x_3430:
[----:B------:R-:W-:Y:S05]  /*5040*/  BSYNC.RECONVERGENT B1 ;  /* 0x0000000000017941 */ /* 0x000fea0003800200 */
.L_x_3429:
        /* <DEDUP_REMOVED lines=38> */
.L_x_3432:
[----:B------:R-:W-:Y:S05]  /*52b0*/  BSYNC.RECONVERGENT B1 ;  /* 0x0000000000017941 */ /* 0x000fea0003800200 */
.L_x_3431:
        /* <DEDUP_REMOVED lines=30> */
.L_x_3434:
[----:B------:R-:W-:Y:S05]  /*54a0*/  BSYNC.RECONVERGENT B1 ;  /* 0x0000000000017941 */ /* 0x000fea0003800200 */
.L_x_3433:
        /* <DEDUP_REMOVED lines=30> */
.L_x_3436:
[----:B------:R-:W-:Y:S05]  /*5690*/  BSYNC.RECONVERGENT B1 ;  /* 0x0000000000017941 */ /* 0x000fea0003800200 */
.L_x_3435:
        /* <DEDUP_REMOVED lines=30> */
.L_x_3438:
[----:B------:R-:W-:Y:S05]  /*5880*/  BSYNC.RECONVERGENT B1 ;  /* 0x0000000000017941 */ /* 0x000fea0003800200 */
.L_x_3437:
        /* <DEDUP_REMOVED lines=40> */
.L_x_3440:
[----:B------:R-:W-:Y:S05]  /*5b10*/  BSYNC.RECONVERGENT B1 ;  /* 0x0000000000017941 */ /* 0x000fea0003800200 */
.L_x_3439:
        /* <DEDUP_REMOVED lines=30> */
.L_x_3442:
[----:B------:R-:W-:Y:S05]  /*5d00*/  BSYNC.RECONVERGENT B1 ;  /* 0x0000000000017941 */ /* 0x000fea0003800200 */
.L_x_3441:
        /* <DEDUP_REMOVED lines=30> */
.L_x_3444:
[----:B------:R-:W-:Y:S05]  /*5ef0*/  BSYNC.RECONVERGENT B1 ;  /* 0x0000000000017941 */ /* 0x000fea0003800200 */
.L_x_3443:
        /* <DEDUP_REMOVED lines=30> */
.L_x_3446:
[----:B------:R-:W-:Y:S05]  /*60e0*/  BSYNC.RECONVERGENT B1 ;  /* 0x0000000000017941 */ /* 0x000fea0003800200 */
.L_x_3445:
        /* <DEDUP_REMOVED lines=30> */
.L_x_3448:
[----:B------:R-:W-:Y:S05]  /*62d0*/  BSYNC.RECONVERGENT B1 ;  /* 0x0000000000017941 */ /* 0x000fea0003800200 */
.L_x_3447:
        /* <DEDUP_REMOVED lines=28> */
.L_x_3418:
[----:B------:R-:W-:Y:S05]  /*64a0*/  BSYNC.RECONVERGENT B0 ;  /* 0x0000000000007941 */ /* 0x000fea0003800200 */
.L_x_3386:
        /* <DEDUP_REMOVED lines=8> */
.L_x_3450:
        /* <DEDUP_REMOVED lines=13> */
.L_x_4937:


//--------------------- .text._Z35group_norm_nhwc_fwd_one_pass_kernelI11Fp16IOFp16WLi256ELi112ELi448EEv26Group_norm_nhwc_fwd_params --------------------------
	.section	.text._Z35group_norm_nhwc_fwd_one_pass_kernelI11Fp16IOFp16WLi256ELi112ELi448EEv26Group_norm_nhwc_fwd_params,"ax",@progbits
	.align	128
        .global         _Z35group_norm_nhwc_fwd_one_pass_kernelI11Fp16IOFp16WLi256ELi112ELi448EEv26Group_norm_nhwc_fwd_params
        .type           _Z35group_norm_nhwc_fwd_one_pass_kernelI11Fp16IOFp16WLi256ELi112ELi448EEv26Group_norm_nhwc_fwd_params,@function
        .size           _Z35group_norm_nhwc_fwd_one_pass_kernelI11Fp16IOFp16WLi256ELi112ELi448EEv26Group_norm_nhwc_fwd_params,(.L_x_4938 - _Z35group_norm_nhwc_fwd_one_pass_kernelI11Fp16IOFp16WLi256ELi112ELi448EEv26Group_norm_nhwc_fwd_params)
        .other          _Z35group_norm_nhwc_fwd_one_pass_kernelI11Fp16IOFp16WLi256ELi112ELi448EEv26Group_norm_nhwc_fwd_params,@"STO_CUDA_ENTRY STV_DEFAULT"
_Z35group_norm_nhwc_fwd_one_pass_kernelI11Fp16IOFp16WLi256ELi112ELi448EEv26Group_norm_nhwc_fwd_params:
.text._Z35group_norm_nhwc_fwd_one_pass_kernelI11Fp16IOFp16WLi256ELi112ELi448EEv26Group_norm_nhwc_fwd_params:
        /* <DEDUP_REMOVED lines=53> */
.L_x_3590:
        /* <DEDUP_REMOVED lines=785> */
.L_x_3452:
[----:B------:R-:W-:Y:S05]  /*3460*/  BSYNC.RECONVERGENT B0 ;  /* 0x0000000000007941 */ /* 0x000fea0003800200 */
.L_x_3451:
        /* <DEDUP_REMOVED lines=39> */
.L_x_3454:
[----:B------:R-:W-:Y:S05]  /*36e0*/  BSYNC.RECONVERGENT B0 ;  /* 0x0000000000007941 */ /* 0x000fea0003800200 */
.L_x_3453:
        /* <DEDUP_REMOVED lines=27> */
.L_x_3457:
[----:B------:R-:W3:Y:S04]  /*38a0*/  LDG.E.STRONG.GPU R30, desc[UR6][R28.64] ;  /* 0x000000061c1e7981 */ /* 0x000ee8000c1ef900 */
[----:B---3--:R-:W-:Y:S01]  /*38b0*/  CCTL.IVALL ;  /* 0x00000000ff00798f */ /* 0x008fe20002000000 */
[----:B------:R-:W-:Y:S05]  /*38c0*/  YIELD ;  /* 0x0000000000007946 */ /* 0x000fea0003800000 */
[----:B------:R-:W-:-:S13]  /*38d0*/  ISETP.NE.AND P2, PT, R30, R35, PT ;  /* 0x000000231e00720c */ /* 0x000fda0003f45270 */
[----:B------:R-:W-:Y:S05]  /*38e0*/  @P2 BRA `(.L_x_3457) ;  /* 0xfffffffc00ec2947 */ /* 0x000fea000383ffff */
.L_x_3456:
        /* <DEDUP_REMOVED lines=16> */
.L_x_3459:
        /* <DEDUP_REMOVED lines=62> */
.L_x_3458:
        /* <DEDUP_REMOVED lines=38> */
.L_x_3460:
        /* <DEDUP_REMOVED lines=19> */
.L_x_3461:
        /* <DEDUP_REMOVED lines=9> */
.L_x_3462:
[----:B------:R-:W-:Y:S05]  /*41f0*/  BSYNC.RECONVERGENT B0 ;  /* 0x0000000000007941 */ /* 0x000fea0003800200 */
.L_x_3455:
        /* <DEDUP_REMOVED lines=78> */
.L_x_3466:
[----:B------:R-:W-:Y:S05]  /*46e0*/  BSYNC.RECONVERGENT B1 ;  /* 0x0000000000017941 */ /* 0x000fea0003800200 */
.L_x_3465:
        /* <DEDUP_REMOVED lines=20> */
.L_x_3468:
[----:B------:R-:W-:Y:S05]  /*4830*/  BSYNC.RECONVERGENT B1 ;  /* 0x0000000000017941 */ /* 0x000fea0003800200 */
.L_x_3467:
        /* <DEDUP_REMOVED lines=26> */
.L_x_3470:
[----:B------:R-:W-:Y:S05]  /*49e0*/  BSYNC.RECONVERGENT B1 ;  /* 0x0000000000017941 */ /* 0x000fea0003800200 */
.L_x_3469:
        /* <DEDUP_REMOVED lines=22> */
.L_x_3472:
[----:B------:R-:W-:Y:S05]  /*4b50*/  BSYNC.RECONVERGENT B1 ;  /* 0x0000000000017941 */ /* 0x000fea0003800200 */
.L_x_3471:
        /* <DEDUP_REMOVED lines=34> */
.L_x_3474:
[----:B------:R-:W-:Y:S05]  /*4d80*/  BSYNC.RECONVERGENT B1 ;  /* 0x0000000000017941 */ /* 0x000fea0003800200 */
.L_x_3473:
        /* <DEDUP_REMOVED lines=22> */
.L_x_3476:
[----:B------:R-:W-:Y:S05]  /*4ef0*/  BSYNC.RECONVERGENT B1 ;  /* 0x0000000000017941 */ /* 0x000fea0003800200 */
.L_x_3475:
        /* <DEDUP_REMOVED lines=20> */
.L_x_3478:
[----:B------:R-:W-:Y:S05]  /*5040*/  BSYNC.RECONVERGENT B1 ;  /* 0x0000000000017941 */ /* 0x000fea0003800200 */
.L_x_3477:
        /* <DEDUP_REMOVED lines=20> */
.L_x_3480:
[----:B------:R-:W-:Y:S05]  /*5190*/  BSYNC.RECONVERGENT B1 ;  /* 0x0000000000017941 */ /* 0x000fea0003800200 */
.L_x_3479:
        /* <DEDUP_REMOVED lines=20> */
.L_x_3482:
[----:B------:R-:W-:Y:S05]  /*52e0*/  BSYNC.RECONVERGENT B1 ;  /* 0x0000000000017941 */ /* 0x000fea0003800200 */
.L_x_3481:
        /* <DEDUP_REMOVED lines=20> */
.L_x_3484:
[----:B------:R-:W-:Y:S05]  /*5430*/  BSYNC.RECONVERGENT B1 ;  /* 0x0000000000017941 */ /* 0x000fea0003800200 */
.L_x_3483:
        /* <DEDUP_REMOVED lines=40> */
.L_x_3486:
[----:B------:R-:W-:Y:S05]  /*56c0*/  BSYNC.RECONVERGENT B1 ;  /* 0x0000000000017941 */ /* 0x000fea0003800200 */
.L_x_3485:
        /* <DEDUP_REMOVED lines=20> */
.L_x_3488:
[----:B------:R-:W-:Y:S05]  /*5810*/  BSYNC.RECONVERGENT B1 ;  /* 0x0000000000017941 */ /* 0x000fea0003800200 */
.L_x_3487:
        /* <DEDUP_REMOVED lines=20> */
.L_x_3490:
[----:B------:R-:W-:Y:S05]  /*5960*/  BSYNC.RECONVERGENT B1 ;  /* 0x0000000000017941 */ /* 0x000fea0003800200 */
.L_x_3489:
        /* <DEDUP_REMOVED lines=20> */
.L_x_3492:
[----:B------:R-:W-:Y:S05]  /*5ab0*/  BSYNC.RECONVERGENT B1 ;  /* 0x0000000000017941 */ /* 0x000fea0003800200 */
.L_x_3491:
        /* <DEDUP_REMOVED lines=20> */
.L_x_3494:
[----:B------:R-:W-:Y:S05]  /*5c00*/  BSYNC.RECONVERGENT B1 ;  /* 0x0000000000017941 */ /* 0x000fea0003800200 */
.L_x_3493:
        /* <DEDUP_REMOVED lines=20> */
.L_x_3496:
[----:B------:R-:W-:Y:S05]  /*5d50*/  BSYNC.RECONVERGENT B1 ;  /* 0x0000000000017941 */ /* 0x000fea0003800200 */
.L_x_3495:
        /* <DEDUP_REMOVED lines=35> */
.L_x_3498:
[----:B------:R-:W-:Y:S05]  /*5f90*/  BSYNC.RECONVERGENT B1 ;  /* 0x0000000000017941 */ /* 0x000fea0003800200 */
.L_x_3497:
        /* <DEDUP_REMOVED lines=20> */
.L_x_3500:
[----:B------:R-:W-:Y:S05]  /*60e0*/  BSYNC.RECONVERGENT B1 ;  /* 0x0000000000017941 */ /* 0x000fea0003800200 */
.L_x_3499:
        /* <DEDUP_REMOVED lines=20> */
.L_x_3502:
[----:B------:R-:W-:Y:S05]  /*6230*/  BSYNC.RECONVERGENT B1 ;  /* 0x0000000000017941 */ /* 0x000fea0003800200 */
.L_x_3501:
        /* <DEDUP_REMOVED lines=20> */
.L_x_3504:
[----:B------:R-:W-:Y:S05]  /*6380*/  BSYNC.RECONVERGENT B1 ;  /* 0x0000000000017941 */ /* 0x000fea0003800200 */
.L_x_3503:
        /* <DEDUP_REMOVED lines=33> */
.L_x_3506:
[----:B------:R-:W-:Y:S05]  /*65a0*/  BSYNC.RECONVERGENT B1 ;  /* 0x0000000000017941 */ /* 0x000fea0003800200 */
.L_x_3505:
        /* <DEDUP_REMOVED lines=20> */
.L_x_3508:
[----:B------:R-:W-:Y:S05]  /*66f0*/  BSYNC.RECONVERGENT B1 ;  /* 0x0000000000017941 */ /* 0x000fea0003800200 */
.L_x_3507:
        /* <DEDUP_REMOVED lines=20> */
.L_x_3510:
[----:B------:R-:W-:Y:S05]  /*6840*/  BSYNC.RECONVERGENT B1 ;  /* 0x0000000000017941 */ /* 0x000fea0003800200 */
.L_x_3509:
        /* <DEDUP_REMOVED lines=20> */
.L_x_3512:
[----:B------:R-:W-:Y:S05]  /*6990*/  BSYNC.RECONVERGENT B1 ;  /* 0x0000000000017941 */ /* 0x000fea0003800200 */
.L_x_3511:
        /* <DEDUP_REMOVED lines=20> */
.L_x_3514:
[----:B------:R-:W-:Y:S05]  /*6ae0*/  BSYNC.RECONVERGENT B1 ;  /* 0x0000000000017941 */ /* 0x000fea0003800200 */
.L_x_3513:
        /* <DEDUP_REMOVED lines=20> */
.L_x_3516:
[----:B------:R-:W-:Y:S05]  /*6c30*/  BSYNC.RECONVERGENT B1 ;  /* 0x0000000000017941 */ /* 0x000fea0003800200 */
.L_x_3515:
        /* <DEDUP_REMOVED lines=34> */
.L_x_3518:
[----:B------:R-:W-:Y:S05]  /*6e60*/  BSYNC.RECONVERGENT B1 ;  /* 0x0000000000017941 */ /* 0x000fea0003800200 */
.L_x_3517:
        /* <DEDUP_REMOVED lines=20> */
.L_x_3520:
[----:B------:R-:W-:Y:S05]  /*6fb0*/  BSYNC.RECONVERGENT B1 ;  /* 0x0000000000017941 */ /* 0x000fea0003800200 */
.L_x_3519:
        /* <DEDUP_REMOVED lines=20> */
.L_x_3522:
[----:B------:R-:W-:Y:S05]  /*7100*/  BSYNC.RECONVERGENT B1 ;  /* 0x0000000000017941 */ /* 0x000fea0003800200 */
.L_x_3521:
        /* <DEDUP_REMOVED lines=20> */
.L_x_3524:
[----:B------:R-:W-:Y:S05]  /*7250*/  BSYNC.RECONVERGENT B1 ;  /* 0x0000000000017941 */ /* 0x000fea0003800200 */
.L_x_3523:
        /* <DEDUP_REMOVED lines=20> */
.L_x_3526:
[----:B------:R-:W-:Y:S05]  /*73a0*/  BSYNC.RECONVERGENT B1 ;  /* 0x0000000000017941 */ /* 0x000fea0003800200 */
.L_x_3525:
        /* <DEDUP_REMOVED lines=19> */
.L_x_3464:
        /* <DEDUP_REMOVED lines=38> */
.L_x_3529:
[----:B------:R-:W-:Y:S05]  /*7740*/  BSYNC.RECONVERGENT B1 ;  /* 0x0000000000017941 */ /* 0x000fea0003800200 */
.L_x_3528:
        /* <DEDUP_REMOVED lines=30> */
.L_x_3531:
[----:B------:R-:W-:Y:S05]  /*7930*/  BSYNC.RECONVERGENT B1 ;  /* 0x0000000000017941 */ /* 0x000fea0003800200 */
.L_x_3530:
        /* <DEDUP_REMOVED lines=36> */
.L_x_3533:
[----:B------:R-:W-:Y:S05]  /*7b80*/  BSYNC.RECONVERGENT B1 ;  /* 0x0000000000017941 */ /* 0x000fea0003800200 */
.L_x_3532:
        /* <DEDUP_REMOVED lines=32> */
.L_x_3535:
[----:B------:R-:W-:Y:S05]  /*7d90*/  BSYNC.RECONVERGENT B1 ;  /* 0x0000000000017941 */ /* 0x000fea0003800200 */
.L_x_3534:
        /* <DEDUP_REMOVED lines=44> */
.L_x_3537:
[----:B------:R-:W-:Y:S05]  /*8060*/  BSYNC.RECONVERGENT B1 ;  /* 0x0000000000017941 */ /* 0x000fea0003800200 */
.L_x_3536:
        /* <DEDUP_REMOVED lines=30> */
.L_x_3539:
[----:B------:R-:W-:Y:S05]  /*8250*/  BSYNC.RECONVERGENT B1 ;  /* 0x0000000000017941 */ /* 0x000fea0003800200 */
.L_x_3538:
        /* <DEDUP_REMOVED lines=30> */
.L_x_3541:
[----:B------:R-:W-:Y:S05]  /*8440*/  BSYNC.RECONVERGENT B1 ;  /* 0x0000000000017941 */ /* 0x000fea0003800200 */
.L_x_3540:
        /* <DEDUP_REMOVED lines=30> */
.L_x_3543:
[----:B------:R-:W-:Y:S05]  /*8630*/  BSYNC.RECONVERGENT B1 ;  /* 0x0000000000017941 */ /* 0x000fea0003800200 */
.L_x_3542:
        /* <DEDUP_REMOVED lines=30> */
.L_x_3545:
[----:B------:R-:W-:Y:S05]  /*8820*/  BSYNC.RECONVERGENT B1 ;  /* 0x0000000000017941 */ /* 0x000fea0003800200 */
.L_x_3544:
        /* <DEDUP_REMOVED lines=30> */
.L_x_3547:
[----:B------:R-:W-:Y:S05]  /*8a10*/  BSYNC.RECONVERGENT B1 ;  /* 0x0000000000017941 */ /* 0x000fea0003800200 */
.L_x_3546:
        /* <DEDUP_REMOVED lines=50> */
.L_x_3549:
[----:B------:R-:W-:Y:S05]  /*8d40*/  BSYNC.RECONVERGENT B1 ;  /* 0x0000000000017941 */ /* 0x000fea0003800200 */
.L_x_3548:
        /* <DEDUP_REMOVED lines=30> */
.L_x_3551:
[----:B------:R-:W-:Y:S05]  /*8f30*/  BSYNC.RECONVERGENT B1 ;  /* 0x0000000000017941 */ /* 0x000fea0003800200 */
.L_x_3550:
        /* <DEDUP_REMOVED lines=30> */
.L_x_3553:
[----:B------:R-:W-:Y:S05]  /*9120*/  BSYNC.RECONVERGENT B1 ;  /* 0x0000000000017941 */ /* 0x000fea0003800200 */
.L_x_3552:
        /* <DEDUP_REMOVED lines=30> */
.L_x_3555:
[----:B------:R-:W-:Y:S05]  /*9310*/  BSYNC.RECONVERGENT B1 ;  /* 0x0000000000017941 */ /* 0x000fea0003800200 */
.L_x_3554:
        /* <DEDUP_REMOVED lines=30> */
.L_x_3557:
[----:B------:R-:W-:Y:S05]  /*9500*/  BSYNC.RECONVERGENT B1 ;  /* 0x0000000000017941 */ /* 0x000fea0003800200 */
.L_x_3556:
        /* <DEDUP_REMOVED lines=30> */
.L_x_3559:
[----:B------:R-:W-:Y:S05]  /*96f0*/  BSYNC.RECONVERGENT B1 ;  /* 0x0000000000017941 */ /* 0x000fea0003800200 */
.L_x_3558:
        /* <DEDUP_REMOVED lines=45> */
.L_x_3561:
[----:B------:R-:W-:Y:S05]  /*99d0*/  BSYNC.RECONVERGENT B1 ;  /* 0x0000000000017941 */ /* 0x000fea0003800200 */
.L_x_3560:
        /* <DEDUP_REMOVED lines=30> */
.L_x_3563:
[----:B------:R-:W-:Y:S05]  /*9bc0*/  BSYNC.RECONVERGENT B1 ;  /* 0x0000000000017941 */ /* 0x000fea0003800200 */
.L_x_3562:
        /* <DEDUP_REMOVED lines=30> */
.L_x_3565:
[----:B------:R-:W-:Y:S05]  /*9db0*/  BSYNC.RECONVERGENT B1 ;  /* 0x0000000000017941 */ /* 0x000fea0003800200 */
.L_x_3564:
        /* <DEDUP_REMOVED lines=30> */
.L_x_3567:
[----:B------:R-:W-:Y:S05]  /*9fa0*/  BSYNC.RECONVERGENT B1 ;  /* 0x0000000000017941 */ /* 0x000fea0003800200 */
.L_x_3566:
        /* <DEDUP_REMOVED lines=43> */
.L_x_3569:
[----:B------:R-:W-:Y:S05]  /*a260*/  BSYNC.RECONVERGENT B1 ;  /* 0x0000000000017941 */ /* 0x000fea0003800200 */
.L_x_3568:
        /* <DEDUP_REMOVED lines=30> */
.L_x_3571:
[----:B------:R-:W-:Y:S05]  /*a450*/  BSYNC.RECONVERGENT B1 ;  /* 0x0000000000017941 */ /* 0x000fea0003800200 */
.L_x_3570:
        /* <DEDUP_REMOVED lines=30> */
.L_x_3573:
[----:B------:R-:W-:Y:S05]  /*a640*/  BSYNC.RECONVERGENT B1 ;  /* 0x0000000000017941 */ /* 0x000fea0003800200 */
.L_x_3572:
        /* <DEDUP_REMOVED lines=30> */
.L_x_3575:
[----:B------:R-:W-:Y:S05]  /*a830*/  BSYNC.RECONVERGENT B1 ;  /* 0x0000000000017941 */ /* 0x000fea0003800200 */
.L_x_3574:
        /* <DEDUP_REMOVED lines=30> */
.L_x_3577:
[----:B------:R-:W-:Y:S05]  /*aa20*/  BSYNC.RECONVERGENT B1 ;  /* 0x0000000000017941 */ /* 0x000fea0003800200 */
.L_x_3576:
        /* <DEDUP_REMOVED lines=30> */
.L_x_3579:
[----:B------:R-:W-:Y:S05]  /*ac10*/  BSYNC.RECONVERGENT B1 ;  /* 0x0000000000017941 */ /* 0x000fea0003800200 */
.L_x_3578:
        /* <DEDUP_REMOVED lines=45> */
.L_x_3581:
[----:B------:R-:W-:Y:S05]  /*aef0*/  BSYNC.RECONVERGENT B1 ;  /* 0x0000000000017941 */ /* 0x000fea0003800200 */
.L_x_3580:
        /* <DEDUP_REMOVED lines=30> */
.L_x_3583:
[----:B------:R-:W-:Y:S05]  /*b0e0*/  BSYNC.RECONVERGENT B1 ;  /* 0x0000000000017941 */ /* 0x000fea0003800200 */
.L_x_3582:
        /* <DEDUP_REMOVED lines=30> */
.L_x_3585:
[----:B------:R-:W-:Y:S05]  /*b2d0*/  BSYNC.RECONVERGENT B1 ;  /* 0x0000000000017941 */ /* 0x000fea0003800200 */
.L_x_3584:
        /* <DEDUP_REMOVED lines=30> */
.L_x_3587:
[----:B------:R-:W-:Y:S05]  /*b4c0*/  BSYNC.RECONVERGENT B1 ;  /* 0x0000000000017941 */ /* 0x000fea0003800200 */
.L_x_3586:
        /* <DEDUP_REMOVED lines=30> */
.L_x_3589:
[----:B------:R-:W-:Y:S05]  /*b6b0*/  BSYNC.RECONVERGENT B1 ;  /* 0x0000000000017941 */ /* 0x000fea0003800200 */
.L_x_3588:
        /* <DEDUP_REMOVED lines=28> */
.L_x_3527:
[----:B------:R-:W-:Y:S05]  /*b880*/  BSYNC.RECONVERGENT B0 ;  /* 0x0000000000007941 */ /* 0x000fea0003800200 */
.L_x_3463:
        /* <DEDUP_REMOVED lines=8> */
.L_x_3591:
        /* <DEDUP_REMOVED lines=15> */
.L_x_4938:


//--------------------- .text._Z35group_norm_nhwc_fwd_one_pass_kernelI11Fp16IOFp16WLi512ELi112ELi448EEv26Group_norm_nhwc_fwd_params --------------------------
	.section	.text._Z35group_norm_nhwc_fwd_one_pass_kernelI11Fp16IOFp16WLi512ELi112ELi448EEv26Group_norm_nhwc_fwd_params,"ax",@progbits
	.align	128
        .global         _Z35group_norm_nhwc_fwd_one_pass_kernelI11Fp16IOFp16WLi512ELi112ELi448EEv26Group_norm_nhwc_fwd_params
        .type           _Z35group_norm_nhwc_fwd_one_pass_kernelI11Fp16IOFp16WLi512ELi112ELi448EEv26Group_norm_nhwc_fwd_params,@function
        .size           _Z35group_norm_nhwc_fwd_one_pass_kernelI11Fp16IOFp16WLi512ELi112ELi448EEv26Group_norm_nhwc_fwd_params,(.L_x_4939 - _Z35group_norm_nhwc_fwd_one_pass_kernelI11Fp16IOFp16WLi512ELi112ELi448EEv26Group_norm_nhwc_fwd_params)
        .other          _Z35group_norm_nhwc_fwd_one_pass_kernelI11Fp16IOFp16WLi512ELi112ELi448EEv26Group_norm_nhwc_fwd_params,@"STO_CUDA_ENTRY STV_DEFAULT"
_Z35group_norm_nhwc_fwd_one_pass_kernelI11Fp16IOFp16WLi512ELi112ELi448EEv26Group_norm_nhwc_fwd_params:
.text._Z35group_norm_nhwc_fwd_one_pass_kernelI11Fp16IOFp16WLi512ELi112ELi448EEv26Group_norm_nhwc_fwd_params:
        /* <DEDUP_REMOVED lines=36> */
.L_x_3629:
        /* <DEDUP_REMOVED lines=2058> */
.L_x_3593:
[----:B0---4-:R-:W-:Y:S05]  /*82e0*/  BSYNC.RECONVERGENT B0 ;  /* 0x0000000000007941 */ /* 0x011fea0003800200 */
.L_x_3592:
        /* <DEDUP_REMOVED lines=39> */
.L_x_3595:
[----:B------:R-:W-:Y:S05]  /*8560*/  BSYNC.RECONVERGENT B0 ;  /* 0x0000000000007941 */ /* 0x000fea0003800200 */
.L_x_3594:
        /* <DEDUP_REMOVED lines=36> */
.L_x_3599:
[----:B------:R-:W2:Y:S04]  /*87b0*/  LDG.E.STRONG.GPU R0, desc[UR18][R8.64] ;  /* 0x0000001208007981 */ /* 0x000ea8000c1ef900 */
[----:B--2---:R-:W-:Y:S04]  /*87c0*/  CCTL.IVALL ;  /* 0x00000000ff00798f */ /* 0x004fe80002000000 */
[----:B------:R0:W-:Y:S01]  /*87d0*/  STL [R1], R0 ;  /* 0x0000000001007387 */ /* 0x0001e20000100800 */
[----:B------:R-:W-:-:S13]  /*87e0*/  ISETP.NE.AND P1, PT, R0, UR14, PT ;  /* 0x0000000e00007c0c */ /* 0x000fda000bf25270 */
[----:B0-----:R-:W-:Y:S05]  /*87f0*/  @P1 BRA `(.L_x_3599) ;  /* 0xfffffffc00ec1947 */ /* 0x001fea000383ffff */
.L_x_3598:
[----:B0---4-:R-:W-:Y:S05]  /*8800*/  BSYNC.RECONVERGENT B0 ;  /* 0x0000000000007941 */ /* 0x011fea0003800200 */
.L_x_3597:
        /* <DEDUP_REMOVED lines=15> */
.L_x_3601:
        /* <DEDUP_REMOVED lines=99> */
.L_x_3600:
        /* <DEDUP_REMOVED lines=54> */
.L_x_3602:
        /* <DEDUP_REMOVED lines=27> */
.L_x_3603:
        /* <DEDUP_REMOVED lines=15> */
.L_x_3604:
[----:B------:R-:W-:Y:S05]  /*9530*/  BSYNC.RECONVERGENT B0 ;  /* 0x0000000000007941 */ /* 0x000fea0003800200 */
.L_x_3596:
        /* <DEDUP_REMOVED lines=45> */
[----:B--2---:R-:W-:Y:S02]  /*9810*/  HADD2.F32 R14, -RZ, R16.H0_H0 ;  /* 0x20000010ff0e7230 */ /* 0x004fe40000004100 */
[----:B---3--:R-:W-:Y:S02]  /*9820*/  HADD2.F32 R13, -RZ, R0.H0_H0 ;  /* 0x20000000ff0d7230 */ /* 0x008fe40000004100 */
[----:B----4-:R-:W-:Y:S02]  /*9830*/  HADD2.F32 R16, -RZ, R17.H0_H0 ;  /* 0x20000011ff107230 */ /* 0x010fe40000004100 */
[----:B-----5:R-:W-:Y:S01]  /*9840*/  HADD2.F32 R15, -RZ, R18.H0_H0 ;  /* 0x20000012ff0f7230 */ /* 0x020fe20000004100 */
[----:B01----:R-:W-:Y:S06]  /*9850*/  BRA.U !UP0, `(.L_x_3605) ;  /* 0x0000000908587547 */ /* 0x003fec000b800000 */
[----:B------:R-:W-:Y:S01]  /*9860*/  IMAD.MOV.U32 R0, RZ, RZ, RZ ;  /* 0x000000ffff007224 */ /* 0x000fe200078e00ff */
[----:B------:R-:W0:Y:S01]  /*9870*/  LDCU.64 UR14, c[0x0][0x3e0] ;  /* 0x00007c00ff0e77ac */ /* 0x000e220008000a00 */
[----:B------:R-:W1:Y:S01]  /*9880*/  LDCU.64 UR6, c[0x0][0x380] ;  /* 0x00007000ff0677ac */ /* 0x000e620008000a00 */
[----:B------:R-:W2:Y:S04]  /*9890*/  LDCU.64 UR12, c[0x0][0x3e8] ;  /* 0x00007d00ff0c77ac */ /* 0x000ea80008000a00 */
.L_x_3614:
        /* <DEDUP_REMOVED lines=50> */
.L_x_3607:
[----:B01----:R-:W-:Y:S05]  /*9bc0*/  BSYNC.RECONVERGENT B0 ;  /* 0x0000000000007941 */ /* 0x003fea0003800200 */
.L_x_3606:
        /* <DEDUP_REMOVED lines=30> */
.L_x_3609:
[----:B------:R-:W-:Y:S05]  /*9db0*/  BSYNC.RECONVERGENT B0 ;  /* 0x0000000000007941 */ /* 0x000fea0003800200 */
.L_x_3608:
        /* <DEDUP_REMOVED lines=30> */
.L_x_3611:
[----:B------:R-:W-:Y:S05]  /*9fa0*/  BSYNC.RECONVERGENT B0 ;  /* 0x0000000000007941 */ /* 0x000fea0003800200 */
.L_x_3610:
        /* <DEDUP_REMOVED lines=30> */
.L_x_3613:
[----:B------:R-:W-:Y:S05]  /*a190*/  BSYNC.RECONVERGENT B0 ;  /* 0x0000000000007941 */ /* 0x000fea0003800200 */
.L_x_3612:
[----:B------:R-:W-:Y:S05]  /*a1a0*/  @P5 BRA `(.L_x_3614) ;  /* 0xfffffff400bc5947 */ /* 0x000fea000383ffff */
[----:B------:R-:W-:Y:S05]  /*a1b0*/  BRA `(.L_x_3615) ;  /* 0x0000000c005c7947 */ /* 0x000fea0003800000 */
.L_x_3605:
        /* <DEDUP_REMOVED lines=63> */
.L_x_3617:
[----:B------:R-:W-:Y:S05]  /*a5b0*/  BSYNC.RECONVERGENT B0 ;  /* 0x0000000000007941 */ /* 0x000fea0003800200 */
.L_x_3616:
        /* <DEDUP_REMOVED lines=22> */
.L_x_3619:
[----:B------:R-:W-:Y:S05]  /*a720*/  BSYNC.RECONVERGENT B0 ;  /* 0x0000000000007941 */ /* 0x000fea0003800200 */
.L_x_3618:
        /* <DEDUP_REMOVED lines=22> */
.L_x_3621:
[----:B------:R-:W-:Y:S05]  /*a890*/  BSYNC.RECONVERGENT B0 ;  /* 0x0000000000007941 */ /* 0x000fea0003800200 */
.L_x_3620:
[----:B------:R-:W-:-:S07]  /*a8a0*/  IMAD.MOV.U32 R0, RZ, RZ, 0x4 ;  /* 0x00000004ff007424 */ /* 0x000fce00078e00ff */
.L_x_3628:
        /* <DEDUP_REMOVED lines=60> */
.L_x_3623:
[----:B------:R-:W-:Y:S05]  /*ac70*/  BSYNC.RECONVERGENT B0 ;  /* 0x0000000000007941 */ /* 0x000fea0003800200 */
.L_x_3622:
        /* <DEDUP_REMOVED lines=20> */
.L_x_3625:
[----:B------:R-:W-:Y:S05]  /*adc0*/  BSYNC.RECONVERGENT B0 ;  /* 0x0000000000007941 */ /* 0x000fea0003800200 */
.L_x_3624:
        /* <DEDUP_REMOVED lines=20> */
.L_x_3627:
[----:B------:R-:W-:Y:S05]  /*af10*/  BSYNC.RECONVERGENT B0 ;  /* 0x0000000000007941 */ /* 0x000fea0003800200 */
.L_x_3626:
[----:B------:R-:W-:Y:S05]  /*af20*/  @P5 BRA `(.L_x_3628) ;  /* 0xfffffff800605947 */ /* 0x000fea000383ffff */
.L_x_3615:
        /* <DEDUP_REMOVED lines=8> */
.L_x_3630:
        /* <DEDUP_REMOVED lines=13> */
.L_x_4939:


//--------------------- .text._Z35group_norm_nhwc_fwd_one_pass_kernelI11Fp32IOFp32WLi64ELi112ELi448EEv26Group_norm_nhwc_fwd_params --------------------------
	.section	.text._Z35group_norm_nhwc_fwd_one_pass_kernelI11Fp32IOFp32WLi64ELi112ELi448EEv26Group_norm_nhwc_fwd_params,"ax",@progbits
	.align	128
        .global         _Z35group_norm_nhwc_fwd_one_pass_kernelI11Fp32IOFp32WLi64ELi112ELi448EEv26Group_norm_nhwc_fwd_params
        .type           _Z35group_norm_nhwc_fwd_one_pass_kernelI11Fp32IOFp32WLi64ELi112ELi448EEv26Group_norm_nhwc_fwd_params,@function
        .size           _Z35group_norm_nhwc_fwd_one_pass_kernelI11Fp32IOFp32WLi64ELi112ELi448EEv26Group_norm_nhwc_fwd_params,(.L_x_4940 - _Z35group_norm_nhwc_fwd_one_pass_kernelI11Fp32IOFp32WLi64ELi112ELi448EEv26Group_norm_nhwc_fwd_params)
        .other          _Z35group_norm_nhwc_fwd_one_pass_kernelI11Fp32IOFp32WLi64ELi112ELi448EEv26Group_norm_nhwc_fwd_params,@"STO_CUDA_ENTRY STV_DEFAULT"
_Z35group_norm_nhwc_fwd_one_pass_kernelI11Fp32IOFp32WLi64ELi112ELi448EEv26Group_norm_nhwc_fwd_params:
.text._Z35group_norm_nhwc_fwd_one_pass_kernelI11Fp32IOFp32WLi64ELi112ELi448EEv26Group_norm_nhwc_fwd_params:
        /* <DEDUP_REMOVED lines=41> */
.L_x_3674:
[----:B0-234-:R-:W0:Y:S01]  /*0290*/  LDC R23, c[0x0][0x3f8] ;  /* 0x0000fe00ff177b82 */ /* 0x01de220000000800 */
[----:B------:R-:W1:Y:S01]  /*02a0*/  LDCU UR8, c[0x0][0x404] ;  /* 0x00008080ff0877ac */ /* 0x000e620008000800 */
[----:B------:R-:W-:Y:S01]  /*02b0*/  LOP3.LUT R59, R14, 0xffff, RZ, 0xc0, !PT ;  /* 0x0000ffff0e3b7812 */ /* 0x000fe200078ec0ff */
[----:B------:R-:W2:Y:S01]  /*02c0*/  LDCU.64 UR4, c[0x0][0x3e8] ;  /* 0x00007d00ff0477ac */ /* 0x000ea20008000a00 */
[----:B-1----:R-:W-:Y:S01]  /*02d0*/  IMAD R33, R3, UR8, R50 ;  /* 0x0000000803217c24 */ /* 0x002fe2000f8e0232 */
[----:B------:R-:W1:Y:S01]  /*02e0*/  LDCU.64 UR8, c[0x0][0x3f0] ;  /* 0x00007e00ff0877ac */ /* 0x000e620008000a00 */
[----:B0----5:R-:W-:-:S03]  /*02f0*/  IABS R19, R23 ;  /* 0x0000001700137213 */ /* 0x021fc60000000000 */
[C---:B--2---:R-:W-:Y:S01]  /*0300*/  ISETP.GE.U32.AND P5, PT, R33.reuse, UR4, PT ;  /* 0x0000000421007c0c */ /* 0x044fe2000bfa6070 */
        /* <DEDUP_REMOVED lines=21> */
[----:B------:R-:W-:Y:S02]  /*0460*/  ISETP.GE.U32.AND P1, PT, R18, R19, PT ;  /* 0x000000131200720c */ /* 0x000fe40003f26070 */
[----:B------:R-:W-:-:S11]  /*0470*/  ISETP.NE.AND P2, PT, R23, RZ, PT ;  /* 0x000000ff1700720c */ /* 0x000fd60003f45270 */
[----:B------:R-:W-:Y:S02]  /*0480*/  @P1 IADD3 R17, PT, PT, R17, 0x1, RZ ;  /* 0x0000000111111810 */ /* 0x000fe40007ffe0ff */
[----:B------:R-:W-:Y:S02]  /*0490*/  ISETP.GE.U32.AND P1, PT, R27, UR4, PT ;  /* 0x000000041b007c0c */ /* 0x000fe4000bf26070 */
[----:B------:R-:W-:Y:S02]  /*04a0*/  MOV R19, R17 ;  /* 0x0000001100137202 */ /* 0x000fe40000000f00 */
[----:B------:R-:W-:Y:S02]  /*04b0*/  ISETP.GE.AND.EX P1, PT, R29, UR5, PT, P1 ;  /* 0x000000051d007c0c */ /* 0x000fe4000bf26310 */
[----:B------:R-:W-:Y:S02]  /*04c0*/  @!P3 IADD3 R19, PT, PT, -R19, RZ, RZ ;  /* 0x000000ff1313b210 */ /* 0x000fe40007ffe1ff */
[----:B------:R-:W-:-:S02]  /*04d0*/  @!P2 LOP3.LUT R19, RZ, R23, RZ, 0x33, !PT ;  /* 0x00000017ff13a212 */ /* 0x000fc400078e33ff */
[----:B------:R-:W-:Y:S02]  /*04e0*/  ISETP.GE.U32.AND P3, PT, R9, UR4, PT ;  /* 0x0000000409007c0c */ /* 0x000fe4000bf66070 */
[----:B------:R-:W-:Y:S02]  /*04f0*/  IADD3 R17, PT, PT, -R19, RZ, RZ ;  /* 0x000000ff13117210 */ /* 0x000fe40007ffe1ff */
[----:B------:R-:W-:Y:S02]  /*0500*/  SHF.R.S32.HI R18, RZ, 0x1f, R19 ;  /* 0x0000001fff127819 */ /* 0x000fe40000011413 */
[----:B------:R-:W-:Y:S01]  /*0510*/  ISETP.GE.AND.EX P3, PT, R49, UR5, PT, P3 ;  /* 0x0000000531007c0c */ /* 0x000fe2000bf66330 */
[----:B------:R-:W-:Y:S01]  /*0520*/  IMAD R48, R23, R17, R8 ;  /* 0x0000001117307224 */ /* 0x000fe200078e0208 */
[----:B------:R-:W0:Y:S01]  /*0530*/  @!P1 LDC.64 R20, c[0x0][0x3e0] ;  /* 0x0000f800ff149b82 */ /* 0x000e220000000a00 */
[----:B-1----:R-:W-:Y:S02]  /*0540*/  IMAD R18, R18, UR8, RZ ;  /* 0x0000000812127c24 */ /* 0x002fe4000f8e02ff */
[----:B------:R-:W-:-:S02]  /*0550*/  IMAD R48, R48, 0x70, RZ ;  /* 0x0000007030307824 */ /* 0x000fc400078e02ff */
[----:B------:R-:W-:-:S03]  /*0560*/  IMAD R61, R19, UR9, R18 ;  /* 0x00000009133d7c24 */ /* 0x000fc6000f8e0212 */
[----:B------:R-:W1:Y:S01]  /*0570*/  @!P5 LDC.64 R16, c[0x0][0x3e0] ;  /* 0x0000f800ff10db82 */ /* 0x000e620000000a00 */
[----:B------:R-:W-:-:S04]  /*0580*/  IADD3 R58, P2, PT, R48, R59, RZ ;  /* 0x0000003b303a7210 */ /* 0x000fc80007f5e0ff */
[----:B------:R-:W-:Y:S02]  /*0590*/  LEA.HI.X.SX32 R59, R48, RZ, 0x1, P2 ;  /* 0x000000ff303b7211 */ /* 0x000fe400010f0eff */
[----:B------:R-:W-:Y:S01]  /*05a0*/  ISETP.GE.U32.AND P2, PT, R7, UR4, PT ;  /* 0x0000000407007c0c */ /* 0x000fe2000bf46070 */
[----:B------:R-:W2:Y:S01]  /*05b0*/  @!P5 LDC.64 R22, c[0x0][0x390] ;  /* 0x0000e400ff16db82 */ /* 0x000ea20000000a00 */
[----:B------:R-:W-:Y:S02]  /*05c0*/  IMAD.WIDE.U32 R58, R19, UR8, R58 ;  /* 0x00000008133a7c25 */ /* 0x000fe4000f8e003a */
[----:B------:R-:W-:-:S03]  /*05d0*/  ISETP.GE.AND.EX P2, PT, R15, UR5, PT, P2 ;  /* 0x000000050f007c0c */ /* 0x000fc6000bf46320 */
[----:B------:R-:W-:Y:S01]  /*05e0*/  IADD3 R61, PT, PT, R59, R61, RZ ;  /* 0x0000003d3b3d7210 */ /* 0x000fe20007ffe0ff */
[----:B0-----:R-:W-:Y:S01]  /*05f0*/  @!P1 IMAD R26, R29, R20, RZ ;  /* 0x000000141d1a9224 */ /* 0x001fe200078e02ff */
[----:B------:R-:W-:Y:S01]  /*0600*/  @!P5 MOV R60, R58 ;  /* 0x0000003a003cd202 */ /* 0x000fe20000000f00 */
[----:B------:R-:W0:Y:S02]  /*0610*/  @!P3 LDC.64 R40, c[0x0][0x3e0] ;  /* 0x0000f800ff28bb82 */ /* 0x000e240000000a00 */
[----:B------:R-:W-:Y:S02]  /*0620*/  @!P1 IMAD R29, R27, R21, R26 ;  /* 0x000000151b1d9224 */ /* 0x000fe400078e021a */
[-C--:B-1----:R-:W-:Y:S02]  /*0630*/  @!P5 IMAD R18, R25, R16.reuse, RZ ;  /* 0x000000101912d224 */ /* 0x082fe400078e02ff */
[C---:B------:R-:W-:Y:S02]  /*0640*/  @!P5 IMAD.WIDE.U32 R24, R33.reuse, R16, R60 ;  /* 0x000000102118d225 */ /* 0x040fe400078e003c */
[----:B------:R-:W1:Y:S02]  /*0650*/  @!P2 LDC.64 R42, c[0x0][0x390] ;  /* 0x0000e400ff2aab82 */ /* 0x000e640000000a00 */
[----:B------:R-:W-:Y:S01]  /*0660*/  @!P5 IMAD R31, R33, R17, R18 ;  /* 0x00000011211fd224 */ /* 0x000fe200078e0212 */
[----:B------:R-:W-:-:S02]  /*0670*/  CS2R R32, SRZ ;  /* 0x0000000000207805 */ /* 0x000fc4000001ff00 */
[----:B--2---:R-:W-:-:S03]  /*0680*/  @!P5 LEA R22, P4, R24, R22, 0x2 ;  /* 0x000000161816d211 */ /* 0x004fc600078810ff */
[----:B------:R-:W2:Y:S01]  /*0690*/  @!P1 LDC.64 R18, c[0x0][0x390] ;  /* 0x0000e400ff129b82 */ /* 0x000ea20000000a00 */
[----:B------:R-:W-:-:S04]  /*06a0*/  @!P5 IADD3 R25, PT, PT, R25, R31, RZ ;  /* 0x0000001f1919d210 */ /* 0x000fc80007ffe0ff */
[----:B------:R-:W-:Y:S02]  /*06b0*/  @!P5 LEA.HI.X R23, R24, R23, R25, 0x2, P4 ;  /* 0x000000171817d211 */ /* 0x000fe400020f1419 */
[----:B------:R-:W-:Y:S01]  /*06c0*/  @!P1 MOV R24, R58 ;  /* 0x0000003a00189202 */ /* 0x000fe20000000f00 */
[----:B------:R-:W3:Y:S01]  /*06d0*/  @!P2 LDC.64 R16, c[0x0][0x3e0] ;  /* 0x0000f800ff10ab82 */ /* 0x000ee20000000a00 */
[----:B------:R-:W-:Y:S01]  /*06e0*/  @!P1 MOV R25, R61 ;  /* 0x0000003d00199202 */ /* 0x000fe20000000f00 */
[----:B------:R4:W5:Y:S01]  /*06f0*/  @!P5 LDG.E.64 R32, desc[UR6][R22.64] ;  /* 0x000000061620d981 */ /* 0x000962000c1e1b00 */
[----:B------:R-:W-:Y:S01]  /*0700*/  ISETP.GE.U32.AND P4, PT, R10, UR4, PT ;  /* 0x000000040a007c0c */ /* 0x000fe2000bf86070 */
[----:B------:R-:W-:-:S03]  /*0710*/  @!P1 IMAD.WIDE.U32 R20, R27, R20, R24 ;  /* 0x000000141b149225 */ /* 0x000fc600078e0018 */
[----:B------:R-:W-:Y:S02]  /*0720*/  ISETP.GE.AND.EX P4, PT, R51, UR5, PT, P4 ;  /* 0x0000000533007c0c */ /* 0x000fe4000bf86340 */
[----:B------:R-:W-:Y:S02]  /*0730*/  @!P1 IADD3 R21, PT, PT, R21, R29, RZ ;  /* 0x0000001d15159210 */ /* 0x000fe40007ffe0ff */
[C---:B--2---:R-:W-:Y:S02]  /*0740*/  @!P1 LEA R18, P5, R20.reuse, R18, 0x2 ;  /* 0x0000001214129211 */ /* 0x044fe400078a10ff */
[----:B------:R-:W-:Y:S02]  /*0750*/  ISETP.GE.U32.AND P6, PT, R11, UR4, PT ;  /* 0x000000040b007c0c */ /* 0x000fe4000bfc6070 */
[----:B------:R-:W-:-:S05]  /*0760*/  @!P1 LEA.HI.X R19, R20, R19, R21, 0x2, P5 ;  /* 0x0000001314139211 */ /* 0x000fca00028f1415 */
[----:B----4-:R-:W2:Y:S01]  /*0770*/  @!P4 LDC.64 R22, c[0x0][0x3e0] ;  /* 0x0000f800ff16cb82 */ /* 0x010ea20000000a00 */
[----:B------:R-:W-:Y:S01]  /*0780*/  @!P2 MOV R20, R58 ;  /* 0x0000003a0014a202 */ /* 0x000fe20000000f00 */
[-C--:B---3--:R-:W-:Y:S01]  /*0790*/  @!P2 IMAD R24, R15, R16.reuse, RZ ;  /* 0x000000100f18a224 */ /* 0x088fe200078e02ff */
[----:B------:R-:W-:Y:S02]  /*07a0*/  @!P2 MOV R21, R61 ;  /* 0x0000003d0015a202 */ /* 0x000fe40000000f00 */
[----:B------:R-:W-:Y:S01]  /*07b0*/  ISETP.GE.AND.EX P6, PT, R53, UR5, PT, P6 ;  /* 0x0000000535007c0c */ /* 0x000fe2000bfc6360 */
[C---:B------:R-:W-:Y:S01]  /*07c0*/  @!P2 IMAD R27, R7.reuse, R17, R24 ;  /* 0x00000011071ba224 */ /* 0x040fe200078e0218 */
[----:B------:R-:W-:Y:S01]  /*07d0*/  ISETP.GE.U32.AND P5, PT, R12, UR4, PT ;  /* 0x000000040c007c0c */ /* 0x000fe2000bfa6070 */
[----:B------:R-:W-:Y:S01]  /*07e0*/  @!P2 IMAD.WIDE.U32 R16, R7, R16, R20 ;  /* 0x000000100710a225 */ /* 0x000fe200078e0014 */
[----:B------:R-:W-:Y:S01]  /*07f0*/  CS2R R34, SRZ ;  /* 0x0000000000227805 */ /* 0x000fe2000001ff00 */
[----:B------:R-:W3:Y:S01]  /*0800*/  @!P4 LDC.64 R30, c[0x0][0x390] ;  /* 0x0000e400ff1ecb82 */ /* 0x000ee20000000a00 */
[----:B------:R-:W-:-:S02]  /*0810*/  ISETP.GE.AND.EX P5, PT, R55, UR5, PT, P5 ;  /* 0x0000000537007c0c */ /* 0x000fc4000bfa6350 */
[----:B------:R-:W-:Y:S02]  /*0820*/  @!P2 IADD3 R17, PT, PT, R17, R27, RZ ;  /* 0x0000001b1111a210 */ /* 0x000fe40007ffe0ff */
[----:B------:R2:W4:Y:S01]  /*0830*/  @!P1 LDG.E.64 R34, desc[UR6][R18.64] ;  /* 0x0000000612229981 */ /* 0x000522000c1e1b00 */
[C---:B-1----:R-:W-:Y:S02]  /*0840*/  @!P2 LEA R42, P1, R16.reuse, R42, 0x2 ;  /* 0x0000002a102aa211 */ /* 0x042fe400078210ff */
[----:B------:R-:W1:Y:S02]  /*0850*/  @!P3 LDC.64 R26, c[0x0][0x390] ;  /* 0x0000e400ff1abb82 */ /* 0x000e640000000a00 */
[----:B------:R-:W-:Y:S01]  /*0860*/  @!P2 LEA.HI.X R43, R16, R43, R17, 0x2, P1 ;  /* 0x0000002b102ba211 */ /* 0x000fe200008f1411 */
[----:B0-----:R-:W-:Y:S01]  /*0870*/  @!P3 IMAD R16, R49, R40, RZ ;  /* 0x000000283110b224 */ /* 0x001fe200078e02ff */
[----:B------:R-:W-:-:S04]  /*0880*/  ISETP.GE.U32.AND P1, PT, R13, UR4, PT ;  /* 0x000000040d007c0c */ /* 0x000fc8000bf26070 */
[----:B------:R-:W0:Y:S01]  /*0890*/  @!P6 LDC.64 R24, c[0x0][0x3e0] ;  /* 0x0000f800ff18eb82 */ /* 0x000e220000000a00 */
[----:B------:R-:W-:Y:S01]  /*08a0*/  ISETP.GE.AND.EX P1, PT, R57, UR5, PT, P1 ;  /* 0x0000000539007c0c */ /* 0x000fe2000bf26310 */
[----:B------:R-:W-:Y:S01]  /*08b0*/  @!P3 IMAD R39, R9, R41, R16 ;  /* 0x000000290927b224 */ /* 0x000fe200078e0210 */
[----:B------:R-:W-:Y:S02]  /*08c0*/  @!P3 MOV R16, R58 ;  /* 0x0000003a0010b202 */ /* 0x000fe40000000f00 */
[----:B------:R-:W-:-:S03]  /*08d0*/  @!P3 MOV R17, R61 ;  /* 0x0000003d0011b202 */ /* 0x000fc60000000f00 */
[----:B------:R-:W3:Y:S01]  /*08e0*/  @!P5 LDC.64 R28, c[0x0][0x3e0] ;  /* 0x0000f800ff1cdb82 */ /* 0x000ee20000000a00 */
[----:B------:R-:W-:Y:S01]  /*08f0*/  CS2R R36, SRZ ;  /* 0x0000000000247805 */ /* 0x000fe2000001ff00 */
[----:B--2---:R-:W-:Y:S02]  /*0900*/  @!P4 IMAD R18, R51, R22, RZ ;  /* 0x000000163312c224 */ /* 0x004fe400078e02ff */
[----:B------:R-:W-:Y:S01]  /*0910*/  @!P3 IMAD.WIDE.U32 R40, R9, R40, R16 ;  /* 0x000000280928b225 */ /* 0x000fe200078e0010 */
[----:B------:R-:W-:Y:S02]  /*0920*/  @!P4 MOV R38, R58 ;  /* 0x0000003a0026c202 */ /* 0x000fe40000000f00 */
[----:B------:R2:W4:Y:S01]  /*0930*/  @!P2 LDG.E.64 R36, desc[UR6][R42.64] ;  /* 0x000000062a24a981 */ /* 0x000522000c1e1b00 */
[----:B------:R-:W2:Y:S01]  /*0940*/  @!P6 LDC.64 R20, c[0x0][0x390] ;  /* 0x0000e400ff14eb82 */ /* 0x000ea20000000a00 */
[----:B------:R-:W-:Y:S01]  /*0950*/  @!P4 IMAD R45, R10, R23, R18 ;  /* 0x000000170a2dc224 */ /* 0x000fe200078e0212 */
[----:B------:R-:W-:-:S02]  /*0960*/  @!P3 IADD3 R23, PT, PT, R41, R39, RZ ;  /* 0x000000272917b210 */ /* 0x000fc40007ffe0ff */
[----:B------:R-:W-:Y:S02]  /*0970*/  @!P4 MOV R39, R61 ;  /* 0x0000003d0027c202 */ /* 0x000fe40000000f00 */
[----:B-1----:R-:W-:Y:S02]  /*0980*/  @!P3 LEA R26, P2, R40, R26, 0x2 ;  /* 0x0000001a281ab211 */ /* 0x002fe400078410ff */
[----:B------:R-:W1:Y:S01]  /*0990*/  @!P1 LDC.64 R16, c[0x0][0x3e0] ;  /* 0x0000f800ff109b82 */ /* 0x000e620000000a00 */
[----:B------:R-:W-:Y:S01]  /*09a0*/  @!P4 IMAD.WIDE.U32 R38, R10, R22, R38 ;  /* 0x000000160a26c225 */ /* 0x000fe200078e0026 */
[----:B------:R-:W-:Y:S02]  /*09b0*/  @!P3 LEA.HI.X R27, R40, R27, R23, 0x2, P2 ;  /* 0x0000001b281bb211 */ /* 0x000fe400010f1417 */
[----:B------:R-:W-:Y:S01]  /*09c0*/  @!P6 MOV R22, R58 ;  /* 0x0000003a0016e202 */ /* 0x000fe20000000f00 */
[----:B0-----:R-:W-:-:S03]  /*09d0*/  @!P6 IMAD R44, R53, R24, RZ ;  /* 0x00000018352ce224 */ /* 0x001fc600078e02ff */
[----:B------:R-:W0:Y:S01]  /*09e0*/  @!P5 LDC.64 R18, c[0x0][0x390] ;  /* 0x0000e400ff12db82 */ /* 0x000e220000000a00 */
[----:B------:R-:W-:Y:S01]  /*09f0*/  @!P6 MOV R23, R61 ;  /* 0x0000003d0017e202 */ /* 0x000fe20000000f00 */
[----:B------:R-:W-:Y:S02]  /*0a00*/  @!P6 IMAD R41, R11, R25, R44 ;  /* 0x000000190b29e224 */ /* 0x000fe400078e022c */
[----:B---3--:R-:W-:Y:S02]  /*0a10*/  @!P5 IMAD R40, R55, R28, RZ ;  /* 0x0000001c3728d224 */ /* 0x008fe400078e02ff */
[----:B------:R-:W-:Y:S01]  /*0a20*/  @!P6 IMAD.WIDE.U32 R24, R11, R24, R22 ;  /* 0x000000180b18e225 */ /* 0x000fe200078e0016 */
[----:B------:R-:W-:Y:S02]  /*0a30*/  @!P5 MOV R22, R58 ;  /* 0x0000003a0016d202 */ /* 0x000fe40000000f00 */
[----:B------:R-:W-:Y:S01]  /*0a40*/  @!P5 MOV R23, R61 ;  /* 0x0000003d0017d202 */ /* 0x000fe20000000f00 */
[----:B--2---:R-:W-:Y:S01]  /*0a50*/  @!P5 IMAD R43, R12, R29, R40 ;  /* 0x0000001d0c2bd224 */ /* 0x004fe200078e0228 */
[----:B------:R-:W-:-:S02]  /*0a60*/  @!P4 IADD3 R39, PT, PT, R39, R45, RZ ;  /* 0x0000002d2727c210 */ /* 0x000fc40007ffe0ff */
[----:B------:R-:W-:Y:S01]  /*0a70*/  @!P4 LEA R30, P2, R38, R30, 0x2 ;  /* 0x0000001e261ec211 */ /* 0x000fe200078410ff */
[----:B------:R-:W-:Y:S02]  /*0a80*/  @!P5 IMAD.WIDE.U32 R28, R12, R28, R22 ;  /* 0x0000001c0c1cd225 */ /* 0x000fe400078e0016 */
[----:B------:R-:W2:Y:S01]  /*0a90*/  @!P1 LDC.64 R22, c[0x0][0x390] ;  /* 0x0000e400ff169b82 */ /* 0x000ea20000000a00 */
[----:B------:R-:W-:Y:S02]  /*0aa0*/  @!P4 LEA.HI.X R31, R38, R31, R39, 0x2, P2 ;  /* 0x0000001f261fc211 */ /* 0x000fe400010f1427 */
[----:B------:R-:W-:Y:S02]  /*0ab0*/  @!P6 IADD3 R25, PT, PT, R25, R41, RZ ;  /* 0x000000291919e210 */ /* 0x000fe40007ffe0ff */
[C---:B------:R-:W-:Y:S02]  /*0ac0*/  @!P6 LEA R20, P2, R24.reuse, R20, 0x2 ;  /* 0x000000141814e211 */ /* 0x040fe400078410ff */
[----:B------:R-:W-:Y:S01]  /*0ad0*/  CS2R R38, SRZ ;  /* 0x0000000000267805 */ /* 0x000fe2000001ff00 */
[----:B-1----:R-:W-:Y:S01]  /*0ae0*/  @!P1 IMAD R40, R57, R16, RZ ;  /* 0x0000001039289224 */ /* 0x002fe200078e02ff */
[----:B------:R-:W-:-:S02]  /*0af0*/  @!P6 LEA.HI.X R21, R24, R21, R25, 0x2, P2 ;  /* 0x000000151815e211 */ /* 0x000fc400010f1419 */
[----:B------:R-:W-:Y:S02]  /*0b00*/  @!P5 IADD3 R24, PT, PT, R29, R43, RZ ;  /* 0x0000002b1d18d210 */ /* 0x000fe40007ffe0ff */
[----:B------:R-:W3:Y:S01]  /*0b10*/  @!P3 LDG.E.64 R38, desc[UR6][R26.64] ;  /* 0x000000061a26b981 */ /* 0x000ee2000c1e1b00 */
[C---:B0-----:R-:W-:Y:S01]  /*0b20*/  @!P5 LEA R18, P2, R28.reuse, R18, 0x2 ;  /* 0x000000121c12d211 */ /* 0x041fe200078410ff */
[----:B------:R-:W-:Y:S01]  /*0b30*/  @!P1 IMAD R17, R13, R17, R40 ;  /* 0x000000110d119224 */ /* 0x000fe200078e0228 */
[----:B------:R-:W-:Y:S02]  /*0b40*/  CS2R R40, SRZ ;  /* 0x0000000000287805 */ /* 0x000fe4000001ff00 */
[----:B------:R-:W-:Y:S02]  /*0b50*/  @!P1 MOV R25, R61 ;  /* 0x0000003d00199202 */ /* 0x000fe40000000f00 */
[----:B------:R-:W-:Y:S02]  /*0b60*/  @!P5 LEA.HI.X R19, R28, R19, R24, 0x2, P2 ;  /* 0x000000131c13d211 */ /* 0x000fe400010f1418 */
[----:B------:R-:W-:-:S02]  /*0b70*/  @!P1 MOV R24, R58 ;  /* 0x0000003a00189202 */ /* 0x000fc40000000f00 */
[----:B------:R-:W-:Y:S01]  /*0b80*/  CS2R R42, SRZ ;  /* 0x00000000002a7805 */ /* 0x000fe2000001ff00 */
[----:B------:R-:W3:Y:S02]  /*0b90*/  @!P4 LDG.E.64 R40, desc[UR6][R30.64] ;  /* 0x000000061e28c981 */ /* 0x000ee4000c1e1b00 */
[----:B------:R-:W-:Y:S01]  /*0ba0*/  @!P1 IMAD.WIDE.U32 R24, R13, R16, R24 ;  /* 0x000000100d189225 */ /* 0x000fe200078e0018 */
[----:B------:R-:W-:Y:S02]  /*0bb0*/  CS2R R44, SRZ ;  /* 0x00000000002c7805 */ /* 0x000fe4000001ff00 */
[----:B------:R-:W3:Y:S02]  /*0bc0*/  @!P6 LDG.E.64 R42, desc[UR6][R20.64] ;  /* 0x00000006142ae981 */ /* 0x000ee4000c1e1b00 */
[----:B------:R-:W-:Y:S02]  /*0bd0*/  @!P1 IADD3 R16, PT, PT, R25, R17, RZ ;  /* 0x0000001119109210 */ /* 0x000fe40007ffe0ff */
[----:B--2---:R-:W-:-:S02]  /*0be0*/  @!P1 LEA R22, P2, R24, R22, 0x2 ;  /* 0x0000001618169211 */ /* 0x004fc400078410ff */
[----:B------:R-:W-:Y:S01]  /*0bf0*/  CS2R R46, SRZ ;  /* 0x00000000002e7805 */ /* 0x000fe2000001ff00 */
[----:B------:R4:W2:Y:S01]  /*0c00*/  @!P5 LDG.E.64 R44, desc[UR6][R18.64] ;  /* 0x00000006122cd981 */ /* 0x0008a2000c1e1b00 */
[----:B------:R-:W-:-:S05]  /*0c10*/  @!P1 LEA.HI.X R23, R24, R23, R16, 0x2, P2 ;  /* 0x0000001718179211 */ /* 0x000fca00010f1410 */
[----:B------:R-:W2:Y:S01]  /*0c20*/  @!P1 LDG.E.64 R46, desc[UR6][R22.64] ;  /* 0x00000006162e9981 */ /* 0x000ea2000c1e1b00 */
[C---:B------:R-:W-:Y:S02]  /*0c30*/  ISETP.GT.AND P1, PT, R4.reuse, 0x1e, PT ;  /* 0x0000001e0400780c */ /* 0x040fe40003f24270 */
[----:B------:R-:W-:Y:S01]  /*0c40*/  ISETP.GT.AND P3, PT, R4, 0xf, PT ;  /* 0x0000000f0400780c */ /* 0x000fe20003f64270 */
[----:B-----5:R-:W-:Y:S01]  /*0c50*/  FMUL.FTZ R17, R33, R33 ;  /* 0x0000002121117220 */ /* 0x020fe20000410000 */
[----:B------:R-:W-:-:S03]  /*0c60*/  FADD.FTZ R16, R32, R33 ;  /* 0x0000002120107221 */ /* 0x000fc60000010000 */
[----:B------:R-:W-:Y:S01]  /*0c70*/  FFMA.FTZ R17, R32, R32, R17 ;  /* 0x0000002020117223 */ /* 0x000fe20000010011 */
[----:B------:R-:W-:-:S03]  /*0c80*/  FADD.FTZ R16, RZ, R16 ;  /* 0x00000010ff107221 */ /* 0x000fc60000010000 */
[----:B------:R-:W-:Y:S01]  /*0c90*/  FADD.FTZ R17, RZ, R17 ;  /* 0x00000011ff117221 */ /* 0x000fe20000010000 */
[----:B----4-:R-:W-:Y:S01]  /*0ca0*/  FADD.FTZ R19, R34, R35 ;  /* 0x0000002322137221 */ /* 0x010fe20000010000 */
[----:B------:R-:W-:Y:S01]  /*0cb0*/  FMUL.FTZ R25, R37, R37 ;  /* 0x0000002525197220 */ /* 0x000fe20000410000 */
[----:B------:R-:W-:-:S03]  /*0cc0*/  FADD.FTZ R21, R36, R37 ;  /* 0x0000002524157221 */ /* 0x000fc60000010000 */
[----:B------:R-:W-:Y:S01]  /*0cd0*/  FFMA.FTZ R20, R36, R36, R25 ;  /* 0x0000002424147223 */ /* 0x000fe20000010019 */
[----:B------:R-:W-:Y:S01]  /*0ce0*/  FMUL.FTZ R25, R35, R35 ;  /* 0x0000002323197220 */ /* 0x000fe20000410000 */
[----:B------:R-:W-:Y:S02]  /*0cf0*/  FADD.FTZ R16, R16, R21 ;  /* 0x0000001510107221 */ /* 0x000fe40000010000 */
[----:B------:R-:W-:Y:S01]  /*0d00*/  FADD.FTZ R17, R17, R20 ;  /* 0x0000001411117221 */ /* 0x000fe20000010000 */
[----:B------:R-:W-:Y:S01]  /*0d10*/  FFMA.FTZ R18, R34, R34, R25 ;  /* 0x0000002222127223 */ /* 0x000fe20000010019 */
[----:B------:R-:W-:-:S03]  /*0d20*/  FADD.FTZ R16, R16, R19 ;  /* 0x0000001310107221 */ /* 0x000fc60000010000 */
[----:B------:R-:W-:Y:S01]  /*0d30*/  FADD.FTZ R17, R17, R18 ;  /* 0x0000001211117221 */ /* 0x000fe20000010000 */
[----:B---3--:R-:W-:Y:S01]  /*0d40*/  FMUL.FTZ R21, R39, R39 ;  /* 0x0000002727157220 */ /* 0x008fe20000410000 */
[----:B------:R-:W-:-:S03]  /*0d50*/  FADD.FTZ R19, R38, R39 ;  /* 0x0000002726137221 */ /* 0x000fc60000010000 */
[----:B------:R-:W-:Y:S01]  /*0d60*/  FFMA.FTZ R18, R38, R38, R21 ;  /* 0x0000002626127223 */ /* 0x000fe20000010015 */
[----:B------:R-:W-:Y:S01]  /*0d70*/  FADD.FTZ R16, R16, R19 ;  /* 0x0000001310107221 */ /* 0x000fe20000010000 */
[----:B------:R-:W-:Y:S02]  /*0d80*/  FMUL.FTZ R21, R41, R41 ;  /* 0x0000002929157220 */ /* 0x000fe40000410000 */
[----:B------:R-:W-:Y:S01]  /*0d90*/  FADD.FTZ R17, R17, R18 ;  /* 0x0000001211117221 */ /* 0x000fe20000010000 */
[C---:B------:R-:W-:Y:S01]  /*0da0*/  FADD.FTZ R19, R40.reuse, R41 ;  /* 0x0000002928137221 */ /* 0x040fe20000010000 */
[----:B------:R-:W-:Y:S01]  /*0db0*/  FFMA.FTZ R18, R40, R40, R21 ;  /* 0x0000002828127223 */ /* 0x000fe20000010015 */
[----:B------:R-:W-:Y:S02]  /*0dc0*/  FMUL.FTZ R21, R43, R43 ;  /* 0x0000002b2b157220 */ /* 0x000fe40000410000 */
[----:B------:R-:W-:Y:S01]  /*0dd0*/  FADD.FTZ R16, R16, R19 ;  /* 0x0000001310107221 */ /* 0x000fe20000010000 */
[C---:B------:R-:W-:Y:S01]  /*0de0*/  FADD.FTZ R19, R42.reuse, R43 ;  /* 0x0000002b2a137221 */ /* 0x040fe20000010000 */
[----:B------:R-:W-:Y:S01]  /*0df0*/  FADD.FTZ R17, R17, R18 ;  /* 0x0000001211117221 */ /* 0x000fe20000010000 */
[----:B------:R-:W-:Y:S01]  /*0e00*/  FFMA.FTZ R18, R42, R42, R21 ;  /* 0x0000002a2a127223 */ /* 0x000fe20000010015 */
[----:B--2---:R-:W-:Y:S01]  /*0e10*/  FMUL.FTZ R21, R45, R45 ;  /* 0x0000002d2d157220 */ /* 0x004fe20000410000 */
[----:B------:R-:W-:-:S02]  /*0e20*/  FADD.FTZ R16, R16, R19 ;  /* 0x0000001310107221 */ /* 0x000fc40000010000 */
[----:B------:R-:W-:Y:S01]  /*0e30*/  FADD.FTZ R17, R17, R18 ;  /* 0x0000001211117221 */ /* 0x000fe20000010000 */
        /* <DEDUP_REMOVED lines=45> */
.L_x_3632:
[----:B------:R-:W-:Y:S05]  /*1110*/  BSYNC.RECONVERGENT B0 ;  /* 0x0000000000007941 */ /* 0x000fea0003800200 */
.L_x_3631:
        /* <DEDUP_REMOVED lines=39> */
.L_x_3634:
[----:B------:R-:W-:Y:S05]  /*1390*/  BSYNC.RECONVERGENT B0 ;  /* 0x0000000000007941 */ /* 0x000fea0003800200 */
.L_x_3633:
        /* <DEDUP_REMOVED lines=26> */
.L_x_3637:
[----:B---3--:R-:W2:Y:S04]  /*1540*/  LDG.E.STRONG.GPU R18, desc[UR6][R16.64] ;  /* 0x0000000610127981 */ /* 0x008ea8000c1ef900 */
[----:B--2---:R-:W-:Y:S01]  /*1550*/  CCTL.IVALL ;  /* 0x00000000ff00798f */ /* 0x004fe20002000000 */
[----:B------:R-:W-:Y:S05]  /*1560*/  YIELD ;  /* 0x0000000000007946 */ /* 0x000fea0003800000 */
[----:B------:R-:W-:-:S13]  /*1570*/  ISETP.NE.AND P1, PT, R18, R23, PT ;  /* 0x000000171200720c */ /* 0x000fda0003f25270 */
[----:B------:R-:W-:Y:S05]  /*1580*/  @P1 BRA `(.L_x_3637) ;  /* 0xfffffffc00ec1947 */ /* 0x000fea000383ffff */
.L_x_3636:
        /* <DEDUP_REMOVED lines=14> */
.L_x_3639:
        /* <DEDUP_REMOVED lines=62> */
.L_x_3638:
        /* <DEDUP_REMOVED lines=36> */
.L_x_3640:
        /* <DEDUP_REMOVED lines=18> */
.L_x_3641:
        /* <DEDUP_REMOVED lines=9> */
.L_x_3642:
[----:B------:R-:W-:Y:S05]  /*1e40*/  BSYNC.RECONVERGENT B0 ;  /* 0x0000000000007941 */ /* 0x000fea0003800200 */
.L_x_3635:
[----:B------:R-:W4:Y:S01]  /*1e50*/  S2UR UR5, SR_CgaCtaId ;  /* 0x00000000000579c3 */ /* 0x000f220000008800 */
[----:B------:R-:W1:Y:S01]  /*1e60*/  LDCU UR8, c[0x0][0x414] ;  /* 0x00008280ff0877ac */ /* 0x000e620008000800 */
[----:B--23--:R-:W-:Y:S01]  /*1e70*/  LOP3.LUT R21, R14, 0xffff, RZ, 0xc0, !PT ;  /* 0x0000ffff0e157812 */ /* 0x00cfe200078ec0ff */
[----:B------:R-:W-:-:S03]  /*1e80*/  UMOV UR4, 0x400 ;  /* 0x0000040000047882 */ /* 0x000fc60000000000 */
[----:B------:R-:W-:Y:S02]  /*1e90*/  IADD3 R21, PT, PT, R48, R21, RZ ;  /* 0x0000001530157210 */ /* 0x000fe40007ffe0ff */
[----:B------:R-:W2:Y:S08]  /*1ea0*/  @P0 LDC.64 R28, c[0x0][0x388] ;  /* 0x0000e200ff1c0b82 */ /* 0x000eb00000000a00 */
[----:B------:R-:W3:Y:S01]  /*1eb0*/  LDC.64 R18, c[0x0][0x398] ;  /* 0x0000e600ff127b82 */ /* 0x000ee20000000a00 */
[----:B-1----:R-:W-:Y:S01]  /*1ec0*/  @P0 FMUL.FTZ R22, R24, UR8 ;  /* 0x0000000818160c20 */ /* 0x002fe20008410000 */
[----:B------:R-:W-:Y:S01]  /*1ed0*/  @P0 FMUL.FTZ R23, R25, UR8 ;  /* 0x0000000819170c20 */ /* 0x000fe20008410000 */
[----:B----4-:R-:W-:-:S05]  /*1ee0*/  ULEA UR4, UR5, UR4, 0x18 ;  /* 0x0000000405047291 */ /* 0x010fca000f8ec0ff */
[----:B------:R-:W1:Y:S01]  /*1ef0*/  LDC.64 R16, c[0x0][0x3a0] ;  /* 0x0000e800ff107b82 */ /* 0x000e620000000a00 */
[----:B------:R-:W0:Y:S01]  /*1f00*/  LDCU UR5, c[0x0][0x404] ;  /* 0x00008080ff0577ac */ /* 0x000e220008000800 */
[----:B--2---:R-:W-:Y:S02]  /*1f10*/  @P0 IMAD.WIDE R28, R8, 0x8, R28 ;  /* 0x00000008081c0825 */ /* 0x004fe400078e021c */
[----:B------:R0:W-:Y:S04]  /*1f20*/  @!P2 STS.64 [UR4+0x88], R24 ;  /* 0x00008818ff00a988 */ /* 0x0001e80008000a04 */
[----:B------:R2:W-:Y:S01]  /*1f30*/  @P0 STG.E.64 desc[UR6][R28.64], R22 ;  /* 0x000000161c000986 */ /* 0x0005e2000c101b06 */
[----:B---3--:R-:W-:-:S04]  /*1f40*/  IMAD.WIDE R30, R21, 0x4, R18 ;  /* 0x00000004151e7825 */ /* 0x008fc800078e0212 */
[----:B-1----:R-:W-:Y:S01]  /*1f50*/  IMAD.WIDE R18, R21, 0x4, R16 ;  /* 0x0000000415127825 */ /* 0x002fe200078e0210 */
[----:B------:R-:W-:Y:S06]  /*1f60*/  BAR.SYNC.DEFER_BLOCKING 0x0 ;  /* 0x0000000000007b1d */ /* 0x000fec0000010000 */
[----:B------:R1:W5:Y:S04]  /*1f70*/  LDG.E.64 R16, desc[UR6][R30.64] ;  /* 0x000000061e107981 */ /* 0x000368000c1e1b00 */
[----:B------:R-:W5:Y:S01]  /*1f80*/  LDG.E.64 R18, desc[UR6][R18.64] ;  /* 0x0000000612127981 */ /* 0x000f62000c1e1b00 */
[----:B------:R-:W-:-:S02]  /*1f90*/  HFMA2 R27, -RZ, RZ, 1.875, 0 ;  /* 0x3f800000ff1b7431 */ /* 0x000fc400000001ff */
[----:B0-----:R-:W-:Y:S01]  /*1fa0*/  IMAD R25, R3, UR5, R50 ;  /* 0x0000000503197c24 */ /* 0x001fe2000f8e0232 */
[----:B------:R-:W-:Y:S01]  /*1fb0*/  BSSY.RECONVERGENT B0, `(.L_x_3643) ;  /* 0x00001bd000007945 */ /* 0x000fe20003800200 */
[----:B------:R-:W0:Y:S01]  /*1fc0*/  LDS.64 R20, [UR4+0x88] ;  /* 0x00008804ff147984 */ /* 0x000e220008000a00 */
[----:B------:R-:W3:Y:S02]  /*1fd0*/  LDCU.U8 UR4, c[0x0][0x3fc] ;  /* 0x00007f80ff0477ac */ /* 0x000ee40008000000 */
[----:B--2---:R-:W-:Y:S02]  /*1fe0*/  IADD3 R28, PT, PT, R25, 0x10, RZ ;  /* 0x00000010191c7810 */ /* 0x004fe40007ffe0ff */
[----:B------:R-:W-:Y:S02]  /*1ff0*/  SHF.R.S32.HI R22, RZ, 0x1f, R25 ;  /* 0x0000001fff167819 */ /* 0x000fe40000011419 */
[----:B------:R-:W-:Y:S01]  /*2000*/  SHF.R.S32.HI R29, RZ, 0x1f, R28 ;  /* 0x0000001fff1d7819 */ /* 0x000fe2000001141c */
[----:B---3--:R-:W-:Y:S01]  /*2010*/  UISETP.NE.AND UP0, UPT, UR4, URZ, UPT ;  /* 0x000000ff0400728c */ /* 0x008fe2000bf05270 */
        /* <DEDUP_REMOVED lines=19> */
[----:B------:R-:W-:Y:S01]  /*2150*/  FADD.FTZ R32, -R26, R32 ;  /* 0x000000201a207221 */ /* 0x000fe20000010100 */
[----:B------:R-:W-:Y:S01]  /*2160*/  MOV R21, R61 ;  /* 0x0000003d00157202 */ /* 0x000fe20000000f00 */
[----:B------:R-:W1:Y:S02]  /*2170*/  LDCU.64 UR4, c[0x0][0x380] ;  /* 0x00007000ff0477ac */ /* 0x000e640008000a00 */
[----:B0-----:R-:W-:Y:S01]  /*2180*/  FMUL.FTZ R23, R32, R27 ;  /* 0x0000001b20177220 */ /* 0x001fe20000410000 */
[----:B--2---:R-:W-:Y:S02]  /*2190*/  IMAD R22, R22, UR10, RZ ;  /* 0x0000000a16167c24 */ /* 0x004fe4000f8e02ff */
[----:B------:R-:W-:-:S04]  /*21a0*/  IMAD.WIDE.U32 R20, R25, UR10, R20 ;  /* 0x0000000a19147c25 */ /* 0x000fc8000f8e0014 */
[----:B------:R-:W-:Y:S02]  /*21b0*/  IMAD R25, R25, UR11, R22 ;  /* 0x0000000b19197c24 */ /* 0x000fe4000f8e0216 */
[----:B------:R-:W-:Y:S01]  /*21c0*/  FADD.FTZ R22, -R26, R33 ;  /* 0x000000211a167221 */ /* 0x000fe20000010100 */
[----:B-1----:R-:W-:Y:S02]  /*21d0*/  LEA R24, P2, R20, UR4, 0x2 ;  /* 0x0000000414187c11 */ /* 0x002fe4000f8410ff */
[----:B------:R-:W-:Y:S01]  /*21e0*/  IADD3 R25, PT, PT, R21, R25, RZ ;  /* 0x0000001915197210 */ /* 0x000fe20007ffe0ff */
[----:B------:R-:W-:Y:S01]  /*21f0*/  FMUL.FTZ R30, R22, R27 ;  /* 0x0000001b161e7220 */ /* 0x000fe20000410000 */
[----:B-----5:R-:W-:Y:S02]  /*2200*/  FFMA.FTZ R22, R16, R23, R18 ;  /* 0x0000001710167223 */ /* 0x020fe40000010012 */
[----:B------:R-:W-:Y:S01]  /*2210*/  LEA.HI.X R25, R20, UR5, R25, 0x2, P2 ;  /* 0x0000000514197c11 */ /* 0x000fe200090f1419 */
[----:B------:R-:W-:-:S05]  /*2220*/  FFMA.FTZ R23, R17, R30, R19 ;  /* 0x0000001e11177223 */ /* 0x000fca0000010013 */
[----:B------:R2:W-:Y:S02]  /*2230*/  STG.E.64 desc[UR6][R24.64], R22 ;  /* 0x0000001618007986 */ /* 0x0005e4000c101b06 */
.L_x_3646:
[----:B------:R-:W-:Y:S05]  /*2240*/  BSYNC.RECONVERGENT B1 ;  /* 0x0000000000017941 */ /* 0x000fea0003800200 */
.L_x_3645:
[----:B------:R-:W-:Y:S04]  /*2250*/  BSSY.RECONVERGENT B1, `(.L_x_3647) ;  /* 0x0000013000017945 */ /* 0x000fe80003800200 */
[----:B------:R-:W-:Y:S05]  /*2260*/  @P3 BRA `(.L_x_3648) ;  /* 0x0000000000443947 */ /* 0x000fea0003800000 */
[----:B------:R-:W3:Y:S01]  /*2270*/  LDCU.64 UR4, c[0x0][0x3e0] ;  /* 0x00007c00ff0477ac */ /* 0x000ee20008000a00 */
[----:B-1----:R-:W-:Y:S01]  /*2280*/  MOV R20, R58 ;  /* 0x0000003a00147202 */ /* 0x002fe20000000f00 */
[----:B------:R-:W-:Y:S01]  /*2290*/  FADD.FTZ R36, -R26, R36 ;  /* 0x000000241a247221 */ /* 0x000fe20000010100 */
[----:B------:R-:W-:Y:S01]  /*22a0*/  MOV R21, R61 ;  /* 0x0000003d00157202 */ /* 0x000fe20000000f00 */
[----:B------:R-:W1:Y:S02]  /*22b0*/  LDCU.64 UR10, c[0x0][0x380] ;  /* 0x00007000ff0a77ac */ /* 0x000e640008000a00 */
[----:B0-2---:R-:W-:Y:S01]  /*22c0*/  FMUL.FTZ R23, R36, R27 ;  /* 0x0000001b24177220 */ /* 0x005fe20000410000 */
[----:B---3--:R-:W-:Y:S02]  /*22d0*/  IMAD R22, R15, UR4, RZ ;  /* 0x000000040f167c24 */ /* 0x008fe4000f8e02ff */
        /* <DEDUP_REMOVED lines=10> */
.L_x_3648:
[----:B------:R-:W-:Y:S05]  /*2380*/  BSYNC.RECONVERGENT B1 ;  /* 0x0000000000017941 */ /* 0x000fea0003800200 */
.L_x_3647:
        /* <DEDUP_REMOVED lines=14> */
[C---:B------:R-:W-:Y:S01]  /*2470*/  FADD.FTZ R34, -R26.reuse, R34 ;  /* 0x000000221a227221 */ /* 0x040fe20000010100 */
[----:B------:R-:W-:Y:S01]  /*2480*/  MOV R21, R61 ;  /* 0x0000003d00157202 */ /* 0x000fe20000000f00 */
[----:B------:R-:W1:Y:S01]  /*2490*/  LDCU.64 UR10, c[0x0][0x380] ;  /* 0x00007000ff0a77ac */ /* 0x000e620008000a00 */
[----:B--23--:R-:W-:Y:S01]  /*24a0*/  FADD.FTZ R22, -R26, R35 ;  /* 0x000000231a167221 */ /* 0x00cfe20000010100 */
[----:B0-----:R-:W-:Y:S01]  /*24b0*/  FMUL.FTZ R23, R34, R27 ;  /* 0x0000001b22177220 */ /* 0x001fe20000410000 */
[----:B----4-:R-:W-:Y:S02]  /*24c0*/  IMAD R29, R29, UR4, RZ ;  /* 0x000000041d1d7c24 */ /* 0x010fe4000f8e02ff */
[----:B------:R-:W-:-:S04]  /*24d0*/  IMAD.WIDE.U32 R20, R28, UR4, R20 ;  /* 0x000000041c147c25 */ /* 0x000fc8000f8e0014 */
[----:B------:R-:W-:Y:S01]  /*24e0*/  IMAD R29, R28, UR5, R29 ;  /* 0x000000051c1d7c24 */ /* 0x000fe2000f8e021d */
[----:B-1----:R-:W-:Y:S01]  /*24f0*/  LEA R24, P5, R20, UR10, 0x2 ;  /* 0x0000000a14187c11 */ /* 0x002fe2000f8a10ff */
[----:B------:R-:W-:Y:S01]  /*2500*/  FMUL.FTZ R28, R22, R27 ;  /* 0x0000001b161c7220 */ /* 0x000fe20000410000 */
[----:B-----5:R-:W-:Y:S02]  /*2510*/  FFMA.FTZ R22, R16, R23, R18 ;  /* 0x0000001710167223 */ /* 0x020fe40000010012 */
[----:B------:R-:W-:Y:S01]  /*2520*/  IADD3 R29, PT, PT, R21, R29, RZ ;  /* 0x0000001d151d7210 */ /* 0x000fe20007ffe0ff */
[----:B------:R-:W-:-:S03]  /*2530*/  FFMA.FTZ R23, R17, R28, R19 ;  /* 0x0000001c11177223 */ /* 0x000fc60000010013 */
[----:B------:R-:W-:-:S05]  /*2540*/  LEA.HI.X R25, R20, UR11, R29, 0x2, P5 ;  /* 0x0000000b14197c11 */ /* 0x000fca000a8f141d */
[----:B------:R4:W-:Y:S02]  /*2550*/  STG.E.64 desc[UR6][R24.64], R22 ;  /* 0x0000001618007986 */ /* 0x0009e4000c101b06 */
.L_x_3650:
[----:B------:R-:W-:Y:S05]  /*2560*/  BSYNC.RECONVERGENT B1 ;  /* 0x0000000000017941 */ /* 0x000fea0003800200 */
.L_x_3649:
[----:B------:R-:W-:Y:S04]  /*2570*/  BSSY.RECONVERGENT B1, `(.L_x_3651) ;  /* 0x0000013000017945 */ /* 0x000fe80003800200 */
[----:B------:R-:W-:Y:S05]  /*2580*/  @P1 BRA `(.L_x_3652) ;  /* 0x0000000000441947 */ /* 0x000fea0003800000 */
[----:B------:R-:W0:Y:S01]  /*2590*/  LDCU.64 UR4, c[0x0][0x3e0] ;  /* 0x00007c00ff0477ac */ /* 0x000e220008000a00 */
[----:B-1----:R-:W-:Y:S01]  /*25a0*/  MOV R20, R58 ;  /* 0x0000003a00147202 */ /* 0x002fe20000000f00 */
[C---:B------:R-:W-:Y:S01]  /*25b0*/  FADD.FTZ R38, -R26.reuse, R38 ;  /* 0x000000261a267221 */ /* 0x040fe20000010100 */
[----:B------:R-:W-:Y:S01]  /*25c0*/  MOV R21, R61 ;  /* 0x0000003d00157202 */ /* 0x000fe20000000f00 */
[----:B------:R-:W1:Y:S01]  /*25d0*/  LDCU.64 UR10, c[0x0][0x380] ;  /* 0x00007000ff0a77ac */ /* 0x000e620008000a00 */
[----:B--234-:R-:W-:Y:S01]  /*25e0*/  FADD.FTZ R24, -R26, R39 ;  /* 0x000000271a187221 */ /* 0x01cfe20000010100 */
[----:B0-----:R-:W-:-:S03]  /*25f0*/  FMUL.FTZ R23, R38, R27 ;  /* 0x0000001b26177220 */ /* 0x001fc60000410000 */
[----:B------:R-:W-:Y:S01]  /*2600*/  FMUL.FTZ R28, R24, R27 ;  /* 0x0000001b181c7220 */ /* 0x000fe20000410000 */
[----:B-----5:R-:W-:Y:S01]  /*2610*/  FFMA.FTZ R24, R16, R23, R18 ;  /* 0x0000001710187223 */ /* 0x020fe20000010012 */
[----:B------:R-:W-:Y:S02]  /*2620*/  IMAD R22, R49, UR4, RZ ;  /* 0x0000000431167c24 */ /* 0x000fe4000f8e02ff */
[----:B------:R-:W-:-:S04]  /*2630*/  IMAD.WIDE.U32 R20, R9, UR4, R20 ;  /* 0x0000000409147c25 */ /* 0x000fc8000f8e0014 */
[----:B------:R-:W-:Y:S01]  /*2640*/  IMAD R25, R9, UR5, R22 ;  /* 0x0000000509197c24 */ /* 0x000fe2000f8e0216 */
[----:B-1----:R-:W-:-:S04]  /*2650*/  LEA R22, P1, R20, UR10, 0x2 ;  /* 0x0000000a14167c11 */ /* 0x002fc8000f8210ff */
[----:B------:R-:W-:-:S04]  /*2660*/  IADD3 R25, PT, PT, R21, R25, RZ ;  /* 0x0000001915197210 */ /* 0x000fc80007ffe0ff */
[----:B------:R-:W-:Y:S01]  /*2670*/  LEA.HI.X R23, R20, UR11, R25, 0x2, P1 ;  /* 0x0000000b14177c11 */ /* 0x000fe200088f1419 */
[----:B------:R-:W-:-:S05]  /*2680*/  FFMA.FTZ R25, R17, R28, R19 ;  /* 0x0000001c11197223 */ /* 0x000fca0000010013 */
[----:B------:R0:W-:Y:S02]  /*2690*/  STG.E.64 desc[UR6][R22.64], R24 ;  /* 0x0000001816007986 */ /* 0x0001e4000c101b06 */
.L_x_3652:
[----:B------:R-:W-:Y:S05]  /*26a0*/  BSYNC.RECONVERGENT B1 ;  /* 0x0000000000017941 */ /* 0x000fea0003800200 */
.L_x_3651:
[----:B------:R-:W-:Y:S04]  /*26b0*/  BSSY.RECONVERGENT B1, `(.L_x_3653) ;  /* 0x0000013000017945 */ /* 0x000fe80003800200 */
[----:B------:R-:W-:Y:S05]  /*26c0*/  @P6 BRA `(.L_x_3654) ;  /* 0x0000000000446947 */ /* 0x000fea0003800000 */
[----:B------:R-:W0:Y:S01]  /*26d0*/  LDCU.64 UR4, c[0x0][0x3e0] ;  /* 0x00007c00ff0477ac */ /* 0x000e220008000a00 */
[----:B-1----:R-:W-:Y:S01]  /*26e0*/  MOV R20, R58 ;  /* 0x0000003a00147202 */ /* 0x002fe20000000f00 */
[C---:B------:R-:W-:Y:S01]  /*26f0*/  FADD.FTZ R40, -R26.reuse, R40 ;  /* 0x000000281a287221 */ /* 0x040fe20000010100 */
[----:B------:R-:W-:Y:S01]  /*2700*/  MOV R21, R61 ;  /* 0x0000003d00157202 */ /* 0x000fe20000000f00 */
[----:B------:R-:W1:Y:S01]  /*2710*/  LDCU.64 UR10, c[0x0][0x380] ;  /* 0x00007000ff0a77ac */ /* 0x000e620008000a00 */
[----:B0-234-:R-:W-:-:S04]  /*2720*/  FADD.FTZ R24, -R26, R41 ;  /* 0x000000291a187221 */ /* 0x01dfc80000010100 */
[----:B------:R-:W-:Y:S01]  /*2730*/  FMUL.FTZ R28, R24, R27 ;  /* 0x0000001b181c7220 */ /* 0x000fe20000410000 */
[----:B------:R-:W-:Y:S02]  /*2740*/  IMAD R23, R51, UR4, RZ ;  /* 0x0000000433177c24 */ /* 0x000fe4000f8e02ff */
[----:B------:R-:W-:-:S04]  /*2750*/  IMAD.WIDE.U32 R20, R10, UR4, R20 ;  /* 0x000000040a147c25 */ /* 0x000fc8000f8e0014 */
[----:B------:R-:W-:Y:S02]  /*2760*/  IMAD R25, R10, UR5, R23 ;  /* 0x000000050a197c24 */ /* 0x000fe4000f8e0217 */
[----:B------:R-:W-:Y:S01]  /*2770*/  FMUL.FTZ R23, R40, R27 ;  /* 0x0000001b28177220 */ /* 0x000fe20000410000 */
[----:B-1----:R-:W-:Y:S02]  /*2780*/  LEA R22, P1, R20, UR10, 0x2 ;  /* 0x0000000a14167c11 */ /* 0x002fe4000f8210ff */
[----:B------:R-:W-:Y:S01]  /*2790*/  IADD3 R25, PT, PT, R21, R25, RZ ;  /* 0x0000001915197210 */ /* 0x000fe20007ffe0ff */
[----:B-----5:R-:W-:-:S03]  /*27a0*/  FFMA.FTZ R24, R16, R23, R18 ;  /* 0x0000001710187223 */ /* 0x020fc60000010012 */
[----:B------:R-:W-:Y:S01]  /*27b0*/  LEA.HI.X R23, R20, UR11, R25, 0x2, P1 ;  /* 0x0000000b14177c11 */ /* 0x000fe200088f1419 */
[----:B------:R-:W-:-:S05]  /*27c0*/  FFMA.FTZ R25, R17, R28, R19 ;  /* 0x0000001c11197223 */ /* 0x000fca0000010013 */
[----:B------:R0:W-:Y:S02]  /*27d0*/  STG.E.64 desc[UR6][R22.64], R24 ;  /* 0x0000001816007986 */ /* 0x0001e4000c101b06 */
.L_x_3654:
[----:B------:R-:W-:Y:S05]  /*27e0*/  BSYNC.RECONVERGENT B1 ;  /* 0x0000000000017941 */ /* 0x000fea0003800200 */
.L_x_3653:
[----:B------:R-:W-:Y:S04]  /*27f0*/  BSSY.RECONVERGENT B1, `(.L_x_3655) ;  /* 0x0000013000017945 */ /* 0x000fe80003800200 */
[----:B------:R-:W-:Y:S05]  /*2800*/  @P2 BRA `(.L_x_3656) ;  /* 0x0000000000442947 */ /* 0x000fea0003800000 */
[----:B------:R-:W0:Y:S01]  /*2810*/  LDCU.64 UR4, c[0x0][0x3e0] ;  /* 0x00007c00ff0477ac */ /* 0x000e220008000a00 */
[----:B-1----:R-:W-:Y:S01]  /*2820*/  MOV R20, R58 ;  /* 0x0000003a00147202 */ /* 0x002fe20000000f00 */
[C---:B------:R-:W-:Y:S01]  /*2830*/  FADD.FTZ R42, -R26.reuse, R42 ;  /* 0x0000002a1a2a7221 */ /* 0x040fe20000010100 */
[----:B------:R-:W-:Y:S01]  /*2840*/  MOV R21, R61 ;  /* 0x0000003d00157202 */ /* 0x000fe20000000f00 */
[----:B------:R-:W1:Y:S01]  /*2850*/  LDCU.64 UR10, c[0x0][0x380] ;  /* 0x00007000ff0a77ac */ /* 0x000e620008000a00 */
[----:B0-234-:R-:W-:Y:S01]  /*2860*/  FADD.FTZ R24, -R26, R43 ;  /* 0x0000002b1a187221 */ /* 0x01dfe20000010100 */
[----:B------:R-:W-:-:S03]  /*2870*/  FMUL.FTZ R23, R42, R27 ;  /* 0x0000001b2a177220 */ /* 0x000fc60000410000 */
[----:B------:R-:W-:Y:S01]  /*2880*/  FMUL.FTZ R24, R24, R27 ;  /* 0x0000001b18187220 */ /* 0x000fe20000410000 */
[----:B-----5:R-:W-:-:S03]  /*2890*/  FFMA.FTZ R28, R16, R23, R18 ;  /* 0x00000017101c7223 */ /* 0x020fc60000010012 */
[----:B------:R-:W-:Y:S01]  /*28a0*/  FFMA.FTZ R29, R17, R24, R19 ;  /* 0x00000018111d7223 */ /* 0x000fe20000010013 */
[----:B------:R-:W-:Y:S02]  /*28b0*/  IMAD R22, R53, UR4, RZ ;  /* 0x0000000435167c24 */ /* 0x000fe4000f8e02ff */
[----:B------:R-:W-:-:S04]  /*28c0*/  IMAD.WIDE.U32 R20, R11, UR4, R20 ;  /* 0x000000040b147c25 */ /* 0x000fc8000f8e0014 */
[----:B------:R-:W-:Y:S01]  /*28d0*/  IMAD R25, R11, UR5, R22 ;  /* 0x000000050b197c24 */ /* 0x000fe2000f8e0216 */
[----:B-1----:R-:W-:-:S04]  /*28e0*/  LEA R22, P1, R20, UR10, 0x2 ;  /* 0x0000000a14167c11 */ /* 0x002fc8000f8210ff */
[----:B------:R-:W-:-:S04]  /*28f0*/  IADD3 R25, PT, PT, R21, R25, RZ ;  /* 0x0000001915197210 */ /* 0x000fc80007ffe0ff */
[----:B------:R-:W-:-:S05]  /*2900*/  LEA.HI.X R23, R20, UR11, R25, 0x2, P1 ;  /* 0x0000000b14177c11 */ /* 0x000fca00088f1419 */
[----:B------:R0:W-:Y:S02]  /*2910*/  STG.E.64 desc[UR6][R22.64], R28 ;  /* 0x0000001c16007986 */ /* 0x0001e4000c101b06 */
.L_x_3656:
[----:B------:R-:W-:Y:S05]  /*2920*/  BSYNC.RECONVERGENT B1 ;  /* 0x0000000000017941 */ /* 0x000fea0003800200 */
.L_x_3655:
        /* <DEDUP_REMOVED lines=8> */
[----:B------:R-:W-:-:S04]  /*29b0*/  FMUL.FTZ R24, R24, R27 ;  /* 0x0000001b18187220 */ /* 0x000fc80000410000 */
[----:B-----5:R-:W-:Y:S01]  /*29c0*/  FFMA.FTZ R29, R17, R24, R19 ;  /* 0x00000018111d7223 */ /* 0x020fe20000010013 */
[----:B------:R-:W-:Y:S02]  /*29d0*/  IMAD R23, R55, UR4, RZ ;  /* 0x0000000437177c24 */ /* 0x000fe4000f8e02ff */
[----:B------:R-:W-:-:S04]  /*29e0*/  IMAD.WIDE.U32 R20, R12, UR4, R20 ;  /* 0x000000040c147c25 */ /* 0x000fc8000f8e0014 */
[----:B------:R-:W-:Y:S02]  /*29f0*/  IMAD R25, R12, UR5, R23 ;  /* 0x000000050c197c24 */ /* 0x000fe4000f8e0217 */
[----:B------:R-:W-:Y:S01]  /*2a00*/  FMUL.FTZ R23, R44, R27 ;  /* 0x0000001b2c177220 */ /* 0x000fe20000410000 */
[----:B-1----:R-:W-:Y:S02]  /*2a10*/  LEA R22, P1, R20, UR10, 0x2 ;  /* 0x0000000a14167c11 */ /* 0x002fe4000f8210ff */
[----:B------:R-:W-:Y:S01]  /*2a20*/  IADD3 R25, PT, PT, R21, R25, RZ ;  /* 0x0000001915197210 */ /* 0x000fe20007ffe0ff */
[----:B------:R-:W-:-:S03]  /*2a30*/  FFMA.FTZ R28, R16, R23, R18 ;  /* 0x00000017101c7223 */ /* 0x000fc60000010012 */
[----:B------:R-:W-:-:S05]  /*2a40*/  LEA.HI.X R23, R20, UR11, R25, 0x2, P1 ;  /* 0x0000000b14177c11 */ /* 0x000fca00088f1419 */
[----:B------:R0:W-:Y:S02]  /*2a50*/  STG.E.64 desc[UR6][R22.64], R28 ;  /* 0x0000001c16007986 */ /* 0x0001e4000c101b06 */
.L_x_3658:
[----:B------:R-:W-:Y:S05]  /*2a60*/  BSYNC.RECONVERGENT B1 ;  /* 0x0000000000017941 */ /* 0x000fea0003800200 */
.L_x_3657:
[----:B------:R-:W-:Y:S05]  /*2a70*/  @P4 BRA `(.L_x_3659) ;  /* 0x0000001000404947 */ /* 0x000fea0003800000 */
[----:B------:R-:W0:Y:S01]  /*2a80*/  LDCU.64 UR4, c[0x0][0x3e0] ;  /* 0x00007c00ff0477ac */ /* 0x000e220008000a00 */
[----:B-1----:R-:W-:Y:S01]  /*2a90*/  MOV R20, R58 ;  /* 0x0000003a00147202 */ /* 0x002fe20000000f00 */
[C---:B------:R-:W-:Y:S01]  /*2aa0*/  FADD.FTZ R46, -R26.reuse, R46 ;  /* 0x0000002e1a2e7221 */ /* 0x040fe20000010100 */
[----:B------:R-:W-:Y:S01]  /*2ab0*/  MOV R21, R61 ;  /* 0x0000003d00157202 */ /* 0x000fe20000000f00 */
[----:B------:R-:W1:Y:S01]  /*2ac0*/  LDCU.64 UR8, c[0x0][0x380] ;  /* 0x00007000ff0877ac */ /* 0x000e620008000a00 */
[----:B------:R-:W-:Y:S01]  /*2ad0*/  FADD.FTZ R26, -R26, R47 ;  /* 0x0000002f1a1a7221 */ /* 0x000fe20000010100 */
[----:B0-234-:R-:W-:-:S03]  /*2ae0*/  FMUL.FTZ R23, R46, R27 ;  /* 0x0000001b2e177220 */ /* 0x01dfc60000410000 */
        /* <DEDUP_REMOVED lines=9> */
[----:B------:R0:W-:Y:S01]  /*2b80*/  STG.E.64 desc[UR6][R22.64], R16 ;  /* 0x0000001016007986 */ /* 0x0001e2000c101b06 */
[----:B------:R-:W-:Y:S05]  /*2b90*/  BRA `(.L_x_3659) ;  /* 0x0000000c00f87947 */ /* 0x000fea0003800000 */
.L_x_3644:
        /* <DEDUP_REMOVED lines=9> */
[C---:B-1----:R-:W-:Y:S01]  /*2c30*/  FADD.FTZ R20, -R26.reuse, R33 ;  /* 0x000000211a147221 */ /* 0x042fe20000010100 */
[----:B------:R-:W-:Y:S01]  /*2c40*/  FADD.FTZ R32, -R26, R32 ;  /* 0x000000201a207221 */ /* 0x000fe20000010100 */
[----:B------:R-:W1:Y:S01]  /*2c50*/  LDCU.64 UR8, c[0x0][0x3e0] ;  /* 0x00007c00ff0877ac */ /* 0x000e620008000a00 */
[----:B------:R-:W-:Y:S01]  /*2c60*/  MOV R23, R61 ;  /* 0x0000003d00177202 */ /* 0x000fe20000000f00 */
[-C--:B0-----:R-:W-:Y:S01]  /*2c70*/  FMUL.FTZ R30, R20, R27.reuse ;  /* 0x0000001b141e7220 */ /* 0x081fe20000410000 */
[----:B------:R-:W-:Y:S01]  /*2c80*/  FMUL.FTZ R21, R32, R27 ;  /* 0x0000001b20157220 */ /* 0x000fe20000410000 */
[----:B------:R-:W0:Y:S02]  /*2c90*/  LDCU.64 UR10, c[0x0][0x380] ;  /* 0x00007000ff0a77ac */ /* 0x000e240008000a00 */
[----:B-----5:R-:W-:Y:S01]  /*2ca0*/  FFMA.FTZ R33, R17, R30, R19 ;  /* 0x0000001e11217223 */ /* 0x020fe20000010013 */
[----:B------:R-:W-:-:S03]  /*2cb0*/  FFMA.FTZ R24, R16, R21, R18 ;  /* 0x0000001510187223 */ /* 0x000fc60000010012 */
[----:B------:R-:W-:Y:S01]  /*2cc0*/  FMUL.FTZ R21, R33, -1.4426950216293334961 ;  /* 0xbfb8aa3b21157820 */ /* 0x000fe20000410000 */
[----:B------:R-:W-:-:S05]  /*2cd0*/  FMUL.FTZ R20, R24, -1.4426950216293334961 ;  /* 0xbfb8aa3b18147820 */ /* 0x000fca0000410000 */
[----:B------:R-:W2:Y:S01]  /*2ce0*/  MUFU.EX2 R21, R21 ;  /* 0x0000001500157308 */ /* 0x000ea20000000800 */
[----:B-1----:R-:W-:Y:S01]  /*2cf0*/  IMAD R48, R22, UR8, RZ ;  /* 0x0000000816307c24 */ /* 0x002fe2000f8e02ff */
[----:B------:R-:W-:-:S06]  /*2d00*/  MOV R22, R58 ;  /* 0x0000003a00167202 */ /* 0x000fcc0000000f00 */
[----:B------:R-:W1:Y:S01]  /*2d10*/  MUFU.EX2 R20, R20 ;  /* 0x0000001400147308 */ /* 0x000e620000000800 */
[----:B------:R-:W-:-:S04]  /*2d20*/  IMAD.WIDE.U32 R22, R25, UR8, R22 ;  /* 0x0000000819167c25 */ /* 0x000fc8000f8e0016 */
[----:B------:R-:W-:Y:S02]  /*2d30*/  IMAD R25, R25, UR9, R48 ;  /* 0x0000000919197c24 */ /* 0x000fe4000f8e0230 */
[----:B--2---:R-:W-:-:S03]  /*2d40*/  FADD.FTZ R32, R21, 1 ;  /* 0x3f80000015207421 */ /* 0x004fc60000010000 */
[----:B------:R-:W-:-:S03]  /*2d50*/  IADD3 R25, PT, PT, R23, R25, RZ ;  /* 0x0000001917197210 */ /* 0x000fc60007ffe0ff */
[----:B------:R-:W2:Y:S01]  /*2d60*/  MUFU.RCP R32, R32 ;  /* 0x0000002000207308 */ /* 0x000ea20000001000 */
[----:B-1----:R-:W-:Y:S01]  /*2d70*/  FADD.FTZ R30, R20, 1 ;  /* 0x3f800000141e7421 */ /* 0x002fe20000010000 */
[----:B0-----:R-:W-:-:S04]  /*2d80*/  LEA R20, P2, R22, UR10, 0x2 ;  /* 0x0000000a16147c11 */ /* 0x001fc8000f8410ff */
[----:B------:R-:W-:Y:S02]  /*2d90*/  LEA.HI.X R21, R22, UR11, R25, 0x2, P2 ;  /* 0x0000000b16157c11 */ /* 0x000fe400090f1419 */
[----:B------:R-:W0:Y:S01]  /*2da0*/  MUFU.RCP R31, R30 ;  /* 0x0000001e001f7308 */ /* 0x000e220000001000 */
[----:B--2---:R-:W-:Y:S01]  /*2db0*/  FMUL.FTZ R23, R33, R32 ;  /* 0x0000002021177220 */ /* 0x004fe20000410000 */
[----:B0-----:R-:W-:-:S05]  /*2dc0*/  FMUL.FTZ R22, R24, R31 ;  /* 0x0000001f18167220 */ /* 0x001fca0000410000 */
[----:B------:R2:W-:Y:S02]  /*2dd0*/  STG.E.64 desc[UR6][R20.64], R22 ;  /* 0x0000001614007986 */ /* 0x0005e4000c101b06 */
.L_x_3661:
[----:B------:R-:W-:Y:S05]  /*2de0*/  BSYNC.RECONVERGENT B1 ;  /* 0x0000000000017941 */ /* 0x000fea0003800200 */
.L_x_3660:
[----:B------:R-:W-:Y:S04]  /*2df0*/  BSSY.RECONVERGENT B1, `(.L_x_3662) ;  /* 0x000001d000017945 */ /* 0x000fe80003800200 */
[----:B------:R-:W-:Y:S05]  /*2e00*/  @P3 BRA `(.L_x_3663) ;  /* 0x00000000006c3947 */ /* 0x000fea0003800000 */
[C---:B------:R-:W-:Y:S01]  /*2e10*/  FADD.FTZ R36, -R26.reuse, R36 ;  /* 0x000000241a247221 */ /* 0x040fe20000010100 */
[----:B-12---:R-:W-:Y:S01]  /*2e20*/  FADD.FTZ R20, -R26, R37 ;  /* 0x000000251a147221 */ /* 0x006fe20000010100 */
[----:B------:R-:W1:Y:S02]  /*2e30*/  LDCU.64 UR8, c[0x0][0x3e0] ;  /* 0x00007c00ff0877ac */ /* 0x000e640008000a00 */
[-C--:B0-----:R-:W-:Y:S01]  /*2e40*/  FMUL.FTZ R21, R36, R27.reuse ;  /* 0x0000001b24157220 */ /* 0x081fe20000410000 */
[----:B------:R-:W-:Y:S01]  /*2e50*/  FMUL.FTZ R22, R20, R27 ;  /* 0x0000001b14167220 */ /* 0x000fe20000410000 */
        /* <DEDUP_REMOVED lines=17> */
[----:B------:R-:W-:-:S04]  /*2f70*/  IADD3 R23, PT, PT, R21, R23, RZ ;  /* 0x0000001715177210 */ /* 0x000fc80007ffe0ff */
[----:B------:R-:W-:Y:S01]  /*2f80*/  LEA.HI.X R23, R20, UR11, R23, 0x2, P2 ;  /* 0x0000000b14177c11 */ /* 0x000fe200090f1417 */
[----:B--2---:R-:W-:Y:S01]  /*2f90*/  FMUL.FTZ R20, R31, R24 ;  /* 0x000000181f147220 */ /* 0x004fe20000410000 */
[----:B0-----:R-:W-:-:S05]  /*2fa0*/  FMUL.FTZ R21, R30, R25 ;  /* 0x000000191e157220 */ /* 0x001fca0000410000 */
[----:B------:R3:W-:Y:S02]  /*2fb0*/  STG.E.64 desc[UR6][R22.64], R20 ;  /* 0x0000001416007986 */ /* 0x0007e4000c101b06 */
.L_x_3663:
[----:B------:R-:W-:Y:S05]  /*2fc0*/  BSYNC.RECONVERGENT B1 ;  /* 0x0000000000017941 */ /* 0x000fea0003800200 */
.L_x_3662:
        /* <DEDUP_REMOVED lines=12> */
[C---:B------:R-:W-:Y:S01]  /*3090*/  FADD.FTZ R34, -R26.reuse, R34 ;  /* 0x000000221a227221 */ /* 0x040fe20000010100 */
[----:B-123--:R-:W-:Y:S01]  /*30a0*/  FADD.FTZ R20, -R26, R35 ;  /* 0x000000231a147221 */ /* 0x00efe20000010100 */
        /* <DEDUP_REMOVED lines=25> */
.L_x_3665:
[----:B------:R-:W-:Y:S05]  /*3240*/  BSYNC.RECONVERGENT B1 ;  /* 0x0000000000017941 */ /* 0x000fea0003800200 */
.L_x_3664:
[----:B------:R-:W-:Y:S04]  /*3250*/  BSSY.RECONVERGENT B1, `(.L_x_3666) ;  /* 0x000001d000017945 */ /* 0x000fe80003800200 */
[----:B------:R-:W-:Y:S05]  /*3260*/  @P1 BRA `(.L_x_3667) ;  /* 0x00000000006c1947 */ /* 0x000fea0003800000 */
[C---:B------:R-:W-:Y:S01]  /*3270*/  FADD.FTZ R38, -R26.reuse, R38 ;  /* 0x000000261a267221 */ /* 0x040fe20000010100 */
[----:B-1234-:R-:W-:Y:S01]  /*3280*/  FADD.FTZ R20, -R26, R39 ;  /* 0x000000271a147221 */ /* 0x01efe20000010100 */
[----:B------:R-:W1:Y:S01]  /*3290*/  LDCU.64 UR8, c[0x0][0x3e0] ;  /* 0x00007c00ff0877ac */ /* 0x000e620008000a00 */
[----:B------:R-:W-:Y:S01]  /*32a0*/  MOV R23, R61 ;  /* 0x0000003d00177202 */ /* 0x000fe20000000f00 */
        /* <DEDUP_REMOVED lines=14> */
[----:B--2---:R-:W-:Y:S01]  /*3390*/  FADD.FTZ R24, R20, 1 ;  /* 0x3f80000014187421 */ /* 0x004fe20000010000 */
[----:B0-----:R-:W-:-:S05]  /*33a0*/  LEA R20, P1, R22, UR10, 0x2 ;  /* 0x0000000a16147c11 */ /* 0x001fca000f8210ff */
[----:B------:R-:W0:Y:S01]  /*33b0*/  MUFU.RCP R24, R24 ;  /* 0x0000001800187308 */ /* 0x000e220000001000 */
[----:B-1----:R-:W-:Y:S01]  /*33c0*/  FADD.FTZ R25, R21, 1 ;  /* 0x3f80000015197421 */ /* 0x002fe20000010000 */
[----:B------:R-:W-:-:S06]  /*33d0*/  LEA.HI.X R21, R22, UR11, R31, 0x2, P1 ;  /* 0x0000000b16157c11 */ /* 0x000fcc00088f141f */
[----:B------:R-:W1:Y:S01]  /*33e0*/  MUFU.RCP R25, R25 ;  /* 0x0000001900197308 */ /* 0x000e620000001000 */
[----:B0-----:R-:W-:Y:S01]  /*33f0*/  FMUL.FTZ R22, R29, R24 ;  /* 0x000000181d167220 */ /* 0x001fe20000410000 */
[----:B-1----:R-:W-:-:S05]  /*3400*/  FMUL.FTZ R23, R28, R25 ;  /* 0x000000191c177220 */ /* 0x002fca0000410000 */
[----:B------:R0:W-:Y:S02]  /*3410*/  STG.E.64 desc[UR6][R20.64], R22 ;  /* 0x0000001614007986 */ /* 0x0001e4000c101b06 */
.L_x_3667:
[----:B------:R-:W-:Y:S05]  /*3420*/  BSYNC.RECONVERGENT B1 ;  /* 0x0000000000017941 */ /* 0x000fea0003800200 */
.L_x_3666:
[----:B------:R-:W-:Y:S04]  /*3430*/  BSSY.RECONVERGENT B1, `(.L_x_3668) ;  /* 0x000001d000017945 */ /* 0x000fe80003800200 */
[----:B------:R-:W-:Y:S05]  /*3440*/  @P6 BRA `(.L_x_3669) ;  /* 0x00000000006c6947 */ /* 0x000fea0003800000 */
[C---:B------:R-:W-:Y:S01]  /*3450*/  FADD.FTZ R40, -R26.reuse, R40 ;  /* 0x000000281a287221 */ /* 0x040fe20000010100 */
[----:B01234-:R-:W-:Y:S01]  /*3460*/  FADD.FTZ R20, -R26, R41 ;  /* 0x000000291a147221 */ /* 0x01ffe20000010100 */
        /* <DEDUP_REMOVED lines=24> */
[----:B------:R0:W-:Y:S02]  /*35f0*/  STG.E.64 desc[UR6][R20.64], R22 ;  /* 0x0000001614007986 */ /* 0x0001e4000c101b06 */
.L_x_3669:
[----:B------:R-:W-:Y:S05]  /*3600*/  BSYNC.RECONVERGENT B1 ;  /* 0x0000000000017941 */ /* 0x000fea0003800200 */
.L_x_3668:
        /* <DEDUP_REMOVED lines=29> */
.L_x_3671:
[----:B------:R-:W-:Y:S05]  /*37e0*/  BSYNC.RECONVERGENT B1 ;  /* 0x0000000000017941 */ /* 0x000fea0003800200 */
.L_x_3670:
        /* <DEDUP_REMOVED lines=29> */
.L_x_3673:
[----:B------:R-:W-:Y:S05]  /*39c0*/  BSYNC.RECONVERGENT B1 ;  /* 0x0000000000017941 */ /* 0x000fea0003800200 */
.L_x_3672:
[----:B------:R-:W-:Y:S05]  /*39d0*/  @P4 BRA `(.L_x_3659) ;  /* 0x0000000000684947 */ /* 0x000fea0003800000 */
[C---:B------:R-:W-:Y:S01]  /*39e0*/  FADD.FTZ R46, -R26.reuse, R46 ;  /* 0x0000002e1a2e7221 */ /* 0x040fe20000010100 */
[----:B------:R-:W-:Y:S01]  /*39f0*/  FADD.FTZ R26, -R26, R47 ;  /* 0x0000002f1a1a7221 */ /* 0x000fe20000010100 */
[----:B------:R-:W1:Y:S01]  /*3a00*/  LDCU.64 UR4, c[0x0][0x3e0] ;  /* 0x00007c00ff0477ac */ /* 0x000e620008000a00 */
[----:B------:R-:W-:Y:S01]  /*3a10*/  MOV R59, R61 ;  /* 0x0000003d003b7202 */ /* 0x000fe20000000f00 */
[-C--:B0-234-:R-:W-:Y:S01]  /*3a20*/  FMUL.FTZ R21, R46, R27.reuse ;  /* 0x0000001b2e157220 */ /* 0x09dfe20000410000 */
        /* <DEDUP_REMOVED lines=21> */
.L_x_3659:
[----:B------:R-:W-:Y:S05]  /*3b80*/  BSYNC.RECONVERGENT B0 ;  /* 0x0000000000007941 */ /* 0x000fea0003800200 */
.L_x_3643:
        /* <DEDUP_REMOVED lines=8> */
.L_x_3675:
        /* <DEDUP_REMOVED lines=15> */
.L_x_4940:


//--------------------- .text._Z35group_norm_nhwc_fwd_one_pass_kernelI11Fp32IOFp32WLi128ELi112ELi448EEv26Group_norm_nhwc_fwd_params --------------------------
	.section	.text._Z35group_norm_nhwc_fwd_one_pass_kernelI11Fp32IOFp32WLi128ELi112ELi448EEv26Group_norm_nhwc_fwd_params,"ax",@progbits
	.align	128
        .global         _Z35group_norm_nhwc_fwd_one_pass_kernelI11Fp32IOFp32WLi128ELi112ELi448EEv26Group_norm_nhwc_fwd_params
        .type           _Z35group_norm_nhwc_fwd_one_pass_kernelI11Fp32IOFp32WLi128ELi112ELi448EEv26Group_norm_nhwc_fwd_params,@function
        .size           _Z35group_norm_nhwc_fwd_one_pass_kernelI11Fp32IOFp32WLi128ELi112ELi448EEv26Group_norm_nhwc_fwd_params,(.L_x_4941 - _Z35group_norm_nhwc_fwd_one_pass_kernelI11Fp32IOFp32WLi128ELi112ELi448EEv26Group_norm_nhwc_fwd_params)
        .other          _Z35group_norm_nhwc_fwd_one_pass_kernelI11Fp32IOFp32WLi128ELi112ELi448EEv26Group_norm_nhwc_fwd_params,@"STO_CUDA_ENTRY STV_DEFAULT"
_Z35group_norm_nhwc_fwd_one_pass_kernelI11Fp32IOFp32WLi128ELi112ELi448EEv26Group_norm_nhwc_fwd_params:
.text._Z35group_norm_nhwc_fwd_one_pass_kernelI11Fp32IOFp32WLi128ELi112ELi448EEv26Group_norm_nhwc_fwd_params:
        /* <DEDUP_REMOVED lines=14> */
[----:B------:R-:W1:Y:S03]  /*00e0*/  S2R R94, SR_LANEID ;  /* 0x00000000005e7919 */ /* 0x000e660000000000 */
[----:B------:R-:W2:Y:S01]  /*00f0*/  LDC R58, c[0x0][0x370] ;  /* 0x0000dc00ff3a7b82 */ /* 0x000ea20000000800 */
[----:B----4-:R-:W-:-:S02]  /*0100*/  ISETP.NE.U32.AND P1, PT, RZ, UR6, PT ;  /* 0x00000006ff007c0c */ /* 0x010fc4000bf25070 */
[C---:B0-----:R-:W-:Y:S02]  /*0110*/  LOP3.LUT R0, R98.reuse, 0xffff, RZ, 0xc0, !PT ;  /* 0x0000ffff62007812 */ /* 0x041fe400078ec0ff */
[----:B---3--:R-:W-:-:S03]  /*0120*/  LOP3.LUT P0, RZ, R98, R95, RZ, 0xfc, !PT ;  /* 0x0000005f62ff7212 */ /* 0x008fc6000780fcff */
[----:B------:R-:W-:Y:S01]  /*0130*/  IMAD R0, R0, 0x493, RZ ;  /* 0x0000049300007824 */ /* 0x000fe200078e02ff */
[----:B------:R-:W-:Y:S01]  /*0140*/  ISETP.NE.AND.EX P0, PT, RZ, UR7, !P0, P1 ;  /* 0x00000007ff007c0c */ /* 0x000fe2000c705310 */
[----:B------:R-:W0:Y:S03]  /*0150*/  LDCU.64 UR6, c[0x0][0x358] ;  /* 0x00006b00ff0677ac */ /* 0x000e260008000a00 */
[----:B------:R-:W-:-:S05]  /*0160*/  SHF.R.U32.HI R0, RZ, 0x10, R0 ;  /* 0x00000010ff007819 */ /* 0x000fca0000011600 */
[----:B-1----:R-:W-:Y:S01]  /*0170*/  IMAD R93, R95, UR4, R0 ;  /* 0x000000045f5d7c24 */ /* 0x002fe2000f8e0200 */
[----:B------:R-:W-:-:S04]  /*0180*/  PRMT R0, R0, 0x9910, RZ ;  /* 0x0000991000007816 */ /* 0x000fc800000000ff */
[C---:B------:R-:W-:Y:S01]  /*0190*/  IADD3 R56, PT, PT, R93.reuse, 0x8, RZ ;  /* 0x000000085d387810 */ /* 0x040fe20007ffe0ff */
        /* <DEDUP_REMOVED lines=34> */
[----:B0-2---:R-:W-:-:S07]  /*03c0*/  SHF.L.U32 R2, R2, 0x1, RZ ;  /* 0x0000000102027819 */ /* 0x005fce00000006ff */
.L_x_3751:
[----:B0----5:R-:W0:Y:S01]  /*03d0*/  LDC R36, c[0x0][0x3f8] ;  /* 0x0000fe00ff247b82 */ /* 0x021e220000000800 */
[----:B------:R-:W1:Y:S01]  /*03e0*/  LDCU.64 UR4, c[0x0][0x3e8] ;  /* 0x00007d00ff0477ac */ /* 0x000e620008000a00 */
[----:B------:R-:W-:Y:S02]  /*03f0*/  LOP3.LUT R103, R2, 0xffff, RZ, 0xc0, !PT ;  /* 0x0000ffff02677812 */ /* 0x000fe400078ec0ff */
[----:B------:R-:W-:Y:S01]  /*0400*/  CS2R R90, SRZ ;  /* 0x00000000005a7805 */ /* 0x000fe2000001ff00 */
[----:B--2---:R-:W2:Y:S01]  /*0410*/  LDCU.64 UR8, c[0x0][0x3f0] ;  /* 0x00007e00ff0877ac */ /* 0x004ea20008000a00 */
[----:B-1----:R-:W-:Y:S02]  /*0420*/  ISETP.GE.U32.AND P4, PT, R56, UR4, PT ;  /* 0x0000000438007c0c */ /* 0x002fe4000bf86070 */
[----:B------:R-:W-:Y:S02]  /*0430*/  ISETP.GE.U32.AND P5, PT, R30, UR4, PT ;  /* 0x000000041e007c0c */ /* 0x000fe4000bfa6070 */
[----:B------:R-:W-:-:S02]  /*0440*/  ISETP.GE.AND.EX P4, PT, R31, UR5, PT, P4 ;  /* 0x000000051f007c0c */ /* 0x000fc4000bf86340 */
[----:B0--34-:R-:W-:Y:S02]  /*0450*/  IABS R35, R36 ;  /* 0x0000002400237213 */ /* 0x019fe40000000000 */
        /* <DEDUP_REMOVED lines=28> */
[----:B------:R-:W-:Y:S02]  /*0620*/  ISETP.GE.AND.EX P3, PT, R27, UR5, PT, P3 ;  /* 0x000000051b007c0c */ /* 0x000fe4000bf66330 */
[----:B------:R-:W-:Y:S01]  /*0630*/  SHF.R.S32.HI R32, RZ, 0x1f, R35 ;  /* 0x0000001fff207819 */ /* 0x000fe20000011423 */
[----:B------:R-:W-:Y:S01]  /*0640*/  IMAD R0, R36, R0, R59 ;  /* 0x0000000024007224 */ /* 0x000fe200078e023b */
[----:B------:R-:W-:-:S03]  /*0650*/  ISETP.GE.U32.AND P2, PT, R26, UR4, PT ;  /* 0x000000041a007c0c */ /* 0x000fc6000bf46070 */
[----:B------:R-:W-:Y:S01]  /*0660*/  IMAD R0, R0, 0x70, RZ ;  /* 0x0000007000007824 */ /* 0x000fe200078e02ff */
[----:B------:R-:W-:Y:S01]  /*0670*/  ISETP.GE.AND.EX P2, PT, R25, UR5, PT, P2 ;  /* 0x0000000519007c0c */ /* 0x000fe2000bf46320 */
[----:B--2---:R-:W-:Y:S02]  /*0680*/  IMAD R34, R32, UR8, RZ ;  /* 0x0000000820227c24 */ /* 0x004fe4000f8e02ff */
[----:B------:R-:W0:Y:S01]  /*0690*/  @!P5 LDC.64 R32, c[0x0][0x3e0] ;  /* 0x0000f800ff20db82 */ /* 0x000e220000000a00 */
[C---:B------:R-:W-:Y:S01]  /*06a0*/  IADD3 R102, P1, PT, R0.reuse, R103, RZ ;  /* 0x0000006700667210 */ /* 0x040fe20007f3e0ff */
[----:B------:R-:W-:Y:S02]  /*06b0*/  IMAD R101, R35, UR9, R34 ;  /* 0x0000000923657c24 */ /* 0x000fe4000f8e0222 */
[----:B-1----:R-:W-:Y:S01]  /*06c0*/  @!P4 IMAD R34, R31, R40, RZ ;  /* 0x000000281f22c224 */ /* 0x002fe200078e02ff */
[----:B------:R-:W-:Y:S02]  /*06d0*/  LEA.HI.X.SX32 R103, R0, RZ, 0x1, P1 ;  /* 0x000000ff00677211 */ /* 0x000fe400008f0eff */
[----:B------:R-:W-:Y:S01]  /*06e0*/  ISETP.GE.U32.AND P1, PT, R24, UR4, PT ;  /* 0x0000000418007c0c */ /* 0x000fe2000bf26070 */
[----:B------:R-:W1:Y:S01]  /*06f0*/  @!P3 LDC.64 R38, c[0x0][0x3e0] ;  /* 0x0000f800ff26bb82 */ /* 0x000e620000000a00 */
[----:B------:R-:W-:-:S02]  /*0700*/  @!P4 IMAD R41, R56, R41, R34 ;  /* 0x000000293829c224 */ /* 0x000fc400078e0222 */
[----:B------:R-:W-:Y:S01]  /*0710*/  IMAD.WIDE.U32 R102, R35, UR8, R102 ;  /* 0x0000000823667c25 */ /* 0x000fe2000f8e0066 */
[----:B------:R-:W-:-:S04]  /*0720*/  ISETP.GE.AND.EX P1, PT, R23, UR5, PT, P1 ;  /* 0x0000000517007c0c */ /* 0x000fc8000bf26310 */
[----:B------:R-:W-:Y:S01]  /*0730*/  IADD3 R101, PT, PT, R103, R101, RZ ;  /* 0x0000006567657210 */ /* 0x000fe20007ffe0ff */
[----:B------:R-:W2:Y:S01]  /*0740*/  @!P5 LDC.64 R34, c[0x0][0x390] ;  /* 0x0000e400ff22db82 */ /* 0x000ea20000000a00 */
[-C--:B------:R-:W-:Y:S02]  /*0750*/  @!P4 MOV R100, R102.reuse ;  /* 0x000000660064c202 */ /* 0x080fe40000000f00 */
[----:B------:R-:W-:Y:S02]  /*0760*/  @!P5 MOV R46, R102 ;  /* 0x00000066002ed202 */ /* 0x000fe40000000f00 */
[----:B------:R-:W-:Y:S01]  /*0770*/  @!P5 MOV R47, R101 ;  /* 0x00000065002fd202 */ /* 0x000fe20000000f00 */
[----:B------:R-:W-:Y:S02]  /*0780*/  @!P4 IMAD.WIDE.U32 R36, R56, R40, R100 ;  /* 0x000000283824c225 */ /* 0x000fe400078e0064 */
[----:B------:R-:W4:Y:S02]  /*0790*/  @!P3 LDC.64 R44, c[0x0][0x390] ;  /* 0x0000e400ff2cbb82 */ /* 0x000f240000000a00 */
[-C--:B0-----:R-:W-:Y:S01]  /*07a0*/  @!P5 IMAD R40, R29, R32.reuse, RZ ;  /* 0x000000201d28d224 */ /* 0x081fe200078e02ff */
[----:B------:R-:W-:Y:S01]  /*07b0*/  @!P4 IADD3 R37, PT, PT, R37, R41, RZ ;  /* 0x000000292525c210 */ /* 0x000fe20007ffe0ff */
[----:B------:R-:W-:Y:S01]  /*07c0*/  @!P5 IMAD.WIDE.U32 R46, R30, R32, R46 ;  /* 0x000000201e2ed225 */ /* 0x000fe200078e002e */
[----:B---3--:R-:W-:-:S03]  /*07d0*/  @!P4 LEA R42, P6, R36, R42, 0x2 ;  /* 0x0000002a242ac211 */ /* 0x008fc600078c10ff */
[----:B-1----:R-:W-:Y:S01]  /*07e0*/  @!P3 IMAD R41, R27, R38, RZ ;  /* 0x000000261b29b224 */ /* 0x002fe200078e02ff */
[----:B------:R-:W-:Y:S01]  /*07f0*/  @!P4 LEA.HI.X R43, R36, R43, R37, 0x2, P6 ;  /* 0x0000002b242bc211 */ /* 0x000fe200030f1425 */
[----:B------:R-:W-:Y:S01]  /*0800*/  @!P5 IMAD R49, R30, R33, R40 ;  /* 0x000000211e31d224 */ /* 0x000fe200078e0228 */
[----:B------:R-:W0:Y:S01]  /*0810*/  @!P2 LDC.64 R36, c[0x0][0x3e0] ;  /* 0x0000f800ff24ab82 */ /* 0x000e220000000a00 */
[----:B------:R-:W-:Y:S01]  /*0820*/  @!P3 IMAD R51, R28, R39, R41 ;  /* 0x000000271c33b224 */ /* 0x000fe200078e0229 */
[----:B------:R-:W-:Y:S01]  /*0830*/  ISETP.GE.U32.AND P6, PT, R22, UR4, PT ;  /* 0x0000000416007c0c */ /* 0x000fe2000bfc6070 */
[----:B------:R1:W3:Y:S01]  /*0840*/  @!P4 LDG.E.64 R90, desc[UR6][R42.64] ;  /* 0x000000062a5ac981 */ /* 0x0002e2000c1e1b00 */
[----:B------:R-:W-:Y:S02]  /*0850*/  @!P3 MOV R40, R102 ;  /* 0x000000660028b202 */ /* 0x000fe40000000f00 */
[----:B------:R-:W-:Y:S02]  /*0860*/  @!P3 MOV R41, R101 ;  /* 0x000000650029b202 */ /* 0x000fe40000000f00 */
[----:B------:R-:W5:Y:S01]  /*0870*/  @!P1 LDC.64 R32, c[0x0][0x3e0] ;  /* 0x0000f800ff209b82 */ /* 0x000f620000000a00 */
[----:B------:R-:W-:Y:S01]  /*0880*/  ISETP.GE.AND.EX P6, PT, R21, UR5, PT, P6 ;  /* 0x0000000515007c0c */ /* 0x000fe2000bfc6360 */
[----:B------:R-:W-:Y:S01]  /*0890*/  @!P3 IMAD.WIDE.U32 R38, R28, R38, R40 ;  /* 0x000000261c26b225 */ /* 0x000fe200078e0028 */
[----:B------:R-:W-:-:S02]  /*08a0*/  @!P5 IADD3 R47, PT, PT, R47, R49, RZ ;  /* 0x000000312f2fd210 */ /* 0x000fc40007ffe0ff */
[----:B--2---:R-:W-:-:S03]  /*08b0*/  @!P5 LEA R48, P4, R46, R34, 0x2 ;  /* 0x000000222e30d211 */ /* 0x004fc600078810ff */
[----:B------:R-:W2:Y:S01]  /*08c0*/  @!P2 LDC.64 R40, c[0x0][0x390] ;  /* 0x0000e400ff28ab82 */ /* 0x000ea20000000a00 */
[----:B------:R-:W-:Y:S02]  /*08d0*/  @!P3 IADD3 R39, PT, PT, R39, R51, RZ ;  /* 0x000000332727b210 */ /* 0x000fe40007ffe0ff */
[----:B------:R-:W-:Y:S02]  /*08e0*/  @!P5 LEA.HI.X R49, R46, R35, R47, 0x2, P4 ;  /* 0x000000232e31d211 */ /* 0x000fe400020f142f */
[----:B------:R-:W-:Y:S02]  /*08f0*/  CS2R R88, SRZ ;  /* 0x0000000000587805 */ /* 0x000fe4000001ff00 */
[C---:B----4-:R-:W-:Y:S01]  /*0900*/  @!P3 LEA R44, P4, R38.reuse, R44, 0x2 ;  /* 0x0000002c262cb211 */ /* 0x050fe200078810ff */
[----:B------:R-:W4:Y:S03]  /*0910*/  @!P1 LDC.64 R34, c[0x0][0x390] ;  /* 0x0000e400ff229b82 */ /* 0x000f260000000a00 */
[----:B------:R-:W-:Y:S01]  /*0920*/  @!P3 LEA.HI.X R45, R38, R45, R39, 0x2, P4 ;  /* 0x0000002d262db211 */ /* 0x000fe200020f1427 */
[----:B------:R4:W3:Y:S01]  /*0930*/  @!P5 LDG.E.64 R88, desc[UR6][R48.64] ;  /* 0x000000063058d981 */ /* 0x0008e2000c1e1b00 */
[----:B0-----:R-:W-:Y:S01]  /*0940*/  @!P2 IMAD R46, R25, R36, RZ ;  /* 0x00000024192ea224 */ /* 0x001fe200078e02ff */
[----:B------:R-:W-:-:S02]  /*0950*/  ISETP.GE.U32.AND P5, PT, R20, UR4, PT ;  /* 0x0000000414007c0c */ /* 0x000fc4000bfa6070 */
[----:B------:R-:W0:Y:S01]  /*0960*/  @!P6 LDC.64 R38, c[0x0][0x3e0] ;  /* 0x0000f800ff26eb82 */ /* 0x000e220000000a00 */
[----:B-1----:R-:W-:Y:S02]  /*0970*/  @!P2 MOV R42, R102 ;  /* 0x00000066002aa202 */ /* 0x002fe40000000f00 */
[----:B------:R-:W-:Y:S01]  /*0980*/  @!P2 MOV R43, R101 ;  /* 0x00000065002ba202 */ /* 0x000fe20000000f00 */
[C---:B------:R-:W-:Y:S01]  /*0990*/  @!P2 IMAD R47, R26.reuse, R37, R46 ;  /* 0x000000251a2fa224 */ /* 0x040fe200078e022e */
[----:B------:R-:W-:Y:S01]  /*09a0*/  ISETP.GE.AND.EX P5, PT, R19, UR5, PT, P5 ;  /* 0x0000000513007c0c */ /* 0x000fe2000bfa6350 */
[----:B-----5:R-:W-:Y:S02]  /*09b0*/  @!P1 IMAD R46, R23, R32, RZ ;  /* 0x00000020172e9224 */ /* 0x020fe400078e02ff */
[----:B------:R-:W-:Y:S01]  /*09c0*/  @!P2 IMAD.WIDE.U32 R36, R26, R36, R42 ;  /* 0x000000241a24a225 */ /* 0x000fe200078e002a */
[----:B------:R-:W-:Y:S02]  /*09d0*/  @!P1 MOV R42, R102 ;  /* 0x00000066002a9202 */ /* 0x000fe40000000f00 */
[----:B------:R-:W-:-:S02]  /*09e0*/  @!P1 MOV R43, R101 ;  /* 0x00000065002b9202 */ /* 0x000fc40000000f00 */
[----:B------:R-:W-:Y:S01]  /*09f0*/  CS2R R86, SRZ ;  /* 0x0000000000567805 */ /* 0x000fe2000001ff00 */
[----:B------:R-:W-:Y:S01]  /*0a00*/  @!P1 IMAD R51, R24, R33, R46 ;  /* 0x0000002118339224 */ /* 0x000fe200078e022e */
[----:B------:R-:W-:Y:S02]  /*0a10*/  @!P2 IADD3 R37, PT, PT, R37, R47, RZ ;  /* 0x0000002f2525a210 */ /* 0x000fe40007ffe0ff */
[----:B--2---:R-:W-:Y:S01]  /*0a20*/  @!P2 LEA R40, P4, R36, R40, 0x2 ;  /* 0x000000282428a211 */ /* 0x004fe200078810ff */
[----:B------:R-:W-:Y:S01]  /*0a30*/  @!P1 IMAD.WIDE.U32 R32, R24, R32, R42 ;  /* 0x0000002018209225 */ /* 0x000fe200078e002a */
[----:B------:R1:W2:Y:S01]  /*0a40*/  @!P3 LDG.E.64 R86, desc[UR6][R44.64] ;  /* 0x000000062c56b981 */ /* 0x0002a2000c1e1b00 */
[----:B------:R-:W5:Y:S01]  /*0a50*/  @!P6 LDC.64 R42, c[0x0][0x390] ;  /* 0x0000e400ff2aeb82 */ /* 0x000f620000000a00 */
[----:B------:R-:W-:Y:S02]  /*0a60*/  @!P2 LEA.HI.X R41, R36, R41, R37, 0x2, P4 ;  /* 0x000000292429a211 */ /* 0x000fe400020f1425 */
[----:B------:R-:W-:-:S02]  /*0a70*/  @!P1 IADD3 R33, PT, PT, R33, R51, RZ ;  /* 0x0000003321219210 */ /* 0x000fc40007ffe0ff */
[----:B----4-:R-:W-:Y:S02]  /*0a80*/  @!P1 LEA R48, P3, R32, R34, 0x2 ;  /* 0x0000002220309211 */ /* 0x010fe400078610ff */
[----:B------:R-:W-:Y:S01]  /*0a90*/  ISETP.GE.U32.AND P4, PT, R18, UR4, PT ;  /* 0x0000000412007c0c */ /* 0x000fe2000bf86070 */
[----:B------:R-:W4:Y:S01]  /*0aa0*/  @!P5 LDC.64 R36, c[0x0][0x3e0] ;  /* 0x0000f800ff24db82 */ /* 0x000f220000000a00 */
[----:B------:R-:W-:Y:S01]  /*0ab0*/  @!P1 LEA.HI.X R49, R32, R35, R33, 0x2, P3 ;  /* 0x0000002320319211 */ /* 0x000fe200018f1421 */
[----:B0-----:R-:W-:Y:S01]  /*0ac0*/  @!P6 IMAD R32, R21, R38, RZ ;  /* 0x000000261520e224 */ /* 0x001fe200078e02ff */
[----:B------:R-:W-:Y:S02]  /*0ad0*/  ISETP.GE.AND.EX P4, PT, R17, UR5, PT, P4 ;  /* 0x0000000511007c0c */ /* 0x000fe4000bf86340 */
[----:B------:R-:W-:Y:S01]  /*0ae0*/  @!P6 MOV R33, R101 ;  /* 0x000000650021e202 */ /* 0x000fe20000000f00 */
[----:B-1----:R-:W-:Y:S01]  /*0af0*/  @!P6 IMAD R45, R22, R39, R32 ;  /* 0x00000027162de224 */ /* 0x002fe200078e0220 */
[----:B------:R-:W-:Y:S01]  /*0b00*/  @!P6 MOV R32, R102 ;  /* 0x000000660020e202 */ /* 0x000fe20000000f00 */
[----:B------:R-:W0:Y:S01]  /*0b10*/  @!P5 LDC.64 R34, c[0x0][0x390] ;  /* 0x0000e400ff22db82 */ /* 0x000e220000000a00 */
[----:B------:R-:W-:-:S02]  /*0b20*/  ISETP.GE.U32.AND P3, PT, R16, UR4, PT ;  /* 0x0000000410007c0c */ /* 0x000fc4000bf66070 */
[----:B------:R-:W-:Y:S02]  /*0b30*/  CS2R R84, SRZ ;  /* 0x0000000000547805 */ /* 0x000fe4000001ff00 */
[----:B------:R-:W-:Y:S01]  /*0b40*/  CS2R R82, SRZ ;  /* 0x0000000000527805 */ /* 0x000fe2000001ff00 */
[----:B------:R-:W-:Y:S01]  /*0b50*/  @!P6 IMAD.WIDE.U32 R38, R22, R38, R32 ;  /* 0x000000261626e225 */ /* 0x000fe200078e0020 */
[----:B------:R-:W-:Y:S01]  /*0b60*/  ISETP.GE.AND.EX P3, PT, R15, UR5, PT, P3 ;  /* 0x000000050f007c0c */ /* 0x000fe2000bf66330 */
[----:B------:R-:W1:Y:S01]  /*0b70*/  @!P4 LDC.64 R32, c[0x0][0x3e0] ;  /* 0x0000f800ff20cb82 */ /* 0x000e620000000a00 */
[----:B------:R5:W2:Y:S02]  /*0b80*/  @!P2 LDG.E.64 R84, desc[UR6][R40.64] ;  /* 0x000000062854a981 */ /* 0x000aa4000c1e1b00 */
[----:B------:R-:W-:Y:S02]  /*0b90*/  @!P6 IADD3 R39, PT, PT, R39, R45, RZ ;  /* 0x0000002d2727e210 */ /* 0x000fe40007ffe0ff */
[----:B------:R0:W2:Y:S01]  /*0ba0*/  @!P1 LDG.E.64 R82, desc[UR6][R48.64] ;  /* 0x0000000630529981 */ /* 0x0000a2000c1e1b00 */
[----:B------:R-:W-:-:S02]  /*0bb0*/  ISETP.GE.U32.AND P2, PT, R14, UR4, PT ;  /* 0x000000040e007c0c */ /* 0x000fc4000bf46070 */
[----:B------:R-:W-:-:S04]  /*0bc0*/  CS2R R80, SRZ ;  /* 0x0000000000507805 */ /* 0x000fc8000001ff00 */
[----:B------:R-:W1:Y:S01]  /*0bd0*/  @!P3 LDC.64 R46, c[0x0][0x3e0] ;  /* 0x0000f800ff2ebb82 */ /* 0x000e620000000a00 */
[----:B-----5:R-:W-:Y:S01]  /*0be0*/  @!P6 LEA R40, P1, R38, R42, 0x2 ;  /* 0x0000002a2628e211 */ /* 0x020fe200078210ff */
[----:B----4-:R-:W-:-:S03]  /*0bf0*/  @!P5 IMAD R42, R19, R36, RZ ;  /* 0x00000024132ad224 */ /* 0x010fc600078e02ff */
[----:B------:R-:W-:Y:S02]  /*0c00*/  @!P6 LEA.HI.X R41, R38, R43, R39, 0x2, P1 ;  /* 0x0000002b2629e211 */ /* 0x000fe400008f1427 */
[----:B------:R-:W-:Y:S02]  /*0c10*/  @!P5 MOV R38, R102 ;  /* 0x000000660026d202 */ /* 0x000fe40000000f00 */
[----:B------:R-:W-:Y:S01]  /*0c20*/  @!P5 MOV R39, R101 ;  /* 0x000000650027d202 */ /* 0x000fe20000000f00 */
[C---:B------:R-:W-:Y:S01]  /*0c30*/  @!P5 IMAD R51, R20.reuse, R37, R42 ;  /* 0x000000251433d224 */ /* 0x040fe200078e022a */
[----:B------:R-:W-:Y:S01]  /*0c40*/  ISETP.GE.AND.EX P2, PT, R13, UR5, PT, P2 ;  /* 0x000000050d007c0c */ /* 0x000fe2000bf46320 */
[----:B------:R-:W4:Y:S01]  /*0c50*/  @!P4 LDC.64 R42, c[0x0][0x390] ;  /* 0x0000e400ff2acb82 */ /* 0x000f220000000a00 */
[----:B------:R-:W-:Y:S01]  /*0c60*/  ISETP.GE.U32.AND P1, PT, R93, UR4, PT ;  /* 0x000000045d007c0c */ /* 0x000fe2000bf26070 */
[----:B------:R-:W-:Y:S01]  /*0c70*/  @!P5 IMAD.WIDE.U32 R36, R20, R36, R38 ;  /* 0x000000241424d225 */ /* 0x000fe200078e0026 */
[----:B------:R5:W2:Y:S02]  /*0c80*/  @!P6 LDG.E.64 R80, desc[UR6][R40.64] ;  /* 0x000000062850e981 */ /* 0x000aa4000c1e1b00 */
[----:B------:R-:W-:-:S02]  /*0c90*/  ISETP.GE.AND.EX P1, PT, R57, UR5, PT, P1 ;  /* 0x0000000539007c0c */ /* 0x000fc4000bf26310 */
[----:B------:R-:W-:Y:S02]  /*0ca0*/  @!P5 IADD3 R37, PT, PT, R37, R51, RZ ;  /* 0x000000332525d210 */ /* 0x000fe40007ffe0ff */
[C---:B0-----:R-:W-:Y:S01]  /*0cb0*/  @!P5 LEA R48, P6, R36.reuse, R34, 0x2 ;  /* 0x000000222430d211 */ /* 0x041fe200078c10ff */
[----:B-1----:R-:W-:Y:S02]  /*0cc0*/  @!P4 IMAD R34, R17, R32, RZ ;  /* 0x000000201122c224 */ /* 0x002fe400078e02ff */
[----:B------:R-:W0:Y:S01]  /*0cd0*/  @!P2 LDC.64 R44, c[0x0][0x3e0] ;  /* 0x0000f800ff2cab82 */ /* 0x000e220000000a00 */
[----:B------:R-:W-:Y:S01]  /*0ce0*/  @!P5 LEA.HI.X R49, R36, R35, R37, 0x2, P6 ;  /* 0x000000232431d211 */ /* 0x000fe200030f1425 */
[----:B------:R-:W-:Y:S01]  /*0cf0*/  @!P4 IMAD R51, R18, R33, R34 ;  /* 0x000000211233c224 */ /* 0x000fe200078e0222 */
[----:B------:R-:W-:-:S05]  /*0d00*/  @!P4 MOV R34, R102 ;  /* 0x000000660022c202 */ /* 0x000fca0000000f00 */
[----:B------:R-:W1:Y:S01]  /*0d10*/  @!P3 LDC.64 R36, c[0x0][0x390] ;  /* 0x0000e400ff24bb82 */ /* 0x000e620000000a00 */
[----:B------:R-:W-:Y:S02]  /*0d20*/  @!P4 MOV R35, R101 ;  /* 0x000000650023c202 */ /* 0x000fe40000000f00 */
[----:B------:R-:W-:Y:S02]  /*0d30*/  CS2R R78, SRZ ;  /* 0x00000000004e7805 */ /* 0x000fe4000001ff00 */
[----:B------:R-:W-:-:S03]  /*0d40*/  ISETP.GE.U32.AND P6, PT, R12, UR4, PT ;  /* 0x000000040c007c0c */ /* 0x000fc6000bfc6070 */
[----:B------:R-:W1:Y:S01]  /*0d50*/  @!P1 LDC.64 R38, c[0x0][0x3e0] ;  /* 0x0000f800ff269b82 */ /* 0x000e620000000a00 */
[----:B------:R-:W-:Y:S01]  /*0d60*/  @!P4 IMAD.WIDE.U32 R32, R18, R32, R34 ;  /* 0x000000201220c225 */ /* 0x000fe200078e0022 */
[----:B------:R-:W-:Y:S01]  /*0d70*/  ISETP.GE.AND.EX P6, PT, R11, UR5, PT, P6 ;  /* 0x000000050b007c0c */ /* 0x000fe2000bfc6360 */
[----:B------:R4:W2:Y:S02]  /*0d80*/  @!P5 LDG.E.64 R78, desc[UR6][R48.64] ;  /* 0x00000006304ed981 */ /* 0x0008a4000c1e1b00 */
[----:B-----5:R-:W-:Y:S01]  /*0d90*/  @!P3 IMAD R40, R15, R46, RZ ;  /* 0x0000002e0f28b224 */ /* 0x020fe200078e02ff */
[----:B------:R-:W-:Y:S02]  /*0da0*/  @!P4 IADD3 R33, PT, PT, R33, R51, RZ ;  /* 0x000000332121c210 */ /* 0x000fe40007ffe0ff */
[----:B------:R-:W5:Y:S01]  /*0db0*/  @!P2 LDC.64 R34, c[0x0][0x390] ;  /* 0x0000e400ff22ab82 */ /* 0x000f620000000a00 */
[----:B----4-:R-:W-:Y:S01]  /*0dc0*/  @!P4 LEA R42, P5, R32, R42, 0x2 ;  /* 0x0000002a202ac211 */ /* 0x010fe200078a10ff */
[----:B------:R-:W-:Y:S01]  /*0dd0*/  @!P3 IMAD R53, R16, R47, R40 ;  /* 0x0000002f1035b224 */ /* 0x000fe200078e0228 */
[----:B------:R-:W-:-:S02]  /*0de0*/  @!P3 MOV R48, R102 ;  /* 0x000000660030b202 */ /* 0x000fc40000000f00 */
[----:B------:R-:W-:-:S03]  /*0df0*/  @!P3 MOV R49, R101 ;  /* 0x000000650031b202 */ /* 0x000fc60000000f00 */
[----:B------:R-:W4:Y:S01]  /*0e00*/  @!P1 LDC.64 R40, c[0x0][0x390] ;  /* 0x0000e400ff289b82 */ /* 0x000f220000000a00 */
[----:B------:R-:W-:Y:S02]  /*0e10*/  CS2R R76, SRZ ;  /* 0x00000000004c7805 */ /* 0x000fe4000001ff00 */
[----:B------:R-:W-:Y:S01]  /*0e20*/  @!P4 LEA.HI.X R43, R32, R43, R33, 0x2, P5 ;  /* 0x0000002b202bc211 */ /* 0x000fe200028f1421 */
[----:B------:R-:W-:Y:S01]  /*0e30*/  @!P3 IMAD.WIDE.U32 R46, R16, R46, R48 ;  /* 0x0000002e102eb225 */ /* 0x000fe200078e0030 */
[----:B------:R-:W-:-:S03]  /*0e40*/  @!P2 MOV R48, R102 ;  /* 0x000000660030a202 */ /* 0x000fc60000000f00 */
[----:B------:R-:W2:Y:S01]  /*0e50*/  @!P4 LDG.E.64 R76, desc[UR6][R42.64] ;  /* 0x000000062a4cc981 */ /* 0x000ea2000c1e1b00 */
[----:B0-----:R-:W-:Y:S01]  /*0e60*/  @!P2 IMAD R50, R13, R44, RZ ;  /* 0x0000002c0d32a224 */ /* 0x001fe200078e02ff */
[----:B------:R-:W0:Y:S01]  /*0e70*/  @!P6 LDC.64 R32, c[0x0][0x3e0] ;  /* 0x0000f800ff20eb82 */ /* 0x000e220000000a00 */
[----:B------:R-:W-:Y:S02]  /*0e80*/  @!P3 IADD3 R47, PT, PT, R47, R53, RZ ;  /* 0x000000352f2fb210 */ /* 0x000fe40007ffe0ff */
[----:B-1----:R-:W-:Y:S02]  /*0e90*/  @!P3 LEA R36, P5, R46, R36, 0x2 ;  /* 0x000000242e24b211 */ /* 0x002fe400078a10ff */
[----:B------:R-:W-:Y:S02]  /*0ea0*/  ISETP.GE.U32.AND P4, PT, R10, UR4, PT ;  /* 0x000000040a007c0c */ /* 0x000fe4000bf86070 */
[----:B------:R-:W-:Y:S01]  /*0eb0*/  @!P2 MOV R49, R101 ;  /* 0x000000650031a202 */ /* 0x000fe20000000f00 */
[----:B------:R-:W-:Y:S01]  /*0ec0*/  @!P2 IMAD R51, R14, R45, R50 ;  /* 0x0000002d0e33a224 */ /* 0x000fe200078e0232 */
[----:B------:R-:W-:Y:S01]  /*0ed0*/  @!P3 LEA.HI.X R37, R46, R37, R47, 0x2, P5 ;  /* 0x000000252e25b211 */ /* 0x000fe200028f142f */
[----:B------:R-:W-:Y:S01]  /*0ee0*/  @!P1 IMAD R50, R57, R38, RZ ;  /* 0x0000002639329224 */ /* 0x000fe200078e02ff */
[----:B------:R-:W-:-:S02]  /*0ef0*/  @!P1 MOV R46, R102 ;  /* 0x00000066002e9202 */ /* 0x000fc40000000f00 */
[----:B------:R-:W-:Y:S02]  /*0f00*/  @!P1 MOV R47, R101 ;  /* 0x00000065002f9202 */ /* 0x000fe40000000f00 */
[----:B------:R-:W-:Y:S01]  /*0f10*/  ISETP.GE.AND.EX P4, PT, R9, UR5, PT, P4 ;  /* 0x0000000509007c0c */ /* 0x000fe2000bf86340 */
[----:B------:R-:W-:Y:S01]  /*0f20*/  @!P2 IMAD.WIDE.U32 R44, R14, R44, R48 ;  /* 0x0000002c0e2ca225 */ /* 0x000fe200078e0030 */
[----:B------:R-:W-:-:S03]  /*0f30*/  CS2R R74, SRZ ;  /* 0x00000000004a7805 */ /* 0x000fc6000001ff00 */
[C---:B------:R-:W-:Y:S02]  /*0f40*/  @!P1 IMAD R49, R93.reuse, R39, R50 ;  /* 0x000000275d319224 */ /* 0x040fe400078e0232 */
[----:B------:R-:W-:Y:S01]  /*0f50*/  @!P1 IMAD.WIDE.U32 R38, R93, R38, R46 ;  /* 0x000000265d269225 */ /* 0x000fe200078e002e */
[----:B------:R-:W-:Y:S01]  /*0f60*/  @!P2 IADD3 R45, PT, PT, R45, R51, RZ ;  /* 0x000000332d2da210 */ /* 0x000fe20007ffe0ff */
[----:B------:R-:W1:Y:S01]  /*0f70*/  @!P6 LDC.64 R46, c[0x0][0x390] ;  /* 0x0000e400ff2eeb82 */ /* 0x000e620000000a00 */
[----:B-----5:R-:W-:Y:S01]  /*0f80*/  @!P2 LEA R34, P5, R44, R34, 0x2 ;  /* 0x000000222c22a211 */ /* 0x020fe200078a10ff */
[----:B------:R5:W2:Y:S01]  /*0f90*/  @!P3 LDG.E.64 R74, desc[UR6][R36.64] ;  /* 0x00000006244ab981 */ /* 0x000aa2000c1e1b00 */
[----:B------:R-:W-:Y:S02]  /*0fa0*/  ISETP.GE.U32.AND P3, PT, R8, UR4, PT ;  /* 0x0000000408007c0c */ /* 0x000fe4000bf66070 */
[----:B------:R-:W-:Y:S02]  /*0fb0*/  @!P2 LEA.HI.X R35, R44, R35, R45, 0x2, P5 ;  /* 0x000000232c23a211 */ /* 0x000fe400028f142d */
[----:B------:R-:W-:Y:S01]  /*0fc0*/  @!P1 IADD3 R39, PT, PT, R39, R49, RZ ;  /* 0x0000003127279210 */ /* 0x000fe20007ffe0ff */
[----:B------:R-:W1:Y:S01]  /*0fd0*/  @!P4 LDC.64 R44, c[0x0][0x3e0] ;  /* 0x0000f800ff2ccb82 */ /* 0x000e620000000a00 */
[----:B----4-:R-:W-:-:S02]  /*0fe0*/  @!P1 LEA R40, P5, R38, R40, 0x2 ;  /* 0x0000002826289211 */ /* 0x010fc400078a10ff */
[----:B------:R-:W-:Y:S02]  /*0ff0*/  ISETP.GE.AND.EX P3, PT, R7, UR5, PT, P3 ;  /* 0x0000000507007c0c */ /* 0x000fe4000bf66330 */
[----:B------:R-:W-:Y:S01]  /*1000*/  @!P1 LEA.HI.X R41, R38, R41, R39, 0x2, P5 ;  /* 0x0000002926299211 */ /* 0x000fe200028f1427 */
[----:B0-----:R-:W-:Y:S01]  /*1010*/  @!P6 IMAD R38, R11, R32, RZ ;  /* 0x000000200b26e224 */ /* 0x001fe200078e02ff */
[----:B------:R-:W-:Y:S02]  /*1020*/  ISETP.GE.U32.AND P5, PT, R6, UR4, PT ;  /* 0x0000000406007c0c */ /* 0x000fe4000bfa6070 */
[----:B------:R-:W-:Y:S02]  /*1030*/  CS2R R72, SRZ ;  /* 0x0000000000487805 */ /* 0x000fe4000001ff00 */
[----:B-----5:R-:W-:Y:S02]  /*1040*/  @!P6 MOV R36, R102 ;  /* 0x000000660024e202 */ /* 0x020fe40000000f00 */
[----:B------:R-:W-:-:S02]  /*1050*/  CS2R R70, SRZ ;  /* 0x0000000000467805 */ /* 0x000fc4000001ff00 */
[----:B------:R-:W-:Y:S01]  /*1060*/  @!P6 MOV R37, R101 ;  /* 0x000000650025e202 */ /* 0x000fe20000000f00 */
[C---:B------:R-:W-:Y:S01]  /*1070*/  @!P6 IMAD R39, R12.reuse, R33, R38 ;  /* 0x000000210c27e224 */ /* 0x040fe200078e0226 */
[----:B------:R-:W-:Y:S01]  /*1080*/  ISETP.GE.AND.EX P5, PT, R5, UR5, PT, P5 ;  /* 0x0000000505007c0c */ /* 0x000fe2000bfa6350 */
[----:B------:R-:W0:Y:S01]  /*1090*/  @!P4 LDC.64 R42, c[0x0][0x390] ;  /* 0x0000e400ff2acb82 */ /* 0x000e220000000a00 */
[----:B------:R4:W5:Y:S01]  /*10a0*/  @!P1 LDG.E.64 R72, desc[UR6][R40.64] ;  /* 0x0000000628489981 */ /* 0x000962000c1e1b00 */
[----:B------:R-:W-:-:S03]  /*10b0*/  @!P6 IMAD.WIDE.U32 R32, R12, R32, R36 ;  /* 0x000000200c20e225 */ /* 0x000fc600078e0024 */
[----:B------:R4:W2:Y:S02]  /*10c0*/  @!P2 LDG.E.64 R70, desc[UR6][R34.64] ;  /* 0x000000062246a981 */ /* 0x0008a4000c1e1b00 */
[----:B------:R-:W-:Y:S02]  /*10d0*/  @!P6 IADD3 R33, PT, PT, R33, R39, RZ ;  /* 0x000000272121e210 */ /* 0x000fe40007ffe0ff */
[C---:B-1----:R-:W-:Y:S01]  /*10e0*/  @!P6 LEA R46, P2, R32.reuse, R46, 0x2 ;  /* 0x0000002e202ee211 */ /* 0x042fe200078410ff */
[----:B----4-:R-:W1:Y:S03]  /*10f0*/  @!P3 LDC.64 R40, c[0x0][0x3e0] ;  /* 0x0000f800ff28bb82 */ /* 0x010e660000000a00 */
[----:B------:R-:W-:Y:S01]  /*1100*/  @!P6 LEA.HI.X R47, R32, R47, R33, 0x2, P2 ;  /* 0x0000002f202fe211 */ /* 0x000fe200010f1421 */
[----:B------:R-:W-:Y:S01]  /*1110*/  @!P4 IMAD R36, R9, R44, RZ ;  /* 0x0000002c0924c224 */ /* 0x000fe200078e02ff */
[----:B------:R-:W-:-:S02]  /*1120*/  @!P4 MOV R34, R102 ;  /* 0x000000660022c202 */ /* 0x000fc40000000f00 */
[----:B------:R-:W-:Y:S01]  /*1130*/  @!P4 MOV R35, R101 ;  /* 0x000000650023c202 */ /* 0x000fe20000000f00 */
[----:B------:R-:W4:Y:S01]  /*1140*/  @!P5 LDC.64 R32, c[0x0][0x3e0] ;  /* 0x0000f800ff20db82 */ /* 0x000f220000000a00 */
[----:B------:R-:W-:Y:S02]  /*1150*/  ISETP.GE.U32.AND P2, PT, R4, UR4, PT ;  /* 0x0000000404007c0c */ /* 0x000fe4000bf46070 */
[----:B------:R-:W-:Y:S01]  /*1160*/  CS2R R68, SRZ ;  /* 0x0000000000447805 */ /* 0x000fe2000001ff00 */
[C---:B------:R-:W-:Y:S01]  /*1170*/  @!P4 IMAD R49, R10.reuse, R45, R36 ;  /* 0x0000002d0a31c224 */ /* 0x040fe200078e0224 */
[----:B------:R-:W-:Y:S01]  /*1180*/  ISETP.GE.AND.EX P2, PT, R3, UR5, PT, P2 ;  /* 0x0000000503007c0c */ /* 0x000fe2000bf46320 */
[----:B------:R-:W-:Y:S02]  /*1190*/  @!P4 IMAD.WIDE.U32 R44, R10, R44, R34 ;  /* 0x0000002c0a2cc225 */ /* 0x000fe400078e0022 */
[----:B------:R-:W3:Y:S01]  /*11a0*/  @!P3 LDC.64 R36, c[0x0][0x390] ;  /* 0x0000e400ff24bb82 */ /* 0x000ee20000000a00 */
[----:B------:R-:W2:Y:S02]  /*11b0*/  @!P6 LDG.E.64 R68, desc[UR6][R46.64] ;  /* 0x000000062e44e981 */ /* 0x000ea4000c1e1b00 */
[----:B------:R-:W-:-:S02]  /*11c0*/  @!P4 IADD3 R45, PT, PT, R45, R49, RZ ;  /* 0x000000312d2dc210 */ /* 0x000fc40007ffe0ff */
[----:B0-----:R-:W-:-:S03]  /*11d0*/  @!P4 LEA R42, P6, R44, R42, 0x2 ;  /* 0x0000002a2c2ac211 */ /* 0x001fc600078c10ff */
[----:B------:R-:W0:Y:S01]  /*11e0*/  @!P5 LDC.64 R38, c[0x0][0x390] ;  /* 0x0000e400ff26db82 */ /* 0x000e220000000a00 */
[----:B------:R-:W-:Y:S01]  /*11f0*/  @!P4 LEA.HI.X R43, R44, R43, R45, 0x2, P6 ;  /* 0x0000002b2c2bc211 */ /* 0x000fe200030f142d */
[----:B-1----:R-:W-:Y:S01]  /*1200*/  @!P3 IMAD R48, R7, R40, RZ ;  /* 0x000000280730b224 */ /* 0x002fe200078e02ff */
[----:B------:R-:W-:Y:S02]  /*1210*/  @!P3 MOV R44, R102 ;  /* 0x00000066002cb202 */ /* 0x000fe40000000f00 */
[----:B------:R-:W-:Y:S01]  /*1220*/  @!P3 MOV R45, R101 ;  /* 0x00000065002db202 */ /* 0x000fe20000000f00 */
[C---:B------:R-:W-:Y:S02]  /*1230*/  @!P3 IMAD R49, R8.reuse, R41, R48 ;  /* 0x000000290831b224 */ /* 0x040fe400078e0230 */
[----:B------:R-:W1:Y:S01]  /*1240*/  @!P2 LDC.64 R34, c[0x0][0x3e0] ;  /* 0x0000f800ff22ab82 */ /* 0x000e620000000a00 */
[----:B------:R-:W-:Y:S01]  /*1250*/  @!P5 MOV R41, R101 ;  /* 0x000000650029d202 */ /* 0x000fe20000000f00 */
[----:B------:R-:W-:Y:S01]  /*1260*/  @!P3 IMAD.WIDE.U32 R44, R8, R40, R44 ;  /* 0x00000028082cb225 */ /* 0x000fe200078e002c */
[----:B------:R-:W-:-:S03]  /*1270*/  @!P5 MOV R40, R102 ;  /* 0x000000660028d202 */ /* 0x000fc60000000f00 */
[-C--:B----4-:R-:W-:Y:S02]  /*1280*/  @!P5 IMAD R50, R5, R32.reuse, RZ ;  /* 0x000000200532d224 */ /* 0x090fe400078e02ff */
[----:B------:R-:W-:-:S04]  /*1290*/  @!P5 IMAD.WIDE.U32 R40, R6, R32, R40 ;  /* 0x000000200628d225 */ /* 0x000fc800078e0028 */
[----:B------:R-:W-:Y:S02]  /*12a0*/  @!P5 IMAD R51, R6, R33, R50 ;  /* 0x000000210633d224 */ /* 0x000fe400078e0232 */
[----:B------:R-:W4:Y:S01]  /*12b0*/  @!P2 LDC.64 R32, c[0x0][0x390] ;  /* 0x0000e400ff20ab82 */ /* 0x000f220000000a00 */
[----:B------:R-:W-:Y:S02]  /*12c0*/  @!P3 IADD3 R45, PT, PT, R45, R49, RZ ;  /* 0x000000312d2db210 */ /* 0x000fe40007ffe0ff */
[C---:B---3--:R-:W-:Y:S02]  /*12d0*/  @!P3 LEA R36, P6, R44.reuse, R36, 0x2 ;  /* 0x000000242c24b211 */ /* 0x048fe400078c10ff */
[----:B------:R-:W-:Y:S02]  /*12e0*/  @!P5 IADD3 R41, PT, PT, R41, R51, RZ ;  /* 0x000000332929d210 */ /* 0x000fe40007ffe0ff */
[----:B------:R-:W-:Y:S02]  /*12f0*/  @!P3 LEA.HI.X R37, R44, R37, R45, 0x2, P6 ;  /* 0x000000252c25b211 */ /* 0x000fe400030f142d */
[----:B0-----:R-:W-:-:S02]  /*1300*/  @!P5 LEA R38, P6, R40, R38, 0x2 ;  /* 0x000000262826d211 */ /* 0x001fc400078c10ff */
[----:B------:R-:W-:Y:S01]  /*1310*/  CS2R R66, SRZ ;  /* 0x0000000000427805 */ /* 0x000fe2000001ff00 */
[----:B-1----:R-:W-:Y:S01]  /*1320*/  @!P2 IMAD R44, R3, R34, RZ ;  /* 0x00000022032ca224 */ /* 0x002fe200078e02ff */
[----:B------:R-:W-:Y:S02]  /*1330*/  @!P5 LEA.HI.X R39, R40, R39, R41, 0x2, P6 ;  /* 0x000000272827d211 */ /* 0x000fe400030f1429 */
[----:B------:R-:W-:Y:S02]  /*1340*/  @!P2 MOV R40, R102 ;  /* 0x000000660028a202 */ /* 0x000fe40000000f00 */
[----:B------:R-:W-:Y:S02]  /*1350*/  CS2R R64, SRZ ;  /* 0x0000000000407805 */ /* 0x000fe4000001ff00 */
[----:B------:R-:W-:Y:S01]  /*1360*/  @!P2 MOV R41, R101 ;  /* 0x000000650029a202 */ /* 0x000fe20000000f00 */
[C---:B------:R-:W-:Y:S01]  /*1370*/  @!P2 IMAD R35, R4.reuse, R35, R44 ;  /* 0x000000230423a224 */ /* 0x040fe200078e022c */
[----:B------:R-:W3:Y:S01]  /*1380*/  @!P4 LDG.E.64 R66, desc[UR6][R42.64] ;  /* 0x000000062a42c981 */ /* 0x000ee2000c1e1b00 */
[----:B------:R-:W-:-:S03]  /*1390*/  @!P2 IMAD.WIDE.U32 R40, R4, R34, R40 ;  /* 0x000000220428a225 */ /* 0x000fc600078e0028 */
[----:B------:R0:W3:Y:S01]  /*13a0*/  @!P3 LDG.E.64 R64, desc[UR6][R36.64] ;  /* 0x000000062440b981 */ /* 0x0000e2000c1e1b00 */
[----:B------:R-:W-:Y:S02]  /*13b0*/  CS2R R62, SRZ ;  /* 0x00000000003e7805 */ /* 0x000fe4000001ff00 */
[----:B------:R-:W-:Y:S02]  /*13c0*/  @!P2 IADD3 R34, PT, PT, R41, R35, RZ ;  /* 0x000000232922a210 */ /* 0x000fe40007ffe0ff */
[C---:B----4-:R-:W-:Y:S02]  /*13d0*/  @!P2 LEA R32, P3, R40.reuse, R32, 0x2 ;  /* 0x000000202820a211 */ /* 0x050fe400078610ff */
[----:B------:R-:W-:Y:S01]  /*13e0*/  CS2R R60, SRZ ;  /* 0x00000000003c7805 */ /* 0x000fe2000001ff00 */
[----:B------:R-:W4:Y:S01]  /*13f0*/  @!P5 LDG.E.64 R62, desc[UR6][R38.64] ;  /* 0x00000006263ed981 */ /* 0x000f22000c1e1b00 */
[----:B------:R-:W-:-:S05]  /*1400*/  @!P2 LEA.HI.X R33, R40, R33, R34, 0x2, P3 ;  /* 0x000000212821a211 */ /* 0x000fca00018f1422 */
[----:B------:R1:W4:Y:S01]  /*1410*/  @!P2 LDG.E.64 R60, desc[UR6][R32.64] ;  /* 0x00000006203ca981 */ /* 0x000322000c1e1b00 */
[----:B0-----:R-:W-:Y:S01]  /*1420*/  FADD.FTZ R37, R90, R91 ;  /* 0x0000005b5a257221 */ /* 0x001fe20000010000 */
[----:B------:R-:W-:-:S04]  /*1430*/  FMUL.FTZ R41, R91, R91 ;  /* 0x0000005b5b297220 */ /* 0x000fc80000410000 */
[----:B------:R-:W-:Y:S01]  /*1440*/  FFMA.FTZ R36, R90, R90, R41 ;  /* 0x0000005a5a247223 */ /* 0x000fe20000010029 */
[----:B-1----:R-:W-:Y:S01]  /*1450*/  FADD.FTZ R33, R88, R89 ;  /* 0x0000005958217221 */ /* 0x002fe20000010000 */
[----:B------:R-:W-:-:S04]  /*1460*/  FMUL.FTZ R39, R89, R89 ;  /* 0x0000005959277220 */ /* 0x000fc80000410000 */
[----:B------:R-:W-:Y:S01]  /*1470*/  FFMA.FTZ R32, R88, R88, R39 ;  /* 0x0000005858207223 */ /* 0x000fe20000010027 */
[----:B------:R-:W-:Y:S01]  /*1480*/  ISETP.GT.AND P2, PT, R94, 0x1e, PT ;  /* 0x0000001e5e00780c */ /* 0x000fe20003f44270 */
[----:B-----5:R-:W-:Y:S01]  /*1490*/  FADD.FTZ R34, R72, R73 ;  /* 0x0000004948227221 */ /* 0x020fe20000010000 */
[----:B------:R-:W-:-:S03]  /*14a0*/  FMUL.FTZ R35, R73, R73 ;  /* 0x0000004949237220 */ /* 0x000fc60000410000 */
[----:B------:R-:W-:Y:S01]  /*14b0*/  FADD.FTZ R34, RZ, R34 ;  /* 0x00000022ff227221 */ /* 0x000fe20000010000 */
[----:B------:R-:W-:-:S03]  /*14c0*/  FFMA.FTZ R35, R72, R72, R35 ;  /* 0x0000004848237223 */ /* 0x000fc60000010023 */
[----:B------:R-:W-:Y:S01]  /*14d0*/  FADD.FTZ R34, R34, R37 ;  /* 0x0000002522227221 */ /* 0x000fe20000010000 */
[----:B------:R-:W-:-:S03]  /*14e0*/  FADD.FTZ R35, RZ, R35 ;  /* 0x00000023ff237221 */ /* 0x000fc60000010000 */
[----:B------:R-:W-:Y:S01]  /*14f0*/  FADD.FTZ R33, R34, R33 ;  /* 0x0000002122217221 */ /* 0x000fe20000010000 */
[----:B--2---:R-:W-:Y:S01]  /*1500*/  FADD.FTZ R34, R86, R87 ;  /* 0x0000005756227221 */ /* 0x004fe20000010000 */
[----:B------:R-:W-:Y:S01]  /*1510*/  FADD.FTZ R35, R35, R36 ;  /* 0x0000002423237221 */ /* 0x000fe20000010000 */
[----:B------:R-:W-:Y:S02]  /*1520*/  FMUL.FTZ R37, R87, R87 ;  /* 0x0000005757257220 */ /* 0x000fe40000410000 */
        /* <DEDUP_REMOVED lines=25> */
[----:B------:R-:W-:-:S02]  /*16c0*/  FADD.FTZ R33, R33, R34 ;  /* 0x0000002221217221 */ /* 0x000fc40000010000 */
[----:B------:R-:W-:Y:S01]  /*16d0*/  FADD.FTZ R32, R32, R37 ;  /* 0x0000002520207221 */ /* 0x000fe20000010000 */
[----:B------:R-:W-:Y:S01]  /*16e0*/  FFMA.FTZ R35, R76, R76, R35 ;  /* 0x0000004c4c237223 */ /* 0x000fe20000010023 */
[----:B------:R-:W-:Y:S01]  /*16f0*/  FMUL.FTZ R37, R75, R75 ;  /* 0x0000004b4b257220 */ /* 0x000fe20000410000 */
[----:B------:R-:W-:Y:S02]  /*1700*/  FADD.FTZ R34, R74, R75 ;  /* 0x0000004b4a227221 */ /* 0x000fe40000010000 */
        /* <DEDUP_REMOVED lines=13> */
[----:B------:R-:W-:Y:S01]  /*17e0*/  FADD.FTZ R32, R32, R37 ;  /* 0x0000002520207221 */ /* 0x000fe20000010000 */
[----:B---3--:R-:W-:Y:S01]  /*17f0*/  FMUL.FTZ R35, R67, R67 ;  /* 0x0000004343237220 */ /* 0x008fe20000410000 */
[----:B------:R-:W-:-:S03]  /*1800*/  FADD.FTZ R34, R66, R67 ;  /* 0x0000004342227221 */ /* 0x000fc60000010000 */
[----:B------:R-:W-:Y:S01]  /*1810*/  FFMA.FTZ R35, R66, R66, R35 ;  /* 0x0000004242237223 */ /* 0x000fe20000010023 */
[----:B------:R-:W-:Y:S01]  /*1820*/  FMUL.FTZ R37, R65, R65 ;  /* 0x0000004141257220 */ /* 0x000fe20000410000 */
[----:B------:R-:W-:Y:S01]  /*1830*/  FADD.FTZ R33, R33, R34 ;  /* 0x0000002221217221 */ /* 0x000fe20000010000 */
[----:B------:R-:W-:Y:S01]  /*1840*/  FADD.FTZ R34, R64, R65 ;  /* 0x0000004140227221 */ /* 0x000fe20000010000 */
[----:B------:R-:W-:Y:S01]  /*1850*/  FADD.FTZ R32, R32, R35 ;  /* 0x0000002320207221 */ /* 0x000fe20000010000 */
[----:B------:R-:W-:Y:S01]  /*1860*/  FFMA.FTZ R37, R64, R64, R37 ;  /* 0x0000004040257223 */ /* 0x000fe20000010025 */
[----:B----4-:R-:W-:Y:S01]  /*1870*/  FMUL.FTZ R35, R63, R63 ;  /* 0x0000003f3f237220 */ /* 0x010fe20000410000 */
[----:B------:R-:W-:Y:S02]  /*1880*/  FADD.FTZ R33, R33, R34 ;  /* 0x0000002221217221 */ /* 0x000fe40000010000 */
[----:B------:R-:W-:Y:S01]  /*1890*/  FADD.FTZ R32, R32, R37 ;  /* 0x0000002520207221 */ /* 0x000fe20000010000 */
        /* <DEDUP_REMOVED lines=45> */
.L_x_3677:
[----:B------:R-:W-:Y:S05]  /*1b70*/  BSYNC.RECONVERGENT B0 ;  /* 0x0000000000007941 */ /* 0x000fea0003800200 */
.L_x_3676:
        /* <DEDUP_REMOVED lines=41> */
.L_x_3679:
[----:B------:R-:W-:Y:S05]  /*1e10*/  BSYNC.RECONVERGENT B0 ;  /* 0x0000000000007941 */ /* 0x000fea0003800200 */
.L_x_3678:
        /* <DEDUP_REMOVED lines=24> */
.L_x_3682:
[----:B----4-:R-:W3:Y:S04]  /*1fa0*/  LDG.E.STRONG.GPU R34, desc[UR6][R32.64] ;  /* 0x0000000620227981 */ /* 0x010ee8000c1ef900 */
[----:B---3--:R-:W-:Y:S01]  /*1fb0*/  CCTL.IVALL ;  /* 0x00000000ff00798f */ /* 0x008fe20002000000 */
[----:B------:R-:W-:Y:S05]  /*1fc0*/  YIELD ;  /* 0x0000000000007946 */ /* 0x000fea0003800000 */
[----:B------:R-:W-:-:S13]  /*1fd0*/  ISETP.NE.AND P2, PT, R34, R39, PT ;  /* 0x000000272200720c */ /* 0x000fda0003f45270 */
[----:B------:R-:W-:Y:S05]  /*1fe0*/  @P2 BRA `(.L_x_3682) ;  /* 0xfffffffc00ec2947 */ /* 0x000fea000383ffff */
.L_x_3681:
        /* <DEDUP_REMOVED lines=15> */
.L_x_3684:
        /* <DEDUP_REMOVED lines=60> */
.L_x_3683:
[----:B------:R-:W-:-:S13]  /*24a0*/  LOP3.LUT P2, RZ, R58, 0x7, RZ, 0xc0, !PT ;  /* 0x000000073aff7812 */ /* 0x000fda000784c0ff */
[----:B------:R-:W-:Y:S05]  /*24b0*/  @!P2 BRA `(.L_x_3680) ;  /* 0x0000000000f4a947 */ /* 0x000fea0003800000 */
[C---:B---34-:R-:W-:Y:S02]  /*24c0*/  LOP3.LUT R32, R58.reuse, 0x7, RZ, 0xc0, !PT ;  /* 0x000000073a207812 */ /* 0x058fe400078ec0ff */
        /* <DEDUP_REMOVED lines=32> */
.L_x_3685:
        /* <DEDUP_REMOVED lines=18> */
.L_x_3686:
        /* <DEDUP_REMOVED lines=9> */
.L_x_3687:
[----:B------:R-:W-:Y:S05]  /*2880*/  BSYNC.RECONVERGENT B0 ;  /* 0x0000000000007941 */ /* 0x000fea0003800200 */
.L_x_3680:
[----:B------:R-:W0:Y:S01]  /*2890*/  S2UR UR5, SR_CgaCtaId ;  /* 0x00000000000579c3 */ /* 0x000e220000008800 */
[----:B------:R-:W2:Y:S01]  /*28a0*/  LDCU UR8, c[0x0][0x414] ;  /* 0x00008280ff0877ac */ /* 0x000ea20008000800 */
[----:B------:R-:W-:Y:S01]  /*28b0*/  LOP3.LUT R41, R2, 0xffff, RZ, 0xc0, !PT ;  /* 0x0000ffff02297812 */ /* 0x000fe200078ec0ff */
[----:B------:R-:W-:-:S03]  /*28c0*/  UMOV UR4, 0x400 ;  /* 0x0000040000047882 */ /* 0x000fc60000000000 */
[----:B------:R-:W-:Y:S02]  /*28d0*/  IADD3 R41, PT, PT, R0, R41, RZ ;  /* 0x0000002900297210 */ /* 0x000fe40007ffe0ff */
[----:B----4-:R-:W2:Y:S08]  /*28e0*/  @P0 LDC.64 R34, c[0x0][0x388] ;  /* 0x0000e200ff220b82 */ /* 0x010eb00000000a00 */
[----:B-1----:R-:W1:Y:S01]  /*28f0*/  LDC.64 R36, c[0x0][0x398] ;  /* 0x0000e600ff247b82 */ /* 0x002e620000000a00 */
[----:B0-----:R-:W-:-:S07]  /*2900*/  ULEA UR4, UR5, UR4, 0x18 ;  /* 0x0000000405047291 */ /* 0x001fce000f8ec0ff */
[----:B---3--:R-:W0:Y:S01]  /*2910*/  LDC.64 R32, c[0x0][0x3a0] ;  /* 0x0000e800ff207b82 */ /* 0x008e220000000a00 */
[----:B--2---:R-:W-:-:S04]  /*2920*/  @P0 IMAD.WIDE R38, R59, 0x8, R34 ;  /* 0x000000083b260825 */ /* 0x004fc800078e0222 */
[----:B------:R-:W-:Y:S01]  /*2930*/  @P0 FMUL.FTZ R34, R54, UR8 ;  /* 0x0000000836220c20 */ /* 0x000fe20008410000 */
[----:B------:R-:W-:Y:S01]  /*2940*/  @P0 FMUL.FTZ R35, R55, UR8 ;  /* 0x0000000837230c20 */ /* 0x000fe20008410000 */
[----:B------:R-:W-:Y:S04]  /*2950*/  @!P3 STS.64 [UR4+0x88], R54 ;  /* 0x00008836ff00b988 */ /* 0x000fe80008000a04 */
[----:B------:R-:W-:Y:S01]  /*2960*/  @P0 STG.E.64 desc[UR6][R38.64], R34 ;  /* 0x0000002226000986 */ /* 0x000fe2000c101b06 */
[C---:B-1----:R-:W-:Y:S01]  /*2970*/  IMAD.WIDE R36, R41.reuse, 0x4, R36 ;  /* 0x0000000429247825 */ /* 0x042fe200078e0224 */
[----:B------:R-:W-:Y:S03]  /*2980*/  BAR.SYNC.DEFER_BLOCKING 0x0 ;  /* 0x0000000000007b1d */ /* 0x000fe60000010000 */
[----:B0-----:R-:W-:-:S03]  /*2990*/  IMAD.WIDE R32, R41, 0x4, R32 ;  /* 0x0000000429207825 */ /* 0x001fc600078e0220 */
[----:B------:R-:W5:Y:S04]  /*29a0*/  LDG.E.64 R36, desc[UR6][R36.64] ;  /* 0x0000000624247981 */ /* 0x000f68000c1e1b00 */
[----:B------:R-:W5:Y:S01]  /*29b0*/  LDG.E.64 R32, desc[UR6][R32.64] ;  /* 0x0000000620207981 */ /* 0x000f62000c1e1b00 */
[----:B------:R-:W-:Y:S01]  /*29c0*/  HFMA2 R42, -RZ, RZ, 1.875, 0 ;  /* 0x3f800000ff2a7431 */ /* 0x000fe200000001ff */
[----:B------:R-:W-:Y:S02]  /*29d0*/  BSSY.RECONVERGENT B0, `(.L_x_3688) ;  /* 0x0000367000007945 */ /* 0x000fe40003800200 */
        /* <DEDUP_REMOVED lines=21> */
[----:B------:R-:W-:Y:S01]  /*2b30*/  MOV R34, R102 ;  /* 0x0000006600227202 */ /* 0x000fe20000000f00 */
[C---:B------:R-:W-:Y:S01]  /*2b40*/  FADD.FTZ R39, -R0.reuse, R72 ;  /* 0x0000004800277221 */ /* 0x040fe20000010100 */
[----:B------:R-:W-:Y:S01]  /*2b50*/  MOV R35, R101 ;  /* 0x0000006500237202 */ /* 0x000fe20000000f00 */
[----:B------:R-:W0:Y:S01]  /*2b60*/  LDCU.64 UR4, c[0x0][0x380] ;  /* 0x00007000ff0477ac */ /* 0x000e220008000a00 */
[----:B------:R-:W-:Y:S01]  /*2b70*/  FADD.FTZ R73, -R0, R73 ;  /* 0x0000004900497221 */ /* 0x000fe20000010100 */
[----:B-1----:R-:W-:-:S03]  /*2b80*/  FMUL.FTZ R39, R39, R42 ;  /* 0x0000002a27277220 */ /* 0x002fc60000410000 */
[----:B------:R-:W-:Y:S01]  /*2b90*/  FMUL.FTZ R44, R73, R42 ;  /* 0x0000002a492c7220 */ /* 0x000fe20000410000 */
[----:B--2---:R-:W-:Y:S02]  /*2ba0*/  IMAD R38, R57, UR10, RZ ;  /* 0x0000000a39267c24 */ /* 0x004fe4000f8e02ff */
[----:B------:R-:W-:-:S04]  /*2bb0*/  IMAD.WIDE.U32 R34, R93, UR10, R34 ;  /* 0x0000000a5d227c25 */ /* 0x000fc8000f8e0022 */
[----:B------:R-:W-:Y:S01]  /*2bc0*/  IMAD R41, R93, UR11, R38 ;  /* 0x0000000b5d297c24 */ /* 0x000fe2000f8e0226 */
[----:B0-----:R-:W-:Y:S01]  /*2bd0*/  LEA R40, P1, R34, UR4, 0x2 ;  /* 0x0000000422287c11 */ /* 0x001fe2000f8210ff */
[----:B-----5:R-:W-:Y:S01]  /*2be0*/  FFMA.FTZ R38, R36, R39, R32 ;  /* 0x0000002724267223 */ /* 0x020fe20000010020 */
[----:B------:R-:W-:Y:S02]  /*2bf0*/  FFMA.FTZ R39, R37, R44, R33 ;  /* 0x0000002c25277223 */ /* 0x000fe40000010021 */
[----:B------:R-:W-:-:S04]  /*2c00*/  IADD3 R41, PT, PT, R35, R41, RZ ;  /* 0x0000002923297210 */ /* 0x000fc80007ffe0ff */
[----:B------:R-:W-:-:S05]  /*2c10*/  LEA.HI.X R41, R34, UR5, R41, 0x2, P1 ;  /* 0x0000000522297c11 */ /* 0x000fca00088f1429 */
[----:B------:R2:W-:Y:S02]  /*2c20*/  STG.E.64 desc[UR6][R40.64], R38 ;  /* 0x0000002628007986 */ /* 0x0005e4000c101b06 */
.L_x_3691:
[----:B------:R-:W-:Y:S05]  /*2c30*/  BSYNC.RECONVERGENT B1 ;  /* 0x0000000000017941 */ /* 0x000fea0003800200 */
.L_x_3690:
[----:B------:R-:W-:Y:S04]  /*2c40*/  BSSY.RECONVERGENT B1, `(.L_x_3692) ;  /* 0x0000013000017945 */ /* 0x000fe80003800200 */
[----:B------:R-:W-:Y:S05]  /*2c50*/  @P2 BRA `(.L_x_3693) ;  /* 0x0000000000442947 */ /* 0x000fea0003800000 */
[----:B------:R-:W3:Y:S01]  /*2c60*/  LDCU.64 UR4, c[0x0][0x3e0] ;  /* 0x00007c00ff0477ac */ /* 0x000ee20008000a00 */
[----:B------:R-:W-:Y:S01]  /*2c70*/  MOV R34, R102 ;  /* 0x0000006600227202 */ /* 0x000fe20000000f00 */
[C---:B--2---:R-:W-:Y:S01]  /*2c80*/  FADD.FTZ R39, -R0.reuse, R90 ;  /* 0x0000005a00277221 */ /* 0x044fe20000010100 */
[----:B------:R-:W-:Y:S01]  /*2c90*/  MOV R35, R101 ;  /* 0x0000006500237202 */ /* 0x000fe20000000f00 */
[----:B------:R-:W2:Y:S01]  /*2ca0*/  LDCU.64 UR10, c[0x0][0x380] ;  /* 0x00007000ff0a77ac */ /* 0x000ea20008000a00 */
[----:B------:R-:W-:Y:S01]  /*2cb0*/  FADD.FTZ R91, -R0, R91 ;  /* 0x0000005b005b7221 */ /* 0x000fe20000010100 */
[----:B-1----:R-:W-:-:S03]  /*2cc0*/  FMUL.FTZ R39, R39, R42 ;  /* 0x0000002a27277220 */ /* 0x002fc60000410000 */
[----:B------:R-:W-:Y:S01]  /*2cd0*/  FMUL.FTZ R44, R91, R42 ;  /* 0x0000002a5b2c7220 */ /* 0x000fe20000410000 */
[----:B0----5:R-:W-:Y:S01]  /*2ce0*/  FFMA.FTZ R40, R36, R39, R32 ;  /* 0x0000002724287223 */ /* 0x021fe20000010020 */
[----:B---3--:R-:W-:Y:S02]  /*2cf0*/  IMAD R41, R31, UR4, RZ ;  /* 0x000000041f297c24 */ /* 0x008fe4000f8e02ff */
[----:B------:R-:W-:-:S04]  /*2d00*/  IMAD.WIDE.U32 R34, R56, UR4, R34 ;  /* 0x0000000438227c25 */ /* 0x000fc8000f8e0022 */
[----:B------:R-:W-:Y:S01]  /*2d10*/  IMAD R41, R56, UR5, R41 ;  /* 0x0000000538297c24 */ /* 0x000fe2000f8e0229 */
[----:B--2---:R-:W-:-:S04]  /*2d20*/  LEA R38, P1, R34, UR10, 0x2 ;  /* 0x0000000a22267c11 */ /* 0x004fc8000f8210ff */
[----:B------:R-:W-:-:S04]  /*2d30*/  IADD3 R41, PT, PT, R35, R41, RZ ;  /* 0x0000002923297210 */ /* 0x000fc80007ffe0ff */
[----:B------:R-:W-:Y:S01]  /*2d40*/  LEA.HI.X R39, R34, UR11, R41, 0x2, P1 ;  /* 0x0000000b22277c11 */ /* 0x000fe200088f1429 */
[----:B------:R-:W-:-:S05]  /*2d50*/  FFMA.FTZ R41, R37, R44, R33 ;  /* 0x0000002c25297223 */ /* 0x000fca0000010021 */
[----:B------:R3:W-:Y:S02]  /*2d60*/  STG.E.64 desc[UR6][R38.64], R40 ;  /* 0x0000002826007986 */ /* 0x0007e4000c101b06 */
.L_x_3693:
[----:B------:R-:W-:Y:S05]  /*2d70*/  BSYNC.RECONVERGENT B1 ;  /* 0x0000000000017941 */ /* 0x000fea0003800200 */
.L_x_3692:
        /* <DEDUP_REMOVED lines=10> */
[----:B------:R-:W4:Y:S01]  /*2e20*/  LDCU.64 UR4, c[0x0][0x3e0] ;  /* 0x00007c00ff0477ac */ /* 0x000f220008000a00 */
[----:B------:R-:W-:Y:S01]  /*2e30*/  MOV R34, R102 ;  /* 0x0000006600227202 */ /* 0x000fe20000000f00 */
[C---:B--23--:R-:W-:Y:S01]  /*2e40*/  FADD.FTZ R39, -R0.reuse, R88 ;  /* 0x0000005800277221 */ /* 0x04cfe20000010100 */
[----:B------:R-:W-:Y:S01]  /*2e50*/  MOV R35, R101 ;  /* 0x0000006500237202 */ /* 0x000fe20000000f00 */
[----:B------:R-:W2:Y:S01]  /*2e60*/  LDCU.64 UR10, c[0x0][0x380] ;  /* 0x00007000ff0a77ac */ /* 0x000ea20008000a00 */
[----:B------:R-:W-:Y:S01]  /*2e70*/  FADD.FTZ R89, -R0, R89 ;  /* 0x0000005900597221 */ /* 0x000fe20000010100 */
[----:B-1----:R-:W-:-:S03]  /*2e80*/  FMUL.FTZ R39, R39, R42 ;  /* 0x0000002a27277220 */ /* 0x002fc60000410000 */
[----:B------:R-:W-:Y:S01]  /*2e90*/  FMUL.FTZ R44, R89, R42 ;  /* 0x0000002a592c7220 */ /* 0x000fe20000410000 */
[----:B0----5:R-:W-:Y:S01]  /*2ea0*/  FFMA.FTZ R40, R36, R39, R32 ;  /* 0x0000002724287223 */ /* 0x021fe20000010020 */
[----:B----4-:R-:W-:Y:S02]  /*2eb0*/  IMAD R41, R29, UR4, RZ ;  /* 0x000000041d297c24 */ /* 0x010fe4000f8e02ff */
[----:B------:R-:W-:-:S04]  /*2ec0*/  IMAD.WIDE.U32 R34, R30, UR4, R34 ;  /* 0x000000041e227c25 */ /* 0x000fc8000f8e0022 */
[----:B------:R-:W-:Y:S01]  /*2ed0*/  IMAD R41, R30, UR5, R41 ;  /* 0x000000051e297c24 */ /* 0x000fe2000f8e0229 */
[----:B--2---:R-:W-:-:S04]  /*2ee0*/  LEA R38, P5, R34, UR10, 0x2 ;  /* 0x0000000a22267c11 */ /* 0x004fc8000f8a10ff */
[----:B------:R-:W-:-:S04]  /*2ef0*/  IADD3 R41, PT, PT, R35, R41, RZ ;  /* 0x0000002923297210 */ /* 0x000fc80007ffe0ff */
[----:B------:R-:W-:Y:S01]  /*2f00*/  LEA.HI.X R39, R34, UR11, R41, 0x2, P5 ;  /* 0x0000000b22277c11 */ /* 0x000fe2000a8f1429 */
[----:B------:R-:W-:-:S05]  /*2f10*/  FFMA.FTZ R41, R37, R44, R33 ;  /* 0x0000002c25297223 */ /* 0x000fca0000010021 */
[----:B------:R4:W-:Y:S02]  /*2f20*/  STG.E.64 desc[UR6][R38.64], R40 ;  /* 0x0000002826007986 */ /* 0x0009e4000c101b06 */
.L_x_3695:
[----:B------:R-:W-:Y:S05]  /*2f30*/  BSYNC.RECONVERGENT B1 ;  /* 0x0000000000017941 */ /* 0x000fea0003800200 */
.L_x_3694:
[----:B------:R-:W-:Y:S04]  /*2f40*/  BSSY.RECONVERGENT B1, `(.L_x_3696) ;  /* 0x0000013000017945 */ /* 0x000fe80003800200 */
[----:B------:R-:W-:Y:S05]  /*2f50*/  @P6 BRA `(.L_x_3697) ;  /* 0x0000000000446947 */ /* 0x000fea0003800000 */
[----:B------:R-:W0:Y:S01]  /*2f60*/  LDCU.64 UR4, c[0x0][0x3e0] ;  /* 0x00007c00ff0477ac */ /* 0x000e220008000a00 */
[----:B------:R-:W-:Y:S01]  /*2f70*/  MOV R34, R102 ;  /* 0x0000006600227202 */ /* 0x000fe20000000f00 */
[C---:B--234-:R-:W-:Y:S01]  /*2f80*/  FADD.FTZ R39, -R0.reuse, R86 ;  /* 0x0000005600277221 */ /* 0x05cfe20000010100 */
[----:B------:R-:W-:Y:S01]  /*2f90*/  MOV R35, R101 ;  /* 0x0000006500237202 */ /* 0x000fe20000000f00 */
[----:B------:R-:W2:Y:S01]  /*2fa0*/  LDCU.64 UR10, c[0x0][0x380] ;  /* 0x00007000ff0a77ac */ /* 0x000ea20008000a00 */
[----:B------:R-:W-:Y:S01]  /*2fb0*/  FADD.FTZ R87, -R0, R87 ;  /* 0x0000005700577221 */ /* 0x000fe20000010100 */
[----:B-1----:R-:W-:-:S03]  /*2fc0*/  FMUL.FTZ R39, R39, R42 ;  /* 0x0000002a27277220 */ /* 0x002fc60000410000 */
[----:B------:R-:W-:Y:S01]  /*2fd0*/  FMUL.FTZ R44, R87, R42 ;  /* 0x0000002a572c7220 */ /* 0x000fe20000410000 */
[----:B0----5:R-:W-:Y:S01]  /*2fe0*/  FFMA.FTZ R40, R36, R39, R32 ;  /* 0x0000002724287223 */ /* 0x021fe20000010020 */
[----:B------:R-:W-:Y:S02]  /*2ff0*/  IMAD R41, R27, UR4, RZ ;  /* 0x000000041b297c24 */ /* 0x000fe4000f8e02ff */
[----:B------:R-:W-:-:S04]  /*3000*/  IMAD.WIDE.U32 R34, R28, UR4, R34 ;  /* 0x000000041c227c25 */ /* 0x000fc8000f8e0022 */
[----:B------:R-:W-:Y:S01]  /*3010*/  IMAD R41, R28, UR5, R41 ;  /* 0x000000051c297c24 */ /* 0x000fe2000f8e0229 */
[----:B--2---:R-:W-:-:S04]  /*3020*/  LEA R38, P5, R34, UR10, 0x2 ;  /* 0x0000000a22267c11 */ /* 0x004fc8000f8a10ff */
[----:B------:R-:W-:-:S04]  /*3030*/  IADD3 R41, PT, PT, R35, R41, RZ ;  /* 0x0000002923297210 */ /* 0x000fc80007ffe0ff */
[----:B------:R-:W-:Y:S01]  /*3040*/  LEA.HI.X R39, R34, UR11, R41, 0x2, P5 ;  /* 0x0000000b22277c11 */ /* 0x000fe2000a8f1429 */
[----:B------:R-:W-:-:S05]  /*3050*/  FFMA.FTZ R41, R37, R44, R33 ;  /* 0x0000002c25297223 */ /* 0x000fca0000010021 */
[----:B------:R0:W-:Y:S02]  /*3060*/  STG.E.64 desc[UR6][R38.64], R40 ;  /* 0x0000002826007986 */ /* 0x0001e4000c101b06 */
.L_x_3697:
[----:B------:R-:W-:Y:S05]  /*3070*/  BSYNC.RECONVERGENT B1 ;  /* 0x0000000000017941 */ /* 0x000fea0003800200 */
.L_x_3696:
[----:B------:R-:W-:Y:S04]  /*3080*/  BSSY.RECONVERGENT B1, `(.L_x_3698) ;  /* 0x0000013000017945 */ /* 0x000fe80003800200 */
[----:B------:R-:W-:Y:S05]  /*3090*/  @P1 BRA `(.L_x_3699) ;  /* 0x0000000000441947 */ /* 0x000fea0003800000 */
[----:B------:R-:W1:Y:S01]  /*30a0*/  LDCU.64 UR4, c[0x0][0x3e0] ;  /* 0x00007c00ff0477ac */ /* 0x000e620008000a00 */
[----:B------:R-:W-:Y:S01]  /*30b0*/  MOV R34, R102 ;  /* 0x0000006600227202 */ /* 0x000fe20000000f00 */
[C---:B0-234-:R-:W-:Y:S01]  /*30c0*/  FADD.FTZ R39, -R0.reuse, R84 ;  /* 0x0000005400277221 */ /* 0x05dfe20000010100 */
[----:B------:R-:W-:Y:S01]  /*30d0*/  MOV R35, R101 ;  /* 0x0000006500237202 */ /* 0x000fe20000000f00 */
[----:B------:R-:W0:Y:S01]  /*30e0*/  LDCU.64 UR10, c[0x0][0x380] ;  /* 0x00007000ff0a77ac */ /* 0x000e220008000a00 */
[----:B------:R-:W-:Y:S01]  /*30f0*/  FADD.FTZ R85, -R0, R85 ;  /* 0x0000005500557221 */ /* 0x000fe20000010100 */
[----:B-1----:R-:W-:-:S03]  /*3100*/  FMUL.FTZ R39, R39, R42 ;  /* 0x0000002a27277220 */ /* 0x002fc60000410000 */
[----:B------:R-:W-:Y:S01]  /*3110*/  FMUL.FTZ R44, R85, R42 ;  /* 0x0000002a552c7220 */ /* 0x000fe20000410000 */
[----:B-----5:R-:W-:Y:S01]  /*3120*/  FFMA.FTZ R40, R36, R39, R32 ;  /* 0x0000002724287223 */ /* 0x020fe20000010020 */
[----:B------:R-:W-:Y:S02]  /*3130*/  IMAD R41, R25, UR4, RZ ;  /* 0x0000000419297c24 */ /* 0x000fe4000f8e02ff */
[----:B------:R-:W-:-:S04]  /*3140*/  IMAD.WIDE.U32 R34, R26, UR4, R34 ;  /* 0x000000041a227c25 */ /* 0x000fc8000f8e0022 */
[----:B------:R-:W-:Y:S01]  /*3150*/  IMAD R41, R26, UR5, R41 ;  /* 0x000000051a297c24 */ /* 0x000fe2000f8e0229 */
[----:B0-----:R-:W-:-:S04]  /*3160*/  LEA R38, P1, R34, UR10, 0x2 ;  /* 0x0000000a22267c11 */ /* 0x001fc8000f8210ff */
[----:B------:R-:W-:-:S04]  /*3170*/  IADD3 R41, PT, PT, R35, R41, RZ ;  /* 0x0000002923297210 */ /* 0x000fc80007ffe0ff */
[----:B------:R-:W-:Y:S01]  /*3180*/  LEA.HI.X R39, R34, UR11, R41, 0x2, P1 ;  /* 0x0000000b22277c11 */ /* 0x000fe200088f1429 */
[----:B------:R-:W-:-:S05]  /*3190*/  FFMA.FTZ R41, R37, R44, R33 ;  /* 0x0000002c25297223 */ /* 0x000fca0000010021 */
[----:B------:R0:W-:Y:S02]  /*31a0*/  STG.E.64 desc[UR6][R38.64], R40 ;  /* 0x0000002826007986 */ /* 0x0001e4000c101b06 */
.L_x_3699:
[----:B------:R-:W-:Y:S05]  /*31b0*/  BSYNC.RECONVERGENT B1 ;  /* 0x0000000000017941 */ /* 0x000fea0003800200 */
.L_x_3698:
        /* <DEDUP_REMOVED lines=16> */
[----:B------:R-:W-:-:S04]  /*32c0*/  IADD3 R41, PT, PT, R35, R41, RZ ;  /* 0x0000002923297210 */ /* 0x000fc80007ffe0ff */
[----:B------:R-:W-:-:S05]  /*32d0*/  LEA.HI.X R39, R34, UR11, R41, 0x2, P1 ;  /* 0x0000000b22277c11 */ /* 0x000fca00088f1429 */
[----:B------:R0:W-:Y:S02]  /*32e0*/  STG.E.64 desc[UR6][R38.64], R44 ;  /* 0x0000002c26007986 */ /* 0x0001e4000c101b06 */
.L_x_3701:
[----:B------:R-:W-:Y:S05]  /*32f0*/  BSYNC.RECONVERGENT B1 ;  /* 0x0000000000017941 */ /* 0x000fea0003800200 */
.L_x_3700:
        /* <DEDUP_REMOVED lines=27> */
.L_x_3703:
[----:B------:R-:W-:Y:S05]  /*34b0*/  BSYNC.RECONVERGENT B1 ;  /* 0x0000000000017941 */ /* 0x000fea0003800200 */
.L_x_3702:
        /* <DEDUP_REMOVED lines=19> */
.L_x_3705:
[----:B------:R-:W-:Y:S05]  /*35f0*/  BSYNC.RECONVERGENT B1 ;  /* 0x0000000000017941 */ /* 0x000fea0003800200 */
.L_x_3704:
        /* <DEDUP_REMOVED lines=19> */
.L_x_3707:
[----:B------:R-:W-:Y:S05]  /*3730*/  BSYNC.RECONVERGENT B1 ;  /* 0x0000000000017941 */ /* 0x000fea0003800200 */
.L_x_3706:
        /* <DEDUP_REMOVED lines=19> */
.L_x_3709:
[----:B------:R-:W-:Y:S05]  /*3870*/  BSYNC.RECONVERGENT B1 ;  /* 0x0000000000017941 */ /* 0x000fea0003800200 */
.L_x_3708:
        /* <DEDUP_REMOVED lines=29> */
.L_x_3711:
[----:B------:R-:W-:Y:S05]  /*3a50*/  BSYNC.RECONVERGENT B1 ;  /* 0x0000000000017941 */ /* 0x000fea0003800200 */
.L_x_3710:
        /* <DEDUP_REMOVED lines=19> */
.L_x_3713:
[----:B------:R-:W-:Y:S05]  /*3b90*/  BSYNC.RECONVERGENT B1 ;  /* 0x0000000000017941 */ /* 0x000fea0003800200 */
.L_x_3712:
[----:B------:R-:W-:Y:S04]  /*3ba0*/  BSSY.RECONVERGENT B1, `(.L_x_3714) ;  /* 0x0000013000017945 */ /* 0x000fe80003800200 */
[----:B------:R-:W-:Y:S05]  /*3bb0*/  @P1 BRA `(.L_x_3715) ;  /* 0x0000000000441947 */ /* 0x000fea0003800000 */
[----:B------:R-:W1:Y:S01]  /*3bc0*/  LDCU.64 UR4, c[0x0][0x3e0] ;  /* 0x00007c00ff0477ac */ /* 0x000e620008000a00 */
[----:B0-----:R-:W-:Y:S01]  /*3bd0*/  MOV R34, R102 ;  /* 0x0000006600227202 */ /* 0x001fe20000000f00 */
[C---:B--234-:R-:W-:Y:S01]  /*3be0*/  FADD.FTZ R41, -R0.reuse, R66 ;  /* 0x0000004200297221 */ /* 0x05cfe20000010100 */
        /* <DEDUP_REMOVED lines=14> */
.L_x_3715:
[----:B------:R-:W-:Y:S05]  /*3cd0*/  BSYNC.RECONVERGENT B1 ;  /* 0x0000000000017941 */ /* 0x000fea0003800200 */
.L_x_3714:
        /* <DEDUP_REMOVED lines=19> */
.L_x_3717:
[----:B------:R-:W-:Y:S05]  /*3e10*/  BSYNC.RECONVERGENT B1 ;  /* 0x0000000000017941 */ /* 0x000fea0003800200 */
.L_x_3716:
        /* <DEDUP_REMOVED lines=19> */
.L_x_3719:
[----:B------:R-:W-:Y:S05]  /*3f50*/  BSYNC.RECONVERGENT B1 ;  /* 0x0000000000017941 */ /* 0x000fea0003800200 */
.L_x_3718:
[----:B------:R-:W-:Y:S05]  /*3f60*/  @P4 BRA `(.L_x_3720) ;  /* 0x0000002000344947 */ /* 0x000fea0003800000 */
[----:B------:R-:W2:Y:S01]  /*3f70*/  LDCU.64 UR4, c[0x0][0x3e0] ;  /* 0x00007c00ff0477ac */ /* 0x000ea20008000a00 */
[----:B------:R-:W-:Y:S01]  /*3f80*/  MOV R100, R102 ;  /* 0x0000006600647202 */ /* 0x000fe20000000f00 */
[C---:B0-----:R-:W-:Y:S01]  /*3f90*/  FADD.FTZ R35, -R0.reuse, R60 ;  /* 0x0000003c00237221 */ /* 0x041fe20000010100 */
[----:B------:R-:W-:Y:S01]  /*3fa0*/  FADD.FTZ R61, -R0, R61 ;  /* 0x0000003d003d7221 */ /* 0x000fe20000010100 */
[----:B------:R-:W0:Y:S02]  /*3fb0*/  LDCU.64 UR8, c[0x0][0x380] ;  /* 0x00007000ff0877ac */ /* 0x000e240008000a00 */
[-C--:B-1----:R-:W-:Y:S01]  /*3fc0*/  FMUL.FTZ R35, R35, R42.reuse ;  /* 0x0000002a23237220 */ /* 0x082fe20000410000 */
[----:B------:R-:W-:-:S03]  /*3fd0*/  FMUL.FTZ R42, R61, R42 ;  /* 0x0000002a3d2a7220 */ /* 0x000fc60000410000 */
[----:B-----5:R-:W-:Y:S01]  /*3fe0*/  FFMA.FTZ R32, R36, R35, R32 ;  /* 0x0000002324207223 */ /* 0x020fe20000010020 */
[----:B------:R-:W-:Y:S01]  /*3ff0*/  FFMA.FTZ R33, R37, R42, R33 ;  /* 0x0000002a25217223 */ /* 0x000fe20000010021 */
[----:B--234-:R-:W-:Y:S02]  /*4000*/  IMAD R39, R3, UR4, RZ ;  /* 0x0000000403277c24 */ /* 0x01cfe4000f8e02ff */
[----:B------:R-:W-:-:S04]  /*4010*/  IMAD.WIDE.U32 R100, R4, UR4, R100 ;  /* 0x0000000404647c25 */ /* 0x000fc8000f8e0064 */
[----:B------:R-:W-:Y:S01]  /*4020*/  IMAD R39, R4, UR5, R39 ;  /* 0x0000000504277c24 */ /* 0x000fe2000f8e0227 */
[----:B0-----:R-:W-:-:S04]  /*4030*/  LEA R34, P1, R100, UR8, 0x2 ;  /* 0x0000000864227c11 */ /* 0x001fc8000f8210ff */
[----:B------:R-:W-:-:S04]  /*4040*/  IADD3 R39, PT, PT, R101, R39, RZ ;  /* 0x0000002765277210 */ /* 0x000fc80007ffe0ff */
[----:B------:R-:W-:-:S05]  /*4050*/  LEA.HI.X R35, R100, UR9, R39, 0x2, P1 ;  /* 0x0000000964237c11 */ /* 0x000fca00088f1427 */
[----:B------:R0:W-:Y:S01]  /*4060*/  STG.E.64 desc[UR6][R34.64], R32 ;  /* 0x0000002022007986 */ /* 0x0001e2000c101b06 */
[----:B------:R-:W-:Y:S05]  /*4070*/  BRA `(.L_x_3720) ;  /* 0x0000001c00f07947 */ /* 0x000fea0003800000 */
.L_x_3689:
[----:B------:R-:W2:Y:S01]  /*4080*/  LDCU.64 UR10, c[0x0][0x3e8] ;  /* 0x00007d00ff0a77ac */ /* 0x000ea20008000a00 */
[----:B------:R-:W-:Y:S01]  /*4090*/  BSSY.RECONVERGENT B1, `(.L_x_3721) ;  /* 0x0000021000017945 */ /* 0x000fe20003800200 */
[----:B--2---:R-:W-:Y:S02]  /*40a0*/  ISETP.GE.U32.AND P3, PT, R56, UR10, PT ;  /* 0x0000000a38007c0c */ /* 0x004fe4000bf66070 */
[----:B------:R-:W-:Y:S02]  /*40b0*/  ISETP.GE.U32.AND P5, PT, R30, UR10, PT ;  /* 0x0000000a1e007c0c */ /* 0x000fe4000bfa6070 */
[----:B------:R-:W-:Y:S02]  /*40c0*/  ISETP.GE.U32.AND P2, PT, R28, UR10, PT ;  /* 0x0000000a1c007c0c */ /* 0x000fe4000bf46070 */
[----:B------:R-:W-:Y:S01]  /*40d0*/  ISETP.GE.AND.EX P3, PT, R31, UR11, PT, P3 ;  /* 0x0000000b1f007c0c */ /* 0x000fe2000bf66330 */
[----:B------:R-:W-:-:S12]  /*40e0*/  @P1 BRA `(.L_x_3722) ;  /* 0x00000000006c1947 */ /* 0x000fd80003800000 */
[C---:B------:R-:W-:Y:S01]  /*40f0*/  FADD.FTZ R35, -R0.reuse, R72 ;  /* 0x0000004800237221 */ /* 0x040fe20000010100 */
[----:B------:R-:W-:Y:S01]  /*4100*/  FADD.FTZ R73, -R0, R73 ;  /* 0x0000004900497221 */ /* 0x000fe20000010100 */
[----:B------:R-:W2:Y:S01]  /*4110*/  LDCU.64 UR4, c[0x0][0x3e0] ;  /* 0x00007c00ff0477ac */ /* 0x000ea20008000a00 */
[----:B------:R-:W-:Y:S01]  /*4120*/  MOV R39, R101 ;  /* 0x0000006500277202 */ /* 0x000fe20000000f00 */
[-C--:B-1----:R-:W-:Y:S01]  /*4130*/  FMUL.FTZ R35, R35, R42.reuse ;  /* 0x0000002a23237220 */ /* 0x082fe20000410000 */
[----:B------:R-:W-:Y:S01]  /*4140*/  FMUL.FTZ R38, R73, R42 ;  /* 0x0000002a49267220 */ /* 0x000fe20000410000 */
[----:B------:R-:W1:Y:S02]  /*4150*/  LDCU.64 UR8, c[0x0][0x380] ;  /* 0x00007000ff0877ac */ /* 0x000e640008000a00 */
[----:B-----5:R-:W-:Y:S01]  /*4160*/  FFMA.FTZ R43, R36, R35, R32 ;  /* 0x00000023242b7223 */ /* 0x020fe20000010020 */
[----:B------:R-:W-:Y:S01]  /*4170*/  FFMA.FTZ R44, R37, R38, R33 ;  /* 0x00000026252c7223 */ /* 0x000fe20000010021 */
[----:B------:R-:W-:-:S02]  /*4180*/  MOV R38, R102 ;  /* 0x0000006600267202 */ /* 0x000fc40000000f00 */
[----:B------:R-:W-:Y:S01]  /*4190*/  FMUL.FTZ R34, R43, -1.4426950216293334961 ;  /* 0xbfb8aa3b2b227820 */ /* 0x000fe20000410000 */
[----:B------:R-:W-:-:S05]  /*41a0*/  FMUL.FTZ R35, R44, -1.4426950216293334961 ;  /* 0xbfb8aa3b2c237820 */ /* 0x000fca0000410000 */
[----:B------:R-:W0:Y:S01]  /*41b0*/  MUFU.EX2 R34, R34 ;  /* 0x0000002200227308 */ /* 0x000e220000000800 */
[----:B--2---:R-:W-:Y:S02]  /*41c0*/  IMAD R46, R57, UR4, RZ ;  /* 0x00000004392e7c24 */ /* 0x004fe4000f8e02ff */
[----:B------:R-:W-:-:S05]  /*41d0*/  IMAD.WIDE.U32 R38, R93, UR4, R38 ;  /* 0x000000045d267c25 */ /* 0x000fca000f8e0026 */
[----:B------:R-:W2:Y:S01]  /*41e0*/  MUFU.EX2 R35, R35 ;  /* 0x0000002300237308 */ /* 0x000ea20000000800 */
[----:B------:R-:W-:-:S05]  /*41f0*/  IMAD R45, R93, UR5, R46 ;  /* 0x000000055d2d7c24 */ /* 0x000fca000f8e022e */
[----:B------:R-:W-:Y:S01]  /*4200*/  IADD3 R45, PT, PT, R39, R45, RZ ;  /* 0x0000002d272d7210 */ /* 0x000fe20007ffe0ff */
[----:B0-----:R-:W-:Y:S01]  /*4210*/  FADD.FTZ R40, R34, 1 ;  /* 0x3f80000022287421 */ /* 0x001fe20000010000 */
[----:B-1----:R-:W-:-:S05]  /*4220*/  LEA R34, P1, R38, UR8, 0x2 ;  /* 0x0000000826227c11 */ /* 0x002fca000f8210ff */
[----:B------:R-:W0:Y:S01]  /*4230*/  MUFU.RCP R40, R40 ;  /* 0x0000002800287308 */ /* 0x000e220000001000 */
[----:B--2---:R-:W-:Y:S01]  /*4240*/  FADD.FTZ R41, R35, 1 ;  /* 0x3f80000023297421 */ /* 0x004fe20000010000 */
[----:B------:R-:W-:-:S06]  /*4250*/  LEA.HI.X R35, R38, UR9, R45, 0x2, P1 ;  /* 0x0000000926237c11 */ /* 0x000fcc00088f142d */
[----:B------:R-:W1:Y:S01]  /*4260*/  MUFU.RCP R41, R41 ;  /* 0x0000002900297308 */ /* 0x000e620000001000 */
[----:B0-----:R-:W-:Y:S01]  /*4270*/  FMUL.FTZ R38, R43, R40 ;  /* 0x000000282b267220 */ /* 0x001fe20000410000 */
[----:B-1----:R-:W-:-:S05]  /*4280*/  FMUL.FTZ R39, R44, R41 ;  /* 0x000000292c277220 */ /* 0x002fca0000410000 */
[----:B------:R2:W-:Y:S02]  /*4290*/  STG.E.64 desc[UR6][R34.64], R38 ;  /* 0x0000002622007986 */ /* 0x0005e4000c101b06 */
.L_x_3722:
[----:B------:R-:W-:Y:S05]  /*42a0*/  BSYNC.RECONVERGENT B1 ;  /* 0x0000000000017941 */ /* 0x000fea0003800200 */
.L_x_3721:
[----:B------:R-:W-:Y:S04]  /*42b0*/  BSSY.RECONVERGENT B1, `(.L_x_3723) ;  /* 0x000001d000017945 */ /* 0x000fe80003800200 */
[----:B------:R-:W-:Y:S05]  /*42c0*/  @P3 BRA `(.L_x_3724) ;  /* 0x00000000006c3947 */ /* 0x000fea0003800000 */
[C---:B--2---:R-:W-:Y:S01]  /*42d0*/  FADD.FTZ R35, -R0.reuse, R90 ;  /* 0x0000005a00237221 */ /* 0x044fe20000010100 */
        /* <DEDUP_REMOVED lines=26> */
.L_x_3724:
[----:B------:R-:W-:Y:S05]  /*4480*/  BSYNC.RECONVERGENT B1 ;  /* 0x0000000000017941 */ /* 0x000fea0003800200 */
.L_x_3723:
        /* <DEDUP_REMOVED lines=10> */
[C---:B--23--:R-:W-:Y:S01]  /*4530*/  FADD.FTZ R35, -R0.reuse, R88 ;  /* 0x0000005800237221 */ /* 0x04cfe20000010100 */
        /* <DEDUP_REMOVED lines=26> */
.L_x_3726:
[----:B------:R-:W-:Y:S05]  /*46e0*/  BSYNC.RECONVERGENT B1 ;  /* 0x0000000000017941 */ /* 0x000fea0003800200 */
.L_x_3725:
[----:B------:R-:W-:Y:S04]  /*46f0*/  BSSY.RECONVERGENT B1, `(.L_x_3727) ;  /* 0x000001d000017945 */ /* 0x000fe80003800200 */
[----:B------:R-:W-:Y:S05]  /*4700*/  @P2 BRA `(.L_x_3728) ;  /* 0x00000000006c2947 */ /* 0x000fea0003800000 */
[C---:B--234-:R-:W-:Y:S01]  /*4710*/  FADD.FTZ R35, -R0.reuse, R86 ;  /* 0x0000005600237221 */ /* 0x05cfe20000010100 */
        /* <DEDUP_REMOVED lines=26> */
.L_x_3728:
[----:B------:R-:W-:Y:S05]  /*48c0*/  BSYNC.RECONVERGENT B1 ;  /* 0x0000000000017941 */ /* 0x000fea0003800200 */
.L_x_3727:
[----:B------:R-:W-:Y:S04]  /*48d0*/  BSSY.RECONVERGENT B1, `(.L_x_3729) ;  /* 0x000001d000017945 */ /* 0x000fe80003800200 */
[----:B------:R-:W-:Y:S05]  /*48e0*/  @P1 BRA `(.L_x_3730) ;  /* 0x00000000006c1947 */ /* 0x000fea0003800000 */
[C---:B0-234-:R-:W-:Y:S01]  /*48f0*/  FADD.FTZ R35, -R0.reuse, R84 ;  /* 0x0000005400237221 */ /* 0x05dfe20000010100 */
[----:B------:R-:W-:Y:S01]  /*4900*/  FADD.FTZ R85, -R0, R85 ;  /* 0x0000005500557221 */ /* 0x000fe20000010100 */
[----:B------:R-:W0:Y:S01]  /*4910*/  LDCU.64 UR4, c[0x0][0x3e0] ;  /* 0x00007c00ff0477ac */ /* 0x000e220008000a00 */
        /* <DEDUP_REMOVED lines=24> */
.L_x_3730:
[----:B------:R-:W-:Y:S05]  /*4aa0*/  BSYNC.RECONVERGENT B1 ;  /* 0x0000000000017941 */ /* 0x000fea0003800200 */
.L_x_3729:
        /* <DEDUP_REMOVED lines=29> */
.L_x_3732:
[----:B------:R-:W-:Y:S05]  /*4c80*/  BSYNC.RECONVERGENT B1 ;  /* 0x0000000000017941 */ /* 0x000fea0003800200 */
.L_x_3731:
        /* <DEDUP_REMOVED lines=37> */
.L_x_3734:
[----:B------:R-:W-:Y:S05]  /*4ee0*/  BSYNC.RECONVERGENT B1 ;  /* 0x0000000000017941 */ /* 0x000fea0003800200 */
.L_x_3733:
[----:B------:R-:W-:Y:S04]  /*4ef0*/  BSSY.RECONVERGENT B1, `(.L_x_3735) ;  /* 0x000001d000017945 */ /* 0x000fe80003800200 */
[----:B------:R-:W-:Y:S05]  /*4f00*/  @P3 BRA `(.L_x_3736) ;  /* 0x00000000006c3947 */ /* 0x000fea0003800000 */
[C---:B0-234-:R-:W-:Y:S01]  /*4f10*/  FADD.FTZ R35, -R0.reuse, R78 ;  /* 0x0000004e00237221 */ /* 0x05dfe20000010100 */
[----:B------:R-:W-:Y:S01]  /*4f20*/  FADD.FTZ R79, -R0, R79 ;  /* 0x0000004f004f7221 */ /* 0x000fe20000010100 */
[----:B------:R-:W0:Y:S02]  /*4f30*/  LDCU.64 UR4, c[0x0][0x3e0] ;  /* 0x00007c00ff0477ac */ /* 0x000e240008000a00 */
        /* <DEDUP_REMOVED lines=23> */
[----:B------:R0:W-:Y:S02]  /*50b0*/  STG.E.64 desc[UR6][R38.64], R34 ;  /* 0x0000002226007986 */ /* 0x0001e4000c101b06 */
.L_x_3736:
[----:B------:R-:W-:Y:S05]  /*50c0*/  BSYNC.RECONVERGENT B1 ;  /* 0x0000000000017941 */ /* 0x000fea0003800200 */
.L_x_3735:
        /* <DEDUP_REMOVED lines=29> */
.L_x_3738:
[----:B------:R-:W-:Y:S05]  /*52a0*/  BSYNC.RECONVERGENT B1 ;  /* 0x0000000000017941 */ /* 0x000fea0003800200 */
.L_x_3737:
        /* <DEDUP_REMOVED lines=29> */
.L_x_3740:
[----:B------:R-:W-:Y:S05]  /*5480*/  BSYNC.RECONVERGENT B1 ;  /* 0x0000000000017941 */ /* 0x000fea0003800200 */
.L_x_3739:
        /* <DEDUP_REMOVED lines=39> */
.L_x_3742:
[----:B------:R-:W-:Y:S05]  /*5700*/  BSYNC.RECONVERGENT B1 ;  /* 0x0000000000017941 */ /* 0x000fea0003800200 */
.L_x_3741:
        /* <DEDUP_REMOVED lines=29> */
.L_x_3744:
[----:B------:R-:W-:Y:S05]  /*58e0*/  BSYNC.RECONVERGENT B1 ;  /* 0x0000000000017941 */ /* 0x000fea0003800200 */
.L_x_3743:
        /* <DEDUP_REMOVED lines=29> */
.L_x_3746:
[----:B------:R-:W-:Y:S05]  /*5ac0*/  BSYNC.RECONVERGENT B1 ;  /* 0x0000000000017941 */ /* 0x000fea0003800200 */
.L_x_3745:
        /* <DEDUP_REMOVED lines=29> */
.L_x_3748:
[----:B------:R-:W-:Y:S05]  /*5ca0*/  BSYNC.RECONVERGENT B1 ;  /* 0x0000000000017941 */ /* 0x000fea0003800200 */
.L_x_3747:
        /* <DEDUP_REMOVED lines=29> */
.L_x_3750:
[----:B------:R-:W-:Y:S05]  /*5e80*/  BSYNC.RECONVERGENT B1 ;  /* 0x0000000000017941 */ /* 0x000fea0003800200 */
.L_x_3749:
        /* <DEDUP_REMOVED lines=26> */
[----:B------:R0:W-:Y:S02]  /*6030*/  STG.E.64 desc[UR6][R32.64], R36 ;  /* 0x0000002420007986 */ /* 0x0001e4000c101b06 */
.L_x_3720:
[----:B------:R-:W-:Y:S05]  /*6040*/  BSYNC.RECONVERGENT B0 ;  /* 0x0000000000007941 */ /* 0x000fea0003800200 */
.L_x_3688:
        /* <DEDUP_REMOVED lines=8> */
.L_x_3752:
        /* <DEDUP_REMOVED lines=11> */
.L_x_4941:


//--------------------- .text._Z35group_norm_nhwc_fwd_one_pass_kernelI11Fp32IOFp32WLi256ELi112ELi448EEv26Group_norm_nhwc_fwd_params --------------------------
	.section	.text._Z35group_norm_nhwc_fwd_one_pass_kernelI11Fp32IOFp32WLi256ELi112ELi448EEv26Group_norm_nhwc_fwd_params,"ax",@progbits
	.align	128
        .global         _Z35group_norm_nhwc_fwd_one_pass_kernelI11Fp32IOFp32WLi256ELi112ELi448EEv26Group_norm_nhwc_fwd_params
        .type           _Z35group_norm_nhwc_fwd_one_pass_kernelI11Fp32IOFp32WLi256ELi112ELi448EEv26Group_norm_nhwc_fwd_params,@function
        .size           _Z35group_norm_nhwc_fwd_one_pass_kernelI11Fp32IOFp32WLi256ELi112ELi448EEv26Group_norm_nhwc_fwd_params,(.L_x_4942 - _Z35group_norm_nhwc_fwd_one_pass_kernelI11Fp32IOFp32WLi256ELi112ELi448EEv26Group_norm_nhwc_fwd_params)
        .other          _Z35group_norm_nhwc_fwd_one_pass_kernelI11Fp32IOFp32WLi256ELi112ELi448EEv26Group_norm_nhwc_fwd_params,@"STO_CUDA_ENTRY STV_DEFAULT"
_Z35group_norm_nhwc_fwd_one_pass_kernelI11Fp32IOFp32WLi256ELi112ELi448EEv26Group_norm_nhwc_fwd_params:
.text._Z35group_norm_nhwc_fwd_one_pass_kernelI11Fp32IOFp32WLi256ELi112ELi448EEv26Group_norm_nhwc_fwd_params:
        /* <DEDUP_REMOVED lines=9> */
[----:B------:R-:W-:Y:S01]  /*0090*/  HFMA2 R6, -RZ, RZ, 0, 0 ;  /* 0x00000000ff067431 */ /* 0x000fe200000001ff */
[----:B------:R-:W-:Y:S01]  /*00a0*/  MOV R7, R0 ;  /* 0x0000000000077202 */ /* 0x000fe20000000f00 */
[----:B------:R-:W2:Y:S01]  /*00b0*/  S2R R3, SR_CTAID.X ;  /* 0x0000000000037919 */ /* 0x000ea20000002500 */
[----:B------:R-:W3:Y:S01]  /*00c0*/  LDCU.64 UR6, c[0x0][0x388] ;  /* 0x00007100ff0677ac */ /* 0x000ee20008000a00 */
[----:B------:R-:W4:Y:S01]  /*00d0*/  S2R R5, SR_LANEID ;  /* 0x0000000000057919 */ /* 0x000f220000000000 */
[----:B---3--:R-:W-:Y:S02]  /*00e0*/  ISETP.NE.U32.AND P1, PT, RZ, UR6, PT ;  /* 0x00000006ff007c0c */ /* 0x008fe4000bf25070 */
[C---:B0-----:R-:W-:Y:S02]  /*00f0*/  LOP3.LUT R4, R2.reuse, 0xffff, RZ, 0xc0, !PT ;  /* 0x0000ffff02047812 */ /* 0x041fe400078ec0ff */
[----:B--2---:R-:W-:-:S03]  /*0100*/  LOP3.LUT P0, RZ, R2, R3, RZ, 0xfc, !PT ;  /* 0x0000000302ff7212 */ /* 0x004fc6000780fcff */
[----:B------:R-:W-:Y:S01]  /*0110*/  IMAD R4, R4, 0x493, RZ ;  /* 0x0000049304047824 */ /* 0x000fe200078e02ff */
[----:B------:R-:W-:Y:S01]  /*0120*/  ISETP.NE.AND.EX P0, PT, RZ, UR7, !P0, P1 ;  /* 0x00000007ff007c0c */ /* 0x000fe2000c705310 */
[----:B------:R-:W0:Y:S03]  /*0130*/  LDCU.64 UR6, c[0x0][0x358] ;  /* 0x00006b00ff0677ac */ /* 0x000e260008000a00 */
[----:B------:R-:W-:Y:S02]  /*0140*/  SHF.R.U32.HI R117, RZ, 0x10, R4 ;  /* 0x00000010ff757819 */ /* 0x000fe40000011604 */
[----:B------:R-:W2:Y:S02]  /*0150*/  LDC R4, c[0x0][0x374] ;  /* 0x0000dd00ff047b82 */ /* 0x000ea40000000800 */
        /* <DEDUP_REMOVED lines=30> */
[----:B0-2-4-:R-:W-:-:S07]  /*0340*/  SHF.L.U32 R109, R109, 0x1, RZ ;  /* 0x000000016d6d7819 */ /* 0x015fce00000006ff */
.L_x_3892:
[----:B0-234-:R-:W0:Y:S01]  /*0350*/  LDC R26, c[0x0][0x3f8] ;  /* 0x0000fe00ff1a7b82 */ /* 0x01de220000000800 */
[----:B------:R-:W1:Y:S01]  /*0360*/  LDCU UR8, c[0x0][0x404] ;  /* 0x00008080ff0877ac */ /* 0x000e620008000800 */
[----:B------:R-:W-:Y:S01]  /*0370*/  LOP3.LUT R121, R109, 0xffff, RZ, 0xc0, !PT ;  /* 0x0000ffff6d797812 */ /* 0x000fe200078ec0ff */
[----:B------:R-:W2:Y:S01]  /*0380*/  LDCU.64 UR4, c[0x0][0x3e8] ;  /* 0x00007d00ff0477ac */ /* 0x000ea20008000a00 */
[----:B-1----:R-:W-:Y:S01]  /*0390*/  IMAD R43, R3, UR8, R117 ;  /* 0x00000008032b7c24 */ /* 0x002fe2000f8e0275 */
[----:B------:R-:W1:Y:S01]  /*03a0*/  LDCU.64 UR8, c[0x0][0x3f0] ;  /* 0x00007e00ff0877ac */ /* 0x000e620008000a00 */
[----:B0-----:R-:W-:-:S03]  /*03b0*/  IABS R23, R26 ;  /* 0x0000001a00177213 */ /* 0x001fc60000000000 */
[C---:B------:R-:W-:Y:S01]  /*03c0*/  IADD3 R35, PT, PT, R43.reuse, 0x8, RZ ;  /* 0x000000082b237810 */ /* 0x040fe20007ffe0ff */
[----:B------:R-:W0:Y:S01]  /*03d0*/  I2F.RP R22, R23 ;  /* 0x0000001700167306 */ /* 0x000e220000209400 */
[----:B--2---:R-:W-:Y:S02]  /*03e0*/  ISETP.GE.U32.AND P5, PT, R43, UR4, PT ;  /* 0x000000042b007c0c */ /* 0x004fe4000bfa6070 */
[----:B------:R-:W-:Y:S02]  /*03f0*/  ISETP.GE.U32.AND P4, PT, R35, UR4, PT ;  /* 0x0000000423007c0c */ /* 0x000fe4000bf86070 */
[----:B------:R-:W-:Y:S02]  /*0400*/  SHF.R.S32.HI R33, RZ, 0x1f, R35 ;  /* 0x0000001fff217819 */ /* 0x000fe40000011423 */
[----:B------:R-:W-:Y:S02]  /*0410*/  SHF.R.S32.HI R31, RZ, 0x1f, R43 ;  /* 0x0000001fff1f7819 */ /* 0x000fe4000001142b */
[----:B------:R-:W-:-:S02]  /*0420*/  ISETP.GE.AND.EX P4, PT, R33, UR5, PT, P4 ;  /* 0x0000000521007c0c */ /* 0x000fc4000bf86340 */
[----:B------:R-:W-:Y:S02]  /*0430*/  ISETP.GE.AND.EX P5, PT, R31, UR5, PT, P5 ;  /* 0x000000051f007c0c */ /* 0x000fe4000bfa6350 */
[C---:B-----5:R-:W-:Y:S01]  /*0440*/  IADD3 R37, PT, PT, R43.reuse, 0x10, RZ ;  /* 0x000000102b257810 */ /* 0x060fe20007ffe0ff */
[----:B0-----:R-:W0:Y:S01]  /*0450*/  MUFU.RCP R22, R22 ;  /* 0x0000001600167308 */ /* 0x001e220000001000 */
[----:B------:R-:W-:Y:S02]  /*0460*/  IADD3 R39, PT, PT, R43, 0x18, RZ ;  /* 0x000000182b277810 */ /* 0x000fe40007ffe0ff */
[----:B------:R-:W-:Y:S02]  /*0470*/  SHF.R.S32.HI R45, RZ, 0x1f, R37 ;  /* 0x0000001fff2d7819 */ /* 0x000fe40000011425 */
[----:B------:R-:W-:-:S03]  /*0480*/  SHF.R.S32.HI R47, RZ, 0x1f, R39 ;  /* 0x0000001fff2f7819 */ /* 0x000fc60000011427 */
[----:B------:R-:W2:Y:S01]  /*0490*/  @!P4 LDC.64 R28, c[0x0][0x3e0] ;  /* 0x0000f800ff1ccb82 */ /* 0x000ea20000000a00 */
[----:B------:R-:W-:-:S04]  /*04a0*/  IADD3 R41, PT, PT, R43, 0x28, RZ ;  /* 0x000000282b297810 */ /* 0x000fc80007ffe0ff */
[----:B------:R-:W-:-:S03]  /*04b0*/  SHF.R.S32.HI R51, RZ, 0x1f, R41 ;  /* 0x0000001fff337819 */ /* 0x000fc60000011429 */
[----:B------:R-:W3:Y:S01]  /*04c0*/  @!P5 LDC.64 R48, c[0x0][0x3e0] ;  /* 0x0000f800ff30db82 */ /* 0x000ee20000000a00 */
[----:B0-----:R-:W-:-:S04]  /*04d0*/  IADD3 R20, PT, PT, R22, 0xffffffe, RZ ;  /* 0x0ffffffe16147810 */ /* 0x001fc80007ffe0ff */
[----:B------:R0:W4:Y:S02]  /*04e0*/  F2I.FTZ.U32.TRUNC.NTZ R21, R20 ;  /* 0x0000001400157305 */ /* 0x000124000021f000 */
[----:B0-----:R-:W-:Y:S01]  /*04f0*/  MOV R20, RZ ;  /* 0x000000ff00147202 */ /* 0x001fe20000000f00 */
[----:B--2---:R-:W-:-:S04]  /*0500*/  @!P4 IMAD R32, R33, R28, RZ ;  /* 0x0000001c2120c224 */ /* 0x004fc800078e02ff */
[----:B------:R-:W-:Y:S01]  /*0510*/  @!P4 IMAD R53, R35, R29, R32 ;  /* 0x0000001d2335c224 */ /* 0x000fe200078e0220 */
[----:B----4-:R-:W-:Y:S01]  /*0520*/  IADD3 R24, PT, PT, RZ, -R21, RZ ;  /* 0x80000015ff187210 */ /* 0x010fe20007ffe0ff */
[----:B---3--:R-:W-:-:S04]  /*0530*/  @!P5 IMAD R30, R31, R48, RZ ;  /* 0x000000301f1ed224 */ /* 0x008fc800078e02ff */
[----:B------:R-:W-:Y:S01]  /*0540*/  IMAD R25, R24, R23, RZ ;  /* 0x0000001718197224 */ /* 0x000fe200078e02ff */
[----:B------:R-:W-:Y:S01]  /*0550*/  IABS R24, R7 ;  /* 0x0000000700187213 */ /* 0x000fe20000000000 */
[----:B------:R-:W-:Y:S02]  /*0560*/  @!P5 IMAD R49, R43, R49, R30 ;  /* 0x000000312b31d224 */ /* 0x000fe400078e021e */
[----:B------:R-:W-:Y:S01]  /*0570*/  IMAD.HI.U32 R21, R21, R25, R20 ;  /* 0x0000001915157227 */ /* 0x000fe200078e0014 */
[----:B------:R-:W-:-:S04]  /*0580*/  LOP3.LUT R20, R7, R26, RZ, 0x3c, !PT ;  /* 0x0000001a07147212 */ /* 0x000fc800078e3cff */
[----:B------:R-:W-:Y:S01]  /*0590*/  ISETP.GE.AND P3, PT, R20, RZ, PT ;  /* 0x000000ff1400720c */ /* 0x000fe20003f66270 */
[----:B------:R-:W-:-:S05]  /*05a0*/  IMAD.HI.U32 R21, R21, R24, RZ ;  /* 0x0000001815157227 */ /* 0x000fca00078e00ff */
[----:B------:R-:W-:-:S05]  /*05b0*/  IADD3 R22, PT, PT, -R21, RZ, RZ ;  /* 0x000000ff15167210 */ /* 0x000fca0007ffe1ff */
[C---:B------:R-:W-:Y:S02]  /*05c0*/  IMAD R22, R23.reuse, R22, R24 ;  /* 0x0000001617167224 */ /* 0x040fe400078e0218 */
[----:B------:R-:W0:Y:S03]  /*05d0*/  @!P5 LDC.64 R24, c[0x0][0x390] ;  /* 0x0000e400ff18db82 */ /* 0x000e260000000a00 */
        /* <DEDUP_REMOVED lines=15> */
[----:B------:R-:W-:Y:S02]  /*06d0*/  IMAD R118, R26, R118, R7 ;  /* 0x000000761a767224 */ /* 0x000fe400078e0207 */
[----:B-1----:R-:W-:Y:S01]  /*06e0*/  IMAD R22, R20, UR8, RZ ;  /* 0x0000000814167c24 */ /* 0x002fe2000f8e02ff */
[----:B------:R-:W1:Y:S01]  /*06f0*/  @!P1 LDC.64 R26, c[0x0][0x3e0] ;  /* 0x0000f800ff1a9b82 */ /* 0x000e620000000a00 */
[----:B------:R-:W-:-:S02]  /*0700*/  IMAD R118, R118, 0x70, RZ ;  /* 0x0000007076767824 */ /* 0x000fc400078e02ff */
[----:B------:R-:W-:-:S03]  /*0710*/  IMAD R123, R23, UR9, R22 ;  /* 0x00000009177b7c24 */ /* 0x000fc6000f8e0216 */
[C---:B------:R-:W-:Y:S02]  /*0720*/  IADD3 R120, P3, PT, R118.reuse, R121, RZ ;  /* 0x0000007976787210 */ /* 0x040fe40007f7e0ff */
[----:B------:R-:W2:Y:S02]  /*0730*/  @!P4 LDC.64 R20, c[0x0][0x390] ;  /* 0x0000e400ff14cb82 */ /* 0x000ea40000000a00 */
[----:B------:R-:W-:Y:S02]  /*0740*/  LEA.HI.X.SX32 R121, R118, RZ, 0x1, P3 ;  /* 0x000000ff76797211 */ /* 0x000fe400018f0eff */
[----:B------:R-:W-:Y:S01]  /*0750*/  ISETP.GE.U32.AND P3, PT, R41, UR4, PT ;  /* 0x0000000429007c0c */ /* 0x000fe2000bf66070 */
[----:B------:R-:W-:-:S03]  /*0760*/  IMAD.WIDE.U32 R120, R23, UR8, R120 ;  /* 0x0000000817787c25 */ /* 0x000fc6000f8e0078 */
[----:B------:R-:W-:Y:S01]  /*0770*/  ISETP.GE.AND.EX P3, PT, R51, UR5, PT, P3 ;  /* 0x0000000533007c0c */ /* 0x000fe2000bf66330 */
[----:B------:R-:W3:Y:S01]  /*0780*/  @!P2 LDC.64 R22, c[0x0][0x3e0] ;  /* 0x0000f800ff16ab82 */ /* 0x000ee20000000a00 */
[----:B------:R-:W-:Y:S02]  /*0790*/  IADD3 R123, PT, PT, R121, R123, RZ ;  /* 0x0000007b797b7210 */ /* 0x000fe40007ffe0ff */
[-C--:B------:R-:W-:Y:S02]  /*07a0*/  @!P5 MOV R122, R120.reuse ;  /* 0x00000078007ad202 */ /* 0x080fe40000000f00 */
[----:B------:R-:W-:Y:S02]  /*07b0*/  @!P4 MOV R32, R120 ;  /* 0x000000780020c202 */ /* 0x000fe40000000f00 */
[----:B------:R-:W-:Y:S01]  /*07c0*/  @!P4 MOV R33, R123 ;  /* 0x0000007b0021c202 */ /* 0x000fe20000000f00 */
[----:B------:R-:W-:Y:S01]  /*07d0*/  @!P5 IMAD.WIDE.U32 R30, R43, R48, R122 ;  /* 0x000000302b1ed225 */ /* 0x000fe200078e007a */
[----:B------:R-:W-:-:S02]  /*07e0*/  @!P1 MOV R34, R120 ;  /* 0x0000007800229202 */ /* 0x000fc40000000f00 */
[----:B------:R-:W-:Y:S01]  /*07f0*/  @!P2 MOV R36, R120 ;  /* 0x000000780024a202 */ /* 0x000fe20000000f00 */
[----:B------:R-:W-:Y:S01]  /*0800*/  @!P4 IMAD.WIDE.U32 R28, R35, R28, R32 ;  /* 0x0000001c231cc225 */ /* 0x000fe200078e0020 */
[----:B------:R-:W-:Y:S02]  /*0810*/  @!P5 IADD3 R31, PT, PT, R31, R49, RZ ;  /* 0x000000311f1fd210 */ /* 0x000fe40007ffe0ff */
[C---:B0-----:R-:W-:Y:S02]  /*0820*/  @!P5 LEA R24, P6, R30.reuse, R24, 0x2 ;  /* 0x000000181e18d211 */ /* 0x041fe400078c10ff */
[----:B------:R-:W-:Y:S02]  /*0830*/  @!P4 IADD3 R29, PT, PT, R29, R53, RZ ;  /* 0x000000351d1dc210 */ /* 0x000fe40007ffe0ff */
[----:B------:R-:W-:Y:S01]  /*0840*/  @!P5 LEA.HI.X R25, R30, R25, R31, 0x2, P6 ;  /* 0x000000191e19d211 */ /* 0x000fe200030f141f */
[----:B------:R-:W0:Y:S01]  /*0850*/  @!P2 LDC.64 R52, c[0x0][0x390] ;  /* 0x0000e400ff34ab82 */ /* 0x000e220000000a00 */
[C---:B--2---:R-:W-:Y:S01]  /*0860*/  @!P4 LEA R30, P6, R28.reuse, R20, 0x2 ;  /* 0x000000141c1ec211 */ /* 0x044fe200078c10ff */
[----:B-1----:R-:W-:Y:S01]  /*0870*/  @!P1 IMAD R20, R45, R26, RZ ;  /* 0x0000001a2d149224 */ /* 0x002fe200078e02ff */
[----:B------:R-:W-:Y:S01]  /*0880*/  @!P1 MOV R35, R123 ;  /* 0x0000007b00239202 */ /* 0x000fe20000000f00 */
[----:B---3--:R-:W-:Y:S01]  /*0890*/  @!P2 IMAD R32, R47, R22, RZ ;  /* 0x000000162f20a224 */ /* 0x008fe200078e02ff */
[----:B------:R-:W-:Y:S01]  /*08a0*/  @!P4 LEA.HI.X R31, R28, R21, R29, 0x2, P6 ;  /* 0x000000151c1fc211 */ /* 0x000fe200030f141d */
[----:B------:R-:W-:-:S02]  /*08b0*/  @!P1 IMAD R33, R37, R27, R20 ;  /* 0x0000001b25219224 */ /* 0x000fc400078e0214 */
[----:B------:R-:W-:Y:S01]  /*08c0*/  @!P1 IMAD.WIDE.U32 R34, R37, R26, R34 ;  /* 0x0000001a25229225 */ /* 0x000fe200078e0022 */
[----:B------:R-:W1:Y:S01]  /*08d0*/  @!P1 LDC.64 R28, c[0x0][0x390] ;  /* 0x0000e400ff1c9b82 */ /* 0x000e620000000a00 */
[----:B------:R-:W-:Y:S02]  /*08e0*/  @!P2 MOV R37, R123 ;  /* 0x0000007b0025a202 */ /* 0x000fe40000000f00 */
[----:B------:R-:W-:Y:S01]  /*08f0*/  @!P2 IMAD R45, R39, R23, R32 ;  /* 0x00000017272da224 */ /* 0x000fe200078e0220 */
[----:B------:R-:W-:Y:S01]  /*0900*/  IADD3 R47, PT, PT, R43, 0x30, RZ ;  /* 0x000000302b2f7810 */ /* 0x000fe20007ffe0ff */
[----:B------:R-:W-:Y:S01]  /*0910*/  @!P2 IMAD.WIDE.U32 R36, R39, R22, R36 ;  /* 0x000000162724a225 */ /* 0x000fe200078e0024 */
[----:B------:R-:W-:Y:S02]  /*0920*/  CS2R R22, SRZ ;  /* 0x0000000000167805 */ /* 0x000fe4000001ff00 */
[----:B------:R-:W2:Y:S01]  /*0930*/  @!P3 LDC.64 R26, c[0x0][0x3e0] ;  /* 0x0000f800ff1abb82 */ /* 0x000ea20000000a00 */
[----:B------:R-:W-:-:S02]  /*0940*/  MOV R21, RZ ;  /* 0x000000ff00157202 */ /* 0x000fc40000000f00 */
[----:B------:R-:W-:Y:S01]  /*0950*/  MOV R20, RZ ;  /* 0x000000ff00147202 */ /* 0x000fe20000000f00 */
[----:B------:R-:W3:Y:S01]  /*0960*/  @!P4 LDG.E.64 R22, desc[UR6][R30.64] ;  /* 0x000000061e16c981 */ /* 0x000ee2000c1e1b00 */
[----:B------:R-:W-:Y:S02]  /*0970*/  ISETP.GE.U32.AND P4, PT, R47, UR4, PT ;  /* 0x000000042f007c0c */ /* 0x000fe4000bf86070 */
[----:B------:R-:W-:Y:S02]  /*0980*/  SHF.R.S32.HI R55, RZ, 0x1f, R47 ;  /* 0x0000001fff377819 */ /* 0x000fe4000001142f */
[----:B------:R4:W5:Y:S01]  /*0990*/  @!P5 LDG.E.64 R20, desc[UR6][R24.64] ;  /* 0x000000061814d981 */ /* 0x000962000c1e1b00 */
[----:B------:R-:W-:Y:S01]  /*09a0*/  IADD3 R49, PT, PT, R43, 0x38, RZ ;  /* 0x000000382b317810 */ /* 0x000fe20007ffe0ff */
[----:B------:R-:W2:Y:S01]  /*09b0*/  @!P3 LDC.64 R38, c[0x0][0x390] ;  /* 0x0000e400ff26bb82 */ /* 0x000ea20000000a00 */
[----:B------:R-:W-:Y:S02]  /*09c0*/  @!P1 IADD3 R33, PT, PT, R35, R33, RZ ;  /* 0x0000002123219210 */ /* 0x000fe40007ffe0ff */
[----:B------:R-:W-:-:S02]  /*09d0*/  ISETP.GE.AND.EX P4, PT, R55, UR5, PT, P4 ;  /* 0x0000000537007c0c */ /* 0x000fc4000bf86340 */
[C---:B-1----:R-:W-:Y:S02]  /*09e0*/  @!P1 LEA R32, P6, R34.reuse, R28, 0x2 ;  /* 0x0000001c22209211 */ /* 0x042fe400078c10ff */
[----:B------:R-:W-:Y:S02]  /*09f0*/  ISETP.GE.U32.AND P5, PT, R49, UR4, PT ;  /* 0x0000000431007c0c */ /* 0x000fe4000bfa6070 */
[----:B------:R-:W-:Y:S02]  /*0a00*/  SHF.R.S32.HI R57, RZ, 0x1f, R49 ;  /* 0x0000001fff397819 */ /* 0x000fe40000011431 */
[----:B------:R-:W-:Y:S02]  /*0a10*/  @!P1 LEA.HI.X R33, R34, R29, R33, 0x2, P6 ;  /* 0x0000001d22219211 */ /* 0x000fe400030f1421 */
[----:B----4-:R-:W-:Y:S02]  /*0a20*/  @!P2 IADD3 R24, PT, PT, R37, R45, RZ ;  /* 0x0000002d2518a210 */ /* 0x010fe40007ffe0ff */
[C---:B0-----:R-:W-:Y:S01]  /*0a30*/  @!P2 LEA R44, P6, R36.reuse, R52, 0x2 ;  /* 0x00000034242ca211 */ /* 0x041fe200078c10ff */
[----:B--2---:R-:W-:Y:S01]  /*0a40*/  @!P3 IMAD R28, R51, R26, RZ ;  /* 0x0000001a331cb224 */ /* 0x004fe200078e02ff */
[----:B------:R-:W-:Y:S01]  /*0a50*/  ISETP.GE.AND.EX P5, PT, R57, UR5, PT, P5 ;  /* 0x0000000539007c0c */ /* 0x000fe2000bfa6350 */
[----:B------:R-:W0:Y:S01]  /*0a60*/  @!P4 LDC.64 R34, c[0x0][0x390] ;  /* 0x0000e400ff22cb82 */ /* 0x000e220000000a00 */
[----:B------:R-:W-:-:S02]  /*0a70*/  @!P2 LEA.HI.X R45, R36, R53, R24, 0x2, P6 ;  /* 0x00000035242da211 */ /* 0x000fc400030f1418 */
[----:B------:R-:W-:Y:S01]  /*0a80*/  CS2R R24, SRZ ;  /* 0x0000000000187805 */ /* 0x000fe2000001ff00 */
[----:B------:R-:W-:Y:S01]  /*0a90*/  @!P3 IMAD R63, R41, R27, R28 ;  /* 0x0000001b293fb224 */ /* 0x000fe200078e021c */
[----:B------:R-:W-:Y:S02]  /*0aa0*/  IADD3 R51, PT, PT, R43, 0x40, RZ ;  /* 0x000000402b337810 */ /* 0x000fe40007ffe0ff */
[----:B------:R-:W-:Y:S01]  /*0ab0*/  @!P3 MOV R36, R120 ;  /* 0x000000780024b202 */ /* 0x000fe20000000f00 */
[----:B------:R-:W1:Y:S01]  /*0ac0*/  @!P4 LDC.64 R28, c[0x0][0x3e0] ;  /* 0x0000f800ff1ccb82 */ /* 0x000e620000000a00 */
[----:B------:R-:W-:Y:S01]  /*0ad0*/  @!P3 MOV R37, R123 ;  /* 0x0000007b0025b202 */ /* 0x000fe20000000f00 */
[----:B------:R2:W4:Y:S01]  /*0ae0*/  @!P1 LDG.E.64 R24, desc[UR6][R32.64] ;  /* 0x0000000620189981 */ /* 0x000522000c1e1b00 */
[----:B------:R-:W-:Y:S02]  /*0af0*/  ISETP.GE.U32.AND P1, PT, R51, UR4, PT ;  /* 0x0000000433007c0c */ /* 0x000fe4000bf26070 */
[----:B------:R-:W-:Y:S01]  /*0b00*/  SHF.R.S32.HI R59, RZ, 0x1f, R51 ;  /* 0x0000001fff3b7819 */ /* 0x000fe20000011433 */
[----:B------:R-:W-:Y:S01]  /*0b10*/  @!P3 IMAD.WIDE.U32 R36, R41, R26, R36 ;  /* 0x0000001a2924b225 */ /* 0x000fe200078e0024 */
[----:B------:R-:W-:Y:S01]  /*0b20*/  IADD3 R53, PT, PT, R43, 0x50, RZ ;  /* 0x000000502b357810 */ /* 0x000fe20007ffe0ff */
[----:B------:R-:W0:Y:S01]  /*0b30*/  @!P5 LDC.64 R30, c[0x0][0x3e0] ;  /* 0x0000f800ff1edb82 */ /* 0x000e220000000a00 */
[----:B------:R-:W-:-:S02]  /*0b40*/  CS2R R26, SRZ ;  /* 0x00000000001a7805 */ /* 0x000fc4000001ff00 */
[----:B------:R-:W-:Y:S02]  /*0b50*/  ISETP.GE.AND.EX P1, PT, R59, UR5, PT, P1 ;  /* 0x000000053b007c0c */ /* 0x000fe4000bf26310 */
[----:B------:R-:W-:Y:S02]  /*0b60*/  ISETP.GE.U32.AND P6, PT, R53, UR4, PT ;  /* 0x0000000435007c0c */ /* 0x000fe4000bfc6070 */
[----:B------:R-:W-:Y:S01]  /*0b70*/  SHF.R.S32.HI R61, RZ, 0x1f, R53 ;  /* 0x0000001fff3d7819 */ /* 0x000fe20000011435 */
[----:B------:R2:W4:Y:S02]  /*0b80*/  @!P2 LDG.E.64 R26, desc[UR6][R44.64] ;  /* 0x000000062c1aa981 */ /* 0x000524000c1e1b00 */
[----:B--2---:R-:W-:Y:S01]  /*0b90*/  @!P3 IADD3 R32, PT, PT, R37, R63, RZ ;  /* 0x0000003f2520b210 */ /* 0x004fe20007ffe0ff */
[----:B------:R-:W2:Y:S01]  /*0ba0*/  @!P5 LDC.64 R40, c[0x0][0x390] ;  /* 0x0000e400ff28db82 */ /* 0x000ea20000000a00 */
[----:B------:R-:W-:Y:S02]  /*0bb0*/  ISETP.GE.AND.EX P2, PT, R61, UR5, PT, P6 ;  /* 0x000000053d007c0c */ /* 0x000fe4000bf46360 */
[----:B------:R-:W-:-:S04]  /*0bc0*/  @!P3 LEA R38, P6, R36, R38, 0x2 ;  /* 0x000000262426b211 */ /* 0x000fc800078c10ff */
[----:B------:R-:W-:Y:S02]  /*0bd0*/  @!P3 LEA.HI.X R39, R36, R39, R32, 0x2, P6 ;  /* 0x000000272427b211 */ /* 0x000fe400030f1420 */
[----:B------:R-:W2:Y:S01]  /*0be0*/  @!P1 LDC.64 R36, c[0x0][0x3e0] ;  /* 0x0000f800ff249b82 */ /* 0x000ea20000000a00 */
[----:B------:R-:W-:Y:S01]  /*0bf0*/  @!P4 MOV R44, R120 ;  /* 0x00000078002cc202 */ /* 0x000fe20000000f00 */
[----:B-1----:R-:W-:Y:S01]  /*0c00*/  @!P4 IMAD R42, R55, R28, RZ ;  /* 0x0000001c372ac224 */ /* 0x002fe200078e02ff */
[----:B------:R-:W-:Y:S02]  /*0c10*/  @!P4 MOV R45, R123 ;  /* 0x0000007b002dc202 */ /* 0x000fe40000000f00 */
[----:B------:R-:W-:Y:S01]  /*0c20*/  @!P5 MOV R46, R120 ;  /* 0x00000078002ed202 */ /* 0x000fe20000000f00 */
[C---:B------:R-:W-:Y:S02]  /*0c30*/  @!P4 IMAD R55, R47.reuse, R29, R42 ;  /* 0x0000001d2f37c224 */ /* 0x040fe400078e022a */
[----:B------:R-:W-:Y:S01]  /*0c40*/  @!P4 IMAD.WIDE.U32 R44, R47, R28, R44 ;  /* 0x0000001c2f2cc225 */ /* 0x000fe200078e002c */
[----:B------:R-:W1:Y:S01]  /*0c50*/  @!P2 LDC.64 R32, c[0x0][0x3e0] ;  /* 0x0000f800ff20ab82 */ /* 0x000e620000000a00 */
[----:B------:R-:W-:-:S02]  /*0c60*/  @!P5 MOV R47, R123 ;  /* 0x0000007b002fd202 */ /* 0x000fc40000000f00 */
[----:B0-----:R-:W-:Y:S01]  /*0c70*/  @!P5 IMAD R42, R57, R30, RZ ;  /* 0x0000001e392ad224 */ /* 0x001fe200078e02ff */
[----:B------:R-:W-:Y:S02]  /*0c80*/  @!P4 IADD3 R45, PT, PT, R45, R55, RZ ;  /* 0x000000372d2dc210 */ /* 0x000fe40007ffe0ff */
[C---:B------:R-:W-:Y:S01]  /*0c90*/  @!P4 LEA R34, P6, R44.reuse, R34, 0x2 ;  /* 0x000000222c22c211 */ /* 0x040fe200078c10ff */
[C---:B------:R-:W-:Y:S02]  /*0ca0*/  @!P5 IMAD R63, R49.reuse, R31, R42 ;  /* 0x0000001f313fd224 */ /* 0x040fe400078e022a */
[----:B------:R-:W-:Y:S01]  /*0cb0*/  @!P5 IMAD.WIDE.U32 R30, R49, R30, R46 ;  /* 0x0000001e311ed225 */ /* 0x000fe200078e002e */
[----:B------:R-:W-:Y:S02]  /*0cc0*/  CS2R R28, SRZ ;  /* 0x00000000001c7805 */ /* 0x000fe4000001ff00 */
[----:B------:R-:W-:Y:S02]  /*0cd0*/  @!P4 LEA.HI.X R35, R44, R35, R45, 0x2, P6 ;  /* 0x000000232c23c211 */ /* 0x000fe400030f142d */
[----:B------:R-:W-:Y:S01]  /*0ce0*/  IADD3 R42, PT, PT, R43, 0x60, RZ ;  /* 0x000000602b2a7810 */ /* 0x000fe20007ffe0ff */
[----:B------:R-:W0:Y:S01]  /*0cf0*/  @!P1 LDC.64 R44, c[0x0][0x390] ;  /* 0x0000e400ff2c9b82 */ /* 0x000e220000000a00 */
[----:B------:R-:W-:Y:S01]  /*0d00*/  @!P5 IADD3 R31, PT, PT, R31, R63, RZ ;  /* 0x0000003f1f1fd210 */ /* 0x000fe20007ffe0ff */
[----:B------:R1:W4:Y:S01]  /*0d10*/  @!P3 LDG.E.64 R28, desc[UR6][R38.64] ;  /* 0x00000006261cb981 */ /* 0x000322000c1e1b00 */
[----:B--2---:R-:W-:Y:S01]  /*0d20*/  @!P5 LEA R40, P6, R30, R40, 0x2 ;  /* 0x000000281e28d211 */ /* 0x004fe200078c10ff */
[----:B------:R-:W-:Y:S01]  /*0d30*/  @!P1 IMAD R46, R59, R36, RZ ;  /* 0x000000243b2e9224 */ /* 0x000fe200078e02ff */
[----:B------:R-:W-:-:S02]  /*0d40*/  ISETP.GE.U32.AND P3, PT, R42, UR4, PT ;  /* 0x000000042a007c0c */ /* 0x000fc4000bf66070 */
[----:B------:R-:W-:Y:S02]  /*0d50*/  @!P5 LEA.HI.X R41, R30, R41, R31, 0x2, P6 ;  /* 0x000000291e29d211 */ /* 0x000fe400030f141f */
[----:B------:R-:W-:Y:S02]  /*0d60*/  @!P1 MOV R30, R120 ;  /* 0x00000078001e9202 */ /* 0x000fe40000000f00 */
[----:B------:R-:W-:Y:S02]  /*0d70*/  @!P1 MOV R31, R123 ;  /* 0x0000007b001f9202 */ /* 0x000fe40000000f00 */
[----:B------:R-:W-:Y:S01]  /*0d80*/  SHF.R.S32.HI R57, RZ, 0x1f, R42 ;  /* 0x0000001fff397819 */ /* 0x000fe2000001142a */
[C---:B------:R-:W-:Y:S02]  /*0d90*/  @!P1 IMAD R49, R51.reuse, R37, R46 ;  /* 0x0000002533319224 */ /* 0x040fe400078e022e */
[----:B------:R-:W-:Y:S01]  /*0da0*/  @!P1 IMAD.WIDE.U32 R36, R51, R36, R30 ;  /* 0x0000002433249225 */ /* 0x000fe200078e001e */
[----:B------:R-:W-:Y:S01]  /*0db0*/  ISETP.GE.AND.EX P3, PT, R57, UR5, PT, P3 ;  /* 0x0000000539007c0c */ /* 0x000fe2000bf66330 */
[----:B------:R-:W2:Y:S01]  /*0dc0*/  @!P2 LDC.64 R50, c[0x0][0x390] ;  /* 0x0000e400ff32ab82 */ /* 0x000ea20000000a00 */
[----:B------:R-:W-:Y:S01]  /*0dd0*/  @!P2 MOV R46, R120 ;  /* 0x00000078002ea202 */ /* 0x000fe20000000f00 */
[----:B-1----:R-:W-:Y:S01]  /*0de0*/  @!P2 IMAD R38, R61, R32, RZ ;  /* 0x000000203d26a224 */ /* 0x002fe200078e02ff */
[----:B------:R-:W-:-:S02]  /*0df0*/  @!P2 MOV R47, R123 ;  /* 0x0000007b002fa202 */ /* 0x000fc40000000f00 */
[----:B------:R-:W-:Y:S01]  /*0e00*/  CS2R R30, SRZ ;  /* 0x00000000001e7805 */ /* 0x000fe2000001ff00 */
[C---:B------:R-:W-:Y:S02]  /*0e10*/  @!P2 IMAD R63, R53.reuse, R33, R38 ;  /* 0x00000021353fa224 */ /* 0x040fe400078e0226 */
[----:B------:R-:W-:Y:S01]  /*0e20*/  @!P2 IMAD.WIDE.U32 R46, R53, R32, R46 ;  /* 0x00000020352ea225 */ /* 0x000fe200078e002e */
[----:B------:R-:W-:Y:S02]  /*0e30*/  CS2R R32, SRZ ;  /* 0x0000000000207805 */ /* 0x000fe4000001ff00 */
[C---:B------:R-:W-:Y:S01]  /*0e40*/  IADD3 R53, PT, PT, R43.reuse, 0x78, RZ ;  /* 0x000000782b357810 */ /* 0x040fe20007ffe0ff */
[----:B------:R1:W4:Y:S01]  /*0e50*/  @!P4 LDG.E.64 R30, desc[UR6][R34.64] ;  /* 0x00000006221ec981 */ /* 0x000322000c1e1b00 */
[----:B------:R-:W-:Y:S01]  /*0e60*/  IADD3 R55, PT, PT, R43, 0x90, RZ ;  /* 0x000000902b377810 */ /* 0x000fe20007ffe0ff */
[----:B------:R-:W2:Y:S01]  /*0e70*/  @!P3 LDC.64 R38, c[0x0][0x3e0] ;  /* 0x0000f800ff26bb82 */ /* 0x000ea20000000a00 */
[----:B------:R-:W-:Y:S01]  /*0e80*/  ISETP.GE.U32.AND P4, PT, R53, UR4, PT ;  /* 0x0000000435007c0c */ /* 0x000fe2000bf86070 */
[----:B------:R2:W4:Y:S01]  /*0e90*/  @!P5 LDG.E.64 R32, desc[UR6][R40.64] ;  /* 0x000000062820d981 */ /* 0x000522000c1e1b00 */
[----:B------:R-:W-:-:S02]  /*0ea0*/  SHF.R.S32.HI R59, RZ, 0x1f, R53 ;  /* 0x0000001fff3b7819 */ /* 0x000fc40000011435 */
[----:B------:R-:W-:Y:S02]  /*0eb0*/  ISETP.GE.U32.AND P5, PT, R55, UR4, PT ;  /* 0x0000000437007c0c */ /* 0x000fe4000bfa6070 */
[----:B------:R-:W-:Y:S02]  /*0ec0*/  SHF.R.S32.HI R61, RZ, 0x1f, R55 ;  /* 0x0000001fff3d7819 */ /* 0x000fe40000011437 */
[----:B------:R-:W-:Y:S02]  /*0ed0*/  ISETP.GE.AND.EX P4, PT, R59, UR5, PT, P4 ;  /* 0x000000053b007c0c */ /* 0x000fe4000bf86340 */
[----:B------:R-:W-:Y:S02]  /*0ee0*/  @!P1 IADD3 R37, PT, PT, R37, R49, RZ ;  /* 0x0000003125259210 */ /* 0x000fe40007ffe0ff */
[----:B0-----:R-:W-:Y:S02]  /*0ef0*/  @!P1 LEA R48, P6, R36, R44, 0x2 ;  /* 0x0000002c24309211 */ /* 0x001fe400078c10ff */
[----:B------:R-:W-:-:S02]  /*0f00*/  ISETP.GE.AND.EX P5, PT, R61, UR5, PT, P5 ;  /* 0x000000053d007c0c */ /* 0x000fc4000bfa6350 */
[----:B------:R-:W-:Y:S02]  /*0f10*/  @!P1 LEA.HI.X R49, R36, R45, R37, 0x2, P6 ;  /* 0x0000002d24319211 */ /* 0x000fe400030f1425 */
[----:B-1----:R-:W-:Y:S01]  /*0f20*/  @!P2 IADD3 R34, PT, PT, R47, R63, RZ ;  /* 0x0000003f2f22a210 */ /* 0x002fe20007ffe0ff */
[----:B------:R-:W0:Y:S01]  /*0f30*/  @!P3 LDC.64 R44, c[0x0][0x390] ;  /* 0x0000e400ff2cbb82 */ /* 0x000e220000000a00 */
[----:B--2---:R-:W-:-:S04]  /*0f40*/  @!P2 LEA R50, P6, R46, R50, 0x2 ;  /* 0x000000322e32a211 */ /* 0x004fc800078c10ff */
[----:B------:R-:W-:-:S03]  /*0f50*/  @!P2 LEA.HI.X R51, R46, R51, R34, 0x2, P6 ;  /* 0x000000332e33a211 */ /* 0x000fc600030f1422 */
[----:B------:R-:W1:Y:S01]  /*0f60*/  @!P4 LDC.64 R46, c[0x0][0x3e0] ;  /* 0x0000f800ff2ecb82 */ /* 0x000e620000000a00 */
[----:B------:R-:W-:Y:S01]  /*0f70*/  @!P3 IMAD R57, R57, R38, RZ ;  /* 0x000000263939b224 */ /* 0x000fe200078e02ff */
[----:B------:R-:W-:Y:S02]  /*0f80*/  CS2R R34, SRZ ;  /* 0x0000000000227805 */ /* 0x000fe4000001ff00 */
[----:B------:R-:W-:-:S04]  /*0f90*/  @!P3 MOV R40, R120 ;  /* 0x000000780028b202 */ /* 0x000fc80000000f00 */
[----:B------:R-:W2:Y:S01]  /*0fa0*/  @!P5 LDC.64 R36, c[0x0][0x3e0] ;  /* 0x0000f800ff24db82 */ /* 0x000ea20000000a00 */
[----:B------:R-:W-:Y:S01]  /*0fb0*/  @!P3 MOV R41, R123 ;  /* 0x0000007b0029b202 */ /* 0x000fe20000000f00 */
[C---:B------:R-:W-:Y:S01]  /*0fc0*/  @!P3 IMAD R65, R42.reuse, R39, R57 ;  /* 0x000000272a41b224 */ /* 0x040fe200078e0239 */
[C---:B------:R-:W-:Y:S02]  /*0fd0*/  IADD3 R54, PT, PT, R43.reuse, 0x98, RZ ;  /* 0x000000982b367810 */ /* 0x040fe40007ffe0ff */
[----:B------:R-:W-:Y:S01]  /*0fe0*/  CS2R R56, SRZ ;  /* 0x0000000000387805 */ /* 0x000fe2000001ff00 */
[----:B------:R0:W4:Y:S01]  /*0ff0*/  @!P1 LDG.E.64 R34, desc[UR6][R48.64] ;  /* 0x0000000630229981 */ /* 0x000122000c1e1b00 */
[----:B------:R-:W-:Y:S01]  /*1000*/  @!P3 IMAD.WIDE.U32 R40, R42, R38, R40 ;  /* 0x000000262a28b225 */ /* 0x000fe200078e0028 */
[----:B------:R-:W-:Y:S01]  /*1010*/  ISETP.GE.U32.AND P1, PT, R54, UR4, PT ;  /* 0x0000000436007c0c */ /* 0x000fe2000bf26070 */
[----:B------:R-:W3:Y:S01]  /*1020*/  @!P4 LDC.64 R38, c[0x0][0x390] ;  /* 0x0000e400ff26cb82 */ /* 0x000ee20000000a00 */
[----:B------:R-:W-:Y:S01]  /*1030*/  SHF.R.S32.HI R63, RZ, 0x1f, R54 ;  /* 0x0000001fff3f7819 */ /* 0x000fe20000011436 */
[----:B------:R1:W4:Y:S01]  /*1040*/  @!P2 LDG.E.64 R56, desc[UR6][R50.64] ;  /* 0x000000063238a981 */ /* 0x000322000c1e1b00 */
[----:B------:R-:W-:-:S02]  /*1050*/  IADD3 R64, PT, PT, R43, 0xa0, RZ ;  /* 0x000000a02b407810 */ /* 0x000fc40007ffe0ff */
[----:B------:R-:W-:Y:S02]  /*1060*/  ISETP.GE.AND.EX P1, PT, R63, UR5, PT, P1 ;  /* 0x000000053f007c0c */ /* 0x000fe4000bf26310 */
[----:B------:R-:W-:Y:S01]  /*1070*/  @!P3 IADD3 R41, PT, PT, R41, R65, RZ ;  /* 0x000000412929b210 */ /* 0x000fe20007ffe0ff */
[----:B0-----:R-:W0:Y:S01]  /*1080*/  @!P5 LDC.64 R48, c[0x0][0x390] ;  /* 0x0000e400ff30db82 */ /* 0x001e220000000a00 */
[----:B------:R-:W-:Y:S02]  /*1090*/  ISETP.GE.U32.AND P2, PT, R64, UR4, PT ;  /* 0x0000000440007c0c */ /* 0x000fe4000bf46070 */
[----:B------:R-:W-:Y:S01]  /*10a0*/  SHF.R.S32.HI R65, RZ, 0x1f, R64 ;  /* 0x0000001fff417819 */ /* 0x000fe20000011440 */
[----:B-1----:R-:W-:Y:S01]  /*10b0*/  @!P4 IMAD R42, R59, R46, RZ ;  /* 0x0000002e3b2ac224 */ /* 0x002fe200078e02ff */
[----:B------:R-:W-:Y:S02]  /*10c0*/  @!P4 MOV R50, R120 ;  /* 0x000000780032c202 */ /* 0x000fe40000000f00 */
[----:B------:R-:W-:-:S02]  /*10d0*/  ISETP.GE.AND.EX P2, PT, R65, UR5, PT, P2 ;  /* 0x0000000541007c0c */ /* 0x000fc4000bf46320 */
[----:B------:R-:W-:Y:S01]  /*10e0*/  @!P4 MOV R51, R123 ;  /* 0x0000007b0033c202 */ /* 0x000fe20000000f00 */
[----:B--2---:R-:W-:Y:S01]  /*10f0*/  @!P5 IMAD R52, R61, R36, RZ ;  /* 0x000000243d34d224 */ /* 0x004fe200078e02ff */
[C---:B------:R-:W-:Y:S01]  /*1100*/  @!P3 LEA R44, P6, R40.reuse, R44, 0x2 ;  /* 0x0000002c282cb211 */ /* 0x040fe200078c10ff */
[C---:B------:R-:W-:Y:S01]  /*1110*/  @!P4 IMAD R61, R53.reuse, R47, R42 ;  /* 0x0000002f353dc224 */ /* 0x040fe200078e022a */
[----:B------:R-:W-:Y:S01]  /*1120*/  CS2R R58, SRZ ;  /* 0x00000000003a7805 */ /* 0x000fe2000001ff00 */
[----:B------:R-:W-:Y:S01]  /*1130*/  @!P4 IMAD.WIDE.U32 R46, R53, R46, R50 ;  /* 0x0000002e352ec225 */ /* 0x000fe200078e0032 */
[----:B------:R-:W-:Y:S02]  /*1140*/  @!P3 LEA.HI.X R45, R40, R45, R41, 0x2, P6 ;  /* 0x0000002d282db211 */ /* 0x000fe400030f1429 */
[----:B------:R-:W-:Y:S01]  /*1150*/  @!P5 MOV R50, R120 ;  /* 0x000000780032d202 */ /* 0x000fe20000000f00 */
[----:B------:R-:W1:Y:S01]  /*1160*/  @!P1 LDC.64 R40, c[0x0][0x3e0] ;  /* 0x0000f800ff289b82 */ /* 0x000e620000000a00 */
[----:B------:R-:W-:Y:S01]  /*1170*/  @!P5 MOV R51, R123 ;  /* 0x0000007b0033d202 */ /* 0x000fe20000000f00 */
[----:B------:R-:W-:Y:S01]  /*1180*/  @!P5 IMAD R69, R55, R37, R52 ;  /* 0x000000253745d224 */ /* 0x000fe200078e0234 */
[----:B------:R-:W-:Y:S01]  /*1190*/  IADD3 R42, PT, PT, R43, 0xa8, RZ ;  /* 0x000000a82b2a7810 */ /* 0x000fe20007ffe0ff */
[----:B------:R2:W4:Y:S01]  /*11a0*/  @!P3 LDG.E.64 R58, desc[UR6][R44.64] ;  /* 0x000000062c3ab981 */ /* 0x000522000c1e1b00 */
[----:B------:R-:W-:-:S02]  /*11b0*/  @!P5 IMAD.WIDE.U32 R50, R55, R36, R50 ;  /* 0x000000243732d225 */ /* 0x000fc400078e0032 */
[----:B------:R-:W-:Y:S01]  /*11c0*/  ISETP.GE.U32.AND P3, PT, R42, UR4, PT ;  /* 0x000000042a007c0c */ /* 0x000fe2000bf66070 */
[----:B------:R-:W5:Y:S01]  /*11d0*/  @!P2 LDC.64 R36, c[0x0][0x3e0] ;  /* 0x0000f800ff24ab82 */ /* 0x000f620000000a00 */
[----:B------:R-:W-:Y:S02]  /*11e0*/  SHF.R.S32.HI R67, RZ, 0x1f, R42 ;  /* 0x0000001fff437819 */ /* 0x000fe4000001142a */
[----:B------:R-:W-:Y:S02]  /*11f0*/  @!P4 IADD3 R47, PT, PT, R47, R61, RZ ;  /* 0x0000003d2f2fc210 */ /* 0x000fe40007ffe0ff */
[----:B---3--:R-:W-:Y:S02]  /*1200*/  @!P4 LEA R52, P6, R46, R38, 0x2 ;  /* 0x000000262e34c211 */ /* 0x008fe400078c10ff */
[----:B------:R-:W-:Y:S02]  /*1210*/  ISETP.GE.AND.EX P3, PT, R67, UR5, PT, P3 ;  /* 0x0000000543007c0c */ /* 0x000fe4000bf66330 */
[----:B------:R-:W-:-:S02]  /*1220*/  CS2R R60, SRZ ;  /* 0x00000000003c7805 */ /* 0x000fc4000001ff00 */
[----:B------:R-:W-:Y:S02]  /*1230*/  @!P4 LEA.HI.X R53, R46, R39, R47, 0x2, P6 ;  /* 0x000000272e35c211 */ /* 0x000fe400030f142f */
[----:B------:R-:W-:Y:S01]  /*1240*/  @!P5 IADD3 R46, PT, PT, R51, R69, RZ ;  /* 0x00000045332ed210 */ /* 0x000fe20007ffe0ff */
[----:B------:R-:W3:Y:S01]  /*1250*/  @!P1 LDC.64 R38, c[0x0][0x390] ;  /* 0x0000e400ff269b82 */ /* 0x000ee20000000a00 */
[C---:B0-----:R-:W-:Y:S01]  /*1260*/  @!P5 LEA R48, P6, R50.reuse, R48, 0x2 ;  /* 0x000000303230d211 */ /* 0x041fe200078c10ff */
[----:B------:R3:W4:Y:S01]  /*1270*/  @!P4 LDG.E.64 R60, desc[UR6][R52.64] ;  /* 0x00000006343cc981 */ /* 0x000722000c1e1b00 */
[----:B------:R-:W-:Y:S02]  /*1280*/  IADD3 R69, PT, PT, R43, 0xb0, RZ ;  /* 0x000000b02b457810 */ /* 0x000fe40007ffe0ff */
[----:B------:R-:W-:Y:S02]  /*1290*/  @!P5 LEA.HI.X R49, R50, R49, R46, 0x2, P6 ;  /* 0x000000313231d211 */ /* 0x000fe400030f142e */
[----:B------:R-:W-:Y:S01]  /*12a0*/  ISETP.GE.U32.AND P4, PT, R69, UR4, PT ;  /* 0x0000000445007c0c */ /* 0x000fe2000bf86070 */
[----:B------:R-:W0:Y:S01]  /*12b0*/  @!P2 LDC.64 R46, c[0x0][0x390] ;  /* 0x0000e400ff2eab82 */ /* 0x000e220000000a00 */
[----:B------:R-:W-:Y:S01]  /*12c0*/  SHF.R.S32.HI R71, RZ, 0x1f, R69 ;  /* 0x0000001fff477819 */ /* 0x000fe20000011445 */
[----:B-1----:R-:W-:Y:S01]  /*12d0*/  @!P1 IMAD R63, R63, R40, RZ ;  /* 0x000000283f3f9224 */ /* 0x002fe200078e02ff */
[----:B------:R-:W-:-:S02]  /*12e0*/  @!P1 MOV R50, R120 ;  /* 0x0000007800329202 */ /* 0x000fc40000000f00 */
[----:B------:R-:W-:Y:S02]  /*12f0*/  @!P1 MOV R51, R123 ;  /* 0x0000007b00339202 */ /* 0x000fe40000000f00 */
[----:B------:R-:W-:Y:S01]  /*1300*/  ISETP.GE.AND.EX P4, PT, R71, UR5, PT, P4 ;  /* 0x0000000547007c0c */ /* 0x000fe2000bf86340 */
[----:B--2---:R-:W1:Y:S01]  /*1310*/  @!P3 LDC.64 R44, c[0x0][0x3e0] ;  /* 0x0000f800ff2cbb82 */ /* 0x004e620000000a00 */
[C---:B------:R-:W-:Y:S01]  /*1320*/  @!P1 IMAD R73, R54.reuse, R41, R63 ;  /* 0x0000002936499224 */ /* 0x040fe200078e023f */
[----:B------:R-:W-:Y:S01]  /*1330*/  @!P2 MOV R41, R123 ;  /* 0x0000007b0029a202 */ /* 0x000fe20000000f00 */
[----:B------:R-:W-:Y:S01]  /*1340*/  @!P1 IMAD.WIDE.U32 R50, R54, R40, R50 ;  /* 0x0000002836329225 */ /* 0x000fe200078e0032 */
[----:B------:R-:W-:-:S03]  /*1350*/  @!P2 MOV R40, R120 ;  /* 0x000000780028a202 */ /* 0x000fc60000000f00 */
[-C--:B-----5:R-:W-:Y:S01]  /*1360*/  @!P2 IMAD R65, R65, R36.reuse, RZ ;  /* 0x000000244141a224 */ /* 0x0a0fe200078e02ff */
[----:B------:R-:W-:Y:S02]  /*1370*/  IADD3 R55, PT, PT, R43, 0xc0, RZ ;  /* 0x000000c02b377810 */ /* 0x000fe40007ffe0ff */
[----:B------:R-:W-:Y:S02]  /*1380*/  CS2R R62, SRZ ;  /* 0x00000000003e7805 */ /* 0x000fe4000001ff00 */
[----:B------:R-:W-:Y:S01]  /*1390*/  @!P1 IADD3 R51, PT, PT, R51, R73, RZ ;  /* 0x0000004933339210 */ /* 0x000fe20007ffe0ff */
[C---:B------:R-:W-:Y:S01]  /*13a0*/  @!P2 IMAD R75, R64.reuse, R37, R65 ;  /* 0x00000025404ba224 */ /* 0x040fe200078e0241 */
[----:B------:R-:W-:Y:S01]  /*13b0*/  ISETP.GE.U32.AND P6, PT, R55, UR4, PT ;  /* 0x0000000437007c0c */ /* 0x000fe2000bfc6070 */
[----:B------:R-:W-:Y:S01]  /*13c0*/  @!P2 IMAD.WIDE.U32 R64, R64, R36, R40 ;  /* 0x000000244040a225 */ /* 0x000fe200078e0028 */
[----:B------:R-:W-:Y:S01]  /*13d0*/  SHF.R.S32.HI R73, RZ, 0x1f, R55 ;  /* 0x0000001fff497819 */ /* 0x000fe20000011437 */
[----:B------:R-:W2:Y:S01]  /*13e0*/  @!P3 LDC.64 R36, c[0x0][0x390] ;  /* 0x0000e400ff24bb82 */ /* 0x000ea20000000a00 */
[----:B------:R5:W4:Y:S01]  /*13f0*/  @!P5 LDG.E.64 R62, desc[UR6][R48.64] ;  /* 0x00000006303ed981 */ /* 0x000b22000c1e1b00 */
[----:B---3--:R-:W-:-:S02]  /*1400*/  @!P1 LEA R52, P5, R50, R38, 0x2 ;  /* 0x0000002632349211 */ /* 0x008fc400078a10ff */
[----:B------:R-:W-:-:S04]  /*1410*/  ISETP.GE.AND.EX P6, PT, R73, UR5, PT, P6 ;  /* 0x0000000549007c0c */ /* 0x000fc8000bfc6360 */
[----:B------:R-:W3:Y:S01]  /*1420*/  @!P4 LDC.64 R40, c[0x0][0x3e0] ;  /* 0x0000f800ff28cb82 */ /* 0x000ee20000000a00 */
[----:B------:R-:W-:Y:S02]  /*1430*/  @!P1 LEA.HI.X R53, R50, R39, R51, 0x2, P5 ;  /* 0x0000002732359211 */ /* 0x000fe400028f1433 */
[----:B------:R-:W-:Y:S02]  /*1440*/  @!P2 IADD3 R38, PT, PT, R65, R75, RZ ;  /* 0x0000004b4126a210 */ /* 0x000fe40007ffe0ff */
[C---:B0-----:R-:W-:Y:S01]  /*1450*/  @!P2 LEA R46, P5, R64.reuse, R46, 0x2 ;  /* 0x0000002e402ea211 */ /* 0x041fe200078a10ff */
[----:B-1----:R-:W-:Y:S01]  /*1460*/  @!P3 IMAD R67, R67, R44, RZ ;  /* 0x0000002c4343b224 */ /* 0x002fe200078e02ff */
[----:B------:R-:W-:Y:S02]  /*1470*/  @!P3 MOV R50, R120 ;  /* 0x000000780032b202 */ /* 0x000fe40000000f00 */
[----:B------:R-:W-:Y:S02]  /*1480*/  @!P3 MOV R51, R123 ;  /* 0x0000007b0033b202 */ /* 0x000fe40000000f00 */
[----:B------:R-:W-:-:S02]  /*1490*/  @!P2 LEA.HI.X R47, R64, R47, R38, 0x2, P5 ;  /* 0x0000002f402fa211 */ /* 0x000fc400028f1426 */
[----:B------:R-:W-:Y:S01]  /*14a0*/  CS2R R64, SRZ ;  /* 0x0000000000407805 */ /* 0x000fe2000001ff00 */
[C---:B-----5:R-:W-:Y:S01]  /*14b0*/  @!P3 IMAD R49, R42.reuse, R45, R67 ;  /* 0x0000002d2a31b224 */ /* 0x060fe200078e0243 */
[----:B------:R-:W-:Y:S01]  /*14c0*/  IADD3 R77, PT, PT, R43, 0xe0, RZ ;  /* 0x000000e02b4d7810 */ /* 0x000fe20007ffe0ff */
[----:B------:R-:W-:Y:S01]  /*14d0*/  @!P3 IMAD.WIDE.U32 R50, R42, R44, R50 ;  /* 0x0000002c2a32b225 */ /* 0x000fe200078e0032 */
[----:B------:R-:W0:Y:S02]  /*14e0*/  @!P6 LDC.64 R38, c[0x0][0x3e0] ;  /* 0x0000f800ff26eb82 */ /* 0x000e240000000a00 */
[----:B------:R1:W5:Y:S01]  /*14f0*/  @!P1 LDG.E.64 R64, desc[UR6][R52.64] ;  /* 0x0000000634409981 */ /* 0x000362000c1e1b00 */
[----:B------:R-:W-:-:S05]  /*1500*/  ISETP.GE.U32.AND P1, PT, R77, UR4, PT ;  /* 0x000000044d007c0c */ /* 0x000fca000bf26070 */
[----:B------:R-:W0:Y:S01]  /*1510*/  @!P4 LDC.64 R44, c[0x0][0x390] ;  /* 0x0000e400ff2ccb82 */ /* 0x000e220000000a00 */
[----:B------:R-:W-:Y:S02]  /*1520*/  SHF.R.S32.HI R81, RZ, 0x1f, R77 ;  /* 0x0000001fff517819 */ /* 0x000fe4000001144d */
[----:B------:R-:W-:Y:S02]  /*1530*/  CS2R R66, SRZ ;  /* 0x0000000000427805 */ /* 0x000fe4000001ff00 */
[C---:B--2---:R-:W-:Y:S01]  /*1540*/  @!P3 LEA R48, P5, R50.reuse, R36, 0x2 ;  /* 0x000000243230b211 */ /* 0x044fe200078a10ff */
[----:B---3--:R-:W-:Y:S01]  /*1550*/  @!P4 IMAD R36, R71, R40, RZ ;  /* 0x000000284724c224 */ /* 0x008fe200078e02ff */
[----:B------:R-:W-:Y:S02]  /*1560*/  @!P3 IADD3 R42, PT, PT, R51, R49, RZ ;  /* 0x00000031332ab210 */ /* 0x000fe40007ffe0ff */
[----:B------:R-:W-:Y:S01]  /*1570*/  ISETP.GE.AND.EX P1, PT, R81, UR5, PT, P1 ;  /* 0x0000000551007c0c */ /* 0x000fe2000bf26310 */
[----:B------:R2:W3:Y:S01]  /*1580*/  @!P2 LDG.E.64 R66, desc[UR6][R46.64] ;  /* 0x000000062e42a981 */ /* 0x0004e2000c1e1b00 */
[----:B------:R-:W-:Y:S01]  /*1590*/  IADD3 R75, PT, PT, R43, 0xe8, RZ ;  /* 0x000000e82b4b7810 */ /* 0x000fe20007ffe0ff */
[----:B------:R-:W-:Y:S01]  /*15a0*/  @!P4 IMAD R51, R69, R41, R36 ;  /* 0x000000294533c224 */ /* 0x000fe200078e0224 */
[----:B------:R-:W-:Y:S01]  /*15b0*/  @!P3 LEA.HI.X R49, R50, R37, R42, 0x2, P5 ;  /* 0x000000253231b211 */ /* 0x000fe200028f142a */
[----:B-1----:R-:W1:Y:S01]  /*15c0*/  @!P6 LDC.64 R52, c[0x0][0x390] ;  /* 0x0000e400ff34eb82 */ /* 0x002e620000000a00 */
[----:B------:R-:W-:-:S02]  /*15d0*/  ISETP.GE.U32.AND P2, PT, R75, UR4, PT ;  /* 0x000000044b007c0c */ /* 0x000fc4000bf46070 */
[----:B------:R-:W-:Y:S02]  /*15e0*/  SHF.R.S32.HI R83, RZ, 0x1f, R75 ;  /* 0x0000001fff537819 */ /* 0x000fe4000001144b */
[----:B------:R-:W-:Y:S02]  /*15f0*/  @!P4 MOV R36, R120 ;  /* 0x000000780024c202 */ /* 0x000fe40000000f00 */
[----:B------:R-:W-:Y:S02]  /*1600*/  @!P4 MOV R37, R123 ;  /* 0x0000007b0025c202 */ /* 0x000fe40000000f00 */
[----:B------:R-:W-:Y:S01]  /*1610*/  ISETP.GE.AND.EX P2, PT, R83, UR5, PT, P2 ;  /* 0x0000000553007c0c */ /* 0x000fe2000bf46320 */
[----:B------:R-:W-:Y:S01]  /*1620*/  @!P4 IMAD.WIDE.U32 R40, R69, R40, R36 ;  /* 0x000000284528c225 */ /* 0x000fe200078e0024 */
[----:B------:R-:W-:Y:S02]  /*1630*/  CS2R R68, SRZ ;  /* 0x0000000000447805 */ /* 0x000fe4000001ff00 */
[----:B------:R-:W1:Y:S01]  /*1640*/  @!P1 LDC.64 R36, c[0x0][0x3e0] ;  /* 0x0000f800ff249b82 */ /* 0x000e620000000a00 */
[----:B------:R-:W-:Y:S01]  /*1650*/  IADD3 R54, PT, PT, R43, 0xf0, RZ ;  /* 0x000000f02b367810 */ /* 0x000fe20007ffe0ff */
[----:B0-----:R-:W-:Y:S01]  /*1660*/  @!P6 IMAD R42, R73, R38, RZ ;  /* 0x00000026492ae224 */ /* 0x001fe200078e02ff */
[----:B------:R-:W-:-:S02]  /*1670*/  @!P4 IADD3 R41, PT, PT, R41, R51, RZ ;  /* 0x000000332929c210 */ /* 0x000fc40007ffe0ff */
[----:B------:R-:W-:Y:S01]  /*1680*/  @!P4 LEA R44, P5, R40, R44, 0x2 ;  /* 0x0000002c282cc211 */ /* 0x000fe200078a10ff */
[----:B------:R0:W3:Y:S01]  /*1690*/  @!P3 LDG.E.64 R68, desc[UR6][R48.64] ;  /* 0x000000063044b981 */ /* 0x0000e2000c1e1b00 */
[----:B------:R-:W-:Y:S01]  /*16a0*/  ISETP.GE.U32.AND P3, PT, R54, UR4, PT ;  /* 0x0000000436007c0c */ /* 0x000fe2000bf66070 */
[----:B------:R-:W-:Y:S01]  /*16b0*/  @!P6 IMAD R39, R55, R39, R42 ;  /* 0x000000273727e224 */ /* 0x000fe200078e022a */
[----:B------:R-:W-:Y:S02]  /*16c0*/  SHF.R.S32.HI R79, RZ, 0x1f, R54 ;  /* 0x0000001fff4f7819 */ /* 0x000fe40000011436 */
[----:B------:R-:W-:Y:S02]  /*16d0*/  CS2R R70, SRZ ;  /* 0x0000000000467805 */ /* 0x000fe4000001ff00 */
[----:B------:R-:W-:Y:S01]  /*16e0*/  @!P4 LEA.HI.X R45, R40, R45, R41, 0x2, P5 ;  /* 0x0000002d282dc211 */ /* 0x000fe200028f1429 */
[----:B--2---:R-:W2:Y:S01]  /*16f0*/  @!P2 LDC.64 R46, c[0x0][0x390] ;  /* 0x0000e400ff2eab82 */ /* 0x004ea20000000a00 */
[----:B------:R-:W-:-:S02]  /*1700*/  @!P6 MOV R42, R120 ;  /* 0x00000078002ae202 */ /* 0x000fc40000000f00 */
[----:B------:R-:W-:Y:S01]  /*1710*/  @!P6 MOV R43, R123 ;  /* 0x0000007b002be202 */ /* 0x000fe20000000f00 */
[----:B------:R2:W3:Y:S01]  /*1720*/  @!P4 LDG.E.64 R70, desc[UR6][R44.64] ;  /* 0x000000062c46c981 */ /* 0x0004e2000c1e1b00 */
[----:B------:R-:W-:-:S03]  /*1730*/  ISETP.GE.AND.EX P3, PT, R79, UR5, PT, P3 ;  /* 0x000000054f007c0c */ /* 0x000fc6000bf66330 */
[----:B------:R-:W2:Y:S01]  /*1740*/  @!P2 LDC.64 R40, c[0x0][0x3e0] ;  /* 0x0000f800ff28ab82 */ /* 0x000ea20000000a00 */
[----:B------:R-:W-:Y:S01]  /*1750*/  @!P6 IMAD.WIDE.U32 R42, R55, R38, R42 ;  /* 0x00000026372ae225 */ /* 0x000fe200078e002a */
[----:B------:R-:W-:-:S06]  /*1760*/  ISETP.GE.U32.AND P5, PT, R116, UR4, PT ;  /* 0x0000000474007c0c */ /* 0x000fcc000bfa6070 */
[----:B0-----:R-:W0:Y:S01]  /*1770*/  @!P1 LDC.64 R48, c[0x0][0x390] ;  /* 0x0000e400ff309b82 */ /* 0x001e220000000a00 */
[----:B------:R-:W-:Y:S02]  /*1780*/  ISETP.GE.AND.EX P4, PT, R13, UR5, PT, P5 ;  /* 0x000000050d007c0c */ /* 0x000fe4000bf86350 */
[----:B------:R-:W-:Y:S02]  /*1790*/  @!P6 IADD3 R38, PT, PT, R43, R39, RZ ;  /* 0x000000272b26e210 */ /* 0x000fe40007ffe0ff */
[----:B-1----:R-:W-:Y:S01]  /*17a0*/  @!P6 LEA R52, P5, R42, R52, 0x2 ;  /* 0x000000342a34e211 */ /* 0x002fe200078a10ff */
[----:B------:R-:W-:-:S03]  /*17b0*/  @!P1 IMAD R50, R81, R36, RZ ;  /* 0x0000002451329224 */ /* 0x000fc600078e02ff */
[----:B------:R-:W-:Y:S02]  /*17c0*/  @!P6 LEA.HI.X R53, R42, R53, R38, 0x2, P5 ;  /* 0x000000352a35e211 */ /* 0x000fe400028f1426 */
[----:B------:R-:W1:Y:S01]  /*17d0*/  @!P3 LDC.64 R42, c[0x0][0x3e0] ;  /* 0x0000f800ff2abb82 */ /* 0x000e620000000a00 */
[----:B------:R-:W-:Y:S02]  /*17e0*/  @!P1 MOV R38, R120 ;  /* 0x0000007800269202 */ /* 0x000fe40000000f00 */
[----:B------:R-:W-:Y:S02]  /*17f0*/  @!P1 MOV R39, R123 ;  /* 0x0000007b00279202 */ /* 0x000fe40000000f00 */
[----:B------:R-:W-:Y:S01]  /*1800*/  ISETP.GE.U32.AND P5, PT, R114, UR4, PT ;  /* 0x0000000472007c0c */ /* 0x000fe2000bfa6070 */
[----:B------:R-:W-:Y:S01]  /*1810*/  @!P1 IMAD R55, R77, R37, R50 ;  /* 0x000000254d379224 */ /* 0x000fe200078e0232 */
[----:B------:R-:W-:Y:S01]  /*1820*/  CS2R R72, SRZ ;  /* 0x0000000000487805 */ /* 0x000fe2000001ff00 */
[----:B------:R-:W1:Y:S01]  /*1830*/  @!P4 LDC.64 R50, c[0x0][0x3e0] ;  /* 0x0000f800ff32cb82 */ /* 0x000e620000000a00 */
[----:B------:R-:W-:Y:S01]  /*1840*/  ISETP.GE.AND.EX P5, PT, R15, UR5, PT, P5 ;  /* 0x000000050f007c0c */ /* 0x000fe2000bfa6350 */
[----:B------:R-:W-:Y:S01]  /*1850*/  @!P1 IMAD.WIDE.U32 R36, R77, R36, R38 ;  /* 0x000000244d249225 */ /* 0x000fe200078e0026 */
[----:B------:R-:W-:-:S02]  /*1860*/  @!P2 MOV R38, R120 ;  /* 0x000000780026a202 */ /* 0x000fc40000000f00 */
[----:B------:R-:W-:Y:S01]  /*1870*/  @!P2 MOV R39, R123 ;  /* 0x0000007b0027a202 */ /* 0x000fe20000000f00 */
[----:B--2---:R-:W-:Y:S01]  /*1880*/  @!P2 IMAD R44, R83, R40, RZ ;  /* 0x00000028532ca224 */ /* 0x004fe200078e02ff */
[----:B------:R2:W3:Y:S01]  /*1890*/  @!P6 LDG.E.64 R72, desc[UR6][R52.64] ;  /* 0x000000063448e981 */ /* 0x0004e2000c1e1b00 */
[----:B------:R-:W-:Y:S02]  /*18a0*/  @!P1 IADD3 R37, PT, PT, R37, R55, RZ ;  /* 0x0000003725259210 */ /* 0x000fe40007ffe0ff */
[C---:B------:R-:W-:Y:S01]  /*18b0*/  @!P2 IMAD R77, R75.reuse, R41, R44 ;  /* 0x000000294b4da224 */ /* 0x040fe200078e022c */
[C---:B0-----:R-:W-:Y:S01]  /*18c0*/  @!P1 LEA R48, P6, R36.reuse, R48, 0x2 ;  /* 0x0000003024309211 */ /* 0x041fe200078c10ff */
[----:B------:R-:W-:Y:S01]  /*18d0*/  @!P2 IMAD.WIDE.U32 R40, R75, R40, R38 ;  /* 0x000000284b28a225 */ /* 0x000fe200078e0026 */
[----:B------:R-:W0:Y:S02]  /*18e0*/  @!P3 LDC.64 R44, c[0x0][0x390] ;  /* 0x0000e400ff2cbb82 */ /* 0x000e240000000a00 */
[----:B------:R-:W-:-:S02]  /*18f0*/  @!P1 LEA.HI.X R49, R36, R49, R37, 0x2, P6 ;  /* 0x0000003124319211 */ /* 0x000fc400030f1425 */
[----:B------:R-:W-:Y:S02]  /*1900*/  @!P2 IADD3 R41, PT, PT, R41, R77, RZ ;  /* 0x0000004d2929a210 */ /* 0x000fe40007ffe0ff */
[C---:B------:R-:W-:Y:S02]  /*1910*/  @!P2 LEA R46, P6, R40.reuse, R46, 0x2 ;  /* 0x0000002e282ea211 */ /* 0x040fe400078c10ff */
[----:B------:R-:W0:Y:S01]  /*1920*/  @!P4 LDC.64 R38, c[0x0][0x390] ;  /* 0x0000e400ff26cb82 */ /* 0x000e220000000a00 */
[----:B-1----:R-:W-:Y:S01]  /*1930*/  @!P3 IMAD R79, R79, R42, RZ ;  /* 0x0000002a4f4fb224 */ /* 0x002fe200078e02ff */
[----:B------:R-:W-:Y:S02]  /*1940*/  @!P2 LEA.HI.X R47, R40, R47, R41, 0x2, P6 ;  /* 0x0000002f282fa211 */ /* 0x000fe400030f1429 */
[----:B------:R-:W-:-:S04]  /*1950*/  @!P3 MOV R40, R120 ;  /* 0x000000780028b202 */ /* 0x000fc80000000f00 */
[----:B------:R-:W1:Y:S01]  /*1960*/  @!P5 LDC.64 R36, c[0x0][0x3e0] ;  /* 0x0000f800ff24db82 */ /* 0x000e620000000a00 */
[----:B------:R-:W-:Y:S01]  /*1970*/  @!P3 MOV R41, R123 ;  /* 0x0000007b0029b202 */ /* 0x000fe20000000f00 */
[C---:B------:R-:W-:Y:S02]  /*1980*/  @!P3 IMAD R79, R54.reuse, R43, R79 ;  /* 0x0000002b364fb224 */ /* 0x040fe400078e024f */
[----:B--2---:R-:W-:Y:S02]  /*1990*/  @!P4 IMAD R52, R13, R50, RZ ;  /* 0x000000320d34c224 */ /* 0x004fe400078e02ff */
[----:B------:R-:W-:Y:S01]  /*19a0*/  @!P3 IMAD.WIDE.U32 R42, R54, R42, R40 ;  /* 0x0000002a362ab225 */ /* 0x000fe200078e0028 */
[----:B------:R-:W-:Y:S02]  /*19b0*/  @!P4 MOV R40, R120 ;  /* 0x000000780028c202 */ /* 0x000fe40000000f00 */
[----:B------:R-:W-:Y:S01]  /*19c0*/  @!P4 MOV R41, R123 ;  /* 0x0000007b0029c202 */ /* 0x000fe20000000f00 */
[----:B------:R-:W-:-:S02]  /*19d0*/  @!P4 IMAD R53, R116, R51, R52 ;  /* 0x000000337435c224 */ /* 0x000fc400078e0234 */
[----:B------:R-:W-:Y:S02]  /*19e0*/  @!P4 IMAD.WIDE.U32 R40, R116, R50, R40 ;  /* 0x000000327428c225 */ /* 0x000fe400078e0028 */
[----:B------:R-:W2:Y:S01]  /*19f0*/  @!P5 LDC.64 R50, c[0x0][0x390] ;  /* 0x0000e400ff32db82 */ /* 0x000ea20000000a00 */
[----:B------:R-:W-:Y:S02]  /*1a00*/  @!P3 IADD3 R43, PT, PT, R43, R79, RZ ;  /* 0x0000004f2b2bb210 */ /* 0x000fe40007ffe0ff */
[C---:B0-----:R-:W-:Y:S02]  /*1a10*/  @!P3 LEA R44, P6, R42.reuse, R44, 0x2 ;  /* 0x0000002c2a2cb211 */ /* 0x041fe400078c10ff */
[----:B------:R-:W-:Y:S02]  /*1a20*/  @!P4 IADD3 R41, PT, PT, R41, R53, RZ ;  /* 0x000000352929c210 */ /* 0x000fe40007ffe0ff */
[----:B------:R-:W-:Y:S02]  /*1a30*/  @!P3 LEA.HI.X R45, R42, R45, R43, 0x2, P6 ;  /* 0x0000002d2a2db211 */ /* 0x000fe400030f142b */
[----:B------:R-:W-:Y:S01]  /*1a40*/  @!P4 LEA R42, P6, R40, R38, 0x2 ;  /* 0x00000026282ac211 */ /* 0x000fe200078c10ff */
[----:B-1----:R-:W-:-:S03]  /*1a50*/  @!P5 IMAD R38, R15, R36, RZ ;  /* 0x000000240f26d224 */ /* 0x002fc600078e02ff */
[----:B------:R-:W-:Y:S01]  /*1a60*/  @!P4 LEA.HI.X R43, R40, R39, R41, 0x2, P6 ;  /* 0x00000027282bc211 */ /* 0x000fe200030f1429 */
[----:B------:R-:W-:Y:S01]  /*1a70*/  @!P5 IMAD R41, R114, R37, R38 ;  /* 0x000000257229d224 */ /* 0x000fe200078e0226 */
[----:B------:R-:W-:Y:S02]  /*1a80*/  ISETP.GE.U32.AND P6, PT, R113, UR4, PT ;  /* 0x0000000471007c0c */ /* 0x000fe4000bfc6070 */
[----:B------:R-:W-:Y:S02]  /*1a90*/  @!P5 MOV R38, R120 ;  /* 0x000000780026d202 */ /* 0x000fe40000000f00 */
[----:B------:R-:W-:Y:S02]  /*1aa0*/  @!P5 MOV R39, R123 ;  /* 0x0000007b0027d202 */ /* 0x000fe40000000f00 */
[----:B------:R-:W-:Y:S02]  /*1ab0*/  CS2R R74, SRZ ;  /* 0x00000000004a7805 */ /* 0x000fe4000001ff00 */
[----:B------:R-:W-:Y:S01]  /*1ac0*/  ISETP.GE.AND.EX P6, PT, R16, UR5, PT, P6 ;  /* 0x0000000510007c0c */ /* 0x000fe2000bfc6360 */
[----:B------:R-:W-:-:S03]  /*1ad0*/  @!P5 IMAD.WIDE.U32 R36, R114, R36, R38 ;  /* 0x000000247224d225 */ /* 0x000fc600078e0026 */
[----:B------:R0:W5:Y:S02]  /*1ae0*/  @!P4 LDG.E.64 R74, desc[UR6][R42.64] ;  /* 0x000000062a4ac981 */ /* 0x000164000c1e1b00 */
[----:B------:R-:W-:Y:S02]  /*1af0*/  @!P5 IADD3 R37, PT, PT, R37, R41, RZ ;  /* 0x000000292525d210 */ /* 0x000fe40007ffe0ff */
[----:B--2---:R-:W-:-:S05]  /*1b00*/  @!P5 LEA R50, P4, R36, R50, 0x2 ;  /* 0x000000322432d211 */ /* 0x004fca00078810ff */
[----:B------:R-:W1:Y:S01]  /*1b10*/  @!P6 LDC.64 R40, c[0x0][0x3e0] ;  /* 0x0000f800ff28eb82 */ /* 0x000e620000000a00 */
[----:B------:R-:W-:Y:S02]  /*1b20*/  @!P5 LEA.HI.X R51, R36, R51, R37, 0x2, P4 ;  /* 0x000000332433d211 */ /* 0x000fe400020f1425 */
[----:B------:R-:W-:-:S04]  /*1b30*/  ISETP.GE.U32.AND P4, PT, R112, UR4, PT ;  /* 0x0000000470007c0c */ /* 0x000fc8000bf86070 */
[----:B------:R-:W-:Y:S01]  /*1b40*/  ISETP.GE.AND.EX P4, PT, R17, UR5, PT, P4 ;  /* 0x0000000511007c0c */ /* 0x000fe2000bf86340 */
[----:B------:R-:W2:-:S12]  /*1b50*/  @!P6 LDC.64 R38, c[0x0][0x390] ;  /* 0x0000e400ff26eb82 */ /* 0x000e980000000a00 */
[----:B------:R-:W4:Y:S01]  /*1b60*/  @!P4 LDC.64 R36, c[0x0][0x3e0] ;  /* 0x0000f800ff24cb82 */ /* 0x000f220000000a00 */
[----:B0-----:R-:W-:Y:S01]  /*1b70*/  @!P6 MOV R42, R120 ;  /* 0x00000078002ae202 */ /* 0x001fe20000000f00 */
[-C--:B-1----:R-:W-:Y:S01]  /*1b80*/  @!P6 IMAD R52, R16, R40.reuse, RZ ;  /* 0x000000281034e224 */ /* 0x082fe200078e02ff */
[----:B------:R-:W-:Y:S02]  /*1b90*/  @!P6 MOV R43, R123 ;  /* 0x0000007b002be202 */ /* 0x000fe40000000f00 */
[----:B------:R-:W-:Y:S01]  /*1ba0*/  CS2R R76, SRZ ;  /* 0x00000000004c7805 */ /* 0x000fe2000001ff00 */
[C---:B------:R-:W-:Y:S02]  /*1bb0*/  @!P6 IMAD R41, R113.reuse, R41, R52 ;  /* 0x000000297129e224 */ /* 0x040fe400078e0234 */
[----:B------:R-:W0:Y:S01]  /*1bc0*/  @!P4 LDC.64 R52, c[0x0][0x390] ;  /* 0x0000e400ff34cb82 */ /* 0x000e220000000a00 */
[----:B------:R-:W-:Y:S02]  /*1bd0*/  @!P6 IMAD.WIDE.U32 R42, R113, R40, R42 ;  /* 0x00000028712ae225 */ /* 0x000fe400078e002a */
[----:B------:R1:W3:Y:S03]  /*1be0*/  @!P5 LDG.E.64 R76, desc[UR6][R50.64] ;  /* 0x00000006324cd981 */ /* 0x0002e6000c1e1b00 */
[----:B------:R-:W-:-:S02]  /*1bf0*/  @!P6 IADD3 R40, PT, PT, R43, R41, RZ ;  /* 0x000000292b28e210 */ /* 0x000fc40007ffe0ff */
[----:B--2---:R-:W-:-:S04]  /*1c00*/  @!P6 LEA R38, P5, R42, R38, 0x2 ;  /* 0x000000262a26e211 */ /* 0x004fc800078a10ff */
[----:B------:R-:W-:Y:S01]  /*1c10*/  @!P6 LEA.HI.X R39, R42, R39, R40, 0x2, P5 ;  /* 0x000000272a27e211 */ /* 0x000fe200028f1428 */
[----:B----4-:R-:W-:Y:S01]  /*1c20*/  @!P4 IMAD R41, R17, R36, RZ ;  /* 0x000000241129c224 */ /* 0x010fe200078e02ff */
[----:B------:R-:W-:Y:S02]  /*1c30*/  ISETP.GE.U32.AND P5, PT, R111, UR4, PT ;  /* 0x000000046f007c0c */ /* 0x000fe4000bfa6070 */
[----:B------:R-:W-:Y:S01]  /*1c40*/  @!P4 MOV R40, R120 ;  /* 0x000000780028c202 */ /* 0x000fe20000000f00 */
[----:B------:R-:W-:Y:S01]  /*1c50*/  @!P4 IMAD R37, R112, R37, R41 ;  /* 0x000000257025c224 */ /* 0x000fe200078e0229 */
[----:B------:R-:W-:Y:S02]  /*1c60*/  @!P4 MOV R41, R123 ;  /* 0x0000007b0029c202 */ /* 0x000fe40000000f00 */
[----:B------:R-:W-:Y:S02]  /*1c70*/  CS2R R78, SRZ ;  /* 0x00000000004e7805 */ /* 0x000fe4000001ff00 */
[----:B------:R-:W-:Y:S01]  /*1c80*/  ISETP.GE.AND.EX P5, PT, R18, UR5, PT, P5 ;  /* 0x0000000512007c0c */ /* 0x000fe2000bfa6350 */
[----:B------:R-:W-:-:S03]  /*1c90*/  @!P4 IMAD.WIDE.U32 R40, R112, R36, R40 ;  /* 0x000000247028c225 */ /* 0x000fc600078e0028 */
[----:B------:R2:W4:Y:S02]  /*1ca0*/  @!P6 LDG.E.64 R78, desc[UR6][R38.64] ;  /* 0x00000006264ee981 */ /* 0x000524000c1e1b00 */
[----:B------:R-:W-:Y:S02]  /*1cb0*/  @!P4 IADD3 R36, PT, PT, R41, R37, RZ ;  /* 0x000000252924c210 */ /* 0x000fe40007ffe0ff */
[----:B0-----:R-:W-:-:S05]  /*1cc0*/  @!P4 LEA R52, P6, R40, R52, 0x2 ;  /* 0x000000342834c211 */ /* 0x001fca00078c10ff */
[----:B------:R-:W0:Y:S01]  /*1cd0*/  @!P5 LDC.64 R42, c[0x0][0x390] ;  /* 0x0000e400ff2adb82 */ /* 0x000e220000000a00 */
[----:B------:R-:W-:Y:S02]  /*1ce0*/  @!P4 LEA.HI.X R53, R40, R53, R36, 0x2, P6 ;  /* 0x000000352835c211 */ /* 0x000fe400030f1424 */
[----:B------:R-:W-:-:S05]  /*1cf0*/  ISETP.GE.U32.AND P6, PT, R110, UR4, PT ;  /* 0x000000046e007c0c */ /* 0x000fca000bfc6070 */
[----:B------:R-:W0:Y:S01]  /*1d00*/  @!P5 LDC.64 R40, c[0x0][0x3e0] ;  /* 0x0000f800ff28db82 */ /* 0x000e220000000a00 */
[----:B------:R-:W-:-:S13]  /*1d10*/  ISETP.GE.AND.EX P6, PT, R19, UR5, PT, P6 ;  /* 0x0000000513007c0c */ /* 0x000fda000bfc6360 */
[----:B------:R-:W0:Y:S01]  /*1d20*/  @!P6 LDC.64 R36, c[0x0][0x3e0] ;  /* 0x0000f800ff24eb82 */ /* 0x000e220000000a00 */
[----:B-1----:R-:W-:Y:S02]  /*1d30*/  @!P5 MOV R51, R123 ;  /* 0x0000007b0033d202 */ /* 0x002fe40000000f00 */
[----:B------:R-:W-:-:S05]  /*1d40*/  CS2R R80, SRZ ;  /* 0x0000000000507805 */ /* 0x000fca000001ff00 */
[----:B--2---:R-:W1:Y:S01]  /*1d50*/  @!P6 LDC.64 R38, c[0x0][0x390] ;  /* 0x0000e400ff26eb82 */ /* 0x004e620000000a00 */
[----:B------:R-:W2:Y:S01]  /*1d60*/  @!P4 LDG.E.64 R80, desc[UR6][R52.64] ;  /* 0x000000063450c981 */ /* 0x000ea2000c1e1b00 */
[----:B0-----:R-:W-:-:S04]  /*1d70*/  @!P5 IMAD R50, R18, R40, RZ ;  /* 0x000000281232d224 */ /* 0x001fc800078e02ff */
[----:B------:R-:W-:Y:S01]  /*1d80*/  @!P5 IMAD R41, R111, R41, R50 ;  /* 0x000000296f29d224 */ /* 0x000fe200078e0232 */
[----:B------:R-:W-:-:S05]  /*1d90*/  @!P5 MOV R50, R120 ;  /* 0x000000780032d202 */ /* 0x000fca0000000f00 */
[----:B------:R-:W-:-:S05]  /*1da0*/  @!P5 IMAD.WIDE.U32 R50, R111, R40, R50 ;  /* 0x000000286f32d225 */ /* 0x000fca00078e0032 */
[----:B------:R-:W-:Y:S02]  /*1db0*/  @!P5 IADD3 R40, PT, PT, R51, R41, RZ ;  /* 0x000000293328d210 */ /* 0x000fe40007ffe0ff */
[----:B------:R-:W-:Y:S01]  /*1dc0*/  @!P5 LEA R42, P4, R50, R42, 0x2 ;  /* 0x0000002a322ad211 */ /* 0x000fe200078810ff */
[----:B------:R-:W-:-:S03]  /*1dd0*/  @!P6 IMAD R41, R19, R36, RZ ;  /* 0x000000241329e224 */ /* 0x000fc600078e02ff */
        /* <DEDUP_REMOVED lines=8> */
[----:B------:R0:W2:Y:S02]  /*1e60*/  @!P5 LDG.E.64 R82, desc[UR6][R42.64] ;  /* 0x000000062a52d981 */ /* 0x0000a4000c1e1b00 */
[----:B------:R-:W-:Y:S02]  /*1e70*/  @!P6 IADD3 R36, PT, PT, R41, R37, RZ ;  /* 0x000000252924e210 */ /* 0x000fe40007ffe0ff */
[----:B-1----:R-:W-:-:S04]  /*1e80*/  @!P6 LEA R50, P5, R40, R38, 0x2 ;  /* 0x000000262832e211 */ /* 0x002fc800078a10ff */
[----:B------:R-:W-:Y:S01]  /*1e90*/  @!P6 LEA.HI.X R51, R40, R39, R36, 0x2, P5 ;  /* 0x000000272833e211 */ /* 0x000fe200028f1424 */
[----:B0-----:R-:W0:Y:S01]  /*1ea0*/  @!P4 LDC.64 R42, c[0x0][0x390] ;  /* 0x0000e400ff2acb82 */ /* 0x001e220000000a00 */
[----:B------:R-:W-:-:S07]  /*1eb0*/  ISETP.GE.U32.AND P5, PT, R9, UR4, PT ;  /* 0x0000000409007c0c */ /* 0x000fce000bfa6070 */
[----:B------:R-:W1:Y:S01]  /*1ec0*/  @!P4 LDC.64 R40, c[0x0][0x3e0] ;  /* 0x0000f800ff28cb82 */ /* 0x000e620000000a00 */
[----:B------:R-:W-:Y:S02]  /*1ed0*/  ISETP.GE.AND.EX P5, PT, R105, UR5, PT, P5 ;  /* 0x0000000569007c0c */ /* 0x000fe4000bfa6350 */
[----:B------:R-:W-:Y:S02]  /*1ee0*/  @!P4 MOV R52, R120 ;  /* 0x000000780034c202 */ /* 0x000fe40000000f00 */
[----:B------:R-:W-:-:S09]  /*1ef0*/  @!P4 MOV R53, R123 ;  /* 0x0000007b0035c202 */ /* 0x000fd20000000f00 */
[----:B------:R-:W0:Y:S01]  /*1f00*/  @!P5 LDC.64 R36, c[0x0][0x3e0] ;  /* 0x0000f800ff24db82 */ /* 0x000e220000000a00 */
[----:B------:R-:W-:-:S06]  /*1f10*/  CS2R R84, SRZ ;  /* 0x0000000000547805 */ /* 0x000fcc000001ff00 */
[----:B------:R0:W2:Y:S01]  /*1f20*/  @!P6 LDG.E.64 R84, desc[UR6][R50.64] ;  /* 0x000000063254e981 */ /* 0x0000a2000c1e1b00 */
[----:B-1----:R-:W-:-:S04]  /*1f30*/  @!P4 IMAD R38, R104, R40, RZ ;  /* 0x000000286826c224 */ /* 0x002fc800078e02ff */
[C---:B------:R-:W-:Y:S02]  /*1f40*/  @!P4 IMAD R41, R8.reuse, R41, R38 ;  /* 0x000000290829c224 */ /* 0x040fe400078e0226 */
[----:B------:R-:W1:Y:S01]  /*1f50*/  @!P5 LDC.64 R38, c[0x0][0x390] ;  /* 0x0000e400ff26db82 */ /* 0x000e620000000a00 */
[----:B------:R-:W-:-:S05]  /*1f60*/  @!P4 IMAD.WIDE.U32 R52, R8, R40, R52 ;  /* 0x000000280834c225 */ /* 0x000fca00078e0034 */
[----:B------:R-:W-:Y:S02]  /*1f70*/  @!P4 IADD3 R40, PT, PT, R53, R41, RZ ;  /* 0x000000293528c210 */ /* 0x000fe40007ffe0ff */
[C---:B0-----:R-:W-:Y:S01]  /*1f80*/  @!P4 LEA R42, P6, R52.reuse, R42, 0x2 ;  /* 0x0000002a342ac211 */ /* 0x041fe200078c10ff */
[----:B------:R-:W-:Y:S01]  /*1f90*/  @!P5 IMAD R54, R105, R36, RZ ;  /* 0x000000246936d224 */ /* 0x000fe200078e02ff */
[----:B------:R-:W-:Y:S02]  /*1fa0*/  @!P5 MOV R41, R123 ;  /* 0x0000007b0029d202 */ /* 0x000fe40000000f00 */
[----:B------:R-:W-:Y:S02]  /*1fb0*/  @!P4 LEA.HI.X R43, R52, R43, R40, 0x2, P6 ;  /* 0x0000002b342bc211 */ /* 0x000fe400030f1428 */
[----:B------:R-:W-:Y:S02]  /*1fc0*/  @!P5 MOV R40, R120 ;  /* 0x000000780028d202 */ /* 0x000fe40000000f00 */
[----:B------:R-:W-:-:S02]  /*1fd0*/  CS2R R86, SRZ ;  /* 0x0000000000567805 */ /* 0x000fc4000001ff00 */
[----:B------:R-:W-:Y:S01]  /*1fe0*/  ISETP.GE.U32.AND P6, PT, R10, UR4, PT ;  /* 0x000000040a007c0c */ /* 0x000fe2000bfc6070 */
[C---:B------:R-:W-:Y:S02]  /*1ff0*/  @!P5 IMAD R37, R9.reuse, R37, R54 ;  /* 0x000000250925d224 */ /* 0x040fe400078e0236 */
[----:B------:R-:W-:Y:S01]  /*2000*/  @!P5 IMAD.WIDE.U32 R40, R9, R36, R40 ;  /* 0x000000240928d225 */ /* 0x000fe200078e0028 */
[----:B------:R-:W-:Y:S01]  /*2010*/  ISETP.GE.AND.EX P6, PT, R106, UR5, PT, P6 ;  /* 0x000000056a007c0c */ /* 0x000fe2000bfc6360 */
[----:B------:R0:W2:Y:S03]  /*2020*/  @!P4 LDG.E.64 R86, desc[UR6][R42.64] ;  /* 0x000000062a56c981 */ /* 0x0000a6000c1e1b00 */
[----:B------:R-:W-:Y:S02]  /*2030*/  @!P5 IADD3 R36, PT, PT, R41, R37, RZ ;  /* 0x000000252924d210 */ /* 0x000fe40007ffe0ff */
[----:B-1----:R-:W-:-:S04]  /*2040*/  @!P5 LEA R50, P4, R40, R38, 0x2 ;  /* 0x000000262832d211 */ /* 0x002fc800078810ff */
[----:B------:R-:W-:Y:S02]  /*2050*/  @!P5 LEA.HI.X R51, R40, R39, R36, 0x2, P4 ;  /* 0x000000272833d211 */ /* 0x000fe400020f1424 */
[----:B------:R-:W-:Y:S01]  /*2060*/  ISETP.GE.U32.AND P4, PT, R115, UR4, PT ;  /* 0x0000000473007c0c */ /* 0x000fe2000bf86070 */
[----:B0-----:R-:W0:Y:S03]  /*2070*/  @!P6 LDC.64 R42, c[0x0][0x3e0] ;  /* 0x0000f800ff2aeb82 */ /* 0x001e260000000a00 */
[----:B------:R-:W-:-:S05]  /*2080*/  ISETP.GE.AND.EX P4, PT, R14, UR5, PT, P4 ;  /* 0x000000050e007c0c */ /* 0x000fca000bf86340 */
[----:B------:R-:W1:Y:S08]  /*2090*/  @!P6 LDC.64 R38, c[0x0][0x390] ;  /* 0x0000e400ff26eb82 */ /* 0x000e700000000a00 */
[----:B------:R-:W5:Y:S01]  /*20a0*/  @!P4 LDC.64 R36, c[0x0][0x3e0] ;  /* 0x0000f800ff24cb82 */ /* 0x000f620000000a00 */
[----:B------:R-:W-:-:S07]  /*20b0*/  @!P6 MOV R53, R123 ;  /* 0x0000007b0035e202 */ /* 0x000fce0000000f00 */
[----:B------:R-:W3:Y:S01]  /*20c0*/  @!P4 LDC.64 R40, c[0x0][0x390] ;  /* 0x0000e400ff28cb82 */ /* 0x000ee20000000a00 */
[----:B0-----:R-:W-:-:S04]  /*20d0*/  @!P6 IMAD R52, R106, R42, RZ ;  /* 0x0000002a6a34e224 */ /* 0x001fc800078e02ff */
[C---:B------:R-:W-:Y:S01]  /*20e0*/  @!P6 IMAD R91, R10.reuse, R43, R52 ;  /* 0x0000002b0a5be224 */ /* 0x040fe200078e0234 */
[----:B------:R-:W-:Y:S02]  /*20f0*/  @!P6 MOV R52, R120 ;  /* 0x000000780034e202 */ /* 0x000fe40000000f00 */
[----:B------:R-:W-:Y:S02]  /*2100*/  CS2R R88, SRZ ;  /* 0x0000000000587805 */ /* 0x000fe4000001ff00 */
[----:B------:R-:W-:Y:S01]  /*2110*/  @!P4 MOV R43, R123 ;  /* 0x0000007b002bc202 */ /* 0x000fe20000000f00 */
[----:B------:R-:W-:Y:S01]  /*2120*/  @!P6 IMAD.WIDE.U32 R52, R10, R42, R52 ;  /* 0x0000002a0a34e225 */ /* 0x000fe200078e0034 */
[----:B------:R-:W-:Y:S02]  /*2130*/  @!P4 MOV R42, R120 ;  /* 0x00000078002ac202 */ /* 0x000fe40000000f00 */
[----:B------:R-:W2:Y:S01]  /*2140*/  @!P5 LDG.E.64 R88, desc[UR6][R50.64] ;  /* 0x000000063258d981 */ /* 0x000ea2000c1e1b00 */
[----:B-----5:R-:W-:-:S04]  /*2150*/  @!P4 IMAD R54, R14, R36, RZ ;  /* 0x000000240e36c224 */ /* 0x020fc800078e02ff */
[C---:B------:R-:W-:Y:S02]  /*2160*/  @!P4 IMAD R55, R115.reuse, R37, R54 ;  /* 0x000000257337c224 */ /* 0x040fe400078e0236 */
[----:B------:R-:W-:Y:S01]  /*2170*/  @!P4 IMAD.WIDE.U32 R36, R115, R36, R42 ;  /* 0x000000247324c225 */ /* 0x000fe200078e002a */
[----:B------:R-:W-:Y:S02]  /*2180*/  @!P6 IADD3 R43, PT, PT, R53, R91, RZ ;  /* 0x0000005b352be210 */ /* 0x000fe40007ffe0ff */
[C---:B-1----:R-:W-:Y:S02]  /*2190*/  @!P6 LEA R42, P5, R52.reuse, R38, 0x2 ;  /* 0x00000026342ae211 */ /* 0x042fe400078a10ff */
[----:B------:R-:W-:Y:S02]  /*21a0*/  @!P4 IADD3 R37, PT, PT, R37, R55, RZ ;  /* 0x000000372525c210 */ /* 0x000fe40007ffe0ff */
[----:B------:R-:W-:Y:S02]  /*21b0*/  @!P6 LEA.HI.X R43, R52, R39, R43, 0x2, P5 ;  /* 0x00000027342be211 */ /* 0x000fe400028f142b */
[----:B---3--:R-:W-:-:S04]  /*21c0*/  @!P4 LEA R40, P5, R36, R40, 0x2 ;  /* 0x000000282428c211 */ /* 0x008fc800078a10ff */
[----:B------:R-:W-:Y:S02]  /*21d0*/  @!P4 LEA.HI.X R41, R36, R41, R37, 0x2, P5 ;  /* 0x000000292429c211 */ /* 0x000fe400028f1425 */
[----:B------:R-:W-:Y:S02]  /*21e0*/  ISETP.GE.U32.AND P5, PT, R11, UR4, PT ;  /* 0x000000040b007c0c */ /* 0x000fe4000bfa6070 */
[----:B------:R-:W-:Y:S02]  /*21f0*/  CS2R R90, SRZ ;  /* 0x00000000005a7805 */ /* 0x000fe4000001ff00 */
[----:B------:R-:W-:-:S04]  /*2200*/  ISETP.GE.AND.EX P5, PT, R107, UR5, PT, P5 ;  /* 0x000000056b007c0c */ /* 0x000fc8000bfa6350 */
[----:B------:R0:W3:Y:S09]  /*2210*/  @!P4 LDG.E.64 R90, desc[UR6][R40.64] ;  /* 0x00000006285ac981 */ /* 0x0000f2000c1e1b00 */
[----:B------:R-:W1:Y:S08]  /*2220*/  @!P5 LDC.64 R36, c[0x0][0x3e0] ;  /* 0x0000f800ff24db82 */ /* 0x000e700000000a00 */
[----:B------:R-:W5:Y:S01]  /*2230*/  @!P5 LDC.64 R38, c[0x0][0x390] ;  /* 0x0000e400ff26db82 */ /* 0x000f620000000a00 */
[----:B0-----:R-:W-:-:S02]  /*2240*/  @!P5 MOV R40, R120 ;  /* 0x000000780028d202 */ /* 0x001fc40000000f00 */
[----:B------:R-:W-:Y:S02]  /*2250*/  @!P5 MOV R41, R123 ;  /* 0x0000007b0029d202 */ /* 0x000fe40000000f00 */
[----:B------:R-:W-:-:S06]  /*2260*/  CS2R R92, SRZ ;  /* 0x00000000005c7805 */ /* 0x000fcc000001ff00 */
[----:B------:R-:W2:Y:S01]  /*2270*/  @!P6 LDG.E.64 R92, desc[UR6][R42.64] ;  /* 0x000000062a5ce981 */ /* 0x000ea2000c1e1b00 */
[----:B-1----:R-:W-:-:S04]  /*2280*/  @!P5 IMAD R50, R107, R36, RZ ;  /* 0x000000246b32d224 */ /* 0x002fc800078e02ff */
[C---:B------:R-:W-:Y:S02]  /*2290*/  @!P5 IMAD R51, R11.reuse, R37, R50 ;  /* 0x000000250b33d224 */ /* 0x040fe400078e0232 */
[----:B------:R-:W-:-:S05]  /*22a0*/  @!P5 IMAD.WIDE.U32 R36, R11, R36, R40 ;  /* 0x000000240b24d225 */ /* 0x000fca00078e0028 */
[----:B------:R-:W-:Y:S02]  /*22b0*/  @!P5 IADD3 R37, PT, PT, R37, R51, RZ ;  /* 0x000000332525d210 */ /* 0x000fe40007ffe0ff */
[----:B-----5:R-:W-:-:S04]  /*22c0*/  @!P5 LEA R40, P6, R36, R38, 0x2 ;  /* 0x000000262428d211 */ /* 0x020fc800078c10ff */
[----:B------:R-:W-:Y:S02]  /*22d0*/  @!P5 LEA.HI.X R41, R36, R39, R37, 0x2, P6 ;  /* 0x000000272429d211 */ /* 0x000fe400030f1425 */
[----:B------:R-:W-:-:S04]  /*22e0*/  ISETP.GE.U32.AND P6, PT, R12, UR4, PT ;  /* 0x000000040c007c0c */ /* 0x000fc8000bfc6070 */
[----:B------:R-:W-:-:S13]  /*22f0*/  ISETP.GE.AND.EX P6, PT, R108, UR5, PT, P6 ;  /* 0x000000056c007c0c */ /* 0x000fda000bfc6360 */
[----:B------:R-:W0:Y:S01]  /*2300*/  @!P6 LDC.64 R38, c[0x0][0x3e0] ;  /* 0x0000f800ff26eb82 */ /* 0x000e220000000a00 */
[----:B------:R-:W-:Y:S02]  /*2310*/  CS2R R94, SRZ ;  /* 0x00000000005e7805 */ /* 0x000fe4000001ff00 */
[----:B------:R-:W-:-:S04]  /*2320*/  CS2R R96, SRZ ;  /* 0x0000000000607805 */ /* 0x000fc8000001ff00 */
[----:B------:R1:W5:Y:S01]  /*2330*/  @!P5 LDG.E.64 R94, desc[UR6][R40.64] ;  /* 0x00000006285ed981 */ /* 0x000362000c1e1b00 */
[----:B------:R-:W4:Y:S01]  /*2340*/  @!P6 LDC.64 R36, c[0x0][0x390] ;  /* 0x0000e400ff24eb82 */ /* 0x000f220000000a00 */
[----:B------:R-:W-:Y:S02]  /*2350*/  CS2R R98, SRZ ;  /* 0x0000000000627805 */ /* 0x000fe4000001ff00 */
[----:B------:R-:W5:Y:S01]  /*2360*/  @!P1 LDG.E.64 R96, desc[UR6][R48.64] ;  /* 0x0000000630609981 */ /* 0x000f62000c1e1b00 */
[----:B------:R-:W-:-:S03]  /*2370*/  CS2R R100, SRZ ;  /* 0x0000000000647805 */ /* 0x000fc6000001ff00 */
[----:B------:R-:W5:Y:S01]  /*2380*/  @!P2 LDG.E.64 R98, desc[UR6][R46.64] ;  /* 0x000000062e62a981 */ /* 0x000f62000c1e1b00 */
[----:B-1----:R-:W-:Y:S02]  /*2390*/  @!P6 MOV R40, R120 ;  /* 0x000000780028e202 */ /* 0x002fe40000000f00 */
[----:B------:R-:W-:Y:S02]  /*23a0*/  @!P6 MOV R41, R123 ;  /* 0x0000007b0029e202 */ /* 0x000fe40000000f00 */
[----:B------:R-:W-:Y:S01]  /*23b0*/  CS2R R102, SRZ ;  /* 0x0000000000667805 */ /* 0x000fe2000001ff00 */
[----:B------:R-:W5:Y:S01]  /*23c0*/  @!P3 LDG.E.64 R100, desc[UR6][R44.64] ;  /* 0x000000062c64b981 */ /* 0x000f62000c1e1b00 */
[-C--:B0-----:R-:W-:Y:S02]  /*23d0*/  @!P6 IMAD R50, R108, R38.reuse, RZ ;  /* 0x000000266c32e224 */ /* 0x081fe400078e02ff */
[----:B------:R-:W-:-:S04]  /*23e0*/  @!P6 IMAD.WIDE.U32 R40, R12, R38, R40 ;  /* 0x000000260c28e225 */ /* 0x000fc800078e0028 */
[----:B------:R-:W-:Y:S01]  /*23f0*/  @!P6 IMAD R39, R12, R39, R50 ;  /* 0x000000270c27e224 */ /* 0x000fe200078e0232 */
[----:B----4-:R-:W-:-:S04]  /*2400*/  @!P6 LEA R36, P1, R40, R36, 0x2 ;  /* 0x000000242824e211 */ /* 0x010fc800078210ff */
[----:B------:R-:W-:-:S04]  /*2410*/  @!P6 IADD3 R38, PT, PT, R41, R39, RZ ;  /* 0x000000272926e210 */ /* 0x000fc80007ffe0ff */
[----:B------:R-:W-:-:S05]  /*2420*/  @!P6 LEA.HI.X R37, R40, R37, R38, 0x2, P1 ;  /* 0x000000252825e211 */ /* 0x000fca00008f1426 */
[----:B------:R0:W4:Y:S01]  /*2430*/  @!P6 LDG.E.64 R102, desc[UR6][R36.64] ;  /* 0x000000062466e981 */ /* 0x000122000c1e1b00 */
[----:B------:R-:W-:Y:S01]  /*2440*/  FADD.FTZ R38, R20, R21 ;  /* 0x0000001514267221 */ /* 0x000fe20000010000 */
[----:B------:R-:W-:-:S03]  /*2450*/  FADD.FTZ R41, R22, R23 ;  /* 0x0000001716297221 */ /* 0x000fc60000010000 */
[----:B------:R-:W-:Y:S01]  /*2460*/  FADD.FTZ R38, RZ, R38 ;  /* 0x00000026ff267221 */ /* 0x000fe20000010000 */
[----:B------:R-:W-:-:S03]  /*2470*/  FMUL.FTZ R39, R21, R21 ;  /* 0x0000001515277220 */ /* 0x000fc60000410000 */
[----:B------:R-:W-:Y:S01]  /*2480*/  FADD.FTZ R38, R38, R41 ;  /* 0x0000002926267221 */ /* 0x000fe20000010000 */
[----:B0-----:R-:W-:Y:S01]  /*2490*/  FADD.FTZ R37, R24, R25 ;  /* 0x0000001918257221 */ /* 0x001fe20000010000 */
[----:B------:R-:W-:-:S03]  /*24a0*/  FMUL.FTZ R43, R23, R23 ;  /* 0x00000017172b7220 */ /* 0x000fc60000410000 */
[----:B------:R-:W-:Y:S01]  /*24b0*/  FADD.FTZ R37, R38, R37 ;  /* 0x0000002526257221 */ /* 0x000fe20000010000 */
[----:B------:R-:W-:Y:S01]  /*24c0*/  FADD.FTZ R38, R26, R27 ;  /* 0x0000001b1a267221 */ /* 0x000fe20000010000 */
[----:B------:R-:W-:Y:S01]  /*24d0*/  FFMA.FTZ R39, R20, R20, R39 ;  /* 0x0000001414277223 */ /* 0x000fe20000010027 */
[----:B------:R-:W-:Y:S02]  /*24e0*/  FFMA.FTZ R40, R22, R22, R43 ;  /* 0x0000001616287223 */ /* 0x000fe4000001002b */
[----:B------:R-:W-:Y:S01]  /*24f0*/  FADD.FTZ R37, R37, R38 ;  /* 0x0000002625257221 */ /* 0x000fe20000010000 */
[----:B------:R-:W-:Y:S01]  /*2500*/  FADD.FTZ R38, R74, R75 ;  /* 0x0000004b4a267221 */ /* 0x000fe20000010000 */
[----:B------:R-:W-:Y:S01]  /*2510*/  FADD.FTZ R39, RZ, R39 ;  /* 0x00000027ff277221 */ /* 0x000fe20000010000 */
[----:B------:R-:W-:Y:S01]  /*2520*/  FMUL.FTZ R43, R25, R25 ;  /* 0x00000019192b7220 */ /* 0x000fe20000410000 */
[----:B------:R-:W-:Y:S01]  /*2530*/  FMUL.FTZ R41, R27, R27 ;  /* 0x0000001b1b297220 */ /* 0x000fe20000410000 */
[----:B------:R-:W-:Y:S01]  /*2540*/  FADD.FTZ R37, R37, R38 ;  /* 0x0000002625257221 */ /* 0x000fe20000010000 */
[----:B------:R-:W-:Y:S01]  /*2550*/  FADD.FTZ R39, R39, R40 ;  /* 0x0000002827277221 */ /* 0x000fe20000010000 */
[----:B------:R-:W-:Y:S01]  /*2560*/  FFMA.FTZ R36, R24, R24, R43 ;  /* 0x0000001818247223 */ /* 0x000fe2000001002b */
[----:B------:R-:W-:Y:S01]  /*2570*/  FADD.FTZ R38, R28, R29 ;  /* 0x0000001d1c267221 */ /* 0x000fe20000010000 */
[----:B------:R-:W-:-:S02]  /*2580*/  FFMA.FTZ R41, R26, R26, R41 ;  /* 0x0000001a1a297223 */ /* 0x000fc40000010029 */
[----:B------:R-:W-:Y:S01]  /*2590*/  FADD.FTZ R36, R39, R36 ;  /* 0x0000002427247221 */ /* 0x000fe20000010000 */
        /* <DEDUP_REMOVED lines=19> */
[----:B------:R-:W-:-:S03]  /*26d0*/  FMUL.FTZ R39, R35, R35 ;  /* 0x0000002323277220 */ /* 0x000fc60000410000 */
[----:B------:R-:W-:Y:S01]  /*26e0*/  FADD.FTZ R36, R36, R41 ;  /* 0x0000002924247221 */ /* 0x000fe20000010000 */
[----:B------:R-:W-:-:S04]  /*26f0*/  FFMA.FTZ R39, R34, R34, R39 ;  /* 0x0000002222277223 */ /* 0x000fc80000010027 */
[----:B------:R-:W-:Y:S01]  /*2700*/  FADD.FTZ R36, R36, R39 ;  /* 0x0000002724247221 */ /* 0x000fe20000010000 */
[----:B------:R-:W-:-:S04]  /*2710*/  FMUL.FTZ R39, R57, R57 ;  /* 0x0000003939277220 */ /* 0x000fc80000410000 */
[----:B------:R-:W-:Y:S01]  /*2720*/  FFMA.FTZ R39, R56, R56, R39 ;  /* 0x0000003838277223 */ /* 0x000fe20000010027 */
[----:B---3--:R-:W-:Y:S01]  /*2730*/  FADD.FTZ R38, R90, R91 ;  /* 0x0000005b5a267221 */ /* 0x008fe20000010000 */
[----:B------:R-:W-:-:S03]  /*2740*/  FMUL.FTZ R41, R91, R91 ;  /* 0x0000005b5b297220 */ /* 0x000fc60000410000 */
[----:B------:R-:W-:Y:S01]  /*2750*/  FADD.FTZ R37, R37, R38 ;  /* 0x0000002625257221 */ /* 0x000fe20000010000 */
[----:B------:R-:W-:Y:S01]  /*2760*/  FADD.FTZ R38, R56, R57 ;  /* 0x0000003938267221 */ /* 0x000fe20000010000 */
[----:B------:R-:W-:-:S03]  /*2770*/  FFMA.FTZ R41, R90, R90, R41 ;  /* 0x0000005a5a297223 */ /* 0x000fc60000010029 */
[----:B------:R-:W-:Y:S01]  /*2780*/  FADD.FTZ R37, R37, R38 ;  /* 0x0000002625257221 */ /* 0x000fe20000010000 */
[----:B------:R-:W-:Y:S01]  /*2790*/  FADD.FTZ R38, R76, R77 ;  /* 0x0000004d4c267221 */ /* 0x000fe20000010000 */
[----:B------:R-:W-:Y:S01]  /*27a0*/  FADD.FTZ R36, R36, R41 ;  /* 0x0000002924247221 */ /* 0x000fe20000010000 */
[----:B------:R-:W-:Y:S02]  /*27b0*/  FMUL.FTZ R41, R77, R77 ;  /* 0x0000004d4d297220 */ /* 0x000fe40000410000 */
[----:B------:R-:W-:Y:S01]  /*27c0*/  FADD.FTZ R37, R37, R38 ;  /* 0x0000002625257221 */ /* 0x000fe20000010000 */
[----:B------:R-:W-:Y:S01]  /*27d0*/  FADD.FTZ R38, R58, R59 ;  /* 0x0000003b3a267221 */ /* 0x000fe20000010000 */
[----:B------:R-:W-:Y:S01]  /*27e0*/  FADD.FTZ R36, R36, R39 ;  /* 0x0000002724247221 */ /* 0x000fe20000010000 */
[----:B------:R-:W-:Y:S02]  /*27f0*/  FFMA.FTZ R41, R76, R76, R41 ;  /* 0x0000004c4c297223 */ /* 0x000fe40000010029 */
[----:B------:R-:W-:Y:S01]  /*2800*/  FADD.FTZ R37, R37, R38 ;  /* 0x0000002625257221 */ /* 0x000fe20000010000 */
[----:B------:R-:W-:Y:S01]  /*2810*/  FADD.FTZ R38, R78, R79 ;  /* 0x0000004f4e267221 */ /* 0x000fe20000010000 */
[----:B------:R-:W-:Y:S01]  /*2820*/  FMUL.FTZ R39, R59, R59 ;  /* 0x0000003b3b277220 */ /* 0x000fe20000410000 */
[----:B------:R-:W-:Y:S01]  /*2830*/  FADD.FTZ R36, R36, R41 ;  /* 0x0000002924247221 */ /* 0x000fe20000010000 */
[----:B------:R-:W-:Y:S01]  /*2840*/  FMUL.FTZ R41, R79, R79 ;  /* 0x0000004f4f297220 */ /* 0x000fe20000410000 */
[----:B------:R-:W-:Y:S01]  /*2850*/  FADD.FTZ R37, R37, R38 ;  /* 0x0000002625257221 */ /* 0x000fe20000010000 */
[----:B------:R-:W-:Y:S01]  /*2860*/  FFMA.FTZ R39, R58, R58, R39 ;  /* 0x0000003a3a277223 */ /* 0x000fe20000010027 */
[----:B--2---:R-:W-:Y:S01]  /*2870*/  FADD.FTZ R38, R80, R81 ;  /* 0x0000005150267221 */ /* 0x004fe20000010000 */
        /* <DEDUP_REMOVED lines=65> */
[----:B-----5:R-:W-:Y:S01]  /*2c90*/  FMUL.FTZ R41, R95, R95 ;  /* 0x0000005f5f297220 */ /* 0x020fe20000410000 */
        /* <DEDUP_REMOVED lines=19> */
[----:B----4-:R-:W-:Y:S01]  /*2dd0*/  FMUL.FTZ R41, R103, R103 ;  /* 0x0000006767297220 */ /* 0x010fe20000410000 */
[----:B------:R-:W-:Y:S01]  /*2de0*/  FADD.FTZ R37, R37, R38 ;  /* 0x0000002625257221 */ /* 0x000fe20000010000 */
[----:B------:R-:W-:Y:S01]  /*2df0*/  FADD.FTZ R38, R102, R103 ;  /* 0x0000006766267221 */ /* 0x000fe20000010000 */
[----:B------:R-:W-:Y:S01]  /*2e00*/  FADD.FTZ R36, R36, R39 ;  /* 0x0000002724247221 */ /* 0x000fe20000010000 */
[----:B------:R-:W-:-:S02]  /*2e10*/  FFMA.FTZ R41, R102, R102, R41 ;  /* 0x0000006666297223 */ /* 0x000fc40000010029 */
[----:B------:R-:W-:Y:S02]  /*2e20*/  FADD.FTZ R37, R37, R38 ;  /* 0x0000002625257221 */ /* 0x000fe40000010000 */
[----:B------:R-:W-:-:S03]  /*2e30*/  FADD.FTZ R36, R36, R41 ;  /* 0x0000002924247221 */ /* 0x000fc60000010000 */
        /* <DEDUP_REMOVED lines=38> */
.L_x_3754:
[----:B------:R-:W-:Y:S05]  /*30a0*/  BSYNC.RECONVERGENT B0 ;  /* 0x0000000000007941 */ /* 0x000fea0003800200 */
.L_x_3753:
        /* <DEDUP_REMOVED lines=39> */
.L_x_3756:
[----:B------:R-:W-:Y:S05]  /*3320*/  BSYNC.RECONVERGENT B0 ;  /* 0x0000000000007941 */ /* 0x000fea0003800200 */
.L_x_3755:
        /* <DEDUP_REMOVED lines=27> */
.L_x_3759:
[----:B------:R-:W3:Y:S04]  /*34e0*/  LDG.E.STRONG.GPU R38, desc[UR6][R36.64] ;  /* 0x0000000624267981 */ /* 0x000ee8000c1ef900 */
[----:B---3--:R-:W-:Y:S01]  /*34f0*/  CCTL.IVALL ;  /* 0x00000000ff00798f */ /* 0x008fe20002000000 */
[----:B------:R-:W-:Y:S05]  /*3500*/  YIELD ;  /* 0x0000000000007946 */ /* 0x000fea0003800000 */
[----:B------:R-:W-:-:S13]  /*3510*/  ISETP.NE.AND P1, PT, R38, R43, PT ;  /* 0x0000002b2600720c */ /* 0x000fda0003f25270 */
[----:B------:R-:W-:Y:S05]  /*3520*/  @P1 BRA `(.L_x_3759) ;  /* 0xfffffffc00ec1947 */ /* 0x000fea000383ffff */
.L_x_3758:
        /* <DEDUP_REMOVED lines=8> */
[C---:B------:R-:W-:Y:S01]  /*35b0*/  LEA R51, R4.reuse, R0, 0x2 ;  /* 0x0000000004337211 */ /* 0x040fe200078e10ff */
[--C-:B------:R-:W-:Y:S01]  /*35c0*/  IMAD R49, R4, 0x5, R0.reuse ;  /* 0x0000000504317824 */ /* 0x100fe200078e0200 */
[----:B------:R-:W-:Y:S01]  /*35d0*/  IADD3 R46, PT, PT, R0, R4, RZ ;  /* 0x00000004002e7210 */ /* 0x000fe20007ffe0ff */
[C-C-:B------:R-:W-:Y:S01]  /*35e0*/  IMAD R44, R4.reuse, 0x3, R0.reuse ;  /* 0x00000003042c7824 */ /* 0x140fe200078e0200 */
[----:B------:R-:W-:Y:S01]  /*35f0*/  IADD3 R47, PT, PT, -R3, RZ, RZ ;  /* 0x000000ff032f7210 */ /* 0x000fe20007ffe1ff */
[----:B------:R-:W-:Y:S01]  /*3600*/  IMAD R45, R4, 0x7, R0 ;  /* 0x00000007042d7824 */ /* 0x000fe200078e0200 */
[----:B------:R-:W-:Y:S01]  /*3610*/  MOV R48, R0 ;  /* 0x0000000000307202 */ /* 0x000fe20000000f00 */
[----:B------:R-:W-:-:S06]  /*3620*/  UMOV UR4, URZ ;  /* 0x000000ff00047c82 */ /* 0x000fcc0008000000 */
.L_x_3761:
        /* <DEDUP_REMOVED lines=62> */
.L_x_3760:
        /* <DEDUP_REMOVED lines=12> */
[C---:B-1----:R-:W-:Y:S02]  /*3ad0*/  IADD3 R41, PT, PT, R44.reuse, 0x2, RZ ;  /* 0x000000022c297810 */ /* 0x042fe40007ffe0ff */
[-C--:B------:R-:W-:Y:S02]  /*3ae0*/  ISETP.EQ.OR P3, PT, R39, R3.reuse, P2 ;  /* 0x000000032700720c */ /* 0x080fe40001762670 */
[----:B------:R-:W-:Y:S02]  /*3af0*/  IADD3 R43, PT, PT, R44, 0x3, RZ ;  /* 0x000000032c2b7810 */ /* 0x000fe40007ffe0ff */
[----:B------:R-:W-:-:S02]  /*3b00*/  ISETP.EQ.OR P5, PT, R41, R3, P2 ;  /* 0x000000032900720c */ /* 0x000fc400017a2670 */
[----:B------:R-:W-:-:S03]  /*3b10*/  ISETP.EQ.OR P6, PT, R43, R3, P2 ;  /* 0x000000032b00720c */ /* 0x000fc600017c2670 */
[----:B------:R-:W-:-:S04]  /*3b20*/  @!P1 IMAD R37, R44, R4, R0 ;  /* 0x000000042c259224 */ /* 0x000fc800078e0200 */
[----:B------:R-:W-:Y:S02]  /*3b30*/  @!P3 IMAD R39, R39, R4, R0 ;  /* 0x000000042727b224 */ /* 0x000fe400078e0200 */
[----:B------:R-:W-:-:S04]  /*3b40*/  @!P1 IMAD.WIDE.U32 R36, R37, 0x8, R124 ;  /* 0x0000000825249825 */ /* 0x000fc800078e007c */
[-C--:B------:R-:W-:Y:S02]  /*3b50*/  @!P5 IMAD R41, R41, R4.reuse, R0 ;  /* 0x000000042929d224 */ /* 0x080fe400078e0200 */
        /* <DEDUP_REMOVED lines=17> */
.L_x_3762:
        /* <DEDUP_REMOVED lines=19> */
.L_x_3763:
        /* <DEDUP_REMOVED lines=9> */
.L_x_3764:
[----:B------:R-:W-:Y:S05]  /*3e30*/  BSYNC.RECONVERGENT B0 ;  /* 0x0000000000007941 */ /* 0x000fea0003800200 */
.L_x_3757:
        /* <DEDUP_REMOVED lines=29> */
[----:B---3--:R-:W-:Y:S01]  /*4010*/  IMAD R47, R3, UR5, R117 ;  /* 0x00000005032f7c24 */ /* 0x008fe2000f8e0275 */
[----:B------:R-:W-:Y:S04]  /*4020*/  BSSY.RECONVERGENT B0, `(.L_x_3765) ;  /* 0x0000704000007945 */ /* 0x000fe80003800200 */
[C---:B------:R-:W-:Y:S02]  /*4030*/  IADD3 R51, PT, PT, R47.reuse, 0x18, RZ ;  /* 0x000000182f337810 */ /* 0x040fe40007ffe0ff */
[----:B------:R-:W-:-:S02]  /*4040*/  IADD3 R46, PT, PT, R47, 0xe0, RZ ;  /* 0x000000e02f2e7810 */ /* 0x000fc40007ffe0ff */
[----:B------:R-:W-:Y:S01]  /*4050*/  IADD3 R50, PT, PT, R47, 0x38, RZ ;  /* 0x000000382f327810 */ /* 0x000fe20007ffe0ff */
[----:B0-----:R-:W-:-:S04]  /*4060*/  @P1 FADD.FTZ R53, R44, R53 ;  /* 0x000000352c351221 */ /* 0x001fc80000010000 */
[----:B------:R0:W1:Y:S01]  /*4070*/  @P1 MUFU.RSQ R48, R53 ;  /* 0x0000003500301308 */ /* 0x0000620000001400 */
[C---:B------:R-:W-:Y:S02]  /*4080*/  IADD3 R44, PT, PT, R47.reuse, 0xa0, RZ ;  /* 0x000000a02f2c7810 */ /* 0x040fe40007ffe0ff */
[----:B------:R-:W-:Y:S02]  /*4090*/  IADD3 R42, PT, PT, R47, 0xc0, RZ ;  /* 0x000000c02f2a7810 */ /* 0x000fe40007ffe0ff */
[----:B------:R-:W-:Y:S02]  /*40a0*/  SHF.R.S32.HI R52, RZ, 0x1f, R51 ;  /* 0x0000001fff347819 */ /* 0x000fe40000011433 */
[----:B------:R-:W-:Y:S02]  /*40b0*/  SHF.R.S32.HI R45, RZ, 0x1f, R46 ;  /* 0x0000001fff2d7819 */ /* 0x000fe4000001142e */
[----:B------:R-:W-:Y:S02]  /*40c0*/  SHF.R.S32.HI R43, RZ, 0x1f, R44 ;  /* 0x0000001fff2b7819 */ /* 0x000fe4000001142c */
[----:B------:R-:W-:-:S02]  /*40d0*/  SHF.R.S32.HI R49, RZ, 0x1f, R50 ;  /* 0x0000001fff317819 */ /* 0x000fc40000011432 */
[----:B------:R-:W-:Y:S01]  /*40e0*/  SHF.R.S32.HI R41, RZ, 0x1f, R42 ;  /* 0x0000001fff297819 */ /* 0x000fe2000001142a */
[----:B0-----:R-:W-:Y:S06]  /*40f0*/  BRA.U UP0, `(.L_x_3766) ;  /* 0x0000002d00707547 */ /* 0x001fec000b800000 */
[----:B------:R-:W0:Y:S01]  /*4100*/  LDCU.64 UR4, c[0x0][0x3e8] ;  /* 0x00007d00ff0477ac */ /* 0x000e220008000a00 */
[----:B------:R-:W-:Y:S01]  /*4110*/  SHF.R.S32.HI R53, RZ, 0x1f, R47 ;  /* 0x0000001fff357819 */ /* 0x000fe2000001142f */
[----:B------:R-:W-:Y:S01]  /*4120*/  BSSY.RECONVERGENT B1, `(.L_x_3767) ;  /* 0x0000015000017945 */ /* 0x000fe20003800200 */
[----:B0-----:R-:W-:-:S04]  /*4130*/  ISETP.GE.U32.AND P1, PT, R47, UR4, PT ;  /* 0x000000042f007c0c */ /* 0x001fc8000bf26070 */
[----:B------:R-:W-:-:S13]  /*4140*/  ISETP.GE.AND.EX P1, PT, R53, UR5, PT, P1 ;  /* 0x0000000535007c0c */ /* 0x000fda000bf26310 */
[----:B------:R-:W-:Y:S05]  /*4150*/  @P1 BRA `(.L_x_3768) ;  /* 0x0000000000441947 */ /* 0x000fea0003800000 */
[----:B------:R-:W0:Y:S01]  /*4160*/  LDCU.64 UR10, c[0x0][0x3e0] ;  /* 0x00007c00ff0a77ac */ /* 0x000e220008000a00 */
[----:B------:R-:W-:Y:S01]  /*4170*/  MOV R118, R120 ;  /* 0x0000007800767202 */ /* 0x000fe20000000f00 */
[----:B------:R-:W-:Y:S01]  /*4180*/  FADD.FTZ R21, -R40, R21 ;  /* 0x0000001528157221 */ /* 0x000fe20000010100 */
[----:B------:R-:W-:Y:S01]  /*4190*/  MOV R119, R123 ;  /* 0x0000007b00777202 */ /* 0x000fe20000000f00 */
[----:B------:R-:W2:Y:S01]  /*41a0*/  LDCU.64 UR8, c[0x0][0x380] ;  /* 0x00007000ff0877ac */ /* 0x000ea20008000a00 */
[----:B0-----:R-:W-:Y:S02]  /*41b0*/  IMAD R54, R53, UR10, RZ ;  /* 0x0000000a35367c24 */ /* 0x001fe4000f8e02ff */
[----:B------:R-:W-:-:S04]  /*41c0*/  IMAD.WIDE.U32 R118, R47, UR10, R118 ;  /* 0x0000000a2f767c25 */ /* 0x000fc8000f8e0076 */
[----:B------:R-:W-:Y:S01]  /*41d0*/  IMAD R53, R47, UR11, R54 ;  /* 0x0000000b2f357c24 */ /* 0x000fe2000f8e0236 */
[----:B--2---:R-:W-:-:S04]  /*41e0*/  LEA R54, P1, R118, UR8, 0x2 ;  /* 0x0000000876367c11 */ /* 0x004fc8000f8210ff */
[----:B------:R-:W-:-:S04]  /*41f0*/  IADD3 R53, PT, PT, R119, R53, RZ ;  /* 0x0000003577357210 */ /* 0x000fc80007ffe0ff */
[----:B------:R-:W-:Y:S01]  /*4200*/  LEA.HI.X R55, R118, UR9, R53, 0x2, P1 ;  /* 0x0000000976377c11 */ /* 0x000fe200088f1435 */
[----:B------:R-:W-:Y:S01]  /*4210*/  FADD.FTZ R53, -R40, R20 ;  /* 0x0000001428357221 */ /* 0x000fe20000010100 */
[----:B-1----:R-:W-:-:S03]  /*4220*/  FMUL.FTZ R118, R21, R48 ;  /* 0x0000003015767220 */ /* 0x002fc60000410000 */
[----:B------:R-:W-:Y:S01]  /*4230*/  FMUL.FTZ R53, R53, R48 ;  /* 0x0000003035357220 */ /* 0x000fe20000410000 */
[----:B-----5:R-:W-:-:S03]  /*4240*/  FFMA.FTZ R21, R37, R118, R39 ;  /* 0x0000007625157223 */ /* 0x020fc60000010027 */
[----:B------:R-:W-:-:S05]  /*4250*/  FFMA.FTZ R20, R36, R53, R38 ;  /* 0x0000003524147223 */ /* 0x000fca0000010026 */
[----:B------:R0:W-:Y:S02]  /*4260*/  STG.E.64 desc[UR6][R54.64], R20 ;  /* 0x0000001436007986 */ /* 0x0001e4000c101b06 */
.L_x_3768:
[----:B------:R-:W-:Y:S05]  /*4270*/  BSYNC.RECONVERGENT B1 ;  /* 0x0000000000017941 */ /* 0x000fea0003800200 */
.L_x_3767:
[----:B------:R-:W-:Y:S01]  /*4280*/  IADD3 R53, PT, PT, R47, 0x8, RZ ;  /* 0x000000082f357810 */ /* 0x000fe20007ffe0ff */
[----:B------:R-:W-:Y:S03]  /*4290*/  BSSY.RECONVERGENT B1, `(.L_x_3769) ;  /* 0x0000016000017945 */ /* 0x000fe60003800200 */
[----:B------:R-:W-:Y:S02]  /*42a0*/  ISETP.GE.U32.AND P1, PT, R53, UR4, PT ;  /* 0x0000000435007c0c */ /* 0x000fe4000bf26070 */
[----:B0-----:R-:W-:-:S04]  /*42b0*/  SHF.R.S32.HI R20, RZ, 0x1f, R53 ;  /* 0x0000001fff147819 */ /* 0x001fc80000011435 */
[----:B------:R-:W-:-:S13]  /*42c0*/  ISETP.GE.AND.EX P1, PT, R20, UR5, PT, P1 ;  /* 0x0000000514007c0c */ /* 0x000fda000bf26310 */
[----:B------:R-:W-:Y:S05]  /*42d0*/  @P1 BRA `(.L_x_3770) ;  /* 0x0000000000441947 */ /* 0x000fea0003800000 */
[----:B------:R-:W0:Y:S01]  /*42e0*/  LDCU.64 UR8, c[0x0][0x3e0] ;  /* 0x00007c00ff0877ac */ /* 0x000e220008000a00 */
[----:B------:R-:W-:Y:S01]  /*42f0*/  MOV R21, R123 ;  /* 0x0000007b00157202 */ /* 0x000fe20000000f00 */
[----:B------:R-:W-:Y:S01]  /*4300*/  FADD.FTZ R23, -R40, R23 ;  /* 0x0000001728177221 */ /* 0x000fe20000010100 */
[----:B------:R-:W2:Y:S01]  /*4310*/  LDCU.64 UR10, c[0x0][0x380] ;  /* 0x00007000ff0a77ac */ /* 0x000ea20008000a00 */
[----:B0-----:R-:W-:-:S04]  /*4320*/  IMAD R20, R20, UR8, RZ ;  /* 0x0000000814147c24 */ /* 0x001fc8000f8e02ff */
[----:B------:R-:W-:Y:S01]  /*4330*/  IMAD R55, R53, UR9, R20 ;  /* 0x0000000935377c24 */ /* 0x000fe2000f8e0214 */
[----:B------:R-:W-:-:S05]  /*4340*/  MOV R20, R120 ;  /* 0x0000007800147202 */ /* 0x000fca0000000f00 */
[----:B------:R-:W-:-:S05]  /*4350*/  IMAD.WIDE.U32 R20, R53, UR8, R20 ;  /* 0x0000000835147c25 */ /* 0x000fca000f8e0014 */
[----:B------:R-:W-:Y:S01]  /*4360*/  IADD3 R55, PT, PT, R21, R55, RZ ;  /* 0x0000003715377210 */ /* 0x000fe20007ffe0ff */
[----:B------:R-:W-:Y:S01]  /*4370*/  FADD.FTZ R21, -R40, R22 ;  /* 0x0000001628157221 */ /* 0x000fe20000010100 */
[C---:B--2---:R-:W-:Y:S01]  /*4380*/  LEA R54, P1, R20.reuse, UR10, 0x2 ;  /* 0x0000000a14367c11 */ /* 0x044fe2000f8210ff */
[-C--:B-1----:R-:W-:Y:S02]  /*4390*/  FMUL.FTZ R22, R23, R48.reuse ;  /* 0x0000003017167220 */ /* 0x082fe40000410000 */
[----:B------:R-:W-:Y:S01]  /*43a0*/  FMUL.FTZ R21, R21, R48 ;  /* 0x0000003015157220 */ /* 0x000fe20000410000 */
[----:B------:R-:W-:-:S03]  /*43b0*/  LEA.HI.X R55, R20, UR11, R55, 0x2, P1 ;  /* 0x0000000b14377c11 */ /* 0x000fc600088f1437 */
[----:B-----5:R-:W-:Y:S01]  /*43c0*/  FFMA.FTZ R20, R36, R21, R38 ;  /* 0x0000001524147223 */ /* 0x020fe20000010026 */
[----:B------:R-:W-:-:S05]  /*43d0*/  FFMA.FTZ R21, R37, R22, R39 ;  /* 0x0000001625157223 */ /* 0x000fca0000010027 */
[----:B------:R0:W-:Y:S02]  /*43e0*/  STG.E.64 desc[UR6][R54.64], R20 ;  /* 0x0000001436007986 */ /* 0x0001e4000c101b06 */
.L_x_3770:
[----:B------:R-:W-:Y:S05]  /*43f0*/  BSYNC.RECONVERGENT B1 ;  /* 0x0000000000017941 */ /* 0x000fea0003800200 */
.L_x_3769:
        /* <DEDUP_REMOVED lines=23> */
.L_x_3772:
[----:B------:R-:W-:Y:S05]  /*4570*/  BSYNC.RECONVERGENT B1 ;  /* 0x0000000000017941 */ /* 0x000fea0003800200 */
.L_x_3771:
[----:B------:R-:W-:Y:S01]  /*4580*/  ISETP.GE.U32.AND P3, PT, R51, UR4, PT ;  /* 0x0000000433007c0c */ /* 0x000fe2000bf66070 */
[----:B------:R-:W-:Y:S01]  /*4590*/  BSSY.RECONVERGENT B1, `(.L_x_3773) ;  /* 0x0000020000017945 */ /* 0x000fe20003800200 */
[C---:B------:R-:W-:Y:S02]  /*45a0*/  IADD3 R54, PT, PT, R47.reuse, 0x28, RZ ;  /* 0x000000282f367810 */ /* 0x040fe40007ffe0ff */
[----:B------:R-:W-:Y:S02]  /*45b0*/  ISETP.GE.AND.EX P3, PT, R52, UR5, PT, P3 ;  /* 0x0000000534007c0c */ /* 0x000fe4000bf66330 */
[----:B------:R-:W-:Y:S02]  /*45c0*/  IADD3 R53, PT, PT, R47, 0x30, RZ ;  /* 0x000000302f357810 */ /* 0x000fe40007ffe0ff */
        /* <DEDUP_REMOVED lines=9> */
[----:B------:R-:W-:Y:S01]  /*4660*/  ISETP.GE.AND.EX P2, PT, R49, UR5, PT, P2 ;  /* 0x0000000531007c0c */ /* 0x000fe2000bf46320 */
[----:B------:R-:W-:-:S12]  /*4670*/  @P3 BRA `(.L_x_3774) ;  /* 0x0000000000443947 */ /* 0x000fd80003800000 */
[----:B------:R-:W2:Y:S01]  /*4680*/  LDCU.64 UR8, c[0x0][0x3e0] ;  /* 0x00007c00ff0877ac */ /* 0x000ea20008000a00 */
[----:B0-----:R-:W-:Y:S01]  /*4690*/  MOV R20, R120 ;  /* 0x0000007800147202 */ /* 0x001fe20000000f00 */
[----:B------:R-:W-:Y:S01]  /*46a0*/  FADD.FTZ R27, -R40, R27 ;  /* 0x0000001b281b7221 */ /* 0x000fe20000010100 */
[----:B------:R-:W-:Y:S01]  /*46b0*/  MOV R21, R123 ;  /* 0x0000007b00157202 */ /* 0x000fe20000000f00 */
[----:B------:R-:W0:Y:S02]  /*46c0*/  LDCU.64 UR10, c[0x0][0x380] ;  /* 0x00007000ff0a77ac */ /* 0x000e240008000a00 */
[----:B-1----:R-:W-:Y:S01]  /*46d0*/  FMUL.FTZ R24, R27, R48 ;  /* 0x000000301b187220 */ /* 0x002fe20000410000 */
[----:B--2---:R-:W-:Y:S02]  /*46e0*/  IMAD R52, R52, UR8, RZ ;  /* 0x0000000834347c24 */ /* 0x004fe4000f8e02ff */
[----:B------:R-:W-:-:S04]  /*46f0*/  IMAD.WIDE.U32 R20, R51, UR8, R20 ;  /* 0x0000000833147c25 */ /* 0x000fc8000f8e0014 */
[----:B------:R-:W-:Y:S01]  /*4700*/  IMAD R23, R51, UR9, R52 ;  /* 0x0000000933177c24 */ /* 0x000fe2000f8e0234 */
[----:B0-----:R-:W-:-:S04]  /*4710*/  LEA R22, P3, R20, UR10, 0x2 ;  /* 0x0000000a14167c11 */ /* 0x001fc8000f8610ff */
[----:B------:R-:W-:Y:S01]  /*4720*/  IADD3 R23, PT, PT, R21, R23, RZ ;  /* 0x0000001715177210 */ /* 0x000fe20007ffe0ff */
[----:B------:R-:W-:-:S03]  /*4730*/  FADD.FTZ R21, -R40, R26 ;  /* 0x0000001a28157221 */ /* 0x000fc60000010100 */
[----:B------:R-:W-:Y:S01]  /*4740*/  LEA.HI.X R23, R20, UR11, R23, 0x2, P3 ;  /* 0x0000000b14177c11 */ /* 0x000fe200098f1417 */
[----:B------:R-:W-:-:S04]  /*4750*/  FMUL.FTZ R21, R21, R48 ;  /* 0x0000003015157220 */ /* 0x000fc80000410000 */
[----:B-----5:R-:W-:Y:S01]  /*4760*/  FFMA.FTZ R20, R36, R21, R38 ;  /* 0x0000001524147223 */ /* 0x020fe20000010026 */
[----:B------:R-:W-:-:S05]  /*4770*/  FFMA.FTZ R21, R37, R24, R39 ;  /* 0x0000001825157223 */ /* 0x000fca0000010027 */
[----:B------:R2:W-:Y:S02]  /*4780*/  STG.E.64 desc[UR6][R22.64], R20 ;  /* 0x0000001416007986 */ /* 0x0005e4000c101b06 */
.L_x_3774:
[----:B------:R-:W-:Y:S05]  /*4790*/  BSYNC.RECONVERGENT B1 ;  /* 0x0000000000017941 */ /* 0x000fea0003800200 */
.L_x_3773:
[----:B------:R-:W-:Y:S01]  /*47a0*/  BSSY.RECONVERGENT B1, `(.L_x_3775) ;  /* 0x0000015000017945 */ /* 0x000fe20003800200 */
[C---:B------:R-:W-:Y:S02]  /*47b0*/  IADD3 R26, PT, PT, R47.reuse, 0x40, RZ ;  /* 0x000000402f1a7810 */ /* 0x040fe40007ffe0ff */
[----:B------:R-:W-:Y:S01]  /*47c0*/  IADD3 R24, PT, PT, R47, 0x50, RZ ;  /* 0x000000502f187810 */ /* 0x000fe20007ffe0ff */
[----:B------:R-:W-:Y:S06]  /*47d0*/  @P1 BRA `(.L_x_3776) ;  /* 0x0000000000441947 */ /* 0x000fec0003800000 */
[----:B------:R-:W3:Y:S01]  /*47e0*/  LDCU.64 UR8, c[0x0][0x3e0] ;  /* 0x00007c00ff0877ac */ /* 0x000ee20008000a00 */
[----:B0-2---:R-:W-:Y:S01]  /*47f0*/  MOV R20, R120 ;  /* 0x0000007800147202 */ /* 0x005fe20000000f00 */
[----:B------:R-:W-:Y:S01]  /*4800*/  FADD.FTZ R75, -R40, R75 ;  /* 0x0000004b284b7221 */ /* 0x000fe20000010100 */
[----:B------:R-:W-:Y:S01]  /*4810*/  MOV R21, R123 ;  /* 0x0000007b00157202 */ /* 0x000fe20000000f00 */
[----:B------:R-:W0:Y:S02]  /*4820*/  LDCU.64 UR10, c[0x0][0x380] ;  /* 0x00007000ff0a77ac */ /* 0x000e240008000a00 */
[----:B-1----:R-:W-:Y:S01]  /*4830*/  FMUL.FTZ R52, R75, R48 ;  /* 0x000000304b347220 */ /* 0x002fe20000410000 */
[----:B---3--:R-:W-:Y:S02]  /*4840*/  IMAD R23, R13, UR8, RZ ;  /* 0x000000080d177c24 */ /* 0x008fe4000f8e02ff */
        /* <DEDUP_REMOVED lines=10> */
.L_x_3776:
[----:B------:R-:W-:Y:S05]  /*48f0*/  BSYNC.RECONVERGENT B1 ;  /* 0x0000000000017941 */ /* 0x000fea0003800200 */
.L_x_3775:
[----:B------:R-:W-:Y:S04]  /*4900*/  BSSY.RECONVERGENT B1, `(.L_x_3777) ;  /* 0x0000013000017945 */ /* 0x000fe80003800200 */
[----:B------:R-:W-:Y:S05]  /*4910*/  @P4 BRA `(.L_x_3778) ;  /* 0x0000000000444947 */ /* 0x000fea0003800000 */
[----:B------:R-:W4:Y:S01]  /*4920*/  LDCU.64 UR8, c[0x0][0x3e0] ;  /* 0x00007c00ff0877ac */ /* 0x000f220008000a00 */
[----:B0-23--:R-:W-:Y:S01]  /*4930*/  MOV R22, R120 ;  /* 0x0000007800167202 */ /* 0x00dfe20000000f00 */
[C---:B------:R-:W-:Y:S01]  /*4940*/  FADD.FTZ R21, -R40.reuse, R28 ;  /* 0x0000001c28157221 */ /* 0x040fe20000010100 */
[----:B------:R-:W-:Y:S01]  /*4950*/  MOV R23, R123 ;  /* 0x0000007b00177202 */ /* 0x000fe20000000f00 */
[----:B------:R-:W0:Y:S01]  /*4960*/  LDCU.64 UR10, c[0x0][0x380] ;  /* 0x00007000ff0a77ac */ /* 0x000e220008000a00 */
[----:B------:R-:W-:Y:S01]  /*4970*/  FADD.FTZ R29, -R40, R29 ;  /* 0x0000001d281d7221 */ /* 0x000fe20000010100 */
[----:B-1----:R-:W-:-:S03]  /*4980*/  FMUL.FTZ R21, R21, R48 ;  /* 0x0000003015157220 */ /* 0x002fc60000410000 */
[----:B------:R-:W-:Y:S01]  /*4990*/  FMUL.FTZ R52, R29, R48 ;  /* 0x000000301d347220 */ /* 0x000fe20000410000 */
[----:B-----5:R-:W-:-:S03]  /*49a0*/  FFMA.FTZ R20, R36, R21, R38 ;  /* 0x0000001524147223 */ /* 0x020fc60000010026 */
[----:B------:R-:W-:Y:S01]  /*49b0*/  FFMA.FTZ R21, R37, R52, R39 ;  /* 0x0000003425157223 */ /* 0x000fe20000010027 */
[----:B----4-:R-:W-:Y:S02]  /*49c0*/  IMAD R55, R55, UR8, RZ ;  /* 0x0000000837377c24 */ /* 0x010fe4000f8e02ff */
[----:B------:R-:W-:-:S04]  /*49d0*/  IMAD.WIDE.U32 R22, R54, UR8, R22 ;  /* 0x0000000836167c25 */ /* 0x000fc8000f8e0016 */
[----:B------:R-:W-:Y:S01]  /*49e0*/  IMAD R55, R54, UR9, R55 ;  /* 0x0000000936377c24 */ /* 0x000fe2000f8e0237 */
[----:B0-----:R-:W-:-:S04]  /*49f0*/  LEA R28, P1, R22, UR10, 0x2 ;  /* 0x0000000a161c7c11 */ /* 0x001fc8000f8210ff */
[----:B------:R-:W-:-:S04]  /*4a00*/  IADD3 R55, PT, PT, R23, R55, RZ ;  /* 0x0000003717377210 */ /* 0x000fc80007ffe0ff */
[----:B------:R-:W-:-:S05]  /*4a10*/  LEA.HI.X R29, R22, UR11, R55, 0x2, P1 ;  /* 0x0000000b161d7c11 */ /* 0x000fca00088f1437 */
[----:B------:R4:W-:Y:S02]  /*4a20*/  STG.E.64 desc[UR6][R28.64], R20 ;  /* 0x000000141c007986 */ /* 0x0009e4000c101b06 */
.L_x_3778:
[----:B------:R-:W-:Y:S05]  /*4a30*/  BSYNC.RECONVERGENT B1 ;  /* 0x0000000000017941 */ /* 0x000fea0003800200 */
.L_x_3777:
[----:B------:R-:W-:Y:S04]  /*4a40*/  BSSY.RECONVERGENT B1, `(.L_x_3779) ;  /* 0x0000013000017945 */ /* 0x000fe80003800200 */
[----:B------:R-:W-:Y:S05]  /*4a50*/  @P5 BRA `(.L_x_3780) ;  /* 0x0000000000445947 */ /* 0x000fea0003800000 */
[----:B------:R-:W1:Y:S01]  /*4a60*/  LDCU.64 UR8, c[0x0][0x3e0] ;  /* 0x00007c00ff0877ac */ /* 0x000e620008000a00 */
[----:B0-23--:R-:W-:Y:S01]  /*4a70*/  MOV R22, R120 ;  /* 0x0000007800167202 */ /* 0x00dfe20000000f00 */
[C---:B----4-:R-:W-:Y:S01]  /*4a80*/  FADD.FTZ R21, -R40.reuse, R30 ;  /* 0x0000001e28157221 */ /* 0x050fe20000010100 */
[----:B------:R-:W-:Y:S01]  /*4a90*/  MOV R23, R123 ;  /* 0x0000007b00177202 */ /* 0x000fe20000000f00 */
[----:B------:R-:W0:Y:S01]  /*4aa0*/  LDCU.64 UR10, c[0x0][0x380] ;  /* 0x00007000ff0a77ac */ /* 0x000e220008000a00 */
[----:B------:R-:W-:Y:S01]  /*4ab0*/  FADD.FTZ R31, -R40, R31 ;  /* 0x0000001f281f7221 */ /* 0x000fe20000010100 */
[----:B-1----:R-:W-:-:S03]  /*4ac0*/  FMUL.FTZ R21, R21, R48 ;  /* 0x0000003015157220 */ /* 0x002fc60000410000 */
[----:B------:R-:W-:Y:S01]  /*4ad0*/  FMUL.FTZ R30, R31, R48 ;  /* 0x000000301f1e7220 */ /* 0x000fe20000410000 */
[----:B------:R-:W-:Y:S02]  /*4ae0*/  IMAD R20, R25, UR8, RZ ;  /* 0x0000000819147c24 */ /* 0x000fe4000f8e02ff */
        /* <DEDUP_REMOVED lines=8> */
.L_x_3780:
[----:B------:R-:W-:Y:S05]  /*4b70*/  BSYNC.RECONVERGENT B1 ;  /* 0x0000000000017941 */ /* 0x000fea0003800200 */
.L_x_3779:
        /* <DEDUP_REMOVED lines=19> */
.L_x_3782:
[----:B------:R-:W-:Y:S05]  /*4cb0*/  BSYNC.RECONVERGENT B1 ;  /* 0x0000000000017941 */ /* 0x000fea0003800200 */
.L_x_3781:
[----:B------:R-:W-:Y:S01]  /*4cc0*/  ISETP.GE.U32.AND P5, PT, R26, UR4, PT ;  /* 0x000000041a007c0c */ /* 0x000fe2000bfa6070 */
[----:B------:R-:W-:Y:S01]  /*4cd0*/  BSSY.RECONVERGENT B1, `(.L_x_3783) ;  /* 0x0000024000017945 */ /* 0x000fe20003800200 */
[----:B0-234-:R-:W-:Y:S02]  /*4ce0*/  SHF.R.S32.HI R20, RZ, 0x1f, R26 ;  /* 0x0000001fff147819 */ /* 0x01dfe4000001141a */
[----:B------:R-:W-:Y:S02]  /*4cf0*/  IADD3 R29, PT, PT, R47, 0x60, RZ ;  /* 0x000000602f1d7810 */ /* 0x000fe40007ffe0ff */
[----:B------:R-:W-:Y:S02]  /*4d00*/  ISETP.GE.AND.EX P5, PT, R20, UR5, PT, P5 ;  /* 0x0000000514007c0c */ /* 0x000fe4000bfa6350 */
[----:B------:R-:W-:Y:S02]  /*4d10*/  ISETP.GE.U32.AND P2, PT, R115, UR4, PT ;  /* 0x0000000473007c0c */ /* 0x000fe4000bf46070 */
[----:B------:R-:W-:-:S02]  /*4d20*/  ISETP.GE.U32.AND P1, PT, R24, UR4, PT ;  /* 0x0000000418007c0c */ /* 0x000fc4000bf26070 */
[----:B------:R-:W-:Y:S02]  /*4d30*/  ISETP.GE.U32.AND P6, PT, R114, UR4, PT ;  /* 0x0000000472007c0c */ /* 0x000fe4000bfc6070 */
[----:B------:R-:W-:Y:S02]  /*4d40*/  ISETP.GE.U32.AND P3, PT, R29, UR4, PT ;  /* 0x000000041d007c0c */ /* 0x000fe4000bf66070 */
[----:B------:R-:W-:Y:S02]  /*4d50*/  ISETP.GE.U32.AND P4, PT, R113, UR4, PT ;  /* 0x0000000471007c0c */ /* 0x000fe4000bf86070 */
[----:B------:R-:W-:Y:S02]  /*4d60*/  SHF.R.S32.HI R31, RZ, 0x1f, R24 ;  /* 0x0000001fff1f7819 */ /* 0x000fe40000011418 */
[----:B------:R-:W-:Y:S02]  /*4d70*/  SHF.R.S32.HI R30, RZ, 0x1f, R29 ;  /* 0x0000001fff1e7819 */ /* 0x000fe4000001141d */
[----:B------:R-:W-:-:S02]  /*4d80*/  ISETP.GE.AND.EX P2, PT, R14, UR5, PT, P2 ;  /* 0x000000050e007c0c */ /* 0x000fc4000bf46320 */
[----:B------:R-:W-:Y:S02]  /*4d90*/  ISETP.GE.AND.EX P1, PT, R31, UR5, PT, P1 ;  /* 0x000000051f007c0c */ /* 0x000fe4000bf26310 */
[----:B------:R-:W-:Y:S02]  /*4da0*/  ISETP.GE.AND.EX P6, PT, R15, UR5, PT, P6 ;  /* 0x000000050f007c0c */ /* 0x000fe4000bfc6360 */
[----:B------:R-:W-:Y:S02]  /*4db0*/  ISETP.GE.AND.EX P3, PT, R30, UR5, PT, P3 ;  /* 0x000000051e007c0c */ /* 0x000fe4000bf66330 */
[----:B------:R-:W-:Y:S02]  /*4dc0*/  ISETP.GE.AND.EX P4, PT, R16, UR5, PT, P4 ;  /* 0x0000000510007c0c */ /* 0x000fe4000bf86340 */
[C---:B------:R-:W-:Y:S02]  /*4dd0*/  IADD3 R28, PT, PT, R47.reuse, 0x78, RZ ;  /* 0x000000782f1c7810 */ /* 0x040fe40007ffe0ff */
[----:B------:R-:W-:Y:S01]  /*4de0*/  IADD3 R25, PT, PT, R47, 0x90, RZ ;  /* 0x000000902f197810 */ /* 0x000fe20007ffe0ff */
[----:B------:R-:W-:Y:S08]  /*4df0*/  @P5 BRA `(.L_x_3784) ;  /* 0x0000000000445947 */ /* 0x000ff00003800000 */
[----:B------:R-:W0:Y:S01]  /*4e00*/  LDCU.64 UR8, c[0x0][0x3e0] ;  /* 0x00007c00ff0877ac */ /* 0x000e220008000a00 */
[----:B------:R-:W-:Y:S01]  /*4e10*/  MOV R22, R120 ;  /* 0x0000007800167202 */ /* 0x000fe20000000f00 */
[C---:B------:R-:W-:Y:S01]  /*4e20*/  FADD.FTZ R21, -R40.reuse, R34 ;  /* 0x0000002228157221 */ /* 0x040fe20000010100 */
[----:B------:R-:W-:Y:S01]  /*4e30*/  MOV R23, R123 ;  /* 0x0000007b00177202 */ /* 0x000fe20000000f00 */
[----:B------:R-:W2:Y:S01]  /*4e40*/  LDCU.64 UR10, c[0x0][0x380] ;  /* 0x00007000ff0a77ac */ /* 0x000ea20008000a00 */
[----:B------:R-:W-:Y:S01]  /*4e50*/  FADD.FTZ R35, -R40, R35 ;  /* 0x0000002328237221 */ /* 0x000fe20000010100 */
[----:B-1----:R-:W-:-:S03]  /*4e60*/  FMUL.FTZ R21, R21, R48 ;  /* 0x0000003015157220 */ /* 0x002fc60000410000 */
[----:B------:R-:W-:Y:S01]  /*4e70*/  FMUL.FTZ R32, R35, R48 ;  /* 0x0000003023207220 */ /* 0x000fe20000410000 */
[----:B0-----:R-:W-:Y:S02]  /*4e80*/  IMAD R27, R20, UR8, RZ ;  /* 0x00000008141b7c24 */ /* 0x001fe4000f8e02ff */
[----:B-----5:R-:W-:Y:S01]  /*4e90*/  FFMA.FTZ R20, R36, R21, R38 ;  /* 0x0000001524147223 */ /* 0x020fe20000010026 */
[----:B------:R-:W-:-:S04]  /*4ea0*/  IMAD.WIDE.U32 R22, R26, UR8, R22 ;  /* 0x000000081a167c25 */ /* 0x000fc8000f8e0016 */
[----:B------:R-:W-:Y:S01]  /*4eb0*/  FFMA.FTZ R21, R37, R32, R39 ;  /* 0x0000002025157223 */ /* 0x000fe20000010027 */
[----:B------:R-:W-:Y:S01]  /*4ec0*/  IMAD R27, R26, UR9, R27 ;  /* 0x000000091a1b7c24 */ /* 0x000fe2000f8e021b */
[----:B--2---:R-:W-:-:S04]  /*4ed0*/  LEA R26, P5, R22, UR10, 0x2 ;  /* 0x0000000a161a7c11 */ /* 0x004fc8000f8a10ff */
[----:B------:R-:W-:-:S04]  /*4ee0*/  IADD3 R27, PT, PT, R23, R27, RZ ;  /* 0x0000001b171b7210 */ /* 0x000fc80007ffe0ff */
[----:B------:R-:W-:-:S05]  /*4ef0*/  LEA.HI.X R27, R22, UR11, R27, 0x2, P5 ;  /* 0x0000000b161b7c11 */ /* 0x000fca000a8f141b */
[----:B------:R0:W-:Y:S02]  /*4f00*/  STG.E.64 desc[UR6][R26.64], R20 ;  /* 0x000000141a007986 */ /* 0x0001e4000c101b06 */
.L_x_3784:
[----:B------:R-:W-:Y:S05]  /*4f10*/  BSYNC.RECONVERGENT B1 ;  /* 0x0000000000017941 */ /* 0x000fea0003800200 */
.L_x_3783:
[----:B------:R-:W-:Y:S04]  /*4f20*/  BSSY.RECONVERGENT B1, `(.L_x_3785) ;  /* 0x0000013000017945 */ /* 0x000fe80003800200 */
[----:B------:R-:W-:Y:S05]  /*4f30*/  @P2 BRA `(.L_x_3786) ;  /* 0x0000000000442947 */ /* 0x000fea0003800000 */
[----:B------:R-:W2:Y:S01]  /*4f40*/  LDCU.64 UR8, c[0x0][0x3e0] ;  /* 0x00007c00ff0877ac */ /* 0x000ea20008000a00 */
[----:B------:R-:W-:Y:S01]  /*4f50*/  MOV R22, R120 ;  /* 0x0000007800167202 */ /* 0x000fe20000000f00 */
[C---:B0-----:R-:W-:Y:S01]  /*4f60*/  FADD.FTZ R21, -R40.reuse, R90 ;  /* 0x0000005a28157221 */ /* 0x041fe20000010100 */
        /* <DEDUP_REMOVED lines=14> */
.L_x_3786:
[----:B------:R-:W-:Y:S05]  /*5050*/  BSYNC.RECONVERGENT B1 ;  /* 0x0000000000017941 */ /* 0x000fea0003800200 */
.L_x_3785:
[----:B------:R-:W-:Y:S04]  /*5060*/  BSSY.RECONVERGENT B1, `(.L_x_3787) ;  /* 0x0000013000017945 */ /* 0x000fe80003800200 */
[----:B------:R-:W-:Y:S05]  /*5070*/  @P1 BRA `(.L_x_3788) ;  /* 0x0000000000441947 */ /* 0x000fea0003800000 */
[----:B------:R-:W3:Y:S01]  /*5080*/  LDCU.64 UR8, c[0x0][0x3e0] ;  /* 0x00007c00ff0877ac */ /* 0x000ee20008000a00 */
[----:B------:R-:W-:Y:S01]  /*5090*/  MOV R22, R120 ;  /* 0x0000007800167202 */ /* 0x000fe20000000f00 */
[C---:B0-2---:R-:W-:Y:S01]  /*50a0*/  FADD.FTZ R21, -R40.reuse, R56 ;  /* 0x0000003828157221 */ /* 0x045fe20000010100 */
[----:B------:R-:W-:Y:S01]  /*50b0*/  MOV R23, R123 ;  /* 0x0000007b00177202 */ /* 0x000fe20000000f00 */
[----:B------:R-:W0:Y:S01]  /*50c0*/  LDCU.64 UR10, c[0x0][0x380] ;  /* 0x00007000ff0a77ac */ /* 0x000e220008000a00 */
[----:B------:R-:W-:Y:S01]  /*50d0*/  FADD.FTZ R57, -R40, R57 ;  /* 0x0000003928397221 */ /* 0x000fe20000010100 */
[----:B-1----:R-:W-:-:S04]  /*50e0*/  FMUL.FTZ R21, R21, R48 ;  /* 0x0000003015157220 */ /* 0x002fc80000410000 */
[----:B-----5:R-:W-:Y:S01]  /*50f0*/  FFMA.FTZ R20, R36, R21, R38 ;  /* 0x0000001524147223 */ /* 0x020fe20000010026 */
[----:B---3--:R-:W-:Y:S02]  /*5100*/  IMAD R31, R31, UR8, RZ ;  /* 0x000000081f1f7c24 */ /* 0x008fe4000f8e02ff */
[----:B------:R-:W-:-:S04]  /*5110*/  IMAD.WIDE.U32 R22, R24, UR8, R22 ;  /* 0x0000000818167c25 */ /* 0x000fc8000f8e0016 */
[----:B------:R-:W-:Y:S01]  /*5120*/  IMAD R31, R24, UR9, R31 ;  /* 0x00000009181f7c24 */ /* 0x000fe2000f8e021f */
[----:B0-----:R-:W-:Y:S01]  /*5130*/  LEA R26, P1, R22, UR10, 0x2 ;  /* 0x0000000a161a7c11 */ /* 0x001fe2000f8210ff */
[----:B------:R-:W-:-:S03]  /*5140*/  FMUL.FTZ R24, R57, R48 ;  /* 0x0000003039187220 */ /* 0x000fc60000410000 */
[----:B------:R-:W-:Y:S01]  /*5150*/  IADD3 R31, PT, PT, R23, R31, RZ ;  /* 0x0000001f171f7210 */ /* 0x000fe20007ffe0ff */
[----:B------:R-:W-:-:S03]  /*5160*/  FFMA.FTZ R21, R37, R24, R39 ;  /* 0x0000001825157223 */ /* 0x000fc60000010027 */
[----:B------:R-:W-:-:S05]  /*5170*/  LEA.HI.X R27, R22, UR11, R31, 0x2, P1 ;  /* 0x0000000b161b7c11 */ /* 0x000fca00088f141f */
[----:B------:R3:W-:Y:S02]  /*5180*/  STG.E.64 desc[UR6][R26.64], R20 ;  /* 0x000000141a007986 */ /* 0x0007e4000c101b06 */
.L_x_3788:
[----:B------:R-:W-:Y:S05]  /*5190*/  BSYNC.RECONVERGENT B1 ;  /* 0x0000000000017941 */ /* 0x000fea0003800200 */
.L_x_3787:
[----:B------:R-:W-:Y:S04]  /*51a0*/  BSSY.RECONVERGENT B1, `(.L_x_3789) ;  /* 0x0000013000017945 */ /* 0x000fe80003800200 */
[----:B------:R-:W-:Y:S05]  /*51b0*/  @P6 BRA `(.L_x_3790) ;  /* 0x0000000000446947 */ /* 0x000fea0003800000 */
[----:B------:R-:W4:Y:S01]  /*51c0*/  LDCU.64 UR8, c[0x0][0x3e0] ;  /* 0x00007c00ff0877ac */ /* 0x000f220008000a00 */
[----:B------:R-:W-:Y:S01]  /*51d0*/  MOV R22, R120 ;  /* 0x0000007800167202 */ /* 0x000fe20000000f00 */
[C---:B0-23--:R-:W-:Y:S01]  /*51e0*/  FADD.FTZ R21, -R40.reuse, R76 ;  /* 0x0000004c28157221 */ /* 0x04dfe20000010100 */
        /* <DEDUP_REMOVED lines=14> */
.L_x_3790:
[----:B------:R-:W-:Y:S05]  /*52d0*/  BSYNC.RECONVERGENT B1 ;  /* 0x0000000000017941 */ /* 0x000fea0003800200 */
.L_x_3789:
        /* <DEDUP_REMOVED lines=19> */
.L_x_3792:
[----:B------:R-:W-:Y:S05]  /*5410*/  BSYNC.RECONVERGENT B1 ;  /* 0x0000000000017941 */ /* 0x000fea0003800200 */
.L_x_3791:
        /* <DEDUP_REMOVED lines=19> */
.L_x_3794:
[----:B------:R-:W-:Y:S05]  /*5550*/  BSYNC.RECONVERGENT B1 ;  /* 0x0000000000017941 */ /* 0x000fea0003800200 */
.L_x_3793:
        /* <DEDUP_REMOVED lines=37> */
.L_x_3796:
[----:B------:R-:W-:Y:S05]  /*57b0*/  BSYNC.RECONVERGENT B1 ;  /* 0x0000000000017941 */ /* 0x000fea0003800200 */
.L_x_3795:
        /* <DEDUP_REMOVED lines=8> */
[----:B-1----:R-:W-:-:S04]  /*5840*/  FMUL.FTZ R21, R21, R48 ;  /* 0x0000003015157220 */ /* 0x002fc80000410000 */
[----:B-----5:R-:W-:Y:S01]  /*5850*/  FFMA.FTZ R20, R36, R21, R38 ;  /* 0x0000001524147223 */ /* 0x020fe20000010026 */
[----:B------:R-:W-:Y:S02]  /*5860*/  IMAD R33, R33, UR8, RZ ;  /* 0x0000000821217c24 */ /* 0x000fe4000f8e02ff */
        /* <DEDUP_REMOVED lines=8> */
.L_x_3798:
[----:B------:R-:W-:Y:S05]  /*58f0*/  BSYNC.RECONVERGENT B1 ;  /* 0x0000000000017941 */ /* 0x000fea0003800200 */
.L_x_3797:
        /* <DEDUP_REMOVED lines=19> */
.L_x_3800:
[----:B------:R-:W-:Y:S05]  /*5a30*/  BSYNC.RECONVERGENT B1 ;  /* 0x0000000000017941 */ /* 0x000fea0003800200 */
.L_x_3799:
        /* <DEDUP_REMOVED lines=19> */
.L_x_3802:
[----:B------:R-:W-:Y:S05]  /*5b70*/  BSYNC.RECONVERGENT B1 ;  /* 0x0000000000017941 */ /* 0x000fea0003800200 */
.L_x_3801:
        /* <DEDUP_REMOVED lines=19> */
.L_x_3804:
[----:B------:R-:W-:Y:S05]  /*5cb0*/  BSYNC.RECONVERGENT B1 ;  /* 0x0000000000017941 */ /* 0x000fea0003800200 */
.L_x_3803:
[----:B------:R-:W-:Y:S04]  /*5cc0*/  BSSY.RECONVERGENT B1, `(.L_x_3805) ;  /* 0x0000013000017945 */ /* 0x000fe80003800200 */
[----:B------:R-:W-:Y:S05]  /*5cd0*/  @P4 BRA `(.L_x_3806) ;  /* 0x0000000000444947 */ /* 0x000fea0003800000 */
[----:B------:R-:W1:Y:S01]  /*5ce0*/  LDCU.64 UR8, c[0x0][0x3e0] ;  /* 0x00007c00ff0877ac */ /* 0x000e620008000a00 */
[----:B0-234-:R-:W-:Y:S01]  /*5cf0*/  MOV R20, R120 ;  /* 0x0000007800147202 */ /* 0x01dfe20000000f00 */
        /* <DEDUP_REMOVED lines=15> */
.L_x_3806:
[----:B------:R-:W-:Y:S05]  /*5df0*/  BSYNC.RECONVERGENT B1 ;  /* 0x0000000000017941 */ /* 0x000fea0003800200 */
.L_x_3805:
        /* <DEDUP_REMOVED lines=10> */
[----:B0-----:R-:W-:Y:S02]  /*5ea0*/  IADD3 R22, PT, PT, R47, 0xe8, RZ ;  /* 0x000000e82f167810 */ /* 0x001fe40007ffe0ff */
        /* <DEDUP_REMOVED lines=8> */
[----:B--234-:R-:W-:Y:S01]  /*5f30*/  MOV R20, R120 ;  /* 0x0000007800147202 */ /* 0x01cfe20000000f00 */
[C---:B------:R-:W-:Y:S01]  /*5f40*/  FADD.FTZ R23, -R40.reuse, R66 ;  /* 0x0000004228177221 */ /* 0x040fe20000010100 */
[----:B------:R-:W-:Y:S01]  /*5f50*/  MOV R21, R123 ;  /* 0x0000007b00157202 */ /* 0x000fe20000000f00 */
[----:B------:R-:W2:Y:S01]  /*5f60*/  LDCU.64 UR10, c[0x0][0x380] ;  /* 0x00007000ff0a77ac */ /* 0x000ea20008000a00 */
[----:B------:R-:W-:Y:S01]  /*5f70*/  FADD.FTZ R67, -R40, R67 ;  /* 0x0000004328437221 */ /* 0x000fe20000010100 */
[----:B-1----:R-:W-:-:S03]  /*5f80*/  FMUL.FTZ R23, R23, R48 ;  /* 0x0000003017177220 */ /* 0x002fc60000410000 */
[----:B------:R-:W-:Y:S01]  /*5f90*/  FMUL.FTZ R28, R67, R48 ;  /* 0x00000030431c7220 */ /* 0x000fe20000410000 */
[----:B-----5:R-:W-:-:S03]  /*5fa0*/  FFMA.FTZ R26, R36, R23, R38 ;  /* 0x00000017241a7223 */ /* 0x020fc60000010026 */
[----:B------:R-:W-:Y:S01]  /*5fb0*/  FFMA.FTZ R27, R37, R28, R39 ;  /* 0x0000001c251b7223 */ /* 0x000fe20000010027 */
[----:B0-----:R-:W-:Y:S02]  /*5fc0*/  IMAD R43, R43, UR8, RZ ;  /* 0x000000082b2b7c24 */ /* 0x001fe4000f8e02ff */
[----:B------:R-:W-:-:S04]  /*5fd0*/  IMAD.WIDE.U32 R20, R44, UR8, R20 ;  /* 0x000000082c147c25 */ /* 0x000fc8000f8e0014 */
[----:B------:R-:W-:Y:S01]  /*5fe0*/  IMAD R43, R44, UR9, R43 ;  /* 0x000000092c2b7c24 */ /* 0x000fe2000f8e022b */
[----:B--2---:R-:W-:-:S04]  /*5ff0*/  LEA R24, P5, R20, UR10, 0x2 ;  /* 0x0000000a14187c11 */ /* 0x004fc8000f8a10ff */
[----:B------:R-:W-:-:S04]  /*6000*/  IADD3 R43, PT, PT, R21, R43, RZ ;  /* 0x0000002b152b7210 */ /* 0x000fc80007ffe0ff */
[----:B------:R-:W-:-:S05]  /*6010*/  LEA.HI.X R25, R20, UR11, R43, 0x2, P5 ;  /* 0x0000000b14197c11 */ /* 0x000fca000a8f142b */
[----:B------:R0:W-:Y:S02]  /*6020*/  STG.E.64 desc[UR6][R24.64], R26 ;  /* 0x0000001a18007986 */ /* 0x0001e4000c101b06 */
.L_x_3808:
[----:B------:R-:W-:Y:S05]  /*6030*/  BSYNC.RECONVERGENT B1 ;  /* 0x0000000000017941 */ /* 0x000fea0003800200 */
.L_x_3807:
[----:B------:R-:W-:Y:S04]  /*6040*/  BSSY.RECONVERGENT B1, `(.L_x_3809) ;  /* 0x0000013000017945 */ /* 0x000fe80003800200 */
[----:B------:R-:W-:Y:S05]  /*6050*/  @P2 BRA `(.L_x_3810) ;  /* 0x0000000000442947 */ /* 0x000fea0003800000 */
[----:B------:R-:W0:Y:S01]  /*6060*/  LDCU.64 UR8, c[0x0][0x3e0] ;  /* 0x00007c00ff0877ac */ /* 0x000e220008000a00 */
[----:B--234-:R-:W-:Y:S01]  /*6070*/  MOV R20, R120 ;  /* 0x0000007800147202 */ /* 0x01cfe20000000f00 */
[C---:B------:R-:W-:Y:S01]  /*6080*/  FADD.FTZ R23, -R40.reuse, R68 ;  /* 0x0000004428177221 */ /* 0x040fe20000010100 */
[----:B------:R-:W-:Y:S01]  /*6090*/  MOV R21, R123 ;  /* 0x0000007b00157202 */ /* 0x000fe20000000f00 */
[----:B------:R-:W2:Y:S01]  /*60a0*/  LDCU.64 UR10, c[0x0][0x380] ;  /* 0x00007000ff0a77ac */ /* 0x000ea20008000a00 */
[----:B------:R-:W-:Y:S01]  /*60b0*/  FADD.FTZ R69, -R40, R69 ;  /* 0x0000004528457221 */ /* 0x000fe20000010100 */
[----:B-1----:R-:W-:-:S03]  /*60c0*/  FMUL.FTZ R23, R23, R48 ;  /* 0x0000003017177220 */ /* 0x002fc60000410000 */
[----:B0-----:R-:W-:Y:S01]  /*60d0*/  FMUL.FTZ R26, R69, R48 ;  /* 0x00000030451a7220 */ /* 0x001fe20000410000 */
[----:B-----5:R-:W-:Y:S01]  /*60e0*/  FFMA.FTZ R28, R36, R23, R38 ;  /* 0x00000017241c7223 */ /* 0x020fe20000010026 */
        /* <DEDUP_REMOVED lines=8> */
.L_x_3810:
[----:B------:R-:W-:Y:S05]  /*6170*/  BSYNC.RECONVERGENT B1 ;  /* 0x0000000000017941 */ /* 0x000fea0003800200 */
.L_x_3809:
        /* <DEDUP_REMOVED lines=10> */
[----:B-----5:R-:W-:-:S03]  /*6220*/  FFMA.FTZ R28, R36, R23, R38 ;  /* 0x00000017241c7223 */ /* 0x020fc60000010026 */
[----:B------:R-:W-:Y:S01]  /*6230*/  FFMA.FTZ R29, R37, R26, R39 ;  /* 0x0000001a251d7223 */ /* 0x000fe20000010027 */
[----:B------:R-:W-:Y:S02]  /*6240*/  IMAD R32, R32, UR8, RZ ;  /* 0x0000000820207c24 */ /* 0x000fe4000f8e02ff */
[----:B------:R-:W-:-:S04]  /*6250*/  IMAD.WIDE.U32 R20, R31, UR8, R20 ;  /* 0x000000081f147c25 */ /* 0x000fc8000f8e0014 */
[----:B------:R-:W-:Y:S01]  /*6260*/  IMAD R31, R31, UR9, R32 ;  /* 0x000000091f1f7c24 */ /* 0x000fe2000f8e0220 */
[----:B--2---:R-:W-:-:S04]  /*6270*/  LEA R24, P1, R20, UR10, 0x2 ;  /* 0x0000000a14187c11 */ /* 0x004fc8000f8210ff */
[----:B------:R-:W-:-:S04]  /*6280*/  IADD3 R31, PT, PT, R21, R31, RZ ;  /* 0x0000001f151f7210 */ /* 0x000fc80007ffe0ff */
[----:B------:R-:W-:-:S05]  /*6290*/  LEA.HI.X R25, R20, UR11, R31, 0x2, P1 ;  /* 0x0000000b14197c11 */ /* 0x000fca00088f141f */
[----:B------:R0:W-:Y:S02]  /*62a0*/  STG.E.64 desc[UR6][R24.64], R28 ;  /* 0x0000001c18007986 */ /* 0x0001e4000c101b06 */
.L_x_3812:
[----:B------:R-:W-:Y:S05]  /*62b0*/  BSYNC.RECONVERGENT B1 ;  /* 0x0000000000017941 */ /* 0x000fea0003800200 */
.L_x_3811:
        /* <DEDUP_REMOVED lines=19> */
.L_x_3814:
[----:B------:R-:W-:Y:S05]  /*63f0*/  BSYNC.RECONVERGENT B1 ;  /* 0x0000000000017941 */ /* 0x000fea0003800200 */
.L_x_3813:
        /* <DEDUP_REMOVED lines=19> */
.L_x_3816:
[----:B------:R-:W-:Y:S05]  /*6530*/  BSYNC.RECONVERGENT B1 ;  /* 0x0000000000017941 */ /* 0x000fea0003800200 */
.L_x_3815:
        /* <DEDUP_REMOVED lines=19> */
.L_x_3818:
[----:B------:R-:W-:Y:S05]  /*6670*/  BSYNC.RECONVERGENT B1 ;  /* 0x0000000000017941 */ /* 0x000fea0003800200 */
.L_x_3817:
        /* <DEDUP_REMOVED lines=33> */
.L_x_3820:
[----:B------:R-:W-:Y:S05]  /*6890*/  BSYNC.RECONVERGENT B1 ;  /* 0x0000000000017941 */ /* 0x000fea0003800200 */
.L_x_3819:
        /* <DEDUP_REMOVED lines=19> */
.L_x_3822:
[----:B------:R-:W-:Y:S05]  /*69d0*/  BSYNC.RECONVERGENT B1 ;  /* 0x0000000000017941 */ /* 0x000fea0003800200 */
.L_x_3821:
        /* <DEDUP_REMOVED lines=19> */
.L_x_3824:
[----:B------:R-:W-:Y:S05]  /*6b10*/  BSYNC.RECONVERGENT B1 ;  /* 0x0000000000017941 */ /* 0x000fea0003800200 */
.L_x_3823:
        /* <DEDUP_REMOVED lines=15> */
[----:B------:R-:W-:-:S04]  /*6c10*/  IADD3 R27, PT, PT, R25, R27, RZ ;  /* 0x0000001b191b7210 */ /* 0x000fc80007ffe0ff */
[----:B------:R-:W-:Y:S01]  /*6c20*/  LEA.HI.X R21, R24, UR11, R27, 0x2, P1 ;  /* 0x0000000b18157c11 */ /* 0x000fe200088f141b */
[----:B------:R-:W-:-:S05]  /*6c30*/  FFMA.FTZ R27, R37, R22, R39 ;  /* 0x00000016251b7223 */ /* 0x000fca0000010027 */
[----:B------:R0:W-:Y:S02]  /*6c40*/  STG.E.64 desc[UR6][R20.64], R26 ;  /* 0x0000001a14007986 */ /* 0x0001e4000c101b06 */
.L_x_3826:
[----:B------:R-:W-:Y:S05]  /*6c50*/  BSYNC.RECONVERGENT B1 ;  /* 0x0000000000017941 */ /* 0x000fea0003800200 */
.L_x_3825:
        /* <DEDUP_REMOVED lines=19> */
.L_x_3828:
[----:B------:R-:W-:Y:S05]  /*6d90*/  BSYNC.RECONVERGENT B1 ;  /* 0x0000000000017941 */ /* 0x000fea0003800200 */
.L_x_3827:
[----:B------:R-:W-:Y:S05]  /*6da0*/  @P4 BRA `(.L_x_3829) ;  /* 0x0000004000ac4947 */ /* 0x000fea0003800000 */
[----:B------:R-:W1:Y:S01]  /*6db0*/  LDCU.64 UR4, c[0x0][0x3e0] ;  /* 0x00007c00ff0477ac */ /* 0x000e620008000a00 */
[----:B------:R-:W-:Y:S01]  /*6dc0*/  MOV R121, R123 ;  /* 0x0000007b00797202 */ /* 0x000fe20000000f00 */
[C---:B0-234-:R-:W-:Y:S01]  /*6dd0*/  FADD.FTZ R21, -R40.reuse, R102 ;  /* 0x0000006628157221 */ /* 0x05dfe20000010100 */
[----:B------:R-:W-:Y:S01]  /*6de0*/  FADD.FTZ R103, -R40, R103 ;  /* 0x0000006728677221 */ /* 0x000fe20000010100 */
[----:B------:R-:W0:Y:S02]  /*6df0*/  LDCU.64 UR8, c[0x0][0x380] ;  /* 0x00007000ff0877ac */ /* 0x000e240008000a00 */
        /* <DEDUP_REMOVED lines=8> */
[----:B------:R-:W-:-:S04]  /*6e80*/  IADD3 R23, PT, PT, R121, R23, RZ ;  /* 0x0000001779177210 */ /* 0x000fc80007ffe0ff */
[----:B------:R-:W-:-:S05]  /*6e90*/  LEA.HI.X R21, R120, UR9, R23, 0x2, P1 ;  /* 0x0000000978157c11 */ /* 0x000fca00088f1417 */
[----:B------:R0:W-:Y:S01]  /*6ea0*/  STG.E.64 desc[UR6][R20.64], R36 ;  /* 0x0000002414007986 */ /* 0x0001e2000c101b06 */
[----:B------:R-:W-:Y:S05]  /*6eb0*/  BRA `(.L_x_3829) ;  /* 0x0000004000687947 */ /* 0x000fea0003800000 */
.L_x_3766:
[----:B------:R-:W0:Y:S01]  /*6ec0*/  LDCU.64 UR4, c[0x0][0x3e8] ;  /* 0x00007d00ff0477ac */ /* 0x000e220008000a00 */
[----:B------:R-:W-:Y:S01]  /*6ed0*/  SHF.R.S32.HI R52, RZ, 0x1f, R47 ;  /* 0x0000001fff347819 */ /* 0x000fe2000001142f */
[----:B------:R-:W-:Y:S01]  /*6ee0*/  BSSY.RECONVERGENT B1, `(.L_x_3830) ;  /* 0x000001f000017945 */ /* 0x000fe20003800200 */
[----:B0-----:R-:W-:-:S04]  /*6ef0*/  ISETP.GE.U32.AND P1, PT, R47, UR4, PT ;  /* 0x000000042f007c0c */ /* 0x001fc8000bf26070 */
[----:B------:R-:W-:-:S13]  /*6f00*/  ISETP.GE.AND.EX P1, PT, R52, UR5, PT, P1 ;  /* 0x0000000534007c0c */ /* 0x000fda000bf26310 */
[----:B------:R-:W-:Y:S05]  /*6f10*/  @P1 BRA `(.L_x_3831) ;  /* 0x00000000006c1947 */ /* 0x000fea0003800000 */
[C---:B------:R-:W-:Y:S01]  /*6f20*/  FADD.FTZ R53, -R40.reuse, R20 ;  /* 0x0000001428357221 */ /* 0x040fe20000010100 */
[----:B------:R-:W-:Y:S01]  /*6f30*/  FADD.FTZ R21, -R40, R21 ;  /* 0x0000001528157221 */ /* 0x000fe20000010100 */
[----:B------:R-:W0:Y:S02]  /*6f40*/  LDCU.64 UR8, c[0x0][0x3e0] ;  /* 0x00007c00ff0877ac */ /* 0x000e240008000a00 */
[-C--:B-1----:R-:W-:Y:S01]  /*6f50*/  FMUL.FTZ R53, R53, R48.reuse ;  /* 0x0000003035357220 */ /* 0x082fe20000410000 */
        /* <DEDUP_REMOVED lines=18> */
[----:B-1----:R-:W-:-:S04]  /*7080*/  LEA R52, P1, R20, UR10, 0x2 ;  /* 0x0000000a14347c11 */ /* 0x002fc8000f8210ff */
[----:B------:R-:W-:Y:S01]  /*7090*/  LEA.HI.X R53, R20, UR11, R125, 0x2, P1 ;  /* 0x0000000b14357c11 */ /* 0x000fe200088f147d */
[----:B--2---:R-:W-:Y:S01]  /*70a0*/  FMUL.FTZ R20, R118, R119 ;  /* 0x0000007776147220 */ /* 0x004fe20000410000 */
[----:B0-----:R-:W-:-:S05]  /*70b0*/  FMUL.FTZ R21, R54, R55 ;  /* 0x0000003736157220 */ /* 0x001fca0000410000 */
[----:B------:R0:W-:Y:S02]  /*70c0*/  STG.E.64 desc[UR6][R52.64], R20 ;  /* 0x0000001434007986 */ /* 0x0001e4000c101b06 */
.L_x_3831:
[----:B------:R-:W-:Y:S05]  /*70d0*/  BSYNC.RECONVERGENT B1 ;  /* 0x0000000000017941 */ /* 0x000fea0003800200 */
.L_x_3830:
[C---:B------:R-:W-:Y:S01]  /*70e0*/  IADD3 R125, PT, PT, R47.reuse, 0x8, RZ ;  /* 0x000000082f7d7810 */ /* 0x040fe20007ffe0ff */
[----:B------:R-:W-:Y:S01]  /*70f0*/  BSSY.RECONVERGENT B1, `(.L_x_3832) ;  /* 0x0000024000017945 */ /* 0x000fe20003800200 */
[----:B0-----:R-:W-:Y:S02]  /*7100*/  IADD3 R52, PT, PT, R47, 0x10, RZ ;  /* 0x000000102f347810 */ /* 0x001fe40007ffe0ff */
[----:B------:R-:W-:Y:S02]  /*7110*/  ISETP.GE.U32.AND P1, PT, R125, UR4, PT ;  /* 0x000000047d007c0c */ /* 0x000fe4000bf26070 */
[----:B------:R-:W-:Y:S02]  /*7120*/  SHF.R.S32.HI R20, RZ, 0x1f, R125 ;  /* 0x0000001fff147819 */ /* 0x000fe4000001147d */
[----:B------:R-:W-:Y:S02]  /*7130*/  ISETP.GE.U32.AND P2, PT, R52, UR4, PT ;  /* 0x0000000434007c0c */ /* 0x000fe4000bf46070 */
[----:B------:R-:W-:-:S02]  /*7140*/  ISETP.GE.AND.EX P1, PT, R20, UR5, PT, P1 ;  /* 0x0000000514007c0c */ /* 0x000fc4000bf26310 */
[----:B------:R-:W-:-:S04]  /*7150*/  SHF.R.S32.HI R53, RZ, 0x1f, R52 ;  /* 0x0000001fff357819 */ /* 0x000fc80000011434 */
[----:B------:R-:W-:-:S07]  /*7160*/  ISETP.GE.AND.EX P2, PT, R53, UR5, PT, P2 ;  /* 0x0000000535007c0c */ /* 0x000fce000bf46320 */
[----:B------:R-:W-:Y:S06]  /*7170*/  @P1 BRA `(.L_x_3833) ;  /* 0x00000000006c1947 */ /* 0x000fec0003800000 */
[C---:B------:R-:W-:Y:S01]  /*7180*/  FADD.FTZ R21, -R40.reuse, R22 ;  /* 0x0000001628157221 */ /* 0x040fe20000010100 */
[----:B------:R-:W-:Y:S01]  /*7190*/  FADD.FTZ R23, -R40, R23 ;  /* 0x0000001728177221 */ /* 0x000fe20000010100 */
[----:B------:R-:W0:Y:S02]  /*71a0*/  LDCU.64 UR8, c[0x0][0x3e0] ;  /* 0x00007c00ff0877ac */ /* 0x000e240008000a00 */
        /* <DEDUP_REMOVED lines=9> */
[----:B------:R-:W-:Y:S01]  /*7240*/  IMAD R23, R125, UR9, R20 ;  /* 0x000000097d177c24 */ /* 0x000fe2000f8e0214 */
[----:B------:R-:W-:Y:S02]  /*7250*/  MOV R20, R120 ;  /* 0x0000007800147202 */ /* 0x000fe40000000f00 */
        /* <DEDUP_REMOVED lines=13> */
.L_x_3833:
[----:B------:R-:W-:Y:S05]  /*7330*/  BSYNC.RECONVERGENT B1 ;  /* 0x0000000000017941 */ /* 0x000fea0003800200 */
.L_x_3832:
[----:B------:R-:W-:Y:S04]  /*7340*/  BSSY.RECONVERGENT B1, `(.L_x_3834) ;  /* 0x000001d000017945 */ /* 0x000fe80003800200 */
[----:B------:R-:W-:Y:S05]  /*7350*/  @P2 BRA `(.L_x_3835) ;  /* 0x00000000006c2947 */ /* 0x000fea0003800000 */
[C---:B0-----:R-:W-:Y:S01]  /*7360*/  FADD.FTZ R21, -R40.reuse, R24 ;  /* 0x0000001828157221 */ /* 0x041fe20000010100 */
        /* <DEDUP_REMOVED lines=21> */
[----:B-1----:R-:W-:-:S04]  /*74c0*/  LEA R22, P1, R20, UR10, 0x2 ;  /* 0x0000000a14167c11 */ /* 0x002fc8000f8210ff */
[----:B------:R-:W-:Y:S01]  /*74d0*/  LEA.HI.X R23, R20, UR11, R23, 0x2, P1 ;  /* 0x0000000b14177c11 */ /* 0x000fe200088f1417 */
[----:B--2---:R-:W-:Y:S01]  /*74e0*/  FMUL.FTZ R20, R25, R54 ;  /* 0x0000003619147220 */ /* 0x004fe20000410000 */
[----:B0-----:R-:W-:-:S05]  /*74f0*/  FMUL.FTZ R21, R24, R53 ;  /* 0x0000003518157220 */ /* 0x001fca0000410000 */
[----:B------:R2:W-:Y:S02]  /*7500*/  STG.E.64 desc[UR6][R22.64], R20 ;  /* 0x0000001416007986 */ /* 0x0005e4000c101b06 */
.L_x_3835:
[----:B------:R-:W-:Y:S05]  /*7510*/  BSYNC.RECONVERGENT B1 ;  /* 0x0000000000017941 */ /* 0x000fea0003800200 */
.L_x_3834:
[----:B0-2---:R-:W-:Y:S01]  /*7520*/  SHF.R.S32.HI R20, RZ, 0x1f, R51 ;  /* 0x0000001fff147819 */ /* 0x005fe20000011433 */
[----:B------:R-:W-:Y:S01]  /*7530*/  BSSY.RECONVERGENT B1, `(.L_x_3836) ;  /* 0x000002b000017945 */ /* 0x000fe20003800200 */
[----:B------:R-:W-:Y:S02]  /*7540*/  ISETP.GE.U32.AND P5, PT, R51, UR4, PT ;  /* 0x0000000433007c0c */ /* 0x000fe4000bfa6070 */
[C---:B------:R-:W-:Y:S02]  /*7550*/  IADD3 R53, PT, PT, R47.reuse, 0x28, RZ ;  /* 0x000000282f357810 */ /* 0x040fe40007ffe0ff */
[----:B------:R-:W-:Y:S02]  /*7560*/  ISETP.GE.AND.EX P5, PT, R20, UR5, PT, P5 ;  /* 0x0000000514007c0c */ /* 0x000fe4000bfa6350 */
[----:B------:R-:W-:Y:S02]  /*7570*/  IADD3 R25, PT, PT, R47, 0x30, RZ ;  /* 0x000000302f197810 */ /* 0x000fe40007ffe0ff */
        /* <DEDUP_REMOVED lines=9> */
[----:B------:R-:W-:Y:S01]  /*7610*/  ISETP.GE.AND.EX P3, PT, R49, UR5, PT, P3 ;  /* 0x0000000531007c0c */ /* 0x000fe2000bf66330 */
[----:B------:R-:W-:-:S12]  /*7620*/  @P5 BRA `(.L_x_3837) ;  /* 0x00000000006c5947 */ /* 0x000fd80003800000 */
        /* <DEDUP_REMOVED lines=27> */
.L_x_3837:
[----:B------:R-:W-:Y:S05]  /*77e0*/  BSYNC.RECONVERGENT B1 ;  /* 0x0000000000017941 */ /* 0x000fea0003800200 */
.L_x_3836:
[----:B------:R-:W-:Y:S01]  /*77f0*/  BSSY.RECONVERGENT B1, `(.L_x_3838) ;  /* 0x000001f000017945 */ /* 0x000fe20003800200 */
[C---:B------:R-:W-:Y:S02]  /*7800*/  IADD3 R26, PT, PT, R47.reuse, 0x40, RZ ;  /* 0x000000402f1a7810 */ /* 0x040fe40007ffe0ff */
[----:B------:R-:W-:Y:S01]  /*7810*/  IADD3 R24, PT, PT, R47, 0x50, RZ ;  /* 0x000000502f187810 */ /* 0x000fe20007ffe0ff */
[----:B------:R-:W-:Y:S06]  /*7820*/  @P1 BRA `(.L_x_3839) ;  /* 0x00000000006c1947 */ /* 0x000fec0003800000 */
[C---:B0-----:R-:W-:Y:S01]  /*7830*/  FADD.FTZ R21, -R40.reuse, R74 ;  /* 0x0000004a28157221 */ /* 0x041fe20000010100 */
        /* <DEDUP_REMOVED lines=26> */
.L_x_3839:
[----:B------:R-:W-:Y:S05]  /*79e0*/  BSYNC.RECONVERGENT B1 ;  /* 0x0000000000017941 */ /* 0x000fea0003800200 */
.L_x_3838:
[----:B------:R-:W-:Y:S04]  /*79f0*/  BSSY.RECONVERGENT B1, `(.L_x_3840) ;  /* 0x000001d000017945 */ /* 0x000fe80003800200 */
[----:B------:R-:W-:Y:S05]  /*7a00*/  @P6 BRA `(.L_x_3841) ;  /* 0x00000000006c6947 */ /* 0x000fea0003800000 */
[C---:B0-2---:R-:W-:Y:S01]  /*7a10*/  FADD.FTZ R21, -R40.reuse, R28 ;  /* 0x0000001c28157221 */ /* 0x045fe20000010100 */
        /* <DEDUP_REMOVED lines=26> */
.L_x_3841:
[----:B------:R-:W-:Y:S05]  /*7bc0*/  BSYNC.RECONVERGENT B1 ;  /* 0x0000000000017941 */ /* 0x000fea0003800200 */
.L_x_3840:
[----:B------:R-:W-:Y:S04]  /*7bd0*/  BSSY.RECONVERGENT B1, `(.L_x_3842) ;  /* 0x000001d000017945 */ /* 0x000fe80003800200 */
[----:B------:R-:W-:Y:S05]  /*7be0*/  @P2 BRA `(.L_x_3843) ;  /* 0x00000000006c2947 */ /* 0x000fea0003800000 */
[C---:B------:R-:W-:Y:S01]  /*7bf0*/  FADD.FTZ R31, -R40.reuse, R31 ;  /* 0x0000001f281f7221 */ /* 0x040fe20000010100 */
[----:B0-23--:R-:W-:Y:S01]  /*7c00*/  FADD.FTZ R21, -R40, R30 ;  /* 0x0000001e28157221 */ /* 0x00dfe20000010100 */
        /* <DEDUP_REMOVED lines=12> */
[----:B--2---:R-:W-:-:S07]  /*7cd0*/  FADD.FTZ R31, R22, 1 ;  /* 0x3f800000161f7421 */ /* 0x004fce0000010000 */
[----:B------:R-:W2:Y:S01]  /*7ce0*/  MUFU.RCP R31, R31 ;  /* 0x0000001f001f7308 */ /* 0x000ea20000001000 */
[----:B0-----:R-:W-:Y:S01]  /*7cf0*/  FADD.FTZ R29, R20, 1 ;  /* 0x3f800000141d7421 */ /* 0x001fe20000010000 */
[----:B------:R-:W-:-:S06]  /*7d00*/  MOV R20, R120 ;  /* 0x0000007800147202 */ /* 0x000fcc0000000f00 */
[----:B------:R-:W0:Y:S01]  /*7d10*/  MUFU.RCP R30, R29 ;  /* 0x0000001d001e7308 */ /* 0x000e220000001000 */
[----:B------:R-:W-:-:S04]  /*7d20*/  IMAD.WIDE.U32 R20, R25, UR8, R20 ;  /* 0x0000000819147c25 */ /* 0x000fc8000f8e0014 */
[----:B------:R-:W-:Y:S01]  /*7d30*/  IMAD R25, R25, UR9, R52 ;  /* 0x0000000919197c24 */ /* 0x000fe2000f8e0234 */
[----:B-1----:R-:W-:-:S04]  /*7d40*/  LEA R22, P1, R20, UR10, 0x2 ;  /* 0x0000000a14167c11 */ /* 0x002fc8000f8210ff */
[----:B------:R-:W-:Y:S01]  /*7d50*/  IADD3 R25, PT, PT, R21, R25, RZ ;  /* 0x0000001915197210 */ /* 0x000fe20007ffe0ff */
[----:B--2---:R-:W-:-:S03]  /*7d60*/  FMUL.FTZ R21, R28, R31 ;  /* 0x0000001f1c157220 */ /* 0x004fc60000410000 */
[----:B------:R-:W-:Y:S01]  /*7d70*/  LEA.HI.X R23, R20, UR11, R25, 0x2, P1 ;  /* 0x0000000b14177c11 */ /* 0x000fe200088f1419 */
[----:B0-----:R-:W-:-:S05]  /*7d80*/  FMUL.FTZ R20, R27, R30 ;  /* 0x0000001e1b147220 */ /* 0x001fca0000410000 */
[----:B------:R4:W-:Y:S02]  /*7d90*/  STG.E.64 desc[UR6][R22.64], R20 ;  /* 0x0000001416007986 */ /* 0x0009e4000c101b06 */
.L_x_3843:
[----:B------:R-:W-:Y:S05]  /*7da0*/  BSYNC.RECONVERGENT B1 ;  /* 0x0000000000017941 */ /* 0x000fea0003800200 */
.L_x_3842:
        /* <DEDUP_REMOVED lines=29> */
.L_x_3845:
[----:B------:R-:W-:Y:S05]  /*7f80*/  BSYNC.RECONVERGENT B1 ;  /* 0x0000000000017941 */ /* 0x000fea0003800200 */
.L_x_3844:
        /* <DEDUP_REMOVED lines=8> */
[----:B------:R-:W-:Y:S02]  /*8010*/  SHF.R.S32.HI R30, RZ, 0x1f, R24 ;  /* 0x0000001fff1e7819 */ /* 0x000fe40000011418 */
[----:B------:R-:W-:Y:S02]  /*8020*/  ISETP.GE.U32.AND P3, PT, R113, UR4, PT ;  /* 0x0000000471007c0c */ /* 0x000fe4000bf66070 */
[----:B------:R-:W-:Y:S02]  /*8030*/  SHF.R.S32.HI R29, RZ, 0x1f, R28 ;  /* 0x0000001fff1d7819 */ /* 0x000fe4000001141c */
[----:B------:R-:W-:Y:S02]  /*8040*/  ISETP.GE.AND.EX P1, PT, R30, UR5, PT, P1 ;  /* 0x000000051e007c0c */ /* 0x000fe4000bf26310 */
[----:B------:R-:W-:-:S02]  /*8050*/  ISETP.GE.AND.EX P6, PT, R15, UR5, PT, P6 ;  /* 0x000000050f007c0c */ /* 0x000fc4000bfc6360 */
[----:B------:R-:W-:Y:S02]  /*8060*/  ISETP.GE.AND.EX P2, PT, R29, UR5, PT, P2 ;  /* 0x000000051d007c0c */ /* 0x000fe4000bf46320 */
[----:B------:R-:W-:Y:S02]  /*8070*/  ISETP.GE.AND.EX P3, PT, R16, UR5, PT, P3 ;  /* 0x0000000510007c0c */ /* 0x000fe4000bf66330 */
[C---:B------:R-:W-:Y:S02]  /*8080*/  IADD3 R27, PT, PT, R47.reuse, 0x78, RZ ;  /* 0x000000782f1b7810 */ /* 0x040fe40007ffe0ff */
[----:B------:R-:W-:Y:S01]  /*8090*/  IADD3 R25, PT, PT, R47, 0x90, RZ ;  /* 0x000000902f197810 */ /* 0x000fe20007ffe0ff */
[----:B------:R-:W-:Y:S08]  /*80a0*/  @P5 BRA `(.L_x_3847) ;  /* 0x00000000006c5947 */ /* 0x000ff00003800000 */
        /* <DEDUP_REMOVED lines=27> */
.L_x_3847:
[----:B------:R-:W-:Y:S05]  /*8260*/  BSYNC.RECONVERGENT B1 ;  /* 0x0000000000017941 */ /* 0x000fea0003800200 */
.L_x_3846:
        /* <DEDUP_REMOVED lines=29> */
.L_x_3849:
[----:B------:R-:W-:Y:S05]  /*8440*/  BSYNC.RECONVERGENT B1 ;  /* 0x0000000000017941 */ /* 0x000fea0003800200 */
.L_x_3848:
        /* <DEDUP_REMOVED lines=29> */
.L_x_3851:
[----:B------:R-:W-:Y:S05]  /*8620*/  BSYNC.RECONVERGENT B1 ;  /* 0x0000000000017941 */ /* 0x000fea0003800200 */
.L_x_3850:
[----:B------:R-:W-:Y:S04]  /*8630*/  BSSY.RECONVERGENT B1, `(.L_x_3852) ;  /* 0x000001d000017945 */ /* 0x000fe80003800200 */
[----:B------:R-:W-:Y:S05]  /*8640*/  @P6 BRA `(.L_x_3853) ;  /* 0x00000000006c6947 */ /* 0x000fea0003800000 */
[C---:B0-23--:R-:W-:Y:S01]  /*8650*/  FADD.FTZ R21, -R40.reuse, R76 ;  /* 0x0000004c28157221 */ /* 0x04dfe20000010100 */
        /* <DEDUP_REMOVED lines=26> */
.L_x_3853:
[----:B------:R-:W-:Y:S05]  /*8800*/  BSYNC.RECONVERGENT B1 ;  /* 0x0000000000017941 */ /* 0x000fea0003800200 */
.L_x_3852:
        /* <DEDUP_REMOVED lines=29> */
.L_x_3855:
[----:B------:R-:W-:Y:S05]  /*89e0*/  BSYNC.RECONVERGENT B1 ;  /* 0x0000000000017941 */ /* 0x000fea0003800200 */
.L_x_3854:
        /* <DEDUP_REMOVED lines=29> */
.L_x_3857:
[----:B------:R-:W-:Y:S05]  /*8bc0*/  BSYNC.RECONVERGENT B1 ;  /* 0x0000000000017941 */ /* 0x000fea0003800200 */
.L_x_3856:
        /* <DEDUP_REMOVED lines=47> */
.L_x_3859:
[----:B------:R-:W-:Y:S05]  /*8ec0*/  BSYNC.RECONVERGENT B1 ;  /* 0x0000000000017941 */ /* 0x000fea0003800200 */
.L_x_3858:
        /* <DEDUP_REMOVED lines=24> */
[----:B------:R-:W-:-:S04]  /*9050*/  IADD3 R27, PT, PT, R21, R27, RZ ;  /* 0x0000001b151b7210 */ /* 0x000fc80007ffe0ff */
[----:B------:R-:W-:Y:S01]  /*9060*/  LEA.HI.X R23, R20, UR11, R27, 0x2, P2 ;  /* 0x0000000b14177c11 */ /* 0x000fe200090f141b */
[----:B--2---:R-:W-:Y:S01]  /*9070*/  FMUL.FTZ R20, R35, R32 ;  /* 0x0000002023147220 */ /* 0x004fe20000410000 */
[----:B0-----:R-:W-:-:S05]  /*9080*/  FMUL.FTZ R21, R34, R33 ;  /* 0x0000002122157220 */ /* 0x001fca0000410000 */
[----:B------:R0:W-:Y:S02]  /*9090*/  STG.E.64 desc[UR6][R22.64], R20 ;  /* 0x0000001416007986 */ /* 0x0001e4000c101b06 */
.L_x_3861:
[----:B------:R-:W-:Y:S05]  /*90a0*/  BSYNC.RECONVERGENT B1 ;  /* 0x0000000000017941 */ /* 0x000fea0003800200 */
.L_x_3860:
        /* <DEDUP_REMOVED lines=29> */
.L_x_3863:
[----:B------:R-:W-:Y:S05]  /*9280*/  BSYNC.RECONVERGENT B1 ;  /* 0x0000000000017941 */ /* 0x000fea0003800200 */
.L_x_3862:
        /* <DEDUP_REMOVED lines=29> */
.L_x_3865:
[----:B------:R-:W-:Y:S05]  /*9460*/  BSYNC.RECONVERGENT B1 ;  /* 0x0000000000017941 */ /* 0x000fea0003800200 */
.L_x_3864:
        /* <DEDUP_REMOVED lines=29> */
.L_x_3867:
[----:B------:R-:W-:Y:S05]  /*9640*/  BSYNC.RECONVERGENT B1 ;  /* 0x0000000000017941 */ /* 0x000fea0003800200 */
.L_x_3866:
        /* <DEDUP_REMOVED lines=29> */
.L_x_3869:
[----:B------:R-:W-:Y:S05]  /*9820*/  BSYNC.RECONVERGENT B1 ;  /* 0x0000000000017941 */ /* 0x000fea0003800200 */
.L_x_3868:
        /* <DEDUP_REMOVED lines=8> */
[----:B0-234-:R-:W-:Y:S02]  /*98b0*/  SHF.R.S32.HI R21, RZ, 0x1f, R29 ;  /* 0x0000001fff157819 */ /* 0x01dfe4000001141d */
[----:B------:R-:W-:Y:S02]  /*98c0*/  ISETP.GE.U32.AND P4, PT, R9, UR4, PT ;  /* 0x0000000409007c0c */ /* 0x000fe4000bf86070 */
        /* <DEDUP_REMOVED lines=8> */
[C---:B------:R-:W-:Y:S01]  /*9950*/  FADD.FTZ R23, -R40.reuse, R66 ;  /* 0x0000004228177221 */ /* 0x040fe20000010100 */
        /* <DEDUP_REMOVED lines=26> */
.L_x_3871:
[----:B------:R-:W-:Y:S05]  /*9b00*/  BSYNC.RECONVERGENT B1 ;  /* 0x0000000000017941 */ /* 0x000fea0003800200 */
.L_x_3870:
        /* <DEDUP_REMOVED lines=29> */
.L_x_3873:
[----:B------:R-:W-:Y:S05]  /*9ce0*/  BSYNC.RECONVERGENT B1 ;  /* 0x0000000000017941 */ /* 0x000fea0003800200 */
.L_x_3872:
        /* <DEDUP_REMOVED lines=29> */
.L_x_3875:
[----:B------:R-:W-:Y:S05]  /*9ec0*/  BSYNC.RECONVERGENT B1 ;  /* 0x0000000000017941 */ /* 0x000fea0003800200 */
.L_x_3874:
[----:B------:R-:W-:Y:S04]  /*9ed0*/  BSSY.RECONVERGENT B1, `(.L_x_3876) ;  /* 0x000001d000017945 */ /* 0x000fe80003800200 */
[----:B------:R-:W-:Y:S05]  /*9ee0*/  @P6 BRA `(.L_x_3877) ;  /* 0x00000000006c6947 */ /* 0x000fea0003800000 */
[C---:B------:R-:W-:Y:S01]  /*9ef0*/  FADD.FTZ R21, -R40.reuse, R86 ;  /* 0x0000005628157221 */ /* 0x040fe20000010100 */
[----:B------:R-:W-:Y:S01]  /*9f00*/  FADD.FTZ R87, -R40, R87 ;  /* 0x0000005728577221 */ /* 0x000fe20000010100 */
[----:B------:R-:W4:Y:S01]  /*9f10*/  LDCU.64 UR8, c[0x0][0x3e0] ;  /* 0x00007c00ff0877ac */ /* 0x000f220008000a00 */
[----:B0-23--:R-:W-:Y:S01]  /*9f20*/  MOV R23, R123 ;  /* 0x0000007b00177202 */ /* 0x00dfe20000000f00 */
[-C--:B-1----:R-:W-:Y:S01]  /*9f30*/  FMUL.FTZ R21, R21, R48.reuse ;  /* 0x0000003015157220 */ /* 0x082fe20000410000 */
        /* <DEDUP_REMOVED lines=8> */
[----:B----4-:R-:W-:Y:S02]  /*9fc0*/  IMAD R25, R104, UR8, RZ ;  /* 0x0000000868197c24 */ /* 0x010fe4000f8e02ff */
        /* <DEDUP_REMOVED lines=12> */
[----:B------:R4:W-:Y:S02]  /*a090*/  STG.E.64 desc[UR6][R24.64], R22 ;  /* 0x0000001618007986 */ /* 0x0009e4000c101b06 */
.L_x_3877:
[----:B------:R-:W-:Y:S05]  /*a0a0*/  BSYNC.RECONVERGENT B1 ;  /* 0x0000000000017941 */ /* 0x000fea0003800200 */
.L_x_3876:
[----:B------:R-:W-:Y:S04]  /*a0b0*/  BSSY.RECONVERGENT B1, `(.L_x_3878) ;  /* 0x000001d000017945 */ /* 0x000fe80003800200 */
[----:B------:R-:W-:Y:S05]  /*a0c0*/  @P3 BRA `(.L_x_3879) ;  /* 0x00000000006c3947 */ /* 0x000fea0003800000 */
[C---:B------:R-:W-:Y:S01]  /*a0d0*/  FADD.FTZ R21, -R40.reuse, R72 ;  /* 0x0000004828157221 */ /* 0x040fe20000010100 */
[----:B------:R-:W-:Y:S01]  /*a0e0*/  FADD.FTZ R73, -R40, R73 ;  /* 0x0000004928497221 */ /* 0x000fe20000010100 */
[----:B------:R-:W1:Y:S01]  /*a0f0*/  LDCU.64 UR8, c[0x0][0x3e0] ;  /* 0x00007c00ff0877ac */ /* 0x000e620008000a00 */
[----:B0-234-:R-:W-:Y:S01]  /*a100*/  MOV R23, R123 ;  /* 0x0000007b00177202 */ /* 0x01dfe20000000f00 */
        /* <DEDUP_REMOVED lines=9> */
[----:B------:R-:W-:Y:S02]  /*a1a0*/  IMAD R41, R41, UR8, RZ ;  /* 0x0000000829297c24 */ /* 0x000fe4000f8e02ff */
        /* <DEDUP_REMOVED lines=13> */
.L_x_3879:
[----:B------:R-:W-:Y:S05]  /*a280*/  BSYNC.RECONVERGENT B1 ;  /* 0x0000000000017941 */ /* 0x000fea0003800200 */
.L_x_3878:
        /* <DEDUP_REMOVED lines=18> */
[----:B-1----:R-:W-:Y:S01]  /*a3b0*/  FADD.FTZ R26, R21, 1 ;  /* 0x3f800000151a7421 */ /* 0x002fe20000010000 */
[----:B------:R-:W-:-:S06]  /*a3c0*/  IMAD R21, R9, UR9, R30 ;  /* 0x0000000909157c24 */ /* 0x000fcc000f8e021e */
[----:B------:R-:W1:Y:S01]  /*a3d0*/  MUFU.RCP R26, R26 ;  /* 0x0000001a001a7308 */ /* 0x000e620000001000 */
[----:B------:R-:W-:Y:S01]  /*a3e0*/  IADD3 R21, PT, PT, R23, R21, RZ ;  /* 0x0000001517157210 */ /* 0x000fe20007ffe0ff */
[----:B--2---:R-:W-:Y:S01]  /*a3f0*/  FADD.FTZ R27, R24, 1 ;  /* 0x3f800000181b7421 */ /* 0x004fe20000010000 */
[----:B0-----:R-:W-:-:S04]  /*a400*/  LEA R24, P1, R22, UR10, 0x2 ;  /* 0x0000000a16187c11 */ /* 0x001fc8000f8210ff */
[----:B------:R-:W-:Y:S01]  /*a410*/  LEA.HI.X R25, R22, UR11, R21, 0x2, P1 ;  /* 0x0000000b16197c11 */ /* 0x000fe200088f1415 */
[----:B------:R-:W0:Y:S01]  /*a420*/  MUFU.RCP R27, R27 ;  /* 0x0000001b001b7308 */ /* 0x000e220000001000 */
[----:B-1----:R-:W-:Y:S01]  /*a430*/  FMUL.FTZ R22, R29, R26 ;  /* 0x0000001a1d167220 */ /* 0x002fe20000410000 */
[----:B0-----:R-:W-:-:S05]  /*a440*/  FMUL.FTZ R23, R28, R27 ;  /* 0x0000001b1c177220 */ /* 0x001fca0000410000 */
[----:B------:R0:W-:Y:S02]  /*a450*/  STG.E.64 desc[UR6][R24.64], R22 ;  /* 0x0000001618007986 */ /* 0x0001e4000c101b06 */
.L_x_3881:
[----:B------:R-:W-:Y:S05]  /*a460*/  BSYNC.RECONVERGENT B1 ;  /* 0x0000000000017941 */ /* 0x000fea0003800200 */
.L_x_3880:
        /* <DEDUP_REMOVED lines=8> */
[----:B0-234-:R-:W-:Y:S02]  /*a4f0*/  SHF.R.S32.HI R22, RZ, 0x1f, R20 ;  /* 0x0000001fff167819 */ /* 0x01dfe40000011414 */
[----:B------:R-:W-:Y:S02]  /*a500*/  SHF.R.S32.HI R21, RZ, 0x1f, R47 ;  /* 0x0000001fff157819 */ /* 0x000fe4000001142f */
[----:B------:R-:W-:Y:S02]  /*a510*/  ISETP.GE.AND.EX P2, PT, R107, UR5, PT, P2 ;  /* 0x000000056b007c0c */ /* 0x000fe4000bf46320 */
[----:B------:R-:W-:Y:S02]  /*a520*/  ISETP.GE.AND.EX P1, PT, R45, UR5, PT, P1 ;  /* 0x000000052d007c0c */ /* 0x000fe4000bf26310 */
[----:B------:R-:W-:-:S02]  /*a530*/  ISETP.GE.AND.EX P6, PT, R22, UR5, PT, P6 ;  /* 0x0000000516007c0c */ /* 0x000fc4000bfc6360 */
[----:B------:R-:W-:Y:S02]  /*a540*/  ISETP.GE.AND.EX P3, PT, R21, UR5, PT, P3 ;  /* 0x0000000515007c0c */ /* 0x000fe4000bf66330 */
[----:B------:R-:W-:Y:S01]  /*a550*/  ISETP.GE.AND.EX P4, PT, R108, UR5, PT, P4 ;  /* 0x000000056c007c0c */ /* 0x000fe2000bf86340 */
[----:B------:R-:W-:-:S12]  /*a560*/  @P5 BRA `(.L_x_3883) ;  /* 0x00000000006c5947 */ /* 0x000fd80003800000 */
[C---:B------:R-:W-:Y:S01]  /*a570*/  FADD.FTZ R23, -R40.reuse, R92 ;  /* 0x0000005c28177221 */ /* 0x040fe20000010100 */
        /* <DEDUP_REMOVED lines=26> */
.L_x_3883:
[----:B------:R-:W-:Y:S05]  /*a720*/  BSYNC.RECONVERGENT B1 ;  /* 0x0000000000017941 */ /* 0x000fea0003800200 */
.L_x_3882:
[----:B------:R-:W-:Y:S04]  /*a730*/  BSSY.RECONVERGENT B1, `(.L_x_3884) ;  /* 0x000001d000017945 */ /* 0x000fe80003800200 */
[----:B------:R-:W-:Y:S05]  /*a740*/  @P2 BRA `(.L_x_3885) ;  /* 0x00000000006c2947 */ /* 0x000fea0003800000 */
[C---:B------:R-:W-:Y:S01]  /*a750*/  FADD.FTZ R23, -R40.reuse, R94 ;  /* 0x0000005e28177221 */ /* 0x040fe20000010100 */
[----:B------:R-:W-:Y:S01]  /*a760*/  FADD.FTZ R95, -R40, R95 ;  /* 0x0000005f285f7221 */ /* 0x000fe20000010100 */
[----:B------:R-:W2:Y:S01]  /*a770*/  LDCU.64 UR8, c[0x0][0x3e0] ;  /* 0x00007c00ff0877ac */ /* 0x000ea20008000a00 */
[----:B0-----:R-:W-:Y:S01]  /*a780*/  MOV R25, R123 ;  /* 0x0000007b00197202 */ /* 0x001fe20000000f00 */
        /* <DEDUP_REMOVED lines=9> */
[----:B--2---:R-:W-:Y:S02]  /*a820*/  IMAD R32, R107, UR8, RZ ;  /* 0x000000086b207c24 */ /* 0x004fe4000f8e02ff */
        /* <DEDUP_REMOVED lines=13> */
.L_x_3885:
[----:B------:R-:W-:Y:S05]  /*a900*/  BSYNC.RECONVERGENT B1 ;  /* 0x0000000000017941 */ /* 0x000fea0003800200 */
.L_x_3884:
[----:B------:R-:W-:Y:S04]  /*a910*/  BSSY.RECONVERGENT B1, `(.L_x_3886) ;  /* 0x000001d000017945 */ /* 0x000fe80003800200 */
[----:B------:R-:W-:Y:S05]  /*a920*/  @P1 BRA `(.L_x_3887) ;  /* 0x00000000006c1947 */ /* 0x000fea0003800000 */
[C---:B------:R-:W-:Y:S01]  /*a930*/  FADD.FTZ R23, -R40.reuse, R96 ;  /* 0x0000006028177221 */ /* 0x040fe20000010100 */
[----:B------:R-:W-:Y:S01]  /*a940*/  FADD.FTZ R97, -R40, R97 ;  /* 0x0000006128617221 */ /* 0x000fe20000010100 */
[----:B------:R-:W3:Y:S01]  /*a950*/  LDCU.64 UR8, c[0x0][0x3e0] ;  /* 0x00007c00ff0877ac */ /* 0x000ee20008000a00 */
[----:B0-2---:R-:W-:Y:S01]  /*a960*/  MOV R25, R123 ;  /* 0x0000007b00197202 */ /* 0x005fe20000000f00 */
        /* <DEDUP_REMOVED lines=23> */
.L_x_3887:
[----:B------:R-:W-:Y:S05]  /*aae0*/  BSYNC.RECONVERGENT B1 ;  /* 0x0000000000017941 */ /* 0x000fea0003800200 */
.L_x_3886:
[----:B------:R-:W-:Y:S04]  /*aaf0*/  BSSY.RECONVERGENT B1, `(.L_x_3888) ;  /* 0x000001d000017945 */ /* 0x000fe80003800200 */
[----:B------:R-:W-:Y:S05]  /*ab00*/  @P6 BRA `(.L_x_3889) ;  /* 0x00000000006c6947 */ /* 0x000fea0003800000 */
[C---:B------:R-:W-:Y:S01]  /*ab10*/  FADD.FTZ R23, -R40.reuse, R98 ;  /* 0x0000006228177221 */ /* 0x040fe20000010100 */
[----:B------:R-:W-:Y:S01]  /*ab20*/  FADD.FTZ R99, -R40, R99 ;  /* 0x0000006328637221 */ /* 0x000fe20000010100 */
[----:B------:R-:W4:Y:S02]  /*ab30*/  LDCU.64 UR8, c[0x0][0x3e0] ;  /* 0x00007c00ff0877ac */ /* 0x000f240008000a00 */
[-C--:B-1----:R-:W-:Y:S01]  /*ab40*/  FMUL.FTZ R23, R23, R48.reuse ;  /* 0x0000003017177220 */ /* 0x082fe20000410000 */
[----:B0-23--:R-:W-:Y:S01]  /*ab50*/  FMUL.FTZ R24, R99, R48 ;  /* 0x0000003063187220 */ /* 0x00dfe20000410000 */
[----:B------:R-:W0:Y:S02]  /*ab60*/  LDCU.64 UR10, c[0x0][0x380] ;  /* 0x00007000ff0a77ac */ /* 0x000e240008000a00 */
[----:B-----5:R-:W-:Y:S01]  /*ab70*/  FFMA.FTZ R29, R36, R23, R38 ;  /* 0x00000017241d7223 */ /* 0x020fe20000010026 */
[----:B------:R-:W-:-:S03]  /*ab80*/  FFMA.FTZ R28, R37, R24, R39 ;  /* 0x00000018251c7223 */ /* 0x000fc60000010027 */
[----:B------:R-:W-:Y:S01]  /*ab90*/  FMUL.FTZ R23, R29, -1.4426950216293334961 ;  /* 0xbfb8aa3b1d177820 */ /* 0x000fe20000410000 */
[----:B------:R-:W-:-:S05]  /*aba0*/  FMUL.FTZ R24, R28, -1.4426950216293334961 ;  /* 0xbfb8aa3b1c187820 */ /* 0x000fca0000410000 */
[----:B------:R-:W1:Y:S01]  /*abb0*/  MUFU.EX2 R23, R23 ;  /* 0x0000001700177308 */ /* 0x000e620000000800 */
[----:B----4-:R-:W-:Y:S01]  /*abc0*/  IMAD R25, R22, UR8, RZ ;  /* 0x0000000816197c24 */ /* 0x010fe2000f8e02ff */
[----:B------:R-:W-:-:S03]  /*abd0*/  MOV R22, R120 ;  /* 0x0000007800167202 */ /* 0x000fc60000000f00 */
        /* <DEDUP_REMOVED lines=13> */
[----:B------:R4:W-:Y:S02]  /*acb0*/  STG.E.64 desc[UR6][R24.64], R22 ;  /* 0x0000001618007986 */ /* 0x0009e4000c101b06 */
.L_x_3889:
[----:B------:R-:W-:Y:S05]  /*acc0*/  BSYNC.RECONVERGENT B1 ;  /* 0x0000000000017941 */ /* 0x000fea0003800200 */
.L_x_3888:
[----:B------:R-:W-:Y:S04]  /*acd0*/  BSSY.RECONVERGENT B1, `(.L_x_3890) ;  /* 0x000001d000017945 */ /* 0x000fe80003800200 */
[----:B------:R-:W-:Y:S05]  /*ace0*/  @P3 BRA `(.L_x_3891) ;  /* 0x00000000006c3947 */ /* 0x000fea0003800000 */
[C---:B----4-:R-:W-:Y:S01]  /*acf0*/  FADD.FTZ R23, -R40.reuse, R100 ;  /* 0x0000006428177221 */ /* 0x050fe20000010100 */
[----:B------:R-:W-:Y:S01]  /*ad00*/  FADD.FTZ R101, -R40, R101 ;  /* 0x0000006528657221 */ /* 0x000fe20000010100 */
[----:B------:R-:W4:Y:S02]  /*ad10*/  LDCU.64 UR8, c[0x0][0x3e0] ;  /* 0x00007c00ff0877ac */ /* 0x000f240008000a00 */
[-C--:B-1----:R-:W-:Y:S01]  /*ad20*/  FMUL.FTZ R23, R23, R48.reuse ;  /* 0x0000003017177220 */ /* 0x082fe20000410000 */
[----:B------:R-:W-:Y:S01]  /*ad30*/  FMUL.FTZ R22, R101, R48 ;  /* 0x0000003065167220 */ /* 0x000fe20000410000 */
[----:B------:R-:W1:Y:S02]  /*ad40*/  LDCU.64 UR10, c[0x0][0x380] ;  /* 0x00007000ff0a77ac */ /* 0x000e640008000a00 */
[----:B0-23-5:R-:W-:Y:S01]  /*ad50*/  FFMA.FTZ R27, R36, R23, R38 ;  /* 0x00000017241b7223 */ /* 0x02dfe20000010026 */
[----:B------:R-:W-:-:S03]  /*ad60*/  FFMA.FTZ R26, R37, R22, R39 ;  /* 0x00000016251a7223 */ /* 0x000fc60000010027 */
[----:B------:R-:W-:Y:S01]  /*ad70*/  FMUL.FTZ R20, R27, -1.4426950216293334961 ;  /* 0xbfb8aa3b1b147820 */ /* 0x000fe20000410000 */
[----:B------:R-:W-:-:S05]  /*ad80*/  FMUL.FTZ R22, R26, -1.4426950216293334961 ;  /* 0xbfb8aa3b1a167820 */ /* 0x000fca0000410000 */
[----:B------:R-:W0:Y:S01]  /*ad90*/  MUFU.EX2 R20, R20 ;  /* 0x0000001400147308 */ /* 0x000e220000000800 */
[----:B----4-:R-:W-:Y:S01]  /*ada0*/  IMAD R28, R21, UR8, RZ ;  /* 0x00000008151c7c24 */ /* 0x010fe2000f8e02ff */
[----:B------:R-:W-:-:S06]  /*adb0*/  MOV R21, R123 ;  /* 0x0000007b00157202 */ /* 0x000fcc0000000f00 */
[----:B------:R-:W2:Y:S01]  /*adc0*/  MUFU.EX2 R22, R22 ;  /* 0x0000001600167308 */ /* 0x000ea20000000800 */
[----:B0-----:R-:W-:Y:S01]  /*add0*/  FADD.FTZ R24, R20, 1 ;  /* 0x3f80000014187421 */ /* 0x001fe20000010000 */
[----:B------:R-:W-:-:S06]  /*ade0*/  MOV R20, R120 ;  /* 0x0000007800147202 */ /* 0x000fcc0000000f00 */
[----:B------:R-:W0:Y:S01]  /*adf0*/  MUFU.RCP R24, R24 ;  /* 0x0000001800187308 */ /* 0x000e220000001000 */
[----:B------:R-:W-:-:S04]  /*ae00*/  IMAD.WIDE.U32 R20, R47, UR8, R20 ;  /* 0x000000082f147c25 */ /* 0x000fc8000f8e0014 */
[----:B--2---:R-:W-:Y:S01]  /*ae10*/  FADD.FTZ R25, R22, 1 ;  /* 0x3f80000016197421 */ /* 0x004fe20000010000 */
[----:B------:R-:W-:Y:S01]  /*ae20*/  IMAD R47, R47, UR9, R28 ;  /* 0x000000092f2f7c24 */ /* 0x000fe2000f8e021c */
[----:B-1----:R-:W-:-:S04]  /*ae30*/  LEA R22, P1, R20, UR10, 0x2 ;  /* 0x0000000a14167c11 */ /* 0x002fc8000f8210ff */
[----:B------:R-:W1:Y:S01]  /*ae40*/  MUFU.RCP R25, R25 ;  /* 0x0000001900197308 */ /* 0x000e620000001000 */
[----:B------:R-:W-:-:S04]  /*ae50*/  IADD3 R47, PT, PT, R21, R47, RZ ;  /* 0x0000002f152f7210 */ /* 0x000fc80007ffe0ff */
[----:B------:R-:W-:Y:S01]  /*ae60*/  LEA.HI.X R23, R20, UR11, R47, 0x2, P1 ;  /* 0x0000000b14177c11 */ /* 0x000fe200088f142f */
[----:B0-----:R-:W-:Y:S01]  /*ae70*/  FMUL.FTZ R20, R27, R24 ;  /* 0x000000181b147220 */ /* 0x001fe20000410000 */
[----:B-1----:R-:W-:-:S05]  /*ae80*/  FMUL.FTZ R21, R26, R25 ;  /* 0x000000191a157220 */ /* 0x002fca0000410000 */
[----:B------:R0:W-:Y:S02]  /*ae90*/  STG.E.64 desc[UR6][R22.64], R20 ;  /* 0x0000001416007986 */ /* 0x0001e4000c101b06 */
.L_x_3891:
[----:B------:R-:W-:Y:S05]  /*aea0*/  BSYNC.RECONVERGENT B1 ;  /* 0x0000000000017941 */ /* 0x000fea0003800200 */
.L_x_3890:
[----:B------:R-:W-:Y:S05]  /*aeb0*/  @P4 BRA `(.L_x_3829) ;  /* 0x0000000000684947 */ /* 0x000fea0003800000 */
[C---:B0-----:R-:W-:Y:S01]  /*aec0*/  FADD.FTZ R21, -R40.reuse, R102 ;  /* 0x0000006628157221 */ /* 0x041fe20000010100 */
[----:B------:R-:W-:Y:S01]  /*aed0*/  FADD.FTZ R103, -R40, R103 ;  /* 0x0000006728677221 */ /* 0x000fe20000010100 */
[----:B------:R-:W0:Y:S01]  /*aee0*/  LDCU.64 UR4, c[0x0][0x3e0] ;  /* 0x00007c00ff0477ac */ /* 0x000e220008000a00 */
[----:B------:R-:W-:Y:S01]  /*aef0*/  MOV R121, R123 ;  /* 0x0000007b00797202 */ /* 0x000fe20000000f00 */
[-C--:B-1----:R-:W-:Y:S01]  /*af00*/  FMUL.FTZ R21, R21, R48.reuse ;  /* 0x0000003015157220 */ /* 0x082fe20000410000 */
[----:B------:R-:W-:Y:S01]  /*af10*/  FMUL.FTZ R48, R103, R48 ;  /* 0x0000003067307220 */ /* 0x000fe20000410000 */
[----:B------:R-:W1:Y:S02]  /*af20*/  LDCU.64 UR8, c[0x0][0x380] ;  /* 0x00007000ff0877ac */ /* 0x000e640008000a00 */
[----:B--2345:R-:W-:Y:S01]  /*af30*/  FFMA.FTZ R25, R36, R21, R38 ;  /* 0x0000001524197223 */ /* 0x03cfe20000010026 */
        /* <DEDUP_REMOVED lines=18> */
.L_x_3829:
[----:B------:R-:W-:Y:S05]  /*b060*/  BSYNC.RECONVERGENT B0 ;  /* 0x0000000000007941 */ /* 0x000fea0003800200 */
.L_x_3765:
        /* <DEDUP_REMOVED lines=8> */
.L_x_3893:
        /* <DEDUP_REMOVED lines=9> */
.L_x_4942:


//--------------------- .text._Z35group_norm_nhwc_fwd_one_pass_kernelI11Fp32IOFp32WLi512ELi112ELi448EEv26Group_norm_nhwc_fwd_params --------------------------
	.section	.text._Z35group_norm_nhwc_fwd_one_pass_kernelI11Fp32IOFp32WLi512ELi112ELi448EEv26Group_norm_nhwc_fwd_params,"ax",@progbits
	.align	128
        .global         _Z35group_norm_nhwc_fwd_one_pass_kernelI11Fp32IOFp32WLi512ELi112ELi448EEv26Group_norm_nhwc_fwd_params
        .type           _Z35group_norm_nhwc_fwd_one_pass_kernelI11Fp32IOFp32WLi512ELi112ELi448EEv26Group_norm_nhwc_fwd_params,@function
        .size           _Z35group_norm_nhwc_fwd_one_pass_kernelI11Fp32IOFp32WLi512ELi112ELi448EEv26Group_norm_nhwc_fwd_params,(.L_x_4943 - _Z35group_norm_nhwc_fwd_one_pass_kernelI11Fp32IOFp32WLi512ELi112ELi448EEv26Group_norm_nhwc_fwd_params)
        .other          _Z35group_norm_nhwc_fwd_one_pass_kernelI11Fp32IOFp32WLi512ELi112ELi448EEv26Group_norm_nhwc_fwd_params,@"STO_CUDA_ENTRY STV_DEFAULT"
_Z35group_norm_nhwc_fwd_one_pass_kernelI11Fp32IOFp32WLi512ELi112ELi448EEv26Group_norm_nhwc_fwd_params:
.text._Z35group_norm_nhwc_fwd_one_pass_kernelI11Fp32IOFp32WLi512ELi112ELi448EEv26Group_norm_nhwc_fwd_params:
[----:B------:R-:W0:Y:S08]  /*0000*/  LDC R1, c[0x0][0x37c] ;  /* 0x0000df00ff017b82 */ /* 0x000e300000000800 */
[----:B------:R-:W1:Y:S01]  /*0010*/  LDC R0, c[0x0][0x3c8] ;  /* 0x0000f200ff007b82 */ /* 0x000e620000000800 */
[----:B------:R-:W1:Y:S01]  /*0020*/  LDCU UR4, c[0x0][0x3f8] ;  /* 0x00007f00ff0477ac */ /* 0x000e620008000800 */
[----:B0-----:R-:W-:-:S04]  /*0030*/  IADD3 R1, PT, PT, R1, -0x300, RZ ;  /* 0xfffffd0001017810 */ /* 0x001fc80007ffe0ff */
[----:B------:R-:W-:Y:S02]  /*0040*/  R2UR UR8, R1 ;  /* 0x00000000010872ca */ /* 0x000fe400000e0000 */
        /* <DEDUP_REMOVED lines=30> */
[----:B------:R0:W-:Y:S01]  /*0230*/  STL [R1+0x2a4], R4 ;  /* 0x0002a40401007387 */ /* 0x0001e20000100800 */
[----:B------:R-:W-:-:S07]  /*0240*/  LOP3.LUT R71, R4, 0xffff, RZ, 0xc0, !PT ;  /* 0x0000ffff04477812 */ /* 0x000fce00078ec0ff */
.L_x_4045:
[----:B------:R-:W1:Y:S01]  /*0250*/  LDCU UR11, c[0x0][0x3f8] ;  /* 0x00007f00ff0b77ac */ /* 0x000e620008000800 */
[----:B0----5:R-:W-:Y:S01]  /*0260*/  IABS R3, UR9 ;  /* 0x0000000900037c13 */ /* 0x021fe20008000000 */
[C---:B---34-:R-:W-:Y:S01]  /*0270*/  VIADD R7, R58.reuse, 0x10 ;  /* 0x000000103a077836 */ /* 0x058fe20000000000 */
[C---:B------:R-:W-:Y:S01]  /*0280*/  IADD3 R5, PT, PT, R58.reuse, 0x8, RZ ;  /* 0x000000083a057810 */ /* 0x040fe20007ffe0ff */
[----:B------:R-:W-:Y:S01]  /*0290*/  UMOV UR6, URZ ;  /* 0x000000ff00067c82 */ /* 0x000fe20008000000 */
[----:B------:R-:W-:Y:S01]  /*02a0*/  R2UR UR10, R3 ;  /* 0x00000000030a72ca */ /* 0x000fe200000e0000 */
[----:B------:R-:W2:Y:S01]  /*02b0*/  LDCU.64 UR16, c[0x0][0x3e8] ;  /* 0x00007d00ff1077ac */ /* 0x000ea20008000a00 */
[----:B------:R-:W3:Y:S01]  /*02c0*/  @!P0 LDC.64 R20, c[0x0][0x3e0] ;  /* 0x0000f800ff148b82 */ /* 0x000ee20000000a00 */
[----:B------:R-:W-:Y:S01]  /*02d0*/  SHF.R.S32.HI R9, RZ, 0x1f, R5 ;  /* 0x0000001fff097819 */ /* 0x000fe20000011405 */
[C---:B------:R-:W-:Y:S01]  /*02e0*/  VIADD R11, R58.reuse, 0x18 ;  /* 0x000000183a0b7836 */ /* 0x040fe20000000000 */
[----:B------:R-:W-:Y:S01]  /*02f0*/  SHF.R.S32.HI R13, RZ, 0x1f, R7 ;  /* 0x0000001fff0d7819 */ /* 0x000fe20000011407 */
[----:B------:R-:W-:Y:S01]  /*0300*/  STL [R1+0x2a8], R58 ;  /* 0x0002a83a01007387 */ /* 0x000fe20000100800 */
[----:B------:R-:W-:-:S02]  /*0310*/  IADD3 R15, PT, PT, R58, 0x20, RZ ;  /* 0x000000203a0f7810 */ /* 0x000fc40007ffe0ff */
[----:B------:R-:W-:Y:S01]  /*0320*/  SHF.R.S32.HI R17, RZ, 0x1f, R11 ;  /* 0x0000001fff117819 */ /* 0x000fe2000001140b */
[----:B------:R-:W4:Y:S01]  /*0330*/  @!P0 LDC.64 R22, c[0x0][0x390] ;  /* 0x0000e400ff168b82 */ /* 0x000f220000000a00 */
[----:B------:R-:W-:Y:S02]  /*0340*/  @!P0 SHF.R.S32.HI R3, RZ, 0x1f, R58 ;  /* 0x0000001fff038819 */ /* 0x000fe4000001143a */
[----:B-1----:R-:W-:Y:S01]  /*0350*/  MOV R0, UR11 ;  /* 0x0000000b00007c02 */ /* 0x002fe20008000f00 */
[----:B------:R-:W-:Y:S01]  /*0360*/  UISETP.NE.AND UP0, UPT, UR11, URZ, UPT ;  /* 0x000000ff0b00728c */ /* 0x000fe2000bf05270 */
[----:B------:R-:W-:Y:S02]  /*0370*/  SHF.R.S32.HI R19, RZ, 0x1f, R15 ;  /* 0x0000001fff137819 */ /* 0x000fe4000001140f */
[----:B------:R-:W-:Y:S02]  /*0380*/  IABS R0, R0 ;  /* 0x0000000000007213 */ /* 0x000fe40000000000 */
[----:B--2---:R-:W-:-:S02]  /*0390*/  ISETP.GE.U32.AND P1, PT, R5, UR16, PT ;  /* 0x0000001005007c0c */ /* 0x004fc4000bf26070 */
[----:B------:R-:W-:Y:S02]  /*03a0*/  R2UR UR12, R0 ;  /* 0x00000000000c72ca */ /* 0x000fe400000e0000 */
[----:B------:R-:W-:Y:S02]  /*03b0*/  ISETP.GE.U32.AND P2, PT, R7, UR16, PT ;  /* 0x0000001007007c0c */ /* 0x000fe4000bf46070 */
[----:B------:R-:W-:Y:S02]  /*03c0*/  ISETP.GE.AND.EX P6, PT, R9, UR17, PT, P1 ;  /* 0x0000001109007c0c */ /* 0x000fe4000bfc6310 */
[----:B------:R-:W-:Y:S02]  /*03d0*/  ISETP.GE.AND.EX P5, PT, R13, UR17, PT, P2 ;  /* 0x000000110d007c0c */ /* 0x000fe4000bfa6320 */
[----:B------:R-:W-:Y:S02]  /*03e0*/  ISETP.GE.U32.AND P1, PT, R11, UR16, PT ;  /* 0x000000100b007c0c */ /* 0x000fe4000bf26070 */
[----:B------:R-:W-:-:S02]  /*03f0*/  LOP3.LUT R59, R59, 0xfeffffff, RZ, 0xc0, !PT ;  /* 0xfeffffff3b3b7812 */ /* 0x000fc400078ec0ff */
[----:B------:R-:W-:Y:S01]  /*0400*/  ISETP.GE.AND.EX P4, PT, R17, UR17, PT, P1 ;  /* 0x0000001111007c0c */ /* 0x000fe2000bf86310 */
[----:B------:R-:W1:Y:S01]  /*0410*/  I2F.RP R0, UR12 ;  /* 0x0000000c00007d06 */ /* 0x000e620008209400 */
[----:B------:R-:W-:-:S03]  /*0420*/  LOP3.LUT R32, R32, 0x7fffffff, RZ, 0xc0, !PT ;  /* 0x7fffffff20207812 */ /* 0x000fc600078ec0ff */
[----:B------:R-:W0:Y:S01]  /*0430*/  @!P6 LDC.64 R24, c[0x0][0x3e0] ;  /* 0x0000f800ff18eb82 */ /* 0x000e220000000a00 */
[----:B------:R-:W-:-:S04]  /*0440*/  @P6 LOP3.LUT R59, R59, 0x1000000, RZ, 0xfc, !PT ;  /* 0x010000003b3b6812 */ /* 0x000fc800078efcff */
[----:B------:R-:W-:-:S03]  /*0450*/  LOP3.LUT R59, R59, 0xff7fffff, RZ, 0xc0, !PT ;  /* 0xff7fffff3b3b7812 */ /* 0x000fc600078ec0ff */
[----:B------:R-:W2:Y:S01]  /*0460*/  @!P5 LDC.64 R28, c[0x0][0x3e0] ;  /* 0x0000f800ff1cdb82 */ /* 0x000ea20000000a00 */
[----:B------:R-:W-:Y:S01]  /*0470*/  @P5 LOP3.LUT R59, R59, 0x800000, RZ, 0xfc, !PT ;  /* 0x008000003b3b5812 */ /* 0x000fe200078efcff */
[----:B-1----:R-:W1:Y:S03]  /*0480*/  MUFU.RCP R0, R0 ;  /* 0x0000000000007308 */ /* 0x002e660000001000 */
[----:B------:R-:W-:-:S03]  /*0490*/  LOP3.LUT R59, R59, 0xffbfffff, RZ, 0xc0, !PT ;  /* 0xffbfffff3b3b7812 */ /* 0x000fc600078ec0ff */
[----:B------:R-:W3:Y:S01]  /*04a0*/  @!P4 LDC.64 R34, c[0x0][0x3e0] ;  /* 0x0000f800ff22cb82 */ /* 0x000ee20000000a00 */
[----:B------:R-:W-:-:S04]  /*04b0*/  @P4 LOP3.LUT R59, R59, 0x400000, RZ, 0xfc, !PT ;  /* 0x004000003b3b4812 */ /* 0x000fc800078efcff */
[----:B------:R-:W-:-:S03]  /*04c0*/  LOP3.LUT R59, R59, 0xffdfffff, RZ, 0xc0, !PT ;  /* 0xffdfffff3b3b7812 */ /* 0x000fc600078ec0ff */
[----:B------:R-:W2:Y:S01]  /*04d0*/  @!P5 LDC.64 R30, c[0x0][0x390] ;  /* 0x0000e400ff1edb82 */ /* 0x000ea20000000a00 */
[----:B0-----:R-:W-:Y:S02]  /*04e0*/  @!P6 IMAD R4, R9, R24, RZ ;  /* 0x000000180904e224 */ /* 0x001fe400078e02ff */
[----:B-1----:R-:W-:-:S06]  /*04f0*/  VIADD R2, R0, 0xffffffe ;  /* 0x0ffffffe00027836 */ /* 0x002fcc0000000000 */
[----:B------:R-:W0:Y:S01]  /*0500*/  F2I.FTZ.U32.TRUNC.NTZ R2, R2 ;  /* 0x0000000200027305 */ /* 0x000e22000021f000 */
[----:B---3--:R-:W-:-:S04]  /*0510*/  @!P4 IMAD R6, R17, R34, RZ ;  /* 0x000000221106c224 */ /* 0x008fc800078e02ff */
[----:B------:R-:W-:Y:S01]  /*0520*/  @!P4 IMAD R17, R11, R35, R6 ;  /* 0x000000230b11c224 */ /* 0x000fe200078e0206 */
[----:B0-----:R-:W-:-:S13]  /*0530*/  R2UR UR7, R2 ;  /* 0x00000000020772ca */ /* 0x001fda00000e0000 */
        /* <DEDUP_REMOVED lines=10> */
[----:B------:R-:W-:Y:S01]  /*05e0*/  ULOP3.LUT UR5, UR9, UR11, URZ, 0x3c, !UPT ;  /* 0x0000000b09057292 */ /* 0x000fe2000f8e3cff */
[----:B------:R-:W0:Y:S03]  /*05f0*/  LDCU.64 UR12, c[0x0][0x3f0] ;  /* 0x00007e00ff0c77ac */ /* 0x000e260008000a00 */
[----:B------:R-:W-:-:S05]  /*0600*/  UISETP.GE.AND UP2, UPT, UR5, URZ, UPT ;  /* 0x000000ff0500728c */ /* 0x000fca000bf46270 */
[----:B------:R-:W-:-:S06]  /*0610*/  @UP1 UIADD3 UR7, UPT, UPT, UR7, 0x1, URZ ;  /* 0x0000000107071890 */ /* 0x000fcc000fffe0ff */
[----:B------:R-:W-:Y:S02]  /*0620*/  @!UP2 UIADD3 UR7, UPT, UPT, -UR7, URZ, URZ ;  /* 0x000000ff0707a290 */ /* 0x000fe4000fffe1ff */
[----:B------:R-:W-:Y:S01]  /*0630*/  @!UP0 ULOP3.LUT UR7, URZ, UR11, URZ, 0x33, !UPT ;  /* 0x0000000bff078292 */ /* 0x000fe2000f8e33ff */
[----:B0-----:R-:W-:-:S03]  /*0640*/  MOV R27, UR12 ;  /* 0x0000000c001b7c02 */ /* 0x001fc60008000f00 */
[----:B------:R-:W-:Y:S02]  /*0650*/  UIADD3 UR6, UPT, UPT, -UR7, URZ, URZ ;  /* 0x000000ff07067290 */ /* 0x000fe4000fffe1ff */
[----:B------:R-:W-:Y:S02]  /*0660*/  USHF.R.S32.HI UR5, URZ, 0x1f, UR7 ;  /* 0x0000001fff057899 */ /* 0x000fe40008011407 */
[----:B------:R-:W-:Y:S02]  /*0670*/  UIMAD UR6, UR11, UR6, UR9 ;  /* 0x000000060b0672a4 */ /* 0x000fe4000f8e0209 */
[----:B------:R-:W-:Y:S02]  /*0680*/  UIMAD UR5, UR5, UR12, URZ ;  /* 0x0000000c050572a4 */ /* 0x000fe4000f8e02ff */
[----:B------:R-:W-:Y:S02]  /*0690*/  UIMAD UR6, UR6, 0x70, URZ ;  /* 0x00000070060678a4 */ /* 0x000fe4000f8e02ff */
[----:B------:R-:W-:-:S04]  /*06a0*/  UIMAD UR5, UR7, UR13, UR5 ;  /* 0x0000000d070572a4 */ /* 0x000fc8000f8e0205 */
[----:B------:R-:W-:Y:S01]  /*06b0*/  IMAD.U32 R0, RZ, RZ, UR6 ;  /* 0x00000006ff007e24 */ /* 0x000fe2000f8e00ff */
[----:B------:R-:W-:-:S04]  /*06c0*/  IADD3 R52, P2, PT, R71, UR6, RZ ;  /* 0x0000000647347c10 */ /* 0x000fc8000ff5e0ff */
[----:B------:R-:W-:Y:S01]  /*06d0*/  LEA.HI.X.SX32 R53, R0, RZ, 0x1, P2 ;  /* 0x000000ff00357211 */ /* 0x000fe200010f0eff */
[----:B------:R-:W-:Y:S01]  /*06e0*/  @!P0 IMAD R0, R3, R20, RZ ;  /* 0x0000001403008224 */ /* 0x000fe200078e02ff */
[----:B------:R-:W-:Y:S01]  /*06f0*/  ISETP.GE.U32.AND P2, PT, R15, UR16, PT ;  /* 0x000000100f007c0c */ /* 0x000fe2000bf46070 */
[----:B------:R-:W-:-:S03]  /*0700*/  IMAD.WIDE.U32 R52, R27, UR7, R52 ;  /* 0x000000071b347c25 */ /* 0x000fc6000f8e0034 */
[----:B------:R-:W-:Y:S01]  /*0710*/  ISETP.GE.AND.EX P3, PT, R19, UR17, PT, P2 ;  /* 0x0000001113007c0c */ /* 0x000fe2000bf66320 */
[----:B------:R-:W0:Y:S01]  /*0720*/  @!P6 LDC.64 R26, c[0x0][0x390] ;  /* 0x0000e400ff1aeb82 */ /* 0x000e220000000a00 */
[----:B------:R-:W-:Y:S01]  /*0730*/  @!P0 IMAD.MOV.U32 R54, RZ, RZ, R52 ;  /* 0x000000ffff368224 */ /* 0x000fe200078e0034 */
[----:B------:R-:W-:Y:S01]  /*0740*/  IADD3 R55, PT, PT, R53, UR5, RZ ;  /* 0x0000000535377c10 */ /* 0x000fe2000fffe0ff */
[C---:B------:R-:W-:Y:S01]  /*0750*/  @!P0 IMAD R21, R58.reuse, R21, R0 ;  /* 0x000000153a158224 */ /* 0x040fe200078e0200 */
[----:B------:R-:W-:Y:S01]  /*0760*/  STL [R1+0x2b8], R52 ;  /* 0x0002b83401007387 */ /* 0x000fe20000100800 */
[----:B------:R-:W-:Y:S01]  /*0770*/  @!P5 IMAD.MOV.U32 R8, RZ, RZ, R52 ;  /* 0x000000ffff08d224 */ /* 0x000fe200078e0034 */
[----:B------:R-:W-:Y:S01]  /*0780*/  @!P5 MOV R9, R55 ;  /* 0x000000370009d202 */ /* 0x000fe20000000f00 */
[----:B------:R-:W-:Y:S01]  /*0790*/  @!P0 IMAD.WIDE.U32 R2, R58, R20, R54 ;  /* 0x000000143a028225 */ /* 0x000fe200078e0036 */
[----:B------:R-:W-:Y:S04]  /*07a0*/  STL [R1+0x2b4], R53 ;  /* 0x0002b43501007387 */ /* 0x000fe80000100800 */
[----:B------:R-:W1:Y:S01]  /*07b0*/  @!P3 LDC.64 R36, c[0x0][0x3e0] ;  /* 0x0000f800ff24bb82 */ /* 0x000e620000000a00 */
[----:B------:R-:W-:Y:S01]  /*07c0*/  @!P0 IADD3 R0, PT, PT, R3, R21, RZ ;  /* 0x0000001503008210 */ /* 0x000fe20007ffe0ff */
[----:B------:R-:W-:Y:S01]  /*07d0*/  @!P6 IMAD R21, R5, R25, R4 ;  /* 0x000000190515e224 */ /* 0x000fe200078e0204 */
[----:B----4-:R-:W-:Y:S01]  /*07e0*/  @!P0 LEA R124, P1, R2, R22, 0x2 ;  /* 0x00000016027c8211 */ /* 0x010fe200078210ff */
[----:B--2---:R-:W-:Y:S01]  /*07f0*/  @!P5 IMAD.WIDE.U32 R8, R7, R28, R8 ;  /* 0x0000001c0708d225 */ /* 0x004fe200078e0008 */
[----:B------:R-:W-:-:S02]  /*0800*/  @!P6 MOV R3, R55 ;  /* 0x000000370003e202 */ /* 0x000fc40000000f00 */
[----:B------:R-:W-:Y:S01]  /*0810*/  @!P0 LEA.HI.X R2, R2, R23, R0, 0x2, P1 ;  /* 0x0000001702028211 */ /* 0x000fe200008f1400 */
[----:B------:R-:W-:Y:S01]  /*0820*/  @!P5 IMAD R0, R13, R28, RZ ;  /* 0x0000001c0d00d224 */ /* 0x000fe200078e02ff */
[----:B------:R-:W2:Y:S01]  /*0830*/  @!P4 LDC.64 R22, c[0x0][0x390] ;  /* 0x0000e400ff16cb82 */ /* 0x000ea20000000a00 */
[----:B------:R-:W-:Y:S01]  /*0840*/  @!P3 IMAD.MOV.U32 R12, RZ, RZ, R52 ;  /* 0x000000ffff0cb224 */ /* 0x000fe200078e0034 */
[----:B------:R-:W-:Y:S01]  /*0850*/  @P3 LOP3.LUT R59, R59, 0x200000, RZ, 0xfc, !PT ;  /* 0x002000003b3b3812 */ /* 0x000fe200078efcff */
[----:B------:R3:W-:Y:S01]  /*0860*/  @!P0 STL [R1+0x250], R2 ;  /* 0x0002500201008387 */ /* 0x0007e20000100800 */
[----:B------:R-:W-:Y:S01]  /*0870*/  @!P5 IMAD R13, R7, R29, R0 ;  /* 0x0000001d070dd224 */ /* 0x000fe200078e0200 */
[----:B------:R-:W-:Y:S02]  /*0880*/  IADD3 R29, PT, PT, R58, 0x180, RZ ;  /* 0x000001803a1d7810 */ /* 0x000fe40007ffe0ff */
[----:B------:R-:W-:Y:S01]  /*0890*/  LOP3.LUT R59, R59, 0xffefffff, RZ, 0xc0, !PT ;  /* 0xffefffff3b3b7812 */ /* 0x000fe200078ec0ff */
[----:B---3--:R-:W-:-:S02]  /*08a0*/  @!P6 IMAD.MOV.U32 R2, RZ, RZ, R52 ;  /* 0x000000ffff02e224 */ /* 0x008fc400078e0034 */
[----:B-1----:R-:W-:Y:S02]  /*08b0*/  @!P3 IMAD R10, R19, R36, RZ ;  /* 0x00000024130ab224 */ /* 0x002fe400078e02ff */
[----:B------:R-:W-:Y:S02]  /*08c0*/  @!P6 IMAD.WIDE.U32 R2, R5, R24, R2 ;  /* 0x000000180502e225 */ /* 0x000fe400078e0002 */
[----:B------:R-:W1:Y:S02]  /*08d0*/  @!P3 LDC.64 R24, c[0x0][0x390] ;  /* 0x0000e400ff18bb82 */ /* 0x000e640000000a00 */
[----:B------:R-:W-:Y:S01]  /*08e0*/  @!P6 IMAD.IADD R0, R3, 0x1, R21 ;  /* 0x000000010300e824 */ /* 0x000fe200078e0215 */
[C---:B0-----:R-:W-:Y:S02]  /*08f0*/  @!P6 LEA R4, P1, R2.reuse, R26, 0x2 ;  /* 0x0000001a0204e211 */ /* 0x041fe400078210ff */
[----:B------:R-:W-:Y:S02]  /*0900*/  @!P4 MOV R3, R55 ;  /* 0x000000370003c202 */ /* 0x000fe40000000f00 */
[----:B------:R-:W-:Y:S01]  /*0910*/  @!P6 LEA.HI.X R5, R2, R27, R0, 0x2, P1 ;  /* 0x0000001b0205e211 */ /* 0x000fe200008f1400 */
[----:B------:R-:W-:Y:S01]  /*0920*/  @!P4 IMAD.MOV.U32 R2, RZ, RZ, R52 ;  /* 0x000000ffff02c224 */ /* 0x000fe200078e0034 */
[----:B------:R-:W-:-:S02]  /*0930*/  @!P5 IADD3 R0, PT, PT, R9, R13, RZ ;  /* 0x0000000d0900d210 */ /* 0x000fc40007ffe0ff */
[C---:B------:R-:W-:Y:S01]  /*0940*/  @!P5 LEA R6, P1, R8.reuse, R30, 0x2 ;  /* 0x0000001e0806d211 */ /* 0x040fe200078210ff */
[----:B------:R-:W-:Y:S01]  /*0950*/  @!P4 IMAD.WIDE.U32 R2, R11, R34, R2 ;  /* 0x000000220b02c225 */ /* 0x000fe200078e0002 */
[----:B------:R-:W-:Y:S01]  /*0960*/  @!P3 MOV R13, R55 ;  /* 0x00000037000db202 */ /* 0x000fe20000000f00 */
[----:B------:R-:W-:Y:S01]  /*0970*/  STL.64 [R1+0x2e0], R4 ;  /* 0x0002e00401007387 */ /* 0x000fe20000100a00 */
[----:B------:R-:W-:Y:S01]  /*0980*/  @!P5 LEA.HI.X R7, R8, R31, R0, 0x2, P1 ;  /* 0x0000001f0807d211 */ /* 0x000fe200008f1400 */
[----:B------:R-:W-:Y:S01]  /*0990*/  @!P4 IMAD.IADD R0, R3, 0x1, R17 ;  /* 0x000000010300c824 */ /* 0x000fe200078e0211 */
[C---:B--2---:R-:W-:Y:S01]  /*09a0*/  @!P4 LEA R8, P1, R2.reuse, R22, 0x2 ;  /* 0x000000160208c211 */ /* 0x044fe200078210ff */
[C---:B------:R-:W-:Y:S02]  /*09b0*/  @!P3 IMAD R11, R15.reuse, R37, R10 ;  /* 0x000000250f0bb224 */ /* 0x040fe400078e020a */
[----:B------:R-:W-:Y:S01]  /*09c0*/  @!P3 IMAD.WIDE.U32 R12, R15, R36, R12 ;  /* 0x000000240f0cb225 */ /* 0x000fe200078e000c */
[----:B------:R-:W-:Y:S01]  /*09d0*/  @!P4 LEA.HI.X R9, R2, R23, R0, 0x2, P1 ;  /* 0x000000170209c211 */ /* 0x000fe200008f1400 */
[----:B------:R-:W-:Y:S03]  /*09e0*/  STL.64 [R1+0x2e8], R6 ;  /* 0x0002e80601007387 */ /* 0x000fe60000100a00 */
[----:B------:R-:W-:Y:S01]  /*09f0*/  @!P3 IADD3 R0, PT, PT, R13, R11, RZ ;  /* 0x0000000b0d00b210 */ /* 0x000fe20007ffe0ff */
[----:B------:R-:W-:Y:S01]  /*0a00*/  VIADD R13, R58, 0x28 ;  /* 0x000000283a0d7836 */ /* 0x000fe20000000000 */
[C---:B-1----:R-:W-:Y:S01]  /*0a10*/  @!P3 LEA R10, P1, R12.reuse, R24, 0x2 ;  /* 0x000000180c0ab211 */ /* 0x042fe200078210ff */
[----:B------:R0:W-:Y:S03]  /*0a20*/  STL.64 [R1+0x2f0], R8 ;  /* 0x0002f00801007387 */ /* 0x0001e60000100a00 */
[----:B------:R-:W-:-:S02]  /*0a30*/  @!P3 LEA.HI.X R11, R12, R25, R0, 0x2, P1 ;  /* 0x000000190c0bb211 */ /* 0x000fc400008f1400 */
[----:B------:R-:W-:Y:S02]  /*0a40*/  ISETP.GE.U32.AND P1, PT, R13, UR16, PT ;  /* 0x000000100d007c0c */ /* 0x000fe4000bf26070 */
[----:B------:R-:W-:-:S04]  /*0a50*/  SHF.R.S32.HI R3, RZ, 0x1f, R13 ;  /* 0x0000001fff037819 */ /* 0x000fc8000001140d */
[----:B------:R-:W-:-:S13]  /*0a60*/  ISETP.GE.AND.EX P2, PT, R3, UR17, PT, P1 ;  /* 0x0000001103007c0c */ /* 0x000fda000bf46310 */
[----:B------:R-:W1:Y:S01]  /*0a70*/  @!P2 LDC.64 R14, c[0x0][0x3e0] ;  /* 0x0000f800ff0eab82 */ /* 0x000e620000000a00 */
[----:B------:R-:W-:Y:S02]  /*0a80*/  @!P2 MOV R2, R52 ;  /* 0x000000340002a202 */ /* 0x000fe40000000f00 */
[----:B------:R-:W-:-:S04]  /*0a90*/  @P2 LOP3.LUT R59, R59, 0x100000, RZ, 0xfc, !PT ;  /* 0x001000003b3b2812 */ /* 0x000fc800078efcff */
[----:B------:R-:W-:Y:S01]  /*0aa0*/  LOP3.LUT R59, R59, 0xfff7ffff, RZ, 0xc0, !PT ;  /* 0xfff7ffff3b3b7812 */ /* 0x000fe200078ec0ff */
[----:B------:R-:W2:Y:S01]  /*0ab0*/  @!P2 LDC.64 R16, c[0x0][0x390] ;  /* 0x0000e400ff10ab82 */ /* 0x000ea20000000a00 */
[-C--:B-1----:R-:W-:Y:S02]  /*0ac0*/  @!P2 IMAD R0, R3, R14.reuse, RZ ;  /* 0x0000000e0300a224 */ /* 0x082fe400078e02ff */
[----:B------:R-:W-:Y:S02]  /*0ad0*/  @!P2 IMAD.MOV.U32 R3, RZ, RZ, R55 ;  /* 0x000000ffff03a224 */ /* 0x000fe400078e0037 */
[C---:B------:R-:W-:Y:S02]  /*0ae0*/  @!P2 IMAD R15, R13.reuse, R15, R0 ;  /* 0x0000000f0d0fa224 */ /* 0x040fe400078e0200 */
[----:B------:R-:W-:-:S05]  /*0af0*/  @!P2 IMAD.WIDE.U32 R2, R13, R14, R2 ;  /* 0x0000000e0d02a225 */ /* 0x000fca00078e0002 */
[----:B------:R-:W-:Y:S01]  /*0b00*/  @!P2 IADD3 R0, PT, PT, R3, R15, RZ ;  /* 0x0000000f0300a210 */ /* 0x000fe20007ffe0ff */
[----:B------:R-:W-:Y:S01]  /*0b10*/  VIADD R15, R58, 0x30 ;  /* 0x000000303a0f7836 */ /* 0x000fe20000000000 */
        /* <DEDUP_REMOVED lines=109> */
[----:B------:R-:W-:Y:S01]  /*11f0*/  @!P2 IMAD.WIDE.U32 R2, R15, R16, R2 ;  /* 0x000000100f02a225 */ /* 0x000fe200078e0002 */
[----:B------:R-:W-:-:S04]  /*1200*/  IADD3 R15, PT, PT, R58, 0x68, RZ ;  /* 0x000000683a0f7810 */ /* 0x000fc80007ffe0ff */
[----:B------:R-:W-:Y:S02]  /*1210*/  @!P2 IADD3 R0, PT, PT, R3, R17, RZ ;  /* 0x000000110300a210 */ /* 0x000fe40007ffe0ff */
[C---:B--2---:R-:W-:Y:S02]  /*1220*/  @!P2 LEA R76, P1, R2.reuse, R76, 0x2 ;  /* 0x0000004c024ca211 */ /* 0x044fe400078210ff */
[----:B------:R-:W-:Y:S02]  /*1230*/  SHF.R.S32.HI R3, RZ, 0x1f, R15 ;  /* 0x0000001fff037819 */ /* 0x000fe4000001140f */
[----:B------:R-:W-:Y:S02]  /*1240*/  @!P2 LEA.HI.X R77, R2, R77, R0, 0x2, P1 ;  /* 0x0000004d024da211 */ /* 0x000fe400008f1400 */
[----:B------:R-:W-:-:S04]  /*1250*/  ISETP.GE.U32.AND P1, PT, R15, UR16, PT ;  /* 0x000000100f007c0c */ /* 0x000fc8000bf26070 */
[----:B------:R-:W-:-:S13]  /*1260*/  ISETP.GE.AND.EX P2, PT, R3, UR17, PT, P1 ;  /* 0x0000001103007c0c */ /* 0x000fda000bf46310 */
[----:B------:R-:W1:Y:S01]  /*1270*/  @!P2 LDC.64 R16, c[0x0][0x3e0] ;  /* 0x0000f800ff10ab82 */ /* 0x000e620000000a00 */
[----:B------:R-:W-:Y:S01]  /*1280*/  @!P2 IMAD.MOV.U32 R2, RZ, RZ, R52 ;  /* 0x000000ffff02a224 */ /* 0x000fe200078e0034 */
[----:B------:R-:W-:-:S04]  /*1290*/  @P2 LOP3.LUT R59, R59, 0x1000, RZ, 0xfc, !PT ;  /* 0x000010003b3b2812 */ /* 0x000fc800078efcff */
[----:B------:R-:W-:Y:S02]  /*12a0*/  LOP3.LUT R59, R59, 0xfffff7ff, RZ, 0xc0, !PT ;  /* 0xfffff7ff3b3b7812 */ /* 0x000fe400078ec0ff */
[----:B------:R-:W2:Y:S01]  /*12b0*/  @!P2 LDC.64 R78, c[0x0][0x390] ;  /* 0x0000e400ff4eab82 */ /* 0x000ea20000000a00 */
[----:B-1----:R-:W-:Y:S01]  /*12c0*/  @!P2 IMAD R0, R3, R16, RZ ;  /* 0x000000100300a224 */ /* 0x002fe200078e02ff */
[----:B------:R-:W-:-:S03]  /*12d0*/  @!P2 MOV R3, R55 ;  /* 0x000000370003a202 */ /* 0x000fc60000000f00 */
        /* <DEDUP_REMOVED lines=187> */
[----:B------:R-:W-:Y:S01]  /*1e90*/  @P2 LOP3.LUT R59, R59, 0x1, RZ, 0xfc, !PT ;  /* 0x000000013b3b2812 */ /* 0x000fe200078efcff */
[----:B------:R2:W-:Y:S03]  /*1ea0*/  STL [R1+0x2b0], R54 ;  /* 0x0002b03601007387 */ /* 0x0005e60000100800 */
[----:B------:R-:W-:Y:S02]  /*1eb0*/  LOP3.LUT R59, R59, 0xf7ffffff, RZ, 0xc0, !PT ;  /* 0xf7ffffff3b3b7812 */ /* 0x000fe400078ec0ff */
[----:B------:R-:W3:Y:S01]  /*1ec0*/  @!P2 LDC.64 R102, c[0x0][0x390] ;  /* 0x0000e400ff66ab82 */ /* 0x000ee20000000a00 */
[----:B-1----:R-:W-:Y:S01]  /*1ed0*/  @!P2 IMAD R0, R3, R16, RZ ;  /* 0x000000100300a224 */ /* 0x002fe200078e02ff */
[----:B------:R-:W-:-:S03]  /*1ee0*/  @!P2 MOV R3, R55 ;  /* 0x000000370003a202 */ /* 0x000fc60000000f00 */
[C---:B------:R-:W-:Y:S02]  /*1ef0*/  @!P2 IMAD R17, R15.reuse, R17, R0 ;  /* 0x000000110f11a224 */ /* 0x040fe400078e0200 */
[----:B------:R-:W-:-:S04]  /*1f00*/  @!P2 IMAD.WIDE.U32 R2, R15, R16, R2 ;  /* 0x000000100f02a225 */ /* 0x000fc800078e0002 */
[----:B------:R-:W-:Y:S01]  /*1f10*/  VIADD R15, R58, 0xd0 ;  /* 0x000000d03a0f7836 */ /* 0x000fe20000000000 */
[----:B------:R-:W-:Y:S02]  /*1f20*/  @!P2 IADD3 R0, PT, PT, R3, R17, RZ ;  /* 0x000000110300a210 */ /* 0x000fe40007ffe0ff */
[C---:B---3--:R-:W-:Y:S02]  /*1f30*/  @!P2 LEA R102, P1, R2.reuse, R102, 0x2 ;  /* 0x000000660266a211 */ /* 0x048fe400078210ff */
        /* <DEDUP_REMOVED lines=8> */
[----:B------:R-:W3:Y:S01]  /*1fc0*/  @!P2 LDC.64 R104, c[0x0][0x390] ;  /* 0x0000e400ff68ab82 */ /* 0x000ee20000000a00 */
[----:B-1----:R-:W-:Y:S01]  /*1fd0*/  @!P2 IMAD R0, R3, R16, RZ ;  /* 0x000000100300a224 */ /* 0x002fe200078e02ff */
[----:B------:R-:W-:-:S03]  /*1fe0*/  @!P2 MOV R3, R55 ;  /* 0x000000370003a202 */ /* 0x000fc60000000f00 */
[C---:B------:R-:W-:Y:S02]  /*1ff0*/  @!P2 IMAD R17, R15.reuse, R17, R0 ;  /* 0x000000110f11a224 */ /* 0x040fe400078e0200 */
[----:B------:R-:W-:Y:S01]  /*2000*/  @!P2 IMAD.WIDE.U32 R2, R15, R16, R2 ;  /* 0x000000100f02a225 */ /* 0x000fe200078e0002 */
[----:B------:R-:W-:-:S03]  /*2010*/  IADD3 R15, PT, PT, R58, 0xd8, RZ ;  /* 0x000000d83a0f7810 */ /* 0x000fc60007ffe0ff */
[----:B------:R-:W-:Y:S01]  /*2020*/  @!P2 IMAD.IADD R0, R3, 0x1, R17 ;  /* 0x000000010300a824 */ /* 0x000fe200078e0211 */
        /* <DEDUP_REMOVED lines=10> */
[-C--:B-1----:R-:W-:Y:S02]  /*20d0*/  @!P2 IMAD R0, R3, R16.reuse, RZ ;  /* 0x000000100300a224 */ /* 0x082fe400078e02ff */
[----:B------:R-:W-:Y:S02]  /*20e0*/  @!P2 IMAD.MOV.U32 R3, RZ, RZ, R55 ;  /* 0x000000ffff03a224 */ /* 0x000fe400078e0037 */
[C---:B------:R-:W-:Y:S02]  /*20f0*/  @!P2 IMAD R17, R15.reuse, R17, R0 ;  /* 0x000000110f11a224 */ /* 0x040fe400078e0200 */
[----:B------:R-:W-:Y:S01]  /*2100*/  @!P2 IMAD.WIDE.U32 R2, R15, R16, R2 ;  /* 0x000000100f02a225 */ /* 0x000fe200078e0002 */
[----:B------:R-:W-:-:S04]  /*2110*/  IADD3 R15, PT, PT, R58, 0xe0, RZ ;  /* 0x000000e03a0f7810 */ /* 0x000fc80007ffe0ff */
[----:B------:R-:W-:Y:S02]  /*2120*/  @!P2 IADD3 R0, PT, PT, R3, R17, RZ ;  /* 0x000000110300a210 */ /* 0x000fe40007ffe0ff */
[C---:B---3--:R-:W-:Y:S02]  /*2130*/  @!P2 LEA R106, P1, R2.reuse, R106, 0x2 ;  /* 0x0000006a026aa211 */ /* 0x048fe400078210ff */
        /* <DEDUP_REMOVED lines=252> */
[----:B------:R-:W-:-:S05]  /*3100*/  @!P2 IMAD.WIDE.U32 R2, R15, R16, R2 ;  /* 0x000000100f02a225 */ /* 0x000fca00078e0002 */
[----:B------:R-:W-:Y:S01]  /*3110*/  @!P2 IADD3 R0, PT, PT, R3, R17, RZ ;  /* 0x000000110300a210 */ /* 0x000fe20007ffe0ff */
[----:B------:R-:W-:Y:S01]  /*3120*/  VIADD R17, R58, 0x160 ;  /* 0x000001603a117836 */ /* 0x000fe20000000000 */
[----:B---3--:R-:W-:-:S04]  /*3130*/  @!P2 LEA R14, P1, R2, R18, 0x2 ;  /* 0x00000012020ea211 */ /* 0x008fc800078210ff */
        /* <DEDUP_REMOVED lines=12> */
[----:B------:R-:W-:-:S04]  /*3200*/  @!P2 IMAD.WIDE.U32 R2, R17, R18, R2 ;  /* 0x000000121102a225 */ /* 0x000fc800078e0002 */
[----:B------:R-:W-:Y:S01]  /*3210*/  @!P2 IMAD.IADD R0, R3, 0x1, R19 ;  /* 0x000000010300a824 */ /* 0x000fe200078e0213 */
[----:B---3--:R-:W-:-:S04]  /*3220*/  @!P2 LEA R16, P1, R2, R20, 0x2 ;  /* 0x000000140210a211 */ /* 0x008fc800078210ff */
[----:B------:R-:W-:Y:S02]  /*3230*/  @!P2 LEA.HI.X R17, R2, R21, R0, 0x2, P1 ;  /* 0x000000150211a211 */ /* 0x000fe400008f1400 */
        /* <DEDUP_REMOVED lines=12> */
[----:B------:R-:W-:-:S05]  /*3300*/  @!P2 IMAD.WIDE.U32 R2, R21, R22, R2 ;  /* 0x000000161502a225 */ /* 0x000fca00078e0002 */
[----:B------:R-:W-:Y:S02]  /*3310*/  @!P2 IADD3 R0, PT, PT, R3, R23, RZ ;  /* 0x000000170300a210 */ /* 0x000fe40007ffe0ff */
[----:B---3--:R-:W-:Y:S02]  /*3320*/  @!P2 LEA R18, P1, R2, R18, 0x2 ;  /* 0x000000120212a211 */ /* 0x008fe400078210ff */
[----:B------:R-:W-:Y:S02]  /*3330*/  IADD3 R23, PT, PT, R58, 0x170, RZ ;  /* 0x000001703a177810 */ /* 0x000fe40007ffe0ff */
        /* <DEDUP_REMOVED lines=138> */
[C---:B------:R-:W-:Y:S01]  /*3be0*/  @!P2 IMAD R3, R33.reuse, R3, R0 ;  /* 0x000000032103a224 */ /* 0x040fe200078e0200 */
[----:B------:R-:W-:Y:S01]  /*3bf0*/  IADD3 R0, PT, PT, R58, 0x1b8, RZ ;  /* 0x000001b83a007810 */ /* 0x000fe20007ffe0ff */
[----:B------:R-:W-:-:S03]  /*3c00*/  @!P2 IMAD.WIDE.U32 R50, R33, R2, R50 ;  /* 0x000000022132a225 */ /* 0x000fc600078e0032 */
[----:B------:R-:W-:Y:S02]  /*3c10*/  SHF.R.S32.HI R33, RZ, 0x1f, R0 ;  /* 0x0000001fff217819 */ /* 0x000fe40000011400 */
[----:B------:R-:W-:Y:S02]  /*3c20*/  @!P2 IADD3 R3, PT, PT, R51, R3, RZ ;  /* 0x000000033303a210 */ /* 0x000fe40007ffe0ff */
[----:B---3--:R-:W-:-:S04]  /*3c30*/  @!P2 LEA R34, P1, R50, R34, 0x2 ;  /* 0x000000223222a211 */ /* 0x008fc800078210ff */
[----:B------:R-:W-:Y:S02]  /*3c40*/  @!P2 LEA.HI.X R35, R50, R35, R3, 0x2, P1 ;  /* 0x000000233223a211 */ /* 0x000fe400008f1403 */
[----:B------:R-:W-:-:S04]  /*3c50*/  ISETP.GE.U32.AND P1, PT, R0, UR16, PT ;  /* 0x0000001000007c0c */ /* 0x000fc8000bf26070 */
[----:B------:R-:W-:-:S13]  /*3c60*/  ISETP.GE.AND.EX P2, PT, R33, UR17, PT, P1 ;  /* 0x0000001121007c0c */ /* 0x000fda000bf46310 */
[----:B------:R-:W1:Y:S01]  /*3c70*/  @!P2 LDC.64 R50, c[0x0][0x3e0] ;  /* 0x0000f800ff32ab82 */ /* 0x000e620000000a00 */
[----:B------:R-:W-:Y:S01]  /*3c80*/  @!P2 MOV R61, R55 ;  /* 0x00000037003da202 */ /* 0x000fe20000000f00 */
[----:B------:R-:W-:Y:S01]  /*3c90*/  @!P2 IMAD.MOV.U32 R60, RZ, RZ, R52 ;  /* 0x000000ffff3ca224 */ /* 0x000fe200078e0034 */
[----:B------:R-:W-:-:S04]  /*3ca0*/  @P2 LOP3.LUT R32, R32, 0x4, RZ, 0xfc, !PT ;  /* 0x0000000420202812 */ /* 0x000fc800078efcff */
[----:B------:R-:W-:Y:S01]  /*3cb0*/  LOP3.LUT R32, R32, 0xfffffffd, RZ, 0xc0, !PT ;  /* 0xfffffffd20207812 */ /* 0x000fe200078ec0ff */
[----:B------:R-:W0:Y:S01]  /*3cc0*/  @!P2 LDC.64 R2, c[0x0][0x390] ;  /* 0x0000e400ff02ab82 */ /* 0x000e220000000a00 */
        /* <DEDUP_REMOVED lines=8> */
[----:B------:R-:W-:Y:S01]  /*3d50*/  ISETP.GE.U32.AND P1, PT, R0, UR16, PT ;  /* 0x0000001000007c0c */ /* 0x000fe2000bf26070 */
[----:B------:R-:W-:Y:S01]  /*3d60*/  STL [R1+0x2ac], R55 ;  /* 0x0002ac3701007387 */ /* 0x000fe20000100800 */
[----:B------:R-:W-:Y:S02]  /*3d70*/  MOV R53, R9 ;  /* 0x0000000900357202 */ /* 0x000fe40000000f00 */
        /* <DEDUP_REMOVED lines=10> */
[----:B------:R-:W-:Y:S02]  /*3e20*/  IADD3 R0, PT, PT, R58, 0x1c8, RZ ;  /* 0x000001c83a007810 */ /* 0x000fe40007ffe0ff */
[----:B-1----:R-:W-:Y:S01]  /*3e30*/  @!P2 LEA R6, P1, R60, R2, 0x2 ;  /* 0x000000023c06a211 */ /* 0x002fe200078210ff */
[----:B------:R-:W-:Y:S01]  /*3e40*/  @!P2 IMAD.IADD R51, R61, 0x1, R51 ;  /* 0x000000013d33a824 */ /* 0x000fe200078e0233 */
[----:B------:R-:W-:-:S04]  /*3e50*/  SHF.R.S32.HI R33, RZ, 0x1f, R0 ;  /* 0x0000001fff217819 */ /* 0x000fc80000011400 */
[----:B------:R-:W-:Y:S02]  /*3e60*/  @!P2 LEA.HI.X R7, R60, R3, R51, 0x2, P1 ;  /* 0x000000033c07a211 */ /* 0x000fe400008f1433 */
[----:B------:R-:W-:-:S04]  /*3e70*/  ISETP.GE.U32.AND P1, PT, R0, UR16, PT ;  /* 0x0000001000007c0c */ /* 0x000fc8000bf26070 */
[----:B------:R-:W-:-:S13]  /*3e80*/  ISETP.GE.AND.EX P2, PT, R33, UR17, PT, P1 ;  /* 0x0000001121007c0c */ /* 0x000fda000bf46310 */
[----:B------:R-:W0:Y:S01]  /*3e90*/  @!P2 LDC.64 R50, c[0x0][0x3e0] ;  /* 0x0000f800ff32ab82 */ /* 0x000e220000000a00 */
[----:B------:R-:W-:Y:S01]  /*3ea0*/  @!P2 MOV R60, R52 ;  /* 0x00000034003ca202 */ /* 0x000fe20000000f00 */
[----:B------:R-:W-:Y:S01]  /*3eb0*/  @!P2 IMAD.MOV.U32 R61, RZ, RZ, R55 ;  /* 0x000000ffff3da224 */ /* 0x000fe200078e0037 */
[----:B------:R-:W-:-:S05]  /*3ec0*/  @P2 LOP3.LUT R32, R32, 0x1, RZ, 0xfc, !PT ;  /* 0x0000000120202812 */ /* 0x000fca00078efcff */
[----:B------:R-:W1:Y:S01]  /*3ed0*/  @!P2 LDC.64 R2, c[0x0][0x390] ;  /* 0x0000e400ff02ab82 */ /* 0x000e620000000a00 */
[-C--:B0-----:R-:W-:Y:S02]  /*3ee0*/  @!P2 IMAD R33, R33, R50.reuse, RZ ;  /* 0x000000322121a224 */ /* 0x081fe400078e02ff */
[----:B------:R-:W-:-:S04]  /*3ef0*/  @!P2 IMAD.WIDE.U32 R60, R0, R50, R60 ;  /* 0x00000032003ca225 */ /* 0x000fc800078e003c */
[----:B------:R-:W-:Y:S01]  /*3f00*/  @!P2 IMAD R51, R0, R51, R33 ;  /* 0x000000330033a224 */ /* 0x000fe200078e0221 */
[----:B-1----:R-:W-:-:S04]  /*3f10*/  @!P2 LEA R4, P1, R60, R2, 0x2 ;  /* 0x000000023c04a211 */ /* 0x002fc800078210ff */
[----:B------:R-:W-:-:S04]  /*3f20*/  @!P2 IADD3 R0, PT, PT, R61, R51, RZ ;  /* 0x000000333d00a210 */ /* 0x000fc80007ffe0ff */
[----:B------:R-:W-:Y:S02]  /*3f30*/  @!P2 LEA.HI.X R5, R60, R3, R0, 0x2, P1 ;  /* 0x000000033c05a211 */ /* 0x000fe400008f1400 */
[----:B------:R-:W-:-:S04]  /*3f40*/  IADD3 R0, PT, PT, R58, 0x1d0, RZ ;  /* 0x000001d03a007810 */ /* 0x000fc80007ffe0ff */
[----:B------:R-:W-:Y:S02]  /*3f50*/  SHF.R.S32.HI R33, RZ, 0x1f, R0 ;  /* 0x0000001fff217819 */ /* 0x000fe40000011400 */
[----:B------:R-:W-:-:S04]  /*3f60*/  ISETP.GE.U32.AND P1, PT, R0, UR16, PT ;  /* 0x0000001000007c0c */ /* 0x000fc8000bf26070 */
[----:B------:R-:W-:-:S13]  /*3f70*/  ISETP.GE.AND.EX P1, PT, R33, UR17, PT, P1 ;  /* 0x0000001121007c0c */ /* 0x000fda000bf26310 */
[----:B------:R-:W0:Y:S01]  /*3f80*/  @!P1 LDC.64 R50, c[0x0][0x3e0] ;  /* 0x0000f800ff329b82 */ /* 0x000e220000000a00 */
[----:B------:R-:W-:Y:S01]  /*3f90*/  @!P1 MOV R61, R55 ;  /* 0x00000037003d9202 */ /* 0x000fe20000000f00 */
[----:B------:R-:W-:Y:S01]  /*3fa0*/  @!P1 IMAD.MOV.U32 R60, RZ, RZ, R52 ;  /* 0x000000ffff3c9224 */ /* 0x000fe200078e0034 */
[----:B--2---:R-:W-:Y:S02]  /*3fb0*/  MOV R54, R6 ;  /* 0x0000000600367202 */ /* 0x004fe40000000f00 */
[----:B------:R-:W-:-:S03]  /*3fc0*/  @P1 LOP3.LUT R59, R59, 0x8000000, RZ, 0xfc, !PT ;  /* 0x080000003b3b1812 */ /* 0x000fc600078efcff */
[----:B------:R-:W1:Y:S01]  /*3fd0*/  @!P1 LDC.64 R2, c[0x0][0x390] ;  /* 0x0000e400ff029b82 */ /* 0x000e620000000a00 */
[-C--:B0-----:R-:W-:Y:S02]  /*3fe0*/  @!P1 IMAD R33, R33, R50.reuse, RZ ;  /* 0x0000003221219224 */ /* 0x081fe400078e02ff */
[----:B------:R-:W-:-:S04]  /*3ff0*/  @!P1 IMAD.WIDE.U32 R60, R0, R50, R60 ;  /* 0x00000032003c9225 */ /* 0x000fc800078e003c */
[----:B------:R-:W-:Y:S01]  /*4000*/  @!P1 IMAD R33, R0, R51, R33 ;  /* 0x0000003300219224 */ /* 0x000fe200078e0221 */
[----:B-1----:R-:W-:-:S04]  /*4010*/  @!P1 LEA R50, P2, R60, R2, 0x2 ;  /* 0x000000023c329211 */ /* 0x002fc800078410ff */
[----:B------:R-:W-:-:S04]  /*4020*/  @!P1 IADD3 R0, PT, PT, R61, R33, RZ ;  /* 0x000000213d009210 */ /* 0x000fc80007ffe0ff */
[----:B------:R-:W-:Y:S01]  /*4030*/  @!P1 LEA.HI.X R51, R60, R3, R0, 0x2, P2 ;  /* 0x000000033c339211 */ /* 0x000fe200010f1400 */
[----:B------:R-:W-:-:S04]  /*4040*/  VIADD R0, R58, 0x1d8 ;  /* 0x000001d83a007836 */ /* 0x000fc80000000000 */
[----:B------:R0:W-:Y:S01]  /*4050*/  @!P1 STL.64 [R1+0x220], R50 ;  /* 0x0002203201009387 */ /* 0x0001e20000100a00 */
[----:B------:R-:W-:Y:S02]  /*4060*/  SHF.R.S32.HI R33, RZ, 0x1f, R0 ;  /* 0x0000001fff217819 */ /* 0x000fe40000011400 */
[----:B------:R-:W-:Y:S02]  /*4070*/  ISETP.GE.U32.AND P2, PT, R0, UR16, PT ;  /* 0x0000001000007c0c */ /* 0x000fe4000bf46070 */
[----:B------:R-:W-:Y:S02]  /*4080*/  LOP3.LUT P1, RZ, R59, 0x200000, RZ, 0xc0, !PT ;  /* 0x002000003bff7812 */ /* 0x000fe4000782c0ff */
[----:B------:R-:W-:Y:S02]  /*4090*/  ISETP.GE.AND.EX P2, PT, R33, UR17, PT, P2 ;  /* 0x0000001121007c0c */ /* 0x000fe4000bf46320 */
[----:B------:R-:W-:-:S11]  /*40a0*/  LOP3.LUT R59, R59, 0xefffffff, RZ, 0xc0, !PT ;  /* 0xefffffff3b3b7812 */ /* 0x000fd600078ec0ff */
[----:B------:R-:W1:Y:S01]  /*40b0*/  @!P2 LDC.64 R2, c[0x0][0x3e0] ;  /* 0x0000f800ff02ab82 */ /* 0x000e620000000a00 */
[----:B------:R-:W-:Y:S02]  /*40c0*/  @!P2 MOV R60, R52 ;  /* 0x00000034003ca202 */ /* 0x000fe40000000f00 */
[----:B------:R-:W-:Y:S02]  /*40d0*/  @!P2 MOV R61, R55 ;  /* 0x00000037003da202 */ /* 0x000fe40000000f00 */
[----:B------:R-:W-:-:S03]  /*40e0*/  @P2 LOP3.LUT R59, R59, 0x10000000, RZ, 0xfc, !PT ;  /* 0x100000003b3b2812 */ /* 0x000fc600078efcff */
[----:B0-----:R-:W0:Y:S01]  /*40f0*/  @!P2 LDC.64 R50, c[0x0][0x390] ;  /* 0x0000e400ff32ab82 */ /* 0x001e220000000a00 */
[-C--:B-1----:R-:W-:Y:S02]  /*4100*/  @!P2 IMAD R33, R33, R2.reuse, RZ ;  /* 0x000000022121a224 */ /* 0x082fe400078e02ff */
[----:B------:R-:W-:-:S04]  /*4110*/  @!P2 IMAD.WIDE.U32 R60, R0, R2, R60 ;  /* 0x00000002003ca225 */ /* 0x000fc800078e003c */
[----:B------:R-:W-:Y:S01]  /*4120*/  @!P2 IMAD R3, R0, R3, R33 ;  /* 0x000000030003a224 */ /* 0x000fe200078e0221 */
[----:B0-----:R-:W-:-:S03]  /*4130*/  @!P2 LEA R2, P3, R60, R50, 0x2 ;  /* 0x000000323c02a211 */ /* 0x001fc600078610ff */
[----:B------:R-:W-:-:S05]  /*4140*/  @!P2 IMAD.IADD R0, R61, 0x1, R3 ;  /* 0x000000013d00a824 */ /* 0x000fca00078e0203 */
[----:B------:R-:W-:Y:S02]  /*4150*/  @!P2 LEA.HI.X R3, R60, R51, R0, 0x2, P3 ;  /* 0x000000333c03a211 */ /* 0x000fe400018f1400 */
[----:B------:R-:W-:-:S03]  /*4160*/  IADD3 R0, PT, PT, R58, 0x1e0, RZ ;  /* 0x000001e03a007810 */ /* 0x000fc60007ffe0ff */
[----:B------:R0:W-:Y:S01]  /*4170*/  @!P2 STL.64 [R1+0x228], R2 ;  /* 0x000228020100a387 */ /* 0x0001e20000100a00 */
[----:B------:R-:W-:Y:S02]  /*4180*/  SHF.R.S32.HI R33, RZ, 0x1f, R0 ;  /* 0x0000001fff217819 */ /* 0x000fe40000011400 */
[----:B------:R-:W-:Y:S02]  /*4190*/  ISETP.GE.U32.AND P3, PT, R0, UR16, PT ;  /* 0x0000001000007c0c */ /* 0x000fe4000bf66070 */
[----:B------:R-:W-:Y:S02]  /*41a0*/  LOP3.LUT P2, RZ, R59, 0x400000, RZ, 0xc0, !PT ;  /* 0x004000003bff7812 */ /* 0x000fe4000784c0ff */
[----:B------:R-:W-:Y:S02]  /*41b0*/  ISETP.GE.AND.EX P3, PT, R33, UR17, PT, P3 ;  /* 0x0000001121007c0c */ /* 0x000fe4000bf66330 */
[----:B------:R-:W-:-:S11]  /*41c0*/  LOP3.LUT R59, R59, 0xdfffffff, RZ, 0xc0, !PT ;  /* 0xdfffffff3b3b7812 */ /* 0x000fd600078ec0ff */
[----:B------:R-:W1:Y:S01]  /*41d0*/  @!P3 LDC.64 R50, c[0x0][0x3e0] ;  /* 0x0000f800ff32bb82 */ /* 0x000e620000000a00 */
[----:B------:R-:W-:Y:S01]  /*41e0*/  @!P3 MOV R60, R52 ;  /* 0x00000034003cb202 */ /* 0x000fe20000000f00 */
[----:B------:R-:W-:Y:S01]  /*41f0*/  @!P3 IMAD.MOV.U32 R61, RZ, RZ, R55 ;  /* 0x000000ffff3db224 */ /* 0x000fe200078e0037 */
[----:B------:R-:W-:-:S05]  /*4200*/  @P3 LOP3.LUT R59, R59, 0x20000000, RZ, 0xfc, !PT ;  /* 0x200000003b3b3812 */ /* 0x000fca00078efcff */
[----:B0-----:R-:W0:Y:S01]  /*4210*/  @!P3 LDC.64 R2, c[0x0][0x390] ;  /* 0x0000e400ff02bb82 */ /* 0x001e220000000a00 */
[-C--:B-1----:R-:W-:Y:S02]  /*4220*/  @!P3 IMAD R33, R33, R50.reuse, RZ ;  /* 0x000000322121b224 */ /* 0x082fe400078e02ff */
[----:B------:R-:W-:-:S04]  /*4230*/  @!P3 IMAD.WIDE.U32 R60, R0, R50, R60 ;  /* 0x00000032003cb225 */ /* 0x000fc800078e003c */
[----:B------:R-:W-:Y:S01]  /*4240*/  @!P3 IMAD R33, R0, R51, R33 ;  /* 0x000000330021b224 */ /* 0x000fe200078e0221 */
[----:B0-----:R-:W-:-:S04]  /*4250*/  @!P3 LEA R50, P4, R60, R2, 0x2 ;  /* 0x000000023c32b211 */ /* 0x001fc800078810ff */
[----:B------:R-:W-:-:S04]  /*4260*/  @!P3 IADD3 R0, PT, PT, R61, R33, RZ ;  /* 0x000000213d00b210 */ /* 0x000fc80007ffe0ff */
        /* <DEDUP_REMOVED lines=11> */
[----:B------:R-:W-:-:S04]  /*4320*/  @P4 LOP3.LUT R59, R59, 0x40000000, RZ, 0xfc, !PT ;  /* 0x400000003b3b4812 */ /* 0x000fc800078efcff */
[----:B------:R-:W-:Y:S01]  /*4330*/  LOP3.LUT R59, R59, 0x7fffffff, RZ, 0xc0, !PT ;  /* 0x7fffffff3b3b7812 */ /* 0x000fe200078ec0ff */
[----:B0-----:R-:W0:Y:S01]  /*4340*/  @!P4 LDC.64 R50, c[0x0][0x390] ;  /* 0x0000e400ff32cb82 */ /* 0x001e220000000a00 */
[-C--:B-1----:R-:W-:Y:S02]  /*4350*/  @!P4 IMAD R33, R33, R2.reuse, RZ ;  /* 0x000000022121c224 */ /* 0x082fe400078e02ff */
[----:B------:R-:W-:-:S04]  /*4360*/  @!P4 IMAD.WIDE.U32 R60, R0, R2, R60 ;  /* 0x00000002003cc225 */ /* 0x000fc800078e003c */
[----:B------:R-:W-:Y:S01]  /*4370*/  @!P4 IMAD R3, R0, R3, R33 ;  /* 0x000000030003c224 */ /* 0x000fe200078e0221 */
[----:B0-----:R-:W-:-:S04]  /*4380*/  @!P4 LEA R2, P5, R60, R50, 0x2 ;  /* 0x000000323c02c211 */ /* 0x001fc800078a10ff */
[----:B------:R-:W-:Y:S01]  /*4390*/  @!P4 IADD3 R0, PT, PT, R61, R3, RZ ;  /* 0x000000033d00c210 */ /* 0x000fe20007ffe0ff */
[----:B------:R-:W-:-:S03]  /*43a0*/  IMAD.MOV.U32 R61, RZ, RZ, R124 ;  /* 0x000000ffff3d7224 */ /* 0x000fc600078e007c */
[----:B------:R-:W-:Y:S02]  /*43b0*/  @!P4 LEA.HI.X R3, R60, R51, R0, 0x2, P5 ;  /* 0x000000333c03c211 */ /* 0x000fe400028f1400 */
[----:B------:R-:W-:-:S03]  /*43c0*/  IADD3 R0, PT, PT, R58, 0x1f0, RZ ;  /* 0x000001f03a007810 */ /* 0x000fc60007ffe0ff */
[----:B------:R0:W-:Y:S01]  /*43d0*/  @!P4 STL.64 [R1+0x218], R2 ;  /* 0x000218020100c387 */ /* 0x0001e20000100a00 */
[----:B------:R-:W-:Y:S02]  /*43e0*/  SHF.R.S32.HI R33, RZ, 0x1f, R0 ;  /* 0x0000001fff217819 */ /* 0x000fe40000011400 */
[----:B------:R-:W-:-:S04]  /*43f0*/  ISETP.GE.U32.AND P5, PT, R0, UR16, PT ;  /* 0x0000001000007c0c */ /* 0x000fc8000bfa6070 */
[----:B------:R-:W-:-:S13]  /*4400*/  ISETP.GE.AND.EX P5, PT, R33, UR17, PT, P5 ;  /* 0x0000001121007c0c */ /* 0x000fda000bfa6350 */
[----:B0-----:R-:W0:Y:S01]  /*4410*/  @!P5 LDC.64 R2, c[0x0][0x3e0] ;  /* 0x0000f800ff02db82 */ /* 0x001e220000000a00 */
[----:B------:R-:W-:Y:S01]  /*4420*/  @!P5 MOV R50, R52 ;  /* 0x000000340032d202 */ /* 0x000fe20000000f00 */
[----:B------:R-:W-:Y:S01]  /*4430*/  @!P5 IMAD.MOV.U32 R51, RZ, RZ, R55 ;  /* 0x000000ffff33d224 */ /* 0x000fe200078e0037 */
[----:B------:R-:W-:-:S05]  /*4440*/  @P5 LOP3.LUT R59, R59, 0x80000000, RZ, 0xfc, !PT ;  /* 0x800000003b3b5812 */ /* 0x000fca00078efcff */
[----:B------:R-:W1:Y:S01]  /*4450*/  @!P5 LDC.64 R124, c[0x0][0x390] ;  /* 0x0000e400ff7cdb82 */ /* 0x000e620000000a00 */
[-C--:B0-----:R-:W-:Y:S02]  /*4460*/  @!P5 IMAD R33, R33, R2.reuse, RZ ;  /* 0x000000022121d224 */ /* 0x081fe400078e02ff */
[----:B------:R-:W-:-:S04]  /*4470*/  @!P5 IMAD.WIDE.U32 R50, R0, R2, R50 ;  /* 0x000000020032d225 */ /* 0x000fc800078e0032 */
[----:B------:R-:W-:Y:S01]  /*4480*/  @!P5 IMAD R3, R0, R3, R33 ;  /* 0x000000030003d224 */ /* 0x000fe200078e0221 */
[----:B------:R-:W-:Y:S01]  /*4490*/  IADD3 R33, PT, PT, R58, 0x1f8, RZ ;  /* 0x000001f83a217810 */ /* 0x000fe20007ffe0ff */
[----:B------:R-:W-:Y:S01]  /*44a0*/  IMAD.MOV.U32 R58, RZ, RZ, R61 ;  /* 0x000000ffff3a7224 */ /* 0x000fe200078e003d */
[----:B-1----:R-:W-:Y:S02]  /*44b0*/  @!P5 LEA R124, P6, R50, R124, 0x2 ;  /* 0x0000007c327cd211 */ /* 0x002fe400078c10ff */
[----:B------:R-:W-:-:S04]  /*44c0*/  @!P5 IADD3 R0, PT, PT, R51, R3, RZ ;  /* 0x000000033300d210 */ /* 0x000fc80007ffe0ff */
[----:B------:R-:W-:Y:S02]  /*44d0*/  @!P5 LEA.HI.X R125, R50, R125, R0, 0x2, P6 ;  /* 0x0000007d327dd211 */ /* 0x000fe400030f1400 */
[----:B------:R-:W-:Y:S02]  /*44e0*/  SHF.R.S32.HI R0, RZ, 0x1f, R33 ;  /* 0x0000001fff007819 */ /* 0x000fe40000011421 */
[----:B------:R-:W-:Y:S02]  /*44f0*/  ISETP.GE.U32.AND P6, PT, R33, UR16, PT ;  /* 0x0000001021007c0c */ /* 0x000fe4000bfc6070 */
[----:B------:R-:W-:Y:S02]  /*4500*/  LOP3.LUT P5, RZ, R59, 0x1000000, RZ, 0xc0, !PT ;  /* 0x010000003bff7812 */ /* 0x000fe400078ac0ff */
[----:B------:R-:W-:-:S13]  /*4510*/  ISETP.GE.AND.EX P6, PT, R0, UR17, PT, P6 ;  /* 0x0000001100007c0c */ /* 0x000fda000bfc6360 */
[----:B------:R-:W0:Y:S01]  /*4520*/  @!P6 LDC.64 R2, c[0x0][0x3e0] ;  /* 0x0000f800ff02eb82 */ /* 0x000e220000000a00 */
[----:B------:R-:W-:Y:S01]  /*4530*/  @!P6 MOV R50, R52 ;  /* 0x000000340032e202 */ /* 0x000fe20000000f00 */
[----:B------:R-:W-:Y:S01]  /*4540*/  IMAD.MOV.U32 R52, RZ, RZ, R8 ;  /* 0x000000ffff347224 */ /* 0x000fe200078e0008 */
[----:B------:R-:W-:Y:S01]  /*4550*/  @!P6 MOV R51, R55 ;  /* 0x000000370033e202 */ /* 0x000fe20000000f00 */
[----:B------:R-:W-:Y:S01]  /*4560*/  IMAD.MOV.U32 R55, RZ, RZ, R7 ;  /* 0x000000ffff377224 */ /* 0x000fe200078e0007 */
[----:B------:R-:W2:Y:S03]  /*4570*/  LDL.LU.64 R8, [R1+0x2f0] ;  /* 0x0002f00001087983 */ /* 0x000ea60000300a00 */
[----:B------:R-:W1:Y:S01]  /*4580*/  @!P6 LDC.64 R60, c[0x0][0x390] ;  /* 0x0000e400ff3ceb82 */ /* 0x000e620000000a00 */
[----:B------:R-:W3:Y:S01]  /*4590*/  LDL.LU.64 R6, [R1+0x2e8] ;  /* 0x0002e80001067983 */ /* 0x000ee20000300a00 */
[----:B0-----:R-:W-:-:S02]  /*45a0*/  @!P6 IMAD R0, R0, R2, RZ ;  /* 0x000000020000e224 */ /* 0x001fc400078e02ff */
[----:B------:R-:W-:Y:S01]  /*45b0*/  @!P6 IMAD.WIDE.U32 R50, R33, R2, R50 ;  /* 0x000000022132e225 */ /* 0x000fe200078e0032 */
[----:B------:R-:W-:-:S03]  /*45c0*/  MOV R2, R4 ;  /* 0x0000000400027202 */ /* 0x000fc60000000f00 */
[----:B------:R-:W-:Y:S01]  /*45d0*/  @!P6 IMAD R0, R33, R3, R0 ;  /* 0x000000032100e224 */ /* 0x000fe200078e0200 */
[----:B------:R-:W-:Y:S01]  /*45e0*/  MOV R3, R5 ;  /* 0x0000000500037202 */ /* 0x000fe20000000f00 */
[----:B------:R-:W4:Y:S04]  /*45f0*/  LDL.LU R33, [R1+0x250] ;  /* 0x0002500001217983 */ /* 0x000f280000300800 */
[----:B------:R-:W2:Y:S01]  /*4600*/  LDL.LU.64 R4, [R1+0x2e0] ;  /* 0x0002e00001047983 */ /* 0x000ea20000300a00 */
[----:B------:R-:W-:Y:S01]  /*4610*/  @!P6 IMAD.IADD R0, R51, 0x1, R0 ;  /* 0x000000013300e824 */ /* 0x000fe200078e0200 */
[----:B-1----:R-:W-:Y:S02]  /*4620*/  @!P6 LEA R60, P4, R50, R60, 0x2 ;  /* 0x0000003c323ce211 */ /* 0x002fe400078810ff */
[----:B------:R-:W-:-:S02]  /*4630*/  MOV R51, R3 ;  /* 0x0000000300337202 */ /* 0x000fc40000000f00 */
[----:B------:R-:W-:Y:S02]  /*4640*/  @!P6 LEA.HI.X R61, R50, R61, R0, 0x2, P4 ;  /* 0x0000003d323de211 */ /* 0x000fe400020f1400 */
[----:B------:R-:W-:Y:S02]  /*4650*/  MOV R50, R2 ;  /* 0x0000000200327202 */ /* 0x000fe40000000f00 */
[----:B------:R-:W-:Y:S02]  /*4660*/  CS2R R2, SRZ ;  /* 0x0000000000027805 */ /* 0x000fe4000001ff00 */
[----:B------:R-:W-:-:S04]  /*4670*/  LOP3.LUT P4, RZ, R59, 0x100000, RZ, 0xc0, !PT ;  /* 0x001000003bff7812 */ /* 0x000fc8000788c0ff */
[----:B--2---:R0:W2:Y:S02]  /*4680*/  @!P5 LDG.E.64 R2, desc[UR14][R4.64] ;  /* 0x0000000e0402d981 */ /* 0x0040a4000c1e1b00 */
[----:B0-----:R-:W-:-:S06]  /*4690*/  CS2R R4, SRZ ;  /* 0x0000000000047805 */ /* 0x001fcc000001ff00 */
[----:B---3--:R0:W3:Y:S02]  /*46a0*/  @!P3 LDG.E.64 R4, desc[UR14][R6.64] ;  /* 0x0000000e0604b981 */ /* 0x0080e4000c1e1b00 */
[----:B0-----:R-:W-:-:S06]  /*46b0*/  CS2R R6, SRZ ;  /* 0x0000000000067805 */ /* 0x001fcc000001ff00 */
[----:B------:R0:W3:Y:S02]  /*46c0*/  @!P2 LDG.E.64 R6, desc[UR14][R8.64] ;  /* 0x0000000e0806a981 */ /* 0x0000e4000c1e1b00 */
[----:B0-----:R-:W-:-:S06]  /*46d0*/  CS2R R8, SRZ ;  /* 0x0000000000087805 */ /* 0x001fcc000001ff00 */
[----:B------:R0:W3:Y:S02]  /*46e0*/  @!P1 LDG.E.64 R8, desc[UR14][R10.64] ;  /* 0x0000000e0a089981 */ /* 0x0000e4000c1e1b00 */
[----:B0-----:R-:W-:-:S06]  /*46f0*/  CS2R R10, SRZ ;  /* 0x00000000000a7805 */ /* 0x001fcc000001ff00 */
[----:B------:R0:W3:Y:S04]  /*4700*/  @!P4 LDG.E.64 R10, desc[UR14][R12.64] ;  /* 0x0000000e0c0ac981 */ /* 0x0000e8000c1e1b00 */
[----:B------:R1:W-:Y:S02]  /*4710*/  STL [R1+0x2d8], R60 ;  /* 0x0002d83c01007387 */ /* 0x0003e40000100800 */
[----:B-1----:R-:W-:Y:S02]  /*4720*/  IMAD.MOV.U32 R60, RZ, RZ, RZ ;  /* 0x000000ffff3c7224 */ /* 0x002fe400078e00ff */
[----:B------:R-:W-:Y:S01]  /*4730*/  HFMA2 R0, -RZ, RZ, 0, 0 ;  /* 0x00000000ff007431 */ /* 0x000fe200000001ff */
[----:B------:R1:W-:Y:S01]  /*4740*/  STL [R1+0x2d4], R61 ;  /* 0x0002d43d01007387 */ /* 0x0003e20000100800 */
[----:B0-----:R-:W-:-:S02]  /*4750*/  @!P0 MOV R12, R58 ;  /* 0x0000003a000c8202 */ /* 0x001fc40000000f00 */
[----:B----4-:R-:W-:Y:S01]  /*4760*/  @!P0 MOV R13, R33 ;  /* 0x00000021000d8202 */ /* 0x010fe20000000f00 */
[----:B-1----:R-:W-:Y:S01]  /*4770*/  IMAD.MOV.U32 R61, RZ, RZ, R51 ;  /* 0x000000ffff3d7224 */ /* 0x002fe200078e0033 */
[----:B--2---:R-:W-:-:S05]  /*4780*/  @!P5 MOV R60, R2 ;  /* 0x00000002003cd202 */ /* 0x004fca0000000f00 */
[----:B------:R0:W-:Y:S02]  /*4790*/  STL [R1+0x240], R60 ;  /* 0x0002403c01007387 */ /* 0x0001e40000100800 */
[----:B0-----:R-:W-:Y:S02]  /*47a0*/  HFMA2 R60, -RZ, RZ, 0, 0 ;  /* 0x00000000ff3c7431 */ /* 0x001fe400000001ff */
[----:B---3--:R-:W-:-:S05]  /*47b0*/  @!P3 IMAD.MOV.U32 R60, RZ, RZ, R4 ;  /* 0x000000ffff3cb224 */ /* 0x008fca00078e0004 */
[----:B------:R0:W-:Y:S02]  /*47c0*/  STL [R1+0x244], R60 ;  /* 0x0002443c01007387 */ /* 0x0001e40000100800 */
[----:B0-----:R-:W-:Y:S01]  /*47d0*/  MOV R60, R50 ;  /* 0x00000032003c7202 */ /* 0x001fe20000000f00 */
[----:B------:R-:W-:Y:S02]  /*47e0*/  HFMA2 R50, -RZ, RZ, 0, 0 ;  /* 0x00000000ff327431 */ /* 0x000fe400000001ff */
[----:B------:R-:W-:-:S05]  /*47f0*/  @!P2 IMAD.MOV.U32 R50, RZ, RZ, R6 ;  /* 0x000000ffff32a224 */ /* 0x000fca00078e0006 */
[----:B------:R0:W-:Y:S02]  /*4800*/  STL [R1+0x24c], R50 ;  /* 0x00024c3201007387 */ /* 0x0001e40000100800 */
[----:B0-----:R-:W-:Y:S02]  /*4810*/  HFMA2 R50, -RZ, RZ, 0, 0 ;  /* 0x00000000ff327431 */ /* 0x001fe400000001ff */
[----:B------:R-:W-:Y:S01]  /*4820*/  @!P5 IMAD.MOV.U32 R0, RZ, RZ, R3 ;  /* 0x000000ffff00d224 */ /* 0x000fe200078e0003 */
[----:B------:R-:W-:-:S05]  /*4830*/  @!P1 MOV R50, R8 ;  /* 0x0000000800329202 */ /* 0x000fca0000000f00 */
[----:B------:R0:W-:Y:S04]  /*4840*/  STL [R1+0x258], R50 ;  /* 0x0002583201007387 */ /* 0x0001e80000100800 */
[----:B------:R1:W-:Y:S01]  /*4850*/  STL [R1+0x234], R0 ;  /* 0x0002340001007387 */ /* 0x0003e20000100800 */
[----:B0-----:R-:W-:Y:S01]  /*4860*/  IMAD.MOV.U32 R50, RZ, RZ, RZ ;  /* 0x000000ffff327224 */ /* 0x001fe200078e00ff */
[----:B------:R-:W-:Y:S02]  /*4870*/  @!P4 MOV R50, R10 ;  /* 0x0000000a0032c202 */ /* 0x000fe40000000f00 */
[----:B-1----:R-:W-:Y:S02]  /*4880*/  MOV R0, RZ ;  /* 0x000000ff00007202 */ /* 0x002fe40000000f00 */
[----:B------:R-:W-:Y:S01]  /*4890*/  @!P3 MOV R0, R5 ;  /* 0x000000050000b202 */ /* 0x000fe20000000f00 */
[----:B------:R0:W-:Y:S01]  /*48a0*/  STL [R1+0x264], R50 ;  /* 0x0002643201007387 */ /* 0x0001e20000100800 */
[----:B------:R-:W-:-:S02]  /*48b0*/  LOP3.LUT P3, RZ, R59, 0x80000, RZ, 0xc0, !PT ;  /* 0x000800003bff7812 */ /* 0x000fc4000786c0ff */
[----:B0-----:R-:W-:Y:S01]  /*48c0*/  CS2R R50, SRZ ;  /* 0x0000000000327805 */ /* 0x001fe2000001ff00 */
[----:B------:R0:W-:Y:S05]  /*48d0*/  STL [R1+0x238], R0 ;  /* 0x0002380001007387 */ /* 0x0001ea0000100800 */
[----:B------:R1:W2:Y:S01]  /*48e0*/  @!P0 LDG.E.64 R50, desc[UR14][R12.64] ;  /* 0x0000000e0c328981 */ /* 0x0002a2000c1e1b00 */
[----:B0-----:R-:W-:Y:S02]  /*48f0*/  MOV R0, RZ ;  /* 0x000000ff00007202 */ /* 0x001fe40000000f00 */
[----:B-1----:R-:W-:Y:S02]  /*4900*/  CS2R R12, SRZ ;  /* 0x00000000000c7805 */ /* 0x002fe4000001ff00 */
[----:B------:R-:W-:-:S02]  /*4910*/  @!P2 MOV R0, R7 ;  /* 0x000000070000a202 */ /* 0x000fc40000000f00 */
[----:B------:R-:W-:Y:S02]  /*4920*/  LOP3.LUT P2, RZ, R59, 0x40000, RZ, 0xc0, !PT ;  /* 0x000400003bff7812 */ /* 0x000fe4000784c0ff */
[----:B------:R0:W3:Y:S04]  /*4930*/  @!P3 LDG.E.64 R12, desc[UR14][R64.64] ;  /* 0x0000000e400cb981 */ /* 0x0000e8000c1e1b00 */
[----:B------:R1:W-:Y:S04]  /*4940*/  STL [R1+0x23c], R0 ;  /* 0x00023c0001007387 */ /* 0x0003e80000100800 */
[----:B------:R4:W-:Y:S01]  /*4950*/  STL.64 [R1+0x18], R2 ;  /* 0x0000180201007387 */ /* 0x0009e20000100a00 */
[----:B-1----:R-:W-:Y:S01]  /*4960*/  IMAD.MOV.U32 R0, RZ, RZ, RZ ;  /* 0x000000ffff007224 */ /* 0x002fe200078e00ff */
[----:B------:R-:W-:-:S02]  /*4970*/  @!P1 MOV R0, R9 ;  /* 0x0000000900009202 */ /* 0x000fc40000000f00 */
[----:B------:R-:W-:Y:S02]  /*4980*/  LOP3.LUT P1, RZ, R59, 0x20000, RZ, 0xc0, !PT ;  /* 0x000200003bff7812 */ /* 0x000fe4000782c0ff */
[----:B----4-:R-:W-:Y:S01]  /*4990*/  CS2R R2, SRZ ;  /* 0x0000000000027805 */ /* 0x010fe2000001ff00 */
[----:B------:R1:W-:Y:S05]  /*49a0*/  STL.64 [R1+0x20], R4 ;  /* 0x0000200401007387 */ /* 0x0003ea0000100a00 */
[----:B------:R-:W4:Y:S01]  /*49b0*/  @!P2 LDG.E.64 R2, desc[UR14][R66.64] ;  /* 0x0000000e4202a981 */ /* 0x000f22000c1e1b00 */
[----:B-1----:R-:W-:-:S06]  /*49c0*/  CS2R R4, SRZ ;  /* 0x0000000000047805 */ /* 0x002fcc000001ff00 */
[----:B------:R-:W2:Y:S04]  /*49d0*/  @!P1 LDG.E.64 R4, desc[UR14][R68.64] ;  /* 0x0000000e44049981 */ /* 0x000ea8000c1e1b00 */
[----:B------:R1:W-:Y:S02]  /*49e0*/  STL [R1+0x230], R0 ;  /* 0x0002300001007387 */ /* 0x0003e40000100800 */
[----:B-1----:R-:W-:Y:S02]  /*49f0*/  HFMA2 R0, -RZ, RZ, 0, 0 ;  /* 0x00000000ff007431 */ /* 0x002fe400000001ff */
[----:B------:R-:W-:Y:S01]  /*4a00*/  @!P4 IMAD.MOV.U32 R0, RZ, RZ, R11 ;  /* 0x000000ffff00c224 */ /* 0x000fe200078e000b */
[----:B------:R-:W-:-:S04]  /*4a10*/  LOP3.LUT P4, RZ, R59, 0x10000, RZ, 0xc0, !PT ;  /* 0x000100003bff7812 */ /* 0x000fc8000788c0ff */
[----:B------:R1:W-:Y:S02]  /*4a20*/  STL [R1+0x248], R0 ;  /* 0x0002480001007387 */ /* 0x0003e40000100800 */
[----:B-1----:R-:W-:Y:S02]  /*4a30*/  HFMA2 R0, -RZ, RZ, 0, 0 ;  /* 0x00000000ff007431 */ /* 0x002fe400000001ff */
[----:B------:R1:W-:Y:S01]  /*4a40*/  STL.64 [R1+0x28], R6 ;  /* 0x0000280601007387 */ /* 0x0003e20000100a00 */
[----:B0-----:R-:W-:Y:S01]  /*4a50*/  IMAD.MOV.U32 R64, RZ, RZ, R60 ;  /* 0x000000ffff407224 */ /* 0x001fe200078e003c */
[----:B------:R-:W-:Y:S02]  /*4a60*/  MOV R65, R61 ;  /* 0x0000003d00417202 */ /* 0x000fe40000000f00 */
[----:B------:R-:W-:Y:S02]  /*4a70*/  CS2R R60, SRZ ;  /* 0x00000000003c7805 */ /* 0x000fe4000001ff00 */
[----:B-1----:R-:W-:Y:S01]  /*4a80*/  CS2R R6, SRZ ;  /* 0x0000000000067805 */ /* 0x002fe2000001ff00 */
[----:B------:R-:W-:-:S05]  /*4a90*/  HFMA2 R33, -RZ, RZ, 0, 0 ;  /* 0x00000000ff217431 */ /* 0x000fca00000001ff */
[----:B------:R-:W2:Y:S04]  /*4aa0*/  @!P4 LDG.E.64 R6, desc[UR14][R70.64] ;  /* 0x0000000e4606c981 */ /* 0x000ea8000c1e1b00 */
[----:B------:R0:W-:Y:S02]  /*4ab0*/  STL.64 [R1+0x30], R8 ;  /* 0x0000300801007387 */ /* 0x0001e40000100a00 */
[----:B0-----:R-:W-:Y:S02]  /*4ac0*/  CS2R R8, SRZ ;  /* 0x0000000000087805 */ /* 0x001fe4000001ff00 */
[----:B------:R0:W-:Y:S02]  /*4ad0*/  STL.64 [R1+0x38], R10 ;  /* 0x0000380a01007387 */ /* 0x0001e40000100a00 */
[----:B0-----:R-:W-:-:S02]  /*4ae0*/  CS2R R10, SRZ ;  /* 0x00000000000a7805 */ /* 0x001fc4000001ff00 */
[----:B---3--:R-:W-:Y:S01]  /*4af0*/  @!P3 MOV R0, R13 ;  /* 0x0000000d0000b202 */ /* 0x008fe20000000f00 */
[----:B------:R-:W-:Y:S01]  /*4b00*/  @!P3 IMAD.MOV.U32 R60, RZ, RZ, R12 ;  /* 0x000000ffff3cb224 */ /* 0x000fe200078e000c */
[----:B------:R-:W-:-:S03]  /*4b10*/  LOP3.LUT P3, RZ, R59, 0x8000, RZ, 0xc0, !PT ;  /* 0x000080003bff7812 */ /* 0x000fc6000786c0ff */
[----:B------:R0:W-:Y:S02]  /*4b20*/  STL [R1+0x250], R0 ;  /* 0x0002500001007387 */ /* 0x0001e40000100800 */
[----:B0-----:R-:W-:-:S08]  /*4b30*/  HFMA2 R0, -RZ, RZ, 0, 0 ;  /* 0x00000000ff007431 */ /* 0x001fd000000001ff */
[----:B------:R0:W3:Y:S01]  /*4b40*/  @!P3 LDG.E.64 R8, desc[UR14][R72.64] ;  /* 0x0000000e4808b981 */ /* 0x0000e2000c1e1b00 */
[----:B----4-:R-:W-:Y:S01]  /*4b50*/  @!P2 IMAD.MOV.U32 R0, RZ, RZ, R2 ;  /* 0x000000ffff00a224 */ /* 0x010fe200078e0002 */
[----:B------:R-:W-:-:S04]  /*4b60*/  @!P2 MOV R61, R3 ;  /* 0x00000003003da202 */ /* 0x000fc80000000f00 */
[----:B------:R1:W-:Y:S01]  /*4b70*/  STL [R1+0x26c], R0 ;  /* 0x00026c0001007387 */ /* 0x0003e20000100800 */
[C---:B------:R-:W-:Y:S02]  /*4b80*/  LOP3.LUT P2, RZ, R59.reuse, 0x4000, RZ, 0xc0, !PT ;  /* 0x000040003bff7812 */ /* 0x040fe4000784c0ff */
[----:B--2---:R-:W-:Y:S01]  /*4b90*/  @!P1 MOV R33, R4 ;  /* 0x0000000400219202 */ /* 0x004fe20000000f00 */
[----:B-1----:R-:W-:Y:S01]  /*4ba0*/  IMAD.MOV.U32 R0, RZ, RZ, RZ ;  /* 0x000000ffff007224 */ /* 0x002fe200078e00ff */
[----:B------:R-:W-:Y:S02]  /*4bb0*/  @!P1 MOV R0, R5 ;  /* 0x0000000500009202 */ /* 0x000fe40000000f00 */
[----:B------:R-:W-:Y:S01]  /*4bc0*/  LOP3.LUT P1, RZ, R59, 0x2000, RZ, 0xc0, !PT ;  /* 0x000020003bff7812 */ /* 0x000fe2000782c0ff */
[----:B------:R1:W-:Y:S06]  /*4bd0*/  STL.64 [R1+0x40], R12 ;  /* 0x0000400c01007387 */ /* 0x0003ec0000100a00 */
[----:B------:R2:W4:Y:S01]  /*4be0*/  @!P2 LDG.E.64 R10, desc[UR14][R74.64] ;  /* 0x0000000e4a0aa981 */ /* 0x000522000c1e1b00 */
[----:B-1----:R-:W-:-:S06]  /*4bf0*/  CS2R R12, SRZ ;  /* 0x00000000000c7805 */ /* 0x002fcc000001ff00 */
[----:B------:R1:W4:Y:S04]  /*4c00*/  @!P1 LDG.E.64 R12, desc[UR14][R76.64] ;  /* 0x0000000e4c0c9981 */ /* 0x000328000c1e1b00 */
[----:B------:R0:W-:Y:S02]  /*4c10*/  STL [R1+0x25c], R0 ;  /* 0x00025c0001007387 */ /* 0x0001e40000100800 */
[----:B0-----:R-:W-:Y:S02]  /*4c20*/  HFMA2 R0, -RZ, RZ, 0, 0 ;  /* 0x00000000ff007431 */ /* 0x001fe400000001ff */
[----:B------:R0:W-:Y:S01]  /*4c30*/  STL [R1+0x270], R33 ;  /* 0x0002702101007387 */ /* 0x0001e20000100800 */
[----:B------:R-:W-:-:S05]  /*4c40*/  @!P4 IMAD.MOV.U32 R0, RZ, RZ, R7 ;  /* 0x000000ffff00c224 */ /* 0x000fca00078e0007 */
[----:B------:R1:W-:Y:S01]  /*4c50*/  STL [R1+0x260], R0 ;  /* 0x0002600001007387 */ /* 0x0003e20000100800 */
[----:B0-----:R-:W-:Y:S02]  /*4c60*/  IMAD.MOV.U32 R33, RZ, RZ, RZ ;  /* 0x000000ffff217224 */ /* 0x001fe400078e00ff */
[----:B-1----:R-:W-:Y:S01]  /*4c70*/  HFMA2 R0, -RZ, RZ, 0, 0 ;  /* 0x00000000ff007431 */ /* 0x002fe200000001ff */
[----:B------:R-:W-:Y:S02]  /*4c80*/  @!P4 MOV R33, R6 ;  /* 0x000000060021c202 */ /* 0x000fe40000000f00 */
[----:B------:R-:W-:Y:S01]  /*4c90*/  LOP3.LUT P4, RZ, R59, 0x1000, RZ, 0xc0, !PT ;  /* 0x000010003bff7812 */ /* 0x000fe2000788c0ff */
[----:B------:R-:W-:Y:S01]  /*4ca0*/  IMAD.MOV.U32 R68, RZ, RZ, R64 ;  /* 0x000000ffff447224 */ /* 0x000fe200078e0040 */
[----:B------:R-:W-:Y:S02]  /*4cb0*/  MOV R69, R65 ;  /* 0x0000004100457202 */ /* 0x000fe40000000f00 */
[----:B------:R-:W-:-:S02]  /*4cc0*/  CS2R R72, SRZ ;  /* 0x0000000000487805 */ /* 0x000fc4000001ff00 */
[----:B------:R-:W-:Y:S02]  /*4cd0*/  MOV R64, R52 ;  /* 0x0000003400407202 */ /* 0x000fe40000000f00 */
[----:B--2---:R-:W-:Y:S02]  /*4ce0*/  CS2R R74, SRZ ;  /* 0x00000000004a7805 */ /* 0x004fe4000001ff00 */
[----:B------:R-:W-:Y:S02]  /*4cf0*/  MOV R65, R53 ;  /* 0x0000003500417202 */ /* 0x000fe40000000f00 */
[----:B------:R-:W-:Y:S01]  /*4d00*/  CS2R R52, SRZ ;  /* 0x0000000000347805 */ /* 0x000fe2000001ff00 */
[----:B------:R0:W-:Y:S04]  /*4d10*/  STL.64 [R1+0x48], R2 ;  /* 0x0000480201007387 */ /* 0x0001e80000100a00 */
[----:B------:R1:W-:Y:S01]  /*4d20*/  STL.64 [R1+0x50], R4 ;  /* 0x0000500401007387 */ /* 0x0003e20000100a00 */
[----:B0-----:R-:W-:-:S03]  /*4d30*/  CS2R R2, SRZ ;  /* 0x0000000000027805 */ /* 0x001fc6000001ff00 */
[----:B------:R0:W-:Y:S01]  /*4d40*/  STL.64 [R1+0x58], R6 ;  /* 0x0000580601007387 */ /* 0x0001e20000100a00 */
[----:B-1----:R-:W-:-:S03]  /*4d50*/  CS2R R4, SRZ ;  /* 0x0000000000047805 */ /* 0x002fc6000001ff00 */
[----:B------:R1:W2:Y:S01]  /*4d60*/  @!P4 LDG.E.64 R2, desc[UR14][R78.64] ;  /* 0x0000000e4e02c981 */ /* 0x0002a2000c1e1b00 */
[----:B0-----:R-:W-:Y:S02]  /*4d70*/  CS2R R6, SRZ ;  /* 0x0000000000067805 */ /* 0x001fe4000001ff00 */
[----:B---3--:R-:W-:Y:S01]  /*4d80*/  @!P3 MOV R0, R8 ;  /* 0x000000080000b202 */ /* 0x008fe20000000f00 */
[----:B------:R-:W-:Y:S01]  /*4d90*/  @!P3 IMAD.MOV.U32 R73, RZ, RZ, R9 ;  /* 0x000000ffff49b224 */ /* 0x000fe200078e0009 */
[----:B------:R-:W-:Y:S04]  /*4da0*/  STL.64 [R1+0x60], R8 ;  /* 0x0000600801007387 */ /* 0x000fe80000100a00 */
[----:B------:R0:W-:Y:S01]  /*4db0*/  STL [R1+0x278], R0 ;  /* 0x0002780001007387 */ /* 0x0001e20000100800 */
[----:B------:R-:W-:-:S02]  /*4dc0*/  LOP3.LUT P3, RZ, R59, 0x800, RZ, 0xc0, !PT ;  /* 0x000008003bff7812 */ /* 0x000fc4000786c0ff */
[----:B------:R-:W-:Y:S01]  /*4dd0*/  CS2R R76, SRZ ;  /* 0x00000000004c7805 */ /* 0x000fe2000001ff00 */
[----:B------:R-:W-:Y:S01]  /*4de0*/  HFMA2 R58, -RZ, RZ, 0, 0 ;  /* 0x00000000ff3a7431 */ /* 0x000fe200000001ff */
[----:B------:R-:W-:Y:S01]  /*4df0*/  MOV R66, R54 ;  /* 0x0000003600427202 */ /* 0x000fe20000000f00 */
[----:B------:R-:W-:Y:S01]  /*4e00*/  IMAD.MOV.U32 R67, RZ, RZ, R55 ;  /* 0x000000ffff437224 */ /* 0x000fe200078e0037 */
[----:B----4-:R3:W-:Y:S01]  /*4e10*/  STL.64 [R1+0x68], R10 ;  /* 0x0000680a01007387 */ /* 0x0107e20000100a00 */
[----:B0-----:R-:W-:Y:S02]  /*4e20*/  HFMA2 R0, -RZ, RZ, 0, 0 ;  /* 0x00000000ff007431 */ /* 0x001fe400000001ff */
[----:B------:R-:W-:Y:S01]  /*4e30*/  @!P2 IMAD.MOV.U32 R74, RZ, RZ, R11 ;  /* 0x000000ffff4aa224 */ /* 0x000fe200078e000b */
[----:B------:R-:W-:-:S03]  /*4e40*/  CS2R R8, SRZ ;  /* 0x0000000000087805 */ /* 0x000fc6000001ff00 */
[----:B------:R0:W4:Y:S01]  /*4e50*/  @!P3 LDG.E.64 R4, desc[UR14][R80.64] ;  /* 0x0000000e5004b981 */ /* 0x000122000c1e1b00 */
[----:B------:R-:W-:-:S03]  /*4e60*/  @!P2 MOV R0, R10 ;  /* 0x0000000a0000a202 */ /* 0x000fc60000000f00 */
[----:B------:R3:W-:Y:S01]  /*4e70*/  STL.64 [R1+0x70], R12 ;  /* 0x0000700c01007387 */ /* 0x0007e20000100a00 */
[----:B------:R-:W-:Y:S02]  /*4e80*/  @!P1 MOV R52, R12 ;  /* 0x0000000c00349202 */ /* 0x000fe40000000f00 */
[----:B------:R-:W-:Y:S02]  /*4e90*/  @!P1 MOV R75, R13 ;  /* 0x0000000d004b9202 */ /* 0x000fe40000000f00 */
[----:B------:R-:W-:Y:S02]  /*4ea0*/  CS2R R70, SRZ ;  /* 0x0000000000467805 */ /* 0x000fe4000001ff00 */
[C---:B------:R-:W-:Y:S02]  /*4eb0*/  LOP3.LUT P2, RZ, R59.reuse, 0x400, RZ, 0xc0, !PT ;  /* 0x000004003bff7812 */ /* 0x040fe4000784c0ff */
[----:B------:R-:W-:Y:S01]  /*4ec0*/  LOP3.LUT P5, RZ, R32, 0x10, RZ, 0xc0, !PT ;  /* 0x0000001020ff7812 */ /* 0x000fe200078ac0ff */
[----:B------:R-:W-:Y:S01]  /*4ed0*/  STL [R1+0x274], R33 ;  /* 0x0002742101007387 */ /* 0x000fe20000100800 */
[----:B------:R-:W-:-:S03]  /*4ee0*/  LOP3.LUT P1, RZ, R59, 0x200, RZ, 0xc0, !PT ;  /* 0x000002003bff7812 */ /* 0x000fc6000782c0ff */
[----:B------:R-:W-:Y:S04]  /*4ef0*/  STL.64 [R1+0x10], R50 ;  /* 0x0000103201007387 */ /* 0x000fe80000100a00 */
[----:B------:R-:W-:Y:S04]  /*4f00*/  STL [R1+0x2bc], R59 ;  /* 0x0002bc3b01007387 */ /* 0x000fe80000100800 */
[----:B------:R-:W4:Y:S04]  /*4f10*/  @!P2 LDG.E.64 R6, desc[UR14][R82.64] ;  /* 0x0000000e5206a981 */ /* 0x000f28000c1e1b00 */
[----:B------:R-:W4:Y:S01]  /*4f20*/  @!P1 LDG.E.64 R8, desc[UR14][R84.64] ;  /* 0x0000000e54089981 */ /* 0x000f22000c1e1b00 */
[----:B-1----:R-:W-:Y:S01]  /*4f30*/  HFMA2 R78, -RZ, RZ, 0, 0 ;  /* 0x00000000ff4e7431 */ /* 0x002fe200000001ff */
[----:B------:R-:W-:-:S02]  /*4f40*/  CS2R R54, SRZ ;  /* 0x0000000000367805 */ /* 0x000fc4000001ff00 */
[----:B0-----:R-:W-:Y:S02]  /*4f50*/  CS2R R80, SRZ ;  /* 0x0000000000507805 */ /* 0x001fe4000001ff00 */
[----:B---3--:R-:W-:Y:S02]  /*4f60*/  CS2R R10, SRZ ;  /* 0x00000000000a7805 */ /* 0x008fe4000001ff00 */
[----:B------:R-:W-:Y:S01]  /*4f70*/  CS2R R12, SRZ ;  /* 0x00000000000c7805 */ /* 0x000fe2000001ff00 */
[----:B------:R-:W3:Y:S01]  /*4f80*/  LDL R79, [R1+0x264] ;  /* 0x00026400014f7983 */ /* 0x000ee20000100800 */
[----:B--2---:R-:W-:Y:S01]  /*4f90*/  @!P4 IMAD.MOV.U32 R53, RZ, RZ, R2 ;  /* 0x000000ffff35c224 */ /* 0x004fe200078e0002 */
[----:B------:R-:W-:Y:S02]  /*4fa0*/  @!P4 MOV R76, R3 ;  /* 0x00000003004cc202 */ /* 0x000fe40000000f00 */
[----:B------:R-:W-:Y:S01]  /*4fb0*/  LOP3.LUT P4, RZ, R59, 0x100, RZ, 0xc0, !PT ;  /* 0x000001003bff7812 */ /* 0x000fe2000788c0ff */
[----:B------:R0:W-:-:S12]  /*4fc0*/  STL.64 [R1+0x78], R2 ;  /* 0x0000780201007387 */ /* 0x0001d80000100a00 */
[----:B------:R1:W2:Y:S01]  /*4fd0*/  @!P4 LDG.E.64 R10, desc[UR14][R86.64] ;  /* 0x0000000e560ac981 */ /* 0x0002a2000c1e1b00 */
[----:B0-----:R-:W-:Y:S02]  /*4fe0*/  CS2R R2, SRZ ;  /* 0x0000000000027805 */ /* 0x001fe4000001ff00 */
[----:B----4-:R-:W-:Y:S01]  /*4ff0*/  @!P3 MOV R54, R4 ;  /* 0x000000040036b202 */ /* 0x010fe20000000f00 */
[----:B------:R-:W-:Y:S01]  /*5000*/  @!P3 IMAD.MOV.U32 R77, RZ, RZ, R5 ;  /* 0x000000ffff4db224 */ /* 0x000fe200078e0005 */
[----:B------:R-:W-:Y:S01]  /*5010*/  LOP3.LUT P3, RZ, R59, 0x80, RZ, 0xc0, !PT ;  /* 0x000000803bff7812 */ /* 0x000fe2000786c0ff */
[----:B------:R0:W-:Y:S02]  /*5020*/  STL.64 [R1+0x80], R4 ;  /* 0x0000800401007387 */ /* 0x0001e40000100a00 */
[----:B0-----:R-:W-:-:S10]  /*5030*/  CS2R R4, SRZ ;  /* 0x0000000000047805 */ /* 0x001fd4000001ff00 */
[----:B------:R-:W4:Y:S01]  /*5040*/  @!P3 LDG.E.64 R12, desc[UR14][R88.64] ;  /* 0x0000000e580cb981 */ /* 0x000f22000c1e1b00 */
[----:B------:R-:W-:Y:S01]  /*5050*/  @!P2 MOV R55, R6 ;  /* 0x000000060037a202 */ /* 0x000fe20000000f00 */
[----:B------:R-:W-:Y:S01]  /*5060*/  @!P2 IMAD.MOV.U32 R78, RZ, RZ, R7 ;  /* 0x000000ffff4ea224 */ /* 0x000fe200078e0007 */
[C---:B------:R-:W-:Y:S02]  /*5070*/  LOP3.LUT P2, RZ, R59.reuse, 0x40, RZ, 0xc0, !PT ;  /* 0x000000403bff7812 */ /* 0x040fe4000784c0ff */
[----:B------:R-:W-:Y:S01]  /*5080*/  @!P1 MOV R58, R8 ;  /* 0x00000008003a9202 */ /* 0x000fe20000000f00 */
[----:B------:R-:W-:Y:S01]  /*5090*/  @!P1 IMAD.MOV.U32 R81, RZ, RZ, R9 ;  /* 0x000000ffff519224 */ /* 0x000fe200078e0009 */
[----:B------:R-:W-:-:S09]  /*50a0*/  LOP3.LUT P1, RZ, R59, 0x20, RZ, 0xc0, !PT ;  /* 0x000000203bff7812 */ /* 0x000fd2000782c0ff */
[----:B------:R0:W3:Y:S04]  /*50b0*/  @!P2 LDG.E.64 R2, desc[UR14][R90.64] ;  /* 0x0000000e5a02a981 */ /* 0x0000e8000c1e1b00 */
[----:B------:R-:W3:Y:S01]  /*50c0*/  @!P1 LDG.E.64 R4, desc[UR14][R92.64] ;  /* 0x0000000e5c049981 */ /* 0x000ee2000c1e1b00 */
[----:B------:R-:W-:Y:S02]  /*50d0*/  CS2R R84, SRZ ;  /* 0x0000000000547805 */ /* 0x000fe4000001ff00 */
[----:B-1----:R-:W-:Y:S02]  /*50e0*/  CS2R R86, SRZ ;  /* 0x0000000000567805 */ /* 0x002fe4000001ff00 */
[----:B------:R-:W-:Y:S01]  /*50f0*/  CS2R R82, SRZ ;  /* 0x0000000000527805 */ /* 0x000fe2000001ff00 */
[----:B------:R1:W-:Y:S01]  /*5100*/  STL.64 [R1+0x88], R6 ;  /* 0x0000880601007387 */ /* 0x0003e20000100a00 */
[----:B0-----:R-:W-:-:S03]  /*5110*/  CS2R R90, SRZ ;  /* 0x00000000005a7805 */ /* 0x001fc6000001ff00 */
[----:B------:R0:W-:Y:S01]  /*5120*/  STL.64 [R1+0x90], R8 ;  /* 0x0000900801007387 */ /* 0x0001e20000100a00 */
[----:B-1----:R-:W-:Y:S02]  /*5130*/  CS2R R6, SRZ ;  /* 0x0000000000067805 */ /* 0x002fe4000001ff00 */
[----:B0-----:R-:W-:Y:S02]  /*5140*/  CS2R R8, SRZ ;  /* 0x0000000000087805 */ /* 0x001fe4000001ff00 */
[----:B--2---:R-:W-:Y:S02]  /*5150*/  @!P4 MOV R84, R10 ;  /* 0x0000000a0054c202 */ /* 0x004fe40000000f00 */
[----:B------:R-:W-:Y:S02]  /*5160*/  @!P4 MOV R80, R11 ;  /* 0x0000000b0050c202 */ /* 0x000fe40000000f00 */
[----:B------:R-:W-:Y:S01]  /*5170*/  LOP3.LUT P4, RZ, R59, 0x10, RZ, 0xc0, !PT ;  /* 0x000000103bff7812 */ /* 0x000fe2000788c0ff */
[----:B------:R0:W-:-:S12]  /*5180*/  STL.64 [R1+0x98], R10 ;  /* 0x0000980a01007387 */ /* 0x0001d80000100a00 */
[----:B------:R1:W2:Y:S01]  /*5190*/  @!P4 LDG.E.64 R6, desc[UR14][R94.64] ;  /* 0x0000000e5e06c981 */ /* 0x0002a2000c1e1b00 */
[----:B0-----:R-:W-:Y:S01]  /*51a0*/  CS2R R10, SRZ ;  /* 0x00000000000a7805 */ /* 0x001fe2000001ff00 */
[----:B----4-:R-:W-:Y:S01]  /*51b0*/  @!P3 IMAD.MOV.U32 R87, RZ, RZ, R12 ;  /* 0x000000ffff57b224 */ /* 0x010fe200078e000c */
[----:B------:R-:W-:Y:S02]  /*51c0*/  @!P3 MOV R83, R13 ;  /* 0x0000000d0053b202 */ /* 0x000fe40000000f00 */
[----:B------:R-:W-:Y:S01]  /*51d0*/  LOP3.LUT P3, RZ, R59, 0x8, RZ, 0xc0, !PT ;  /* 0x000000083bff7812 */ /* 0x000fe2000786c0ff */
[----:B------:R0:W-:Y:S02]  /*51e0*/  STL.64 [R1+0xa0], R12 ;  /* 0x0000a00c01007387 */ /* 0x0001e40000100a00 */
[----:B0-----:R-:W-:-:S10]  /*51f0*/  CS2R R12, SRZ ;  /* 0x00000000000c7805 */ /* 0x001fd4000001ff00 */
[----:B------:R-:W4:Y:S01]  /*5200*/  @!P3 LDG.E.64 R8, desc[UR14][R96.64] ;  /* 0x0000000e6008b981 */ /* 0x000f22000c1e1b00 */
[----:B---3--:R-:W-:Y:S01]  /*5210*/  @!P2 MOV R91, R2 ;  /* 0x00000002005ba202 */ /* 0x008fe20000000f00 */
[----:B------:R-:W-:Y:S01]  /*5220*/  @!P2 IMAD.MOV.U32 R82, RZ, RZ, R3 ;  /* 0x000000ffff52a224 */ /* 0x000fe200078e0003 */
[C---:B------:R-:W-:Y:S02]  /*5230*/  LOP3.LUT P2, RZ, R59.reuse, 0x4, RZ, 0xc0, !PT ;  /* 0x000000043bff7812 */ /* 0x040fe4000784c0ff */
[----:B------:R-:W-:Y:S02]  /*5240*/  @!P1 MOV R90, R4 ;  /* 0x00000004005a9202 */ /* 0x000fe40000000f00 */
[----:B------:R-:W-:Y:S02]  /*5250*/  @!P1 MOV R72, R5 ;  /* 0x0000000500489202 */ /* 0x000fe40000000f00 */
[----:B------:R-:W-:-:S07]  /*5260*/  LOP3.LUT P1, RZ, R59, 0x2, RZ, 0xc0, !PT ;  /* 0x000000023bff7812 */ /* 0x000fce000782c0ff */
[----:B------:R0:W3:Y:S06]  /*5270*/  @!P2 LDG.E.64 R10, desc[UR14][R98.64] ;  /* 0x0000000e620aa981 */ /* 0x0000ec000c1e1b00 */
[----:B------:R0:W3:Y:S01]  /*5280*/  @!P1 LDG.E.64 R12, desc[UR14][R100.64] ;  /* 0x0000000e640c9981 */ /* 0x0000e2000c1e1b00 */
[----:B------:R-:W-:Y:S02]  /*5290*/  CS2R R92, SRZ ;  /* 0x00000000005c7805 */ /* 0x000fe4000001ff00 */
[----:B-1----:R-:W-:Y:S02]  /*52a0*/  CS2R R94, SRZ ;  /* 0x00000000005e7805 */ /* 0x002fe4000001ff00 */
[----:B------:R-:W-:-:S02]  /*52b0*/  CS2R R88, SRZ ;  /* 0x0000000000587805 */ /* 0x000fc4000001ff00 */
[----:B0-----:R-:W-:Y:S01]  /*52c0*/  CS2R R98, SRZ ;  /* 0x0000000000627805 */ /* 0x001fe2000001ff00 */
[----:B------:R0:W-:Y:S01]  /*52d0*/  STL.64 [R1+0xa8], R2 ;  /* 0x0000a80201007387 */ /* 0x0001e20000100a00 */
[----:B------:R-:W-:Y:S02]  /*52e0*/  CS2R R100, SRZ ;  /* 0x0000000000647805 */ /* 0x000fe4000001ff00 */
[----:B0-----:R-:W-:Y:S01]  /*52f0*/  CS2R R2, SRZ ;  /* 0x0000000000027805 */ /* 0x001fe2000001ff00 */
[----:B------:R0:W-:Y:S02]  /*5300*/  STL.64 [R1+0xb0], R4 ;  /* 0x0000b00401007387 */ /* 0x0001e40000100a00 */
[----:B0-----:R-:W-:Y:S01]  /*5310*/  CS2R R4, SRZ ;  /* 0x0000000000047805 */ /* 0x001fe2000001ff00 */
        /* <DEDUP_REMOVED lines=12> */
[----:B---3--:R-:W-:Y:S02]  /*53e0*/  @!P2 MOV R98, R10 ;  /* 0x0000000a0062a202 */ /* 0x008fe40000000f00 */
[----:B------:R-:W-:Y:S02]  /*53f0*/  @!P2 MOV R89, R11 ;  /* 0x0000000b0059a202 */ /* 0x000fe40000000f00 */
[C---:B------:R-:W-:Y:S01]  /*5400*/  LOP3.LUT P2, RZ, R32.reuse, 0x40000000, RZ, 0xc0, !PT ;  /* 0x4000000020ff7812 */ /* 0x040fe2000784c0ff */
[----:B------:R-:W-:Y:S01]  /*5410*/  @!P1 IMAD.MOV.U32 R100, RZ, RZ, R12 ;  /* 0x000000ffff649224 */ /* 0x000fe200078e000c */
[----:B------:R-:W-:Y:S02]  /*5420*/  @!P1 MOV R88, R13 ;  /* 0x0000000d00589202 */ /* 0x000fe40000000f00 */
[----:B------:R-:W-:-:S09]  /*5430*/  LOP3.LUT P1, RZ, R32, 0x20000000, RZ, 0xc0, !PT ;  /* 0x2000000020ff7812 */ /* 0x000fd2000782c0ff */
[----:B------:R-:W3:Y:S04]  /*5440*/  @!P2 LDG.E.64 R6, desc[UR14][R106.64] ;  /* 0x0000000e6a06a981 */ /* 0x000ee8000c1e1b00 */
[----:B------:R0:W3:Y:S01]  /*5450*/  @!P1 LDG.E.64 R8, desc[UR14][R108.64] ;  /* 0x0000000e6c089981 */ /* 0x0000e2000c1e1b00 */
[----:B-1----:R-:W-:Y:S02]  /*5460*/  CS2R R102, SRZ ;  /* 0x0000000000667805 */ /* 0x002fe4000001ff00 */
[----:B------:R-:W-:Y:S01]  /*5470*/  CS2R R96, SRZ ;  /* 0x0000000000607805 */ /* 0x000fe2000001ff00 */
[----:B------:R1:W-:Y:S04]  /*5480*/  STL.64 [R1+0xc8], R10 ;  /* 0x0000c80a01007387 */ /* 0x0003e80000100a00 */
[----:B------:R0:W-:Y:S01]  /*5490*/  STL.64 [R1+0xd0], R12 ;  /* 0x0000d00c01007387 */ /* 0x0001e20000100a00 */
[----:B-1----:R-:W-:-:S02]  /*54a0*/  CS2R R10, SRZ ;  /* 0x00000000000a7805 */ /* 0x002fc4000001ff00 */
[----:B0-----:R-:W-:Y:S01]  /*54b0*/  MOV R108, R64 ;  /* 0x00000040006c7202 */ /* 0x001fe20000000f00 */
[----:B------:R-:W-:Y:S01]  /*54c0*/  IMAD.MOV.U32 R109, RZ, RZ, R65 ;  /* 0x000000ffff6d7224 */ /* 0x000fe200078e0041 */
[----:B------:R-:W-:Y:S02]  /*54d0*/  CS2R R64, SRZ ;  /* 0x0000000000407805 */ /* 0x000fe4000001ff00 */
[----:B------:R-:W-:Y:S02]  /*54e0*/  CS2R R12, SRZ ;  /* 0x00000000000c7805 */ /* 0x000fe4000001ff00 */
[----:B--2---:R-:W-:Y:S01]  /*54f0*/  @!P4 MOV R103, R2 ;  /* 0x000000020067c202 */ /* 0x004fe20000000f00 */
[----:B------:R-:W-:Y:S01]  /*5500*/  @!P4 IMAD.MOV.U32 R94, RZ, RZ, R3 ;  /* 0x000000ffff5ec224 */ /* 0x000fe200078e0003 */
[----:B------:R-:W-:Y:S01]  /*5510*/  LOP3.LUT P4, RZ, R32, 0x10000000, RZ, 0xc0, !PT ;  /* 0x1000000020ff7812 */ /* 0x000fe2000788c0ff */
[----:B------:R0:W-:-:S12]  /*5520*/  STL.64 [R1+0xd8], R2 ;  /* 0x0000d80201007387 */ /* 0x0001d80000100a00 */
[----:B------:R1:W2:Y:S01]  /*5530*/  @!P4 LDG.E.64 R10, desc[UR14][R110.64] ;  /* 0x0000000e6e0ac981 */ /* 0x0002a2000c1e1b00 */
[----:B0-----:R-:W-:Y:S02]  /*5540*/  CS2R R2, SRZ ;  /* 0x0000000000027805 */ /* 0x001fe4000001ff00 */
[----:B----4-:R-:W-:Y:S02]  /*5550*/  @!P3 MOV R101, R4 ;  /* 0x000000040065b202 */ /* 0x010fe40000000f00 */
[----:B------:R-:W-:Y:S02]  /*5560*/  @!P3 MOV R93, R5 ;  /* 0x00000005005db202 */ /* 0x000fe40000000f00 */
[----:B------:R-:W-:-:S13]  /*5570*/  LOP3.LUT P3, RZ, R32, 0x8000000, RZ, 0xc0, !PT ;  /* 0x0800000020ff7812 */ /* 0x000fda000786c0ff */
[----:B------:R0:W4:Y:S01]  /*5580*/  @!P3 LDG.E.64 R12, desc[UR14][R112.64] ;  /* 0x0000000e700cb981 */ /* 0x000122000c1e1b00 */
[----:B---3--:R-:W-:Y:S01]  /*5590*/  @!P2 IMAD.MOV.U32 R96, RZ, RZ, R6 ;  /* 0x000000ffff60a224 */ /* 0x008fe200078e0006 */
[----:B------:R-:W-:Y:S02]  /*55a0*/  @!P2 MOV R99, R7 ;  /* 0x000000070063a202 */ /* 0x000fe40000000f00 */
[C---:B------:R-:W-:Y:S02]  /*55b0*/  LOP3.LUT P2, RZ, R32.reuse, 0x4000000, RZ, 0xc0, !PT ;  /* 0x0400000020ff7812 */ /* 0x040fe4000784c0ff */
[----:B------:R-:W-:Y:S02]  /*55c0*/  @!P1 MOV R71, R8 ;  /* 0x0000000800479202 */ /* 0x000fe40000000f00 */
[----:B------:R-:W-:Y:S02]  /*55d0*/  @!P1 MOV R97, R9 ;  /* 0x0000000900619202 */ /* 0x000fe40000000f00 */
[----:B------:R-:W-:-:S07]  /*55e0*/  LOP3.LUT P1, RZ, R32, 0x2000000, RZ, 0xc0, !PT ;  /* 0x0200000020ff7812 */ /* 0x000fce000782c0ff */
[----:B------:R3:W4:Y:S06]  /*55f0*/  @!P2 LDG.E.64 R2, desc[UR14][R114.64] ;  /* 0x0000000e7202a981 */ /* 0x00072c000c1e1b00 */
[----:B------:R-:W4:Y:S01]  /*5600*/  @!P1 LDG.E.64 R64, desc[UR14][R116.64] ;  /* 0x0000000e74409981 */ /* 0x000f22000c1e1b00 */
[----:B-1----:R-:W-:Y:S02]  /*5610*/  CS2R R110, SRZ ;  /* 0x00000000006e7805 */ /* 0x002fe4000001ff00 */
[----:B------:R-:W-:Y:S02]  /*5620*/  CS2R R104, SRZ ;  /* 0x0000000000687805 */ /* 0x000fe4000001ff00 */
[----:B0-----:R-:W-:-:S02]  /*5630*/  CS2R R112, SRZ ;  /* 0x0000000000707805 */ /* 0x001fc4000001ff00 */
[----:B------:R-:W-:Y:S01]  /*5640*/  CS2R R106, SRZ ;  /* 0x00000000006a7805 */ /* 0x000fe2000001ff00 */
[----:B------:R0:W-:Y:S01]  /*5650*/  STL.64 [R1+0xe0], R4 ;  /* 0x0000e00401007387 */ /* 0x0001e20000100a00 */
[----:B---3--:R-:W-:-:S03]  /*5660*/  CS2R R114, SRZ ;  /* 0x0000000000727805 */ /* 0x008fc6000001ff00 */
[----:B------:R1:W-:Y:S01]  /*5670*/  STL.64 [R1+0xf0], R8 ;  /* 0x0000f00801007387 */ /* 0x0003e20000100a00 */
[----:B0-----:R-:W-:Y:S02]  /*5680*/  MOV R4, R68 ;  /* 0x0000004400047202 */ /* 0x001fe40000000f00 */
[----:B------:R-:W-:Y:S02]  /*5690*/  MOV R5, R69 ;  /* 0x0000004500057202 */ /* 0x000fe40000000f00 */
[----:B------:R-:W-:Y:S02]  /*56a0*/  CS2R R68, SRZ ;  /* 0x0000000000447805 */ /* 0x000fe4000001ff00 */
[----:B-1----:R-:W-:Y:S01]  /*56b0*/  CS2R R8, SRZ ;  /* 0x0000000000087805 */ /* 0x002fe2000001ff00 */
        /* <DEDUP_REMOVED lines=11> */
[----:B------:R0:W3:Y:S01]  /*5770*/  @!P3 LDG.E.64 R8, desc[UR14][R120.64] ;  /* 0x0000000e7808b981 */ /* 0x0000e2000c1e1b00 */
[----:B------:R-:W-:Y:S02]  /*5780*/  @!P2 MOV R113, R2 ;  /* 0x000000020071a202 */ /* 0x000fe40000000f00 */
[----:B------:R-:W-:Y:S02]  /*5790*/  @!P2 MOV R106, R3 ;  /* 0x00000003006aa202 */ /* 0x000fe40000000f00 */
[C---:B------:R-:W-:Y:S01]  /*57a0*/  LOP3.LUT P2, RZ, R32.reuse, 0x400000, RZ, 0xc0, !PT ;  /* 0x0040000020ff7812 */ /* 0x040fe2000784c0ff */
[----:B------:R-:W-:Y:S01]  /*57b0*/  @!P1 IMAD.MOV.U32 R114, RZ, RZ, R64 ;  /* 0x000000ffff729224 */ /* 0x000fe200078e0040 */
[----:B------:R-:W-:Y:S02]  /*57c0*/  @!P1 MOV R105, R65 ;  /* 0x0000004100699202 */ /* 0x000fe40000000f00 */
[----:B------:R-:W-:-:S09]  /*57d0*/  LOP3.LUT P1, RZ, R32, 0x200000, RZ, 0xc0, !PT ;  /* 0x0020000020ff7812 */ /* 0x000fd2000782c0ff */
[----:B------:R-:W4:Y:S04]  /*57e0*/  @!P2 LDG.E.64 R10, desc[UR14][R122.64] ;  /* 0x0000000e7a0aa981 */ /* 0x000f28000c1e1b00 */
[----:B------:R0:W4:Y:S01]  /*57f0*/  @!P1 LDG.E.64 R12, desc[UR14][R62.64] ;  /* 0x0000000e3e0c9981 */ /* 0x000122000c1e1b00 */
[----:B------:R-:W-:-:S03]  /*5800*/  CS2R R116, SRZ ;  /* 0x0000000000747805 */ /* 0x000fc6000001ff00 */
[----:B------:R0:W-:Y:S04]  /*5810*/  STL.64 [R1+0xe8], R6 ;  /* 0x0000e80601007387 */ /* 0x0001e80000100a00 */
[----:B------:R0:W-:Y:S01]  /*5820*/  STL [R1+0x27c], R0 ;  /* 0x00027c0001007387 */ /* 0x0001e20000100800 */
[----:B-1----:R-:W-:Y:S02]  /*5830*/  CS2R R118, SRZ ;  /* 0x0000000000767805 */ /* 0x002fe4000001ff00 */
[----:B0-----:R-:W-:Y:S01]  /*5840*/  CS2R R120, SRZ ;  /* 0x0000000000787805 */ /* 0x001fe2000001ff00 */
[----:B------:R0:W-:Y:S01]  /*5850*/  STL.64 [R1+0x108], R2 ;  /* 0x0001080201007387 */ /* 0x0001e20000100a00 */
[----:B------:R-:W-:Y:S01]  /*5860*/  MOV R6, R108 ;  /* 0x0000006c00067202 */ /* 0x000fe20000000f00 */
[----:B------:R-:W-:-:S02]  /*5870*/  IMAD.MOV.U32 R108, RZ, RZ, RZ ;  /* 0x000000ffff6c7224 */ /* 0x000fc400078e00ff */
[----:B------:R-:W-:Y:S01]  /*5880*/  HFMA2 R0, -RZ, RZ, 0, 0 ;  /* 0x00000000ff007431 */ /* 0x000fe200000001ff */
[----:B------:R-:W-:Y:S01]  /*5890*/  MOV R62, R4 ;  /* 0x00000004003e7202 */ /* 0x000fe20000000f00 */
[----:B------:R-:W-:Y:S01]  /*58a0*/  IMAD.MOV.U32 R63, RZ, RZ, R5 ;  /* 0x000000ffff3f7224 */ /* 0x000fe200078e0005 */
[----:B------:R-:W-:Y:S01]  /*58b0*/  CS2R R4, SRZ ;  /* 0x0000000000047805 */ /* 0x000fe2000001ff00 */
[----:B------:R1:W-:Y:S01]  /*58c0*/  STL.64 [R1+0x110], R64 ;  /* 0x0001104001007387 */ /* 0x0003e20000100a00 */
[----:B0-----:R-:W-:Y:S01]  /*58d0*/  IMAD.MOV.U32 R2, RZ, RZ, R66 ;  /* 0x000000ffff027224 */ /* 0x001fe200078e0042 */
[----:B------:R-:W-:Y:S02]  /*58e0*/  MOV R3, R67 ;  /* 0x0000004300037202 */ /* 0x000fe40000000f00 */
[----:B------:R-:W-:Y:S01]  /*58f0*/  CS2R R66, SRZ ;  /* 0x0000000000427805 */ /* 0x000fe2000001ff00 */
[----:B------:R-:W-:Y:S01]  /*5900*/  HFMA2 R33, -RZ, RZ, 0, 0 ;  /* 0x00000000ff217431 */ /* 0x000fe200000001ff */
[----:B------:R-:W4:Y:S01]  /*5910*/  LDL.LU.64 R122, [R1+0x220] ;  /* 0x00022000017a7983 */ /* 0x000f220000300a00 */
[----:B--2---:R-:W-:-:S02]  /*5920*/  @!P4 MOV R116, R68 ;  /* 0x000000440074c202 */ /* 0x004fc40000000f00 */
[----:B------:R-:W-:Y:S02]  /*5930*/  @!P4 MOV R108, R69 ;  /* 0x00000045006cc202 */ /* 0x000fe40000000f00 */
[----:B------:R-:W-:Y:S01]  /*5940*/  LOP3.LUT P4, RZ, R32, 0x100000, RZ, 0xc0, !PT ;  /* 0x0010000020ff7812 */ /* 0x000fe2000788c0ff */
[----:B------:R0:W-:Y:S01]  /*5950*/  STL.64 [R1+0x118], R68 ;  /* 0x0001184401007387 */ /* 0x0001e20000100a00 */
[----:B-1----:R-:W-:-:S11]  /*5960*/  CS2R R64, SRZ ;  /* 0x0000000000407805 */ /* 0x002fd6000001ff00 */
[----:B------:R1:W2:Y:S01]  /*5970*/  @!P4 LDG.E.64 R66, desc[UR14][R56.64] ;  /* 0x0000000e3842c981 */ /* 0x0002a2000c1e1b00 */
[----:B0-----:R-:W-:Y:S01]  /*5980*/  IMAD.MOV.U32 R68, RZ, RZ, R2 ;  /* 0x000000ffff447224 */ /* 0x001fe200078e0002 */
[----:B------:R-:W-:Y:S02]  /*5990*/  MOV R69, R3 ;  /* 0x0000000300457202 */ /* 0x000fe40000000f00 */
[----:B------:R-:W-:Y:S02]  /*59a0*/  CS2R R2, SRZ ;  /* 0x0000000000027805 */ /* 0x000fe4000001ff00 */
[----:B-1----:R-:W-:Y:S01]  /*59b0*/  MOV R56, R62 ;  /* 0x0000003e00387202 */ /* 0x002fe20000000f00 */
[----:B------:R-:W-:Y:S01]  /*59c0*/  IMAD.MOV.U32 R57, RZ, RZ, R63 ;  /* 0x000000ffff397224 */ /* 0x000fe200078e003f */
[----:B------:R-:W-:Y:S01]  /*59d0*/  CS2R R62, SRZ ;  /* 0x00000000003e7805 */ /* 0x000fe2000001ff00 */
[----:B---3--:R-:W-:Y:S01]  /*59e0*/  @!P3 IMAD.MOV.U32 R117, RZ, RZ, R8 ;  /* 0x000000ffff75b224 */ /* 0x008fe200078e0008 */
[----:B------:R-:W-:-:S02]  /*59f0*/  @!P3 MOV R107, R9 ;  /* 0x00000009006bb202 */ /* 0x000fc40000000f00 */
[----:B------:R-:W-:-:S13]  /*5a00*/  LOP3.LUT P3, RZ, R32, 0x80000, RZ, 0xc0, !PT ;  /* 0x0008000020ff7812 */ /* 0x000fda000786c0ff */
[----:B------:R0:W3:Y:S01]  /*5a10*/  @!P3 LDG.E.64 R64, desc[UR14][R48.64] ;  /* 0x0000000e3040b981 */ /* 0x0000e2000c1e1b00 */
[----:B----4-:R-:W-:Y:S01]  /*5a20*/  @!P2 IMAD.MOV.U32 R118, RZ, RZ, R10 ;  /* 0x000000ffff76a224 */ /* 0x010fe200078e000a */
[----:B------:R-:W-:Y:S02]  /*5a30*/  @!P2 MOV R0, R11 ;  /* 0x0000000b0000a202 */ /* 0x000fe40000000f00 */
[C---:B------:R-:W-:Y:S02]  /*5a40*/  LOP3.LUT P2, RZ, R32.reuse, 0x40000, RZ, 0xc0, !PT ;  /* 0x0004000020ff7812 */ /* 0x040fe4000784c0ff */
[----:B------:R-:W-:Y:S02]  /*5a50*/  @!P1 MOV R120, R12 ;  /* 0x0000000c00789202 */ /* 0x000fe40000000f00 */
[----:B------:R-:W-:Y:S02]  /*5a60*/  @!P1 MOV R4, R13 ;  /* 0x0000000d00049202 */ /* 0x000fe40000000f00 */
[----:B------:R-:W-:-:S07]  /*5a70*/  LOP3.LUT P1, RZ, R32, 0x20000, RZ, 0xc0, !PT ;  /* 0x0002000020ff7812 */ /* 0x000fce000782c0ff */
[----:B------:R1:W4:Y:S06]  /*5a80*/  @!P2 LDG.E.64 R62, desc[UR14][R46.64] ;  /* 0x0000000e2e3ea981 */ /* 0x00032c000c1e1b00 */
[----:B------:R1:W4:Y:S01]  /*5a90*/  @!P1 LDG.E.64 R2, desc[UR14][R44.64] ;  /* 0x0000000e2c029981 */ /* 0x000322000c1e1b00 */
[----:B------:R-:W-:Y:S02]  /*5aa0*/  IMAD.MOV.U32 R7, RZ, RZ, R109 ;  /* 0x000000ffff077224 */ /* 0x000fe400078e006d */
[----:B0-----:R-:W-:Y:S01]  /*5ab0*/  IMAD.MOV.U32 R48, RZ, RZ, R6 ;  /* 0x000000ffff307224 */ /* 0x001fe200078e0006 */
[----:B------:R0:W-:Y:S02]  /*5ac0*/  STL.64 [R1+0x120], R8 ;  /* 0x0001200801007387 */ /* 0x0001e40000100a00 */
[----:B------:R-:W-:-:S02]  /*5ad0*/  MOV R49, R7 ;  /* 0x0000000700317202 */ /* 0x000fc40000000f00 */
[----:B------:R-:W-:Y:S02]  /*5ae0*/  CS2R R6, SRZ ;  /* 0x0000000000067805 */ /* 0x000fe4000001ff00 */
[----:B-1----:R-:W-:Y:S01]  /*5af0*/  MOV R46, R48 ;  /* 0x00000030002e7202 */ /* 0x002fe20000000f00 */
[----:B------:R-:W-:Y:S01]  /*5b00*/  STL.64 [R1+0x128], R10 ;  /* 0x0001280a01007387 */ /* 0x000fe20000100a00 */
[----:B------:R-:W-:Y:S02]  /*5b10*/  MOV R47, R49 ;  /* 0x00000031002f7202 */ /* 0x000fe40000000f00 */
[----:B------:R-:W-:Y:S02]  /*5b20*/  CS2R R48, SRZ ;  /* 0x0000000000307805 */ /* 0x000fe4000001ff00 */
[----:B------:R-:W-:Y:S01]  /*5b30*/  MOV R44, R56 ;  /* 0x00000038002c7202 */ /* 0x000fe20000000f00 */
[----:B------:R-:W-:Y:S01]  /*5b40*/  STL.64 [R1+0x130], R12 ;  /* 0x0001300c01007387 */ /* 0x000fe20000100a00 */
[----:B0-----:R-:W-:-:S02]  /*5b50*/  CS2R R8, SRZ ;  /* 0x0000000000087805 */ /* 0x001fc4000001ff00 */
[----:B------:R-:W-:Y:S02]  /*5b60*/  MOV R45, R57 ;  /* 0x00000039002d7202 */ /* 0x000fe40000000f00 */
[----:B------:R-:W-:Y:S02]  /*5b70*/  CS2R R56, SRZ ;  /* 0x0000000000387805 */ /* 0x000fe4000001ff00 */
[----:B------:R-:W-:Y:S01]  /*5b80*/  @!P0 MOV R70, R50 ;  /* 0x0000003200468202 */ /* 0x000fe20000000f00 */
[----:B------:R-:W4:Y:S01]  /*5b90*/  LDL R109, [R1+0x27c] ;  /* 0x00027c00016d7983 */ /* 0x000f220000100800 */
[----:B--2---:R-:W-:Y:S02]  /*5ba0*/  @!P4 MOV R121, R66 ;  /* 0x000000420079c202 */ /* 0x004fe40000000f00 */
[----:B------:R-:W-:Y:S02]  /*5bb0*/  @!P4 MOV R5, R67 ;  /* 0x000000430005c202 */ /* 0x000fe40000000f00 */
[----:B------:R-:W-:Y:S01]  /*5bc0*/  LOP3.LUT P4, RZ, R32, 0x10000, RZ, 0xc0, !PT ;  /* 0x0001000020ff7812 */ /* 0x000fe2000788c0ff */
[----:B------:R0:W-:-:S12]  /*5bd0*/  STL.64 [R1+0x138], R66 ;  /* 0x0001384201007387 */ /* 0x0001d80000100a00 */
[----:B------:R1:W2:Y:S01]  /*5be0*/  @!P4 LDG.E.64 R48, desc[UR14][R42.64] ;  /* 0x0000000e2a30c981 */ /* 0x0002a2000c1e1b00 */
[----:B0-----:R-:W-:Y:S01]  /*5bf0*/  IMAD.MOV.U32 R66, RZ, RZ, R44 ;  /* 0x000000ffff427224 */ /* 0x001fe200078e002c */
[----:B------:R-:W-:Y:S02]  /*5c00*/  MOV R67, R45 ;  /* 0x0000002d00437202 */ /* 0x000fe40000000f00 */
[----:B------:R-:W-:Y:S02]  /*5c10*/  CS2R R44, SRZ ;  /* 0x00000000002c7805 */ /* 0x000fe4000001ff00 */
[----:B-1----:R-:W-:Y:S02]  /*5c20*/  CS2R R42, SRZ ;  /* 0x00000000002a7805 */ /* 0x002fe4000001ff00 */
[----:B---3--:R-:W-:Y:S01]  /*5c30*/  @!P3 MOV R119, R64 ;  /* 0x000000400077b202 */ /* 0x008fe20000000f00 */
[----:B------:R-:W-:Y:S01]  /*5c40*/  @!P3 IMAD.MOV.U32 R6, RZ, RZ, R65 ;  /* 0x000000ffff06b224 */ /* 0x000fe200078e0041 */
[----:B------:R-:W-:-:S13]  /*5c50*/  LOP3.LUT P3, RZ, R32, 0x8000, RZ, 0xc0, !PT ;  /* 0x0000800020ff7812 */ /* 0x000fda000786c0ff */
[----:B------:R-:W3:Y:S01]  /*5c60*/  @!P3 LDG.E.64 R56, desc[UR14][R40.64] ;  /* 0x0000000e2838b981 */ /* 0x000ee2000c1e1b00 */
[----:B----4-:R-:W-:Y:S01]  /*5c70*/  @!P2 MOV R115, R62 ;  /* 0x0000003e0073a202 */ /* 0x010fe20000000f00 */
[----:B------:R-:W-:Y:S01]  /*5c80*/  @!P2 IMAD.MOV.U32 R7, RZ, RZ, R63 ;  /* 0x000000ffff07a224 */ /* 0x000fe200078e003f */
[C---:B------:R-:W-:Y:S01]  /*5c90*/  LOP3.LUT P2, RZ, R32.reuse, 0x4000, RZ, 0xc0, !PT ;  /* 0x0000400020ff7812 */ /* 0x040fe2000784c0ff */
[----:B------:R-:W-:Y:S01]  /*5ca0*/  @!P1 IMAD.MOV.U32 R111, RZ, RZ, R2 ;  /* 0x000000ffff6f9224 */ /* 0x000fe200078e0002 */
[----:B------:R-:W-:Y:S02]  /*5cb0*/  @!P1 MOV R8, R3 ;  /* 0x0000000300089202 */ /* 0x000fe40000000f00 */
[----:B------:R-:W-:-:S09]  /*5cc0*/  LOP3.LUT P1, RZ, R32, 0x2000, RZ, 0xc0, !PT ;  /* 0x0000200020ff7812 */ /* 0x000fd2000782c0ff */
[----:B------:R0:W4:Y:S04]  /*5cd0*/  @!P2 LDG.E.64 R42, desc[UR14][R14.64] ;  /* 0x0000000e0e2aa981 */ /* 0x000128000c1e1b00 */
[----:B------:R1:W4:Y:S01]  /*5ce0*/  @!P1 LDG.E.64 R44, desc[UR14][R16.64] ;  /* 0x0000000e102c9981 */ /* 0x000322000c1e1b00 */
[----:B------:R-:W-:Y:S02]  /*5cf0*/  CS2R R10, SRZ ;  /* 0x00000000000a7805 */ /* 0x000fe4000001ff00 */
[----:B------:R-:W-:Y:S02]  /*5d00*/  CS2R R12, SRZ ;  /* 0x00000000000c7805 */ /* 0x000fe4000001ff00 */
[----:B0-----:R-:W-:Y:S02]  /*5d10*/  CS2R R14, SRZ ;  /* 0x00000000000e7805 */ /* 0x001fe4000001ff00 */
[----:B-1----:R-:W-:Y:S01]  /*5d20*/  CS2R R16, SRZ ;  /* 0x0000000000107805 */ /* 0x002fe2000001ff00 */
[----:B------:R0:W-:Y:S01]  /*5d30*/  STL.64 [R1+0x140], R64 ;  /* 0x0001404001007387 */ /* 0x0001e20000100a00 */
[----:B------:R-:W-:-:S03]  /*5d40*/  CS2R R40, SRZ ;  /* 0x0000000000287805 */ /* 0x000fc6000001ff00 */
[----:B------:R1:W-:Y:S01]  /*5d50*/  STL.64 [R1+0x150], R2 ;  /* 0x0001500201007387 */ /* 0x0003e20000100a00 */
[----:B0-----:R-:W-:Y:S02]  /*5d60*/  MOV R64, R46 ;  /* 0x0000002e00407202 */ /* 0x001fe40000000f00 */
[----:B------:R-:W-:Y:S02]  /*5d70*/  MOV R65, R47 ;  /* 0x0000002f00417202 */ /* 0x000fe40000000f00 */
[----:B------:R-:W-:Y:S02]  /*5d80*/  CS2R R46, SRZ ;  /* 0x00000000002e7805 */ /* 0x000fe4000001ff00 */
[----:B-1----:R-:W-:Y:S02]  /*5d90*/  CS2R R2, SRZ ;  /* 0x0000000000027805 */ /* 0x002fe4000001ff00 */
[----:B--2---:R-:W-:Y:S01]  /*5da0*/  @!P4 MOV R9, R48 ;  /* 0x000000300009c202 */ /* 0x004fe20000000f00 */
[----:B------:R-:W-:Y:S01]  /*5db0*/  @!P4 IMAD.MOV.U32 R10, RZ, RZ, R49 ;  /* 0x000000ffff0ac224 */ /* 0x000fe200078e0031 */
[----:B------:R-:W-:Y:S01]  /*5dc0*/  LOP3.LUT P4, RZ, R32, 0x1000, RZ, 0xc0, !PT ;  /* 0x0000100020ff7812 */ /* 0x000fe2000788c0ff */
[----:B------:R0:W-:Y:S02]  /*5dd0*/  STL.64 [R1+0x158], R48 ;  /* 0x0001583001007387 */ /* 0x0001e40000100a00 */
[----:B0-----:R-:W-:-:S10]  /*5de0*/  CS2R R48, SRZ ;  /* 0x0000000000307805 */ /* 0x001fd4000001ff00 */
[----:B------:R0:W2:Y:S01]  /*5df0*/  @!P4 LDG.E.64 R46, desc[UR14][R18.64] ;  /* 0x0000000e122ec981 */ /* 0x0000a2000c1e1b00 */
[----:B---3--:R-:W-:Y:S02]  /*5e00*/  @!P3 MOV R11, R56 ;  /* 0x00000038000bb202 */ /* 0x008fe40000000f00 */
[----:B------:R-:W-:Y:S02]  /*5e10*/  @!P3 MOV R12, R57 ;  /* 0x00000039000cb202 */ /* 0x000fe40000000f00 */
[----:B------:R-:W-:-:S13]  /*5e20*/  LOP3.LUT P3, RZ, R32, 0x800, RZ, 0xc0, !PT ;  /* 0x0000080020ff7812 */ /* 0x000fda000786c0ff */
[----:B------:R1:W3:Y:S01]  /*5e30*/  @!P3 LDG.E.64 R2, desc[UR14][R20.64] ;  /* 0x0000000e1402b981 */ /* 0x0002e2000c1e1b00 */
[----:B----4-:R-:W-:Y:S01]  /*5e40*/  @!P2 MOV R13, R42 ;  /* 0x0000002a000da202 */ /* 0x010fe20000000f00 */
[----:B------:R-:W-:Y:S01]  /*5e50*/  @!P2 IMAD.MOV.U32 R14, RZ, RZ, R43 ;  /* 0x000000ffff0ea224 */ /* 0x000fe200078e002b */
[C---:B------:R-:W-:Y:S01]  /*5e60*/  LOP3.LUT P2, RZ, R32.reuse, 0x400, RZ, 0xc0, !PT ;  /* 0x0000040020ff7812 */ /* 0x040fe2000784c0ff */
[----:B------:R-:W-:Y:S01]  /*5e70*/  @!P1 IMAD.MOV.U32 R15, RZ, RZ, R44 ;  /* 0x000000ffff0f9224 */ /* 0x000fe200078e002c */
[----:B------:R-:W-:Y:S02]  /*5e80*/  @!P1 MOV R16, R45 ;  /* 0x0000002d00109202 */ /* 0x000fe40000000f00 */
[----:B------:R-:W-:-:S09]  /*5e90*/  LOP3.LUT P1, RZ, R32, 0x200, RZ, 0xc0, !PT ;  /* 0x0000020020ff7812 */ /* 0x000fd2000782c0ff */
[----:B------:R4:W3:Y:S04]  /*5ea0*/  @!P2 LDG.E.64 R48, desc[UR14][R22.64] ;  /* 0x0000000e1630a981 */ /* 0x0008e8000c1e1b00 */
[----:B------:R4:W3:Y:S01]  /*5eb0*/  @!P1 LDG.E.64 R40, desc[UR14][R24.64] ;  /* 0x0000000e18289981 */ /* 0x0008e2000c1e1b00 */
[----:B0-----:R-:W-:Y:S02]  /*5ec0*/  CS2R R18, SRZ ;  /* 0x0000000000127805 */ /* 0x001fe4000001ff00 */
[----:B-1----:R-:W-:Y:S02]  /*5ed0*/  CS2R R20, SRZ ;  /* 0x0000000000147805 */ /* 0x002fe4000001ff00 */
[----:B----4-:R-:W-:Y:S02]  /*5ee0*/  CS2R R22, SRZ ;  /* 0x0000000000167805 */ /* 0x010fe4000001ff00 */
[----:B------:R-:W-:Y:S01]  /*5ef0*/  CS2R R24, SRZ ;  /* 0x0000000000187805 */ /* 0x000fe2000001ff00 */
[----:B------:R0:W-:Y:S04]  /*5f00*/  STL.64 [R1+0x168], R42 ;  /* 0x0001682a01007387 */ /* 0x0001e80000100a00 */
[----:B------:R1:W-:Y:S01]  /*5f10*/  STL.64 [R1+0x170], R44 ;  /* 0x0001702c01007387 */ /* 0x0003e20000100a00 */
[----:B0-----:R-:W-:-:S02]  /*5f20*/  CS2R R42, SRZ ;  /* 0x00000000002a7805 */ /* 0x001fc4000001ff00 */
        /* <DEDUP_REMOVED lines=9> */
[----:B------:R-:W-:Y:S01]  /*5fc0*/  LOP3.LUT P3, RZ, R32, 0x80, RZ, 0xc0, !PT ;  /* 0x0000008020ff7812 */ /* 0x000fe2000786c0ff */
[----:B------:R1:W-:Y:S02]  /*5fd0*/  STL.64 [R1+0x180], R2 ;  /* 0x0001800201007387 */ /* 0x0003e40000100a00 */
[----:B-1----:R-:W-:-:S10]  /*5fe0*/  CS2R R2, SRZ ;  /* 0x0000000000027805 */ /* 0x002fd4000001ff00 */
[----:B------:R1:W3:Y:S01]  /*5ff0*/  @!P3 LDG.E.64 R44, desc[UR14][R28.64] ;  /* 0x0000000e1c2cb981 */ /* 0x0002e2000c1e1b00 */
[----:B------:R-:W-:Y:S01]  /*6000*/  @!P2 IMAD.MOV.U32 R21, RZ, RZ, R48 ;  /* 0x000000ffff15a224 */ /* 0x000fe200078e0030 */
[----:B------:R-:W-:Y:S02]  /*6010*/  @!P2 MOV R22, R49 ;  /* 0x000000310016a202 */ /* 0x000fe40000000f00 */
[C---:B------:R-:W-:Y:S02]  /*6020*/  LOP3.LUT P2, RZ, R32.reuse, 0x40, RZ, 0xc0, !PT ;  /* 0x0000004020ff7812 */ /* 0x040fe4000784c0ff */
[----:B------:R-:W-:Y:S01]  /*6030*/  @!P1 MOV R23, R40 ;  /* 0x0000002800179202 */ /* 0x000fe20000000f00 */
[----:B------:R-:W-:Y:S01]  /*6040*/  @!P1 IMAD.MOV.U32 R24, RZ, RZ, R41 ;  /* 0x000000ffff189224 */ /* 0x000fe200078e0029 */
[----:B------:R-:W-:-:S09]  /*6050*/  LOP3.LUT P1, RZ, R32, 0x20, RZ, 0xc0, !PT ;  /* 0x0000002020ff7812 */ /* 0x000fd2000782c0ff */
[----:B------:R4:W3:Y:S04]  /*6060*/  @!P2 LDG.E.64 R46, desc[UR14][R30.64] ;  /* 0x0000000e1e2ea981 */ /* 0x0008e8000c1e1b00 */
[----:B------:R4:W3:Y:S01]  /*6070*/  @!P1 LDG.E.64 R2, desc[UR14][R36.64] ;  /* 0x0000000e24029981 */ /* 0x0008e2000c1e1b00 */
[----:B0-----:R-:W-:Y:S02]  /*6080*/  CS2R R26, SRZ ;  /* 0x00000000001a7805 */ /* 0x001fe4000001ff00 */
[----:B-1----:R-:W-:Y:S02]  /*6090*/  CS2R R28, SRZ ;  /* 0x00000000001c7805 */ /* 0x002fe4000001ff00 */
[----:B----4-:R-:W-:Y:S02]  /*60a0*/  CS2R R30, SRZ ;  /* 0x00000000001e7805 */ /* 0x010fe4000001ff00 */
[----:B------:R-:W-:-:S02]  /*60b0*/  CS2R R36, SRZ ;  /* 0x0000000000247805 */ /* 0x000fc4000001ff00 */
[----:B--2---:R-:W-:Y:S02]  /*60c0*/  @!P4 MOV R25, R42 ;  /* 0x0000002a0019c202 */ /* 0x004fe40000000f00 */
[----:B------:R-:W-:Y:S02]  /*60d0*/  @!P4 MOV R26, R43 ;  /* 0x0000002b001ac202 */ /* 0x000fe40000000f00 */
[----:B------:R-:W-:Y:S01]  /*60e0*/  LOP3.LUT P4, RZ, R32, 0x8, RZ, 0xc0, !PT ;  /* 0x0000000820ff7812 */ /* 0x000fe2000788c0ff */
[----:B------:R0:W-:Y:S02]  /*60f0*/  STL.64 [R1+0x160], R56 ;  /* 0x0001603801007387 */ /* 0x0001e40000100a00 */
[----:B0-----:R-:W-:-:S10]  /*6100*/  CS2R R56, SRZ ;  /* 0x0000000000387805 */ /* 0x001fd4000001ff00 */
[----:B------:R0:W2:Y:S02]  /*6110*/  @!P4 LDG.E.64 R56, desc[UR14][R34.64] ;  /* 0x0000000e2238c981 */ /* 0x0000a4000c1e1b00 */
[----:B0-----:R-:W-:Y:S01]  /*6120*/  CS2R R34, SRZ ;  /* 0x0000000000227805 */ /* 0x001fe2000001ff00 */
[----:B---3--:R-:W-:Y:S01]  /*6130*/  @!P3 IMAD.MOV.U32 R27, RZ, RZ, R44 ;  /* 0x000000ffff1bb224 */ /* 0x008fe200078e002c */
[----:B------:R-:W-:Y:S02]  /*6140*/  @!P3 MOV R28, R45 ;  /* 0x0000002d001cb202 */ /* 0x000fe40000000f00 */
[----:B------:R-:W-:-:S13]  /*6150*/  LOP3.LUT P3, RZ, R32, 0x4, RZ, 0xc0, !PT ;  /* 0x0000000420ff7812 */ /* 0x000fda000786c0ff */
[----:B------:R0:W3:Y:S01]  /*6160*/  @!P3 LDG.E.64 R34, desc[UR14][R64.64] ;  /* 0x0000000e4022b981 */ /* 0x0000e2000c1e1b00 */
[----:B------:R-:W-:Y:S01]  /*6170*/  @!P2 MOV R29, R46 ;  /* 0x0000002e001da202 */ /* 0x000fe20000000f00 */
[----:B------:R-:W-:Y:S01]  /*6180*/  @!P2 IMAD.MOV.U32 R30, RZ, RZ, R47 ;  /* 0x000000ffff1ea224 */ /* 0x000fe200078e002f */
[C---:B------:R-:W-:Y:S02]  /*6190*/  LOP3.LUT P2, RZ, R32.reuse, 0x2, RZ, 0xc0, !PT ;  /* 0x0000000220ff7812 */ /* 0x040fe4000784c0ff */
[----:B------:R-:W-:Y:S02]  /*61a0*/  @!P1 MOV R31, R2 ;  /* 0x00000002001f9202 */ /* 0x000fe40000000f00 */
[----:B------:R-:W-:Y:S02]  /*61b0*/  @!P1 MOV R36, R3 ;  /* 0x0000000300249202 */ /* 0x000fe40000000f00 */
[----:B------:R-:W-:Y:S01]  /*61c0*/  LOP3.LUT P1, RZ, R32, 0x1, RZ, 0xc0, !PT ;  /* 0x0000000120ff7812 */ /* 0x000fe2000782c0ff */
[----:B------:R-:W-:-:S06]  /*61d0*/  IMAD.MOV.U32 R32, RZ, RZ, RZ ;  /* 0x000000ffff207224 */ /* 0x000fcc00078e00ff */
[----:B------:R1:W4:Y:S01]  /*61e0*/  @!P5 LDG.E.64 R32, desc[UR14][R38.64] ;  /* 0x0000000e2620d981 */ /* 0x000322000c1e1b00 */
[----:B0-----:R-:W-:-:S06]  /*61f0*/  CS2R R64, SRZ ;  /* 0x0000000000407805 */ /* 0x001fcc000001ff00 */
[----:B------:R-:W2:Y:S01]  /*6200*/  @!P1 LDG.E.64 R64, desc[UR14][R66.64] ;  /* 0x0000000e42409981 */ /* 0x000ea2000c1e1b00 */
[----:B-1----:R-:W-:-:S03]  /*6210*/  CS2R R38, SRZ ;  /* 0x0000000000267805 */ /* 0x002fc6000001ff00 */
[----:B------:R0:W-:Y:S04]  /*6220*/  STL.64 [R1+0x148], R62 ;  /* 0x0001483e01007387 */ /* 0x0001e80000100a00 */
[----:B------:R1:W-:Y:S04]  /*6230*/  STL.64 [R1+0x188], R48 ;  /* 0x0001883001007387 */ /* 0x0003e80000100a00 */
[----:B------:R1:W-:Y:S01]  /*6240*/  STL.64 [R1+0x1a0], R44 ;  /* 0x0001a02c01007387 */ /* 0x0003e20000100a00 */
[----:B0-----:R-:W-:-:S03]  /*6250*/  CS2R R62, SRZ ;  /* 0x00000000003e7805 */ /* 0x001fc6000001ff00 */
[----:B------:R0:W-:Y:S01]  /*6260*/  STL.64 [R1+0x1a8], R46 ;  /* 0x0001a82e01007387 */ /* 0x0001e20000100a00 */
[----:B-1----:R-:W-:-:S03]  /*6270*/  CS2R R48, SRZ ;  /* 0x0000000000307805 */ /* 0x002fc6000001ff00 */
[----:B------:R1:W-:Y:S01]  /*6280*/  STL.64 [R1+0x1b0], R2 ;  /* 0x0001b00201007387 */ /* 0x0003e20000100a00 */
[----:B------:R-:W-:-:S03]  /*6290*/  @!P0 MOV R49, R51 ;  /* 0x0000003300318202 */ /* 0x000fc60000000f00 */
[----:B------:R-:W3:Y:S01]  /*62a0*/  @!P2 LDG.E.64 R62, desc[UR14][R68.64] ;  /* 0x0000000e443ea981 */ /* 0x000ee2000c1e1b00 */
[----:B------:R-:W-:Y:S02]  /*62b0*/  CS2R R50, SRZ ;  /* 0x0000000000327805 */ /* 0x000fe4000001ff00 */
[----:B------:R-:W-:Y:S02]  /*62c0*/  CS2R R44, SRZ ;  /* 0x00000000002c7805 */ /* 0x000fe4000001ff00 */
[----:B0-----:R-:W-:Y:S01]  /*62d0*/  CS2R R46, SRZ ;  /* 0x00000000002e7805 */ /* 0x001fe2000001ff00 */
[----:B------:R0:W-:Y:S01]  /*62e0*/  STL.64 [R1+0x190], R40 ;  /* 0x0001902801007387 */ /* 0x0001e20000100a00 */
[----:B-1----:R-:W-:-:S03]  /*62f0*/  CS2R R2, SRZ ;  /* 0x0000000000027805 */ /* 0x002fc6000001ff00 */
[----:B------:R1:W-:Y:S04]  /*6300*/  STL.64 [R1+0x198], R42 ;  /* 0x0001982a01007387 */ /* 0x0003e80000100a00 */
[----:B------:R-:W3:Y:S01]  /*6310*/  LDL.LU.64 R68, [R1+0x210] ;  /* 0x0002100001447983 */ /* 0x000ee20000300a00 */
[----:B0-----:R-:W-:-:S03]  /*6320*/  CS2R R40, SRZ ;  /* 0x0000000000287805 */ /* 0x001fc6000001ff00 */
[----:B------:R-:W3:Y:S01]  /*6330*/  LDL R67, [R1+0x240] ;  /* 0x0002400001437983 */ /* 0x000ee20000100800 */
[----:B-1----:R-:W-:-:S03]  /*6340*/  CS2R R42, SRZ ;  /* 0x00000000002a7805 */ /* 0x002fc6000001ff00 */
[----:B------:R-:W3:Y:S01]  /*6350*/  LDL R66, [R1+0x258] ;  /* 0x0002580001427983 */ /* 0x000ee20000100800 */
[----:B----4-:R-:W-:Y:S01]  /*6360*/  @!P5 MOV R37, R32 ;  /* 0x000000200025d202 */ /* 0x010fe20000000f00 */
[----:B------:R-:W-:Y:S01]  /*6370*/  @!P5 IMAD.MOV.U32 R38, RZ, RZ, R33 ;  /* 0x000000ffff26d224 */ /* 0x000fe200078e0021 */
[----:B------:R-:W-:-:S13]  /*6380*/  LOP3.LUT P5, RZ, R59, 0x80000000, RZ, 0xc0, !PT ;  /* 0x800000003bff7812 */ /* 0x000fda00078ac0ff */
[----:B------:R-:W4:Y:S01]  /*6390*/  @!P5 LDG.E.64 R50, desc[UR14][R124.64] ;  /* 0x0000000e7c32d981 */ /* 0x000f22000c1e1b00 */
[----:B--2---:R-:W-:Y:S02]  /*63a0*/  @!P1 MOV R45, R64 ;  /* 0x00000040002d9202 */ /* 0x004fe40000000f00 */
[----:B------:R-:W-:Y:S02]  /*63b0*/  @!P1 MOV R46, R65 ;  /* 0x00000041002e9202 */ /* 0x000fe40000000f00 */
[----:B------:R-:W-:Y:S01]  /*63c0*/  LOP3.LUT P1, RZ, R59, 0x8000000, RZ, 0xc0, !PT ;  /* 0x080000003bff7812 */ /* 0x000fe2000782c0ff */
[----:B---3--:R-:W-:Y:S01]  /*63d0*/  @!P3 IMAD.MOV.U32 R41, RZ, RZ, R34 ;  /* 0x000000ffff29b224 */ /* 0x008fe200078e0022 */
[----:B------:R-:W-:Y:S01]  /*63e0*/  @!P3 MOV R42, R35 ;  /* 0x00000023002ab202 */ /* 0x000fe20000000f00 */
[----:B------:R0:W-:Y:S01]  /*63f0*/  STL.64 [R1+0x1c8], R34 ;  /* 0x0001c82201007387 */ /* 0x0001e20000100a00 */
[----:B------:R-:W-:-:S03]  /*6400*/  @!P4 MOV R39, R56 ;  /* 0x000000380027c202 */ /* 0x000fc60000000f00 */
[----:B------:R1:W-:Y:S04]  /*6410*/  STL.64 [R1+0x1c0], R56 ;  /* 0x0001c03801007387 */ /* 0x0003e80000100a00 */
[----:B------:R2:W-:Y:S04]  /*6420*/  STL.64 [R1+0x1d0], R62 ;  /* 0x0001d03e01007387 */ /* 0x0005e80000100a00 */
[----:B------:R-:W3:Y:S04]  /*6430*/  @!P1 LDG.E.64 R2, desc[UR14][R122.64] ;  /* 0x0000000e7a029981 */ /* 0x000ee8000c1e1b00 */
[----:B0-----:R-:W3:Y:S01]  /*6440*/  LDL.LU.64 R34, [R1+0x228] ;  /* 0x0002280001227983 */ /* 0x001ee20000300a00 */
[----:B------:R-:W-:-:S03]  /*6450*/  @!P2 MOV R43, R62 ;  /* 0x0000003e002ba202 */ /* 0x000fc60000000f00 */
[----:B-1----:R-:W3:Y:S04]  /*6460*/  LDL R56, [R1+0x234] ;  /* 0x0002340001387983 */ /* 0x002ee80000100800 */
[----:B------:R-:W3:Y:S04]  /*6470*/  LDL.LU.64 R122, [R1+0x218] ;  /* 0x00021800017a7983 */ /* 0x000ee80000300a00 */
[----:B--2---:R-:W2:Y:S04]  /*6480*/  LDL R62, [R1+0x238] ;  /* 0x00023800013e7983 */ /* 0x004ea80000100800 */
[----:B------:R0:W-:Y:S01]  /*6490*/  STL.64 [R1+0x1d8], R64 ;  /* 0x0001d84001007387 */ /* 0x0001e20000100a00 */
[----:B------:R-:W-:-:S03]  /*64a0*/  @!P2 IMAD.MOV.U32 R44, RZ, RZ, R63 ;  /* 0x000000ffff2ca224 */ /* 0x000fc600078e003f */
[----:B------:R-:W2:Y:S01]  /*64b0*/  LDL R63, [R1+0x24c] ;  /* 0x00024c00013f7983 */ /* 0x000ea20000100800 */
[----:B------:R-:W-:-:S03]  /*64c0*/  @!P4 MOV R40, R57 ;  /* 0x000000390028c202 */ /* 0x000fc60000000f00 */
[----:B------:R1:W-:Y:S04]  /*64d0*/  STL.64 [R1+0x1b8], R32 ;  /* 0x0001b82001007387 */ /* 0x0003e80000100a00 */
[----:B0-----:R-:W2:Y:S04]  /*64e0*/  LDL R64, [R1+0x244] ;  /* 0x0002440001407983 */ /* 0x001ea80000100800 */
[----:B------:R-:W2:Y:S01]  /*64f0*/  LDL R65, [R1+0x23c] ;  /* 0x00023c0001417983 */ /* 0x000ea20000100800 */
[C---:B------:R-:W-:Y:S02]  /*6500*/  LOP3.LUT P4, RZ, R59.reuse, 0x40000000, RZ, 0xc0, !PT ;  /* 0x400000003bff7812 */ /* 0x040fe4000788c0ff */
[C---:B------:R-:W-:Y:S01]  /*6510*/  LOP3.LUT P3, RZ, R59.reuse, 0x20000000, RZ, 0xc0, !PT ;  /* 0x200000003bff7812 */ /* 0x040fe2000786c0ff */
[----:B------:R-:W2:Y:S01]  /*6520*/  LDL R124, [R1+0x26c] ;  /* 0x00026c00017c7983 */ /* 0x000ea20000100800 */
[----:B------:R-:W-:-:S03]  /*6530*/  LOP3.LUT P2, RZ, R59, 0x10000000, RZ, 0xc0, !PT ;  /* 0x100000003bff7812 */ /* 0x000fc6000784c0ff */
[----:B------:R-:W2:Y:S01]  /*6540*/  LDL R59, [R1+0x250] ;  /* 0x00025000013b7983 */ /* 0x000ea20000100800 */
[----:B-1----:R-:W-:Y:S02]  /*6550*/  HFMA2 R32, -RZ, RZ, 0, 0 ;  /* 0x00000000ff207431 */ /* 0x002fe400000001ff */
[----:B------:R-:W-:Y:S01]  /*6560*/  IMAD.MOV.U32 R33, RZ, RZ, RZ ;  /* 0x000000ffff217224 */ /* 0x000fe200078e00ff */
[----:B------:R-:W2:Y:S05]  /*6570*/  LDL R125, [R1+0x25c] ;  /* 0x00025c00017d7983 */ /* 0x000eaa0000100800 */
[----:B------:R-:W2:Y:S04]  /*6580*/  @!P3 LDG.E.64 R32, desc[UR14][R68.64] ;  /* 0x0000000e4420b981 */ /* 0x000ea8000c1e1b00 */
[----:B------:R-:W2:Y:S04]  /*6590*/  LDL R68, [R1+0x270] ;  /* 0x0002700001447983 */ /* 0x000ea80000100800 */
[----:B------:R-:W2:Y:S04]  /*65a0*/  LDL R69, [R1+0x260] ;  /* 0x0002600001457983 */ /* 0x000ea80000100800 */
[----:B----4-:R0:W-:Y:S04]  /*65b0*/  STL [R1+0x2c4], R50 ;  /* 0x0002c43201007387 */ /* 0x0101e80000100800 */
[----:B------:R1:W-:Y:S04]  /*65c0*/  STL [R1+0x2c0], R51 ;  /* 0x0002c03301007387 */ /* 0x0003e80000100800 */
[----:B0-----:R-:W4:Y:S04]  /*65d0*/  LDL R50, [R1+0x230] ;  /* 0x0002300001327983 */ /* 0x001f280000100800 */
[----:B-1----:R-:W4:Y:S01]  /*65e0*/  LDL R51, [R1+0x248] ;  /* 0x0002480001337983 */ /* 0x002f220000100800 */
[----:B---3--:R-:W-:Y:S01]  /*65f0*/  @!P1 IMAD.MOV.U32 R47, RZ, RZ, R2 ;  /* 0x000000ffff2f9224 */ /* 0x008fe200078e0002 */
[----:B------:R-:W-:-:S02]  /*6600*/  @!P1 MOV R48, R3 ;  /* 0x0000000300309202 */ /* 0x000fc40000000f00 */
[----:B------:R0:W-:Y:S02]  /*6610*/  STL.64 [R1+0x1e0], R2 ;  /* 0x0001e00201007387 */ /* 0x0001e40000100a00 */
[----:B0-----:R-:W-:-:S06]  /*6620*/  CS2R R2, SRZ ;  /* 0x0000000000027805 */ /* 0x001fcc000001ff00 */
[----:B------:R0:W3:Y:S02]  /*6630*/  @!P2 LDG.E.64 R2, desc[UR14][R34.64] ;  /* 0x0000000e2202a981 */ /* 0x0000e4000c1e1b00 */
[----:B0-----:R-:W-:-:S06]  /*6640*/  CS2R R34, SRZ ;  /* 0x0000000000227805 */ /* 0x001fcc000001ff00 */
[----:B------:R-:W3:Y:S04]  /*6650*/  @!P4 LDG.E.64 R34, desc[UR14][R122.64] ;  /* 0x0000000e7a22c981 */ /* 0x000ee8000c1e1b00 */
[----:B------:R-:W3:Y:S04]  /*6660*/  LDL R122, [R1+0x274] ;  /* 0x00027400017a7983 */ /* 0x000ee80000100800 */
[----:B------:R-:W3:Y:S01]  /*6670*/  LDL R123, [R1+0x278] ;  /* 0x00027800017b7983 */ /* 0x000ee20000100800 */
[----:B------:R-:W-:Y:S01]  /*6680*/  FMUL.FTZ R57, R49, R49 ;  /* 0x0000003131397220 */ /* 0x000fe20000410000 */
[----:B------:R-:W-:-:S03]  /*6690*/  FMUL.FTZ R56, R56, R56 ;  /* 0x0000003838387220 */ /* 0x000fc60000410000 */
[----:B------:R-:W-:Y:S01]  /*66a0*/  FFMA.FTZ R57, R70, R70, R57 ;  /* 0x0000004646397223 */ /* 0x000fe20000010039 */
[----:B------:R-:W-:Y:S01]  /*66b0*/  FFMA.FTZ R56, R67, R67, R56 ;  /* 0x0000004343387223 */ /* 0x000fe20000010038 */
[----:B--2---:R-:W-:Y:S02]  /*66c0*/  FMUL.FTZ R62, R62, R62 ;  /* 0x0000003e3e3e7220 */ /* 0x004fe40000410000 */
[----:B------:R-:W-:Y:S02]  /*66d0*/  FADD.FTZ R57, RZ, R57 ;  /* 0x00000039ff397221 */ /* 0x000fe40000010000 */
[----:B------:R-:W-:Y:S02]  /*66e0*/  FFMA.FTZ R62, R64, R64, R62 ;  /* 0x00000040403e7223 */ /* 0x000fe4000001003e */
[----:B------:R-:W-:Y:S01]  /*66f0*/  FADD.FTZ R56, R57, R56 ;  /* 0x0000003839387221 */ /* 0x000fe20000010000 */
[----:B------:R-:W-:-:S03]  /*6700*/  FMUL.FTZ R57, R65, R65 ;  /* 0x0000004141397220 */ /* 0x000fc60000410000 */
[----:B------:R-:W-:Y:S01]  /*6710*/  FADD.FTZ R56, R56, R62 ;  /* 0x0000003e38387221 */ /* 0x000fe20000010000 */
[----:B------:R-:W-:-:S04]  /*6720*/  FFMA.FTZ R62, R63, R63, R57 ;  /* 0x0000003f3f3e7223 */ /* 0x000fc80000010039 */
[----:B------:R-:W-:Y:S01]  /*6730*/  FADD.FTZ R56, R56, R62 ;  /* 0x0000003e38387221 */ /* 0x000fe20000010000 */
[----:B------:R-:W-:Y:S04]  /*6740*/  STL [R1+0x268], R60 ;  /* 0x0002683c01007387 */ /* 0x000fe80000100800 */
[----:B------:R-:W-:Y:S04]  /*6750*/  STL [R1+0x254], R61 ;  /* 0x0002543d01007387 */ /* 0x000fe80000100800 */
[----:B------:R0:W-:Y:S01]  /*6760*/  STL [R1+0x2d0], R59 ;  /* 0x0002d03b01007387 */ /* 0x0001e20000100800 */
[----:B----4-:R-:W-:-:S04]  /*6770*/  FMUL.FTZ R57, R50, R50 ;  /* 0x0000003232397220 */ /* 0x010fc80000410000 */
[----:B------:R-:W-:Y:S01]  /*6780*/  FFMA.FTZ R62, R66, R66, R57 ;  /* 0x00000042423e7223 */ /* 0x000fe20000010039 */
[----:B------:R-:W-:-:S03]  /*6790*/  FMUL.FTZ R57, R51, R51 ;  /* 0x0000003333397220 */ /* 0x000fc60000410000 */
[----:B------:R-:W-:Y:S01]  /*67a0*/  FADD.FTZ R56, R56, R62 ;  /* 0x0000003e38387221 */ /* 0x000fe20000010000 */
[----:B------:R-:W-:Y:S01]  /*67b0*/  FFMA.FTZ R62, R79, R79, R57 ;  /* 0x0000004f4f3e7223 */ /* 0x000fe20000010039 */
[----:B------:R-:W-:Y:S02]  /*67c0*/  FMUL.FTZ R57, R59, R59 ;  /* 0x0000003b3b397220 */ /* 0x000fe40000410000 */
[----:B0-----:R-:W2:Y:S01]  /*67d0*/  LDL R59, [R1+0x234] ;  /* 0x00023400013b7983 */ /* 0x001ea20000100800 */
[----:B------:R-:W-:Y:S01]  /*67e0*/  FADD.FTZ R56, R56, R62 ;  /* 0x0000003e38387221 */ /* 0x000fe20000010000 */
[----:B------:R-:W-:Y:S01]  /*67f0*/  FFMA.FTZ R62, R60, R60, R57 ;  /* 0x0000003c3c3e7223 */ /* 0x000fe20000010039 */
[----:B------:R-:W-:Y:S01]  /*6800*/  FMUL.FTZ R57, R61, R61 ;  /* 0x0000003d3d397220 */ /* 0x000fe20000410000 */
[----:B------:R-:W4:Y:S04]  /*6810*/  LDL.LU R60, [R1+0x2d8] ;  /* 0x0002d800013c7983 */ /* 0x000f280000300800 */
[----:B------:R-:W4:Y:S01]  /*6820*/  LDL.LU R61, [R1+0x2d4] ;  /* 0x0002d400013d7983 */ /* 0x000f220000300800 */
[----:B------:R-:W-:Y:S01]  /*6830*/  FADD.FTZ R56, R56, R62 ;  /* 0x0000003e38387221 */ /* 0x000fe20000010000 */
[----:B------:R-:W-:Y:S01]  /*6840*/  FFMA.FTZ R62, R124, R124, R57 ;  /* 0x0000007c7c3e7223 */ /* 0x000fe20000010039 */
[----:B------:R-:W-:-:S03]  /*6850*/  FMUL.FTZ R57, R125, R125 ;  /* 0x0000007d7d397220 */ /* 0x000fc60000410000 */
[----:B------:R-:W-:Y:S01]  /*6860*/  FADD.FTZ R56, R56, R62 ;  /* 0x0000003e38387221 */ /* 0x000fe20000010000 */
[----:B------:R-:W-:Y:S01]  /*6870*/  FFMA.FTZ R62, R68, R68, R57 ;  /* 0x00000044443e7223 */ /* 0x000fe20000010039 */
[----:B------:R-:W-:-:S03]  /*6880*/  FMUL.FTZ R57, R69, R69 ;  /* 0x0000004545397220 */ /* 0x000fc60000410000 */
[----:B------:R-:W-:Y:S01]  /*6890*/  FADD.FTZ R56, R56, R62 ;  /* 0x0000003e38387221 */ /* 0x000fe20000010000 */
[----:B---3--:R-:W-:Y:S01]  /*68a0*/  FFMA.FTZ R62, R122, R122, R57 ;  /* 0x0000007a7a3e7223 */ /* 0x008fe20000010039 */
[----:B------:R-:W-:-:S03]  /*68b0*/  FMUL.FTZ R57, R73, R73 ;  /* 0x0000004949397220 */ /* 0x000fc60000410000 */
[----:B------:R-:W-:Y:S01]  /*68c0*/  FADD.FTZ R56, R56, R62 ;  /* 0x0000003e38387221 */ /* 0x000fe20000010000 */
[----:B------:R-:W-:Y:S01]  /*68d0*/  FFMA.FTZ R62, R123, R123, R57 ;  /* 0x0000007b7b3e7223 */ /* 0x000fe20000010039 */
        /* <DEDUP_REMOVED lines=135> */
[----:B------:R-:W-:Y:S01]  /*7150*/  FMUL.FTZ R57, R44, R44 ;  /* 0x0000002c2c397220 */ /* 0x000fe20000410000 */
[----:B------:R-:W-:Y:S02]  /*7160*/  FMUL.FTZ R63, R46, R46 ;  /* 0x0000002e2e3f7220 */ /* 0x000fe40000410000 */
[----:B------:R-:W-:Y:S01]  /*7170*/  FADD.FTZ R56, R56, R62 ;  /* 0x0000003e38387221 */ /* 0x000fe20000010000 */
[----:B------:R-:W-:Y:S01]  /*7180*/  FFMA.FTZ R57, R43, R43, R57 ;  /* 0x0000002b2b397223 */ /* 0x000fe20000010039 */
[----:B------:R-:W-:-:S03]  /*7190*/  FFMA.FTZ R63, R45, R45, R63 ;  /* 0x0000002d2d3f7223 */ /* 0x000fc6000001003f */
[----:B------:R-:W-:Y:S01]  /*71a0*/  FADD.FTZ R62, R56, R57 ;  /* 0x00000039383e7221 */ /* 0x000fe20000010000 */
[----:B------:R-:W-:-:S03]  /*71b0*/  CS2R R56, SRZ ;  /* 0x0000000000387805 */ /* 0x000fc6000001ff00 */
[----:B------:R-:W-:Y:S01]  /*71c0*/  FADD.FTZ R62, R62, R63 ;  /* 0x0000003f3e3e7221 */ /* 0x000fe20000010000 */
[----:B------:R-:W-:-:S04]  /*71d0*/  FMUL.FTZ R63, R48, R48 ;  /* 0x00000030303f7220 */ /* 0x000fc80000410000 */
[----:B------:R-:W-:-:S04]  /*71e0*/  FFMA.FTZ R63, R47, R47, R63 ;  /* 0x0000002f2f3f7223 */ /* 0x000fc8000001003f */
[----:B------:R-:W-:Y:S01]  /*71f0*/  FADD.FTZ R62, R62, R63 ;  /* 0x0000003f3e3e7221 */ /* 0x000fe20000010000 */
[----:B----4-:R0:W3:Y:S02]  /*7200*/  @!P6 LDG.E.64 R56, desc[UR14][R60.64] ;  /* 0x0000000e3c38e981 */ /* 0x0100e4000c1e1b00 */
[----:B0-----:R-:W-:Y:S02]  /*7210*/  CS2R R60, SRZ ;  /* 0x00000000003c7805 */ /* 0x001fe4000001ff00 */
[----:B------:R-:W-:Y:S01]  /*7220*/  @!P2 MOV R61, R3 ;  /* 0x00000003003da202 */ /* 0x000fe20000000f00 */
[----:B------:R-:W-:-:S04]  /*7230*/  @!P2 IMAD.MOV.U32 R60, RZ, RZ, R2 ;  /* 0x000000ffff3ca224 */ /* 0x000fc800078e0002 */
[----:B------:R-:W-:-:S04]  /*7240*/  FMUL.FTZ R63, R61, R61 ;  /* 0x0000003d3d3f7220 */ /* 0x000fc80000410000 */
[----:B------:R-:W-:-:S04]  /*7250*/  FFMA.FTZ R63, R60, R60, R63 ;  /* 0x0000003c3c3f7223 */ /* 0x000fc8000001003f */
[----:B------:R-:W-:Y:S01]  /*7260*/  FADD.FTZ R79, R62, R63 ;  /* 0x0000003f3e4f7221 */ /* 0x000fe20000010000 */
[----:B------:R-:W-:Y:S02]  /*7270*/  CS2R R62, SRZ ;  /* 0x00000000003e7805 */ /* 0x000fe4000001ff00 */
[----:B------:R-:W-:Y:S01]  /*7280*/  @!P3 MOV R62, R33 ;  /* 0x00000021003eb202 */ /* 0x000fe20000000f00 */
[----:B------:R-:W-:-:S04]  /*7290*/  @!P3 IMAD.MOV.U32 R63, RZ, RZ, R32 ;  /* 0x000000ffff3fb224 */ /* 0x000fc800078e0020 */
[----:B------:R-:W-:-:S04]  /*72a0*/  FMUL.FTZ R64, R62, R62 ;  /* 0x0000003e3e407220 */ /* 0x000fc80000410000 */
[----:B------:R-:W-:-:S04]  /*72b0*/  FFMA.FTZ R64, R63, R63, R64 ;  /* 0x0000003f3f407223 */ /* 0x000fc80000010040 */
[----:B------:R-:W-:Y:S01]  /*72c0*/  FADD.FTZ R79, R79, R64 ;  /* 0x000000404f4f7221 */ /* 0x000fe20000010000 */
[----:B------:R-:W-:Y:S02]  /*72d0*/  CS2R R64, SRZ ;  /* 0x0000000000407805 */ /* 0x000fe4000001ff00 */
[----:B------:R-:W-:Y:S02]  /*72e0*/  @!P4 MOV R64, R35 ;  /* 0x000000230040c202 */ /* 0x000fe40000000f00 */
[----:B------:R-:W-:-:S03]  /*72f0*/  @!P4 MOV R65, R34 ;  /* 0x000000220041c202 */ /* 0x000fc60000000f00 */
[----:B------:R-:W-:-:S04]  /*7300*/  FMUL.FTZ R66, R64, R64 ;  /* 0x0000004040427220 */ /* 0x000fc80000410000 */
[----:B------:R-:W-:-:S04]  /*7310*/  FFMA.FTZ R66, R65, R65, R66 ;  /* 0x0000004141427223 */ /* 0x000fc80000010042 */
[----:B------:R-:W-:Y:S01]  /*7320*/  FADD.FTZ R79, R79, R66 ;  /* 0x000000424f4f7221 */ /* 0x000fe20000010000 */
[----:B------:R-:W-:Y:S01]  /*7330*/  FADD.FTZ R66, R70, R49 ;  /* 0x0000003146427221 */ /* 0x000fe20000010000 */
[----:B--2---:R-:W-:Y:S01]  /*7340*/  FADD.FTZ R67, R67, R59 ;  /* 0x0000003b43437221 */ /* 0x004fe20000010000 */
[----:B------:R0:W-:Y:S02]  /*7350*/  STL [R1+0x2cc], R51 ;  /* 0x0002cc3301007387 */ /* 0x0001e40000100800 */
[----:B------:R-:W-:Y:S02]  /*7360*/  FADD.FTZ R66, RZ, R66 ;  /* 0x00000042ff427221 */ /* 0x000fe40000010000 */
[----:B------:R1:W-:Y:S02]  /*7370*/  STL [R1+0x2c8], R50 ;  /* 0x0002c83201007387 */ /* 0x0003e40000100800 */
[----:B------:R-:W-:Y:S02]  /*7380*/  FADD.FTZ R66, R66, R67 ;  /* 0x0000004342427221 */ /* 0x000fe40000010000 */
[----:B------:R-:W2:Y:S04]  /*7390*/  LDL R67, [R1+0x244] ;  /* 0x0002440001437983 */ /* 0x000ea80000100800 */
[----:B0-----:R-:W2:Y:S04]  /*73a0*/  LDL R51, [R1+0x238] ;  /* 0x0002380001337983 */ /* 0x001ea80000100800 */
[----:B-1----:R-:W4:Y:S04]  /*73b0*/  LDL R50, [R1+0x23c] ;  /* 0x00023c0001327983 */ /* 0x002f280000100800 */
[----:B------:R-:W3:Y:S01]  /*73c0*/  LDL.LU R59, [R1+0x2d0] ;  /* 0x0002d000013b7983 */ /* 0x000ee20000300800 */
[----:B--2---:R-:W-:-:S03]  /*73d0*/  FADD.FTZ R67, R67, R51 ;  /* 0x0000003343437221 */ /* 0x004fc60000010000 */
[----:B------:R-:W2:Y:S01]  /*73e0*/  LDL.LU R51, [R1+0x2cc] ;  /* 0x0002cc0001337983 */ /* 0x000ea20000300800 */
[----:B------:R-:W-:-:S03]  /*73f0*/  FADD.FTZ R66, R66, R67 ;  /* 0x0000004342427221 */ /* 0x000fc60000010000 */
[----:B------:R-:W4:Y:S02]  /*7400*/  LDL R67, [R1+0x24c] ;  /* 0x00024c0001437983 */ /* 0x000f240000100800 */
[----:B----4-:R-:W-:Y:S02]  /*7410*/  FADD.FTZ R67, R67, R50 ;  /* 0x0000003243437221 */ /* 0x010fe40000010000 */
[----:B------:R-:W4:Y:S02]  /*7420*/  LDL.LU R50, [R1+0x2c8] ;  /* 0x0002c80001327983 */ /* 0x000f240000300800 */
[----:B------:R-:W-:Y:S02]  /*7430*/  FADD.FTZ R66, R66, R67 ;  /* 0x0000004342427221 */ /* 0x000fe40000010000 */
[----:B------:R-:W4:Y:S02]  /*7440*/  LDL R67, [R1+0x258] ;  /* 0x0002580001437983 */ /* 0x000f240000100800 */
[----:B----4-:R-:W-:-:S02]  /*7450*/  FADD.FTZ R67, R67, R50 ;  /* 0x0000003243437221 */ /* 0x010fc40000010000 */
[----:B------:R-:W4:Y:S02]  /*7460*/  LDL.LU R50, [R1+0x2c4] ;  /* 0x0002c40001327983 */ /* 0x000f240000300800 */
[----:B------:R-:W-:Y:S02]  /*7470*/  FADD.FTZ R66, R66, R67 ;  /* 0x0000004342427221 */ /* 0x000fe40000010000 */
[----:B------:R-:W2:Y:S02]  /*7480*/  LDL R67, [R1+0x264] ;  /* 0x0002640001437983 */ /* 0x000ea40000100800 */
[----:B--2---:R-:W-:Y:S02]  /*7490*/  FADD.FTZ R67, R67, R51 ;  /* 0x0000003343437221 */ /* 0x004fe40000010000 */
[----:B------:R-:W2:Y:S02]  /*74a0*/  LDL.LU R51, [R1+0x2c0] ;  /* 0x0002c00001337983 */ /* 0x000ea40000300800 */
[----:B------:R-:W-:-:S02]  /*74b0*/  FADD.FTZ R66, R66, R67 ;  /* 0x0000004342427221 */ /* 0x000fc40000010000 */
[----:B------:R-:W3:Y:S02]  /*74c0*/  LDL R67, [R1+0x268] ;  /* 0x0002680001437983 */ /* 0x000ee40000100800 */
[----:B---3--:R-:W-:Y:S02]  /*74d0*/  FADD.FTZ R67, R67, R59 ;  /* 0x0000003b43437221 */ /* 0x008fe40000010000 */
[----:B------:R0:W-:Y:S02]  /*74e0*/  STL [R1+0x280], R52 ;  /* 0x0002803401007387 */ /* 0x0001e40000100800 */
[----:B------:R-:W-:Y:S02]  /*74f0*/  FADD.FTZ R66, R66, R67 ;  /* 0x0000004342427221 */ /* 0x000fe40000010000 */
[----:B------:R1:W-:Y:S04]  /*7500*/  STL [R1+0x284], R53 ;  /* 0x0002843501007387 */ /* 0x0003e80000100800 */
[----:B------:R-:W3:Y:S04]  /*7510*/  LDL R67, [R1+0x254] ;  /* 0x0002540001437983 */ /* 0x000ee80000100800 */
[----:B------:R4:W-:Y:S04]  /*7520*/  STL [R1+0x288], R54 ;  /* 0x0002883601007387 */ /* 0x0009e80000100800 */
[----:B------:R2:W-:Y:S04]  /*7530*/  STL [R1+0x28c], R55 ;  /* 0x00028c3701007387 */ /* 0x0005e80000100800 */
[----:B------:R2:W-:Y:S04]  /*7540*/  STL [R1+0x290], R58 ;  /* 0x0002903a01007387 */ /* 0x0005e80000100800 */
[----:B------:R0:W5:Y:S04]  /*7550*/  LDL.LU R59, [R1+0x2bc] ;  /* 0x0002bc00013b7983 */ /* 0x0001680000300800 */
[----:B------:R2:W-:Y:S01]  /*7560*/  STL [R1+0x29c], R96 ;  /* 0x00029c6001007387 */ /* 0x0005e20000100800 */
[----:B---3--:R-:W-:-:S04]  /*7570*/  FADD.FTZ R67, R124, R67 ;  /* 0x000000437c437221 */ /* 0x008fc80000010000 */
[----:B------:R-:W-:Y:S01]  /*7580*/  FADD.FTZ R66, R66, R67 ;  /* 0x0000004342427221 */ /* 0x000fe20000010000 */
[----:B------:R-:W-:-:S04]  /*7590*/  FADD.FTZ R67, R68, R125 ;  /* 0x0000007d44437221 */ /* 0x000fc80000010000 */
[----:B------:R-:W-:Y:S01]  /*75a0*/  FADD.FTZ R66, R66, R67 ;  /* 0x0000004342427221 */ /* 0x000fe20000010000 */
[----:B------:R-:W-:-:S04]  /*75b0*/  FADD.FTZ R67, R122, R69 ;  /* 0x000000457a437221 */ /* 0x000fc80000010000 */
[----:B------:R-:W-:Y:S01]  /*75c0*/  FADD.FTZ R66, R66, R67 ;  /* 0x0000004342427221 */ /* 0x000fe20000010000 */
[----:B------:R-:W-:-:S04]  /*75d0*/  FADD.FTZ R67, R123, R73 ;  /* 0x000000497b437221 */ /* 0x000fc80000010000 */
[----:B------:R-:W-:Y:S01]  /*75e0*/  FADD.FTZ R66, R66, R67 ;  /* 0x0000004342427221 */ /* 0x000fe20000010000 */
[----:B------:R-:W-:-:S04]  /*75f0*/  FADD.FTZ R67, R109, R74 ;  /* 0x0000004a6d437221 */ /* 0x000fc80000010000 */
[----:B------:R-:W-:Y:S01]  /*7600*/  FADD.FTZ R66, R66, R67 ;  /* 0x0000004342427221 */ /* 0x000fe20000010000 */
[----:B------:R-:W-:Y:S02]  /*7610*/  FADD.FTZ R67, R52, R75 ;  /* 0x0000004b34437221 */ /* 0x000fe40000010000 */
[----:B0-----:R0:W5:Y:S02]  /*7620*/  LDL.LU R52, [R1+0x2b8] ;  /* 0x0002b80001347983 */ /* 0x0011640000300800 */
[----:B------:R-:W-:Y:S01]  /*7630*/  FADD.FTZ R66, R66, R67 ;  /* 0x0000004342427221 */ /* 0x000fe20000010000 */
[----:B------:R-:W-:Y:S02]  /*7640*/  FADD.FTZ R67, R53, R76 ;  /* 0x0000004c35437221 */ /* 0x000fe40000010000 */
[----:B-1----:R0:W5:Y:S02]  /*7650*/  LDL.LU R53, [R1+0x2b4] ;  /* 0x0002b40001357983 */ /* 0x0021640000300800 */
[----:B------:R-:W-:Y:S01]  /*7660*/  FADD.FTZ R66, R66, R67 ;  /* 0x0000004342427221 */ /* 0x000fe20000010000 */
[----:B------:R-:W-:-:S02]  /*7670*/  FADD.FTZ R67, R54, R77 ;  /* 0x0000004d36437221 */ /* 0x000fc40000010000 */
[----:B----4-:R0:W5:Y:S02]  /*7680*/  LDL.LU R54, [R1+0x2b0] ;  /* 0x0002b00001367983 */ /* 0x0101640000300800 */
[----:B------:R-:W-:Y:S01]  /*7690*/  FADD.FTZ R66, R66, R67 ;  /* 0x0000004342427221 */ /* 0x000fe20000010000 */
[----:B------:R-:W-:Y:S02]  /*76a0*/  FADD.FTZ R67, R55, R78 ;  /* 0x0000004e37437221 */ /* 0x000fe40000010000 */
[----:B--2---:R0:W5:Y:S02]  /*76b0*/  LDL.LU R55, [R1+0x2ac] ;  /* 0x0002ac0001377983 */ /* 0x0041640000300800 */
[----:B------:R-:W-:Y:S01]  /*76c0*/  FADD.FTZ R66, R66, R67 ;  /* 0x0000004342427221 */ /* 0x000fe20000010000 */
[----:B------:R-:W-:Y:S02]  /*76d0*/  FADD.FTZ R67, R58, R81 ;  /* 0x000000513a437221 */ /* 0x000fe40000010000 */
[----:B------:R0:W5:Y:S02]  /*76e0*/  LDL.LU R58, [R1+0x2a8] ;  /* 0x0002a800013a7983 */ /* 0x0001640000300800 */
        /* <DEDUP_REMOVED lines=85> */
[----:B------:R-:W-:Y:S01]  /*7c40*/  FADD.FTZ R67, R60, R61 ;  /* 0x0000003d3c437221 */ /* 0x000fe20000010000 */
[----:B------:R-:W-:-:S03]  /*7c50*/  FADD.FTZ R68, R63, R62 ;  /* 0x0000003e3f447221 */ /* 0x000fc60000010000 */
[----:B------:R-:W-:-:S04]  /*7c60*/  FADD.FTZ R66, R66, R67 ;  /* 0x0000004342427221 */ /* 0x000fc80000010000 */
[----:B------:R-:W-:Y:S01]  /*7c70*/  FADD.FTZ R68, R66, R68 ;  /* 0x0000004442447221 */ /* 0x000fe20000010000 */
[----:B------:R-:W-:Y:S01]  /*7c80*/  CS2R R66, SRZ ;  /* 0x0000000000427805 */ /* 0x000fe2000001ff00 */
[----:B------:R-:W-:Y:S01]  /*7c90*/  FADD.FTZ R69, R65, R64 ;  /* 0x0000004041457221 */ /* 0x000fe20000010000 */
[----:B------:R-:W-:Y:S01]  /*7ca0*/  @!P5 MOV R67, R51 ;  /* 0x000000330043d202 */ /* 0x000fe20000000f00 */
[----:B------:R-:W-:Y:S02]  /*7cb0*/  @!P5 IMAD.MOV.U32 R66, RZ, RZ, R50 ;  /* 0x000000ffff42d224 */ /* 0x000fe400078e0032 */
[----:B------:R-:W-:Y:S02]  /*7cc0*/  FADD.FTZ R68, R68, R69 ;  /* 0x0000004544447221 */ /* 0x000fe40000010000 */
[----:B------:R-:W-:Y:S01]  /*7cd0*/  FADD.FTZ R96, R66, R67 ;  /* 0x0000004342607221 */ /* 0x000fe20000010000 */
[----:B------:R1:W-:Y:S03]  /*7ce0*/  STL [R1+0x2a0], R71 ;  /* 0x0002a04701007387 */ /* 0x0003e60000100800 */
[----:B------:R-:W-:Y:S01]  /*7cf0*/  FADD.FTZ R96, R68, R96 ;  /* 0x0000006044607221 */ /* 0x000fe20000010000 */
[----:B------:R2:W-:Y:S01]  /*7d00*/  STL [R1+0x298], R101 ;  /* 0x0002986501007387 */ /* 0x0005e20000100800 */
[----:B------:R-:W-:Y:S01]  /*7d10*/  CS2R R68, SRZ ;  /* 0x0000000000447805 */ /* 0x000fe2000001ff00 */
[----:B-1----:R-:W-:Y:S01]  /*7d20*/  FMUL.FTZ R71, R67, R67 ;  /* 0x0000004343477220 */ /* 0x002fe20000410000 */
[----:B------:R-:W-:Y:S01]  /*7d30*/  @!P6 MOV R68, R56 ;  /* 0x000000380044e202 */ /* 0x000fe20000000f00 */
[----:B------:R-:W-:Y:S01]  /*7d40*/  @!P6 IMAD.MOV.U32 R69, RZ, RZ, R57 ;  /* 0x000000ffff45e224 */ /* 0x000fe200078e0039 */
[----:B--2---:R-:W1:Y:S01]  /*7d50*/  S2R R101, SR_LANEID ;  /* 0x0000000000657919 */ /* 0x004e620000000000 */
[----:B------:R-:W-:-:S04]  /*7d60*/  FFMA.FTZ R71, R66, R66, R71 ;  /* 0x0000004242477223 */ /* 0x000fc80000010047 */
[----:B------:R-:W-:Y:S01]  /*7d70*/  FADD.FTZ R79, R79, R71 ;  /* 0x000000474f4f7221 */ /* 0x000fe20000010000 */
[----:B------:R-:W-:-:S04]  /*7d80*/  FADD.FTZ R71, R68, R69 ;  /* 0x0000004544477221 */ /* 0x000fc80000010000 */
[----:B------:R-:W-:Y:S01]  /*7d90*/  FADD.FTZ R96, R96, R71 ;  /* 0x0000004760607221 */ /* 0x000fe20000010000 */
[----:B------:R-:W-:-:S04]  /*7da0*/  FMUL.FTZ R71, R69, R69 ;  /* 0x0000004545477220 */ /* 0x000fc80000410000 */
[----:B------:R-:W-:-:S04]  /*7db0*/  FFMA.FTZ R71, R68, R68, R71 ;  /* 0x0000004444477223 */ /* 0x000fc80000010047 */
[----:B------:R-:W-:Y:S02]  /*7dc0*/  FADD.FTZ R79, R79, R71 ;  /* 0x000000474f4f7221 */ /* 0x000fe40000010000 */
[----:B------:R-:W2:Y:S01]  /*7dd0*/  SHFL.DOWN PT, R71, R96, 0x1, 0x1f ;  /* 0x08201f0060477f89 */ /* 0x000ea200000e0000 */
[----:B-1----:R-:W-:-:S13]  /*7de0*/  ISETP.GT.AND P1, PT, R101, 0x1e, PT ;  /* 0x0000001e6500780c */ /* 0x002fda0003f24270 */
[----:B--2---:R-:W-:Y:S02]  /*7df0*/  @!P1 FADD.FTZ R96, R96, R71 ;  /* 0x0000004760609221 */ /* 0x004fe40000010000 */
[----:B------:R-:W1:Y:S02]  /*7e00*/  SHFL.DOWN PT, R71, R79, 0x1, 0x1f ;  /* 0x08201f004f477f89 */ /* 0x000e6400000e0000 */
[----:B-1----:R-:W-:Y:S02]  /*7e10*/  @!P1 FADD.FTZ R79, R79, R71 ;  /* 0x000000474f4f9221 */ /* 0x002fe40000010000 */
[----:B------:R-:W1:Y:S01]  /*7e20*/  SHFL.DOWN PT, R71, R96, 0x2, 0x1f ;  /* 0x08401f0060477f89 */ /* 0x000e6200000e0000 */
[----:B------:R-:W-:-:S13]  /*7e30*/  ISETP.GT.AND P1, PT, R101, 0x1d, PT ;  /* 0x0000001d6500780c */ /* 0x000fda0003f24270 */
[----:B-1----:R-:W-:Y:S02]  /*7e40*/  @!P1 FADD.FTZ R96, R96, R71 ;  /* 0x0000004760609221 */ /* 0x002fe40000010000 */
[----:B------:R-:W1:Y:S04]  /*7e50*/  SHFL.DOWN PT, R71, R79, 0x2, 0x1f ;  /* 0x08401f004f477f89 */ /* 0x000e6800000e0000 */
[----:B------:R-:W-:Y:S04]  /*7e60*/  STL.64 [R1+0x1e8], R2 ;  /* 0x0001e80201007387 */ /* 0x000fe80000100a00 */
[----:B------:R-:W2:Y:S01]  /*7e70*/  SHFL.DOWN PT, R2, R96, 0x4, 0x1f ;  /* 0x08801f0060027f89 */ /* 0x000ea200000e0000 */
[----:B-1----:R-:W-:-:S05]  /*7e80*/  @!P1 FADD.FTZ R79, R79, R71 ;  /* 0x000000474f4f9221 */ /* 0x002fca0000010000 */
[----:B------:R-:W1:Y:S01]  /*7e90*/  SHFL.DOWN PT, R3, R79, 0x4, 0x1f ;  /* 0x08801f004f037f89 */ /* 0x000e6200000e0000 */
[----:B------:R-:W-:-:S13]  /*7ea0*/  ISETP.GT.AND P1, PT, R101, 0x1b, PT ;  /* 0x0000001b6500780c */ /* 0x000fda0003f24270 */
[----:B--2---:R-:W-:-:S05]  /*7eb0*/  @!P1 FADD.FTZ R96, R96, R2 ;  /* 0x0000000260609221 */ /* 0x004fca0000010000 */
[----:B------:R-:W2:Y:S01]  /*7ec0*/  SHFL.DOWN PT, R2, R96, 0x8, 0x1f ;  /* 0x09001f0060027f89 */ /* 0x000ea200000e0000 */
[----:B-1----:R-:W-:-:S05]  /*7ed0*/  @!P1 FADD.FTZ R79, R79, R3 ;  /* 0x000000034f4f9221 */ /* 0x002fca0000010000 */
[----:B------:R-:W1:Y:S04]  /*7ee0*/  SHFL.DOWN PT, R3, R79, 0x8, 0x1f ;  /* 0x09001f004f037f89 */ /* 0x000e6800000e0000 */
[----:B------:R-:W-:Y:S01]  /*7ef0*/  STL [R1+0x294], R103 ;  /* 0x0002946701007387 */ /* 0x000fe20000100800 */
[----:B------:R-:W3:Y:S03]  /*7f00*/  S2R R71, SR_TID.X ;  /* 0x0000000000477919 */ /* 0x000ee60000002100 */
[----:B------:R-:W-:Y:S04]  /*7f10*/  STL.64 [R1+0x200], R50 ;  /* 0x0002003201007387 */ /* 0x000fe80000100a00 */
[----:B------:R-:W-:Y:S01]  /*7f20*/  STL.64 [R1+0x208], R56 ;  /* 0x0002083801007387 */ /* 0x000fe20000100a00 */
[----:B------:R-:W-:-:S03]  /*7f30*/  ISETP.GT.AND P2, PT, R101, 0xf, PT ;  /* 0x0000000f6500780c */ /* 0x000fc60003f44270 */
[----:B------:R2:W-:Y:S01]  /*7f40*/  STL.64 [R1+0x1f0], R32 ;  /* 0x0001f02001007387 */ /* 0x0005e20000100a00 */
[----:B------:R-:W-:Y:S01]  /*7f50*/  ISETP.GT.AND P1, PT, R101, 0x17, PT ;  /* 0x000000176500780c */ /* 0x000fe20003f24270 */
[----:B------:R-:W-:Y:S01]  /*7f60*/  BSSY.RECONVERGENT B0, `(.L_x_3894) ;  /* 0x0000014000007945 */ /* 0x000fe20003800200 */
[----:B--2---:R-:W-:Y:S01]  /*7f70*/  FADD.FTZ R32, R96, R2 ;  /* 0x0000000260207221 */ /* 0x004fe20000010000 */
[----:B-1----:R-:W-:-:S04]  /*7f80*/  FADD.FTZ R33, R79, R3 ;  /* 0x000000034f217221 */ /* 0x002fc80000010000 */
[----:B------:R-:W-:Y:S02]  /*7f90*/  FSEL R2, R96, R32, P1 ;  /* 0x0000002060027208 */ /* 0x000fe40000800000 */
[----:B------:R-:W-:Y:S01]  /*7fa0*/  FSEL R3, R79, R33, P1 ;  /* 0x000000214f037208 */ /* 0x000fe20000800000 */
[----:B------:R0:W-:Y:S04]  /*7fb0*/  STL.64 [R1+0x1f8], R34 ;  /* 0x0001f82201007387 */ /* 0x0001e80000100a00 */
[----:B------:R0:W1:Y:S04]  /*7fc0*/  SHFL.DOWN PT, R34, R2, 0x10, 0x1f ;  /* 0x0a001f0002227f89 */ /* 0x00006800000e0000 */
[----:B------:R0:W2:Y:S01]  /*7fd0*/  SHFL.DOWN PT, R35, R3, 0x10, 0x1f ;  /* 0x0a001f0003237f89 */ /* 0x0000a200000e0000 */
[----:B---3--:R-:W-:Y:S05]  /*7fe0*/  @P2 BRA `(.L_x_3895) ;  /* 0x00000000002c2947 */ /* 0x008fea0003800000 */
[----:B------:R-:W-:Y:S01]  /*7ff0*/  ISETP.NE.AND P1, PT, R101, RZ, PT ;  /* 0x000000ff6500720c */ /* 0x000fe20003f25270 */
[----:B01----:R-:W-:Y:S01]  /*8000*/  FADD.FTZ R2, R32, R34 ;  /* 0x0000002220027221 */ /* 0x003fe20000010000 */
[----:B--2---:R-:W-:-:S11]  /*8010*/  FADD.FTZ R3, R33, R35 ;  /* 0x0000002321037221 */ /* 0x004fd60000010000 */
[----:B------:R-:W0:Y:S01]  /*8020*/  @!P1 S2R R32, SR_CgaCtaId ;  /* 0x0000000000209919 */ /* 0x000e220000008800 */
[----:B------:R-:W-:-:S04]  /*8030*/  @!P1 MOV R33, 0x400 ;  /* 0x0000040000219802 */ /* 0x000fc80000000f00 */
[----:B0-----:R-:W-:Y:S02]  /*8040*/  @!P1 LEA R32, R32, R33, 0x18 ;  /* 0x0000002120209211 */ /* 0x001fe400078ec0ff */
[----:B------:R-:W0:Y:S02]  /*8050*/  @!P1 S2R R33, SR_TID.X ;  /* 0x0000000000219919 */ /* 0x000e240000002100 */
[----:B0-----:R-:W-:-:S04]  /*8060*/  @!P1 SHF.R.U32.HI R33, RZ, 0x2, R33 ;  /* 0x00000002ff219819 */ /* 0x001fc80000011621 */
[----:B------:R-:W-:-:S04]  /*8070*/  @!P1 LOP3.LUT R33, R33, 0xf8, RZ, 0xc0, !PT ;  /* 0x000000f821219812 */ /* 0x000fc800078ec0ff */
[----:B------:R-:W-:-:S05]  /*8080*/  @!P1 IADD3 R32, PT, PT, R33, R32, RZ ;  /* 0x0000002021209210 */ /* 0x000fca0007ffe0ff */
[----:B------:R3:W-:Y:S02]  /*8090*/  @!P1 STS.64 [R32+0x10], R2 ;  /* 0x0000100220009388 */ /* 0x0007e40000000a00 */
.L_x_3895:
[----:B------:R-:W-:Y:S05]  /*80a0*/  BSYNC.RECONVERGENT B0 ;  /* 0x0000000000007941 */ /* 0x000fea0003800200 */
.L_x_3894:
[----:B------:R-:W-:Y:S01]  /*80b0*/  BAR.SYNC.DEFER_BLOCKING 0x0 ;  /* 0x0000000000007b1d */ /* 0x000fe20000010000 */
[----:B------:R-:W-:-:S05]  /*80c0*/  ISETP.NE.AND P1, PT, R71, RZ, PT ;  /* 0x000000ff4700720c */ /* 0x000fca0003f25270 */
[----:B------:R-:W-:Y:S08]  /*80d0*/  BSSY.RECONVERGENT B0, `(.L_x_3896) ;  /* 0x0000026000007945 */ /* 0x000ff00003800200 */
[----:B------:R-:W-:Y:S05]  /*80e0*/  @P1 BRA `(.L_x_3897) ;  /* 0x0000000000901947 */ /* 0x000fea0003800000 */
[----:B------:R-:W4:Y:S01]  /*80f0*/  S2UR UR7, SR_CgaCtaId ;  /* 0x00000000000779c3 */ /* 0x000f220000008800 */
[----:B------:R-:W-:Y:S02]  /*8100*/  UMOV UR5, 0x400 ;  /* 0x0000040000057882 */ /* 0x000fe40000000000 */
[----:B----4-:R-:W-:-:S09]  /*8110*/  ULEA UR5, UR7, UR5, 0x18 ;  /* 0x0000000507057291 */ /* 0x010fd2000f8ec0ff */
[----:B---3--:R-:W0:Y:S02]  /*8120*/  LDS.64 R32, [UR5+0x18] ;  /* 0x00001805ff207984 */ /* 0x008e240008000a00 */
[----:B0-----:R-:W-:Y:S01]  /*8130*/  FADD.FTZ R2, R2, R32 ;  /* 0x0000002002027221 */ /* 0x001fe20000010000 */
[----:B------:R-:W-:Y:S02]  /*8140*/  FADD.FTZ R3, R3, R33 ;  /* 0x0000002103037221 */ /* 0x000fe40000010000 */
[----:B-12---:R-:W0:Y:S02]  /*8150*/  LDS.128 R32, [UR5+0x20] ;  /* 0x00002005ff207984 */ /* 0x006e240008000c00 */
[----:B0-----:R-:W-:Y:S01]  /*8160*/  FADD.FTZ R2, R2, R32 ;  /* 0x0000002002027221 */ /* 0x001fe20000010000 */
[----:B------:R-:W-:-:S03]  /*8170*/  FADD.FTZ R3, R3, R33 ;  /* 0x0000002103037221 */ /* 0x000fc60000010000 */
[----:B------:R-:W-:Y:S01]  /*8180*/  FADD.FTZ R2, R2, R34 ;  /* 0x0000002202027221 */ /* 0x000fe20000010000 */
[----:B------:R-:W-:Y:S02]  /*8190*/  FADD.FTZ R3, R3, R35 ;  /* 0x0000002303037221 */ /* 0x000fe40000010000 */
[----:B------:R-:W0:Y:S02]  /*81a0*/  LDS.128 R32, [UR5+0x30] ;  /* 0x00003005ff207984 */ /* 0x000e240008000c00 */
        /* <DEDUP_REMOVED lines=23> */
[----:B------:R-:W-:-:S07]  /*8320*/  FADD.FTZ R3, R3, R35 ;  /* 0x0000002303037221 */ /* 0x000fce0000010000 */
.L_x_3897:
[----:B------:R-:W-:Y:S05]  /*8330*/  BSYNC.RECONVERGENT B0 ;  /* 0x0000000000007941 */ /* 0x000fea0003800200 */
.L_x_3896:
[----:B------:R-:W4:Y:S02]  /*8340*/  LDCU UR5, c[0x0][0x370] ;  /* 0x00006e00ff0577ac */ /* 0x000f240008000800 */
[----:B----4-:R-:W-:-:S09]  /*8350*/  UISETP.GE.U32.AND UP0, UPT, UR5, 0x2, UPT ;  /* 0x000000020500788c */ /* 0x010fd2000bf06070 */
[----:B------:R-:W-:Y:S05]  /*8360*/  BRA.U !UP0, `(.L_x_3898) ;  /* 0x0000001508b87547 */ /* 0x000fea000b800000 */
[----:B------:R-:W-:Y:S04]  /*8370*/  BSSY.RECONVERGENT B0, `(.L_x_3899) ;  /* 0x000002f000007945 */ /* 0x000fe80003800200 */
[----:B------:R-:W-:Y:S05]  /*8380*/  @P1 BRA `(.L_x_3900) ;  /* 0x0000000000b41947 */ /* 0x000fea0003800000 */
[----:B------:R-:W4:Y:S01]  /*8390*/  LDCU UR12, c[0x0][0x374] ;  /* 0x00006e80ff0c77ac */ /* 0x000f220008000800 */
[----:B------:R-:W-:Y:S01]  /*83a0*/  S2UR UR22, SR_CTAID.Y ;  /* 0x00000000001679c3 */ /* 0x000fe20000002600 */
[----:B------:R-:W0:Y:S01]  /*83b0*/  LDCU UR20, c[0x0][0x370] ;  /* 0x00006e00ff1477ac */ /* 0x000e220008000800 */
[----:B------:R-:W1:Y:S06]  /*83c0*/  LDCU.128 UR16, c[0x0][0x3b0] ;  /* 0x00007600ff1077ac */ /* 0x000e6c0008000c00 */
[----:B------:R-:W2:Y:S01]  /*83d0*/  S2UR UR10, SR_CTAID.X ;  /* 0x00000000000a79c3 */ /* 0x000ea20000002500 */
[----:B------:R-:W-:-:S04]  /*83e0*/  ULOP3.LUT UR21, UR4, 0x1, URZ, 0xc0, !UPT ;  /* 0x0000000104157892 */ /* 0x000fc8000f8ec0ff */
[----:B----4-:R-:W-:-:S04]  /*83f0*/  UIMAD UR5, UR21, UR12, URZ ;  /* 0x0000000c150572a4 */ /* 0x010fc8000f8e02ff */
[----:B0-----:R-:W-:-:S04]  /*8400*/  UIMAD UR7, UR5, UR20, URZ ;  /* 0x00000014050772a4 */ /* 0x001fc8000f8e02ff */
[----:B------:R-:W-:Y:S02]  /*8410*/  USHF.L.U32 UR7, UR7, 0x1, URZ ;  /* 0x0000000107077899 */ /* 0x000fe400080006ff */
[----:B--2---:R-:W-:Y:S02]  /*8420*/  UIMAD UR12, UR10, UR12, UR22 ;  /* 0x0000000c0a0c72a4 */ /* 0x004fe4000f8e0216 */
[----:B-1----:R-:W-:Y:S02]  /*8430*/  UIMAD.WIDE UR10, UR7, 0x4, UR18 ;  /* 0x00000004070a78a5 */ /* 0x002fe4000f8e0212 */
[----:B------:R-:W-:Y:S02]  /*8440*/  ULOP3.LUT UP0, UR7, UR4, 0x2, URZ, 0xc0, !UPT ;  /* 0x0000000204077892 */ /* 0x000fe4000f80c0ff */
[----:B------:R-:W-:Y:S02]  /*8450*/  UIMAD.WIDE.U32 UR12, UR12, 0x8, UR10 ;  /* 0x000000080c0c78a5 */ /* 0x000fe4000f8e000a */
[----:B------:R-:W-:-:S02]  /*8460*/  UIADD3 UR10, UPT, UPT, UR5, UR22, URZ ;  /* 0x00000016050a7290 */ /* 0x000fc4000fffe0ff */
[----:B------:R-:W-:Y:S02]  /*8470*/  UIADD3 UR7, UPT, UPT, -UR7, 0x1, URZ ;  /* 0x0000000107077890 */ /* 0x000fe4000fffe1ff */
[----:B------:R-:W-:Y:S01]  /*8480*/  UIMAD.WIDE.U32 UR10, UR10, 0x4, UR16 ;  /* 0x000000040a0a78a5 */ /* 0x000fe2000f8e0010 */
[----:B---3--:R-:W-:Y:S01]  /*8490*/  MOV R32, UR12 ;  /* 0x0000000c00207c02 */ /* 0x008fe20008000f00 */
[----:B------:R-:W-:Y:S02]  /*84a0*/  IMAD.U32 R33, RZ, RZ, UR13 ;  /* 0x0000000dff217e24 */ /* 0x000fe4000f8e00ff */
[----:B------:R-:W-:-:S03]  /*84b0*/  MOV R34, UR7 ;  /* 0x0000000700227c02 */ /* 0x000fc60008000f00 */
[----:B------:R0:W-:Y:S02]  /*84c0*/  STG.E.64 desc[UR14][R32.64], R2 ;  /* 0x0000000220007986 */ /* 0x0001e4000c101b0e */
[----:B0-----:R-:W-:Y:S01]  /*84d0*/  MOV R32, UR10 ;  /* 0x0000000a00207c02 */ /* 0x001fe20008000f00 */
[----:B------:R-:W-:Y:S01]  /*84e0*/  IMAD.U32 R33, RZ, RZ, UR11 ;  /* 0x0000000bff217e24 */ /* 0x000fe2000f8e00ff */
[----:B------:R-:W-:Y:S06]  /*84f0*/  MEMBAR.ALL.GPU ;  /* 0x0000000000007992 */ /* 0x000fec000000a000 */
[----:B------:R-:W-:-:S00]  /*8500*/  ERRBAR ;  /* 0x00000000000079ab */ /* 0x000fc00000000000 */
[----:B------:R-:W-:Y:S06]  /*8510*/  CGAERRBAR ;  /* 0x00000000000075ab */ /* 0x000fec0000000000 */
[----:B------:R0:W-:Y:S01]  /*8520*/  REDG.E.ADD.S32.STRONG.GPU desc[UR14][R32.64], R34 ;  /* 0x000000222000798e */ /* 0x0001e2000c12e30e */
[----:B------:R-:W-:Y:S01]  /*8530*/  USEL UR5, UR20, URZ, !UP0 ;  /* 0x000000ff14057287 */ /* 0x000fe2000c000000 */
[----:B------:R-:W-:-:S03]  /*8540*/  UMOV UR7, 0xffffffff ;  /* 0xffffffff00077882 */ /* 0x000fc60000000000 */
[----:B------:R-:W-:Y:S01]  /*8550*/  UISETP.NE.AND UP0, UPT, UR7, UR5, UPT ;  /* 0x000000050700728c */ /* 0x000fe2000bf05270 */
[----:B0-----:R-:W-:-:S05]  /*8560*/  MOV R32, 0xffffffff ;  /* 0xffffffff00207802 */ /* 0x001fca0000000f00 */
[----:B------:R4:W-:Y:S03]  /*8570*/  STL [R1], R32 ;  /* 0x0000002001007387 */ /* 0x0009e60000100800 */
[----:B------:R-:W-:Y:S05]  /*8580*/  BRA.U !UP0, `(.L_x_3900) ;  /* 0x0000000108347547 */ /* 0x000fea000b800000 */
[----:B------:R-:W-:-:S11]  /*8590*/  ULOP3.LUT UP0, URZ, UR4, 0x2, URZ, 0xc0, !UPT ;  /* 0x0000000204ff7892 */ /* 0x000fd6000f80c0ff */
.L_x_3901:
[----:B------:R-:W0:Y:S02]  /*85a0*/  LDCU UR10, c[0x0][0x374] ;  /* 0x00006e80ff0a77ac */ /* 0x000e240008000800 */
[----:B0-----:R-:W-:-:S04]  /*85b0*/  UIMAD UR10, UR21, UR10, UR22 ;  /* 0x0000000a150a72a4 */ /* 0x001fc8000f8e0216 */
[----:B------:R-:W-:-:S06]  /*85c0*/  UIMAD.WIDE.U32 UR10, UR10, 0x4, UR16 ;  /* 0x000000040a0a78a5 */ /* 0x000fcc000f8e0010 */
[----:B----4-:R-:W-:Y:S01]  /*85d0*/  MOV R32, UR10 ;  /* 0x0000000a00207c02 */ /* 0x010fe20008000f00 */
[----:B------:R-:W-:-:S05]  /*85e0*/  IMAD.U32 R33, RZ, RZ, UR11 ;  /* 0x0000000bff217e24 */ /* 0x000fca000f8e00ff */
[----:B------:R-:W2:Y:S04]  /*85f0*/  LDG.E.STRONG.GPU R32, desc[UR14][R32.64] ;  /* 0x0000000e20207981 */ /* 0x000ea8000c1ef900 */
[----:B--2---:R-:W-:Y:S01]  /*8600*/  CCTL.IVALL ;  /* 0x00000000ff00798f */ /* 0x004fe20002000000 */
[----:B------:R-:W0:Y:S02]  /*8610*/  LDCU UR5, c[0x0][0x370] ;  /* 0x00006e00ff0577ac */ /* 0x000e240008000800 */
[----:B0-----:R-:W-:Y:S01]  /*8620*/  USEL UR5, UR5, URZ, !UP0 ;  /* 0x000000ff05057287 */ /* 0x001fe2000c000000 */
[----:B------:R0:W-:Y:S05]  /*8630*/  STL [R1], R32 ;  /* 0x0000002001007387 */ /* 0x0001ea0000100800 */
[----:B------:R-:W-:-:S13]  /*8640*/  ISETP.NE.AND P1, PT, R32, UR5, PT ;  /* 0x0000000520007c0c */ /* 0x000fda000bf25270 */
[----:B0-----:R-:W-:Y:S05]  /*8650*/  @P1 BRA `(.L_x_3901) ;  /* 0xfffffffc00d01947 */ /* 0x001fea000383ffff */
.L_x_3900:
[----:B------:R-:W-:Y:S05]  /*8660*/  BSYNC.RECONVERGENT B0 ;  /* 0x0000000000007941 */ /* 0x000fea0003800200 */
.L_x_3899:
[----:B------:R-:W0:Y:S01]  /*8670*/  LDCU UR5, c[0x0][0x370] ;  /* 0x00006e00ff0577ac */ /* 0x000e220008000800 */
[----:B------:R-:W-:Y:S01]  /*8680*/  BAR.SYNC.DEFER_BLOCKING 0x0 ;  /* 0x0000000000007b1d */ /* 0x000fe20000010000 */
[----:B0-----:R-:W-:-:S05]  /*8690*/  UISETP.GE.U32.AND UP0, UPT, UR5, 0x8, UPT ;  /* 0x000000080500788c */ /* 0x001fca000bf06070 */
[----:B------:R-:W-:-:S04]  /*86a0*/  UMOV UR5, URZ ;  /* 0x000000ff00057c82 */ /* 0x000fc80008000000 */
[----:B------:R-:W-:Y:S05]  /*86b0*/  BRA.U !UP0, `(.L_x_3902) ;  /* 0x0000000908947547 */ /* 0x000fea000b800000 */
[----:B------:R-:W0:Y:S01]  /*86c0*/  S2UR UR7, SR_CTAID.Y ;  /* 0x00000000000779c3 */ /* 0x000e220000002600 */
[----:B------:R-:W0:Y:S01]  /*86d0*/  LDCU UR10, c[0x0][0x374] ;  /* 0x00006e80ff0a77ac */ /* 0x000e220008000800 */
[----:B------:R-:W-:-:S06]  /*86e0*/  UMOV UR5, URZ ;  /* 0x000000ff00057c82 */ /* 0x000fcc0008000000 */
[----:B------:R-:W1:Y:S01]  /*86f0*/  S2UR UR11, SR_CTAID.X ;  /* 0x00000000000b79c3 */ /* 0x000e620000002500 */
[----:B0-----:R-:W-:Y:S02]  /*8700*/  ULEA UR16, UR10, UR7, 0x2 ;  /* 0x000000070a107291 */ /* 0x001fe4000f8e10ff */
[----:B------:R-:W-:Y:S02]  /*8710*/  UIMAD UR17, UR10, 0x3, UR7 ;  /* 0x000000030a1178a4 */ /* 0x000fe4000f8e0207 */
[----:B------:R-:W-:Y:S02]  /*8720*/  ULEA UR18, UR10, UR7, 0x1 ;  /* 0x000000070a127291 */ /* 0x000fe4000f8e08ff */
[----:B------:R-:W-:Y:S02]  /*8730*/  UIMAD UR19, UR10, 0x7, UR7 ;  /* 0x000000070a1378a4 */ /* 0x000fe4000f8e0207 */
[----:B------:R-:W-:Y:S02]  /*8740*/  UIMAD UR20, UR10, 0x6, UR7 ;  /* 0x000000060a1478a4 */ /* 0x000fe4000f8e0207 */
[----:B------:R-:W-:-:S02]  /*8750*/  UIMAD UR21, UR10, 0x5, UR7 ;  /* 0x000000050a1578a4 */ /* 0x000fc4000f8e0207 */
[----:B------:R-:W-:Y:S02]  /*8760*/  UIADD3 UR10, UPT, UPT, UR7, UR10, URZ ;  /* 0x0000000a070a7290 */ /* 0x000fe4000fffe0ff */
[----:B-1----:R-:W-:-:S12]  /*8770*/  UIADD3 UR11, UPT, UPT, -UR11, URZ, URZ ;  /* 0x000000ff0b0b7290 */ /* 0x002fd8000fffe1ff */
.L_x_3903:
[----:B------:R-:W-:Y:S02]  /*8780*/  ISETP.NE.AND P2, PT, RZ, UR11, PT ;  /* 0x0000000bff007c0c */ /* 0x000fe4000bf45270 */
[----:B------:R-:W-:Y:S02]  /*8790*/  MOV R50, UR4 ;  /* 0x0000000400327c02 */ /* 0x000fe40008000f00 */
[----:B------:R-:W-:-:S13]  /*87a0*/  ISETP.NE.OR P2, PT, R71, RZ, !P2 ;  /* 0x000000ff4700720c */ /* 0x000fda0005745670 */
[----:B--2---:R-:W0:Y:S01]  /*87b0*/  @!P2 LDC R35, c[0x0][0x374] ;  /* 0x0000dd00ff23ab82 */ /* 0x004e220000000800 */
[----:B------:R-:W-:-:S07]  /*87c0*/  @!P2 LOP3.LUT R50, R50, 0x1, RZ, 0xc0, !PT ;  /* 0x000000013232a812 */ /* 0x000fce00078ec0ff */
[----:B------:R-:W1:Y:S08]  /*87d0*/  @!P2 LDC R34, c[0x0][0x370] ;  /* 0x0000dc00ff22ab82 */ /* 0x000e700000000800 */
[----:B---34-:R-:W2:Y:S01]  /*87e0*/  @!P2 LDC.64 R32, c[0x0][0x3b8] ;  /* 0x0000ee00ff20ab82 */ /* 0x018ea20000000a00 */
[----:B0-----:R-:W-:-:S04]  /*87f0*/  @!P2 IMAD R35, R50, R35, RZ ;  /* 0x000000233223a224 */ /* 0x001fc800078e02ff */
[----:B-1----:R-:W-:-:S05]  /*8800*/  @!P2 IMAD R34, R35, R34, RZ ;  /* 0x000000222322a224 */ /* 0x002fca00078e02ff */
[----:B------:R-:W-:-:S05]  /*8810*/  @!P2 SHF.L.U32 R34, R34, 0x1, RZ ;  /* 0x000000012222a819 */ /* 0x000fca00000006ff */
[----:B--2---:R-:W-:-:S04]  /*8820*/  @!P2 IMAD.WIDE R32, R34, 0x4, R32 ;  /* 0x000000042220a825 */ /* 0x004fc800078e0220 */
[----:B------:R-:W-:-:S04]  /*8830*/  IMAD.U32 R34, RZ, RZ, UR7 ;  /* 0x00000007ff227e24 */ /* 0x000fc8000f8e00ff */
[----:B------:R-:W-:-:S05]  /*8840*/  @!P2 IMAD.WIDE.U32 R32, R34, 0x8, R32 ;  /* 0x000000082220a825 */ /* 0x000fca00078e0020 */
[----:B------:R0:W2:Y:S01]  /*8850*/  @!P2 LDG.E.64 R56, desc[UR14][R32.64] ;  /* 0x0000000e2038a981 */ /* 0x0000a2000c1e1b00 */
[----:B------:R-:W-:Y:S01]  /*8860*/  UIADD3 UR12, UPT, UPT, UR5, 0x1, URZ ;  /* 0x00000001050c7890 */ /* 0x000fe2000fffe0ff */
[----:B------:R-:W-:Y:S01]  /*8870*/  MOV R50, UR4 ;  /* 0x0000000400327c02 */ /* 0x000fe20008000f00 */
[----:B------:R-:W1:Y:S01]  /*8880*/  S2R R79, SR_CTAID.X ;  /* 0x00000000004f7919 */ /* 0x000e620000002500 */
[----:B------:R-:W3:Y:S03]  /*8890*/  S2R R71, SR_TID.X ;  /* 0x0000000000477919 */ /* 0x000ee60000002100 */
[----:B-1----:R-:W-:-:S04]  /*88a0*/  ISETP.NE.AND P5, PT, R79, UR12, PT ;  /* 0x0000000c4f007c0c */ /* 0x002fc8000bfa5270 */
[----:B---3--:R-:W-:-:S13]  /*88b0*/  ISETP.NE.OR P5, PT, R71, RZ, !P5 ;  /* 0x000000ff4700720c */ /* 0x008fda0006fa5670 */
[----:B------:R-:W1:Y:S01]  /*88c0*/  @!P5 LDC R35, c[0x0][0x374] ;  /* 0x0000dd00ff23db82 */ /* 0x000e620000000800 */
[----:B------:R-:W-:-:S07]  /*88d0*/  @!P5 LOP3.LUT R50, R50, 0x1, RZ, 0xc0, !PT ;  /* 0x000000013232d812 */ /* 0x000fce00078ec0ff */
[----:B------:R-:W3:Y:S08]  /*88e0*/  @!P5 LDC R34, c[0x0][0x370] ;  /* 0x0000dc00ff22db82 */ /* 0x000ef00000000800 */
[----:B0-----:R-:W0:Y:S01]  /*88f0*/  @!P5 LDC.64 R32, c[0x0][0x3b8] ;  /* 0x0000ee00ff20db82 */ /* 0x001e220000000a00 */
[----:B-1----:R-:W-:-:S04]  /*8900*/  @!P5 IMAD R35, R50, R35, RZ ;  /* 0x000000233223d224 */ /* 0x002fc800078e02ff */
[----:B---3--:R-:W-:-:S05]  /*8910*/  @!P5 IMAD R34, R35, R34, RZ ;  /* 0x000000222322d224 */ /* 0x008fca00078e02ff */
[----:B------:R-:W-:-:S05]  /*8920*/  @!P5 SHF.L.U32 R34, R34, 0x1, RZ ;  /* 0x000000012222d819 */ /* 0x000fca00000006ff */
[----:B0-----:R-:W-:-:S04]  /*8930*/  @!P5 IMAD.WIDE R32, R34, 0x4, R32 ;  /* 0x000000042220d825 */ /* 0x001fc800078e0220 */
[----:B------:R-:W-:-:S04]  /*8940*/  IMAD.U32 R34, RZ, RZ, UR10 ;  /* 0x0000000aff227e24 */ /* 0x000fc8000f8e00ff */
[----:B------:R-:W-:-:S06]  /*8950*/  @!P5 IMAD.WIDE.U32 R32, R34, 0x8, R32 ;  /* 0x000000082220d825 */ /* 0x000fcc00078e0020 */
[----:B------:R-:W3:Y:S01]  /*8960*/  @!P5 LDG.E.64 R32, desc[UR14][R32.64] ;  /* 0x0000000e2020d981 */ /* 0x000ee2000c1e1b00 */
[----:B------:R-:W-:Y:S01]  /*8970*/  UIADD3 UR12, UPT, UPT, UR5, 0x2, URZ ;  /* 0x00000002050c7890 */ /* 0x000fe2000fffe0ff */
[----:B------:R-:W-:-:S05]  /*8980*/  MOV R35, UR4 ;  /* 0x0000000400237c02 */ /* 0x000fca0008000f00 */
[----:B------:R-:W-:Y:S01]  /*8990*/  ISETP.NE.AND P4, PT, R79, UR12, PT ;  /* 0x0000000c4f007c0c */ /* 0x000fe2000bf85270 */
[----:B------:R-:W-:-:S03]  /*89a0*/  UIADD3 UR12, UPT, UPT, UR5, 0x3, URZ ;  /* 0x00000003050c7890 */ /* 0x000fc6000fffe0ff */
[----:B------:R-:W-:-:S03]  /*89b0*/  ISETP.NE.OR P4, PT, R71, RZ, !P4 ;  /* 0x000000ff4700720c */ /* 0x000fc60006785670 */
[----:B------:R-:W-:-:S04]  /*89c0*/  ISETP.NE.AND P1, PT, R79, UR12, PT ;  /* 0x0000000c4f007c0c */ /* 0x000fc8000bf25270 */
[----:B------:R-:W-:-:S06]  /*89d0*/  ISETP.NE.OR P1, PT, R71, RZ, !P1 ;  /* 0x000000ff4700720c */ /* 0x000fcc0004f25670 */
[----:B------:R-:W0:Y:S01]  /*89e0*/  @!P4 LDC R50, c[0x0][0x374] ;  /* 0x0000dd00ff32cb82 */ /* 0x000e220000000800 */
[----:B------:R-:W-:-:S07]  /*89f0*/  @!P4 LOP3.LUT R35, R35, 0x1, RZ, 0xc0, !PT ;  /* 0x000000012323c812 */ /* 0x000fce00078ec0ff */
[----:B------:R-:W1:Y:S08]  /*8a00*/  @!P4 LDC R51, c[0x0][0x370] ;  /* 0x0000dc00ff33cb82 */ /* 0x000e700000000800 */
[----:B------:R-:W4:Y:S01]  /*8a10*/  @!P1 LDC R34, c[0x0][0x374] ;  /* 0x0000dd00ff229b82 */ /* 0x000f220000000800 */
[----:B0-----:R-:W-:Y:S01]  /*8a20*/  @!P4 IMAD R50, R35, R50, RZ ;  /* 0x000000322332c224 */ /* 0x001fe200078e02ff */
[----:B------:R-:W-:-:S04]  /*8a30*/  MOV R35, UR4 ;  /* 0x0000000400237c02 */ /* 0x000fc80008000f00 */
[----:B------:R-:W-:Y:S01]  /*8a40*/  @!P1 LOP3.LUT R35, R35, 0x1, RZ, 0xc0, !PT ;  /* 0x0000000123239812 */ /* 0x000fe200078ec0ff */
[----:B-1----:R-:W-:Y:S02]  /*8a50*/  @!P4 IMAD R51, R50, R51, RZ ;  /* 0x000000333233c224 */ /* 0x002fe400078e02ff */
[----:B------:R-:W0:Y:S02]  /*8a60*/  @!P1 LDC R50, c[0x0][0x370] ;  /* 0x0000dc00ff329b82 */ /* 0x000e240000000800 */
[----:B------:R-:W-:Y:S01]  /*8a70*/  @!P4 IMAD.SHL.U32 R51, R51, 0x2, RZ ;  /* 0x000000023333c824 */ /* 0x000fe200078e00ff */
[----:B------:R-:W-:-:S06]  /*8a80*/  UIADD3 UR12, UPT, UPT, UR5, 0x4, URZ ;  /* 0x00000004050c7890 */ /* 0x000fcc000fffe0ff */
[----:B------:R-:W-:-:S04]  /*8a90*/  ISETP.NE.AND P3, PT, R79, UR12, PT ;  /* 0x0000000c4f007c0c */ /* 0x000fc8000bf65270 */
[----:B------:R-:W-:Y:S01]  /*8aa0*/  ISETP.NE.OR P3, PT, R71, RZ, !P3 ;  /* 0x000000ff4700720c */ /* 0x000fe20005f65670 */
[----:B--2---:R-:W-:Y:S01]  /*8ab0*/  @!P2 FADD.FTZ R2, R2, R56 ;  /* 0x000000380202a221 */ /* 0x004fe20000010000 */
[----:B----4-:R-:W-:Y:S02]  /*8ac0*/  @!P1 IMAD R56, R35, R34, RZ ;  /* 0x0000002223389224 */ /* 0x010fe400078e02ff */
[----:B------:R-:W1:Y:S02]  /*8ad0*/  @!P4 LDC.64 R34, c[0x0][0x3b8] ;  /* 0x0000ee00ff22cb82 */ /* 0x000e640000000a00 */
[----:B0-----:R-:W-:Y:S02]  /*8ae0*/  @!P1 IMAD R56, R56, R50, RZ ;  /* 0x0000003238389224 */ /* 0x001fe400078e02ff */
[----:B-1----:R-:W-:Y:S01]  /*8af0*/  @!P4 IMAD.WIDE R34, R51, 0x4, R34 ;  /* 0x000000043322c825 */ /* 0x002fe200078e0222 */
[----:B------:R-:W-:-:S05]  /*8b00*/  MOV R51, UR18 ;  /* 0x0000001200337c02 */ /* 0x000fca0008000f00 */
[----:B------:R-:W-:Y:S02]  /*8b10*/  @!P4 IMAD.WIDE.U32 R50, R51, 0x8, R34 ;  /* 0x000000083332c825 */ /* 0x000fe400078e0022 */
[----:B------:R-:W0:Y:S04]  /*8b20*/  @!P1 LDC.64 R34, c[0x0][0x3b8] ;  /* 0x0000ee00ff229b82 */ /* 0x000e280000000a00 */
[----:B------:R-:W2:Y:S01]  /*8b30*/  @!P4 LDG.E.64 R50, desc[UR14][R50.64] ;  /* 0x0000000e3232c981 */ /* 0x000ea2000c1e1b00 */
[----:B------:R-:W-:-:S05]  /*8b40*/  @!P1 SHF.L.U32 R56, R56, 0x1, RZ ;  /* 0x0000000138389819 */ /* 0x000fca00000006ff */
[----:B0-----:R-:W-:-:S04]  /*8b50*/  @!P1 IMAD.WIDE R34, R56, 0x4, R34 ;  /* 0x0000000438229825 */ /* 0x001fc800078e0222 */
[----:B------:R-:W-:-:S04]  /*8b60*/  IMAD.U32 R56, RZ, RZ, UR17 ;  /* 0x00000011ff387e24 */ /* 0x000fc8000f8e00ff */
[----:B------:R-:W-:Y:S02]  /*8b70*/  @!P1 IMAD.WIDE.U32 R34, R56, 0x8, R34 ;  /* 0x0000000838229825 */ /* 0x000fe400078e0022 */
[----:B------:R-:W0:Y:S04]  /*8b80*/  @!P3 LDC R56, c[0x0][0x374] ;  /* 0x0000dd00ff38bb82 */ /* 0x000e280000000800 */
[----:B------:R-:W4:Y:S01]  /*8b90*/  @!P1 LDG.E.64 R34, desc[UR14][R34.64] ;  /* 0x0000000e22229981 */ /* 0x000f22000c1e1b00 */
[----:B------:R-:W-:Y:S01]  /*8ba0*/  @!P2 FADD.FTZ R3, R3, R57 ;  /* 0x000000390303a221 */ /* 0x000fe20000010000 */
[----:B------:R-:W-:-:S04]  /*8bb0*/  MOV R57, UR4 ;  /* 0x0000000400397c02 */ /* 0x000fc80008000f00 */
[----:B------:R-:W-:-:S05]  /*8bc0*/  @!P3 LOP3.LUT R57, R57, 0x1, RZ, 0xc0, !PT ;  /* 0x000000013939b812 */ /* 0x000fca00078ec0ff */
[----:B0-----:R-:W-:Y:S02]  /*8bd0*/  @!P3 IMAD R56, R57, R56, RZ ;  /* 0x000000383938b224 */ /* 0x001fe400078e02ff */
[----:B------:R-:W0:Y:S01]  /*8be0*/  @!P3 LDC R57, c[0x0][0x370] ;  /* 0x0000dc00ff39bb82 */ /* 0x000e220000000800 */
[----:B---3--:R-:W-:Y:S01]  /*8bf0*/  @!P5 FADD.FTZ R2, R2, R32 ;  /* 0x000000200202d221 */ /* 0x008fe20000010000 */
[----:B0-----:R-:W-:-:S06]  /*8c00*/  @!P3 IMAD R32, R56, R57, RZ ;  /* 0x000000393820b224 */ /* 0x001fcc00078e02ff */
[----:B------:R-:W0:Y:S01]  /*8c10*/  @!P3 LDC.64 R56, c[0x0][0x3b8] ;  /* 0x0000ee00ff38bb82 */ /* 0x000e220000000a00 */
[----:B------:R-:W-:-:S05]  /*8c20*/  @!P3 SHF.L.U32 R32, R32, 0x1, RZ ;  /* 0x000000012020b819 */ /* 0x000fca00000006ff */
[----:B0-----:R-:W-:-:S04]  /*8c30*/  @!P3 IMAD.WIDE R56, R32, 0x4, R56 ;  /* 0x000000042038b825 */ /* 0x001fc800078e0238 */
[----:B------:R-:W-:-:S04]  /*8c40*/  IMAD.U32 R32, RZ, RZ, UR16 ;  /* 0x00000010ff207e24 */ /* 0x000fc8000f8e00ff */
[----:B------:R-:W-:-:S06]  /*8c50*/  @!P3 IMAD.WIDE.U32 R56, R32, 0x8, R56 ;  /* 0x000000082038b825 */ /* 0x000fcc00078e0038 */
[----:B------:R-:W3:Y:S01]  /*8c60*/  @!P3 LDG.E.64 R56, desc[UR14][R56.64] ;  /* 0x0000000e3838b981 */ /* 0x000ee2000c1e1b00 */
[----:B------:R-:W-:Y:S01]  /*8c70*/  UIADD3 UR12, UPT, UPT, UR5, 0x5, URZ ;  /* 0x00000005050c7890 */ /* 0x000fe2000fffe0ff */
[----:B------:R-:W-:-:S05]  /*8c80*/  @!P5 FADD.FTZ R3, R3, R33 ;  /* 0x000000210303d221 */ /* 0x000fca0000010000 */
[----:B------:R-:W-:Y:S01]  /*8c90*/  ISETP.NE.AND P2, PT, R79, UR12, PT ;  /* 0x0000000c4f007c0c */ /* 0x000fe2000bf45270 */
[----:B------:R-:W-:-:S03]  /*8ca0*/  UIADD3 UR12, UPT, UPT, UR5, 0x6, URZ ;  /* 0x00000006050c7890 */ /* 0x000fc6000fffe0ff */
[----:B------:R-:W-:-:S03]  /*8cb0*/  ISETP.NE.OR P2, PT, R71, RZ, !P2 ;  /* 0x000000ff4700720c */ /* 0x000fc60005745670 */
[----:B------:R-:W-:Y:S01]  /*8cc0*/  ISETP.NE.AND P5, PT, R79, UR12, PT ;  /* 0x0000000c4f007c0c */ /* 0x000fe2000bfa5270 */
[----:B------:R-:W-:-:S03]  /*8cd0*/  UIADD3 UR12, UPT, UPT, UR5, 0x7, URZ ;  /* 0x00000007050c7890 */ /* 0x000fc6000fffe0ff */
[----:B------:R-:W-:-:S06]  /*8ce0*/  ISETP.NE.OR P5, PT, R71, RZ, !P5 ;  /* 0x000000ff4700720c */ /* 0x000fcc0006fa5670 */
[----:B------:R-:W0:Y:S01]  /*8cf0*/  @!P2 LDC R32, c[0x0][0x374] ;  /* 0x0000dd00ff20ab82 */ /* 0x000e220000000800 */
[----:B--2---:R-:W-:Y:S01]  /*8d00*/  @!P4 FADD.FTZ R2, R2, R50 ;  /* 0x000000320202c221 */ /* 0x004fe20000010000 */
[----:B------:R-:W-:-:S06]  /*8d10*/  @!P4 FADD.FTZ R3, R3, R51 ;  /* 0x000000330303c221 */ /* 0x000fcc0000010000 */
[----:B------:R-:W1:Y:S01]  /*8d20*/  @!P2 LDC R50, c[0x0][0x370] ;  /* 0x0000dc00ff32ab82 */ /* 0x000e620000000800 */
[----:B------:R-:W-:Y:S02]  /*8d30*/  MOV R51, UR4 ;  /* 0x0000000400337c02 */ /* 0x000fe40008000f00 */
[----:B------:R-:W-:Y:S02]  /*8d40*/  ISETP.NE.AND P4, PT, R79, UR12, PT ;  /* 0x0000000c4f007c0c */ /* 0x000fe4000bf85270 */
[----:B------:R-:W-:Y:S02]  /*8d50*/  @!P2 LOP3.LUT R51, R51, 0x1, RZ, 0xc0, !PT ;  /* 0x000000013333a812 */ /* 0x000fe400078ec0ff */
[----:B------:R-:W-:Y:S01]  /*8d60*/  ISETP.NE.OR P4, PT, R71, RZ, !P4 ;  /* 0x000000ff4700720c */ /* 0x000fe20006785670 */
[----:B------:R-:W2:Y:S02]  /*8d70*/  @!P5 LDC R33, c[0x0][0x374] ;  /* 0x0000dd00ff21db82 */ /* 0x000ea40000000800 */
[----:B0-----:R-:W-:Y:S01]  /*8d80*/  @!P2 IMAD R51, R51, R32, RZ ;  /* 0x000000203333a224 */ /* 0x001fe200078e02ff */
[----:B------:R-:W-:-:S04]  /*8d90*/  MOV R32, UR4 ;  /* 0x0000000400207c02 */ /* 0x000fc80008000f00 */
[----:B------:R-:W-:Y:S01]  /*8da0*/  @!P5 LOP3.LUT R32, R32, 0x1, RZ, 0xc0, !PT ;  /* 0x000000012020d812 */ /* 0x000fe200078ec0ff */
[----:B-1----:R-:W-:Y:S02]  /*8db0*/  @!P2 IMAD R50, R51, R50, RZ ;  /* 0x000000323332a224 */ /* 0x002fe400078e02ff */
[----:B------:R-:W0:Y:S02]  /*8dc0*/  @!P5 LDC R51, c[0x0][0x370] ;  /* 0x0000dc00ff33db82 */ /* 0x000e240000000800 */
[----:B------:R-:W-:Y:S02]  /*8dd0*/  @!P2 IMAD.SHL.U32 R96, R50, 0x2, RZ ;  /* 0x000000023260a824 */ /* 0x000fe400078e00ff */
[----:B----4-:R-:W-:Y:S01]  /*8de0*/  @!P1 FADD.FTZ R2, R2, R34 ;  /* 0x0000002202029221 */ /* 0x010fe20000010000 */
[----:B--2---:R-:W-:-:S03]  /*8df0*/  @!P5 IMAD R34, R32, R33, RZ ;  /* 0x000000212022d224 */ /* 0x004fc600078e02ff */
[----:B------:R-:W1:Y:S01]  /*8e00*/  @!P4 LDC R79, c[0x0][0x374] ;  /* 0x0000dd00ff4fcb82 */ /* 0x000e620000000800 */
[----:B------:R-:W-:Y:S01]  /*8e10*/  @!P1 FADD.FTZ R3, R3, R35 ;  /* 0x0000002303039221 */ /* 0x000fe20000010000 */
[----:B------:R-:W-:-:S04]  /*8e20*/  MOV R35, UR4 ;  /* 0x0000000400237c02 */ /* 0x000fc80008000f00 */
[----:B------:R-:W-:Y:S02]  /*8e30*/  @!P4 LOP3.LUT R35, R35, 0x1, RZ, 0xc0, !PT ;  /* 0x000000012323c812 */ /* 0x000fe400078ec0ff */
[----:B------:R-:W2:Y:S01]  /*8e40*/  @!P2 LDC.64 R32, c[0x0][0x3b8] ;  /* 0x0000ee00ff20ab82 */ /* 0x000ea20000000a00 */
[----:B0-----:R-:W-:Y:S01]  /*8e50*/  @!P5 IMAD R50, R34, R51, RZ ;  /* 0x000000332232d224 */ /* 0x001fe200078e02ff */
[----:B------:R-:W-:-:S06]  /*8e60*/  MOV R34, UR21 ;  /* 0x0000001500227c02 */ /* 0x000fcc0008000f00 */
[----:B------:R-:W0:Y:S01]  /*8e70*/  @!P4 LDC R51, c[0x0][0x370] ;  /* 0x0000dc00ff33cb82 */ /* 0x000e220000000800 */
[----:B------:R-:W-:Y:S02]  /*8e80*/  @!P5 IMAD.SHL.U32 R50, R50, 0x2, RZ ;  /* 0x000000023232d824 */ /* 0x000fe400078e00ff */
[----:B-1----:R-:W-:Y:S02]  /*8e90*/  @!P4 IMAD R79, R35, R79, RZ ;  /* 0x0000004f234fc224 */ /* 0x002fe400078e02ff */
[----:B--2---:R-:W-:-:S04]  /*8ea0*/  @!P2 IMAD.WIDE R32, R96, 0x4, R32 ;  /* 0x000000046020a825 */ /* 0x004fc800078e0220 */
[----:B------:R-:W-:Y:S02]  /*8eb0*/  @!P2 IMAD.WIDE.U32 R32, R34, 0x8, R32 ;  /* 0x000000082220a825 */ /* 0x000fe400078e0020 */
[----:B------:R-:W1:Y:S02]  /*8ec0*/  @!P5 LDC.64 R34, c[0x0][0x3b8] ;  /* 0x0000ee00ff22db82 */ /* 0x000e640000000a00 */
[----:B0-----:R-:W-:Y:S02]  /*8ed0*/  @!P4 IMAD R79, R79, R51, RZ ;  /* 0x000000334f4fc224 */ /* 0x001fe400078e02ff */
[----:B------:R-:W2:Y:S01]  /*8ee0*/  @!P2 LDG.E.64 R32, desc[UR14][R32.64] ;  /* 0x0000000e2020a981 */ /* 0x000ea2000c1e1b00 */
[----:B-1----:R-:W-:Y:S01]  /*8ef0*/  @!P5 IMAD.WIDE R34, R50, 0x4, R34 ;  /* 0x000000043222d825 */ /* 0x002fe200078e0222 */
[----:B------:R-:W-:-:S05]  /*8f00*/  MOV R50, UR20 ;  /* 0x0000001400327c02 */ /* 0x000fca0008000f00 */
[----:B------:R-:W-:Y:S02]  /*8f10*/  @!P5 IMAD.WIDE.U32 R50, R50, 0x8, R34 ;  /* 0x000000083232d825 */ /* 0x000fe400078e0022 */
[----:B------:R-:W0:Y:S01]  /*8f20*/  @!P4 LDC.64 R34, c[0x0][0x3b8] ;  /* 0x0000ee00ff22cb82 */ /* 0x000e220000000a00 */
[----:B------:R-:W-:-:S03]  /*8f30*/  @!P4 SHF.L.U32 R79, R79, 0x1, RZ ;  /* 0x000000014f4fc819 */ /* 0x000fc600000006ff */
[----:B------:R-:W4:Y:S01]  /*8f40*/  @!P5 LDG.E.64 R50, desc[UR14][R50.64] ;  /* 0x0000000e3232d981 */ /* 0x000f22000c1e1b00 */
[----:B---3--:R-:W-:Y:S01]  /*8f50*/  @!P3 FADD.FTZ R2, R2, R56 ;  /* 0x000000380202b221 */ /* 0x008fe20000010000 */
[----:B------:R-:W-:Y:S02]  /*8f60*/  IMAD.U32 R56, RZ, RZ, UR19 ;  /* 0x00000013ff387e24 */ /* 0x000fe4000f8e00ff */
[----:B0-----:R-:W-:-:S04]  /*8f70*/  @!P4 IMAD.WIDE R34, R79, 0x4, R34 ;  /* 0x000000044f22c825 */ /* 0x001fc800078e0222 */
[----:B------:R-:W-:-:S06]  /*8f80*/  @!P4 IMAD.WIDE.U32 R34, R56, 0x8, R34 ;  /* 0x000000083822c825 */ /* 0x000fcc00078e0022 */
[----:B------:R-:W3:Y:S01]  /*8f90*/  @!P4 LDG.E.64 R34, desc[UR14][R34.64] ;  /* 0x0000000e2222c981 */ /* 0x000ee2000c1e1b00 */
[----:B------:R-:W0:Y:S01]  /*8fa0*/  LDCU UR13, c[0x0][0x374] ;  /* 0x00006e80ff0d77ac */ /* 0x000e220008000800 */
[----:B------:R-:W1:Y:S01]  /*8fb0*/  LDCU UR12, c[0x0][0x370] ;  /* 0x00006e00ff0c77ac */ /* 0x000e620008000800 */
[----:B------:R-:W-:Y:S01]  /*8fc0*/  @!P3 FADD.FTZ R3, R3, R57 ;  /* 0x000000390303b221 */ /* 0x000fe20000010000 */
[----:B------:R-:W-:Y:S02]  /*8fd0*/  UIADD3 UR5, UPT, UPT, UR5, 0x8, URZ ;  /* 0x0000000805057890 */ /* 0x000fe4000fffe0ff */
[----:B-1----:R-:W-:-:S04]  /*8fe0*/  ULOP3.LUT UR12, UR12, 0x7ffffff8, URZ, 0xc0, !UPT ;  /* 0x7ffffff80c0c7892 */ /* 0x002fc8000f8ec0ff */
[----:B------:R-:W-:Y:S02]  /*8ff0*/  UISETP.NE.AND UP0, UPT, UR5, UR12, UPT ;  /* 0x0000000c0500728c */ /* 0x000fe4000bf05270 */
[----:B------:R-:W-:Y:S02]  /*9000*/  UIADD3 UR11, UPT, UPT, UR11, 0x8, URZ ;  /* 0x000000080b0b7890 */ /* 0x000fe4000fffe0ff */
[----:B0-----:R-:W-:Y:S02]  /*9010*/  ULEA UR20, UR13, UR20, 0x3 ;  /* 0x000000140d147291 */ /* 0x001fe4000f8e18ff */
        /* <DEDUP_REMOVED lines=9> */
[----:B----4-:R-:W-:Y:S01]  /*90b0*/  @!P5 FADD.FTZ R2, R2, R50 ;  /* 0x000000320202d221 */ /* 0x010fe20000010000 */
[----:B------:R-:W-:-:S03]  /*90c0*/  @!P5 FADD.FTZ R3, R3, R51 ;  /* 0x000000330303d221 */ /* 0x000fc60000010000 */
[----:B---3--:R-:W-:Y:S01]  /*90d0*/  @!P4 FADD.FTZ R2, R2, R34 ;  /* 0x000000220202c221 */ /* 0x008fe20000010000 */
[----:B------:R-:W-:Y:S01]  /*90e0*/  @!P4 FADD.FTZ R3, R3, R35 ;  /* 0x000000230303c221 */ /* 0x000fe20000010000 */
[----:B------:R-:W-:Y:S06]  /*90f0*/  BRA.U UP0, `(.L_x_3903) ;  /* 0xfffffff500a07547 */ /* 0x000fec000b83ffff */
[----:B------:R-:W-:-:S05]  /*9100*/  UMOV UR5, UR12 ;  /* 0x0000000c00057c82 */ /* 0x000fca0008000000 */
.L_x_3902:
[----:B------:R-:W0:Y:S02]  /*9110*/  LDCU UR7, c[0x0][0x370] ;  /* 0x00006e00ff0777ac */ /* 0x000e240008000800 */
[----:B0-----:R-:W-:-:S09]  /*9120*/  ULOP3.LUT UP0, URZ, UR7, 0x7, URZ, 0xc0, !UPT ;  /* 0x0000000707ff7892 */ /* 0x001fd2000f80c0ff */
[----:B------:R-:W-:Y:S05]  /*9130*/  BRA.U !UP0, `(.L_x_3898) ;  /* 0x0000000908447547 */ /* 0x000fea000b800000 */
[----:B------:R-:W0:Y:S02]  /*9140*/  LDCU UR7, c[0x0][0x370] ;  /* 0x00006e00ff0777ac */ /* 0x000e240008000800 */
[----:B0-----:R-:W-:-:S04]  /*9150*/  ULOP3.LUT UR7, UR7, 0x7, URZ, 0xc0, !UPT ;  /* 0x0000000707077892 */ /* 0x001fc8000f8ec0ff */
[----:B------:R-:W-:-:S04]  /*9160*/  UIADD3 UR7, UPT, UPT, UR7, -0x1, URZ ;  /* 0xffffffff07077890 */ /* 0x000fc8000fffe0ff */
[----:B------:R-:W-:-:S09]  /*9170*/  UISETP.GE.U32.AND UP0, UPT, UR7, 0x3, UPT ;  /* 0x000000030700788c */ /* 0x000fd2000bf06070 */
[----:B------:R-:W-:Y:S05]  /*9180*/  BRA.U !UP0, `(.L_x_3904) ;  /* 0x0000000508287547 */ /* 0x000fea000b800000 */
[----:B------:R-:W0:Y:S01]  /*9190*/  S2R R57, SR_CTAID.X ;  /* 0x0000000000397919 */ /* 0x000e220000002500 */
[----:B---34-:R-:W-:Y:S02]  /*91a0*/  MOV R32, UR4 ;  /* 0x0000000400207c02 */ /* 0x018fe40008000f00 */
[----:B0-----:R-:W-:-:S04]  /*91b0*/  ISETP.NE.AND P2, PT, R57, UR5, PT ;  /* 0x0000000539007c0c */ /* 0x001fc8000bf45270 */
[----:B------:R-:W-:-:S13]  /*91c0*/  ISETP.NE.OR P2, PT, R71, RZ, !P2 ;  /* 0x000000ff4700720c */ /* 0x000fda0005745670 */
[----:B-1----:R-:W0:Y:S01]  /*91d0*/  @!P2 LDC R34, c[0x0][0x374] ;  /* 0x0000dd00ff22ab82 */ /* 0x002e220000000800 */
[----:B------:R-:W-:Y:S01]  /*91e0*/  @!P2 LOP3.LUT R32, R32, 0x1, RZ, 0xc0, !PT ;  /* 0x000000012020a812 */ /* 0x000fe200078ec0ff */
[----:B--2---:R-:W1:Y:S06]  /*91f0*/  @!P2 S2R R35, SR_CTAID.Y ;  /* 0x000000000023a919 */ /* 0x004e6c0000002600 */
[----:B------:R-:W2:Y:S01]  /*9200*/  @!P2 LDC R50, c[0x0][0x370] ;  /* 0x0000dc00ff32ab82 */ /* 0x000ea20000000800 */
[----:B0-----:R-:W-:-:S04]  /*9210*/  @!P2 IMAD R32, R32, R34, RZ ;  /* 0x000000222020a224 */ /* 0x001fc800078e02ff */
[----:B--2---:R-:W-:-:S03]  /*9220*/  @!P2 IMAD R50, R32, R50, RZ ;  /* 0x000000322032a224 */ /* 0x004fc600078e02ff */
[----:B------:R-:W0:Y:S01]  /*9230*/  @!P2 LDC.64 R32, c[0x0][0x3b8] ;  /* 0x0000ee00ff20ab82 */ /* 0x000e220000000a00 */
[----:B-1----:R-:W-:Y:S01]  /*9240*/  @!P2 IMAD R35, R34, UR5, R35 ;  /* 0x000000052223ac24 */ /* 0x002fe2000f8e0223 */
[----:B------:R-:W-:-:S05]  /*9250*/  @!P2 SHF.L.U32 R50, R50, 0x1, RZ ;  /* 0x000000013232a819 */ /* 0x000fca00000006ff */
[----:B0-----:R-:W-:-:S04]  /*9260*/  @!P2 IMAD.WIDE R32, R50, 0x4, R32 ;  /* 0x000000043220a825 */ /* 0x001fc800078e0220 */
[----:B------:R-:W-:-:S06]  /*9270*/  @!P2 IMAD.WIDE.U32 R32, R35, 0x8, R32 ;  /* 0x000000082320a825 */ /* 0x000fcc00078e0020 */
[----:B------:R-:W2:Y:S01]  /*9280*/  @!P2 LDG.E.64 R32, desc[UR14][R32.64] ;  /* 0x0000000e2020a981 */ /* 0x000ea2000c1e1b00 */
[----:B------:R-:W-:-:S06]  /*9290*/  UIADD3 UR7, UPT, UPT, UR5, 0x1, URZ ;  /* 0x0000000105077890 */ /* 0x000fcc000fffe0ff */
[----:B------:R-:W-:-:S04]  /*92a0*/  ISETP.NE.AND P1, PT, R57, UR7, PT ;  /* 0x0000000739007c0c */ /* 0x000fc8000bf25270 */
[----:B------:R-:W-:-:S13]  /*92b0*/  ISETP.NE.OR P1, PT, R71, RZ, !P1 ;  /* 0x000000ff4700720c */ /* 0x000fda0004f25670 */
[----:B------:R-:W0:Y:S01]  /*92c0*/  @!P1 S2R R35, SR_CTAID.Y ;  /* 0x0000000000239919 */ /* 0x000e220000002600 */
[----:B------:R-:W1:Y:S08]  /*92d0*/  @!P1 LDC R50, c[0x0][0x374] ;  /* 0x0000dd00ff329b82 */ /* 0x000e700000000800 */
[----:B------:R-:W3:Y:S01]  /*92e0*/  @!P1 LDC R34, c[0x0][0x370] ;  /* 0x0000dc00ff229b82 */ /* 0x000ee20000000800 */
[----:B--2---:R-:W-:Y:S01]  /*92f0*/  @!P2 FADD.FTZ R2, R2, R32 ;  /* 0x000000200202a221 */ /* 0x004fe20000010000 */
[----:B------:R-:W-:-:S05]  /*9300*/  IMAD.U32 R32, RZ, RZ, UR4 ;  /* 0x00000004ff207e24 */ /* 0x000fca000f8e00ff */
[----:B------:R-:W-:-:S05]  /*9310*/  @!P1 LOP3.LUT R32, R32, 0x1, RZ, 0xc0, !PT ;  /* 0x0000000120209812 */ /* 0x000fca00078ec0ff */
[----:B-1----:R-:W-:Y:S02]  /*9320*/  @!P1 IMAD R51, R32, R50, RZ ;  /* 0x0000003220339224 */ /* 0x002fe400078e02ff */
[----:B------:R-:W-:Y:S02]  /*9330*/  @!P1 IMAD R32, R50, UR5, R50 ;  /* 0x0000000532209c24 */ /* 0x000fe4000f8e0232 */
[----:B---3--:R-:W-:-:S03]  /*9340*/  @!P1 IMAD R51, R51, R34, RZ ;  /* 0x0000002233339224 */ /* 0x008fc600078e02ff */
[----:B0-----:R-:W-:Y:S02]  /*9350*/  @!P1 IADD3 R32, PT, PT, R32, R35, RZ ;  /* 0x0000002320209210 */ /* 0x001fe40007ffe0ff */
[----:B------:R-:W0:Y:S01]  /*9360*/  @!P1 LDC.64 R34, c[0x0][0x3b8] ;  /* 0x0000ee00ff229b82 */ /* 0x000e220000000a00 */
[----:B------:R-:W-:-:S05]  /*9370*/  @!P1 SHF.L.U32 R51, R51, 0x1, RZ ;  /* 0x0000000133339819 */ /* 0x000fca00000006ff */
[----:B0-----:R-:W-:-:S04]  /*9380*/  @!P1 IMAD.WIDE R34, R51, 0x4, R34 ;  /* 0x0000000433229825 */ /* 0x001fc800078e0222 */
[----:B------:R-:W-:-:S06]  /*9390*/  @!P1 IMAD.WIDE.U32 R34, R32, 0x8, R34 ;  /* 0x0000000820229825 */ /* 0x000fcc00078e0022 */
[----:B------:R-:W2:Y:S01]  /*93a0*/  @!P1 LDG.E.64 R34, desc[UR14][R34.64] ;  /* 0x0000000e22229981 */ /* 0x000ea2000c1e1b00 */
[----:B------:R-:W-:Y:S01]  /*93b0*/  UIADD3 UR7, UPT, UPT, UR5, 0x2, URZ ;  /* 0x0000000205077890 */ /* 0x000fe2000fffe0ff */
[----:B------:R-:W-:Y:S02]  /*93c0*/  IMAD.U32 R32, RZ, RZ, UR4 ;  /* 0x00000004ff207e24 */ /* 0x000fe4000f8e00ff */
[----:B------:R-:W-:Y:S01]  /*93d0*/  @!P2 FADD.FTZ R3, R3, R33 ;  /* 0x000000210303a221 */ /* 0x000fe20000010000 */
[----:B------:R-:W-:Y:S02]  /*93e0*/  UIADD3 UR10, UPT, UPT, UR5, 0x3, URZ ;  /* 0x00000003050a7890 */ /* 0x000fe4000fffe0ff */
[----:B------:R-:W-:-:S04]  /*93f0*/  ISETP.NE.AND P3, PT, R57, UR7, PT ;  /* 0x0000000739007c0c */ /* 0x000fc8000bf65270 */
[----:B------:R-:W-:Y:S02]  /*9400*/  ISETP.NE.AND P4, PT, R57, UR10, PT ;  /* 0x0000000a39007c0c */ /* 0x000fe4000bf85270 */
[C---:B------:R-:W-:Y:S02]  /*9410*/  ISETP.NE.OR P3, PT, R71.reuse, RZ, !P3 ;  /* 0x000000ff4700720c */ /* 0x040fe40005f65670 */
[----:B------:R-:W-:-:S11]  /*9420*/  ISETP.NE.OR P2, PT, R71, RZ, !P4 ;  /* 0x000000ff4700720c */ /* 0x000fd60006745670 */
[----:B------:R-:W0:Y:S01]  /*9430*/  @!P3 LDC R50, c[0x0][0x374] ;  /* 0x0000dd00ff32bb82 */ /* 0x000e220000000800 */
[----:B------:R-:W-:Y:S01]  /*9440*/  @!P3 LOP3.LUT R32, R32, 0x1, RZ, 0xc0, !PT ;  /* 0x000000012020b812 */ /* 0x000fe200078ec0ff */
[----:B------:R-:W1:Y:S06]  /*9450*/  @!P3 S2R R51, SR_CTAID.Y ;  /* 0x000000000033b919 */ /* 0x000e6c0000002600 */
[----:B------:R-:W3:Y:S01]  /*9460*/  @!P3 LDC R56, c[0x0][0x370] ;  /* 0x0000dc00ff38bb82 */ /* 0x000ee20000000800 */
[----:B0-----:R-:W-:-:S04]  /*9470*/  @!P3 IMAD R32, R32, R50, RZ ;  /* 0x000000322020b224 */ /* 0x001fc800078e02ff */
[----:B---3--:R-:W-:-:S03]  /*9480*/  @!P3 IMAD R56, R32, R56, RZ ;  /* 0x000000382038b224 */ /* 0x008fc600078e02ff */
[----:B------:R-:W0:Y:S02]  /*9490*/  @!P3 LDC.64 R32, c[0x0][0x3b8] ;  /* 0x0000ee00ff20bb82 */ /* 0x000e240000000a00 */
[----:B------:R-:W-:-:S05]  /*94a0*/  @!P3 SHF.L.U32 R56, R56, 0x1, RZ ;  /* 0x000000013838b819 */ /* 0x000fca00000006ff */
[----:B0-----:R-:W-:Y:S02]  /*94b0*/  @!P3 IMAD.WIDE R32, R56, 0x4, R32 ;  /* 0x000000043820b825 */ /* 0x001fe400078e0220 */
[----:B------:R-:W0:Y:S02]  /*94c0*/  @!P2 LDC R56, c[0x0][0x374] ;  /* 0x0000dd00ff38ab82 */ /* 0x000e240000000800 */
[----:B--2---:R-:W-:Y:S01]  /*94d0*/  @!P1 FADD.FTZ R2, R2, R34 ;  /* 0x0000002202029221 */ /* 0x004fe20000010000 */
[----:B-1----:R-:W-:Y:S02]  /*94e0*/  @!P3 IMAD R34, R50, UR7, R51 ;  /* 0x000000073222bc24 */ /* 0x002fe4000f8e0233 */
[----:B------:R-:W-:-:S03]  /*94f0*/  @!P1 FADD.FTZ R3, R3, R35 ;  /* 0x0000002303039221 */ /* 0x000fc60000010000 */
[----:B------:R-:W1:Y:S01]  /*9500*/  @!P2 LDC R51, c[0x0][0x370] ;  /* 0x0000dc00ff33ab82 */ /* 0x000e620000000800 */
[----:B------:R-:W2:Y:S01]  /*9510*/  @!P2 S2R R50, SR_CTAID.Y ;  /* 0x000000000032a919 */ /* 0x000ea20000002600 */
[----:B------:R-:W-:Y:S01]  /*9520*/  @!P3 IMAD.WIDE.U32 R34, R34, 0x8, R32 ;  /* 0x000000082222b825 */ /* 0x000fe200078e0020 */
[----:B------:R-:W-:-:S04]  /*9530*/  MOV R32, UR4 ;  /* 0x0000000400207c02 */ /* 0x000fc80008000f00 */
[----:B------:R-:W-:Y:S01]  /*9540*/  @!P2 LOP3.LUT R32, R32, 0x1, RZ, 0xc0, !PT ;  /* 0x000000012020a812 */ /* 0x000fe200078ec0ff */
[----:B------:R-:W3:Y:S04]  /*9550*/  @!P3 LDG.E.64 R34, desc[UR14][R34.64] ;  /* 0x0000000e2222b981 */ /* 0x000ee8000c1e1b00 */
[----:B0-----:R-:W-:-:S04]  /*9560*/  @!P2 IMAD R32, R32, R56, RZ ;  /* 0x000000382020a224 */ /* 0x001fc800078e02ff */
[----:B-1----:R-:W-:Y:S02]  /*9570*/  @!P2 IMAD R51, R32, R51, RZ ;  /* 0x000000332033a224 */ /* 0x002fe400078e02ff */
[----:B------:R-:W0:Y:S02]  /*9580*/  @!P2 LDC.64 R32, c[0x0][0x3b8] ;  /* 0x0000ee00ff20ab82 */ /* 0x000e240000000a00 */
[----:B------:R-:W-:Y:S02]  /*9590*/  @!P2 IMAD.SHL.U32 R51, R51, 0x2, RZ ;  /* 0x000000023333a824 */ /* 0x000fe400078e00ff */
[----:B--2---:R-:W-:Y:S02]  /*95a0*/  @!P2 IMAD R50, R56, UR10, R50 ;  /* 0x0000000a3832ac24 */ /* 0x004fe4000f8e0232 */
[----:B0-----:R-:W-:-:S04]  /*95b0*/  @!P2 IMAD.WIDE R32, R51, 0x4, R32 ;  /* 0x000000043320a825 */ /* 0x001fc800078e0220 */
[----:B------:R-:W-:-:S06]  /*95c0*/  @!P2 IMAD.WIDE.U32 R32, R50, 0x8, R32 ;  /* 0x000000083220a825 */ /* 0x000fcc00078e0020 */
[----:B------:R-:W2:Y:S01]  /*95d0*/  @!P2 LDG.E.64 R32, desc[UR14][R32.64] ;  /* 0x0000000e2020a981 */ /* 0x000ea2000c1e1b00 */
[----:B------:R-:W-:Y:S01]  /*95e0*/  UIADD3 UR5, UPT, UPT, UR5, 0x4, URZ ;  /* 0x0000000405057890 */ /* 0x000fe2000fffe0ff */
[----:B---3--:R-:W-:Y:S01]  /*95f0*/  @!P3 FADD.FTZ R2, R2, R34 ;  /* 0x000000220202b221 */ /* 0x008fe20000010000 */
[----:B------:R-:W-:-:S03]  /*9600*/  @!P3 FADD.FTZ R3, R3, R35 ;  /* 0x000000230303b221 */ /* 0x000fc60000010000 */
[----:B--2---:R-:W-:Y:S01]  /*9610*/  @!P2 FADD.FTZ R2, R2, R32 ;  /* 0x000000200202a221 */ /* 0x004fe20000010000 */
[----:B------:R-:W-:-:S07]  /*9620*/  @!P2 FADD.FTZ R3, R3, R33 ;  /* 0x000000210303a221 */ /* 0x000fce0000010000 */
.L_x_3904:
[----:B------:R-:W0:Y:S02]  /*9630*/  LDCU UR7, c[0x0][0x370] ;  /* 0x00006e00ff0777ac */ /* 0x000e240008000800 */
[----:B0-----:R-:W-:-:S09]  /*9640*/  ULOP3.LUT UP0, UR7, UR7, 0x3, URZ, 0xc0, !UPT ;  /* 0x0000000307077892 */ /* 0x001fd2000f80c0ff */
[----:B------:R-:W-:Y:S05]  /*9650*/  BRA.U !UP0, `(.L_x_3898) ;  /* 0x0000000108fc7547 */ /* 0x000fea000b800000 */
[----:B------:R-:W-:-:S09]  /*9660*/  UISETP.NE.AND UP0, UPT, UR7, 0x1, UPT ;  /* 0x000000010700788c */ /* 0x000fd2000bf05270 */
[----:B------:R-:W-:Y:S05]  /*9670*/  BRA.U !UP0, `(.L_x_3905) ;  /* 0x0000000108987547 */ /* 0x000fea000b800000 */
[----:B------:R-:W0:Y:S01]  /*9680*/  S2R R50, SR_CTAID.X ;  /* 0x0000000000327919 */ /* 0x000e220000002500 */
[----:B------:R-:W-:Y:S02]  /*9690*/  MOV R33, UR4 ;  /* 0x0000000400217c02 */ /* 0x000fe40008000f00 */
[----:B0-----:R-:W-:-:S04]  /*96a0*/  ISETP.NE.AND P1, PT, R50, UR5, PT ;  /* 0x0000000532007c0c */ /* 0x001fc8000bf25270 */
[----:B------:R-:W-:-:S13]  /*96b0*/  ISETP.NE.OR P1, PT, R71, RZ, !P1 ;  /* 0x000000ff4700720c */ /* 0x000fda0004f25670 */
[----:B-1----:R-:W0:Y:S01]  /*96c0*/  @!P1 S2R R34, SR_CTAID.Y ;  /* 0x0000000000229919 */ /* 0x002e220000002600 */
[----:B---34-:R-:W2:Y:S01]  /*96d0*/  @!P1 LDC R32, c[0x0][0x374] ;  /* 0x0000dd00ff209b82 */ /* 0x018ea20000000800 */
[----:B------:R-:W-:-:S05]  /*96e0*/  @!P1 LOP3.LUT R33, R33, 0x1, RZ, 0xc0, !PT ;  /* 0x0000000121219812 */ /* 0x000fca00078ec0ff */
[----:B--2---:R-:W-:Y:S02]  /*96f0*/  @!P1 IMAD R35, R33, R32, RZ ;  /* 0x0000002021239224 */ /* 0x004fe400078e02ff */
[----:B0-----:R-:W-:Y:S02]  /*9700*/  @!P1 IMAD R34, R32, UR5, R34 ;  /* 0x0000000520229c24 */ /* 0x001fe4000f8e0222 */
[----:B------:R-:W0:Y:S02]  /*9710*/  @!P1 LDC R32, c[0x0][0x370] ;  /* 0x0000dc00ff209b82 */ /* 0x000e240000000800 */
[----:B0-----:R-:W-:-:S06]  /*9720*/  @!P1 IMAD R35, R35, R32, RZ ;  /* 0x0000002023239224 */ /* 0x001fcc00078e02ff */
[----:B------:R-:W0:Y:S01]  /*9730*/  @!P1 LDC.64 R32, c[0x0][0x3b8] ;  /* 0x0000ee00ff209b82 */ /* 0x000e220000000a00 */
        /* <DEDUP_REMOVED lines=8> */
[----:B------:R-:W1:Y:S01]  /*97c0*/  @!P2 LDC R35, c[0x0][0x374] ;  /* 0x0000dd00ff23ab82 */ /* 0x000e620000000800 */
[----:B--2---:R-:W-:Y:S01]  /*97d0*/  @!P1 FADD.FTZ R2, R2, R32 ;  /* 0x0000002002029221 */ /* 0x004fe20000010000 */
[----:B------:R-:W-:-:S06]  /*97e0*/  @!P1 FADD.FTZ R3, R3, R33 ;  /* 0x0000002103039221 */ /* 0x000fcc0000010000 */
[----:B------:R-:W2:Y:S01]  /*97f0*/  @!P2 LDC R32, c[0x0][0x370] ;  /* 0x0000dc00ff20ab82 */ /* 0x000ea20000000800 */
[----:B------:R-:W-:-:S05]  /*9800*/  IMAD.U32 R33, RZ, RZ, UR4 ;  /* 0x00000004ff217e24 */ /* 0x000fca000f8e00ff */
[----:B------:R-:W-:-:S05]  /*9810*/  @!P2 LOP3.LUT R33, R33, 0x1, RZ, 0xc0, !PT ;  /* 0x000000012121a812 */ /* 0x000fca00078ec0ff */
[----:B-1----:R-:W-:Y:S02]  /*9820*/  @!P2 IMAD R33, R33, R35, RZ ;  /* 0x000000232121a224 */ /* 0x002fe400078e02ff */
[----:B------:R-:W-:-:S05]  /*9830*/  @!P2 IMAD R35, R35, UR5, R35 ;  /* 0x000000052323ac24 */ /* 0x000fca000f8e0223 */
[----:B0-----:R-:W-:Y:S01]  /*9840*/  @!P2 IADD3 R34, PT, PT, R35, R34, RZ ;  /* 0x000000222322a210 */ /* 0x001fe20007ffe0ff */
[----:B--2---:R-:W-:Y:S02]  /*9850*/  @!P2 IMAD R35, R33, R32, RZ ;  /* 0x000000202123a224 */ /* 0x004fe400078e02ff */
[----:B------:R-:W0:Y:S03]  /*9860*/  @!P2 LDC.64 R32, c[0x0][0x3b8] ;  /* 0x0000ee00ff20ab82 */ /* 0x000e260000000a00 */
[----:B------:R-:W-:-:S05]  /*9870*/  @!P2 SHF.L.U32 R35, R35, 0x1, RZ ;  /* 0x000000012323a819 */ /* 0x000fca00000006ff */
[----:B0-----:R-:W-:-:S04]  /*9880*/  @!P2 IMAD.WIDE R32, R35, 0x4, R32 ;  /* 0x000000042320a825 */ /* 0x001fc800078e0220 */
[----:B------:R-:W-:-:S06]  /*9890*/  @!P2 IMAD.WIDE.U32 R32, R34, 0x8, R32 ;  /* 0x000000082220a825 */ /* 0x000fcc00078e0020 */
[----:B------:R-:W2:Y:S01]  /*98a0*/  @!P2 LDG.E.64 R32, desc[UR14][R32.64] ;  /* 0x0000000e2020a981 */ /* 0x000ea2000c1e1b00 */
[----:B------:R-:W-:Y:S01]  /*98b0*/  UIADD3 UR5, UPT, UPT, UR5, 0x2, URZ ;  /* 0x0000000205057890 */ /* 0x000fe2000fffe0ff */
[----:B--2---:R-:W-:Y:S01]  /*98c0*/  @!P2 FADD.FTZ R2, R2, R32 ;  /* 0x000000200202a221 */ /* 0x004fe20000010000 */
[----:B------:R-:W-:-:S10]  /*98d0*/  @!P2 FADD.FTZ R3, R3, R33 ;  /* 0x000000210303a221 */ /* 0x000fd40000010000 */
.L_x_3905:
[----:B---34-:R-:W0:Y:S01]  /*98e0*/  S2R R32, SR_CTAID.X ;  /* 0x0000000000207919 */ /* 0x018e220000002500 */
[----:B------:R-:W-:Y:S01]  /*98f0*/  BSSY.RECONVERGENT B0, `(.L_x_3898) ;  /* 0x0000015000007945 */ /* 0x000fe20003800200 */
[----:B0-----:R-:W-:Y:S02]  /*9900*/  ISETP.NE.AND P1, PT, R32, UR5, PT ;  /* 0x0000000520007c0c */ /* 0x001fe4000bf25270 */
[----:B------:R-:W0:Y:S02]  /*9910*/  LDC R32, c[0x0][0x370] ;  /* 0x0000dc00ff207b82 */ /* 0x000e240000000800 */
[----:B------:R-:W-:Y:S02]  /*9920*/  ISETP.NE.OR P1, PT, R71, RZ, !P1 ;  /* 0x000000ff4700720c */ /* 0x000fe40004f25670 */
[----:B0-----:R-:W-:-:S04]  /*9930*/  LOP3.LUT R32, R32, 0x1, RZ, 0xc0, !PT ;  /* 0x0000000120207812 */ /* 0x001fc800078ec0ff */
[----:B------:R-:W-:-:S13]  /*9940*/  ISETP.NE.U32.OR P1, PT, R32, 0x1, P1 ;  /* 0x000000012000780c */ /* 0x000fda0000f25470 */
[----:B------:R-:W-:Y:S05]  /*9950*/  @P1 BRA `(.L_x_3906) ;  /* 0x0000000000381947 */ /* 0x000fea0003800000 */
[----:B-1----:R-:W0:Y:S01]  /*9960*/  S2R R34, SR_CTAID.Y ;  /* 0x0000000000227919 */ /* 0x002e220000002600 */
[----:B------:R-:W0:Y:S01]  /*9970*/  LDC R33, c[0x0][0x374] ;  /* 0x0000dd00ff217b82 */ /* 0x000e220000000800 */
[----:B------:R-:W-:-:S07]  /*9980*/  ULOP3.LUT UR7, UR4, 0x1, URZ, 0xc0, !UPT ;  /* 0x0000000104077892 */ /* 0x000fce000f8ec0ff */
[----:B------:R-:W1:Y:S08]  /*9990*/  LDC R32, c[0x0][0x370] ;  /* 0x0000dc00ff207b82 */ /* 0x000e700000000800 */
[----:B------:R-:W3:Y:S01]  /*99a0*/  LDC.64 R50, c[0x0][0x3b8] ;  /* 0x0000ee00ff327b82 */ /* 0x000ee20000000a00 */
[C---:B0-----:R-:W-:Y:S02]  /*99b0*/  IMAD R34, R33.reuse, UR5, R34 ;  /* 0x0000000521227c24 */ /* 0x041fe4000f8e0222 */
[----:B------:R-:W-:-:S04]  /*99c0*/  IMAD R33, R33, UR7, RZ ;  /* 0x0000000721217c24 */ /* 0x000fc8000f8e02ff */
[----:B-1----:R-:W-:-:S04]  /*99d0*/  IMAD R32, R33, R32, RZ ;  /* 0x0000002021207224 */ /* 0x002fc800078e02ff */
[----:B------:R-:W-:-:S04]  /*99e0*/  IMAD.SHL.U32 R32, R32, 0x2, RZ ;  /* 0x0000000220207824 */ /* 0x000fc800078e00ff */
[----:B---3--:R-:W-:-:S04]  /*99f0*/  IMAD.WIDE R32, R32, 0x4, R50 ;  /* 0x0000000420207825 */ /* 0x008fc800078e0232 */
[----:B------:R-:W-:-:S06]  /*9a00*/  IMAD.WIDE.U32 R32, R34, 0x8, R32 ;  /* 0x0000000822207825 */ /* 0x000fcc00078e0020 */
[----:B------:R-:W3:Y:S02]  /*9a10*/  LDG.E.64 R32, desc[UR14][R32.64] ;  /* 0x0000000e20207981 */ /* 0x000ee4000c1e1b00 */
[----:B---3--:R-:W-:Y:S01]  /*9a20*/  FADD.FTZ R2, R2, R32 ;  /* 0x0000002002027221 */ /* 0x008fe20000010000 */
[----:B------:R-:W-:-:S07]  /*9a30*/  FADD.FTZ R3, R3, R33 ;  /* 0x0000002103037221 */ /* 0x000fce0000010000 */
.L_x_3906:
[----:B------:R-:W-:Y:S05]  /*9a40*/  BSYNC.RECONVERGENT B0 ;  /* 0x0000000000007941 */ /* 0x000fea0003800200 */
.L_x_3898:
[----:B------:R-:W2:Y:S01]  /*9a50*/  LDL R56, [R1+0x2a4] ;  /* 0x0002a40001387983 */ /* 0x000ea20000100800 */
[----:B-----5:R-:W-:Y:S01]  /*9a60*/  LOP3.LUT P2, RZ, R59, 0x4000000, RZ, 0xc0, !PT ;  /* 0x040000003bff7812 */ /* 0x020fe2000784c0ff */
[----:B------:R-:W3:Y:S01]  /*9a70*/  S2UR UR7, SR_CgaCtaId ;  /* 0x00000000000779c3 */ /* 0x000ee20000008800 */
[----:B------:R-:W2:Y:S01]  /*9a80*/  LDCU UR10, c[0x0][0x414] ;  /* 0x00008280ff0a77ac */ /* 0x000ea20008000800 */
[----:B------:R-:W-:Y:S02]  /*9a90*/  ISETP.NE.AND P1, PT, R71, RZ, PT ;  /* 0x000000ff4700720c */ /* 0x000fe40003f25270 */
[----:B01----:R-:W-:Y:S01]  /*9aa0*/  MOV R34, UR9 ;  /* 0x0000000900227c02 */ /* 0x003fe20008000f00 */
[----:B------:R-:W-:-:S03]  /*9ab0*/  UMOV UR5, 0x400 ;  /* 0x0000040000057882 */ /* 0x000fc60000000000 */
[----:B------:R-:W0:Y:S08]  /*9ac0*/  LDC.64 R50, c[0x0][0x3a0] ;  /* 0x0000e800ff327b82 */ /* 0x000e300000000a00 */
[----:B---34-:R-:W1:Y:S01]  /*9ad0*/  @P2 LDC.64 R32, c[0x0][0x388] ;  /* 0x0000e200ff202b82 */ /* 0x018e620000000a00 */
[----:B------:R-:W-:-:S09]  /*9ae0*/  ULEA UR5, UR7, UR5, 0x18 ;  /* 0x0000000507057291 */ /* 0x000fd2000f8ec0ff */
[----:B------:R3:W-:Y:S01]  /*9af0*/  @!P1 STS.64 [UR5+0x88], R2 ;  /* 0x00008802ff009988 */ /* 0x0007e20008000a05 */
[----:B-1----:R-:W-:Y:S02]  /*9b00*/  @P2 IMAD.WIDE R32, R34, 0x8, R32 ;  /* 0x0000000822202825 */ /* 0x002fe400078e0220 */
[----:B--2---:R-:W1:Y:S02]  /*9b10*/  LDC.64 R34, c[0x0][0x398] ;  /* 0x0000e600ff227b82 */ /* 0x004e640000000a00 */
[----:B---3--:R-:W-:Y:S01]  /*9b20*/  @P2 FMUL.FTZ R2, R2, UR10 ;  /* 0x0000000a02022c20 */ /* 0x008fe20008410000 */
[----:B------:R-:W-:-:S05]  /*9b30*/  @P2 FMUL.FTZ R3, R3, UR10 ;  /* 0x0000000a03032c20 */ /* 0x000fca0008410000 */
[----:B------:R-:W-:Y:S01]  /*9b40*/  @P2 STG.E.64 desc[UR14][R32.64], R2 ;  /* 0x0000000220002986 */ /* 0x000fe2000c101b0e */
[----:B------:R-:W-:Y:S06]  /*9b50*/  BAR.SYNC.DEFER_BLOCKING 0x0 ;  /* 0x0000000000007b1d */ /* 0x000fec0000010000 */
[----:B------:R-:W2:Y:S02]  /*9b60*/  LDS.64 R2, [UR5+0x88] ;  /* 0x00008805ff027984 */ /* 0x000ea40008000a00 */
[----:B--2---:R-:W-:-:S05]  /*9b70*/  FMUL.FTZ R2, R2, UR10 ;  /* 0x0000000a02027c20 */ /* 0x004fca0008410000 */
[----:B------:R-:W-:-:S13]  /*9b80*/  R2UR UR5, R2 ;  /* 0x00000000020572ca */ /* 0x000fda00000e0000 */
[----:B------:R-:W-:-:S05]  /*9b90*/  MOV R2, UR5 ;  /* 0x0000000500027c02 */ /* 0x000fca0008000f00 */
[----:B------:R-:W-:-:S04]  /*9ba0*/  FMUL.FTZ R2, R2, UR5 ;  /* 0x0000000502027c20 */ /* 0x000fc80008410000 */
[----:B------:R-:W-:-:S05]  /*9bb0*/  FFMA.FTZ R2, R3, UR10, -R2 ;  /* 0x0000000a03027c23 */ /* 0x000fca0008010802 */
[----:B------:R-:W-:-:S13]  /*9bc0*/  FSETP.GTU.FTZ.AND P1, PT, R2, RZ, PT ;  /* 0x000000ff0200720b */ /* 0x000fda0003f3c000 */
[----:B------:R-:W-:Y:S01]  /*9bd0*/  VOTEU.ANY UP0, P1 ;  /* 0x0000000000ff7886 */ /* 0x000fe20000800100 */
[----:B------:R-:W-:-:S04]  /*9be0*/  PLOP3.LUT P1, PT, PT, PT, UP0, 0x80, 0x8 ;  /* 0x000000000008781c */ /* 0x000fc80003f2f008 */
[----:B------:R-:W2:Y:S09]  /*9bf0*/  @UP0 LDCU UR7, c[0x0][0x3a8] ;  /* 0x00007500ff0707ac */ /* 0x000eb20008000800 */
[----:B--2---:R-:W-:-:S06]  /*9c00*/  @P1 FADD.FTZ R2, R2, UR7 ;  /* 0x0000000702021e21 */ /* 0x004fcc0008010000 */
[----:B------:R-:W2:Y:S02]  /*9c10*/  @P1 MUFU.RSQ R2, R2 ;  /* 0x0000000200021308 */ /* 0x000ea40000001400 */
[----:B--2---:R-:W-:Y:S02]  /*9c20*/  @P1 R2UR UR7, R2 ;  /* 0x00000000020712ca */ /* 0x004fe400000e0000 */
[----:B------:R-:W-:-:S05]  /*9c30*/  LOP3.LUT R71, R56, 0xffff, RZ, 0xc0, !PT ;  /* 0x0000ffff38477812 */ /* 0x000fca00078ec0ff */
[----:B------:R-:W-:Y:S01]  /*9c40*/  VIADD R32, R71, UR6 ;  /* 0x0000000647207c36 */ /* 0x000fe20008000000 */
[----:B------:R-:W2:Y:S03]  /*9c50*/  LDCU.U8 UR6, c[0x0][0x3fc] ;  /* 0x00007f80ff0677ac */ /* 0x000ea60008000000 */
[----:B-1----:R-:W-:-:S04]  /*9c60*/  IMAD.WIDE R2, R32, 0x4, R34 ;  /* 0x0000000420027825 */ /* 0x002fc800078e0222 */
[----:B0-----:R-:W-:Y:S02]  /*9c70*/  IMAD.WIDE R32, R32, 0x4, R50 ;  /* 0x0000000420207825 */ /* 0x001fe400078e0232 */
[----:B------:R-:W5:Y:S04]  /*9c80*/  LDG.E.64 R2, desc[UR14][R2.64] ;  /* 0x0000000e02027981 */ /* 0x000f68000c1e1b00 */
[----:B------:R-:W5:Y:S01]  /*9c90*/  LDG.E.64 R32, desc[UR14][R32.64] ;  /* 0x0000000e20207981 */ /* 0x000f62000c1e1b00 */
[----:B--2---:R-:W-:-:S03]  /*9ca0*/  UISETP.NE.AND UP1, UPT, UR6, URZ, UPT ;  /* 0x000000ff0600728c */ /* 0x004fc6000bf25270 */
[----:B------:R-:W-:Y:S01]  /*9cb0*/  UMOV UR6, 0x3f800000 ;  /* 0x3f80000000067882 */ /* 0x000fe20000000000 */
[----:B------:R-:W-:-:S05]  /*9cc0*/  @UP0 UMOV UR6, UR7 ;  /* 0x0000000700060c82 */ /* 0x000fca0008000000 */
[----:B------:R-:W-:Y:S05]  /*9cd0*/  BRA.U !UP1, `(.L_x_3907) ;  /* 0x00000009092c7547 */ /* 0x000fea000b800000 */
[----:B------:R-:W-:Y:S01]  /*9ce0*/  HFMA2 R13, -RZ, RZ, 0, 0 ;  /* 0x00000000ff0d7431 */ /* 0x000fe200000001ff */
[----:B------:R-:W0:Y:S01]  /*9cf0*/  LDCU.64 UR16, c[0x0][0x3e0] ;  /* 0x00007c00ff1077ac */ /* 0x000e220008000a00 */
[----:B------:R-:W1:Y:S01]  /*9d00*/  LDCU.64 UR10, c[0x0][0x380] ;  /* 0x00007000ff0a77ac */ /* 0x000e620008000a00 */
[----:B------:R-:W2:Y:S04]  /*9d10*/  LDCU.64 UR12, c[0x0][0x3e8] ;  /* 0x00007d00ff0c77ac */ /* 0x000ea80008000a00 */
.L_x_3916:
[----:B------:R-:W-:-:S05]  /*9d20*/  LEA R0, R13, UR8, 0x3 ;  /* 0x000000080d007c11 */ /* 0x000fca000f8e18ff */
[----:B-1-3-5:R3:W5:Y:S04]  /*9d30*/  LDL.128 R4, [R0+0x10] ;  /* 0x0000100000047983 */ /* 0x02a7680000100c00 */
[----:B0-2---:R3:W5:Y:S01]  /*9d40*/  LDL.128 R8, [R0] ;  /* 0x0000000000087983 */ /* 0x0057620000100c00 */
[C---:B------:R-:W-:Y:S01]  /*9d50*/  LEA R21, R13.reuse, R58, 0x3 ;  /* 0x0000003a0d157211 */ /* 0x040fe200078e18ff */
[----:B------:R-:W-:Y:S01]  /*9d60*/  VIADD R13, R13, 0x4 ;  /* 0x000000040d0d7836 */ /* 0x000fe20000000000 */
[----:B------:R-:W-:Y:S02]  /*9d70*/  BSSY.RECONVERGENT B0, `(.L_x_3908) ;  /* 0x000002b000007945 */ /* 0x000fe40003800200 */
[C---:B--2---:R-:W-:Y:S01]  /*9d80*/  ISETP.GE.U32.AND P3, PT, R21.reuse, UR12, PT ;  /* 0x0000000c15007c0c */ /* 0x044fe2000bf66070 */
[----:B------:R-:W-:Y:S01]  /*9d90*/  VIADD R25, R21, 0x18 ;  /* 0x0000001815197836 */ /* 0x000fe20000000000 */
[----:B------:R-:W-:-:S02]  /*9da0*/  SHF.R.S32.HI R14, RZ, 0x1f, R21 ;  /* 0x0000001fff0e7819 */ /* 0x000fc40000011415 */
[C---:B------:R-:W-:Y:S02]  /*9db0*/  IADD3 R20, PT, PT, R21.reuse, 0x8, RZ ;  /* 0x0000000815147810 */ /* 0x040fe40007ffe0ff */
[----:B------:R-:W-:Y:S02]  /*9dc0*/  ISETP.GE.AND.EX P3, PT, R14, UR13, PT, P3 ;  /* 0x0000000d0e007c0c */ /* 0x000fe4000bf66330 */
[----:B------:R-:W-:Y:S02]  /*9dd0*/  IADD3 R23, PT, PT, R21, 0x10, RZ ;  /* 0x0000001015177810 */ /* 0x000fe40007ffe0ff */
[----:B------:R-:W-:Y:S02]  /*9de0*/  ISETP.GE.U32.AND P1, PT, R20, UR12, PT ;  /* 0x0000000c14007c0c */ /* 0x000fe4000bf26070 */
[----:B------:R-:W-:Y:S02]  /*9df0*/  ISETP.GE.U32.AND P4, PT, R23, UR12, PT ;  /* 0x0000000c17007c0c */ /* 0x000fe4000bf86070 */
[----:B------:R-:W-:-:S02]  /*9e00*/  ISETP.GE.U32.AND P2, PT, R25, UR12, PT ;  /* 0x0000000c19007c0c */ /* 0x000fc4000bf46070 */
[----:B------:R-:W-:Y:S02]  /*9e10*/  SHF.R.S32.HI R22, RZ, 0x1f, R20 ;  /* 0x0000001fff167819 */ /* 0x000fe40000011414 */
[----:B------:R-:W-:Y:S02]  /*9e20*/  SHF.R.S32.HI R24, RZ, 0x1f, R23 ;  /* 0x0000001fff187819 */ /* 0x000fe40000011417 */
[----:B------:R-:W-:Y:S02]  /*9e30*/  SHF.R.S32.HI R26, RZ, 0x1f, R25 ;  /* 0x0000001fff1a7819 */ /* 0x000fe40000011419 */
[----:B------:R-:W-:Y:S02]  /*9e40*/  ISETP.NE.AND P5, PT, R13, 0x40, PT ;  /* 0x000000400d00780c */ /* 0x000fe40003fa5270 */
[----:B------:R-:W-:Y:S02]  /*9e50*/  ISETP.GE.AND.EX P1, PT, R22, UR13, PT, P1 ;  /* 0x0000000d16007c0c */ /* 0x000fe4000bf26310 */
[----:B------:R-:W-:-:S02]  /*9e60*/  ISETP.GE.AND.EX P4, PT, R24, UR13, PT, P4 ;  /* 0x0000000d18007c0c */ /* 0x000fc4000bf86340 */
[----:B------:R-:W-:Y:S01]  /*9e70*/  ISETP.GE.AND.EX P2, PT, R26, UR13, PT, P2 ;  /* 0x0000000d1a007c0c */ /* 0x000fe2000bf46320 */
[----:B---3--:R-:W-:-:S12]  /*9e80*/  @P3 BRA `(.L_x_3909) ;  /* 0x0000000000643947 */ /* 0x008fd80003800000 */
[----:B-----5:R-:W-:Y:S01]  /*9e90*/  FADD.FTZ R8, R8, -UR5 ;  /* 0x8000000508087e21 */ /* 0x020fe20008010000 */
[----:B------:R-:W-:Y:S01]  /*9ea0*/  FADD.FTZ R9, R9, -UR5 ;  /* 0x8000000509097e21 */ /* 0x000fe20008010000 */
[----:B0-----:R-:W-:Y:S02]  /*9eb0*/  IMAD R14, R14, UR16, RZ ;  /* 0x000000100e0e7c24 */ /* 0x001fe4000f8e02ff */
[----:B------:R-:W-:Y:S01]  /*9ec0*/  FMUL.FTZ R15, R8, UR6 ;  /* 0x00000006080f7c20 */ /* 0x000fe20008410000 */
[----:B------:R-:W-:Y:S01]  /*9ed0*/  FMUL.FTZ R0, R9, UR6 ;  /* 0x0000000609007c20 */ /* 0x000fe20008410000 */
[----:B------:R-:W-:Y:S02]  /*9ee0*/  MOV R8, R52 ;  /* 0x0000003400087202 */ /* 0x000fe40000000f00 */
[----:B------:R-:W-:Y:S01]  /*9ef0*/  FFMA.FTZ R19, R2, R15, R32 ;  /* 0x0000000f02137223 */ /* 0x000fe20000010020 */
[----:B------:R-:W-:Y:S01]  /*9f00*/  FFMA.FTZ R18, R3, R0, R33 ;  /* 0x0000000003127223 */ /* 0x000fe20000010021 */
[----:B------:R-:W-:Y:S01]  /*9f10*/  MOV R9, R55 ;  /* 0x0000003700097202 */ /* 0x000fe20000000f00 */
[----:B------:R-:W-:-:S02]  /*9f20*/  IMAD R15, R21, UR17, R14 ;  /* 0x00000011150f7c24 */ /* 0x000fc4000f8e020e */
[----:B------:R-:W-:Y:S01]  /*9f30*/  FMUL.FTZ R12, R19, -1.4426950216293334961 ;  /* 0xbfb8aa3b130c7820 */ /* 0x000fe20000410000 */
[----:B------:R-:W-:Y:S01]  /*9f40*/  FMUL.FTZ R16, R18, -1.4426950216293334961 ;  /* 0xbfb8aa3b12107820 */ /* 0x000fe20000410000 */
[----:B------:R-:W-:-:S04]  /*9f50*/  IMAD.WIDE.U32 R8, R21, UR16, R8 ;  /* 0x0000001015087c25 */ /* 0x000fc8000f8e0008 */
[----:B------:R-:W0:Y:S01]  /*9f60*/  MUFU.EX2 R12, R12 ;  /* 0x0000000c000c7308 */ /* 0x000e220000000800 */
[----:B------:R-:W-:Y:S01]  /*9f70*/  IMAD.IADD R9, R9, 0x1, R15 ;  /* 0x0000000109097824 */ /* 0x000fe200078e020f */
[----:B-1----:R-:W-:-:S04]  /*9f80*/  LEA R14, P3, R8, UR10, 0x2 ;  /* 0x0000000a080e7c11 */ /* 0x002fc8000f8610ff */
[----:B------:R-:W-:Y:S02]  /*9f90*/  LEA.HI.X R15, R8, UR11, R9, 0x2, P3 ;  /* 0x0000000b080f7c11 */ /* 0x000fe400098f1409 */
[----:B------:R-:W1:Y:S01]  /*9fa0*/  MUFU.EX2 R16, R16 ;  /* 0x0000001000107308 */ /* 0x000e620000000800 */
[----:B0-----:R-:W-:-:S07]  /*9fb0*/  FADD.FTZ R0, R12, 1 ;  /* 0x3f8000000c007421 */ /* 0x001fce0000010000 */
[----:B------:R-:W0:Y:S01]  /*9fc0*/  MUFU.RCP R0, R0 ;  /* 0x0000000000007308 */ /* 0x000e220000001000 */
[----:B-1----:R-:W-:-:S07]  /*9fd0*/  FADD.FTZ R17, R16, 1 ;  /* 0x3f80000010117421 */ /* 0x002fce0000010000 */
[----:B------:R-:W1:Y:S01]  /*9fe0*/  MUFU.RCP R17, R17 ;  /* 0x0000001100117308 */ /* 0x000e620000001000 */
[----:B0-----:R-:W-:Y:S01]  /*9ff0*/  FMUL.FTZ R8, R19, R0 ;  /* 0x0000000013087220 */ /* 0x001fe20000410000 */
[----:B-1----:R-:W-:-:S05]  /*a000*/  FMUL.FTZ R9, R18, R17 ;  /* 0x0000001112097220 */ /* 0x002fca0000410000 */
[----:B------:R2:W-:Y:S02]  /*a010*/  STG.E.64 desc[UR14][R14.64], R8 ;  /* 0x000000080e007986 */ /* 0x0005e4000c101b0e */
.L_x_3909:
[----:B01----:R-:W-:Y:S05]  /*a020*/  BSYNC.RECONVERGENT B0 ;  /* 0x0000000000007941 */ /* 0x003fea0003800200 */
.L_x_3908:
[----:B------:R-:W-:Y:S04]  /*a030*/  BSSY.RECONVERGENT B0, `(.L_x_3910) ;  /* 0x000001b000007945 */ /* 0x000fe80003800200 */
[----:B------:R-:W-:Y:S05]  /*a040*/  @P1 BRA `(.L_x_3911) ;  /* 0x0000000000641947 */ /* 0x000fea0003800000 */
[----:B-----5:R-:W-:Y:S01]  /*a050*/  FADD.FTZ R10, R10, -UR5 ;  /* 0x800000050a0a7e21 */ /* 0x020fe20008010000 */
[----:B------:R-:W-:Y:S01]  /*a060*/  FADD.FTZ R11, R11, -UR5 ;  /* 0x800000050b0b7e21 */ /* 0x000fe20008010000 */
[----:B--2---:R-:W-:Y:S02]  /*a070*/  MOV R8, R52 ;  /* 0x0000003400087202 */ /* 0x004fe40000000f00 */
[----:B------:R-:W-:Y:S01]  /*a080*/  FMUL.FTZ R9, R10, UR6 ;  /* 0x000000060a097c20 */ /* 0x000fe20008410000 */
[----:B------:R-:W-:Y:S01]  /*a090*/  FMUL.FTZ R0, R11, UR6 ;  /* 0x000000060b007c20 */ /* 0x000fe20008410000 */
[----:B------:R-:W-:Y:S02]  /*a0a0*/  IMAD R11, R22, UR16, RZ ;  /* 0x00000010160b7c24 */ /* 0x000fe4000f8e02ff */
        /* <DEDUP_REMOVED lines=8> */
[----:B------:R-:W-:-:S07]  /*a130*/  IMAD.IADD R9, R9, 0x1, R11 ;  /* 0x0000000109097824 */ /* 0x000fce00078e020b */
[----:B------:R-:W1:Y:S01]  /*a140*/  MUFU.EX2 R12, R12 ;  /* 0x0000000c000c7308 */ /* 0x000e620000000800 */
[----:B0-----:R-:W-:Y:S01]  /*a150*/  FADD.FTZ R0, R10, 1 ;  /* 0x3f8000000a007421 */ /* 0x001fe20000010000 */
[----:B------:R-:W-:-:S04]  /*a160*/  LEA R10, P1, R8, UR10, 0x2 ;  /* 0x0000000a080a7c11 */ /* 0x000fc8000f8210ff */
[----:B------:R-:W-:Y:S02]  /*a170*/  LEA.HI.X R11, R8, UR11, R9, 0x2, P1 ;  /* 0x0000000b080b7c11 */ /* 0x000fe400088f1409 */
[----:B------:R-:W0:Y:S01]  /*a180*/  MUFU.RCP R0, R0 ;  /* 0x0000000000007308 */ /* 0x000e220000001000 */
[----:B-1----:R-:W-:-:S07]  /*a190*/  FADD.FTZ R14, R12, 1 ;  /* 0x3f8000000c0e7421 */ /* 0x002fce0000010000 */
[----:B------:R-:W1:Y:S01]  /*a1a0*/  MUFU.RCP R14, R14 ;  /* 0x0000000e000e7308 */ /* 0x000e620000001000 */
[----:B0-----:R-:W-:Y:S01]  /*a1b0*/  FMUL.FTZ R8, R15, R0 ;  /* 0x000000000f087220 */ /* 0x001fe20000410000 */
[----:B-1----:R-:W-:-:S05]  /*a1c0*/  FMUL.FTZ R9, R17, R14 ;  /* 0x0000000e11097220 */ /* 0x002fca0000410000 */
[----:B------:R0:W-:Y:S02]  /*a1d0*/  STG.E.64 desc[UR14][R10.64], R8 ;  /* 0x000000080a007986 */ /* 0x0001e4000c101b0e */
.L_x_3911:
[----:B------:R-:W-:Y:S05]  /*a1e0*/  BSYNC.RECONVERGENT B0 ;  /* 0x0000000000007941 */ /* 0x000fea0003800200 */
.L_x_3910:
[----:B------:R-:W-:Y:S04]  /*a1f0*/  BSSY.RECONVERGENT B0, `(.L_x_3912) ;  /* 0x000001b000007945 */ /* 0x000fe80003800200 */
[----:B------:R-:W-:Y:S05]  /*a200*/  @P4 BRA `(.L_x_3913) ;  /* 0x0000000000644947 */ /* 0x000fea0003800000 */
[----:B-----5:R-:W-:Y:S01]  /*a210*/  FADD.FTZ R4, R4, -UR5 ;  /* 0x8000000504047e21 */ /* 0x020fe20008010000 */
[----:B------:R-:W-:-:S03]  /*a220*/  FADD.FTZ R5, R5, -UR5 ;  /* 0x8000000505057e21 */ /* 0x000fc60008010000 */
[----:B0-2---:R-:W-:Y:S01]  /*a230*/  FMUL.FTZ R9, R4, UR6 ;  /* 0x0000000604097c20 */ /* 0x005fe20008410000 */
[----:B------:R-:W-:Y:S01]  /*a240*/  FMUL.FTZ R0, R5, UR6 ;  /* 0x0000000605007c20 */ /* 0x000fe20008410000 */
[----:B------:R-:W-:Y:S02]  /*a250*/  MOV R4, R52 ;  /* 0x0000003400047202 */ /* 0x000fe40000000f00 */
[----:B------:R-:W-:Y:S01]  /*a260*/  FFMA.FTZ R15, R2, R9, R32 ;  /* 0x00000009020f7223 */ /* 0x000fe20000010020 */
[----:B------:R-:W-:Y:S01]  /*a270*/  FFMA.FTZ R12, R3, R0, R33 ;  /* 0x00000000030c7223 */ /* 0x000fe20000010021 */
[----:B------:R-:W-:Y:S01]  /*a280*/  MOV R5, R55 ;  /* 0x0000003700057202 */ /* 0x000fe20000000f00 */
[----:B------:R-:W-:Y:S02]  /*a290*/  IMAD R9, R24, UR16, RZ ;  /* 0x0000001018097c24 */ /* 0x000fe4000f8e02ff */
[----:B------:R-:W-:Y:S01]  /*a2a0*/  FMUL.FTZ R8, R15, -1.4426950216293334961 ;  /* 0xbfb8aa3b0f087820 */ /* 0x000fe20000410000 */
[----:B------:R-:W-:Y:S01]  /*a2b0*/  FMUL.FTZ R10, R12, -1.4426950216293334961 ;  /* 0xbfb8aa3b0c0a7820 */ /* 0x000fe20000410000 */
[----:B------:R-:W-:-:S02]  /*a2c0*/  IMAD R9, R23, UR17, R9 ;  /* 0x0000001117097c24 */ /* 0x000fc4000f8e0209 */
[----:B------:R-:W-:Y:S02]  /*a2d0*/  IMAD.WIDE.U32 R4, R23, UR16, R4 ;  /* 0x0000001017047c25 */ /* 0x000fe4000f8e0004 */
[----:B------:R-:W0:Y:S02]  /*a2e0*/  MUFU.EX2 R8, R8 ;  /* 0x0000000800087308 */ /* 0x000e240000000800 */
[----:B------:R-:W-:-:S06]  /*a2f0*/  IMAD.IADD R5, R5, 0x1, R9 ;  /* 0x0000000105057824 */ /* 0x000fcc00078e0209 */
        /* <DEDUP_REMOVED lines=10> */
.L_x_3913:
[----:B------:R-:W-:Y:S05]  /*a3a0*/  BSYNC.RECONVERGENT B0 ;  /* 0x0000000000007941 */ /* 0x000fea0003800200 */
.L_x_3912:
[----:B------:R-:W-:Y:S04]  /*a3b0*/  BSSY.RECONVERGENT B0, `(.L_x_3914) ;  /* 0x000001b000007945 */ /* 0x000fe80003800200 */
[----:B------:R-:W-:Y:S05]  /*a3c0*/  @P2 BRA `(.L_x_3915) ;  /* 0x0000000000642947 */ /* 0x000fea0003800000 */
[----:B-----5:R-:W-:Y:S01]  /*a3d0*/  FADD.FTZ R6, R6, -UR5 ;  /* 0x8000000506067e21 */ /* 0x020fe20008010000 */
[----:B------:R-:W-:Y:S01]  /*a3e0*/  FADD.FTZ R7, R7, -UR5 ;  /* 0x8000000507077e21 */ /* 0x000fe20008010000 */
[----:B-1----:R-:W-:Y:S02]  /*a3f0*/  MOV R4, R52 ;  /* 0x0000003400047202 */ /* 0x002fe40000000f00 */
[----:B------:R-:W-:Y:S01]  /*a400*/  FMUL.FTZ R5, R6, UR6 ;  /* 0x0000000606057c20 */ /* 0x000fe20008410000 */
[----:B------:R-:W-:Y:S01]  /*a410*/  FMUL.FTZ R0, R7, UR6 ;  /* 0x0000000607007c20 */ /* 0x000fe20008410000 */
[----:B------:R-:W-:Y:S02]  /*a420*/  IMAD R7, R26, UR16, RZ ;  /* 0x000000101a077c24 */ /* 0x000fe4000f8e02ff */
[----:B0-----:R-:W-:Y:S01]  /*a430*/  FFMA.FTZ R11, R2, R5, R32 ;  /* 0x00000005020b7223 */ /* 0x001fe20000010020 */
[----:B------:R-:W-:Y:S01]  /*a440*/  FFMA.FTZ R10, R3, R0, R33 ;  /* 0x00000000030a7223 */ /* 0x000fe20000010021 */
[----:B------:R-:W-:Y:S01]  /*a450*/  MOV R5, R55 ;  /* 0x0000003700057202 */ /* 0x000fe20000000f00 */
[----:B------:R-:W-:-:S02]  /*a460*/  IMAD R7, R25, UR17, R7 ;  /* 0x0000001119077c24 */ /* 0x000fc4000f8e0207 */
[----:B------:R-:W-:Y:S01]  /*a470*/  FMUL.FTZ R6, R11, -1.4426950216293334961 ;  /* 0xbfb8aa3b0b067820 */ /* 0x000fe20000410000 */
[----:B--2---:R-:W-:Y:S01]  /*a480*/  FMUL.FTZ R8, R10, -1.4426950216293334961 ;  /* 0xbfb8aa3b0a087820 */ /* 0x004fe20000410000 */
        /* <DEDUP_REMOVED lines=13> */
.L_x_3915:
[----:B------:R-:W-:Y:S05]  /*a560*/  BSYNC.RECONVERGENT B0 ;  /* 0x0000000000007941 */ /* 0x000fea0003800200 */
.L_x_3914:
[----:B------:R-:W-:Y:S05]  /*a570*/  @P5 BRA `(.L_x_3916) ;  /* 0xfffffff400e85947 */ /* 0x000fea000383ffff */
[----:B------:R-:W-:Y:S05]  /*a580*/  BRA `(.L_x_3917) ;  /* 0x0000006000707947 */ /* 0x000fea0003800000 */
.L_x_3907:
        /* <DEDUP_REMOVED lines=8> */
[----:B------:R-:W-:Y:S01]  /*a610*/  FADD.FTZ R70, R70, -UR5 ;  /* 0x8000000546467e21 */ /* 0x000fe20008010000 */
[----:B------:R-:W-:Y:S01]  /*a620*/  MOV R35, R55 ;  /* 0x0000003700237202 */ /* 0x000fe20000000f00 */
[----:B------:R-:W1:Y:S01]  /*a630*/  LDCU.64 UR16, c[0x0][0x380] ;  /* 0x00007000ff1077ac */ /* 0x000e620008000a00 */
[----:B------:R-:W-:Y:S01]  /*a640*/  FADD.FTZ R49, R49, -UR5 ;  /* 0x8000000531317e21 */ /* 0x000fe20008010000 */
[----:B0-----:R-:W-:Y:S02]  /*a650*/  IMAD R50, R50, UR12, RZ ;  /* 0x0000000c32327c24 */ /* 0x001fe4000f8e02ff */
[----:B------:R-:W-:-:S04]  /*a660*/  IMAD.WIDE.U32 R34, R58, UR12, R34 ;  /* 0x0000000c3a227c25 */ /* 0x000fc8000f8e0022 */
[----:B------:R-:W-:-:S04]  /*a670*/  IMAD R50, R58, UR13, R50 ;  /* 0x0000000d3a327c24 */ /* 0x000fc8000f8e0232 */
[----:B------:R-:W-:Y:S01]  /*a680*/  IMAD.IADD R35, R35, 0x1, R50 ;  /* 0x0000000123237824 */ /* 0x000fe200078e0232 */
[----:B-1----:R-:W-:-:S04]  /*a690*/  LEA R50, P1, R34, UR16, 0x2 ;  /* 0x0000001022327c11 */ /* 0x002fc8000f8210ff */
[----:B------:R-:W-:Y:S01]  /*a6a0*/  LEA.HI.X R51, R34, UR17, R35, 0x2, P1 ;  /* 0x0000001122337c11 */ /* 0x000fe200088f1423 */
[----:B------:R-:W-:Y:S01]  /*a6b0*/  FMUL.FTZ R34, R70, UR6 ;  /* 0x0000000646227c20 */ /* 0x000fe20008410000 */
[----:B------:R-:W-:-:S03]  /*a6c0*/  FMUL.FTZ R35, R49, UR6 ;  /* 0x0000000631237c20 */ /* 0x000fc60008410000 */
[----:B-----5:R-:W-:Y:S01]  /*a6d0*/  FFMA.FTZ R34, R2, R34, R32 ;  /* 0x0000002202227223 */ /* 0x020fe20000010020 */
[----:B------:R-:W-:-:S05]  /*a6e0*/  FFMA.FTZ R35, R3, R35, R33 ;  /* 0x0000002303237223 */ /* 0x000fca0000010021 */
[----:B------:R0:W-:Y:S02]  /*a6f0*/  STG.E.64 desc[UR14][R50.64], R34 ;  /* 0x0000002232007986 */ /* 0x0001e4000c101b0e */
.L_x_3919:
[----:B------:R-:W-:Y:S05]  /*a700*/  BSYNC.RECONVERGENT B0 ;  /* 0x0000000000007941 */ /* 0x000fea0003800200 */
.L_x_3918:
[----:B0-----:R-:W-:Y:S01]  /*a710*/  IADD3 R50, PT, PT, R58, 0x8, RZ ;  /* 0x000000083a327810 */ /* 0x001fe20007ffe0ff */
[----:B------:R-:W-:Y:S03]  /*a720*/  BSSY.RECONVERGENT B0, `(.L_x_3920) ;  /* 0x0000018000007945 */ /* 0x000fe60003800200 */
[----:B------:R-:W-:Y:S02]  /*a730*/  ISETP.GE.U32.AND P1, PT, R50, UR10, PT ;  /* 0x0000000a32007c0c */ /* 0x000fe4000bf26070 */
[----:B------:R-:W-:-:S04]  /*a740*/  SHF.R.S32.HI R34, RZ, 0x1f, R50 ;  /* 0x0000001fff227819 */ /* 0x000fc80000011432 */
[----:B------:R-:W-:-:S13]  /*a750*/  ISETP.GE.AND.EX P1, PT, R34, UR11, PT, P1 ;  /* 0x0000000b22007c0c */ /* 0x000fda000bf26310 */
[----:B------:R-:W-:Y:S05]  /*a760*/  @P1 BRA `(.L_x_3921) ;  /* 0x00000000004c1947 */ /* 0x000fea0003800000 */
[----:B------:R-:W2:Y:S01]  /*a770*/  LDL.LU R57, [R1+0x240] ;  /* 0x0002400001397983 */ /* 0x000ea20000300800 */
[----:B------:R-:W0:Y:S03]  /*a780*/  LDCU.64 UR12, c[0x0][0x3e0] ;  /* 0x00007c00ff0c77ac */ /* 0x000e260008000a00 */
[----:B------:R-:W3:Y:S01]  /*a790*/  LDL.LU R56, [R1+0x234] ;  /* 0x0002340001387983 */ /* 0x000ee20000300800 */
[----:B------:R-:W1:Y:S01]  /*a7a0*/  LDCU.64 UR16, c[0x0][0x380] ;  /* 0x00007000ff1077ac */ /* 0x000e620008000a00 */
[----:B------:R-:W-:Y:S02]  /*a7b0*/  IMAD.MOV.U32 R35, RZ, RZ, R55 ;  /* 0x000000ffff237224 */ /* 0x000fe400078e0037 */
[----:B0-----:R-:W-:Y:S01]  /*a7c0*/  IMAD R49, R34, UR12, RZ ;  /* 0x0000000c22317c24 */ /* 0x001fe2000f8e02ff */
[----:B------:R-:W-:-:S03]  /*a7d0*/  MOV R34, R52 ;  /* 0x0000003400227202 */ /* 0x000fc60000000f00 */
[C---:B------:R-:W-:Y:S02]  /*a7e0*/  IMAD R49, R50.reuse, UR13, R49 ;  /* 0x0000000d32317c24 */ /* 0x040fe4000f8e0231 */
[----:B------:R-:W-:-:S05]  /*a7f0*/  IMAD.WIDE.U32 R34, R50, UR12, R34 ;  /* 0x0000000c32227c25 */ /* 0x000fca000f8e0022 */
[----:B------:R-:W-:Y:S02]  /*a800*/  IADD3 R49, PT, PT, R35, R49, RZ ;  /* 0x0000003123317210 */ /* 0x000fe40007ffe0ff */
[----:B-1----:R-:W-:-:S04]  /*a810*/  LEA R50, P1, R34, UR16, 0x2 ;  /* 0x0000001022327c11 */ /* 0x002fc8000f8210ff */
[----:B------:R-:W-:Y:S01]  /*a820*/  LEA.HI.X R51, R34, UR17, R49, 0x2, P1 ;  /* 0x0000001122337c11 */ /* 0x000fe200088f1431 */
[----:B--2---:R-:W-:Y:S01]  /*a830*/  FADD.FTZ R34, R57, -UR5 ;  /* 0x8000000539227e21 */ /* 0x004fe20008010000 */
[----:B---3--:R-:W-:-:S03]  /*a840*/  FADD.FTZ R35, R56, -UR5 ;  /* 0x8000000538237e21 */ /* 0x008fc60008010000 */
[----:B------:R-:W-:Y:S01]  /*a850*/  FMUL.FTZ R34, R34, UR6 ;  /* 0x0000000622227c20 */ /* 0x000fe20008410000 */
[----:B------:R-:W-:-:S03]  /*a860*/  FMUL.FTZ R35, R35, UR6 ;  /* 0x0000000623237c20 */ /* 0x000fc60008410000 */
[----:B-----5:R-:W-:Y:S01]  /*a870*/  FFMA.FTZ R34, R2, R34, R32 ;  /* 0x0000002202227223 */ /* 0x020fe20000010020 */
[----:B------:R-:W-:-:S05]  /*a880*/  FFMA.FTZ R35, R3, R35, R33 ;  /* 0x0000002303237223 */ /* 0x000fca0000010021 */
[----:B------:R0:W-:Y:S02]  /*a890*/  STG.E.64 desc[UR14][R50.64], R34 ;  /* 0x0000002232007986 */ /* 0x0001e4000c101b0e */
.L_x_3921:
[----:B------:R-:W-:Y:S05]  /*a8a0*/  BSYNC.RECONVERGENT B0 ;  /* 0x0000000000007941 */ /* 0x000fea0003800200 */
.L_x_3920:
        /* <DEDUP_REMOVED lines=10> */
[----:B------:R-:W-:Y:S01]  /*a950*/  MOV R35, R55 ;  /* 0x0000003700237202 */ /* 0x000fe20000000f00 */
[----:B0-----:R-:W-:Y:S02]  /*a960*/  IMAD R49, R34, UR12, RZ ;  /* 0x0000000c22317c24 */ /* 0x001fe4000f8e02ff */
[----:B------:R-:W-:Y:S02]  /*a970*/  IMAD.MOV.U32 R34, RZ, RZ, R52 ;  /* 0x000000ffff227224 */ /* 0x000fe400078e0034 */
[----:B------:R-:W-:-:S02]  /*a980*/  IMAD R49, R50, UR13, R49 ;  /* 0x0000000d32317c24 */ /* 0x000fc4000f8e0231 */
        /* <DEDUP_REMOVED lines=11> */
.L_x_3923:
[----:B------:R-:W-:Y:S05]  /*aa40*/  BSYNC.RECONVERGENT B0 ;  /* 0x0000000000007941 */ /* 0x000fea0003800200 */
.L_x_3922:
[----:B0-----:R-:W-:Y:S01]  /*aa50*/  VIADD R50, R58, 0x18 ;  /* 0x000000183a327836 */ /* 0x001fe20000000000 */
[----:B------:R-:W-:Y:S04]  /*aa60*/  BSSY.RECONVERGENT B0, `(.L_x_3924) ;  /* 0x0000018000007945 */ /* 0x000fe80003800200 */
        /* <DEDUP_REMOVED lines=9> */
[----:B0-----:R-:W-:Y:S01]  /*ab00*/  IMAD R49, R34, UR12, RZ ;  /* 0x0000000c22317c24 */ /* 0x001fe2000f8e02ff */
[----:B------:R-:W-:-:S03]  /*ab10*/  MOV R34, R52 ;  /* 0x0000003400227202 */ /* 0x000fc60000000f00 */
[C---:B------:R-:W-:Y:S02]  /*ab20*/  IMAD R49, R50.reuse, UR13, R49 ;  /* 0x0000000d32317c24 */ /* 0x040fe4000f8e0231 */
[----:B------:R-:W-:-:S04]  /*ab30*/  IMAD.WIDE.U32 R34, R50, UR12, R34 ;  /* 0x0000000c32227c25 */ /* 0x000fc8000f8e0022 */
[----:B------:R-:W-:Y:S01]  /*ab40*/  IMAD.IADD R49, R35, 0x1, R49 ;  /* 0x0000000123317824 */ /* 0x000fe200078e0231 */
        /* <DEDUP_REMOVED lines=9> */
.L_x_3925:
[----:B------:R-:W-:Y:S05]  /*abe0*/  BSYNC.RECONVERGENT B0 ;  /* 0x0000000000007941 */ /* 0x000fea0003800200 */
.L_x_3924:
        /* <DEDUP_REMOVED lines=25> */
.L_x_3927:
[----:B------:R-:W-:Y:S05]  /*ad80*/  BSYNC.RECONVERGENT B0 ;  /* 0x0000000000007941 */ /* 0x000fea0003800200 */
.L_x_3926:
        /* <DEDUP_REMOVED lines=25> */
.L_x_3929:
[----:B------:R-:W-:Y:S05]  /*af20*/  BSYNC.RECONVERGENT B0 ;  /* 0x0000000000007941 */ /* 0x000fea0003800200 */
.L_x_3928:
        /* <DEDUP_REMOVED lines=25> */
.L_x_3931:
[----:B------:R-:W-:Y:S05]  /*b0c0*/  BSYNC.RECONVERGENT B0 ;  /* 0x0000000000007941 */ /* 0x000fea0003800200 */
.L_x_3930:
[C---:B0-----:R-:W-:Y:S01]  /*b0d0*/  IADD3 R51, PT, PT, R58.reuse, 0x38, RZ ;  /* 0x000000383a337810 */ /* 0x041fe20007ffe0ff */
[----:B------:R-:W-:Y:S01]  /*b0e0*/  BSSY.RECONVERGENT B0, `(.L_x_3932) ;  /* 0x000001c000007945 */ /* 0x000fe20003800200 */
[----:B------:R-:W-:Y:S02]  /*b0f0*/  IADD3 R49, PT, PT, R58, 0x40, RZ ;  /* 0x000000403a317810 */ /* 0x000fe40007ffe0ff */
[----:B------:R-:W-:Y:S02]  /*b100*/  ISETP.GE.U32.AND P1, PT, R51, UR10, PT ;  /* 0x0000000a33007c0c */ /* 0x000fe4000bf26070 */
[----:B------:R-:W-:Y:S02]  /*b110*/  SHF.R.S32.HI R34, RZ, 0x1f, R51 ;  /* 0x0000001fff227819 */ /* 0x000fe40000011433 */
[----:B------:R-:W-:Y:S02]  /*b120*/  ISETP.GE.U32.AND P2, PT, R49, UR10, PT ;  /* 0x0000000a31007c0c */ /* 0x000fe4000bf46070 */
[----:B------:R-:W-:-:S02]  /*b130*/  ISETP.GE.AND.EX P1, PT, R34, UR11, PT, P1 ;  /* 0x0000000b22007c0c */ /* 0x000fc4000bf26310 */
[----:B------:R-:W-:-:S04]  /*b140*/  SHF.R.S32.HI R56, RZ, 0x1f, R49 ;  /* 0x0000001fff387819 */ /* 0x000fc80000011431 */
[----:B------:R-:W-:-:S07]  /*b150*/  ISETP.GE.AND.EX P2, PT, R56, UR11, PT, P2 ;  /* 0x0000000b38007c0c */ /* 0x000fce000bf46320 */
[----:B------:R-:W-:Y:S06]  /*b160*/  @P1 BRA `(.L_x_3933) ;  /* 0x00000000004c1947 */ /* 0x000fec0003800000 */
        /* <DEDUP_REMOVED lines=19> */
.L_x_3933:
[----:B------:R-:W-:Y:S05]  /*b2a0*/  BSYNC.RECONVERGENT B0 ;  /* 0x0000000000007941 */ /* 0x000fea0003800200 */
.L_x_3932:
[----:B------:R-:W-:Y:S01]  /*b2b0*/  BSSY.RECONVERGENT B0, `(.L_x_3934) ;  /* 0x0000017000007945 */ /* 0x000fe20003800200 */
[C---:B------:R-:W-:Y:S01]  /*b2c0*/  VIADD R79, R58.reuse, 0x48 ;  /* 0x000000483a4f7836 */ /* 0x040fe20000000000 */
[----:B------:R-:W-:Y:S02]  /*b2d0*/  IADD3 R57, PT, PT, R58, 0x50, RZ ;  /* 0x000000503a397810 */ /* 0x000fe40007ffe0ff */
[----:B------:R-:W-:Y:S05]  /*b2e0*/  @P2 BRA `(.L_x_3935) ;  /* 0x00000000004c2947 */ /* 0x000fea0003800000 */
[----:B------:R-:W2:Y:S01]  /*b2f0*/  LDL.LU R96, [R1+0x270] ;  /* 0x0002700001607983 */ /* 0x000ea20000300800 */
[----:B------:R-:W1:Y:S03]  /*b300*/  LDCU.64 UR12, c[0x0][0x3e0] ;  /* 0x00007c00ff0c77ac */ /* 0x000e660008000a00 */
[----:B------:R-:W3:Y:S01]  /*b310*/  LDL.LU R70, [R1+0x25c] ;  /* 0x00025c0001467983 */ /* 0x000ee20000300800 */
[----:B------:R-:W4:Y:S01]  /*b320*/  LDCU.64 UR16, c[0x0][0x380] ;  /* 0x00007000ff1077ac */ /* 0x000f220008000a00 */
[----:B0-----:R-:W-:Y:S01]  /*b330*/  MOV R34, R52 ;  /* 0x0000003400227202 */ /* 0x001fe20000000f00 */
[----:B------:R-:W-:Y:S02]  /*b340*/  IMAD.MOV.U32 R35, RZ, RZ, R55 ;  /* 0x000000ffff237224 */ /* 0x000fe400078e0037 */
[----:B-1----:R-:W-:Y:S02]  /*b350*/  IMAD R50, R56, UR12, RZ ;  /* 0x0000000c38327c24 */ /* 0x002fe4000f8e02ff */
[----:B------:R-:W-:-:S04]  /*b360*/  IMAD.WIDE.U32 R34, R49, UR12, R34 ;  /* 0x0000000c31227c25 */ /* 0x000fc8000f8e0022 */
[----:B------:R-:W-:-:S05]  /*b370*/  IMAD R50, R49, UR13, R50 ;  /* 0x0000000d31327c24 */ /* 0x000fca000f8e0232 */
[----:B------:R-:W-:Y:S02]  /*b380*/  IADD3 R35, PT, PT, R35, R50, RZ ;  /* 0x0000003223237210 */ /* 0x000fe40007ffe0ff */
[----:B----4-:R-:W-:-:S04]  /*b390*/  LEA R50, P1, R34, UR16, 0x2 ;  /* 0x0000001022327c11 */ /* 0x010fc8000f8210ff */
        /* <DEDUP_REMOVED lines=8> */
.L_x_3935:
[----:B------:R-:W-:Y:S05]  /*b420*/  BSYNC.RECONVERGENT B0 ;  /* 0x0000000000007941 */ /* 0x000fea0003800200 */
.L_x_3934:
[----:B------:R-:W-:Y:S01]  /*b430*/  ISETP.GE.U32.AND P4, PT, R79, UR10, PT ;  /* 0x0000000a4f007c0c */ /* 0x000fe2000bf86070 */
[C---:B------:R-:W-:Y:S01]  /*b440*/  VIADD R70, R58.reuse, 0x60 ;  /* 0x000000603a467836 */ /* 0x040fe20000000000 */
[----:B01----:R-:W-:Y:S01]  /*b450*/  SHF.R.S32.HI R34, RZ, 0x1f, R79 ;  /* 0x0000001fff227819 */ /* 0x003fe2000001144f */
[----:B------:R-:W-:Y:S01]  /*b460*/  BSSY.RECONVERGENT B0, `(.L_x_3936) ;  /* 0x0000024000007945 */ /* 0x000fe20003800200 */
[----:B------:R-:W-:Y:S02]  /*b470*/  IADD3 R101, PT, PT, R58, 0x58, RZ ;  /* 0x000000583a657810 */ /* 0x000fe40007ffe0ff */
[----:B------:R-:W-:Y:S02]  /*b480*/  ISETP.GE.AND.EX P4, PT, R34, UR11, PT, P4 ;  /* 0x0000000b22007c0c */ /* 0x000fe4000bf86340 */
[----:B------:R-:W-:Y:S02]  /*b490*/  IADD3 R49, PT, PT, R58, 0x68, RZ ;  /* 0x000000683a317810 */ /* 0x000fe40007ffe0ff */
[----:B------:R-:W-:-:S02]  /*b4a0*/  ISETP.GE.U32.AND P1, PT, R57, UR10, PT ;  /* 0x0000000a39007c0c */ /* 0x000fc4000bf26070 */
[----:B------:R-:W-:Y:S02]  /*b4b0*/  ISETP.GE.U32.AND P5, PT, R101, UR10, PT ;  /* 0x0000000a65007c0c */ /* 0x000fe4000bfa6070 */
[----:B------:R-:W-:Y:S02]  /*b4c0*/  SHF.R.S32.HI R109, RZ, 0x1f, R57 ;  /* 0x0000001fff6d7819 */ /* 0x000fe40000011439 */
        /* <DEDUP_REMOVED lines=8> */
[----:B------:R-:W-:Y:S01]  /*b550*/  ISETP.GE.AND.EX P3, PT, R56, UR11, PT, P3 ;  /* 0x0000000b38007c0c */ /* 0x000fe2000bf66330 */
[----:B------:R-:W-:-:S12]  /*b560*/  @P4 BRA `(.L_x_3937) ;  /* 0x00000000004c4947 */ /* 0x000fd80003800000 */
        /* <DEDUP_REMOVED lines=19> */
.L_x_3937:
[----:B------:R-:W-:Y:S05]  /*b6a0*/  BSYNC.RECONVERGENT B0 ;  /* 0x0000000000007941 */ /* 0x000fea0003800200 */
.L_x_3936:
[----:B------:R-:W-:Y:S04]  /*b6b0*/  BSSY.RECONVERGENT B0, `(.L_x_3938) ;  /* 0x0000014000007945 */ /* 0x000fe80003800200 */
[----:B------:R-:W-:Y:S05]  /*b6c0*/  @P1 BRA `(.L_x_3939) ;  /* 0x0000000000481947 */ /* 0x000fea0003800000 */
[----:B------:R-:W2:Y:S01]  /*b6d0*/  LDL.LU R79, [R1+0x278] ;  /* 0x00027800014f7983 */ /* 0x000ea20000300800 */
[----:B------:R-:W1:Y:S01]  /*b6e0*/  LDCU.64 UR12, c[0x0][0x3e0] ;  /* 0x00007c00ff0c77ac */ /* 0x000e620008000a00 */
[----:B0-----:R-:W-:Y:S01]  /*b6f0*/  MOV R34, R52 ;  /* 0x0000003400227202 */ /* 0x001fe20000000f00 */
[----:B------:R-:W-:Y:S02]  /*b700*/  IMAD.MOV.U32 R35, RZ, RZ, R55 ;  /* 0x000000ffff237224 */ /* 0x000fe400078e0037 */
[----:B------:R-:W-:Y:S01]  /*b710*/  FADD.FTZ R73, R73, -UR5 ;  /* 0x8000000549497e21 */ /* 0x000fe20008010000 */
[----:B------:R-:W0:Y:S01]  /*b720*/  LDCU.64 UR16, c[0x0][0x380] ;  /* 0x00007000ff1077ac */ /* 0x000e220008000a00 */
[----:B-1----:R-:W-:Y:S02]  /*b730*/  IMAD R50, R109, UR12, RZ ;  /* 0x0000000c6d327c24 */ /* 0x002fe4000f8e02ff */
[----:B------:R-:W-:-:S04]  /*b740*/  IMAD.WIDE.U32 R34, R57, UR12, R34 ;  /* 0x0000000c39227c25 */ /* 0x000fc8000f8e0022 */
[----:B------:R-:W-:-:S05]  /*b750*/  IMAD R50, R57, UR13, R50 ;  /* 0x0000000d39327c24 */ /* 0x000fca000f8e0232 */
[----:B------:R-:W-:Y:S02]  /*b760*/  IADD3 R35, PT, PT, R35, R50, RZ ;  /* 0x0000003223237210 */ /* 0x000fe40007ffe0ff */
[----:B0-----:R-:W-:-:S04]  /*b770*/  LEA R50, P1, R34, UR16, 0x2 ;  /* 0x0000001022327c11 */ /* 0x001fc8000f8210ff */
[----:B------:R-:W-:Y:S01]  /*b780*/  LEA.HI.X R51, R34, UR17, R35, 0x2, P1 ;  /* 0x0000001122337c11 */ /* 0x000fe200088f1423 */
[----:B------:R-:W-:-:S04]  /*b790*/  FMUL.FTZ R35, R73, UR6 ;  /* 0x0000000649237c20 */ /* 0x000fc80008410000 */
[----:B-----5:R-:W-:Y:S01]  /*b7a0*/  FFMA.FTZ R35, R3, R35, R33 ;  /* 0x0000002303237223 */ /* 0x020fe20000010021 */
[----:B--2---:R-:W-:-:S04]  /*b7b0*/  FADD.FTZ R34, R79, -UR5 ;  /* 0x800000054f227e21 */ /* 0x004fc80008010000 */
[----:B------:R-:W-:-:S04]  /*b7c0*/  FMUL.FTZ R34, R34, UR6 ;  /* 0x0000000622227c20 */ /* 0x000fc80008410000 */
[----:B------:R-:W-:-:S05]  /*b7d0*/  FFMA.FTZ R34, R2, R34, R32 ;  /* 0x0000002202227223 */ /* 0x000fca0000010020 */
[----:B------:R1:W-:Y:S02]  /*b7e0*/  STG.E.64 desc[UR14][R50.64], R34 ;  /* 0x0000002232007986 */ /* 0x0003e4000c101b0e */
.L_x_3939:
[----:B------:R-:W-:Y:S05]  /*b7f0*/  BSYNC.RECONVERGENT B0 ;  /* 0x0000000000007941 */ /* 0x000fea0003800200 */
.L_x_3938:
[----:B------:R-:W-:Y:S01]  /*b800*/  BSSY.RECONVERGENT B0, `(.L_x_3940) ;  /* 0x0000016000007945 */ /* 0x000fe20003800200 */
[C---:B------:R-:W-:Y:S01]  /*b810*/  IADD3 R79, PT, PT, R58.reuse, 0x70, RZ ;  /* 0x000000703a4f7810 */ /* 0x040fe20007ffe0ff */
[----:B------:R-:W-:Y:S02]  /*b820*/  VIADD R57, R58, 0x78 ;  /* 0x000000783a397836 */ /* 0x000fe40000000000 */
[----:B------:R-:W-:Y:S05]  /*b830*/  @P5 BRA `(.L_x_3941) ;  /* 0x0000000000485947 */ /* 0x000fea0003800000 */
[----:B------:R-:W2:Y:S01]  /*b840*/  LDL.LU R73, [R1+0x27c] ;  /* 0x00027c0001497983 */ /* 0x000ea20000300800 */
[----:B------:R-:W3:Y:S01]  /*b850*/  LDCU.64 UR12, c[0x0][0x3e0] ;  /* 0x00007c00ff0c77ac */ /* 0x000ee20008000a00 */
[----:B01----:R-:W-:Y:S01]  /*b860*/  MOV R34, R52 ;  /* 0x0000003400227202 */ /* 0x003fe20000000f00 */
[----:B------:R-:W-:Y:S01]  /*b870*/  FADD.FTZ R74, R74, -UR5 ;  /* 0x800000054a4a7e21 */ /* 0x000fe20008010000 */
[----:B------:R-:W-:Y:S01]  /*b880*/  MOV R35, R55 ;  /* 0x0000003700237202 */ /* 0x000fe20000000f00 */
[----:B------:R-:W0:Y:S01]  /*b890*/  LDCU.64 UR16, c[0x0][0x380] ;  /* 0x00007000ff1077ac */ /* 0x000e220008000a00 */
[----:B---3--:R-:W-:Y:S02]  /*b8a0*/  IMAD R50, R103, UR12, RZ ;  /* 0x0000000c67327c24 */ /* 0x008fe4000f8e02ff */
[----:B------:R-:W-:-:S04]  /*b8b0*/  IMAD.WIDE.U32 R34, R101, UR12, R34 ;  /* 0x0000000c65227c25 */ /* 0x000fc8000f8e0022 */
[----:B------:R-:W-:-:S04]  /*b8c0*/  IMAD R50, R101, UR13, R50 ;  /* 0x0000000d65327c24 */ /* 0x000fc8000f8e0232 */
[----:B------:R-:W-:Y:S01]  /*b8d0*/  IMAD.IADD R35, R35, 0x1, R50 ;  /* 0x0000000123237824 */ /* 0x000fe200078e0232 */
        /* <DEDUP_REMOVED lines=8> */
.L_x_3941:
[----:B------:R-:W-:Y:S05]  /*b960*/  BSYNC.RECONVERGENT B0 ;  /* 0x0000000000007941 */ /* 0x000fea0003800200 */
.L_x_3940:
[----:B------:R-:W-:Y:S04]  /*b970*/  BSSY.RECONVERGENT B0, `(.L_x_3942) ;  /* 0x0000014000007945 */ /* 0x000fe80003800200 */
[----:B------:R-:W-:Y:S05]  /*b980*/  @P2 BRA `(.L_x_3943) ;  /* 0x0000000000482947 */ /* 0x000fea0003800000 */
[----:B------:R-:W3:Y:S01]  /*b990*/  LDL.LU R73, [R1+0x280] ;  /* 0x0002800001497983 */ /* 0x000ee20000300800 */
[----:B------:R-:W4:Y:S01]  /*b9a0*/  LDCU.64 UR12, c[0x0][0x3e0] ;  /* 0x00007c00ff0c77ac */ /* 0x000f220008000a00 */
[----:B012---:R-:W-:Y:S01]  /*b9b0*/  MOV R34, R52 ;  /* 0x0000003400227202 */ /* 0x007fe20000000f00 */
[----:B------:R-:W-:Y:S01]  /*b9c0*/  FADD.FTZ R75, R75, -UR5 ;  /* 0x800000054b4b7e21 */ /* 0x000fe20008010000 */
[----:B------:R-:W0:Y:S01]  /*b9d0*/  LDCU.64 UR16, c[0x0][0x380] ;  /* 0x00007000ff1077ac */ /* 0x000e220008000a00 */
[----:B----4-:R-:W-:-:S04]  /*b9e0*/  IMAD R35, R96, UR12, RZ ;  /* 0x0000000c60237c24 */ /* 0x010fc8000f8e02ff */
[----:B------:R-:W-:Y:S01]  /*b9f0*/  IMAD R50, R70, UR13, R35 ;  /* 0x0000000d46327c24 */ /* 0x000fe2000f8e0223 */
[----:B------:R-:W-:-:S03]  /*ba00*/  MOV R35, R55 ;  /* 0x0000003700237202 */ /* 0x000fc60000000f00 */
[----:B------:R-:W-:-:S04]  /*ba10*/  IMAD.WIDE.U32 R34, R70, UR12, R34 ;  /* 0x0000000c46227c25 */ /* 0x000fc8000f8e0022 */
[----:B------:R-:W-:Y:S01]  /*ba20*/  FMUL.FTZ R70, R75, UR6 ;  /* 0x000000064b467c20 */ /* 0x000fe20008410000 */
[----:B------:R-:W-:Y:S01]  /*ba30*/  IMAD.IADD R35, R35, 0x1, R50 ;  /* 0x0000000123237824 */ /* 0x000fe200078e0232 */
[----:B0-----:R-:W-:-:S04]  /*ba40*/  LEA R50, P1, R34, UR16, 0x2 ;  /* 0x0000001022327c11 */ /* 0x001fc8000f8210ff */
[----:B------:R-:W-:Y:S01]  /*ba50*/  LEA.HI.X R51, R34, UR17, R35, 0x2, P1 ;  /* 0x0000001122337c11 */ /* 0x000fe200088f1423 */
[----:B---3--:R-:W-:-:S04]  /*ba60*/  FADD.FTZ R34, R73, -UR5 ;  /* 0x8000000549227e21 */ /* 0x008fc80008010000 */
[----:B------:R-:W-:-:S04]  /*ba70*/  FMUL.FTZ R35, R34, UR6 ;  /* 0x0000000622237c20 */ /* 0x000fc80008410000 */
[----:B-----5:R-:W-:Y:S01]  /*ba80*/  FFMA.FTZ R34, R2, R35, R32 ;  /* 0x0000002302227223 */ /* 0x020fe20000010020 */
[----:B------:R-:W-:-:S05]  /*ba90*/  FFMA.FTZ R35, R3, R70, R33 ;  /* 0x0000004603237223 */ /* 0x000fca0000010021 */
[----:B------:R3:W-:Y:S02]  /*baa0*/  STG.E.64 desc[UR14][R50.64], R34 ;  /* 0x0000002232007986 */ /* 0x0007e4000c101b0e */
.L_x_3943:
[----:B------:R-:W-:Y:S05]  /*bab0*/  BSYNC.RECONVERGENT B0 ;  /* 0x0000000000007941 */ /* 0x000fea0003800200 */
.L_x_3942:
[----:B------:R-:W-:Y:S04]  /*bac0*/  BSSY.RECONVERGENT B0, `(.L_x_3944) ;  /* 0x0000014000007945 */ /* 0x000fe80003800200 */
[----:B------:R-:W-:Y:S05]  /*bad0*/  @P3 BRA `(.L_x_3945) ;  /* 0x0000000000483947 */ /* 0x000fea0003800000 */
[----:B------:R-:W4:Y:S01]  /*bae0*/  LDL.LU R70, [R1+0x284] ;  /* 0x0002840001467983 */ /* 0x000f220000300800 */
[----:B------:R-:W0:Y:S02]  /*baf0*/  LDCU.64 UR12, c[0x0][0x3e0] ;  /* 0x00007c00ff0c77ac */ /* 0x000e240008000a00 */
[----:B0123--:R-:W-:Y:S01]  /*bb00*/  MOV R34, R52 ;  /* 0x0000003400227202 */ /* 0x00ffe20000000f00 */
[----:B------:R-:W-:Y:S01]  /*bb10*/  FADD.FTZ R76, R76, -UR5 ;  /* 0x800000054c4c7e21 */ /* 0x000fe20008010000 */
[----:B------:R-:W-:Y:S01]  /*bb20*/  MOV R35, R55 ;  /* 0x0000003700237202 */ /* 0x000fe20000000f00 */
[----:B------:R-:W0:Y:S02]  /*bb30*/  LDCU.64 UR16, c[0x0][0x380] ;  /* 0x00007000ff1077ac */ /* 0x000e240008000a00 */
[----:B------:R-:W-:Y:S01]  /*bb40*/  FMUL.FTZ R76, R76, UR6 ;  /* 0x000000064c4c7c20 */ /* 0x000fe20008410000 */
[----:B------:R-:W-:Y:S02]  /*bb50*/  IMAD R56, R56, UR12, RZ ;  /* 0x0000000c38387c24 */ /* 0x000fe4000f8e02ff */
[----:B------:R-:W-:-:S04]  /*bb60*/  IMAD.WIDE.U32 R34, R49, UR12, R34 ;  /* 0x0000000c31227c25 */ /* 0x000fc8000f8e0022 */
[----:B------:R-:W-:Y:S01]  /*bb70*/  IMAD R51, R49, UR13, R56 ;  /* 0x0000000d31337c24 */ /* 0x000fe2000f8e0238 */
[----:B0-----:R-:W-:-:S03]  /*bb80*/  LEA R50, P1, R34, UR16, 0x2 ;  /* 0x0000001022327c11 */ /* 0x001fc6000f8210ff */
[----:B------:R-:W-:-:S05]  /*bb90*/  IMAD.IADD R51, R35, 0x1, R51 ;  /* 0x0000000123337824 */ /* 0x000fca00078e0233 */
[----:B------:R-:W-:Y:S01]  /*bba0*/  LEA.HI.X R51, R34, UR17, R51, 0x2, P1 ;  /* 0x0000001122337c11 */ /* 0x000fe200088f1433 */
[----:B----4-:R-:W-:-:S04]  /*bbb0*/  FADD.FTZ R34, R70, -UR5 ;  /* 0x8000000546227e21 */ /* 0x010fc80008010000 */
[----:B------:R-:W-:-:S04]  /*bbc0*/  FMUL.FTZ R35, R34, UR6 ;  /* 0x0000000622237c20 */ /* 0x000fc80008410000 */
[----:B-----5:R-:W-:Y:S01]  /*bbd0*/  FFMA.FTZ R34, R2, R35, R32 ;  /* 0x0000002302227223 */ /* 0x020fe20000010020 */
[----:B------:R-:W-:-:S05]  /*bbe0*/  FFMA.FTZ R35, R3, R76, R33 ;  /* 0x0000004c03237223 */ /* 0x000fca0000010021 */
[----:B------:R4:W-:Y:S02]  /*bbf0*/  STG.E.64 desc[UR14][R50.64], R34 ;  /* 0x0000002232007986 */ /* 0x0009e4000c101b0e */
.L_x_3945:
[----:B------:R-:W-:Y:S05]  /*bc00*/  BSYNC.RECONVERGENT B0 ;  /* 0x0000000000007941 */ /* 0x000fea0003800200 */
.L_x_3944:
[----:B------:R-:W-:Y:S01]  /*bc10*/  ISETP.GE.U32.AND P4, PT, R79, UR10, PT ;  /* 0x0000000a4f007c0c */ /* 0x000fe2000bf86070 */
[C---:B------:R-:W-:Y:S01]  /*bc20*/  VIADD R73, R58.reuse, 0x90 ;  /* 0x000000903a497836 */ /* 0x040fe20000000000 */
[----:B01234-:R-:W-:Y:S01]  /*bc30*/  SHF.R.S32.HI R34, RZ, 0x1f, R79 ;  /* 0x0000001fff227819 */ /* 0x01ffe2000001144f */
[----:B------:R-:W-:Y:S01]  /*bc40*/  BSSY.RECONVERGENT B0, `(.L_x_3946) ;  /* 0x0000025000007945 */ /* 0x000fe20003800200 */
[----:B------:R-:W-:Y:S02]  /*bc50*/  IADD3 R76, PT, PT, R58, 0x80, RZ ;  /* 0x000000803a4c7810 */ /* 0x000fe40007ffe0ff */
        /* <DEDUP_REMOVED lines=14> */
[----:B------:R-:W-:-:S02]  /*bd40*/  IADD3 R70, PT, PT, R58, 0x98, RZ ;  /* 0x000000983a467810 */ /* 0x000fc40007ffe0ff */
[----:B------:R-:W-:Y:S01]  /*bd50*/  IADD3 R49, PT, PT, R58, 0xa0, RZ ;  /* 0x000000a03a317810 */ /* 0x000fe20007ffe0ff */
[----:B------:R-:W-:Y:S08]  /*bd60*/  @P4 BRA `(.L_x_3947) ;  /* 0x0000000000484947 */ /* 0x000ff00003800000 */
[----:B------:R-:W2:Y:S01]  /*bd70*/  LDL.LU R103, [R1+0x288] ;  /* 0x0002880001677983 */ /* 0x000ea20000300800 */
[----:B------:R-:W0:Y:S01]  /*bd80*/  LDCU.64 UR12, c[0x0][0x3e0] ;  /* 0x00007c00ff0c77ac */ /* 0x000e220008000a00 */
[----:B------:R-:W-:Y:S01]  /*bd90*/  MOV R35, R55 ;  /* 0x0000003700237202 */ /* 0x000fe20000000f00 */
[----:B------:R-:W-:Y:S01]  /*bda0*/  FADD.FTZ R77, R77, -UR5 ;  /* 0x800000054d4d7e21 */ /* 0x000fe20008010000 */
[----:B------:R-:W1:Y:S01]  /*bdb0*/  LDCU.64 UR16, c[0x0][0x380] ;  /* 0x00007000ff1077ac */ /* 0x000e620008000a00 */
[----:B0-----:R-:W-:Y:S02]  /*bdc0*/  IMAD R50, R34, UR12, RZ ;  /* 0x0000000c22327c24 */ /* 0x001fe4000f8e02ff */
[----:B------:R-:W-:Y:S02]  /*bdd0*/  IMAD.MOV.U32 R34, RZ, RZ, R52 ;  /* 0x000000ffff227224 */ /* 0x000fe400078e0034 */
[C---:B------:R-:W-:Y:S02]  /*bde0*/  IMAD R50, R79.reuse, UR13, R50 ;  /* 0x0000000d4f327c24 */ /* 0x040fe4000f8e0232 */
[----:B------:R-:W-:-:S05]  /*bdf0*/  IMAD.WIDE.U32 R34, R79, UR12, R34 ;  /* 0x0000000c4f227c25 */ /* 0x000fca000f8e0022 */
[----:B------:R-:W-:Y:S02]  /*be00*/  IADD3 R35, PT, PT, R35, R50, RZ ;  /* 0x0000003223237210 */ /* 0x000fe40007ffe0ff */
[----:B-1----:R-:W-:-:S04]  /*be10*/  LEA R50, P4, R34, UR16, 0x2 ;  /* 0x0000001022327c11 */ /* 0x002fc8000f8810ff */
[----:B------:R-:W-:Y:S01]  /*be20*/  LEA.HI.X R51, R34, UR17, R35, 0x2, P4 ;  /* 0x0000001122337c11 */ /* 0x000fe2000a0f1423 */
[----:B------:R-:W-:-:S04]  /*be30*/  FMUL.FTZ R35, R77, UR6 ;  /* 0x000000064d237c20 */ /* 0x000fc80008410000 */
[----:B-----5:R-:W-:Y:S01]  /*be40*/  FFMA.FTZ R35, R3, R35, R33 ;  /* 0x0000002303237223 */ /* 0x020fe20000010021 */
[----:B--2---:R-:W-:-:S04]  /*be50*/  FADD.FTZ R34, R103, -UR5 ;  /* 0x8000000567227e21 */ /* 0x004fc80008010000 */
[----:B------:R-:W-:-:S04]  /*be60*/  FMUL.FTZ R34, R34, UR6 ;  /* 0x0000000622227c20 */ /* 0x000fc80008410000 */
[----:B------:R-:W-:-:S05]  /*be70*/  FFMA.FTZ R34, R2, R34, R32 ;  /* 0x0000002202227223 */ /* 0x000fca0000010020 */
[----:B------:R0:W-:Y:S02]  /*be80*/  STG.E.64 desc[UR14][R50.64], R34 ;  /* 0x0000002232007986 */ /* 0x0001e4000c101b0e */
.L_x_3947:
[----:B------:R-:W-:Y:S05]  /*be90*/  BSYNC.RECONVERGENT B0 ;  /* 0x0000000000007941 */ /* 0x000fea0003800200 */
.L_x_3946:
[----:B------:R-:W-:Y:S04]  /*bea0*/  BSSY.RECONVERGENT B0, `(.L_x_3948) ;  /* 0x0000014000007945 */ /* 0x000fe80003800200 */
[----:B------:R-:W-:Y:S05]  /*beb0*/  @P1 BRA `(.L_x_3949) ;  /* 0x0000000000481947 */ /* 0x000fea0003800000 */
[----:B------:R-:W2:Y:S01]  /*bec0*/  LDL.LU R77, [R1+0x28c] ;  /* 0x00028c00014d7983 */ /* 0x000ea20000300800 */
[----:B------:R-:W1:Y:S01]  /*bed0*/  LDCU.64 UR12, c[0x0][0x3e0] ;  /* 0x00007c00ff0c77ac */ /* 0x000e620008000a00 */
[----:B0-----:R-:W-:Y:S01]  /*bee0*/  MOV R35, R55 ;  /* 0x0000003700237202 */ /* 0x001fe20000000f00 */
[----:B------:R-:W-:Y:S01]  /*bef0*/  FADD.FTZ R78, R78, -UR5 ;  /* 0x800000054e4e7e21 */ /* 0x000fe20008010000 */
[----:B------:R-:W0:Y:S03]  /*bf00*/  LDCU.64 UR16, c[0x0][0x380] ;  /* 0x00007000ff1077ac */ /* 0x000e260008000a00 */
[----:B------:R-:W-:Y:S01]  /*bf10*/  FMUL.FTZ R78, R78, UR6 ;  /* 0x000000064e4e7c20 */ /* 0x000fe20008410000 */
[----:B-1----:R-:W-:-:S04]  /*bf20*/  IMAD R34, R101, UR12, RZ ;  /* 0x0000000c65227c24 */ /* 0x002fc8000f8e02ff */
[----:B------:R-:W-:Y:S02]  /*bf30*/  IMAD R51, R57, UR13, R34 ;  /* 0x0000000d39337c24 */ /* 0x000fe4000f8e0222 */
[----:B------:R-:W-:-:S04]  /*bf40*/  IMAD.MOV.U32 R34, RZ, RZ, R52 ;  /* 0x000000ffff227224 */ /* 0x000fc800078e0034 */
[----:B------:R-:W-:-:S05]  /*bf50*/  IMAD.WIDE.U32 R34, R57, UR12, R34 ;  /* 0x0000000c39227c25 */ /* 0x000fca000f8e0022 */
[----:B------:R-:W-:Y:S02]  /*bf60*/  IADD3 R51, PT, PT, R35, R51, RZ ;  /* 0x0000003323337210 */ /* 0x000fe40007ffe0ff */
[----:B0-----:R-:W-:-:S04]  /*bf70*/  LEA R50, P1, R34, UR16, 0x2 ;  /* 0x0000001022327c11 */ /* 0x001fc8000f8210ff */
[----:B------:R-:W-:Y:S01]  /*bf80*/  LEA.HI.X R51, R34, UR17, R51, 0x2, P1 ;  /* 0x0000001122337c11 */ /* 0x000fe200088f1433 */
[----:B--2---:R-:W-:-:S04]  /*bf90*/  FADD.FTZ R34, R77, -UR5 ;  /* 0x800000054d227e21 */ /* 0x004fc80008010000 */
[----:B------:R-:W-:-:S04]  /*bfa0*/  FMUL.FTZ R35, R34, UR6 ;  /* 0x0000000622237c20 */ /* 0x000fc80008410000 */
[----:B-----5:R-:W-:Y:S01]  /*bfb0*/  FFMA.FTZ R34, R2, R35, R32 ;  /* 0x0000002302227223 */ /* 0x020fe20000010020 */
[----:B------:R-:W-:-:S05]  /*bfc0*/  FFMA.FTZ R35, R3, R78, R33 ;  /* 0x0000004e03237223 */ /* 0x000fca0000010021 */
[----:B------:R1:W-:Y:S02]  /*bfd0*/  STG.E.64 desc[UR14][R50.64], R34 ;  /* 0x0000002232007986 */ /* 0x0003e4000c101b0e */
.L_x_3949:
[----:B------:R-:W-:Y:S05]  /*bfe0*/  BSYNC.RECONVERGENT B0 ;  /* 0x0000000000007941 */ /* 0x000fea0003800200 */
.L_x_3948:
[----:B------:R-:W-:Y:S04]  /*bff0*/  BSSY.RECONVERGENT B0, `(.L_x_3950) ;  /* 0x0000014000007945 */ /* 0x000fe80003800200 */
[----:B------:R-:W-:Y:S05]  /*c000*/  @P5 BRA `(.L_x_3951) ;  /* 0x0000000000485947 */ /* 0x000fea0003800000 */
[----:B------:R-:W2:Y:S01]  /*c010*/  LDL.LU R57, [R1+0x290] ;  /* 0x0002900001397983 */ /* 0x000ea20000300800 */
[----:B------:R-:W3:Y:S01]  /*c020*/  LDCU.64 UR12, c[0x0][0x3e0] ;  /* 0x00007c00ff0c77ac */ /* 0x000ee20008000a00 */
[----:B01----:R-:W-:Y:S01]  /*c030*/  MOV R51, R55 ;  /* 0x0000003700337202 */ /* 0x003fe20000000f00 */
[----:B------:R-:W-:Y:S02]  /*c040*/  IMAD.MOV.U32 R50, RZ, RZ, R52 ;  /* 0x000000ffff327224 */ /* 0x000fe400078e0034 */
[----:B------:R-:W-:Y:S01]  /*c050*/  FADD.FTZ R81, R81, -UR5 ;  /* 0x8000000551517e21 */ /* 0x000fe20008010000 */
[----:B------:R-:W0:Y:S01]  /*c060*/  LDCU.64 UR16, c[0x0][0x380] ;  /* 0x00007000ff1077ac */ /* 0x000e220008000a00 */
[----:B---3--:R-:W-:Y:S02]  /*c070*/  IMAD R35, R96, UR12, RZ ;  /* 0x0000000c60237c24 */ /* 0x008fe4000f8e02ff */
[----:B------:R-:W-:-:S04]  /*c080*/  IMAD.WIDE.U32 R50, R76, UR12, R50 ;  /* 0x0000000c4c327c25 */ /* 0x000fc8000f8e0032 */
[----:B------:R-:W-:Y:S01]  /*c090*/  IMAD R35, R76, UR13, R35 ;  /* 0x0000000d4c237c24 */ /* 0x000fe2000f8e0223 */
[----:B0-----:R-:W-:Y:S01]  /*c0a0*/  LEA R34, P1, R50, UR16, 0x2 ;  /* 0x0000001032227c11 */ /* 0x001fe2000f8210ff */
[----:B------:R-:W-:-:S03]  /*c0b0*/  FMUL.FTZ R76, R81, UR6 ;  /* 0x00000006514c7c20 */ /* 0x000fc60008410000 */
[----:B------:R-:W-:-:S04]  /*c0c0*/  IADD3 R35, PT, PT, R51, R35, RZ ;  /* 0x0000002333237210 */ /* 0x000fc80007ffe0ff */
[----:B------:R-:W-:Y:S01]  /*c0d0*/  LEA.HI.X R35, R50, UR17, R35, 0x2, P1 ;  /* 0x0000001132237c11 */ /* 0x000fe200088f1423 */
[----:B--2---:R-:W-:-:S04]  /*c0e0*/  FADD.FTZ R50, R57, -UR5 ;  /* 0x8000000539327e21 */ /* 0x004fc80008010000 */
[----:B------:R-:W-:-:S04]  /*c0f0*/  FMUL.FTZ R51, R50, UR6 ;  /* 0x0000000632337c20 */ /* 0x000fc80008410000 */
[----:B-----5:R-:W-:Y:S01]  /*c100*/  FFMA.FTZ R50, R2, R51, R32 ;  /* 0x0000003302327223 */ /* 0x020fe20000010020 */
[----:B------:R-:W-:-:S05]  /*c110*/  FFMA.FTZ R51, R3, R76, R33 ;  /* 0x0000004c03337223 */ /* 0x000fca0000010021 */
[----:B------:R2:W-:Y:S02]  /*c120*/  STG.E.64 desc[UR14][R34.64], R50 ;  /* 0x0000003222007986 */ /* 0x0005e4000c101b0e */
.L_x_3951:
[----:B------:R-:W-:Y:S05]  /*c130*/  BSYNC.RECONVERGENT B0 ;  /* 0x0000000000007941 */ /* 0x000fea0003800200 */
.L_x_3950:
[----:B------:R-:W-:Y:S04]  /*c140*/  BSSY.RECONVERGENT B0, `(.L_x_3952) ;  /* 0x0000013000007945 */ /* 0x000fe80003800200 */
[----:B------:R-:W-:Y:S05]  /*c150*/  @P2 BRA `(.L_x_3953) ;  /* 0x0000000000442947 */ /* 0x000fea0003800000 */
[----:B------:R-:W3:Y:S01]  /*c160*/  LDCU.64 UR12, c[0x0][0x3e0] ;  /* 0x00007c00ff0c77ac */ /* 0x000ee20008000a00 */
[----:B012---:R-:W-:Y:S01]  /*c170*/  MOV R35, R55 ;  /* 0x0000003700237202 */ /* 0x007fe20000000f00 */
[----:B------:R-:W-:Y:S02]  /*c180*/  IMAD.MOV.U32 R34, RZ, RZ, R52 ;  /* 0x000000ffff227224 */ /* 0x000fe400078e0034 */
[----:B------:R-:W-:Y:S01]  /*c190*/  FADD.FTZ R84, R84, -UR5 ;  /* 0x8000000554547e21 */ /* 0x000fe20008010000 */
[----:B------:R-:W0:Y:S01]  /*c1a0*/  LDCU.64 UR16, c[0x0][0x380] ;  /* 0x00007000ff1077ac */ /* 0x000e220008000a00 */
[----:B------:R-:W-:Y:S02]  /*c1b0*/  FADD.FTZ R80, R80, -UR5 ;  /* 0x8000000550507e21 */ /* 0x000fe40008010000 */
[----:B------:R-:W-:Y:S02]  /*c1c0*/  FMUL.FTZ R51, R84, UR6 ;  /* 0x0000000654337c20 */ /* 0x000fe40008410000 */
[----:B------:R-:W-:-:S04]  /*c1d0*/  FMUL.FTZ R80, R80, UR6 ;  /* 0x0000000650507c20 */ /* 0x000fc80008410000 */
[----:B-----5:R-:W-:Y:S01]  /*c1e0*/  FFMA.FTZ R57, R3, R80, R33 ;  /* 0x0000005003397223 */ /* 0x020fe20000010021 */
[----:B---3--:R-:W-:Y:S02]  /*c1f0*/  IMAD R75, R75, UR12, RZ ;  /* 0x0000000c4b4b7c24 */ /* 0x008fe4000f8e02ff */
[----:B------:R-:W-:-:S04]  /*c200*/  IMAD.WIDE.U32 R34, R56, UR12, R34 ;  /* 0x0000000c38227c25 */ /* 0x000fc8000f8e0022 */
[----:B------:R-:W-:Y:S01]  /*c210*/  IMAD R75, R56, UR13, R75 ;  /* 0x0000000d384b7c24 */ /* 0x000fe2000f8e024b */
[----:B0-----:R-:W-:Y:S01]  /*c220*/  LEA R50, P1, R34, UR16, 0x2 ;  /* 0x0000001022327c11 */ /* 0x001fe2000f8210ff */
[----:B------:R-:W-:-:S03]  /*c230*/  FFMA.FTZ R56, R2, R51, R32 ;  /* 0x0000003302387223 */ /* 0x000fc60000010020 */
[----:B------:R-:W-:-:S04]  /*c240*/  IADD3 R75, PT, PT, R35, R75, RZ ;  /* 0x0000004b234b7210 */ /* 0x000fc80007ffe0ff */
[----:B------:R-:W-:-:S05]  /*c250*/  LEA.HI.X R51, R34, UR17, R75, 0x2, P1 ;  /* 0x0000001122337c11 */ /* 0x000fca00088f144b */
[----:B------:R3:W-:Y:S02]  /*c260*/  STG.E.64 desc[UR14][R50.64], R56 ;  /* 0x0000003832007986 */ /* 0x0007e4000c101b0e */
.L_x_3953:
[----:B------:R-:W-:Y:S05]  /*c270*/  BSYNC.RECONVERGENT B0 ;  /* 0x0000000000007941 */ /* 0x000fea0003800200 */
.L_x_3952:
[----:B------:R-:W-:Y:S04]  /*c280*/  BSSY.RECONVERGENT B0, `(.L_x_3954) ;  /* 0x0000013000007945 */ /* 0x000fe80003800200 */
[----:B------:R-:W-:Y:S05]  /*c290*/  @P3 BRA `(.L_x_3955) ;  /* 0x0000000000443947 */ /* 0x000fea0003800000 */
[----:B------:R-:W4:Y:S01]  /*c2a0*/  LDCU.64 UR12, c[0x0][0x3e0] ;  /* 0x00007c00ff0c77ac */ /* 0x000f220008000a00 */
[----:B012---:R-:W-:Y:S01]  /*c2b0*/  MOV R35, R55 ;  /* 0x0000003700237202 */ /* 0x007fe20000000f00 */
[----:B------:R-:W-:Y:S02]  /*c2c0*/  IMAD.MOV.U32 R34, RZ, RZ, R52 ;  /* 0x000000ffff227224 */ /* 0x000fe400078e0034 */
[----:B------:R-:W-:Y:S01]  /*c2d0*/  FADD.FTZ R87, R87, -UR5 ;  /* 0x8000000557577e21 */ /* 0x000fe20008010000 */
[----:B------:R-:W0:Y:S01]  /*c2e0*/  LDCU.64 UR16, c[0x0][0x380] ;  /* 0x00007000ff1077ac */ /* 0x000e220008000a00 */
[----:B------:R-:W-:Y:S02]  /*c2f0*/  FADD.FTZ R83, R83, -UR5 ;  /* 0x8000000553537e21 */ /* 0x000fe40008010000 */
[----:B------:R-:W-:-:S04]  /*c300*/  FMUL.FTZ R87, R87, UR6 ;  /* 0x0000000657577c20 */ /* 0x000fc80008410000 */
[----:B---3-5:R-:W-:Y:S01]  /*c310*/  FFMA.FTZ R56, R2, R87, R32 ;  /* 0x0000005702387223 */ /* 0x028fe20000010020 */
[----:B----4-:R-:W-:Y:S02]  /*c320*/  IMAD R74, R74, UR12, RZ ;  /* 0x0000000c4a4a7c24 */ /* 0x010fe4000f8e02ff */
[----:B------:R-:W-:-:S04]  /*c330*/  IMAD.WIDE.U32 R34, R73, UR12, R34 ;  /* 0x0000000c49227c25 */ /* 0x000fc8000f8e0022 */
[----:B------:R-:W-:Y:S01]  /*c340*/  IMAD R73, R73, UR13, R74 ;  /* 0x0000000d49497c24 */ /* 0x000fe2000f8e024a */
[----:B0-----:R-:W-:Y:S01]  /*c350*/  LEA R50, P1, R34, UR16, 0x2 ;  /* 0x0000001022327c11 */ /* 0x001fe2000f8210ff */
[----:B------:R-:W-:-:S03]  /*c360*/  FMUL.FTZ R74, R83, UR6 ;  /* 0x00000006534a7c20 */ /* 0x000fc60008410000 */
[----:B------:R-:W-:Y:S01]  /*c370*/  IADD3 R73, PT, PT, R35, R73, RZ ;  /* 0x0000004923497210 */ /* 0x000fe20007ffe0ff */
[----:B------:R-:W-:-:S03]  /*c380*/  FFMA.FTZ R57, R3, R74, R33 ;  /* 0x0000004a03397223 */ /* 0x000fc60000010021 */
[----:B------:R-:W-:-:S05]  /*c390*/  LEA.HI.X R51, R34, UR17, R73, 0x2, P1 ;  /* 0x0000001122337c11 */ /* 0x000fca00088f1449 */
[----:B------:R4:W-:Y:S02]  /*c3a0*/  STG.E.64 desc[UR14][R50.64], R56 ;  /* 0x0000003832007986 */ /* 0x0009e4000c101b0e */
.L_x_3955:
[----:B------:R-:W-:Y:S05]  /*c3b0*/  BSYNC.RECONVERGENT B0 ;  /* 0x0000000000007941 */ /* 0x000fea0003800200 */
.L_x_3954:
[----:B------:R-:W-:Y:S01]  /*c3c0*/  ISETP.GE.U32.AND P4, PT, R70, UR10, PT ;  /* 0x0000000a46007c0c */ /* 0x000fe2000bf86070 */
[C---:B------:R-:W-:Y:S01]  /*c3d0*/  VIADD R79, R58.reuse, 0xa8 ;  /* 0x000000a83a4f7836 */ /* 0x040fe20000000000 */
[----:B012---:R-:W-:Y:S01]  /*c3e0*/  SHF.R.S32.HI R34, RZ, 0x1f, R70 ;  /* 0x0000001fff227819 */ /* 0x007fe20000011446 */
[----:B------:R-:W-:Y:S01]  /*c3f0*/  BSSY.RECONVERGENT B0, `(.L_x_3956) ;  /* 0x0000024000007945 */ /* 0x000fe20003800200 */
[C---:B------:R-:W-:Y:S01]  /*c400*/  IADD3 R77, PT, PT, R58.reuse, 0xb0, RZ ;  /* 0x000000b03a4d7810 */ /* 0x040fe20007ffe0ff */
[----:B------:R-:W-:Y:S01]  /*c410*/  VIADD R74, R58, 0xc0 ;  /* 0x000000c03a4a7836 */ /* 0x000fe20000000000 */
[----:B------:R-:W-:Y:S02]  /*c420*/  ISETP.GE.AND.EX P4, PT, R34, UR11, PT, P4 ;  /* 0x0000000b22007c0c */ /* 0x000fe4000bf86340 */
[----:B------:R-:W-:Y:S02]  /*c430*/  IADD3 R75, PT, PT, R58, 0xb8, RZ ;  /* 0x000000b83a4b7810 */ /* 0x000fe40007ffe0ff */
[----:B------:R-:W-:-:S02]  /*c440*/  ISETP.GE.U32.AND P1, PT, R49, UR10, PT ;  /* 0x0000000a31007c0c */ /* 0x000fc4000bf26070 */
[----:B------:R-:W-:Y:S02]  /*c450*/  ISETP.GE.U32.AND P5, PT, R79, UR10, PT ;  /* 0x0000000a4f007c0c */ /* 0x000fe4000bfa6070 */
[----:B------:R-:W-:Y:S02]  /*c460*/  ISETP.GE.U32.AND P2, PT, R77, UR10, PT ;  /* 0x0000000a4d007c0c */ /* 0x000fe4000bf46070 */
[----:B------:R-:W-:Y:S02]  /*c470*/  ISETP.GE.U32.AND P3, PT, R75, UR10, PT ;  /* 0x0000000a4b007c0c */ /* 0x000fe4000bf66070 */
[----:B---34-:R-:W-:Y:S02]  /*c480*/  SHF.R.S32.HI R56, RZ, 0x1f, R49 ;  /* 0x0000001fff387819 */ /* 0x018fe40000011431 */
[----:B------:R-:W-:Y:S02]  /*c490*/  SHF.R.S32.HI R80, RZ, 0x1f, R79 ;  /* 0x0000001fff507819 */ /* 0x000fe4000001144f */
[----:B------:R-:W-:-:S02]  /*c4a0*/  SHF.R.S32.HI R78, RZ, 0x1f, R77 ;  /* 0x0000001fff4e7819 */ /* 0x000fc4000001144d */
[----:B------:R-:W-:Y:S02]  /*c4b0*/  SHF.R.S32.HI R76, RZ, 0x1f, R75 ;  /* 0x0000001fff4c7819 */ /* 0x000fe4000001144b */
[----:B------:R-:W-:Y:S02]  /*c4c0*/  ISETP.GE.AND.EX P1, PT, R56, UR11, PT, P1 ;  /* 0x0000000b38007c0c */ /* 0x000fe4000bf26310 */
[----:B------:R-:W-:Y:S02]  /*c4d0*/  ISETP.GE.AND.EX P5, PT, R80, UR11, PT, P5 ;  /* 0x0000000b50007c0c */ /* 0x000fe4000bfa6350 */
[----:B------:R-:W-:Y:S02]  /*c4e0*/  ISETP.GE.AND.EX P2, PT, R78, UR11, PT, P2 ;  /* 0x0000000b4e007c0c */ /* 0x000fe4000bf46320 */
[----:B------:R-:W-:Y:S02]  /*c4f0*/  ISETP.GE.AND.EX P3, PT, R76, UR11, PT, P3 ;  /* 0x0000000b4c007c0c */ /* 0x000fe4000bf66330 */
[----:B------:R-:W-:Y:S01]  /*c500*/  IADD3 R73, PT, PT, R58, 0xc8, RZ ;  /* 0x000000c83a497810 */ /* 0x000fe20007ffe0ff */
[----:B------:R-:W-:Y:S10]  /*c510*/  @P4 BRA `(.L_x_3957) ;  /* 0x0000000000444947 */ /* 0x000ff40003800000 */
[----:B------:R-:W0:Y:S01]  /*c520*/  LDCU.64 UR12, c[0x0][0x3e0] ;  /* 0x00007c00ff0c77ac */ /* 0x000e220008000a00 */
[----:B------:R-:W-:Y:S01]  /*c530*/  FADD.FTZ R91, R91, -UR5 ;  /* 0x800000055b5b7e21 */ /* 0x000fe20008010000 */
[----:B------:R-:W-:Y:S01]  /*c540*/  FADD.FTZ R82, R82, -UR5 ;  /* 0x8000000552527e21 */ /* 0x000fe20008010000 */
[----:B------:R-:W1:Y:S02]  /*c550*/  LDCU.64 UR16, c[0x0][0x380] ;  /* 0x00007000ff1077ac */ /* 0x000e640008000a00 */
[----:B------:R-:W-:Y:S01]  /*c560*/  FMUL.FTZ R91, R91, UR6 ;  /* 0x000000065b5b7c20 */ /* 0x000fe20008410000 */
[----:B------:R-:W-:Y:S01]  /*c570*/  FMUL.FTZ R82, R82, UR6 ;  /* 0x0000000652527c20 */ /* 0x000fe20008410000 */
[----:B0-----:R-:W-:Y:S01]  /*c580*/  IMAD R35, R34, UR12, RZ ;  /* 0x0000000c22237c24 */ /* 0x001fe2000f8e02ff */
[----:B------:R-:W-:-:S03]  /*c590*/  MOV R34, R52 ;  /* 0x0000003400227202 */ /* 0x000fc60000000f00 */
[C---:B------:R-:W-:Y:S02]  /*c5a0*/  IMAD R51, R70.reuse, UR13, R35 ;  /* 0x0000000d46337c24 */ /* 0x040fe4000f8e0223 */
[----:B------:R-:W-:Y:S02]  /*c5b0*/  IMAD.MOV.U32 R35, RZ, RZ, R55 ;  /* 0x000000ffff237224 */ /* 0x000fe400078e0037 */
[----:B------:R-:W-:-:S05]  /*c5c0*/  IMAD.WIDE.U32 R34, R70, UR12, R34 ;  /* 0x0000000c46227c25 */ /* 0x000fca000f8e0022 */
[----:B------:R-:W-:Y:S01]  /*c5d0*/  IADD3 R51, PT, PT, R35, R51, RZ ;  /* 0x0000003323337210 */ /* 0x000fe20007ffe0ff */
[----:B-----5:R-:W-:Y:S01]  /*c5e0*/  FFMA.FTZ R35, R3, R82, R33 ;  /* 0x0000005203237223 */ /* 0x020fe20000010021 */
[----:B-1----:R-:W-:-:S04]  /*c5f0*/  LEA R50, P4, R34, UR16, 0x2 ;  /* 0x0000001022327c11 */ /* 0x002fc8000f8810ff */
[----:B------:R-:W-:Y:S01]  /*c600*/  LEA.HI.X R51, R34, UR17, R51, 0x2, P4 ;  /* 0x0000001122337c11 */ /* 0x000fe2000a0f1433 */
[----:B------:R-:W-:-:S05]  /*c610*/  FFMA.FTZ R34, R2, R91, R32 ;  /* 0x0000005b02227223 */ /* 0x000fca0000010020 */
[----:B------:R0:W-:Y:S03]  /*c620*/  STG.E.64 desc[UR14][R50.64], R34 ;  /* 0x0000002232007986 */ /* 0x0001e6000c101b0e */
.L_x_3957:
[----:B------:R-:W-:Y:S05]  /*c630*/  BSYNC.RECONVERGENT B0 ;  /* 0x0000000000007941 */ /* 0x000fea0003800200 */
.L_x_3956:
[----:B------:R-:W-:Y:S04]  /*c640*/  BSSY.RECONVERGENT B0, `(.L_x_3958) ;  /* 0x0000013000007945 */ /* 0x000fe80003800200 */
[----:B------:R-:W-:Y:S05]  /*c650*/  @P1 BRA `(.L_x_3959) ;  /* 0x0000000000441947 */ /* 0x000fea0003800000 */
[----:B------:R-:W1:Y:S01]  /*c660*/  LDCU.64 UR12, c[0x0][0x3e0] ;  /* 0x00007c00ff0c77ac */ /* 0x000e620008000a00 */
[----:B0-----:R-:W-:Y:S01]  /*c670*/  MOV R34, R52 ;  /* 0x0000003400227202 */ /* 0x001fe20000000f00 */
[----:B------:R-:W-:Y:S02]  /*c680*/  IMAD.MOV.U32 R35, RZ, RZ, R55 ;  /* 0x000000ffff237224 */ /* 0x000fe400078e0037 */
[----:B------:R-:W-:Y:S01]  /*c690*/  FADD.FTZ R90, R90, -UR5 ;  /* 0x800000055a5a7e21 */ /* 0x000fe20008010000 */
[----:B------:R-:W0:Y:S01]  /*c6a0*/  LDCU.64 UR16, c[0x0][0x380] ;  /* 0x00007000ff1077ac */ /* 0x000e220008000a00 */
[----:B------:R-:W-:-:S04]  /*c6b0*/  FADD.FTZ R72, R72, -UR5 ;  /* 0x8000000548487e21 */ /* 0x000fc80008010000 */
[----:B------:R-:W-:-:S04]  /*c6c0*/  FMUL.FTZ R72, R72, UR6 ;  /* 0x0000000648487c20 */ /* 0x000fc80008410000 */
[----:B-----5:R-:W-:Y:S01]  /*c6d0*/  FFMA.FTZ R57, R3, R72, R33 ;  /* 0x0000004803397223 */ /* 0x020fe20000010021 */
[----:B-1----:R-:W-:Y:S02]  /*c6e0*/  IMAD R56, R56, UR12, RZ ;  /* 0x0000000c38387c24 */ /* 0x002fe4000f8e02ff */
[----:B------:R-:W-:-:S04]  /*c6f0*/  IMAD.WIDE.U32 R34, R49, UR12, R34 ;  /* 0x0000000c31227c25 */ /* 0x000fc8000f8e0022 */
[----:B------:R-:W-:Y:S02]  /*c700*/  IMAD R51, R49, UR13, R56 ;  /* 0x0000000d31337c24 */ /* 0x000fe4000f8e0238 */
[----:B------:R-:W-:Y:S01]  /*c710*/  FMUL.FTZ R49, R90, UR6 ;  /* 0x000000065a317c20 */ /* 0x000fe20008410000 */
[----:B0-----:R-:W-:Y:S02]  /*c720*/  LEA R50, P1, R34, UR16, 0x2 ;  /* 0x0000001022327c11 */ /* 0x001fe4000f8210ff */
[----:B------:R-:W-:Y:S01]  /*c730*/  IADD3 R51, PT, PT, R35, R51, RZ ;  /* 0x0000003323337210 */ /* 0x000fe20007ffe0ff */
[----:B------:R-:W-:-:S03]  /*c740*/  FFMA.FTZ R56, R2, R49, R32 ;  /* 0x0000003102387223 */ /* 0x000fc60000010020 */
[----:B------:R-:W-:-:S05]  /*c750*/  LEA.HI.X R51, R34, UR17, R51, 0x2, P1 ;  /* 0x0000001122337c11 */ /* 0x000fca00088f1433 */
[----:B------:R1:W-:Y:S02]  /*c760*/  STG.E.64 desc[UR14][R50.64], R56 ;  /* 0x0000003832007986 */ /* 0x0003e4000c101b0e */
.L_x_3959:
[----:B------:R-:W-:Y:S05]  /*c770*/  BSYNC.RECONVERGENT B0 ;  /* 0x0000000000007941 */ /* 0x000fea0003800200 */
.L_x_3958:
[----:B------:R-:W-:Y:S04]  /*c780*/  BSSY.RECONVERGENT B0, `(.L_x_3960) ;  /* 0x0000013000007945 */ /* 0x000fe80003800200 */
[----:B------:R-:W-:Y:S05]  /*c790*/  @P5 BRA `(.L_x_3961) ;  /* 0x0000000000445947 */ /* 0x000fea0003800000 */
[----:B------:R-:W2:Y:S01]  /*c7a0*/  LDCU.64 UR12, c[0x0][0x3e0] ;  /* 0x00007c00ff0c77ac */ /* 0x000ea20008000a00 */
[----:B0-----:R-:W-:Y:S01]  /*c7b0*/  MOV R34, R52 ;  /* 0x0000003400227202 */ /* 0x001fe20000000f00 */
[----:B------:R-:W-:Y:S02]  /*c7c0*/  IMAD.MOV.U32 R35, RZ, RZ, R55 ;  /* 0x000000ffff237224 */ /* 0x000fe400078e0037 */
[----:B------:R-:W-:Y:S01]  /*c7d0*/  FADD.FTZ R92, R92, -UR5 ;  /* 0x800000055c5c7e21 */ /* 0x000fe20008010000 */
[----:B------:R-:W0:Y:S01]  /*c7e0*/  LDCU.64 UR16, c[0x0][0x380] ;  /* 0x00007000ff1077ac */ /* 0x000e220008000a00 */
[----:B------:R-:W-:Y:S02]  /*c7f0*/  FADD.FTZ R86, R86, -UR5 ;  /* 0x8000000556567e21 */ /* 0x000fe40008010000 */
[----:B------:R-:W-:Y:S02]  /*c800*/  FMUL.FTZ R49, R92, UR6 ;  /* 0x000000065c317c20 */ /* 0x000fe40008410000 */
[----:B------:R-:W-:-:S02]  /*c810*/  FMUL.FTZ R86, R86, UR6 ;  /* 0x0000000656567c20 */ /* 0x000fc40008410000 */
[----:B-1---5:R-:W-:Y:S02]  /*c820*/  FFMA.FTZ R56, R2, R49, R32 ;  /* 0x0000003102387223 */ /* 0x022fe40000010020 */
[----:B------:R-:W-:Y:S01]  /*c830*/  FFMA.FTZ R57, R3, R86, R33 ;  /* 0x0000005603397223 */ /* 0x000fe20000010021 */
[----:B--2---:R-:W-:Y:S02]  /*c840*/  IMAD R80, R80, UR12, RZ ;  /* 0x0000000c50507c24 */ /* 0x004fe4000f8e02ff */
[----:B------:R-:W-:-:S04]  /*c850*/  IMAD.WIDE.U32 R34, R79, UR12, R34 ;  /* 0x0000000c4f227c25 */ /* 0x000fc8000f8e0022 */
[----:B------:R-:W-:Y:S01]  /*c860*/  IMAD R79, R79, UR13, R80 ;  /* 0x0000000d4f4f7c24 */ /* 0x000fe2000f8e0250 */
[----:B0-----:R-:W-:-:S04]  /*c870*/  LEA R50, P1, R34, UR16, 0x2 ;  /* 0x0000001022327c11 */ /* 0x001fc8000f8210ff */
[----:B------:R-:W-:-:S04]  /*c880*/  IADD3 R79, PT, PT, R35, R79, RZ ;  /* 0x0000004f234f7210 */ /* 0x000fc80007ffe0ff */
[----:B------:R-:W-:-:S05]  /*c890*/  LEA.HI.X R51, R34, UR17, R79, 0x2, P1 ;  /* 0x0000001122337c11 */ /* 0x000fca00088f144f */
[----:B------:R2:W-:Y:S02]  /*c8a0*/  STG.E.64 desc[UR14][R50.64], R56 ;  /* 0x0000003832007986 */ /* 0x0005e4000c101b0e */
.L_x_3961:
[----:B------:R-:W-:Y:S05]  /*c8b0*/  BSYNC.RECONVERGENT B0 ;  /* 0x0000000000007941 */ /* 0x000fea0003800200 */
.L_x_3960:
[----:B------:R-:W-:Y:S04]  /*c8c0*/  BSSY.RECONVERGENT B0, `(.L_x_3962) ;  /* 0x0000013000007945 */ /* 0x000fe80003800200 */
[----:B------:R-:W-:Y:S05]  /*c8d0*/  @P2 BRA `(.L_x_3963) ;  /* 0x0000000000442947 */ /* 0x000fea0003800000 */
[----:B------:R-:W3:Y:S01]  /*c8e0*/  LDCU.64 UR12, c[0x0][0x3e0] ;  /* 0x00007c00ff0c77ac */ /* 0x000ee20008000a00 */
[----:B0-----:R-:W-:Y:S01]  /*c8f0*/  MOV R34, R52 ;  /* 0x0000003400227202 */ /* 0x001fe20000000f00 */
[----:B------:R-:W-:Y:S02]  /*c900*/  IMAD.MOV.U32 R35, RZ, RZ, R55 ;  /* 0x000000ffff237224 */ /* 0x000fe400078e0037 */
[----:B------:R-:W-:Y:S01]  /*c910*/  FADD.FTZ R95, R95, -UR5 ;  /* 0x800000055f5f7e21 */ /* 0x000fe20008010000 */
[----:B------:R-:W0:Y:S01]  /*c920*/  LDCU.64 UR16, c[0x0][0x380] ;  /* 0x00007000ff1077ac */ /* 0x000e220008000a00 */
[----:B------:R-:W-:Y:S02]  /*c930*/  FADD.FTZ R85, R85, -UR5 ;  /* 0x8000000555557e21 */ /* 0x000fe40008010000 */
[----:B------:R-:W-:Y:S02]  /*c940*/  FMUL.FTZ R95, R95, UR6 ;  /* 0x000000065f5f7c20 */ /* 0x000fe40008410000 */
[----:B------:R-:W-:-:S02]  /*c950*/  FMUL.FTZ R70, R85, UR6 ;  /* 0x0000000655467c20 */ /* 0x000fc40008410000 */
[----:B-12--5:R-:W-:Y:S02]  /*c960*/  FFMA.FTZ R56, R2, R95, R32 ;  /* 0x0000005f02387223 */ /* 0x026fe40000010020 */
[----:B------:R-:W-:Y:S01]  /*c970*/  FFMA.FTZ R57, R3, R70, R33 ;  /* 0x0000004603397223 */ /* 0x000fe20000010021 */
[----:B---3--:R-:W-:Y:S02]  /*c980*/  IMAD R78, R78, UR12, RZ ;  /* 0x0000000c4e4e7c24 */ /* 0x008fe4000f8e02ff */
[----:B------:R-:W-:-:S04]  /*c990*/  IMAD.WIDE.U32 R34, R77, UR12, R34 ;  /* 0x0000000c4d227c25 */ /* 0x000fc8000f8e0022 */
[----:B------:R-:W-:Y:S01]  /*c9a0*/  IMAD R77, R77, UR13, R78 ;  /* 0x0000000d4d4d7c24 */ /* 0x000fe2000f8e024e */
[----:B0-----:R-:W-:-:S04]  /*c9b0*/  LEA R50, P1, R34, UR16, 0x2 ;  /* 0x0000001022327c11 */ /* 0x001fc8000f8210ff */
[----:B------:R-:W-:-:S04]  /*c9c0*/  IADD3 R77, PT, PT, R35, R77, RZ ;  /* 0x0000004d234d7210 */ /* 0x000fc80007ffe0ff */
[----:B------:R-:W-:-:S05]  /*c9d0*/  LEA.HI.X R51, R34, UR17, R77, 0x2, P1 ;  /* 0x0000001122337c11 */ /* 0x000fca00088f144d */
[----:B------:R3:W-:Y:S02]  /*c9e0*/  STG.E.64 desc[UR14][R50.64], R56 ;  /* 0x0000003832007986 */ /* 0x0007e4000c101b0e */
.L_x_3963:
[----:B------:R-:W-:Y:S05]  /*c9f0*/  BSYNC.RECONVERGENT B0 ;  /* 0x0000000000007941 */ /* 0x000fea0003800200 */
.L_x_3962:
[----:B------:R-:W-:Y:S04]  /*ca00*/  BSSY.RECONVERGENT B0, `(.L_x_3964) ;  /* 0x0000013000007945 */ /* 0x000fe80003800200 */
[----:B------:R-:W-:Y:S05]  /*ca10*/  @P3 BRA `(.L_x_3965) ;  /* 0x0000000000443947 */ /* 0x000fea0003800000 */
[----:B------:R-:W4:Y:S01]  /*ca20*/  LDCU.64 UR12, c[0x0][0x3e0] ;  /* 0x00007c00ff0c77ac */ /* 0x000f220008000a00 */
[----:B0-----:R-:W-:Y:S01]  /*ca30*/  MOV R34, R52 ;  /* 0x0000003400227202 */ /* 0x001fe20000000f00 */
[----:B------:R-:W-:Y:S02]  /*ca40*/  IMAD.MOV.U32 R35, RZ, RZ, R55 ;  /* 0x000000ffff237224 */ /* 0x000fe400078e0037 */
[----:B------:R-:W-:Y:S01]  /*ca50*/  FADD.FTZ R98, R98, -UR5 ;  /* 0x8000000562627e21 */ /* 0x000fe20008010000 */
[----:B------:R-:W0:Y:S01]  /*ca60*/  LDCU.64 UR16, c[0x0][0x380] ;  /* 0x00007000ff1077ac */ /* 0x000e220008000a00 */
[----:B------:R-:W-:Y:S02]  /*ca70*/  FADD.FTZ R89, R89, -UR5 ;  /* 0x8000000559597e21 */ /* 0x000fe40008010000 */
[----:B------:R-:W-:Y:S02]  /*ca80*/  FMUL.FTZ R49, R98, UR6 ;  /* 0x0000000662317c20 */ /* 0x000fe40008410000 */
[----:B------:R-:W-:-:S02]  /*ca90*/  FMUL.FTZ R70, R89, UR6 ;  /* 0x0000000659467c20 */ /* 0x000fc40008410000 */
[----:B-123-5:R-:W-:Y:S02]  /*caa0*/  FFMA.FTZ R56, R2, R49, R32 ;  /* 0x0000003102387223 */ /* 0x02efe40000010020 */
        /* <DEDUP_REMOVED lines=8> */
.L_x_3965:
[----:B------:R-:W-:Y:S05]  /*cb30*/  BSYNC.RECONVERGENT B0 ;  /* 0x0000000000007941 */ /* 0x000fea0003800200 */
.L_x_3964:
[----:B------:R-:W-:Y:S01]  /*cb40*/  ISETP.GE.U32.AND P4, PT, R74, UR10, PT ;  /* 0x0000000a4a007c0c */ /* 0x000fe2000bf86070 */
[C---:B------:R-:W-:Y:S01]  /*cb50*/  VIADD R76, R58.reuse, 0xd8 ;  /* 0x000000d83a4c7836 */ /* 0x040fe20000000000 */
[----:B0-----:R-:W-:Y:S01]  /*cb60*/  SHF.R.S32.HI R34, RZ, 0x1f, R74 ;  /* 0x0000001fff227819 */ /* 0x001fe2000001144a */
        /* <DEDUP_REMOVED lines=19> */
[----:B------:R-:W1:Y:S01]  /*cca0*/  LDCU.64 UR12, c[0x0][0x3e0] ;  /* 0x00007c00ff0c77ac */ /* 0x000e620008000a00 */
[----:B------:R-:W-:Y:S01]  /*ccb0*/  MOV R35, R55 ;  /* 0x0000003700237202 */ /* 0x000fe20000000f00 */
[----:B------:R-:W-:Y:S01]  /*ccc0*/  FADD.FTZ R100, R100, -UR5 ;  /* 0x8000000564647e21 */ /* 0x000fe20008010000 */
[----:B------:R-:W-:Y:S01]  /*ccd0*/  FADD.FTZ R88, R88, -UR5 ;  /* 0x8000000558587e21 */ /* 0x000fe20008010000 */
[----:B------:R-:W0:Y:S03]  /*cce0*/  LDCU.64 UR16, c[0x0][0x380] ;  /* 0x00007000ff1077ac */ /* 0x000e260008000a00 */
[----:B------:R-:W-:Y:S01]  /*ccf0*/  FMUL.FTZ R88, R88, UR6 ;  /* 0x0000000658587c20 */ /* 0x000fe20008410000 */
[----:B-1234-:R-:W-:Y:S01]  /*cd00*/  IMAD R51, R34, UR12, RZ ;  /* 0x0000000c22337c24 */ /* 0x01efe2000f8e02ff */
[----:B------:R-:W-:-:S03]  /*cd10*/  MOV R34, R52 ;  /* 0x0000003400227202 */ /* 0x000fc60000000f00 */
[----:B------:R-:W-:Y:S02]  /*cd20*/  IMAD R57, R74, UR13, R51 ;  /* 0x0000000d4a397c24 */ /* 0x000fe4000f8e0233 */
[----:B------:R-:W-:Y:S01]  /*cd30*/  FMUL.FTZ R51, R100, UR6 ;  /* 0x0000000664337c20 */ /* 0x000fe20008410000 */
[----:B------:R-:W-:-:S04]  /*cd40*/  IMAD.WIDE.U32 R34, R74, UR12, R34 ;  /* 0x0000000c4a227c25 */ /* 0x000fc8000f8e0022 */
[----:B-----5:R-:W-:Y:S01]  /*cd50*/  FFMA.FTZ R56, R2, R51, R32 ;  /* 0x0000003302387223 */ /* 0x020fe20000010020 */
[----:B------:R-:W-:Y:S01]  /*cd60*/  IMAD.IADD R57, R35, 0x1, R57 ;  /* 0x0000000123397824 */ /* 0x000fe200078e0239 */
[----:B0-----:R-:W-:-:S04]  /*cd70*/  LEA R50, P4, R34, UR16, 0x2 ;  /* 0x0000001022327c11 */ /* 0x001fc8000f8810ff */
[----:B------:R-:W-:Y:S01]  /*cd80*/  LEA.HI.X R51, R34, UR17, R57, 0x2, P4 ;  /* 0x0000001122337c11 */ /* 0x000fe2000a0f1439 */
[----:B------:R-:W-:-:S05]  /*cd90*/  FFMA.FTZ R57, R3, R88, R33 ;  /* 0x0000005803397223 */ /* 0x000fca0000010021 */
[----:B------:R0:W-:Y:S03]  /*cda0*/  STG.E.64 desc[UR14][R50.64], R56 ;  /* 0x0000003832007986 */ /* 0x0001e6000c101b0e */
.L_x_3967:
[----:B------:R-:W-:Y:S05]  /*cdb0*/  BSYNC.RECONVERGENT B0 ;  /* 0x0000000000007941 */ /* 0x000fea0003800200 */
.L_x_3966:
[----:B------:R-:W-:Y:S04]  /*cdc0*/  BSSY.RECONVERGENT B0, `(.L_x_3968) ;  /* 0x0000014000007945 */ /* 0x000fe80003800200 */
[----:B------:R-:W-:Y:S05]  /*cdd0*/  @P1 BRA `(.L_x_3969) ;  /* 0x0000000000481947 */ /* 0x000fea0003800000 */
[----:B------:R-:W2:Y:S01]  /*cde0*/  LDL.LU R34, [R1+0x294] ;  /* 0x0002940001227983 */ /* 0x000ea20000300800 */
[----:B------:R-:W0:Y:S01]  /*cdf0*/  LDCU.64 UR12, c[0x0][0x3e0] ;  /* 0x00007c00ff0c77ac */ /* 0x000e220008000a00 */
[----:B------:R-:W-:Y:S01]  /*ce00*/  MOV R35, R55 ;  /* 0x0000003700237202 */ /* 0x000fe20000000f00 */
[----:B------:R-:W-:Y:S01]  /*ce10*/  FADD.FTZ R94, R94, -UR5 ;  /* 0x800000055e5e7e21 */ /* 0x000fe20008010000 */
[----:B------:R-:W0:Y:S03]  /*ce20*/  LDCU.64 UR16, c[0x0][0x380] ;  /* 0x00007000ff1077ac */ /* 0x000e260008000a00 */
[----:B------:R-:W-:-:S04]  /*ce30*/  FMUL.FTZ R94, R94, UR6 ;  /* 0x000000065e5e7c20 */ /* 0x000fc80008410000 */
[----:B012345:R-:W-:Y:S01]  /*ce40*/  FFMA.FTZ R57, R3, R94, R33 ;  /* 0x0000005e03397223 */ /* 0x03ffe20000010021 */
[----:B------:R-:W-:Y:S02]  /*ce50*/  IMAD R80, R80, UR12, RZ ;  /* 0x0000000c50507c24 */ /* 0x000fe4000f8e02ff */
[----:B------:R-:W-:Y:S01]  /*ce60*/  FADD.FTZ R50, R34, -UR5 ;  /* 0x8000000522327e21 */ /* 0x000fe20008010000 */
[----:B------:R-:W-:-:S03]  /*ce70*/  MOV R34, R52 ;  /* 0x0000003400227202 */ /* 0x000fc60000000f00 */
[----:B------:R-:W-:Y:S02]  /*ce80*/  FMUL.FTZ R51, R50, UR6 ;  /* 0x0000000632337c20 */ /* 0x000fe40008410000 */
[----:B------:R-:W-:-:S04]  /*ce90*/  IMAD.WIDE.U32 R34, R73, UR12, R34 ;  /* 0x0000000c49227c25 */ /* 0x000fc8000f8e0022 */
[----:B------:R-:W-:Y:S01]  /*cea0*/  FFMA.FTZ R56, R2, R51, R32 ;  /* 0x0000003302387223 */ /* 0x000fe20000010020 */
[----:B------:R-:W-:Y:S01]  /*ceb0*/  IMAD R73, R73, UR13, R80 ;  /* 0x0000000d49497c24 */ /* 0x000fe2000f8e0250 */
[----:B------:R-:W-:-:S03]  /*cec0*/  LEA R50, P1, R34, UR16, 0x2 ;  /* 0x0000001022327c11 */ /* 0x000fc6000f8210ff */
[----:B------:R-:W-:-:S05]  /*ced0*/  IMAD.IADD R73, R35, 0x1, R73 ;  /* 0x0000000123497824 */ /* 0x000fca00078e0249 */
[----:B------:R-:W-:-:S05]  /*cee0*/  LEA.HI.X R51, R34, UR17, R73, 0x2, P1 ;  /* 0x0000001122337c11 */ /* 0x000fca00088f1449 */
[----:B------:R0:W-:Y:S02]  /*cef0*/  STG.E.64 desc[UR14][R50.64], R56 ;  /* 0x0000003832007986 */ /* 0x0001e4000c101b0e */
.L_x_3969:
[----:B------:R-:W-:Y:S05]  /*cf00*/  BSYNC.RECONVERGENT B0 ;  /* 0x0000000000007941 */ /* 0x000fea0003800200 */
.L_x_3968:
        /* <DEDUP_REMOVED lines=20> */
.L_x_3971:
[----:B------:R-:W-:Y:S05]  /*d050*/  BSYNC.RECONVERGENT B0 ;  /* 0x0000000000007941 */ /* 0x000fea0003800200 */
.L_x_3970:
        /* <DEDUP_REMOVED lines=9> */
[----:B------:R-:W-:-:S04]  /*d0f0*/  IMAD R77, R77, UR12, RZ ;  /* 0x0000000c4d4d7c24 */ /* 0x000fc8000f8e02ff */
[----:B------:R-:W-:Y:S02]  /*d100*/  IMAD R77, R76, UR13, R77 ;  /* 0x0000000d4c4d7c24 */ /* 0x000fe4000f8e024d */
[----:B------:R-:W-:Y:S01]  /*d110*/  FADD.FTZ R50, R34, -UR5 ;  /* 0x8000000522327e21 */ /* 0x000fe20008010000 */
[----:B------:R-:W-:-:S03]  /*d120*/  MOV R34, R52 ;  /* 0x0000003400227202 */ /* 0x000fc60000000f00 */
[----:B------:R-:W-:Y:S02]  /*d130*/  FMUL.FTZ R51, R50, UR6 ;  /* 0x0000000632337c20 */ /* 0x000fe40008410000 */
[----:B------:R-:W-:-:S04]  /*d140*/  IMAD.WIDE.U32 R34, R76, UR12, R34 ;  /* 0x0000000c4c227c25 */ /* 0x000fc8000f8e0022 */
[----:B------:R-:W-:Y:S01]  /*d150*/  FFMA.FTZ R56, R2, R51, R32 ;  /* 0x0000003302387223 */ /* 0x000fe20000010020 */
[----:B------:R-:W-:Y:S01]  /*d160*/  IMAD.IADD R77, R35, 0x1, R77 ;  /* 0x00000001234d7824 */ /* 0x000fe200078e024d */
[----:B------:R-:W-:-:S04]  /*d170*/  LEA R50, P1, R34, UR16, 0x2 ;  /* 0x0000001022327c11 */ /* 0x000fc8000f8210ff */
[----:B------:R-:W-:-:S05]  /*d180*/  LEA.HI.X R51, R34, UR17, R77, 0x2, P1 ;  /* 0x0000001122337c11 */ /* 0x000fca00088f144d */
[----:B------:R0:W-:Y:S04]  /*d190*/  STG.E.64 desc[UR14][R50.64], R56 ;  /* 0x0000003832007986 */ /* 0x0001e8000c101b0e */
.L_x_3973:
[----:B------:R-:W-:Y:S05]  /*d1a0*/  BSYNC.RECONVERGENT B0 ;  /* 0x0000000000007941 */ /* 0x000fea0003800200 */
.L_x_3972:
[----:B------:R-:W-:Y:S04]  /*d1b0*/  BSSY.RECONVERGENT B0, `(.L_x_3974) ;  /* 0x0000014000007945 */ /* 0x000fe80003800200 */
[----:B------:R-:W-:Y:S05]  /*d1c0*/  @P3 BRA `(.L_x_3975) ;  /* 0x0000000000483947 */ /* 0x000fea0003800000 */
[----:B------:R-:W0:Y:S01]  /*d1d0*/  LDL.LU R34, [R1+0x2a0] ;  /* 0x0002a00001227983 */ /* 0x000e220000300800 */
[----:B------:R-:W1:Y:S01]  /*d1e0*/  LDCU.64 UR12, c[0x0][0x3e0] ;  /* 0x00007c00ff0c77ac */ /* 0x000e620008000a00 */
[----:B------:R-:W-:Y:S01]  /*d1f0*/  MOV R35, R55 ;  /* 0x0000003700237202 */ /* 0x000fe20000000f00 */
[----:B------:R-:W-:Y:S01]  /*d200*/  FADD.FTZ R97, R97, -UR5 ;  /* 0x8000000561617e21 */ /* 0x000fe20008010000 */
[----:B------:R-:W0:Y:S01]  /*d210*/  LDCU.64 UR16, c[0x0][0x380] ;  /* 0x00007000ff1077ac */ /* 0x000e220008000a00 */
[----:B-1----:R-:W-:-:S04]  /*d220*/  IMAD R75, R75, UR12, RZ ;  /* 0x0000000c4b4b7c24 */ /* 0x002fc8000f8e02ff */
[----:B------:R-:W-:Y:S02]  /*d230*/  IMAD R75, R72, UR13, R75 ;  /* 0x0000000d484b7c24 */ /* 0x000fe4000f8e024b */
[----:B0-234-:R-:W-:Y:S01]  /*d240*/  FADD.FTZ R50, R34, -UR5 ;  /* 0x8000000522327e21 */ /* 0x01dfe20008010000 */
[----:B------:R-:W-:-:S03]  /*d250*/  MOV R34, R52 ;  /* 0x0000003400227202 */ /* 0x000fc60000000f00 */
[----:B------:R-:W-:Y:S02]  /*d260*/  FMUL.FTZ R51, R50, UR6 ;  /* 0x0000000632337c20 */ /* 0x000fe40008410000 */
[----:B------:R-:W-:-:S04]  /*d270*/  IMAD.WIDE.U32 R34, R72, UR12, R34 ;  /* 0x0000000c48227c25 */ /* 0x000fc8000f8e0022 */
[----:B------:R-:W-:Y:S01]  /*d280*/  FMUL.FTZ R72, R97, UR6 ;  /* 0x0000000661487c20 */ /* 0x000fe20008410000 */
[----:B-----5:R-:W-:Y:S01]  /*d290*/  FFMA.FTZ R56, R2, R51, R32 ;  /* 0x0000003302387223 */ /* 0x020fe20000010020 */
[----:B------:R-:W-:Y:S01]  /*d2a0*/  IMAD.IADD R75, R35, 0x1, R75 ;  /* 0x00000001234b7824 */ /* 0x000fe200078e024b */
[----:B------:R-:W-:Y:S01]  /*d2b0*/  LEA R50, P1, R34, UR16, 0x2 ;  /* 0x0000001022327c11 */ /* 0x000fe2000f8210ff */
[----:B------:R-:W-:-:S03]  /*d2c0*/  FFMA.FTZ R57, R3, R72, R33 ;  /* 0x0000004803397223 */ /* 0x000fc60000010021 */
[----:B------:R-:W-:-:S05]  /*d2d0*/  LEA.HI.X R51, R34, UR17, R75, 0x2, P1 ;  /* 0x0000001122337c11 */ /* 0x000fca00088f144b */
[----:B------:R0:W-:Y:S04]  /*d2e0*/  STG.E.64 desc[UR14][R50.64], R56 ;  /* 0x0000003832007986 */ /* 0x0001e8000c101b0e */
.L_x_3975:
[----:B------:R-:W-:Y:S05]  /*d2f0*/  BSYNC.RECONVERGENT B0 ;  /* 0x0000000000007941 */ /* 0x000fea0003800200 */
.L_x_3974:
[----:B------:R-:W-:Y:S01]  /*d300*/  ISETP.GE.U32.AND P4, PT, R70, UR10, PT ;  /* 0x0000000a46007c0c */ /* 0x000fe2000bf86070 */
[C---:B------:R-:W-:Y:S01]  /*d310*/  VIADD R75, R58.reuse, 0x108 ;  /* 0x000001083a4b7836 */ /* 0x040fe20000000000 */
[----:B------:R-:W-:Y:S01]  /*d320*/  SHF.R.S32.HI R34, RZ, 0x1f, R70 ;  /* 0x0000001fff227819 */ /* 0x000fe20000011446 */
        /* <DEDUP_REMOVED lines=19> */
[----:B------:R-:W0:Y:S01]  /*d460*/  LDCU.64 UR12, c[0x0][0x3e0] ;  /* 0x00007c00ff0c77ac */ /* 0x000e220008000a00 */
[----:B------:R-:W-:Y:S01]  /*d470*/  MOV R35, R55 ;  /* 0x0000003700237202 */ /* 0x000fe20000000f00 */
[----:B------:R-:W-:Y:S01]  /*d480*/  FADD.FTZ R110, R110, -UR5 ;  /* 0x800000056e6e7e21 */ /* 0x000fe20008010000 */
[----:B------:R-:W-:Y:S01]  /*d490*/  FADD.FTZ R104, R104, -UR5 ;  /* 0x8000000568687e21 */ /* 0x000fe20008010000 */
[----:B------:R-:W0:Y:S03]  /*d4a0*/  LDCU.64 UR16, c[0x0][0x380] ;  /* 0x00007000ff1077ac */ /* 0x000e260008000a00 */
[----:B------:R-:W-:Y:S01]  /*d4b0*/  FMUL.FTZ R104, R104, UR6 ;  /* 0x0000000668687c20 */ /* 0x000fe20008410000 */
[----:B01234-:R-:W-:Y:S02]  /*d4c0*/  IMAD R51, R34, UR12, RZ ;  /* 0x0000000c22337c24 */ /* 0x01ffe4000f8e02ff */
[----:B------:R-:W-:-:S02]  /*d4d0*/  IMAD.MOV.U32 R34, RZ, RZ, R52 ;  /* 0x000000ffff227224 */ /* 0x000fc400078e0034 */
[----:B------:R-:W-:Y:S02]  /*d4e0*/  IMAD R57, R70, UR13, R51 ;  /* 0x0000000d46397c24 */ /* 0x000fe4000f8e0233 */
[----:B------:R-:W-:Y:S01]  /*d4f0*/  FMUL.FTZ R51, R110, UR6 ;  /* 0x000000066e337c20 */ /* 0x000fe20008410000 */
[----:B------:R-:W-:-:S04]  /*d500*/  IMAD.WIDE.U32 R34, R70, UR12, R34 ;  /* 0x0000000c46227c25 */ /* 0x000fc8000f8e0022 */
[----:B-----5:R-:W-:Y:S01]  /*d510*/  FFMA.FTZ R56, R2, R51, R32 ;  /* 0x0000003302387223 */ /* 0x020fe20000010020 */
[----:B------:R-:W-:Y:S02]  /*d520*/  LEA R50, P4, R34, UR16, 0x2 ;  /* 0x0000001022327c11 */ /* 0x000fe4000f8810ff */
[----:B------:R-:W-:-:S04]  /*d530*/  IADD3 R57, PT, PT, R35, R57, RZ ;  /* 0x0000003923397210 */ /* 0x000fc80007ffe0ff */
[----:B------:R-:W-:Y:S01]  /*d540*/  LEA.HI.X R51, R34, UR17, R57, 0x2, P4 ;  /* 0x0000001122337c11 */ /* 0x000fe2000a0f1439 */
[----:B------:R-:W-:-:S05]  /*d550*/  FFMA.FTZ R57, R3, R104, R33 ;  /* 0x0000006803397223 */ /* 0x000fca0000010021 */
[----:B------:R0:W-:Y:S02]  /*d560*/  STG.E.64 desc[UR14][R50.64], R56 ;  /* 0x0000003832007986 */ /* 0x0001e4000c101b0e */
.L_x_3977:
[----:B------:R-:W-:Y:S05]  /*d570*/  BSYNC.RECONVERGENT B0 ;  /* 0x0000000000007941 */ /* 0x000fea0003800200 */
.L_x_3976:
[----:B------:R-:W-:Y:S04]  /*d580*/  BSSY.RECONVERGENT B0, `(.L_x_3978) ;  /* 0x0000013000007945 */ /* 0x000fe80003800200 */
[----:B------:R-:W-:Y:S05]  /*d590*/  @P1 BRA `(.L_x_3979) ;  /* 0x0000000000441947 */ /* 0x000fea0003800000 */
[----:B------:R-:W0:Y:S01]  /*d5a0*/  LDCU.64 UR12, c[0x0][0x3e0] ;  /* 0x00007c00ff0c77ac */ /* 0x000e220008000a00 */
[----:B------:R-:W-:Y:S01]  /*d5b0*/  MOV R35, R55 ;  /* 0x0000003700237202 */ /* 0x000fe20000000f00 */
[----:B------:R-:W-:Y:S02]  /*d5c0*/  IMAD.MOV.U32 R34, RZ, RZ, R52 ;  /* 0x000000ffff227224 */ /* 0x000fe400078e0034 */
[----:B------:R-:W-:Y:S01]  /*d5d0*/  FADD.FTZ R112, R112, -UR5 ;  /* 0x8000000570707e21 */ /* 0x000fe20008010000 */
[----:B------:R-:W0:Y:S01]  /*d5e0*/  LDCU.64 UR16, c[0x0][0x380] ;  /* 0x00007000ff1077ac */ /* 0x000e220008000a00 */
[----:B------:R-:W-:-:S04]  /*d5f0*/  FADD.FTZ R102, R102, -UR5 ;  /* 0x8000000566667e21 */ /* 0x000fc80008010000 */
[----:B------:R-:W-:-:S04]  /*d600*/  FMUL.FTZ R102, R102, UR6 ;  /* 0x0000000666667c20 */ /* 0x000fc80008410000 */
[----:B012345:R-:W-:Y:S01]  /*d610*/  FFMA.FTZ R57, R3, R102, R33 ;  /* 0x0000006603397223 */ /* 0x03ffe20000010021 */
[----:B------:R-:W-:Y:S02]  /*d620*/  IMAD R78, R78, UR12, RZ ;  /* 0x0000000c4e4e7c24 */ /* 0x000fe4000f8e02ff */
[----:B------:R-:W-:-:S04]  /*d630*/  IMAD.WIDE.U32 R34, R49, UR12, R34 ;  /* 0x0000000c31227c25 */ /* 0x000fc8000f8e0022 */
[----:B------:R-:W-:Y:S02]  /*d640*/  IMAD R51, R49, UR13, R78 ;  /* 0x0000000d31337c24 */ /* 0x000fe4000f8e024e */
[----:B------:R-:W-:Y:S01]  /*d650*/  FMUL.FTZ R49, R112, UR6 ;  /* 0x0000000670317c20 */ /* 0x000fe20008410000 */
[----:B------:R-:W-:Y:S02]  /*d660*/  LEA R50, P1, R34, UR16, 0x2 ;  /* 0x0000001022327c11 */ /* 0x000fe4000f8210ff */
[----:B------:R-:W-:Y:S01]  /*d670*/  IADD3 R51, PT, PT, R35, R51, RZ ;  /* 0x0000003323337210 */ /* 0x000fe20007ffe0ff */
[----:B------:R-:W-:-:S03]  /*d680*/  FFMA.FTZ R56, R2, R49, R32 ;  /* 0x0000003102387223 */ /* 0x000fc60000010020 */
[----:B------:R-:W-:-:S05]  /*d690*/  LEA.HI.X R51, R34, UR17, R51, 0x2, P1 ;  /* 0x0000001122337c11 */ /* 0x000fca00088f1433 */
[----:B------:R0:W-:Y:S02]  /*d6a0*/  STG.E.64 desc[UR14][R50.64], R56 ;  /* 0x0000003832007986 */ /* 0x0001e4000c101b0e */
.L_x_3979:
[----:B------:R-:W-:Y:S05]  /*d6b0*/  BSYNC.RECONVERGENT B0 ;  /* 0x0000000000007941 */ /* 0x000fea0003800200 */
.L_x_3978:
[----:B------:R-:W-:Y:S04]  /*d6c0*/  BSSY.RECONVERGENT B0, `(.L_x_3980) ;  /* 0x0000013000007945 */ /* 0x000fe80003800200 */
[----:B------:R-:W-:Y:S05]  /*d6d0*/  @P5 BRA `(.L_x_3981) ;  /* 0x0000000000445947 */ /* 0x000fea0003800000 */
[----:B------:R-:W0:Y:S01]  /*d6e0*/  LDCU.64 UR12, c[0x0][0x3e0] ;  /* 0x00007c00ff0c77ac */ /* 0x000e220008000a00 */
[----:B------:R-:W-:Y:S01]  /*d6f0*/  MOV R35, R55 ;  /* 0x0000003700237202 */ /* 0x000fe20000000f00 */
[----:B------:R-:W-:Y:S02]  /*d700*/  IMAD.MOV.U32 R34, RZ, RZ, R52 ;  /* 0x000000ffff227224 */ /* 0x000fe400078e0034 */
[----:B------:R-:W-:Y:S01]  /*d710*/  FADD.FTZ R113, R113, -UR5 ;  /* 0x8000000571717e21 */ /* 0x000fe20008010000 */
[----:B------:R-:W0:Y:S01]  /*d720*/  LDCU.64 UR16, c[0x0][0x380] ;  /* 0x00007000ff1077ac */ /* 0x000e220008000a00 */
[----:B------:R-:W-:Y:S02]  /*d730*/  FADD.FTZ R106, R106, -UR5 ;  /* 0x800000056a6a7e21 */ /* 0x000fe40008010000 */
[----:B------:R-:W-:Y:S02]  /*d740*/  FMUL.FTZ R113, R113, UR6 ;  /* 0x0000000671717c20 */ /* 0x000fe40008410000 */
[----:B------:R-:W-:-:S02]  /*d750*/  FMUL.FTZ R106, R106, UR6 ;  /* 0x000000066a6a7c20 */ /* 0x000fc40008410000 */
[----:B012345:R-:W-:Y:S02]  /*d760*/  FFMA.FTZ R56, R2, R113, R32 ;  /* 0x0000007102387223 */ /* 0x03ffe40000010020 */
[----:B------:R-:W-:Y:S01]  /*d770*/  FFMA.FTZ R57, R3, R106, R33 ;  /* 0x0000006a03397223 */ /* 0x000fe20000010021 */
[----:B------:R-:W-:Y:S02]  /*d780*/  IMAD R80, R80, UR12, RZ ;  /* 0x0000000c50507c24 */ /* 0x000fe4000f8e02ff */
[----:B------:R-:W-:-:S04]  /*d790*/  IMAD.WIDE.U32 R34, R79, UR12, R34 ;  /* 0x0000000c4f227c25 */ /* 0x000fc8000f8e0022 */
[----:B------:R-:W-:Y:S01]  /*d7a0*/  IMAD R79, R79, UR13, R80 ;  /* 0x0000000d4f4f7c24 */ /* 0x000fe2000f8e0250 */
[----:B------:R-:W-:-:S04]  /*d7b0*/  LEA R50, P1, R34, UR16, 0x2 ;  /* 0x0000001022327c11 */ /* 0x000fc8000f8210ff */
[----:B------:R-:W-:-:S04]  /*d7c0*/  IADD3 R79, PT, PT, R35, R79, RZ ;  /* 0x0000004f234f7210 */ /* 0x000fc80007ffe0ff */
[----:B------:R-:W-:-:S05]  /*d7d0*/  LEA.HI.X R51, R34, UR17, R79, 0x2, P1 ;  /* 0x0000001122337c11 */ /* 0x000fca00088f144f */
[----:B------:R0:W-:Y:S02]  /*d7e0*/  STG.E.64 desc[UR14][R50.64], R56 ;  /* 0x0000003832007986 */ /* 0x0001e4000c101b0e */
.L_x_3981:
[----:B------:R-:W-:Y:S05]  /*d7f0*/  BSYNC.RECONVERGENT B0 ;  /* 0x0000000000007941 */ /* 0x000fea0003800200 */
.L_x_3980:
        /* <DEDUP_REMOVED lines=19> */
.L_x_3983:
[----:B------:R-:W-:Y:S05]  /*d930*/  BSYNC.RECONVERGENT B0 ;  /* 0x0000000000007941 */ /* 0x000fea0003800200 */
.L_x_3982:
        /* <DEDUP_REMOVED lines=19> */
.L_x_3985:
[----:B------:R-:W-:Y:S05]  /*da70*/  BSYNC.RECONVERGENT B0 ;  /* 0x0000000000007941 */ /* 0x000fea0003800200 */
.L_x_3984:
[----:B------:R-:W-:Y:S01]  /*da80*/  ISETP.GE.U32.AND P4, PT, R73, UR10, PT ;  /* 0x0000000a49007c0c */ /* 0x000fe2000bf86070 */
[C---:B------:R-:W-:Y:S01]  /*da90*/  VIADD R81, R58.reuse, 0x120 ;  /* 0x000001203a517836 */ /* 0x040fe20000000000 */
[----:B------:R-:W-:Y:S01]  /*daa0*/  SHF.R.S32.HI R34, RZ, 0x1f, R73 ;  /* 0x0000001fff227819 */ /* 0x000fe20000011449 */
        /* <DEDUP_REMOVED lines=20> */
[----:B------:R-:W-:Y:S02]  /*dbf0*/  IMAD.MOV.U32 R35, RZ, RZ, R55 ;  /* 0x000000ffff237224 */ /* 0x000fe400078e0037 */
[----:B------:R-:W-:Y:S01]  /*dc00*/  FADD.FTZ R117, R117, -UR5 ;  /* 0x8000000575757e21 */ /* 0x000fe20008010000 */
[----:B------:R-:W-:Y:S01]  /*dc10*/  FADD.FTZ R107, R107, -UR5 ;  /* 0x800000056b6b7e21 */ /* 0x000fe20008010000 */
[----:B------:R-:W0:Y:S02]  /*dc20*/  LDCU.64 UR16, c[0x0][0x380] ;  /* 0x00007000ff1077ac */ /* 0x000e240008000a00 */
[----:B------:R-:W-:Y:S01]  /*dc30*/  FMUL.FTZ R117, R117, UR6 ;  /* 0x0000000675757c20 */ /* 0x000fe20008410000 */
[----:B------:R-:W-:-:S03]  /*dc40*/  FMUL.FTZ R76, R107, UR6 ;  /* 0x000000066b4c7c20 */ /* 0x000fc60008410000 */
[----:B012345:R-:W-:Y:S01]  /*dc50*/  FFMA.FTZ R56, R2, R117, R32 ;  /* 0x0000007502387223 */ /* 0x03ffe20000010020 */
[----:B------:R-:W-:Y:S01]  /*dc60*/  FFMA.FTZ R57, R3, R76, R33 ;  /* 0x0000004c03397223 */ /* 0x000fe20000010021 */
[----:B------:R-:W-:Y:S01]  /*dc70*/  IMAD R50, R34, UR12, RZ ;  /* 0x0000000c22327c24 */ /* 0x000fe2000f8e02ff */
[----:B------:R-:W-:-:S05]  /*dc80*/  MOV R34, R52 ;  /* 0x0000003400227202 */ /* 0x000fca0000000f00 */
[----:B------:R-:W-:-:S04]  /*dc90*/  IMAD.WIDE.U32 R34, R73, UR12, R34 ;  /* 0x0000000c49227c25 */ /* 0x000fc8000f8e0022 */
[----:B------:R-:W-:Y:S01]  /*dca0*/  IMAD R73, R73, UR13, R50 ;  /* 0x0000000d49497c24 */ /* 0x000fe2000f8e0232 */
[----:B------:R-:W-:-:S04]  /*dcb0*/  LEA R50, P4, R34, UR16, 0x2 ;  /* 0x0000001022327c11 */ /* 0x000fc8000f8810ff */
[----:B------:R-:W-:-:S04]  /*dcc0*/  IADD3 R73, PT, PT, R35, R73, RZ ;  /* 0x0000004923497210 */ /* 0x000fc80007ffe0ff */
[----:B------:R-:W-:-:S05]  /*dcd0*/  LEA.HI.X R51, R34, UR17, R73, 0x2, P4 ;  /* 0x0000001122337c11 */ /* 0x000fca000a0f1449 */
[----:B------:R0:W-:Y:S02]  /*dce0*/  STG.E.64 desc[UR14][R50.64], R56 ;  /* 0x0000003832007986 */ /* 0x0001e4000c101b0e */
.L_x_3987:
[----:B------:R-:W-:Y:S05]  /*dcf0*/  BSYNC.RECONVERGENT B0 ;  /* 0x0000000000007941 */ /* 0x000fea0003800200 */
.L_x_3986:
        /* <DEDUP_REMOVED lines=8> */
[----:B------:R-:W-:Y:S01]  /*dd80*/  FMUL.FTZ R0, R0, UR6 ;  /* 0x0000000600007c20 */ /* 0x000fe20008410000 */
[----:B01234-:R-:W-:Y:S02]  /*dd90*/  IMAD R51, R78, UR12, RZ ;  /* 0x0000000c4e337c24 */ /* 0x01ffe4000f8e02ff */
[----:B------:R-:W-:-:S04]  /*dda0*/  IMAD.WIDE.U32 R34, R72, UR12, R34 ;  /* 0x0000000c48227c25 */ /* 0x000fc8000f8e0022 */
[----:B------:R-:W-:Y:S02]  /*ddb0*/  IMAD R57, R72, UR13, R51 ;  /* 0x0000000d48397c24 */ /* 0x000fe4000f8e0233 */
[----:B------:R-:W-:Y:S01]  /*ddc0*/  FMUL.FTZ R51, R118, UR6 ;  /* 0x0000000676337c20 */ /* 0x000fe20008410000 */
[----:B------:R-:W-:Y:S02]  /*ddd0*/  LEA R50, P1, R34, UR16, 0x2 ;  /* 0x0000001022327c11 */ /* 0x000fe4000f8210ff */
[----:B------:R-:W-:Y:S01]  /*dde0*/  IADD3 R57, PT, PT, R35, R57, RZ ;  /* 0x0000003923397210 */ /* 0x000fe20007ffe0ff */
[----:B-----5:R-:W-:-:S03]  /*ddf0*/  FFMA.FTZ R56, R2, R51, R32 ;  /* 0x0000003302387223 */ /* 0x020fc60000010020 */
[----:B------:R-:W-:Y:S01]  /*de00*/  LEA.HI.X R51, R34, UR17, R57, 0x2, P1 ;  /* 0x0000001122337c11 */ /* 0x000fe200088f1439 */
[----:B------:R-:W-:-:S05]  /*de10*/  FFMA.FTZ R57, R3, R0, R33 ;  /* 0x0000000003397223 */ /* 0x000fca0000010021 */
[----:B------:R0:W-:Y:S02]  /*de20*/  STG.E.64 desc[UR14][R50.64], R56 ;  /* 0x0000003832007986 */ /* 0x0001e4000c101b0e */
.L_x_3989:
[----:B------:R-:W-:Y:S05]  /*de30*/  BSYNC.RECONVERGENT B0 ;  /* 0x0000000000007941 */ /* 0x000fea0003800200 */
.L_x_3988:
        /* <DEDUP_REMOVED lines=8> */
[----:B01234-:R-:W-:Y:S02]  /*dec0*/  FMUL.FTZ R51, R120, UR6 ;  /* 0x0000000678337c20 */ /* 0x01ffe40008410000 */
[----:B------:R-:W-:-:S02]  /*ded0*/  FMUL.FTZ R4, R4, UR6 ;  /* 0x0000000604047c20 */ /* 0x000fc40008410000 */
[----:B-----5:R-:W-:Y:S02]  /*dee0*/  FFMA.FTZ R56, R2, R51, R32 ;  /* 0x0000003302387223 */ /* 0x020fe40000010020 */
        /* <DEDUP_REMOVED lines=8> */
.L_x_3991:
[----:B------:R-:W-:Y:S05]  /*df70*/  BSYNC.RECONVERGENT B0 ;  /* 0x0000000000007941 */ /* 0x000fea0003800200 */
.L_x_3990:
        /* <DEDUP_REMOVED lines=19> */
.L_x_3993:
[----:B------:R-:W-:Y:S05]  /*e0b0*/  BSYNC.RECONVERGENT B0 ;  /* 0x0000000000007941 */ /* 0x000fea0003800200 */
.L_x_3992:
[----:B------:R-:W-:Y:S04]  /*e0c0*/  BSSY.RECONVERGENT B0, `(.L_x_3994) ;  /* 0x0000013000007945 */ /* 0x000fe80003800200 */
[----:B------:R-:W-:Y:S05]  /*e0d0*/  @P3 BRA `(.L_x_3995) ;  /* 0x0000000000443947 */ /* 0x000fea0003800000 */
[----:B------:R-:W1:Y:S01]  /*e0e0*/  LDCU.64 UR12, c[0x0][0x3e0] ;  /* 0x00007c00ff0c77ac */ /* 0x000e620008000a00 */
[----:B0-----:R-:W-:Y:S01]  /*e0f0*/  MOV R4, R52 ;  /* 0x0000003400047202 */ /* 0x001fe20000000f00 */
[----:B------:R-:W-:Y:S02]  /*e100*/  IMAD.MOV.U32 R5, RZ, RZ, R55 ;  /* 0x000000ffff057224 */ /* 0x000fe400078e0037 */
[----:B------:R-:W-:Y:S01]  /*e110*/  FADD.FTZ R119, R119, -UR5 ;  /* 0x8000000577777e21 */ /* 0x000fe20008010000 */
[----:B------:R-:W0:Y:S01]  /*e120*/  LDCU.64 UR16, c[0x0][0x380] ;  /* 0x00007000ff1077ac */ /* 0x000e220008000a00 */
[----:B------:R-:W-:Y:S02]  /*e130*/  FADD.FTZ R6, R6, -UR5 ;  /* 0x8000000506067e21 */ /* 0x000fe40008010000 */
[----:B------:R-:W-:Y:S02]  /*e140*/  FMUL.FTZ R119, R119, UR6 ;  /* 0x0000000677777c20 */ /* 0x000fe40008410000 */
[----:B------:R-:W-:-:S02]  /*e150*/  FMUL.FTZ R6, R6, UR6 ;  /* 0x0000000606067c20 */ /* 0x000fc40008410000 */
[----:B-12345:R-:W-:Y:S02]  /*e160*/  FFMA.FTZ R50, R2, R119, R32 ;  /* 0x0000007702327223 */ /* 0x03efe40000010020 */
        /* <DEDUP_REMOVED lines=8> */
.L_x_3995:
[----:B------:R-:W-:Y:S05]  /*e1f0*/  BSYNC.RECONVERGENT B0 ;  /* 0x0000000000007941 */ /* 0x000fea0003800200 */
.L_x_3994:
[----:B------:R-:W-:Y:S01]  /*e200*/  ISETP.GE.U32.AND P4, PT, R75, UR10, PT ;  /* 0x0000000a4b007c0c */ /* 0x000fe2000bf86070 */
[C---:B01234-:R-:W-:Y:S01]  /*e210*/  VIADD R57, R58.reuse, 0x150 ;  /* 0x000001503a397836 */ /* 0x05ffe20000000000 */
        /* <DEDUP_REMOVED lines=21> */
[----:B------:R-:W-:Y:S01]  /*e370*/  MOV R5, R55 ;  /* 0x0000003700057202 */ /* 0x000fe20000000f00 */
[----:B------:R-:W-:Y:S01]  /*e380*/  FADD.FTZ R115, R115, -UR5 ;  /* 0x8000000573737e21 */ /* 0x000fe20008010000 */
[----:B------:R-:W-:Y:S01]  /*e390*/  FADD.FTZ R7, R7, -UR5 ;  /* 0x8000000507077e21 */ /* 0x000fe20008010000 */
[----:B------:R-:W1:Y:S02]  /*e3a0*/  LDCU.64 UR16, c[0x0][0x380] ;  /* 0x00007000ff1077ac */ /* 0x000e640008000a00 */
[----:B------:R-:W-:Y:S01]  /*e3b0*/  FMUL.FTZ R115, R115, UR6 ;  /* 0x0000000673737c20 */ /* 0x000fe20008410000 */
[----:B------:R-:W-:-:S03]  /*e3c0*/  FMUL.FTZ R70, R7, UR6 ;  /* 0x0000000607467c20 */ /* 0x000fc60008410000 */
[----:B-----5:R-:W-:Y:S01]  /*e3d0*/  FFMA.FTZ R34, R2, R115, R32 ;  /* 0x0000007302227223 */ /* 0x020fe20000010020 */
[----:B------:R-:W-:Y:S01]  /*e3e0*/  FFMA.FTZ R35, R3, R70, R33 ;  /* 0x0000004603237223 */ /* 0x000fe20000010021 */
[----:B0-----:R-:W-:Y:S01]  /*e3f0*/  IMAD R6, R4, UR12, RZ ;  /* 0x0000000c04067c24 */ /* 0x001fe2000f8e02ff */
[----:B------:R-:W-:-:S05]  /*e400*/  MOV R4, R52 ;  /* 0x0000003400047202 */ /* 0x000fca0000000f00 */
[----:B------:R-:W-:-:S04]  /*e410*/  IMAD.WIDE.U32 R4, R75, UR12, R4 ;  /* 0x0000000c4b047c25 */ /* 0x000fc8000f8e0004 */
[----:B------:R-:W-:Y:S01]  /*e420*/  IMAD R75, R75, UR13, R6 ;  /* 0x0000000d4b4b7c24 */ /* 0x000fe2000f8e0206 */
[----:B-1----:R-:W-:-:S03]  /*e430*/  LEA R6, P4, R4, UR16, 0x2 ;  /* 0x0000001004067c11 */ /* 0x002fc6000f8810ff */
[----:B------:R-:W-:-:S05]  /*e440*/  IMAD.IADD R75, R5, 0x1, R75 ;  /* 0x00000001054b7824 */ /* 0x000fca00078e024b */
[----:B------:R-:W-:-:S05]  /*e450*/  LEA.HI.X R7, R4, UR17, R75, 0x2, P4 ;  /* 0x0000001104077c11 */ /* 0x000fca000a0f144b */
[----:B------:R0:W-:Y:S02]  /*e460*/  STG.E.64 desc[UR14][R6.64], R34 ;  /* 0x0000002206007986 */ /* 0x0001e4000c101b0e */
.L_x_3997:
[----:B------:R-:W-:Y:S05]  /*e470*/  BSYNC.RECONVERGENT B0 ;  /* 0x0000000000007941 */ /* 0x000fea0003800200 */
.L_x_3996:
[----:B------:R-:W-:Y:S04]  /*e480*/  BSSY.RECONVERGENT B0, `(.L_x_3998) ;  /* 0x0000013000007945 */ /* 0x000fe80003800200 */
[----:B------:R-:W-:Y:S05]  /*e490*/  @P1 BRA `(.L_x_3999) ;  /* 0x0000000000441947 */ /* 0x000fea0003800000 */
[----:B------:R-:W1:Y:S01]  /*e4a0*/  LDCU.64 UR12, c[0x0][0x3e0] ;  /* 0x00007c00ff0c77ac */ /* 0x000e620008000a00 */
[----:B------:R-:W-:Y:S01]  /*e4b0*/  MOV R4, R52 ;  /* 0x0000003400047202 */ /* 0x000fe20000000f00 */
[----:B------:R-:W-:Y:S01]  /*e4c0*/  FADD.FTZ R111, R111, -UR5 ;  /* 0x800000056f6f7e21 */ /* 0x000fe20008010000 */
[----:B------:R-:W-:Y:S01]  /*e4d0*/  MOV R5, R55 ;  /* 0x0000003700057202 */ /* 0x000fe20000000f00 */
[----:B------:R-:W2:Y:S01]  /*e4e0*/  LDCU.64 UR16, c[0x0][0x380] ;  /* 0x00007000ff1077ac */ /* 0x000ea20008000a00 */
[----:B------:R-:W-:Y:S01]  /*e4f0*/  FADD.FTZ R8, R8, -UR5 ;  /* 0x8000000508087e21 */ /* 0x000fe20008010000 */
[----:B------:R-:W-:-:S03]  /*e500*/  FMUL.FTZ R111, R111, UR6 ;  /* 0x000000066f6f7c20 */ /* 0x000fc60008410000 */
[----:B------:R-:W-:Y:S01]  /*e510*/  FMUL.FTZ R8, R8, UR6 ;  /* 0x0000000608087c20 */ /* 0x000fe20008410000 */
[----:B0----5:R-:W-:-:S03]  /*e520*/  FFMA.FTZ R34, R2, R111, R32 ;  /* 0x0000006f02227223 */ /* 0x021fc60000010020 */
[----:B------:R-:W-:Y:S01]  /*e530*/  FFMA.FTZ R35, R3, R8, R33 ;  /* 0x0000000803237223 */ /* 0x000fe20000010021 */
[----:B-1----:R-:W-:Y:S02]  /*e540*/  IMAD R72, R72, UR12, RZ ;  /* 0x0000000c48487c24 */ /* 0x002fe4000f8e02ff */
[----:B------:R-:W-:-:S04]  /*e550*/  IMAD.WIDE.U32 R4, R49, UR12, R4 ;  /* 0x0000000c31047c25 */ /* 0x000fc8000f8e0004 */
[----:B------:R-:W-:Y:S01]  /*e560*/  IMAD R49, R49, UR13, R72 ;  /* 0x0000000d31317c24 */ /* 0x000fe2000f8e0248 */
[----:B--2---:R-:W-:-:S03]  /*e570*/  LEA R6, P1, R4, UR16, 0x2 ;  /* 0x0000001004067c11 */ /* 0x004fc6000f8210ff */
[----:B------:R-:W-:-:S05]  /*e580*/  IMAD.IADD R49, R5, 0x1, R49 ;  /* 0x0000000105317824 */ /* 0x000fca00078e0231 */
[----:B------:R-:W-:-:S05]  /*e590*/  LEA.HI.X R7, R4, UR17, R49, 0x2, P1 ;  /* 0x0000001104077c11 */ /* 0x000fca00088f1431 */
[----:B------:R1:W-:Y:S02]  /*e5a0*/  STG.E.64 desc[UR14][R6.64], R34 ;  /* 0x0000002206007986 */ /* 0x0003e4000c101b0e */
.L_x_3999:
[----:B------:R-:W-:Y:S05]  /*e5b0*/  BSYNC.RECONVERGENT B0 ;  /* 0x0000000000007941 */ /* 0x000fea0003800200 */
.L_x_3998:
[----:B------:R-:W-:Y:S04]  /*e5c0*/  BSSY.RECONVERGENT B0, `(.L_x_4000) ;  /* 0x0000013000007945 */ /* 0x000fe80003800200 */
[----:B------:R-:W-:Y:S05]  /*e5d0*/  @P5 BRA `(.L_x_4001) ;  /* 0x0000000000445947 */ /* 0x000fea0003800000 */
[----:B------:R-:W2:Y:S01]  /*e5e0*/  LDCU.64 UR12, c[0x0][0x3e0] ;  /* 0x00007c00ff0c77ac */ /* 0x000ea20008000a00 */
[----:B------:R-:W-:Y:S01]  /*e5f0*/  MOV R4, R52 ;  /* 0x0000003400047202 */ /* 0x000fe20000000f00 */
[----:B------:R-:W-:Y:S01]  /*e600*/  FADD.FTZ R9, R9, -UR5 ;  /* 0x8000000509097e21 */ /* 0x000fe20008010000 */
[----:B------:R-:W-:Y:S01]  /*e610*/  MOV R5, R55 ;  /* 0x0000003700057202 */ /* 0x000fe20000000f00 */
[----:B------:R-:W0:Y:S01]  /*e620*/  LDCU.64 UR16, c[0x0][0x380] ;  /* 0x00007000ff1077ac */ /* 0x000e220008000a00 */
[----:B------:R-:W-:Y:S01]  /*e630*/  FADD.FTZ R10, R10, -UR5 ;  /* 0x800000050a0a7e21 */ /* 0x000fe20008010000 */
[----:B------:R-:W-:-:S03]  /*e640*/  FMUL.FTZ R9, R9, UR6 ;  /* 0x0000000609097c20 */ /* 0x000fc60008410000 */
[----:B------:R-:W-:Y:S01]  /*e650*/  FMUL.FTZ R10, R10, UR6 ;  /* 0x000000060a0a7c20 */ /* 0x000fe20008410000 */
[----:B-----5:R-:W-:-:S03]  /*e660*/  FFMA.FTZ R8, R2, R9, R32 ;  /* 0x0000000902087223 */ /* 0x020fc60000010020 */
[----:B------:R-:W-:Y:S01]  /*e670*/  FFMA.FTZ R9, R3, R10, R33 ;  /* 0x0000000a03097223 */ /* 0x000fe20000010021 */
[----:B--2---:R-:W-:Y:S02]  /*e680*/  IMAD R74, R74, UR12, RZ ;  /* 0x0000000c4a4a7c24 */ /* 0x004fe4000f8e02ff */
[----:B------:R-:W-:-:S04]  /*e690*/  IMAD.WIDE.U32 R4, R73, UR12, R4 ;  /* 0x0000000c49047c25 */ /* 0x000fc8000f8e0004 */
[----:B------:R-:W-:Y:S01]  /*e6a0*/  IMAD R73, R73, UR13, R74 ;  /* 0x0000000d49497c24 */ /* 0x000fe2000f8e024a */
[----:B01----:R-:W-:-:S03]  /*e6b0*/  LEA R6, P1, R4, UR16, 0x2 ;  /* 0x0000001004067c11 */ /* 0x003fc6000f8210ff */
[----:B------:R-:W-:-:S05]  /*e6c0*/  IMAD.IADD R73, R5, 0x1, R73 ;  /* 0x0000000105497824 */ /* 0x000fca00078e0249 */
[----:B------:R-:W-:-:S05]  /*e6d0*/  LEA.HI.X R7, R4, UR17, R73, 0x2, P1 ;  /* 0x0000001104077c11 */ /* 0x000fca00088f1449 */
[----:B------:R2:W-:Y:S02]  /*e6e0*/  STG.E.64 desc[UR14][R6.64], R8 ;  /* 0x0000000806007986 */ /* 0x0005e4000c101b0e */
.L_x_4001:
[----:B------:R-:W-:Y:S05]  /*e6f0*/  BSYNC.RECONVERGENT B0 ;  /* 0x0000000000007941 */ /* 0x000fea0003800200 */
.L_x_4000:
[----:B------:R-:W-:Y:S04]  /*e700*/  BSSY.RECONVERGENT B0, `(.L_x_4002) ;  /* 0x0000013000007945 */ /* 0x000fe80003800200 */
[----:B------:R-:W-:Y:S05]  /*e710*/  @P2 BRA `(.L_x_4003) ;  /* 0x0000000000442947 */ /* 0x000fea0003800000 */
[----:B------:R-:W3:Y:S01]  /*e720*/  LDCU.64 UR12, c[0x0][0x3e0] ;  /* 0x00007c00ff0c77ac */ /* 0x000ee20008000a00 */
[----:B------:R-:W-:Y:S01]  /*e730*/  MOV R4, R52 ;  /* 0x0000003400047202 */ /* 0x000fe20000000f00 */
[----:B------:R-:W-:Y:S01]  /*e740*/  FADD.FTZ R11, R11, -UR5 ;  /* 0x800000050b0b7e21 */ /* 0x000fe20008010000 */
[----:B------:R-:W-:Y:S01]  /*e750*/  MOV R5, R55 ;  /* 0x0000003700057202 */ /* 0x000fe20000000f00 */
[----:B------:R-:W0:Y:S01]  /*e760*/  LDCU.64 UR16, c[0x0][0x380] ;  /* 0x00007000ff1077ac */ /* 0x000e220008000a00 */
[----:B------:R-:W-:Y:S01]  /*e770*/  FADD.FTZ R12, R12, -UR5 ;  /* 0x800000050c0c7e21 */ /* 0x000fe20008010000 */
[----:B------:R-:W-:-:S03]  /*e780*/  FMUL.FTZ R11, R11, UR6 ;  /* 0x000000060b0b7c20 */ /* 0x000fc60008410000 */
[----:B------:R-:W-:Y:S01]  /*e790*/  FMUL.FTZ R12, R12, UR6 ;  /* 0x000000060c0c7c20 */ /* 0x000fe20008410000 */
[----:B--2--5:R-:W-:-:S03]  /*e7a0*/  FFMA.FTZ R8, R2, R11, R32 ;  /* 0x0000000b02087223 */ /* 0x024fc60000010020 */
[----:B------:R-:W-:Y:S01]  /*e7b0*/  FFMA.FTZ R9, R3, R12, R33 ;  /* 0x0000000c03097223 */ /* 0x000fe20000010021 */
[----:B---3--:R-:W-:Y:S02]  /*e7c0*/  IMAD R76, R76, UR12, RZ ;  /* 0x0000000c4c4c7c24 */ /* 0x008fe4000f8e02ff */
[----:B------:R-:W-:-:S04]  /*e7d0*/  IMAD.WIDE.U32 R4, R57, UR12, R4 ;  /* 0x0000000c39047c25 */ /* 0x000fc8000f8e0004 */
[----:B------:R-:W-:Y:S01]  /*e7e0*/  IMAD R57, R57, UR13, R76 ;  /* 0x0000000d39397c24 */ /* 0x000fe2000f8e024c */
[----:B01----:R-:W-:-:S03]  /*e7f0*/  LEA R6, P1, R4, UR16, 0x2 ;  /* 0x0000001004067c11 */ /* 0x003fc6000f8210ff */
[----:B------:R-:W-:-:S05]  /*e800*/  IMAD.IADD R57, R5, 0x1, R57 ;  /* 0x0000000105397824 */ /* 0x000fca00078e0239 */
[----:B------:R-:W-:-:S05]  /*e810*/  LEA.HI.X R7, R4, UR17, R57, 0x2, P1 ;  /* 0x0000001104077c11 */ /* 0x000fca00088f1439 */
[----:B------:R3:W-:Y:S02]  /*e820*/  STG.E.64 desc[UR14][R6.64], R8 ;  /* 0x0000000806007986 */ /* 0x0007e4000c101b0e */
.L_x_4003:
[----:B------:R-:W-:Y:S05]  /*e830*/  BSYNC.RECONVERGENT B0 ;  /* 0x0000000000007941 */ /* 0x000fea0003800200 */
.L_x_4002:
[----:B------:R-:W-:Y:S04]  /*e840*/  BSSY.RECONVERGENT B0, `(.L_x_4004) ;  /* 0x0000013000007945 */ /* 0x000fe80003800200 */
[----:B------:R-:W-:Y:S05]  /*e850*/  @P3 BRA `(.L_x_4005) ;  /* 0x0000000000443947 */ /* 0x000fea0003800000 */
[----:B------:R-:W4:Y:S01]  /*e860*/  LDCU.64 UR12, c[0x0][0x3e0] ;  /* 0x00007c00ff0c77ac */ /* 0x000f220008000a00 */
[----:B------:R-:W-:Y:S01]  /*e870*/  MOV R4, R52 ;  /* 0x0000003400047202 */ /* 0x000fe20000000f00 */
[----:B------:R-:W-:Y:S01]  /*e880*/  FADD.FTZ R13, R13, -UR5 ;  /* 0x800000050d0d7e21 */ /* 0x000fe20008010000 */
[----:B------:R-:W-:Y:S01]  /*e890*/  MOV R5, R55 ;  /* 0x0000003700057202 */ /* 0x000fe20000000f00 */
[----:B------:R-:W0:Y:S01]  /*e8a0*/  LDCU.64 UR16, c[0x0][0x380] ;  /* 0x00007000ff1077ac */ /* 0x000e220008000a00 */
[----:B------:R-:W-:Y:S01]  /*e8b0*/  FADD.FTZ R14, R14, -UR5 ;  /* 0x800000050e0e7e21 */ /* 0x000fe20008010000 */
[----:B------:R-:W-:-:S03]  /*e8c0*/  FMUL.FTZ R13, R13, UR6 ;  /* 0x000000060d0d7c20 */ /* 0x000fc60008410000 */
[----:B------:R-:W-:Y:S01]  /*e8d0*/  FMUL.FTZ R14, R14, UR6 ;  /* 0x000000060e0e7c20 */ /* 0x000fe20008410000 */
[----:B--23-5:R-:W-:-:S03]  /*e8e0*/  FFMA.FTZ R8, R2, R13, R32 ;  /* 0x0000000d02087223 */ /* 0x02cfc60000010020 */
[----:B------:R-:W-:Y:S01]  /*e8f0*/  FFMA.FTZ R9, R3, R14, R33 ;  /* 0x0000000e03097223 */ /* 0x000fe20000010021 */
[----:B----4-:R-:W-:Y:S02]  /*e900*/  IMAD R56, R56, UR12, RZ ;  /* 0x0000000c38387c24 */ /* 0x010fe4000f8e02ff */
[----:B------:R-:W-:-:S04]  /*e910*/  IMAD.WIDE.U32 R4, R51, UR12, R4 ;  /* 0x0000000c33047c25 */ /* 0x000fc8000f8e0004 */
[----:B------:R-:W-:Y:S01]  /*e920*/  IMAD R51, R51, UR13, R56 ;  /* 0x0000000d33337c24 */ /* 0x000fe2000f8e0238 */
[----:B01----:R-:W-:-:S03]  /*e930*/  LEA R6, P1, R4, UR16, 0x2 ;  /* 0x0000001004067c11 */ /* 0x003fc6000f8210ff */
[----:B------:R-:W-:-:S05]  /*e940*/  IMAD.IADD R51, R5, 0x1, R51 ;  /* 0x0000000105337824 */ /* 0x000fca00078e0233 */
[----:B------:R-:W-:-:S05]  /*e950*/  LEA.HI.X R7, R4, UR17, R51, 0x2, P1 ;  /* 0x0000001104077c11 */ /* 0x000fca00088f1433 */
[----:B------:R4:W-:Y:S02]  /*e960*/  STG.E.64 desc[UR14][R6.64], R8 ;  /* 0x0000000806007986 */ /* 0x0009e4000c101b0e */
.L_x_4005:
[----:B------:R-:W-:Y:S05]  /*e970*/  BSYNC.RECONVERGENT B0 ;  /* 0x0000000000007941 */ /* 0x000fea0003800200 */
.L_x_4004:
        /* <DEDUP_REMOVED lines=31> */
[----:B0-----:R-:W-:Y:S02]  /*eb70*/  IMAD R9, R6, UR12, RZ ;  /* 0x0000000c06097c24 */ /* 0x001fe4000f8e02ff */
[----:B------:R-:W-:Y:S02]  /*eb80*/  IMAD.MOV.U32 R6, RZ, RZ, R52 ;  /* 0x000000ffff067224 */ /* 0x000fe400078e0034 */
[C---:B------:R-:W-:Y:S02]  /*eb90*/  IMAD R9, R50.reuse, UR13, R9 ;  /* 0x0000000d32097c24 */ /* 0x040fe4000f8e0209 */
[----:B------:R-:W-:-:S03]  /*eba0*/  IMAD.WIDE.U32 R6, R50, UR12, R6 ;  /* 0x0000000c32067c25 */ /* 0x000fc6000f8e0006 */
[----:B-1----:R-:W-:Y:S02]  /*ebb0*/  LEA R8, P4, R6, UR16, 0x2 ;  /* 0x0000001006087c11 */ /* 0x002fe4000f8810ff */
[----:B------:R-:W-:-:S04]  /*ebc0*/  IADD3 R9, PT, PT, R7, R9, RZ ;  /* 0x0000000907097210 */ /* 0x000fc80007ffe0ff */
[----:B------:R-:W-:-:S05]  /*ebd0*/  LEA.HI.X R9, R6, UR17, R9, 0x2, P4 ;  /* 0x0000001106097c11 */ /* 0x000fca000a0f1409 */
[----:B------:R0:W-:Y:S02]  /*ebe0*/  STG.E.64 desc[UR14][R8.64], R12 ;  /* 0x0000000c08007986 */ /* 0x0001e4000c101b0e */
.L_x_4007:
[----:B------:R-:W-:Y:S05]  /*ebf0*/  BSYNC.RECONVERGENT B0 ;  /* 0x0000000000007941 */ /* 0x000fea0003800200 */
.L_x_4006:
[----:B------:R-:W-:Y:S04]  /*ec00*/  BSSY.RECONVERGENT B0, `(.L_x_4008) ;  /* 0x0000013000007945 */ /* 0x000fe80003800200 */
[----:B------:R-:W-:Y:S05]  /*ec10*/  @P1 BRA `(.L_x_4009) ;  /* 0x0000000000441947 */ /* 0x000fea0003800000 */
[----:B------:R-:W1:Y:S01]  /*ec20*/  LDCU.64 UR12, c[0x0][0x3e0] ;  /* 0x00007c00ff0c77ac */ /* 0x000e620008000a00 */
[----:B------:R-:W-:Y:S01]  /*ec30*/  MOV R7, R55 ;  /* 0x0000003700077202 */ /* 0x000fe20000000f00 */
[----:B------:R-:W-:Y:S02]  /*ec40*/  IMAD.MOV.U32 R6, RZ, RZ, R52 ;  /* 0x000000ffff067224 */ /* 0x000fe400078e0034 */
[----:B------:R-:W-:Y:S01]  /*ec50*/  FADD.FTZ R17, R17, -UR5 ;  /* 0x8000000511117e21 */ /* 0x000fe20008010000 */
[----:B------:R-:W2:Y:S01]  /*ec60*/  LDCU.64 UR16, c[0x0][0x380] ;  /* 0x00007000ff1077ac */ /* 0x000ea20008000a00 */
[----:B------:R-:W-:Y:S02]  /*ec70*/  FADD.FTZ R18, R18, -UR5 ;  /* 0x8000000512127e21 */ /* 0x000fe40008010000 */
[----:B------:R-:W-:Y:S02]  /*ec80*/  FMUL.FTZ R17, R17, UR6 ;  /* 0x0000000611117c20 */ /* 0x000fe40008410000 */
[----:B------:R-:W-:-:S02]  /*ec90*/  FMUL.FTZ R18, R18, UR6 ;  /* 0x0000000612127c20 */ /* 0x000fc40008410000 */
[----:B0----5:R-:W-:Y:S02]  /*eca0*/  FFMA.FTZ R12, R2, R17, R32 ;  /* 0x00000011020c7223 */ /* 0x021fe40000010020 */
[----:B------:R-:W-:Y:S01]  /*ecb0*/  FFMA.FTZ R13, R3, R18, R33 ;  /* 0x00000012030d7223 */ /* 0x000fe20000010021 */
[----:B-1----:R-:W-:Y:S02]  /*ecc0*/  IMAD R11, R11, UR12, RZ ;  /* 0x0000000c0b0b7c24 */ /* 0x002fe4000f8e02ff */
[----:B------:R-:W-:-:S04]  /*ecd0*/  IMAD.WIDE.U32 R6, R0, UR12, R6 ;  /* 0x0000000c00067c25 */ /* 0x000fc8000f8e0006 */
[----:B------:R-:W-:Y:S01]  /*ece0*/  IMAD R11, R0, UR13, R11 ;  /* 0x0000000d000b7c24 */ /* 0x000fe2000f8e020b */
[----:B--2---:R-:W-:-:S04]  /*ecf0*/  LEA R8, P1, R6, UR16, 0x2 ;  /* 0x0000001006087c11 */ /* 0x004fc8000f8210ff */
[----:B------:R-:W-:-:S04]  /*ed00*/  IADD3 R11, PT, PT, R7, R11, RZ ;  /* 0x0000000b070b7210 */ /* 0x000fc80007ffe0ff */
[----:B------:R-:W-:-:S05]  /*ed10*/  LEA.HI.X R9, R6, UR17, R11, 0x2, P1 ;  /* 0x0000001106097c11 */ /* 0x000fca00088f140b */
[----:B------:R1:W-:Y:S02]  /*ed20*/  STG.E.64 desc[UR14][R8.64], R12 ;  /* 0x0000000c08007986 */ /* 0x0003e4000c101b0e */
.L_x_4009:
[----:B------:R-:W-:Y:S05]  /*ed30*/  BSYNC.RECONVERGENT B0 ;  /* 0x0000000000007941 */ /* 0x000fea0003800200 */
.L_x_4008:
[----:B------:R-:W-:Y:S04]  /*ed40*/  BSSY.RECONVERGENT B0, `(.L_x_4010) ;  /* 0x0000013000007945 */ /* 0x000fe80003800200 */
[----:B------:R-:W-:Y:S05]  /*ed50*/  @P5 BRA `(.L_x_4011) ;  /* 0x0000000000445947 */ /* 0x000fea0003800000 */
[----:B------:R-:W2:Y:S01]  /*ed60*/  LDCU.64 UR12, c[0x0][0x3e0] ;  /* 0x00007c00ff0c77ac */ /* 0x000ea20008000a00 */
[----:B------:R-:W-:Y:S01]  /*ed70*/  MOV R7, R55 ;  /* 0x0000003700077202 */ /* 0x000fe20000000f00 */
[----:B------:R-:W-:Y:S02]  /*ed80*/  IMAD.MOV.U32 R6, RZ, RZ, R52 ;  /* 0x000000ffff067224 */ /* 0x000fe400078e0034 */
[----:B------:R-:W-:Y:S01]  /*ed90*/  FADD.FTZ R19, R19, -UR5 ;  /* 0x8000000513137e21 */ /* 0x000fe20008010000 */
[----:B------:R-:W3:Y:S01]  /*eda0*/  LDCU.64 UR16, c[0x0][0x380] ;  /* 0x00007000ff1077ac */ /* 0x000ee20008000a00 */
[----:B------:R-:W-:Y:S02]  /*edb0*/  FADD.FTZ R20, R20, -UR5 ;  /* 0x8000000514147e21 */ /* 0x000fe40008010000 */
[----:B------:R-:W-:Y:S02]  /*edc0*/  FMUL.FTZ R19, R19, UR6 ;  /* 0x0000000613137c20 */ /* 0x000fe40008410000 */
[----:B------:R-:W-:-:S02]  /*edd0*/  FMUL.FTZ R20, R20, UR6 ;  /* 0x0000000614147c20 */ /* 0x000fc40008410000 */
[----:B01---5:R-:W-:Y:S02]  /*ede0*/  FFMA.FTZ R12, R2, R19, R32 ;  /* 0x00000013020c7223 */ /* 0x023fe40000010020 */
[----:B------:R-:W-:Y:S01]  /*edf0*/  FFMA.FTZ R13, R3, R20, R33 ;  /* 0x00000014030d7223 */ /* 0x000fe20000010021 */
[----:B--2---:R-:W-:Y:S02]  /*ee00*/  IMAD R14, R14, UR12, RZ ;  /* 0x0000000c0e0e7c24 */ /* 0x004fe4000f8e02ff */
[----:B------:R-:W-:-:S04]  /*ee10*/  IMAD.WIDE.U32 R8, R35, UR12, R6 ;  /* 0x0000000c23087c25 */ /* 0x000fc8000f8e0006 */
[----:B------:R-:W-:Y:S01]  /*ee20*/  IMAD R35, R35, UR13, R14 ;  /* 0x0000000d23237c24 */ /* 0x000fe2000f8e020e */
[----:B---3--:R-:W-:-:S04]  /*ee30*/  LEA R6, P1, R8, UR16, 0x2 ;  /* 0x0000001008067c11 */ /* 0x008fc8000f8210ff */
[----:B------:R-:W-:-:S04]  /*ee40*/  IADD3 R35, PT, PT, R9, R35, RZ ;  /* 0x0000002309237210 */ /* 0x000fc80007ffe0ff */
[----:B------:R-:W-:-:S05]  /*ee50*/  LEA.HI.X R7, R8, UR17, R35, 0x2, P1 ;  /* 0x0000001108077c11 */ /* 0x000fca00088f1423 */
[----:B------:R2:W-:Y:S02]  /*ee60*/  STG.E.64 desc[UR14][R6.64], R12 ;  /* 0x0000000c06007986 */ /* 0x0005e4000c101b0e */
.L_x_4011:
[----:B------:R-:W-:Y:S05]  /*ee70*/  BSYNC.RECONVERGENT B0 ;  /* 0x0000000000007941 */ /* 0x000fea0003800200 */
.L_x_4010:
[----:B------:R-:W-:Y:S04]  /*ee80*/  BSSY.RECONVERGENT B0, `(.L_x_4012) ;  /* 0x0000013000007945 */ /* 0x000fe80003800200 */
[----:B------:R-:W-:Y:S05]  /*ee90*/  @P2 BRA `(.L_x_4013) ;  /* 0x0000000000442947 */ /* 0x000fea0003800000 */
[----:B------:R-:W3:Y:S01]  /*eea0*/  LDCU.64 UR12, c[0x0][0x3e0] ;  /* 0x00007c00ff0c77ac */ /* 0x000ee20008000a00 */
[----:B--2---:R-:W-:Y:S01]  /*eeb0*/  MOV R7, R55 ;  /* 0x0000003700077202 */ /* 0x004fe20000000f00 */
[----:B------:R-:W-:Y:S02]  /*eec0*/  IMAD.MOV.U32 R6, RZ, RZ, R52 ;  /* 0x000000ffff067224 */ /* 0x000fe400078e0034 */
[----:B------:R-:W-:Y:S01]  /*eed0*/  FADD.FTZ R21, R21, -UR5 ;  /* 0x8000000515157e21 */ /* 0x000fe20008010000 */
[----:B------:R-:W2:Y:S01]  /*eee0*/  LDCU.64 UR16, c[0x0][0x380] ;  /* 0x00007000ff1077ac */ /* 0x000ea20008000a00 */
[----:B------:R-:W-:Y:S02]  /*eef0*/  FADD.FTZ R22, R22, -UR5 ;  /* 0x8000000516167e21 */ /* 0x000fe40008010000 */
[----:B------:R-:W-:Y:S02]  /*ef00*/  FMUL.FTZ R21, R21, UR6 ;  /* 0x0000000615157c20 */ /* 0x000fe40008410000 */
[----:B------:R-:W-:-:S02]  /*ef10*/  FMUL.FTZ R22, R22, UR6 ;  /* 0x0000000616167c20 */ /* 0x000fc40008410000 */
[----:B01---5:R-:W-:Y:S02]  /*ef20*/  FFMA.FTZ R12, R2, R21, R32 ;  /* 0x00000015020c7223 */ /* 0x023fe40000010020 */
[----:B------:R-:W-:Y:S01]  /*ef30*/  FFMA.FTZ R13, R3, R22, R33 ;  /* 0x00000016030d7223 */ /* 0x000fe20000010021 */
[----:B---3--:R-:W-:Y:S02]  /*ef40*/  IMAD R34, R34, UR12, RZ ;  /* 0x0000000c22227c24 */ /* 0x008fe4000f8e02ff */
[----:B------:R-:W-:-:S04]  /*ef50*/  IMAD.WIDE.U32 R8, R49, UR12, R6 ;  /* 0x0000000c31087c25 */ /* 0x000fc8000f8e0006 */
[----:B------:R-:W-:Y:S01]  /*ef60*/  IMAD R49, R49, UR13, R34 ;  /* 0x0000000d31317c24 */ /* 0x000fe2000f8e0222 */
[----:B--2---:R-:W-:-:S04]  /*ef70*/  LEA R6, P1, R8, UR16, 0x2 ;  /* 0x0000001008067c11 */ /* 0x004fc8000f8210ff */
[----:B------:R-:W-:-:S04]  /*ef80*/  IADD3 R49, PT, PT, R9, R49, RZ ;  /* 0x0000003109317210 */ /* 0x000fc80007ffe0ff */
[----:B------:R-:W-:-:S05]  /*ef90*/  LEA.HI.X R7, R8, UR17, R49, 0x2, P1 ;  /* 0x0000001108077c11 */ /* 0x000fca00088f1431 */
[----:B------:R3:W-:Y:S02]  /*efa0*/  STG.E.64 desc[UR14][R6.64], R12 ;  /* 0x0000000c06007986 */ /* 0x0007e4000c101b0e */
.L_x_4013:
[----:B------:R-:W-:Y:S05]  /*efb0*/  BSYNC.RECONVERGENT B0 ;  /* 0x0000000000007941 */ /* 0x000fea0003800200 */
.L_x_4012:
[----:B------:R-:W-:Y:S04]  /*efc0*/  BSSY.RECONVERGENT B0, `(.L_x_4014) ;  /* 0x0000013000007945 */ /* 0x000fe80003800200 */
[----:B------:R-:W-:Y:S05]  /*efd0*/  @P3 BRA `(.L_x_4015) ;  /* 0x0000000000443947 */ /* 0x000fea0003800000 */
[----:B------:R-:W4:Y:S01]  /*efe0*/  LDCU.64 UR12, c[0x0][0x3e0] ;  /* 0x00007c00ff0c77ac */ /* 0x000f220008000a00 */
[----:B--23--:R-:W-:Y:S01]  /*eff0*/  MOV R7, R55 ;  /* 0x0000003700077202 */ /* 0x00cfe20000000f00 */
[----:B------:R-:W-:Y:S02]  /*f000*/  IMAD.MOV.U32 R6, RZ, RZ, R52 ;  /* 0x000000ffff067224 */ /* 0x000fe400078e0034 */
[----:B------:R-:W-:Y:S01]  /*f010*/  FADD.FTZ R23, R23, -UR5 ;  /* 0x8000000517177e21 */ /* 0x000fe20008010000 */
[----:B------:R-:W2:Y:S01]  /*f020*/  LDCU.64 UR16, c[0x0][0x380] ;  /* 0x00007000ff1077ac */ /* 0x000ea20008000a00 */
[----:B------:R-:W-:Y:S02]  /*f030*/  FADD.FTZ R24, R24, -UR5 ;  /* 0x8000000518187e21 */ /* 0x000fe40008010000 */
[----:B------:R-:W-:Y:S02]  /*f040*/  FMUL.FTZ R23, R23, UR6 ;  /* 0x0000000617177c20 */ /* 0x000fe40008410000 */
[----:B------:R-:W-:-:S04]  /*f050*/  FMUL.FTZ R24, R24, UR6 ;  /* 0x0000000618187c20 */ /* 0x000fc80008410000 */
[----:B-----5:R-:W-:Y:S01]  /*f060*/  FFMA.FTZ R11, R3, R24, R33 ;  /* 0x00000018030b7223 */ /* 0x020fe20000010021 */
[----:B----4-:R-:W-:Y:S02]  /*f070*/  IMAD R51, R51, UR12, RZ ;  /* 0x0000000c33337c24 */ /* 0x010fe4000f8e02ff */
[----:B01----:R-:W-:-:S04]  /*f080*/  IMAD.WIDE.U32 R8, R10, UR12, R6 ;  /* 0x0000000c0a087c25 */ /* 0x003fc8000f8e0006 */
[----:B------:R-:W-:Y:S01]  /*f090*/  IMAD R51, R10, UR13, R51 ;  /* 0x0000000d0a337c24 */ /* 0x000fe2000f8e0233 */
[----:B--2---:R-:W-:Y:S01]  /*f0a0*/  LEA R6, P1, R8, UR16, 0x2 ;  /* 0x0000001008067c11 */ /* 0x004fe2000f8210ff */
[----:B------:R-:W-:-:S03]  /*f0b0*/  FFMA.FTZ R10, R2, R23, R32 ;  /* 0x00000017020a7223 */ /* 0x000fc60000010020 */
[----:B------:R-:W-:-:S04]  /*f0c0*/  IADD3 R51, PT, PT, R9, R51, RZ ;  /* 0x0000003309337210 */ /* 0x000fc80007ffe0ff */
[----:B------:R-:W-:-:S05]  /*f0d0*/  LEA.HI.X R7, R8, UR17, R51, 0x2, P1 ;  /* 0x0000001108077c11 */ /* 0x000fca00088f1433 */
[----:B------:R4:W-:Y:S02]  /*f0e0*/  STG.E.64 desc[UR14][R6.64], R10 ;  /* 0x0000000a06007986 */ /* 0x0009e4000c101b0e */
.L_x_4015:
[----:B------:R-:W-:Y:S05]  /*f0f0*/  BSYNC.RECONVERGENT B0 ;  /* 0x0000000000007941 */ /* 0x000fea0003800200 */
.L_x_4014:
[----:B------:R-:W-:Y:S01]  /*f100*/  ISETP.GE.U32.AND P4, PT, R5, UR10, PT ;  /* 0x0000000a05007c0c */ /* 0x000fe2000bf86070 */
[C---:B------:R-:W-:Y:S01]  /*f110*/  VIADD R15, R58.reuse, 0x198 ;  /* 0x000001983a0f7836 */ /* 0x040fe20000000000 */
[----:B--234-:R-:W-:Y:S01]  /*f120*/  SHF.R.S32.HI R7, RZ, 0x1f, R5 ;  /* 0x0000001fff077819 */ /* 0x01cfe20000011405 */
[----:B------:R-:W-:Y:S01]  /*f130*/  BSSY.RECONVERGENT B0, `(.L_x_4016) ;  /* 0x0000024000007945 */ /* 0x000fe20003800200 */
[C---:B------:R-:W-:Y:S01]  /*f140*/  IADD3 R17, PT, PT, R58.reuse, 0x1a0, RZ ;  /* 0x000001a03a117810 */ /* 0x040fe20007ffe0ff */
[C---:B------:R-:W-:Y:S01]  /*f150*/  VIADD R6, R58.reuse, 0x1b0 ;  /* 0x000001b03a067836 */ /* 0x040fe20000000000 */
        /* <DEDUP_REMOVED lines=16> */
[----:B------:R-:W2:Y:S01]  /*f260*/  LDCU.64 UR12, c[0x0][0x3e0] ;  /* 0x00007c00ff0c77ac */ /* 0x000ea20008000a00 */
[----:B01----:R-:W-:Y:S01]  /*f270*/  MOV R8, R52 ;  /* 0x0000003400087202 */ /* 0x003fe20000000f00 */
[----:B------:R-:W-:Y:S02]  /*f280*/  IMAD.MOV.U32 R9, RZ, RZ, R55 ;  /* 0x000000ffff097224 */ /* 0x000fe400078e0037 */
[----:B------:R-:W-:Y:S01]  /*f290*/  FADD.FTZ R25, R25, -UR5 ;  /* 0x8000000519197e21 */ /* 0x000fe20008010000 */
[----:B------:R-:W0:Y:S01]  /*f2a0*/  LDCU.64 UR16, c[0x0][0x380] ;  /* 0x00007000ff1077ac */ /* 0x000e220008000a00 */
[----:B------:R-:W-:Y:S02]  /*f2b0*/  FADD.FTZ R26, R26, -UR5 ;  /* 0x800000051a1a7e21 */ /* 0x000fe40008010000 */
[----:B------:R-:W-:Y:S02]  /*f2c0*/  FMUL.FTZ R25, R25, UR6 ;  /* 0x0000000619197c20 */ /* 0x000fe40008410000 */
[----:B------:R-:W-:-:S04]  /*f2d0*/  FMUL.FTZ R26, R26, UR6 ;  /* 0x000000061a1a7c20 */ /* 0x000fc80008410000 */
[----:B-----5:R-:W-:Y:S01]  /*f2e0*/  FFMA.FTZ R13, R3, R26, R33 ;  /* 0x0000001a030d7223 */ /* 0x020fe20000010021 */
[----:B--2---:R-:W-:Y:S02]  /*f2f0*/  IMAD R12, R7, UR12, RZ ;  /* 0x0000000c070c7c24 */ /* 0x004fe4000f8e02ff */
[----:B------:R-:W-:-:S04]  /*f300*/  IMAD.WIDE.U32 R10, R5, UR12, R8 ;  /* 0x0000000c050a7c25 */ /* 0x000fc8000f8e0008 */
[----:B------:R-:W-:Y:S01]  /*f310*/  IMAD R5, R5, UR13, R12 ;  /* 0x0000000d05057c24 */ /* 0x000fe2000f8e020c */
[----:B0-----:R-:W-:Y:S01]  /*f320*/  LEA R8, P4, R10, UR16, 0x2 ;  /* 0x000000100a087c11 */ /* 0x001fe2000f8810ff */
[----:B------:R-:W-:-:S03]  /*f330*/  FFMA.FTZ R12, R2, R25, R32 ;  /* 0x00000019020c7223 */ /* 0x000fc60000010020 */
[----:B------:R-:W-:-:S04]  /*f340*/  IADD3 R5, PT, PT, R11, R5, RZ ;  /* 0x000000050b057210 */ /* 0x000fc80007ffe0ff */
[----:B------:R-:W-:-:S05]  /*f350*/  LEA.HI.X R9, R10, UR17, R5, 0x2, P4 ;  /* 0x000000110a097c11 */ /* 0x000fca000a0f1405 */
[----:B------:R2:W-:Y:S02]  /*f360*/  STG.E.64 desc[UR14][R8.64], R12 ;  /* 0x0000000c08007986 */ /* 0x0005e4000c101b0e */
.L_x_4017:
[----:B------:R-:W-:Y:S05]  /*f370*/  BSYNC.RECONVERGENT B0 ;  /* 0x0000000000007941 */ /* 0x000fea0003800200 */
.L_x_4016:
        /* <DEDUP_REMOVED lines=9> */
[----:B------:R-:W-:-:S02]  /*f410*/  FMUL.FTZ R28, R28, UR6 ;  /* 0x000000061c1c7c20 */ /* 0x000fc40008410000 */
[----:B-----5:R-:W-:Y:S02]  /*f420*/  FFMA.FTZ R10, R2, R27, R32 ;  /* 0x0000001b020a7223 */ /* 0x020fe40000010020 */
        /* <DEDUP_REMOVED lines=8> */
.L_x_4019:
[----:B------:R-:W-:Y:S05]  /*f4b0*/  BSYNC.RECONVERGENT B0 ;  /* 0x0000000000007941 */ /* 0x000fea0003800200 */
.L_x_4018:
[----:B------:R-:W-:Y:S04]  /*f4c0*/  BSSY.RECONVERGENT B0, `(.L_x_4020) ;  /* 0x0000013000007945 */ /* 0x000fe80003800200 */
[----:B------:R-:W-:Y:S05]  /*f4d0*/  @P5 BRA `(.L_x_4021) ;  /* 0x0000000000445947 */ /* 0x000fea0003800000 */
[----:B------:R-:W4:Y:S01]  /*f4e0*/  LDCU.64 UR12, c[0x0][0x3e0] ;  /* 0x00007c00ff0c77ac */ /* 0x000f220008000a00 */
[----:B---3--:R-:W-:Y:S01]  /*f4f0*/  MOV R4, R52 ;  /* 0x0000003400047202 */ /* 0x008fe20000000f00 */
[----:B------:R-:W-:Y:S02]  /*f500*/  IMAD.MOV.U32 R5, RZ, RZ, R55 ;  /* 0x000000ffff057224 */ /* 0x000fe400078e0037 */
[----:B------:R-:W-:Y:S01]  /*f510*/  FADD.FTZ R29, R29, -UR5 ;  /* 0x800000051d1d7e21 */ /* 0x000fe20008010000 */
[----:B------:R-:W3:Y:S01]  /*f520*/  LDCU.64 UR16, c[0x0][0x380] ;  /* 0x00007000ff1077ac */ /* 0x000ee20008000a00 */
[----:B------:R-:W-:Y:S02]  /*f530*/  FADD.FTZ R30, R30, -UR5 ;  /* 0x800000051e1e7e21 */ /* 0x000fe40008010000 */
[----:B------:R-:W-:Y:S02]  /*f540*/  FMUL.FTZ R29, R29, UR6 ;  /* 0x000000061d1d7c20 */ /* 0x000fe40008410000 */
[----:B------:R-:W-:-:S02]  /*f550*/  FMUL.FTZ R30, R30, UR6 ;  /* 0x000000061e1e7c20 */ /* 0x000fc40008410000 */
[----:B-----5:R-:W-:Y:S02]  /*f560*/  FFMA.FTZ R10, R2, R29, R32 ;  /* 0x0000001d020a7223 */ /* 0x020fe40000010020 */
[----:B------:R-:W-:Y:S01]  /*f570*/  FFMA.FTZ R11, R3, R30, R33 ;  /* 0x0000001e030b7223 */ /* 0x000fe20000010021 */
[----:B----4-:R-:W-:Y:S02]  /*f580*/  IMAD R16, R16, UR12, RZ ;  /* 0x0000000c10107c24 */ /* 0x010fe4000f8e02ff */
[----:B012---:R-:W-:-:S04]  /*f590*/  IMAD.WIDE.U32 R8, R15, UR12, R4 ;  /* 0x0000000c0f087c25 */ /* 0x007fc8000f8e0004 */
[----:B------:R-:W-:Y:S01]  /*f5a0*/  IMAD R15, R15, UR13, R16 ;  /* 0x0000000d0f0f7c24 */ /* 0x000fe2000f8e0210 */
[----:B---3--:R-:W-:-:S04]  /*f5b0*/  LEA R4, P1, R8, UR16, 0x2 ;  /* 0x0000001008047c11 */ /* 0x008fc8000f8210ff */
[----:B------:R-:W-:-:S04]  /*f5c0*/  IADD3 R15, PT, PT, R9, R15, RZ ;  /* 0x0000000f090f7210 */ /* 0x000fc80007ffe0ff */
[----:B------:R-:W-:-:S05]  /*f5d0*/  LEA.HI.X R5, R8, UR17, R15, 0x2, P1 ;  /* 0x0000001108057c11 */ /* 0x000fca00088f140f */
[----:B------:R4:W-:Y:S02]  /*f5e0*/  STG.E.64 desc[UR14][R4.64], R10 ;  /* 0x0000000a04007986 */ /* 0x0009e4000c101b0e */
.L_x_4021:
[----:B------:R-:W-:Y:S05]  /*f5f0*/  BSYNC.RECONVERGENT B0 ;  /* 0x0000000000007941 */ /* 0x000fea0003800200 */
.L_x_4020:
[----:B------:R-:W-:Y:S04]  /*f600*/  BSSY.RECONVERGENT B0, `(.L_x_4022) ;  /* 0x0000013000007945 */ /* 0x000fe80003800200 */
[----:B------:R-:W-:Y:S05]  /*f610*/  @P2 BRA `(.L_x_4023) ;  /* 0x0000000000442947 */ /* 0x000fea0003800000 */
[----:B------:R-:W0:Y:S01]  /*f620*/  LDCU.64 UR12, c[0x0][0x3e0] ;  /* 0x00007c00ff0c77ac */ /* 0x000e220008000a00 */
[----:B---34-:R-:W-:Y:S01]  /*f630*/  MOV R4, R52 ;  /* 0x0000003400047202 */ /* 0x018fe20000000f00 */
        /* <DEDUP_REMOVED lines=8> */
[----:B0-----:R-:W-:Y:S02]  /*f6c0*/  IMAD R18, R18, UR12, RZ ;  /* 0x0000000c12127c24 */ /* 0x001fe4000f8e02ff */
[----:B-12---:R-:W-:-:S04]  /*f6d0*/  IMAD.WIDE.U32 R8, R17, UR12, R4 ;  /* 0x0000000c11087c25 */ /* 0x006fc8000f8e0004 */
[----:B------:R-:W-:Y:S01]  /*f6e0*/  IMAD R17, R17, UR13, R18 ;  /* 0x0000000d11117c24 */ /* 0x000fe2000f8e0212 */
[----:B---3--:R-:W-:-:S04]  /*f6f0*/  LEA R4, P1, R8, UR16, 0x2 ;  /* 0x0000001008047c11 */ /* 0x008fc8000f8210ff */
[----:B------:R-:W-:-:S04]  /*f700*/  IADD3 R17, PT, PT, R9, R17, RZ ;  /* 0x0000001109117210 */ /* 0x000fc80007ffe0ff */
[----:B------:R-:W-:-:S05]  /*f710*/  LEA.HI.X R5, R8, UR17, R17, 0x2, P1 ;  /* 0x0000001108057c11 */ /* 0x000fca00088f1411 */
[----:B------:R0:W-:Y:S02]  /*f720*/  STG.E.64 desc[UR14][R4.64], R10 ;  /* 0x0000000a04007986 */ /* 0x0001e4000c101b0e */
.L_x_4023:
[----:B------:R-:W-:Y:S05]  /*f730*/  BSYNC.RECONVERGENT B0 ;  /* 0x0000000000007941 */ /* 0x000fea0003800200 */
.L_x_4022:
[----:B------:R-:W-:Y:S04]  /*f740*/  BSSY.RECONVERGENT B0, `(.L_x_4024) ;  /* 0x0000013000007945 */ /* 0x000fe80003800200 */
[----:B------:R-:W-:Y:S05]  /*f750*/  @P3 BRA `(.L_x_4025) ;  /* 0x0000000000443947 */ /* 0x000fea0003800000 */
[----:B------:R-:W1:Y:S01]  /*f760*/  LDCU.64 UR12, c[0x0][0x3e0] ;  /* 0x00007c00ff0c77ac */ /* 0x000e620008000a00 */
[----:B0--34-:R-:W-:Y:S01]  /*f770*/  MOV R4, R52 ;  /* 0x0000003400047202 */ /* 0x019fe20000000f00 */
        /* <DEDUP_REMOVED lines=8> */
[----:B-1----:R-:W-:Y:S02]  /*f800*/  IMAD R20, R20, UR12, RZ ;  /* 0x0000000c14147c24 */ /* 0x002fe4000f8e02ff */
[----:B--2---:R-:W-:-:S04]  /*f810*/  IMAD.WIDE.U32 R8, R19, UR12, R4 ;  /* 0x0000000c13087c25 */ /* 0x004fc8000f8e0004 */
[----:B------:R-:W-:Y:S01]  /*f820*/  IMAD R19, R19, UR13, R20 ;  /* 0x0000000d13137c24 */ /* 0x000fe2000f8e0214 */
[----:B0-----:R-:W-:-:S04]  /*f830*/  LEA R4, P1, R8, UR16, 0x2 ;  /* 0x0000001008047c11 */ /* 0x001fc8000f8210ff */
[----:B------:R-:W-:-:S04]  /*f840*/  IADD3 R19, PT, PT, R9, R19, RZ ;  /* 0x0000001309137210 */ /* 0x000fc80007ffe0ff */
[----:B------:R-:W-:-:S05]  /*f850*/  LEA.HI.X R5, R8, UR17, R19, 0x2, P1 ;  /* 0x0000001108057c11 */ /* 0x000fca00088f1413 */
[----:B------:R0:W-:Y:S02]  /*f860*/  STG.E.64 desc[UR14][R4.64], R10 ;  /* 0x0000000a04007986 */ /* 0x0001e4000c101b0e */
.L_x_4025:
[----:B------:R-:W-:Y:S05]  /*f870*/  BSYNC.RECONVERGENT B0 ;  /* 0x0000000000007941 */ /* 0x000fea0003800200 */
.L_x_4024:
[----:B------:R-:W-:Y:S01]  /*f880*/  ISETP.GE.U32.AND P4, PT, R6, UR10, PT ;  /* 0x0000000a06007c0c */ /* 0x000fe2000bf86070 */
[C---:B------:R-:W-:Y:S01]  /*f890*/  VIADD R15, R58.reuse, 0x1c8 ;  /* 0x000001c83a0f7836 */ /* 0x040fe20000000000 */
[----:B------:R-:W-:Y:S01]  /*f8a0*/  SHF.R.S32.HI R7, RZ, 0x1f, R6 ;  /* 0x0000001fff077819 */ /* 0x000fe20000011406 */
[----:B------:R-:W-:Y:S01]  /*f8b0*/  BSSY.RECONVERGENT B0, `(.L_x_4026) ;  /* 0x0000024000007945 */ /* 0x000fe20003800200 */
[C---:B012---:R-:W-:Y:S01]  /*f8c0*/  IADD3 R13, PT, PT, R58.reuse, 0x1c0, RZ ;  /* 0x000001c03a0d7810 */ /* 0x047fe20007ffe0ff */
[C---:B---34-:R-:W-:Y:S01]  /*f8d0*/  VIADD R4, R58.reuse, 0x1e0 ;  /* 0x000001e03a047836 */ /* 0x058fe20000000000 */
        /* <DEDUP_REMOVED lines=19> */
[----:B------:R-:W-:Y:S01]  /*fa10*/  MOV R9, R55 ;  /* 0x0000003700097202 */ /* 0x000fe20000000f00 */
[----:B------:R-:W1:Y:S01]  /*fa20*/  LDCU.64 UR16, c[0x0][0x380] ;  /* 0x00007000ff1077ac */ /* 0x000e620008000a00 */
[----:B------:R-:W-:Y:S01]  /*fa30*/  FADD.FTZ R40, R40, -UR5 ;  /* 0x8000000528287e21 */ /* 0x000fe20008010000 */
[----:B------:R-:W-:-:S03]  /*fa40*/  FMUL.FTZ R39, R39, UR6 ;  /* 0x0000000627277c20 */ /* 0x000fc60008410000 */
[----:B------:R-:W-:Y:S01]  /*fa50*/  FMUL.FTZ R40, R40, UR6 ;  /* 0x0000000628287c20 */ /* 0x000fe20008410000 */
[----:B-----5:R-:W-:-:S03]  /*fa60*/  FFMA.FTZ R10, R2, R39, R32 ;  /* 0x00000027020a7223 */ /* 0x020fc60000010020 */
[----:B------:R-:W-:Y:S01]  /*fa70*/  FFMA.FTZ R11, R3, R40, R33 ;  /* 0x00000028030b7223 */ /* 0x000fe20000010021 */
[----:B0-----:R-:W-:Y:S02]  /*fa80*/  IMAD R7, R7, UR12, RZ ;  /* 0x0000000c07077c24 */ /* 0x001fe4000f8e02ff */
[----:B------:R-:W-:-:S04]  /*fa90*/  IMAD.WIDE.U32 R8, R6, UR12, R8 ;  /* 0x0000000c06087c25 */ /* 0x000fc8000f8e0008 */
[----:B------:R-:W-:Y:S01]  /*faa0*/  IMAD R7, R6, UR13, R7 ;  /* 0x0000000d06077c24 */ /* 0x000fe2000f8e0207 */
[----:B-1----:R-:W-:-:S03]  /*fab0*/  LEA R6, P4, R8, UR16, 0x2 ;  /* 0x0000001008067c11 */ /* 0x002fc6000f8810ff */
[----:B------:R-:W-:-:S05]  /*fac0*/  IMAD.IADD R7, R9, 0x1, R7 ;  /* 0x0000000109077824 */ /* 0x000fca00078e0207 */
[----:B------:R-:W-:-:S05]  /*fad0*/  LEA.HI.X R7, R8, UR17, R7, 0x2, P4 ;  /* 0x0000001108077c11 */ /* 0x000fca000a0f1407 */
[----:B------:R0:W-:Y:S02]  /*fae0*/  STG.E.64 desc[UR14][R6.64], R10 ;  /* 0x0000000a06007986 */ /* 0x0001e4000c101b0e */
.L_x_4027:
[----:B------:R-:W-:Y:S05]  /*faf0*/  BSYNC.RECONVERGENT B0 ;  /* 0x0000000000007941 */ /* 0x000fea0003800200 */
.L_x_4026:
[----:B------:R-:W-:Y:S04]  /*fb00*/  BSSY.RECONVERGENT B0, `(.L_x_4028) ;  /* 0x0000013000007945 */ /* 0x000fe80003800200 */
[----:B------:R-:W-:Y:S05]  /*fb10*/  @P1 BRA `(.L_x_4029) ;  /* 0x0000000000441947 */ /* 0x000fea0003800000 */
[----:B------:R-:W1:Y:S01]  /*fb20*/  LDCU.64 UR12, c[0x0][0x3e0] ;  /* 0x00007c00ff0c77ac */ /* 0x000e620008000a00 */
[----:B0-----:R-:W-:Y:S01]  /*fb30*/  MOV R6, R52 ;  /* 0x0000003400067202 */ /* 0x001fe20000000f00 */
[----:B------:R-:W-:Y:S01]  /*fb40*/  FADD.FTZ R41, R41, -UR5 ;  /* 0x8000000529297e21 */ /* 0x000fe20008010000 */
[----:B------:R-:W-:Y:S01]  /*fb50*/  MOV R7, R55 ;  /* 0x0000003700077202 */ /* 0x000fe20000000f00 */
[----:B------:R-:W0:Y:S01]  /*fb60*/  LDCU.64 UR16, c[0x0][0x380] ;  /* 0x00007000ff1077ac */ /* 0x000e220008000a00 */
[----:B------:R-:W-:Y:S01]  /*fb70*/  FADD.FTZ R42, R42, -UR5 ;  /* 0x800000052a2a7e21 */ /* 0x000fe20008010000 */
[----:B------:R-:W-:-:S03]  /*fb80*/  FMUL.FTZ R41, R41, UR6 ;  /* 0x0000000629297c20 */ /* 0x000fc60008410000 */
[----:B------:R-:W-:Y:S01]  /*fb90*/  FMUL.FTZ R42, R42, UR6 ;  /* 0x000000062a2a7c20 */ /* 0x000fe20008410000 */
[----:B-----5:R-:W-:Y:S01]  /*fba0*/  FFMA.FTZ R10, R2, R41, R32 ;  /* 0x00000029020a7223 */ /* 0x020fe20000010020 */
[----:B-1----:R-:W-:Y:S02]  /*fbb0*/  IMAD R11, R12, UR12, RZ ;  /* 0x0000000c0c0b7c24 */ /* 0x002fe4000f8e02ff */
[----:B------:R-:W-:-:S04]  /*fbc0*/  IMAD.WIDE.U32 R8, R0, UR12, R6 ;  /* 0x0000000c00087c25 */ /* 0x000fc8000f8e0006 */
[----:B------:R-:W-:Y:S01]  /*fbd0*/  IMAD R11, R0, UR13, R11 ;  /* 0x0000000d000b7c24 */ /* 0x000fe2000f8e020b */
[----:B0-----:R-:W-:-:S03]  /*fbe0*/  LEA R6, P1, R8, UR16, 0x2 ;  /* 0x0000001008067c11 */ /* 0x001fc6000f8210ff */
[----:B------:R-:W-:-:S05]  /*fbf0*/  IMAD.IADD R11, R9, 0x1, R11 ;  /* 0x00000001090b7824 */ /* 0x000fca00078e020b */
[----:B------:R-:W-:Y:S01]  /*fc00*/  LEA.HI.X R7, R8, UR17, R11, 0x2, P1 ;  /* 0x0000001108077c11 */ /* 0x000fe200088f140b */
[----:B------:R-:W-:-:S05]  /*fc10*/  FFMA.FTZ R11, R3, R42, R33 ;  /* 0x0000002a030b7223 */ /* 0x000fca0000010021 */
[----:B------:R1:W-:Y:S02]  /*fc20*/  STG.E.64 desc[UR14][R6.64], R10 ;  /* 0x0000000a06007986 */ /* 0x0003e4000c101b0e */
.L_x_4029:
[----:B------:R-:W-:Y:S05]  /*fc30*/  BSYNC.RECONVERGENT B0 ;  /* 0x0000000000007941 */ /* 0x000fea0003800200 */
.L_x_4028:
[----:B------:R-:W-:Y:S04]  /*fc40*/  BSSY.RECONVERGENT B0, `(.L_x_4030) ;  /* 0x0000013000007945 */ /* 0x000fe80003800200 */
[----:B------:R-:W-:Y:S05]  /*fc50*/  @P5 BRA `(.L_x_4031) ;  /* 0x0000000000445947 */ /* 0x000fea0003800000 */
[----:B------:R-:W2:Y:S01]  /*fc60*/  LDCU.64 UR12, c[0x0][0x3e0] ;  /* 0x00007c00ff0c77ac */ /* 0x000ea20008000a00 */
[----:B01----:R-:W-:Y:S01]  /*fc70*/  MOV R6, R52 ;  /* 0x0000003400067202 */ /* 0x003fe20000000f00 */
        /* <DEDUP_REMOVED lines=11> */
[----:B0-----:R-:W-:-:S03]  /*fd30*/  LEA R6, P1, R8, UR16, 0x2 ;  /* 0x0000001008067c11 */ /* 0x001fc6000f8210ff */
[----:B------:R-:W-:-:S05]  /*fd40*/  IMAD.IADD R13, R9, 0x1, R13 ;  /* 0x00000001090d7824 */ /* 0x000fca00078e020d */
[----:B------:R-:W-:-:S05]  /*fd50*/  LEA.HI.X R7, R8, UR17, R13, 0x2, P1 ;  /* 0x0000001108077c11 */ /* 0x000fca00088f140d */
[----:B------:R2:W-:Y:S02]  /*fd60*/  STG.E.64 desc[UR14][R6.64], R10 ;  /* 0x0000000a06007986 */ /* 0x0005e4000c101b0e */
.L_x_4031:
[----:B------:R-:W-:Y:S05]  /*fd70*/  BSYNC.RECONVERGENT B0 ;  /* 0x0000000000007941 */ /* 0x000fea0003800200 */
.L_x_4030:
[----:B------:R-:W-:Y:S04]  /*fd80*/  BSSY.RECONVERGENT B0, `(.L_x_4032) ;  /* 0x0000013000007945 */ /* 0x000fe80003800200 */
[----:B------:R-:W-:Y:S05]  /*fd90*/  @P2 BRA `(.L_x_4033) ;  /* 0x0000000000442947 */ /* 0x000fea0003800000 */
[----:B------:R-:W3:Y:S01]  /*fda0*/  LDCU.64 UR12, c[0x0][0x3e0] ;  /* 0x00007c00ff0c77ac */ /* 0x000ee20008000a00 */
[----:B012---:R-:W-:Y:S01]  /*fdb0*/  MOV R6, R52 ;  /* 0x0000003400067202 */ /* 0x007fe20000000f00 */
        /* <DEDUP_REMOVED lines=8> */
[----:B---3--:R-:W-:Y:S02]  /*fe40*/  IMAD R16, R16, UR12, RZ ;  /* 0x0000000c10107c24 */ /* 0x008fe4000f8e02ff */
[----:B------:R-:W-:-:S04]  /*fe50*/  IMAD.WIDE.U32 R8, R15, UR12, R6 ;  /* 0x0000000c0f087c25 */ /* 0x000fc8000f8e0006 */
[----:B------:R-:W-:Y:S01]  /*fe60*/  IMAD R15, R15, UR13, R16 ;  /* 0x0000000d0f0f7c24 */ /* 0x000fe2000f8e0210 */
[----:B0-----:R-:W-:-:S03]  /*fe70*/  LEA R6, P1, R8, UR16, 0x2 ;  /* 0x0000001008067c11 */ /* 0x001fc6000f8210ff */
[----:B------:R-:W-:-:S05]  /*fe80*/  IMAD.IADD R15, R9, 0x1, R15 ;  /* 0x00000001090f7824 */ /* 0x000fca00078e020f */
[----:B------:R-:W-:-:S05]  /*fe90*/  LEA.HI.X R7, R8, UR17, R15, 0x2, P1 ;  /* 0x0000001108077c11 */ /* 0x000fca00088f140f */
[----:B------:R3:W-:Y:S02]  /*fea0*/  STG.E.64 desc[UR14][R6.64], R10 ;  /* 0x0000000a06007986 */ /* 0x0007e4000c101b0e */
.L_x_4033:
[----:B------:R-:W-:Y:S05]  /*feb0*/  BSYNC.RECONVERGENT B0 ;  /* 0x0000000000007941 */ /* 0x000fea0003800200 */
.L_x_4032:
[----:B------:R-:W-:Y:S04]  /*fec0*/  BSSY.RECONVERGENT B0, `(.L_x_4034) ;  /* 0x0000013000007945 */ /* 0x000fe80003800200 */
[----:B------:R-:W-:Y:S05]  /*fed0*/  @P3 BRA `(.L_x_4035) ;  /* 0x0000000000443947 */ /* 0x000fea0003800000 */
[----:B------:R-:W4:Y:S01]  /*fee0*/  LDCU.64 UR12, c[0x0][0x3e0] ;  /* 0x00007c00ff0c77ac */ /* 0x000f220008000a00 */
[----:B0123--:R-:W-:Y:S01]  /*fef0*/  MOV R6, R52 ;  /* 0x0000003400067202 */ /* 0x00ffe20000000f00 */
        /* <DEDUP_REMOVED lines=8> */
[----:B----4-:R-:W-:Y:S02]  /*ff80*/  IMAD R18, R18, UR12, RZ ;  /* 0x0000000c12127c24 */ /* 0x010fe4000f8e02ff */
[----:B------:R-:W-:-:S04]  /*ff90*/  IMAD.WIDE.U32 R8, R17, UR12, R6 ;  /* 0x0000000c11087c25 */ /* 0x000fc8000f8e0006 */
[----:B------:R-:W-:Y:S01]  /*ffa0*/  IMAD R17, R17, UR13, R18 ;  /* 0x0000000d11117c24 */ /* 0x000fe2000f8e0212 */
[----:B0-----:R-:W-:-:S03]  /*ffb0*/  LEA R6, P1, R8, UR16, 0x2 ;  /* 0x0000001008067c11 */ /* 0x001fc6000f8210ff */
[----:B------:R-:W-:-:S05]  /*ffc0*/  IMAD.IADD R17, R9, 0x1, R17 ;  /* 0x0000000109117824 */ /* 0x000fca00078e0211 */
[----:B------:R-:W-:-:S05]  /*ffd0*/  LEA.HI.X R7, R8, UR17, R17, 0x2, P1 ;  /* 0x0000001108077c11 */ /* 0x000fca00088f1411 */
[----:B------:R4:W-:Y:S02]  /*ffe0*/  STG.E.64 desc[UR14][R6.64], R10 ;  /* 0x0000000a06007986 */ /* 0x0009e4000c101b0e */
.L_x_4035:
[----:B------:R-:W-:Y:S05]  /*fff0*/  BSYNC.RECONVERGENT B0 ;  /* 0x0000000000007941 */ /* 0x000fea0003800200 */
.L_x_4034:
        /* <DEDUP_REMOVED lines=20> */
[----:B------:R-:W0:Y:S02]  /*10140*/  LDCU.64 UR12, c[0x0][0x3e0] ;  /* 0x00007c00ff0c77ac */ /* 0x000e240008000a00 */
[----:B01234-:R-:W-:Y:S01]  /*10150*/  MOV R6, R52 ;  /* 0x0000003400067202 */ /* 0x01ffe20000000f00 */
[----:B------:R-:W-:Y:S01]  /*10160*/  FADD.FTZ R60, R60, -UR5 ;  /* 0x800000053c3c7e21 */ /* 0x000fe20008010000 */
[----:B------:R-:W-:Y:S01]  /*10170*/  MOV R7, R55 ;  /* 0x0000003700077202 */ /* 0x000fe20000000f00 */
[----:B------:R-:W0:Y:S01]  /*10180*/  LDCU.64 UR16, c[0x0][0x380] ;  /* 0x00007000ff1077ac */ /* 0x000e220008000a00 */
[----:B------:R-:W-:Y:S01]  /*10190*/  FADD.FTZ R61, R61, -UR5 ;  /* 0x800000053d3d7e21 */ /* 0x000fe20008010000 */
[----:B------:R-:W-:Y:S02]  /*101a0*/  IMAD R0, R0, UR12, RZ ;  /* 0x0000000c00007c24 */ /* 0x000fe4000f8e02ff */
[----:B------:R-:W-:-:S04]  /*101b0*/  IMAD.WIDE.U32 R8, R5, UR12, R6 ;  /* 0x0000000c05087c25 */ /* 0x000fc8000f8e0006 */
[----:B------:R-:W-:Y:S02]  /*101c0*/  IMAD R7, R5, UR13, R0 ;  /* 0x0000000d05077c24 */ /* 0x000fe4000f8e0200 */
[----:B------:R-:W-:Y:S01]  /*101d0*/  FMUL.FTZ R5, R60, UR6 ;  /* 0x000000063c057c20 */ /* 0x000fe20008410000 */
[----:B0-----:R-:W-:Y:S01]  /*101e0*/  LEA R6, P4, R8, UR16, 0x2 ;  /* 0x0000001008067c11 */ /* 0x001fe2000f8810ff */
[----:B------:R-:W-:Y:S01]  /*101f0*/  FMUL.FTZ R0, R61, UR6 ;  /* 0x000000063d007c20 */ /* 0x000fe20008410000 */
[----:B------:R-:W-:Y:S02]  /*10200*/  IMAD.IADD R7, R9, 0x1, R7 ;  /* 0x0000000109077824 */ /* 0x000fe400078e0207 */
[----:B-----5:R-:W-:Y:S01]  /*10210*/  FFMA.FTZ R10, R2, R5, R32 ;  /* 0x00000005020a7223 */ /* 0x020fe20000010020 */
[----:B------:R-:W-:Y:S02]  /*10220*/  FFMA.FTZ R11, R3, R0, R33 ;  /* 0x00000000030b7223 */ /* 0x000fe40000010021 */
[----:B------:R-:W-:-:S05]  /*10230*/  LEA.HI.X R7, R8, UR17, R7, 0x2, P4 ;  /* 0x0000001108077c11 */ /* 0x000fca000a0f1407 */
[----:B------:R0:W-:Y:S02]  /*10240*/  STG.E.64 desc[UR14][R6.64], R10 ;  /* 0x0000000a06007986 */ /* 0x0001e4000c101b0e */
.L_x_4037:
[----:B------:R-:W-:Y:S05]  /*10250*/  BSYNC.RECONVERGENT B0 ;  /* 0x0000000000007941 */ /* 0x000fea0003800200 */
.L_x_4036:
[----:B------:R-:W-:Y:S04]  /*10260*/  BSSY.RECONVERGENT B0, `(.L_x_4038) ;  /* 0x0000013000007945 */ /* 0x000fe80003800200 */
[----:B------:R-:W-:Y:S05]  /*10270*/  @P1 BRA `(.L_x_4039) ;  /* 0x0000000000441947 */ /* 0x000fea0003800000 */
[----:B------:R-:W0:Y:S02]  /*10280*/  LDCU.64 UR12, c[0x0][0x3e0] ;  /* 0x00007c00ff0c77ac */ /* 0x000e240008000a00 */
[----:B01234-:R-:W-:Y:S01]  /*10290*/  MOV R6, R52 ;  /* 0x0000003400067202 */ /* 0x01ffe20000000f00 */
        /* <DEDUP_REMOVED lines=8> */
[----:B------:R-:W-:Y:S02]  /*10320*/  IMAD R5, R12, UR12, RZ ;  /* 0x0000000c0c057c24 */ /* 0x000fe4000f8e02ff */
[----:B------:R-:W-:-:S04]  /*10330*/  IMAD.WIDE.U32 R6, R4, UR12, R6 ;  /* 0x0000000c04067c25 */ /* 0x000fc8000f8e0006 */
[----:B------:R-:W-:Y:S01]  /*10340*/  IMAD R5, R4, UR13, R5 ;  /* 0x0000000d04057c24 */ /* 0x000fe2000f8e0205 */
[----:B0-----:R-:W-:-:S03]  /*10350*/  LEA R4, P1, R6, UR16, 0x2 ;  /* 0x0000001006047c11 */ /* 0x001fc6000f8210ff */
[----:B------:R-:W-:-:S05]  /*10360*/  IMAD.IADD R5, R7, 0x1, R5 ;  /* 0x0000000107057824 */ /* 0x000fca00078e0205 */
[----:B------:R-:W-:-:S05]  /*10370*/  LEA.HI.X R5, R6, UR17, R5, 0x2, P1 ;  /* 0x0000001106057c11 */ /* 0x000fca00088f1405 */
[----:B------:R0:W-:Y:S02]  /*10380*/  STG.E.64 desc[UR14][R4.64], R8 ;  /* 0x0000000804007986 */ /* 0x0001e4000c101b0e */
.L_x_4039:
[----:B------:R-:W-:Y:S05]  /*10390*/  BSYNC.RECONVERGENT B0 ;  /* 0x0000000000007941 */ /* 0x000fea0003800200 */
.L_x_4038:
        /* <DEDUP_REMOVED lines=12> */
[----:B-1----:R-:W-:Y:S02]  /*10460*/  IMAD R14, R14, UR12, RZ ;  /* 0x0000000c0e0e7c24 */ /* 0x002fe4000f8e02ff */
[----:B--234-:R-:W-:-:S04]  /*10470*/  IMAD.WIDE.U32 R6, R13, UR12, R4 ;  /* 0x0000000c0d067c25 */ /* 0x01cfc8000f8e0004 */
[----:B------:R-:W-:Y:S01]  /*10480*/  IMAD R13, R13, UR13, R14 ;  /* 0x0000000d0d0d7c24 */ /* 0x000fe2000f8e020e */
[----:B0-----:R-:W-:-:S03]  /*10490*/  LEA R4, P1, R6, UR16, 0x2 ;  /* 0x0000001006047c11 */ /* 0x001fc6000f8210ff */
[----:B------:R-:W-:-:S05]  /*104a0*/  IMAD.IADD R13, R7, 0x1, R13 ;  /* 0x00000001070d7824 */ /* 0x000fca00078e020d */
[----:B------:R-:W-:-:S05]  /*104b0*/  LEA.HI.X R5, R6, UR17, R13, 0x2, P1 ;  /* 0x0000001106057c11 */ /* 0x000fca00088f140d */
[----:B------:R0:W-:Y:S02]  /*104c0*/  STG.E.64 desc[UR14][R4.64], R8 ;  /* 0x0000000804007986 */ /* 0x0001e4000c101b0e */
.L_x_4041:
[----:B------:R-:W-:Y:S05]  /*104d0*/  BSYNC.RECONVERGENT B0 ;  /* 0x0000000000007941 */ /* 0x000fea0003800200 */
.L_x_4040:
[----:B------:R-:W-:Y:S04]  /*104e0*/  BSSY.RECONVERGENT B0, `(.L_x_4042) ;  /* 0x0000013000007945 */ /* 0x000fe80003800200 */
[----:B------:R-:W-:Y:S05]  /*104f0*/  @P2 BRA `(.L_x_4043) ;  /* 0x0000000000442947 */ /* 0x000fea0003800000 */
[----:B------:R-:W1:Y:S01]  /*10500*/  LDCU.64 UR12, c[0x0][0x3e0] ;  /* 0x00007c00ff0c77ac */ /* 0x000e620008000a00 */
[----:B0-----:R-:W-:Y:S01]  /*10510*/  MOV R4, R52 ;  /* 0x0000003400047202 */ /* 0x001fe20000000f00 */
[----:B------:R-:W-:Y:S01]  /*10520*/  FADD.FTZ R66, R66, -UR5 ;  /* 0x8000000542427e21 */ /* 0x000fe20008010000 */
[----:B------:R-:W-:Y:S01]  /*10530*/  MOV R5, R55 ;  /* 0x0000003700057202 */ /* 0x000fe20000000f00 */
[----:B------:R-:W0:Y:S01]  /*10540*/  LDCU.64 UR16, c[0x0][0x380] ;  /* 0x00007000ff1077ac */ /* 0x000e220008000a00 */
[----:B------:R-:W-:-:S04]  /*10550*/  FADD.FTZ R67, R67, -UR5 ;  /* 0x8000000543437e21 */ /* 0x000fc80008010000 */
[----:B------:R-:W-:-:S04]  /*10560*/  FMUL.FTZ R0, R67, UR6 ;  /* 0x0000000643007c20 */ /* 0x000fc80008410000 */
[----:B-----5:R-:W-:Y:S01]  /*10570*/  FFMA.FTZ R9, R3, R0, R33 ;  /* 0x0000000003097223 */ /* 0x020fe20000010021 */
[----:B-1----:R-:W-:Y:S02]  /*10580*/  IMAD R16, R16, UR12, RZ ;  /* 0x0000000c10107c24 */ /* 0x002fe4000f8e02ff */
[----:B--234-:R-:W-:-:S04]  /*10590*/  IMAD.WIDE.U32 R6, R15, UR12, R4 ;  /* 0x0000000c0f067c25 */ /* 0x01cfc8000f8e0004 */
[----:B------:R-:W-:Y:S01]  /*105a0*/  FMUL.FTZ R5, R66, UR6 ;  /* 0x0000000642057c20 */ /* 0x000fe20008410000 */
[----:B------:R-:W-:Y:S01]  /*105b0*/  IMAD R15, R15, UR13, R16 ;  /* 0x0000000d0f0f7c24 */ /* 0x000fe2000f8e0210 */
[----:B0-----:R-:W-:Y:S02]  /*105c0*/  LEA R4, P1, R6, UR16, 0x2 ;  /* 0x0000001006047c11 */ /* 0x001fe4000f8210ff */
[----:B------:R-:W-:Y:S01]  /*105d0*/  FFMA.FTZ R8, R2, R5, R32 ;  /* 0x0000000502087223 */ /* 0x000fe20000010020 */
[----:B------:R-:W-:-:S05]  /*105e0*/  IMAD.IADD R15, R7, 0x1, R15 ;  /* 0x00000001070f7824 */ /* 0x000fca00078e020f */
[----:B------:R-:W-:-:S05]  /*105f0*/  LEA.HI.X R5, R6, UR17, R15, 0x2, P1 ;  /* 0x0000001106057c11 */ /* 0x000fca00088f140f */
[----:B------:R0:W-:Y:S02]  /*10600*/  STG.E.64 desc[UR14][R4.64], R8 ;  /* 0x0000000804007986 */ /* 0x0001e4000c101b0e */
.L_x_4043:
[----:B------:R-:W-:Y:S05]  /*10610*/  BSYNC.RECONVERGENT B0 ;  /* 0x0000000000007941 */ /* 0x000fea0003800200 */
.L_x_4042:
[----:B------:R-:W-:Y:S04]  /*10620*/  BSSY.RECONVERGENT B0, `(.L_x_3917) ;  /* 0x0000012000007945 */ /* 0x000fe80003800200 */
[----:B------:R-:W-:Y:S05]  /*10630*/  @P3 BRA `(.L_x_4044) ;  /* 0x0000000000403947 */ /* 0x000fea0003800000 */
[----:B------:R-:W1:Y:S01]  /*10640*/  LDCU.64 UR10, c[0x0][0x3e0] ;  /* 0x00007c00ff0a77ac */ /* 0x000e620008000a00 */
[----:B------:R-:W-:Y:S01]  /*10650*/  MOV R53, R55 ;  /* 0x0000003700357202 */ /* 0x000fe20000000f00 */
[----:B------:R-:W-:Y:S01]  /*10660*/  FADD.FTZ R68, R68, -UR5 ;  /* 0x8000000544447e21 */ /* 0x000fe20008010000 */
[----:B------:R-:W-:Y:S01]  /*10670*/  FADD.FTZ R69, R69, -UR5 ;  /* 0x8000000545457e21 */ /* 0x000fe20008010000 */
[----:B------:R-:W2:Y:S02]  /*10680*/  LDCU.64 UR12, c[0x0][0x380] ;  /* 0x00007000ff0c77ac */ /* 0x000ea40008000a00 */
[----:B0-----:R-:W-:Y:S01]  /*10690*/  FMUL.FTZ R5, R68, UR6 ;  /* 0x0000000644057c20 */ /* 0x001fe20008410000 */
[----:B------:R-:W-:-:S03]  /*106a0*/  FMUL.FTZ R0, R69, UR6 ;  /* 0x0000000645007c20 */ /* 0x000fc60008410000 */
[----:B-----5:R-:W-:Y:S01]  /*106b0*/  FFMA.FTZ R2, R2, R5, R32 ;  /* 0x0000000502027223 */ /* 0x020fe20000010020 */
        /* <DEDUP_REMOVED lines=8> */
.L_x_4044:
[----:B------:R-:W-:Y:S05]  /*10740*/  BSYNC.RECONVERGENT B0 ;  /* 0x0000000000007941 */ /* 0x000fea0003800200 */
.L_x_3917:
[----:B------:R-:W1:Y:S01]  /*10750*/  LDCU UR5, c[0x0][0x374] ;  /* 0x00006e80ff0577ac */ /* 0x000e620008000800 */
[----:B------:R-:W2:Y:S01]  /*10760*/  LDCU UR6, c[0x0][0x3f8] ;  /* 0x00007f00ff0677ac */ /* 0x000ea20008000800 */
[----:B------:R-:W2:Y:S01]  /*10770*/  LDCU UR7, c[0x0][0x3c8] ;  /* 0x00007900ff0777ac */ /* 0x000ea20008000800 */
[----:B------:R-:W-:Y:S02]  /*10780*/  UIADD3 UR4, UPT, UPT, UR4, 0x1, URZ ;  /* 0x0000000104047890 */ /* 0x000fe4000fffe0ff */
[----:B-1----:R-:W-:Y:S02]  /*10790*/  UIADD3 UR9, UPT, UPT, UR5, UR9, URZ ;  /* 0x0000000905097290 */ /* 0x002fe4000fffe0ff */
[----:B--2---:R-:W-:-:S04]  /*107a0*/  UIMAD UR6, UR6, UR7, URZ ;  /* 0x00000007060672a4 */ /* 0x004fc8000f8e02ff */
[----:B------:R-:W-:-:S09]  /*107b0*/  UISETP.GE.AND UP0, UPT, UR9, UR6, UPT ;  /* 0x000000060900728c */ /* 0x000fd2000bf06270 */
[----:B------:R-:W-:Y:S05]  /*107c0*/  BRA.U !UP0, `(.L_x_4045) ;  /* 0xfffffef908a07547 */ /* 0x000fea000b83ffff */
[----:B------:R-:W-:Y:S05]  /*107d0*/  EXIT ;  /* 0x000000000000794d */ /* 0x000fea0003800000 */
.L_x_4046:
        /* <DEDUP_REMOVED lines=10> */
.L_x_4943:


//--------------------- .text._Z35group_norm_nhwc_fwd_one_pass_kernelI11Fp32IOBf16WLi64ELi112ELi448EEv26Group_norm_nhwc_fwd_params --------------------------
	.section	.text._Z35group_norm_nhwc_fwd_one_pass_kernelI11Fp32IOBf16WLi64ELi112ELi448EEv26Group_norm_nhwc_fwd_params,"ax",@progbits
	.align	128
        .global         _Z35group_norm_nhwc_fwd_one_pass_kernelI11Fp32IOBf16WLi64ELi112ELi448EEv26Group_norm_nhwc_fwd_params
        .type           _Z35group_norm_nhwc_fwd_one_pass_kernelI11Fp32IOBf16WLi64ELi112ELi448EEv26Group_norm_nhwc_fwd_params,@function
        .size           _Z35group_norm_nhwc_fwd_one_pass_kernelI11Fp32IOBf16WLi64ELi112ELi448EEv26Group_norm_nhwc_fwd_params,(.L_x_4944 - _Z35group_norm_nhwc_fwd_one_pass_kernelI11Fp32IOBf16WLi64ELi112ELi448EEv26Group_norm_nhwc_fwd_params)
        .other          _Z35group_norm_nhwc_fwd_one_pass_kernelI11Fp32IOBf16WLi64ELi112ELi448EEv26Group_norm_nhwc_fwd_params,@"STO_CUDA_ENTRY STV_DEFAULT"
_Z35group_norm_nhwc_fwd_one_pass_kernelI11Fp32IOBf16WLi64ELi112ELi448EEv26Group_norm_nhwc_fwd_params:
.text._Z35group_norm_nhwc_fwd_one_pass_kernelI11Fp32IOBf16WLi64ELi112ELi448EEv26Group_norm_nhwc_fwd_params:
        /* <DEDUP_REMOVED lines=41> */
.L_x_4090:
[----:B01234-:R-:W0:Y:S01]  /*0290*/  LDC R23, c[0x0][0x3f8] ;  /* 0x0000fe00ff177b82 */ /* 0x01fe220000000800 */
[----:B------:R-:W1:Y:S01]  /*02a0*/  LDCU UR8, c[0x0][0x404] ;  /* 0x00008080ff0877ac */ /* 0x000e620008000800 */
[----:B------:R-:W-:Y:S01]  /*02b0*/  LOP3.LUT R59, R14, 0xffff, RZ, 0xc0, !PT ;  /* 0x0000ffff0e3b7812 */ /* 0x000fe200078ec0ff */
[----:B------:R-:W2:Y:S01]  /*02c0*/  LDCU.64 UR4, c[0x0][0x3e8] ;  /* 0x00007d00ff0477ac */ /* 0x000ea20008000a00 */
[----:B-1----:R-:W-:Y:S01]  /*02d0*/  IMAD R33, R3, UR8, R50 ;  /* 0x0000000803217c24 */ /* 0x002fe2000f8e0232 */
[----:B------:R-:W1:Y:S01]  /*02e0*/  LDCU.64 UR8, c[0x0][0x3f0] ;  /* 0x00007e00ff0877ac */ /* 0x000e620008000a00 */
[----:B0-----:R-:W-:-:S03]  /*02f0*/  IABS R19, R23 ;  /* 0x0000001700137213 */ /* 0x001fc60000000000 */
        /* <DEDUP_REMOVED lines=225> */
.L_x_4048:
[----:B------:R-:W-:Y:S05]  /*1110*/  BSYNC.RECONVERGENT B0 ;  /* 0x0000000000007941 */ /* 0x000fea0003800200 */
.L_x_4047:
        /* <DEDUP_REMOVED lines=39> */
.L_x_4050:
[----:B------:R-:W-:Y:S05]  /*1390*/  BSYNC.RECONVERGENT B0 ;  /* 0x0000000000007941 */ /* 0x000fea0003800200 */
.L_x_4049:
        /* <DEDUP_REMOVED lines=26> */
.L_x_4053:
[----:B---3--:R-:W2:Y:S04]  /*1540*/  LDG.E.STRONG.GPU R18, desc[UR6][R16.64] ;  /* 0x0000000610127981 */ /* 0x008ea8000c1ef900 */
[----:B--2---:R-:W-:Y:S01]  /*1550*/  CCTL.IVALL ;  /* 0x00000000ff00798f */ /* 0x004fe20002000000 */
[----:B------:R-:W-:Y:S05]  /*1560*/  YIELD ;  /* 0x0000000000007946 */ /* 0x000fea0003800000 */
[----:B------:R-:W-:-:S13]  /*1570*/  ISETP.NE.AND P1, PT, R18, R23, PT ;  /* 0x000000171200720c */ /* 0x000fda0003f25270 */
[----:B------:R-:W-:Y:S05]  /*1580*/  @P1 BRA `(.L_x_4053) ;  /* 0xfffffffc00ec1947 */ /* 0x000fea000383ffff */
.L_x_4052:
        /* <DEDUP_REMOVED lines=14> */
.L_x_4055:
        /* <DEDUP_REMOVED lines=62> */
.L_x_4054:
        /* <DEDUP_REMOVED lines=36> */
.L_x_4056:
        /* <DEDUP_REMOVED lines=18> */
.L_x_4057:
        /* <DEDUP_REMOVED lines=9> */
.L_x_4058:
[----:B------:R-:W-:Y:S05]  /*1e40*/  BSYNC.RECONVERGENT B0 ;  /* 0x0000000000007941 */ /* 0x000fea0003800200 */
.L_x_4051:
        /* <DEDUP_REMOVED lines=19> */
[----:B------:R1:W2:Y:S04]  /*1f80*/  LDG.E.U16 R31, desc[UR6][R20.64+0x2] ;  /* 0x00000206141f7981 */ /* 0x0002a8000c1e1500 */
[----:B------:R-:W3:Y:S04]  /*1f90*/  LDG.E.U16 R48, desc[UR6][R26.64] ;  /* 0x000000061a307981 */ /* 0x000ee8000c1e1500 */
[----:B------:R3:W5:Y:S01]  /*1fa0*/  LDG.E.U16 R52, desc[UR6][R26.64+0x2] ;  /* 0x000002061a347981 */ /* 0x000762000c1e1500 */
[----:B----4-:R-:W-:Y:S01]  /*1fb0*/  IMAD R23, R3, UR5, R50 ;  /* 0x0000000503177c24 */ /* 0x010fe2000f8e0232 */
[----:B------:R-:W-:Y:S02]  /*1fc0*/  BSSY.RECONVERGENT B0, `(.L_x_4059) ;  /* 0x00001c2000007945 */ /* 0x000fe40003800200 */
[----:B------:R-:W4:Y:S01]  /*1fd0*/  LDS.64 R16, [UR4+0x88] ;  /* 0x00008804ff107984 */ /* 0x000f220008000a00 */
[----:B------:R-:W1:Y:S02]  /*1fe0*/  LDCU.U8 UR4, c[0x0][0x3fc] ;  /* 0x00007f80ff0477ac */ /* 0x000e640008000000 */
[----:B-1----:R-:W-:Y:S01]  /*1ff0*/  SHF.R.S32.HI R20, RZ, 0x1f, R23 ;  /* 0x0000001fff147819 */ /* 0x002fe20000011417 */
[----:B------:R-:W-:Y:S01]  /*2000*/  UISETP.NE.AND UP0, UPT, UR4, URZ, UPT ;  /* 0x000000ff0400728c */ /* 0x000fe2000bf05270 */
[----:B----4-:R-:W-:-:S04]  /*2010*/  FMUL.FTZ R16, R16, UR8 ;  /* 0x0000000810107c20 */ /* 0x010fc80008410000 */
[----:B------:R-:W-:-:S04]  /*2020*/  FMUL.FTZ R28, R16, R16 ;  /* 0x00000010101c7220 */ /* 0x000fc80000410000 */
[----:B------:R-:W-:Y:S01]  /*2030*/  FFMA.FTZ R17, R17, UR8, -R28 ;  /* 0x0000000811117c23 */ /* 0x000fe2000801081c */
[----:B------:R-:W-:-:S04]  /*2040*/  IADD3 R28, PT, PT, R23, 0x10, RZ ;  /* 0x00000010171c7810 */ /* 0x000fc80007ffe0ff */
[----:B------:R-:W-:Y:S02]  /*2050*/  FSETP.GTU.FTZ.AND P1, PT, R17, RZ, PT ;  /* 0x000000ff1100720b */ /* 0x000fe40003f3c000 */
[----:B------:R-:W-:-:S11]  /*2060*/  SHF.R.S32.HI R29, RZ, 0x1f, R28 ;  /* 0x0000001fff1d7819 */ /* 0x000fd6000001141c */
[----:B------:R-:W1:Y:S02]  /*2070*/  @P1 LDC R18, c[0x0][0x3a8] ;  /* 0x0000ea00ff121b82 */ /* 0x000e640000000800 */
[----:B-1----:R-:W-:Y:S01]  /*2080*/  @P1 FADD.FTZ R18, R17, R18 ;  /* 0x0000001211121221 */ /* 0x002fe20000010000 */
[----:B------:R-:W-:-:S06]  /*2090*/  HFMA2 R17, -RZ, RZ, 1.875, 0 ;  /* 0x3f800000ff117431 */ /* 0x000fcc00000001ff */
        /* <DEDUP_REMOVED lines=17> */
[C---:B------:R-:W-:Y:S01]  /*21b0*/  FADD.FTZ R32, -R16.reuse, R32 ;  /* 0x0000002010207221 */ /* 0x040fe20000010100 */
[----:B------:R-:W-:Y:S01]  /*21c0*/  MOV R19, R61 ;  /* 0x0000003d00137202 */ /* 0x000fe20000000f00 */
[----:B------:R-:W1:Y:S01]  /*21d0*/  LDCU.64 UR4, c[0x0][0x380] ;  /* 0x00007000ff0477ac */ /* 0x000e620008000a00 */
[----:B------:R-:W-:Y:S01]  /*21e0*/  FADD.FTZ R30, -R16, R33 ;  /* 0x00000021101e7221 */ /* 0x000fe20000010100 */
[----:B------:R-:W-:-:S04]  /*21f0*/  FMUL.FTZ R22, R32, R17 ;  /* 0x0000001120167220 */ /* 0x000fc80000410000 */
[----:B------:R-:W-:Y:S01]  /*2200*/  FFMA.FTZ R22, R24, R22, R27 ;  /* 0x0000001618167223 */ /* 0x000fe2000001001b */
[----:B0-----:R-:W-:Y:S02]  /*2210*/  IMAD R20, R20, UR10, RZ ;  /* 0x0000000a14147c24 */ /* 0x001fe4000f8e02ff */
[----:B------:R-:W-:-:S04]  /*2220*/  IMAD.WIDE.U32 R18, R23, UR10, R18 ;  /* 0x0000000a17127c25 */ /* 0x000fc8000f8e0012 */
[----:B------:R-:W-:Y:S01]  /*2230*/  IMAD R23, R23, UR11, R20 ;  /* 0x0000000b17177c24 */ /* 0x000fe2000f8e0214 */
[----:B-1----:R-:W-:-:S04]  /*2240*/  LEA R20, P2, R18, UR4, 0x2 ;  /* 0x0000000412147c11 */ /* 0x002fc8000f8410ff */
[----:B------:R-:W-:Y:S01]  /*2250*/  IADD3 R19, PT, PT, R19, R23, RZ ;  /* 0x0000001713137210 */ /* 0x000fe20007ffe0ff */
[----:B------:R-:W-:-:S03]  /*2260*/  FMUL.FTZ R23, R30, R17 ;  /* 0x000000111e177220 */ /* 0x000fc60000410000 */
[----:B------:R-:W-:Y:S01]  /*2270*/  LEA.HI.X R21, R18, UR5, R19, 0x2, P2 ;  /* 0x0000000512157c11 */ /* 0x000fe200090f1413 */
[----:B------:R-:W-:-:S05]  /*2280*/  FFMA.FTZ R23, R25, R23, R26 ;  /* 0x0000001719177223 */ /* 0x000fca000001001a */
[----:B------:R0:W-:Y:S02]  /*2290*/  STG.E.64 desc[UR6][R20.64], R22 ;  /* 0x0000001614007986 */ /* 0x0001e4000c101b06 */
.L_x_4062:
[----:B------:R-:W-:Y:S05]  /*22a0*/  BSYNC.RECONVERGENT B1 ;  /* 0x0000000000017941 */ /* 0x000fea0003800200 */
.L_x_4061:
[----:B------:R-:W-:Y:S04]  /*22b0*/  BSSY.RECONVERGENT B1, `(.L_x_4063) ;  /* 0x0000013000017945 */ /* 0x000fe80003800200 */
[----:B------:R-:W-:Y:S05]  /*22c0*/  @P3 BRA `(.L_x_4064) ;  /* 0x0000000000443947 */ /* 0x000fea0003800000 */
[----:B------:R-:W0:Y:S01]  /*22d0*/  LDCU.64 UR4, c[0x0][0x3e0] ;  /* 0x00007c00ff0477ac */ /* 0x000e220008000a00 */
[----:B------:R-:W-:Y:S01]  /*22e0*/  MOV R18, R58 ;  /* 0x0000003a00127202 */ /* 0x000fe20000000f00 */
[C---:B------:R-:W-:Y:S01]  /*22f0*/  FADD.FTZ R36, -R16.reuse, R36 ;  /* 0x0000002410247221 */ /* 0x040fe20000010100 */
[----:B------:R-:W-:Y:S01]  /*2300*/  MOV R19, R61 ;  /* 0x0000003d00137202 */ /* 0x000fe20000000f00 */
[----:B------:R-:W1:Y:S01]  /*2310*/  LDCU.64 UR10, c[0x0][0x380] ;  /* 0x00007000ff0a77ac */ /* 0x000e620008000a00 */
[----:B------:R-:W-:Y:S01]  /*2320*/  FADD.FTZ R30, -R16, R37 ;  /* 0x00000025101e7221 */ /* 0x000fe20000010100 */
[----:B0-----:R-:W-:Y:S02]  /*2330*/  IMAD R20, R15, UR4, RZ ;  /* 0x000000040f147c24 */ /* 0x001fe4000f8e02ff */
[----:B------:R-:W-:-:S04]  /*2340*/  IMAD.WIDE.U32 R18, R7, UR4, R18 ;  /* 0x0000000407127c25 */ /* 0x000fc8000f8e0012 */
[----:B------:R-:W-:Y:S02]  /*2350*/  IMAD R21, R7, UR5, R20 ;  /* 0x0000000507157c24 */ /* 0x000fe4000f8e0214 */
[----:B------:R-:W-:Y:S01]  /*2360*/  FMUL.FTZ R20, R36, R17 ;  /* 0x0000001124147220 */ /* 0x000fe20000410000 */
[----:B-1----:R-:W-:Y:S02]  /*2370*/  LEA R22, P2, R18, UR10, 0x2 ;  /* 0x0000000a12167c11 */ /* 0x002fe4000f8410ff */
[----:B------:R-:W-:Y:S01]  /*2380*/  IADD3 R19, PT, PT, R19, R21, RZ ;  /* 0x0000001513137210 */ /* 0x000fe20007ffe0ff */
[----:B------:R-:W-:Y:S01]  /*2390*/  FMUL.FTZ R21, R30, R17 ;  /* 0x000000111e157220 */ /* 0x000fe20000410000 */
[----:B------:R-:W-:Y:S02]  /*23a0*/  FFMA.FTZ R20, R24, R20, R27 ;  /* 0x0000001418147223 */ /* 0x000fe4000001001b */
[----:B------:R-:W-:Y:S01]  /*23b0*/  LEA.HI.X R23, R18, UR11, R19, 0x2, P2 ;  /* 0x0000000b12177c11 */ /* 0x000fe200090f1413 */
[----:B------:R-:W-:-:S05]  /*23c0*/  FFMA.FTZ R21, R25, R21, R26 ;  /* 0x0000001519157223 */ /* 0x000fca000001001a */
[----:B------:R1:W-:Y:S02]  /*23d0*/  STG.E.64 desc[UR6][R22.64], R20 ;  /* 0x0000001416007986 */ /* 0x0003e4000c101b06 */
.L_x_4064:
[----:B------:R-:W-:Y:S05]  /*23e0*/  BSYNC.RECONVERGENT B1 ;  /* 0x0000000000017941 */ /* 0x000fea0003800200 */
.L_x_4063:
        /* <DEDUP_REMOVED lines=13> */
[----:B01----:R-:W-:Y:S01]  /*24c0*/  MOV R20, R58 ;  /* 0x0000003a00147202 */ /* 0x003fe20000000f00 */
[----:B------:R-:W-:Y:S01]  /*24d0*/  FADD.FTZ R34, -R16, R34 ;  /* 0x0000002210227221 */ /* 0x000fe20000010100 */
[----:B------:R-:W-:Y:S01]  /*24e0*/  MOV R21, R61 ;  /* 0x0000003d00157202 */ /* 0x000fe20000000f00 */
[----:B------:R-:W0:Y:S02]  /*24f0*/  LDCU.64 UR10, c[0x0][0x380] ;  /* 0x00007000ff0a77ac */ /* 0x000e240008000a00 */
[----:B------:R-:W-:-:S04]  /*2500*/  FMUL.FTZ R18, R34, R17 ;  /* 0x0000001122127220 */ /* 0x000fc80000410000 */
[----:B------:R-:W-:Y:S01]  /*2510*/  FFMA.FTZ R18, R24, R18, R27 ;  /* 0x0000001218127223 */ /* 0x000fe2000001001b */
[----:B--2---:R-:W-:Y:S02]  /*2520*/  IMAD R29, R29, UR4, RZ ;  /* 0x000000041d1d7c24 */ /* 0x004fe4000f8e02ff */
[----:B------:R-:W-:-:S04]  /*2530*/  IMAD.WIDE.U32 R20, R28, UR4, R20 ;  /* 0x000000041c147c25 */ /* 0x000fc8000f8e0014 */
[----:B------:R-:W-:Y:S02]  /*2540*/  IMAD R29, R28, UR5, R29 ;  /* 0x000000051c1d7c24 */ /* 0x000fe4000f8e021d */
[----:B------:R-:W-:Y:S01]  /*2550*/  FADD.FTZ R28, -R16, R35 ;  /* 0x00000023101c7221 */ /* 0x000fe20000010100 */
[----:B0-----:R-:W-:Y:S02]  /*2560*/  LEA R22, P5, R20, UR10, 0x2 ;  /* 0x0000000a14167c11 */ /* 0x001fe4000f8a10ff */
[----:B------:R-:W-:Y:S01]  /*2570*/  IADD3 R29, PT, PT, R21, R29, RZ ;  /* 0x0000001d151d7210 */ /* 0x000fe20007ffe0ff */
[----:B------:R-:W-:-:S03]  /*2580*/  FMUL.FTZ R19, R28, R17 ;  /* 0x000000111c137220 */ /* 0x000fc60000410000 */
[----:B------:R-:W-:Y:S01]  /*2590*/  LEA.HI.X R23, R20, UR11, R29, 0x2, P5 ;  /* 0x0000000b14177c11 */ /* 0x000fe2000a8f141d */
[----:B------:R-:W-:-:S05]  /*25a0*/  FFMA.FTZ R19, R25, R19, R26 ;  /* 0x0000001319137223 */ /* 0x000fca000001001a */
[----:B------:R2:W-:Y:S02]  /*25b0*/  STG.E.64 desc[UR6][R22.64], R18 ;  /* 0x0000001216007986 */ /* 0x0005e4000c101b06 */
.L_x_4066:
[----:B------:R-:W-:Y:S05]  /*25c0*/  BSYNC.RECONVERGENT B1 ;  /* 0x0000000000017941 */ /* 0x000fea0003800200 */
.L_x_4065:
[----:B------:R-:W-:Y:S04]  /*25d0*/  BSSY.RECONVERGENT B1, `(.L_x_4067) ;  /* 0x0000013000017945 */ /* 0x000fe80003800200 */
[----:B------:R-:W-:Y:S05]  /*25e0*/  @P1 BRA `(.L_x_4068) ;  /* 0x0000000000441947 */ /* 0x000fea0003800000 */
[----:B------:R-:W2:Y:S01]  /*25f0*/  LDCU.64 UR4, c[0x0][0x3e0] ;  /* 0x00007c00ff0477ac */ /* 0x000ea20008000a00 */
[----:B01----:R-:W-:Y:S01]  /*2600*/  MOV R20, R58 ;  /* 0x0000003a00147202 */ /* 0x003fe20000000f00 */
[C---:B------:R-:W-:Y:S01]  /*2610*/  FADD.FTZ R38, -R16.reuse, R38 ;  /* 0x0000002610267221 */ /* 0x040fe20000010100 */
[----:B------:R-:W-:Y:S01]  /*2620*/  MOV R21, R61 ;  /* 0x0000003d00157202 */ /* 0x000fe20000000f00 */
[----:B------:R-:W0:Y:S01]  /*2630*/  LDCU.64 UR10, c[0x0][0x380] ;  /* 0x00007000ff0a77ac */ /* 0x000e220008000a00 */
[----:B------:R-:W-:Y:S01]  /*2640*/  FADD.FTZ R28, -R16, R39 ;  /* 0x00000027101c7221 */ /* 0x000fe20000010100 */
[----:B--2---:R-:W-:Y:S02]  /*2650*/  IMAD R18, R49, UR4, RZ ;  /* 0x0000000431127c24 */ /* 0x004fe4000f8e02ff */
[----:B------:R-:W-:-:S04]  /*2660*/  IMAD.WIDE.U32 R20, R9, UR4, R20 ;  /* 0x0000000409147c25 */ /* 0x000fc8000f8e0014 */
[----:B------:R-:W-:Y:S02]  /*2670*/  IMAD R19, R9, UR5, R18 ;  /* 0x0000000509137c24 */ /* 0x000fe4000f8e0212 */
[----:B------:R-:W-:Y:S01]  /*2680*/  FMUL.FTZ R18, R38, R17 ;  /* 0x0000001126127220 */ /* 0x000fe20000410000 */
[----:B0-----:R-:W-:Y:S02]  /*2690*/  LEA R22, P1, R20, UR10, 0x2 ;  /* 0x0000000a14167c11 */ /* 0x001fe4000f8210ff */
[----:B------:R-:W-:Y:S01]  /*26a0*/  IADD3 R21, PT, PT, R21, R19, RZ ;  /* 0x0000001315157210 */ /* 0x000fe20007ffe0ff */
[----:B------:R-:W-:Y:S01]  /*26b0*/  FMUL.FTZ R19, R28, R17 ;  /* 0x000000111c137220 */ /* 0x000fe20000410000 */
[----:B------:R-:W-:Y:S02]  /*26c0*/  FFMA.FTZ R18, R24, R18, R27 ;  /* 0x0000001218127223 */ /* 0x000fe4000001001b */
[----:B------:R-:W-:Y:S01]  /*26d0*/  LEA.HI.X R23, R20, UR11, R21, 0x2, P1 ;  /* 0x0000000b14177c11 */ /* 0x000fe200088f1415 */
[----:B------:R-:W-:-:S05]  /*26e0*/  FFMA.FTZ R19, R25, R19, R26 ;  /* 0x0000001319137223 */ /* 0x000fca000001001a */
[----:B------:R3:W-:Y:S02]  /*26f0*/  STG.E.64 desc[UR6][R22.64], R18 ;  /* 0x0000001216007986 */ /* 0x0007e4000c101b06 */
.L_x_4068:
[----:B------:R-:W-:Y:S05]  /*2700*/  BSYNC.RECONVERGENT B1 ;  /* 0x0000000000017941 */ /* 0x000fea0003800200 */
.L_x_4067:
[----:B------:R-:W-:Y:S04]  /*2710*/  BSSY.RECONVERGENT B1, `(.L_x_4069) ;  /* 0x0000013000017945 */ /* 0x000fe80003800200 */
[----:B------:R-:W-:Y:S05]  /*2720*/  @P6 BRA `(.L_x_4070) ;  /* 0x0000000000446947 */ /* 0x000fea0003800000 */
[----:B------:R-:W4:Y:S01]  /*2730*/  LDCU.64 UR4, c[0x0][0x3e0] ;  /* 0x00007c00ff0477ac */ /* 0x000f220008000a00 */
[----:B--23--:R-:W-:Y:S01]  /*2740*/  MOV R18, R58 ;  /* 0x0000003a00127202 */ /* 0x00cfe20000000f00 */
[C---:B------:R-:W-:Y:S01]  /*2750*/  FADD.FTZ R40, -R16.reuse, R40 ;  /* 0x0000002810287221 */ /* 0x040fe20000010100 */
[----:B------:R-:W-:Y:S01]  /*2760*/  MOV R19, R61 ;  /* 0x0000003d00137202 */ /* 0x000fe20000000f00 */
[----:B------:R-:W2:Y:S01]  /*2770*/  LDCU.64 UR10, c[0x0][0x380] ;  /* 0x00007000ff0a77ac */ /* 0x000ea20008000a00 */
[----:B------:R-:W-:Y:S01]  /*2780*/  FADD.FTZ R28, -R16, R41 ;  /* 0x00000029101c7221 */ /* 0x000fe20000010100 */
[----:B01----:R-:W-:-:S04]  /*2790*/  FMUL.FTZ R20, R40, R17 ;  /* 0x0000001128147220 */ /* 0x003fc80000410000 */
[----:B------:R-:W-:Y:S01]  /*27a0*/  FFMA.FTZ R20, R24, R20, R27 ;  /* 0x0000001418147223 */ /* 0x000fe2000001001b */
[----:B----4-:R-:W-:Y:S02]  /*27b0*/  IMAD R21, R51, UR4, RZ ;  /* 0x0000000433157c24 */ /* 0x010fe4000f8e02ff */
[----:B------:R-:W-:-:S04]  /*27c0*/  IMAD.WIDE.U32 R18, R10, UR4, R18 ;  /* 0x000000040a127c25 */ /* 0x000fc8000f8e0012 */
[----:B------:R-:W-:Y:S01]  /*27d0*/  IMAD R21, R10, UR5, R21 ;  /* 0x000000050a157c24 */ /* 0x000fe2000f8e0215 */
[----:B--2---:R-:W-:-:S04]  /*27e0*/  LEA R22, P1, R18, UR10, 0x2 ;  /* 0x0000000a12167c11 */ /* 0x004fc8000f8210ff */
[----:B------:R-:W-:Y:S01]  /*27f0*/  IADD3 R19, PT, PT, R19, R21, RZ ;  /* 0x0000001513137210 */ /* 0x000fe20007ffe0ff */
[----:B------:R-:W-:-:S03]  /*2800*/  FMUL.FTZ R21, R28, R17 ;  /* 0x000000111c157220 */ /* 0x000fc60000410000 */
[----:B------:R-:W-:Y:S01]  /*2810*/  LEA.HI.X R23, R18, UR11, R19, 0x2, P1 ;  /* 0x0000000b12177c11 */ /* 0x000fe200088f1413 */
[----:B------:R-:W-:-:S05]  /*2820*/  FFMA.FTZ R21, R25, R21, R26 ;  /* 0x0000001519157223 */ /* 0x000fca000001001a */
[----:B------:R4:W-:Y:S02]  /*2830*/  STG.E.64 desc[UR6][R22.64], R20 ;  /* 0x0000001416007986 */ /* 0x0009e4000c101b06 */
.L_x_4070:
[----:B------:R-:W-:Y:S05]  /*2840*/  BSYNC.RECONVERGENT B1 ;  /* 0x0000000000017941 */ /* 0x000fea0003800200 */
.L_x_4069:
[----:B------:R-:W-:Y:S04]  /*2850*/  BSSY.RECONVERGENT B1, `(.L_x_4071) ;  /* 0x0000013000017945 */ /* 0x000fe80003800200 */
[----:B------:R-:W-:Y:S05]  /*2860*/  @P2 BRA `(.L_x_4072) ;  /* 0x0000000000442947 */ /* 0x000fea0003800000 */
[----:B------:R-:W5:Y:S01]  /*2870*/  LDCU.64 UR4, c[0x0][0x3e0] ;  /* 0x00007c00ff0477ac */ /* 0x000f620008000a00 */
[----:B--23--:R-:W-:Y:S01]  /*2880*/  MOV R18, R58 ;  /* 0x0000003a00127202 */ /* 0x00cfe20000000f00 */
[C---:B------:R-:W-:Y:S01]  /*2890*/  FADD.FTZ R42, -R16.reuse, R42 ;  /* 0x0000002a102a7221 */ /* 0x040fe20000010100 */
[----:B------:R-:W-:Y:S01]  /*28a0*/  MOV R19, R61 ;  /* 0x0000003d00137202 */ /* 0x000fe20000000f00 */
[----:B------:R-:W2:Y:S01]  /*28b0*/  LDCU.64 UR10, c[0x0][0x380] ;  /* 0x00007000ff0a77ac */ /* 0x000ea20008000a00 */
[----:B------:R-:W-:Y:S01]  /*28c0*/  FADD.FTZ R28, -R16, R43 ;  /* 0x0000002b101c7221 */ /* 0x000fe20000010100 */
[----:B01--4-:R-:W-:-:S03]  /*28d0*/  FMUL.FTZ R22, R42, R17 ;  /* 0x000000112a167220 */ /* 0x013fc60000410000 */
[----:B------:R-:W-:Y:S01]  /*28e0*/  FMUL.FTZ R23, R28, R17 ;  /* 0x000000111c177220 */ /* 0x000fe20000410000 */
[----:B------:R-:W-:-:S03]  /*28f0*/  FFMA.FTZ R22, R24, R22, R27 ;  /* 0x0000001618167223 */ /* 0x000fc6000001001b */
[----:B------:R-:W-:Y:S01]  /*2900*/  FFMA.FTZ R23, R25, R23, R26 ;  /* 0x0000001719177223 */ /* 0x000fe2000001001a */
[----:B-----5:R-:W-:Y:S02]  /*2910*/  IMAD R20, R53, UR4, RZ ;  /* 0x0000000435147c24 */ /* 0x020fe4000f8e02ff */
[----:B------:R-:W-:-:S04]  /*2920*/  IMAD.WIDE.U32 R18, R11, UR4, R18 ;  /* 0x000000040b127c25 */ /* 0x000fc8000f8e0012 */
[----:B------:R-:W-:Y:S01]  /*2930*/  IMAD R21, R11, UR5, R20 ;  /* 0x000000050b157c24 */ /* 0x000fe2000f8e0214 */
[----:B--2---:R-:W-:-:S04]  /*2940*/  LEA R20, P1, R18, UR10, 0x2 ;  /* 0x0000000a12147c11 */ /* 0x004fc8000f8210ff */
[----:B------:R-:W-:-:S04]  /*2950*/  IADD3 R21, PT, PT, R19, R21, RZ ;  /* 0x0000001513157210 */ /* 0x000fc80007ffe0ff */
[----:B------:R-:W-:-:S05]  /*2960*/  LEA.HI.X R21, R18, UR11, R21, 0x2, P1 ;  /* 0x0000000b12157c11 */ /* 0x000fca00088f1415 */
[----:B------:R0:W-:Y:S02]  /*2970*/  STG.E.64 desc[UR6][R20.64], R22 ;  /* 0x0000001614007986 */ /* 0x0001e4000c101b06 */
.L_x_4072:
[----:B------:R-:W-:Y:S05]  /*2980*/  BSYNC.RECONVERGENT B1 ;  /* 0x0000000000017941 */ /* 0x000fea0003800200 */
.L_x_4071:
        /* <DEDUP_REMOVED lines=19> */
.L_x_4074:
[----:B------:R-:W-:Y:S05]  /*2ac0*/  BSYNC.RECONVERGENT B1 ;  /* 0x0000000000017941 */ /* 0x000fea0003800200 */
.L_x_4073:
[----:B------:R-:W-:Y:S05]  /*2ad0*/  @P4 BRA `(.L_x_4075) ;  /* 0x0000001000404947 */ /* 0x000fea0003800000 */
[----:B------:R-:W0:Y:S01]  /*2ae0*/  LDCU.64 UR4, c[0x0][0x3e0] ;  /* 0x00007c00ff0477ac */ /* 0x000e220008000a00 */
[----:B--23--:R-:W-:Y:S01]  /*2af0*/  MOV R18, R58 ;  /* 0x0000003a00127202 */ /* 0x00cfe20000000f00 */
[----:B------:R-:W-:Y:S01]  /*2b00*/  FADD.FTZ R46, -R16, R46 ;  /* 0x0000002e102e7221 */ /* 0x000fe20000010100 */
[----:B------:R-:W-:Y:S01]  /*2b10*/  MOV R19, R61 ;  /* 0x0000003d00137202 */ /* 0x000fe20000000f00 */
[----:B------:R-:W2:Y:S02]  /*2b20*/  LDCU.64 UR8, c[0x0][0x380] ;  /* 0x00007000ff0877ac */ /* 0x000ea40008000a00 */
[----:B------:R-:W-:-:S04]  /*2b30*/  FMUL.FTZ R46, R46, R17 ;  /* 0x000000112e2e7220 */ /* 0x000fc80000410000 */
[----:B------:R-:W-:Y:S01]  /*2b40*/  FFMA.FTZ R24, R24, R46, R27 ;  /* 0x0000002e18187223 */ /* 0x000fe2000001001b */
[----:B01--4-:R-:W-:Y:S02]  /*2b50*/  IMAD R20, R57, UR4, RZ ;  /* 0x0000000439147c24 */ /* 0x013fe4000f8e02ff */
[----:B------:R-:W-:-:S04]  /*2b60*/  IMAD.WIDE.U32 R18, R13, UR4, R18 ;  /* 0x000000040d127c25 */ /* 0x000fc8000f8e0012 */
[----:B------:R-:W-:Y:S02]  /*2b70*/  IMAD R21, R13, UR5, R20 ;  /* 0x000000050d157c24 */ /* 0x000fe4000f8e0214 */
[----:B------:R-:W-:Y:S01]  /*2b80*/  FADD.FTZ R20, -R16, R47 ;  /* 0x0000002f10147221 */ /* 0x000fe20000010100 */
[----:B--2---:R-:W-:Y:S02]  /*2b90*/  LEA R16, P1, R18, UR8, 0x2 ;  /* 0x0000000812107c11 */ /* 0x004fe4000f8210ff */
[----:B------:R-:W-:Y:S01]  /*2ba0*/  IADD3 R21, PT, PT, R19, R21, RZ ;  /* 0x0000001513157210 */ /* 0x000fe20007ffe0ff */
[----:B------:R-:W-:-:S03]  /*2bb0*/  FMUL.FTZ R20, R20, R17 ;  /* 0x0000001114147220 */ /* 0x000fc60000410000 */
[----:B------:R-:W-:Y:S01]  /*2bc0*/  LEA.HI.X R17, R18, UR9, R21, 0x2, P1 ;  /* 0x0000000912117c11 */ /* 0x000fe200088f1415 */
[----:B------:R-:W-:-:S05]  /*2bd0*/  FFMA.FTZ R25, R25, R20, R26 ;  /* 0x0000001419197223 */ /* 0x000fca000001001a */
[----:B------:R0:W-:Y:S01]  /*2be0*/  STG.E.64 desc[UR6][R16.64], R24 ;  /* 0x0000001810007986 */ /* 0x0001e2000c101b06 */
[----:B------:R-:W-:Y:S05]  /*2bf0*/  BRA `(.L_x_4075) ;  /* 0x0000000c00f87947 */ /* 0x000fea0003800000 */
.L_x_4060:
        /* <DEDUP_REMOVED lines=9> */
[C---:B------:R-:W-:Y:S01]  /*2c90*/  FADD.FTZ R18, -R16.reuse, R33 ;  /* 0x0000002110127221 */ /* 0x040fe20000010100 */
[----:B------:R-:W-:Y:S01]  /*2ca0*/  FADD.FTZ R32, -R16, R32 ;  /* 0x0000002010207221 */ /* 0x000fe20000010100 */
        /* <DEDUP_REMOVED lines=11> */
[----:B------:R-:W-:-:S06]  /*2d60*/  MOV R20, R58 ;  /* 0x0000003a00147202 */ /* 0x000fcc0000000f00 */
[----:B------:R-:W0:Y:S01]  /*2d70*/  MUFU.EX2 R18, R18 ;  /* 0x0000001200127308 */ /* 0x000e220000000800 */
[----:B------:R-:W-:-:S04]  /*2d80*/  IMAD.WIDE.U32 R20, R23, UR8, R20 ;  /* 0x0000000817147c25 */ /* 0x000fc8000f8e0014 */
[----:B------:R-:W-:Y:S02]  /*2d90*/  IMAD R23, R23, UR9, R48 ;  /* 0x0000000917177c24 */ /* 0x000fe4000f8e0230 */
[----:B--2---:R-:W-:-:S03]  /*2da0*/  FADD.FTZ R32, R19, 1 ;  /* 0x3f80000013207421 */ /* 0x004fc60000010000 */
[----:B------:R-:W-:-:S03]  /*2db0*/  IADD3 R23, PT, PT, R21, R23, RZ ;  /* 0x0000001715177210 */ /* 0x000fc60007ffe0ff */
        /* <DEDUP_REMOVED lines=8> */
.L_x_4077:
[----:B------:R-:W-:Y:S05]  /*2e40*/  BSYNC.RECONVERGENT B1 ;  /* 0x0000000000017941 */ /* 0x000fea0003800200 */
.L_x_4076:
[----:B------:R-:W-:Y:S04]  /*2e50*/  BSSY.RECONVERGENT B1, `(.L_x_4078) ;  /* 0x000001d000017945 */ /* 0x000fe80003800200 */
[----:B------:R-:W-:Y:S05]  /*2e60*/  @P3 BRA `(.L_x_4079) ;  /* 0x00000000006c3947 */ /* 0x000fea0003800000 */
[C---:B------:R-:W-:Y:S01]  /*2e70*/  FADD.FTZ R36, -R16.reuse, R36 ;  /* 0x0000002410247221 */ /* 0x040fe20000010100 */
[----:B0-----:R-:W-:Y:S01]  /*2e80*/  FADD.FTZ R18, -R16, R37 ;  /* 0x0000002510127221 */ /* 0x001fe20000010100 */
        /* <DEDUP_REMOVED lines=25> */
.L_x_4079:
[----:B------:R-:W-:Y:S05]  /*3020*/  BSYNC.RECONVERGENT B1 ;  /* 0x0000000000017941 */ /* 0x000fea0003800200 */
.L_x_4078:
        /* <DEDUP_REMOVED lines=13> */
[----:B01----:R-:W-:Y:S01]  /*3100*/  FADD.FTZ R18, -R16, R35 ;  /* 0x0000002310127221 */ /* 0x003fe20000010100 */
        /* <DEDUP_REMOVED lines=25> */
.L_x_4081:
[----:B------:R-:W-:Y:S05]  /*32a0*/  BSYNC.RECONVERGENT B1 ;  /* 0x0000000000017941 */ /* 0x000fea0003800200 */
.L_x_4080:
[----:B------:R-:W-:Y:S04]  /*32b0*/  BSSY.RECONVERGENT B1, `(.L_x_4082) ;  /* 0x000001d000017945 */ /* 0x000fe80003800200 */
[----:B------:R-:W-:Y:S05]  /*32c0*/  @P1 BRA `(.L_x_4083) ;  /* 0x00000000006c1947 */ /* 0x000fea0003800000 */
[C---:B------:R-:W-:Y:S01]  /*32d0*/  FADD.FTZ R38, -R16.reuse, R38 ;  /* 0x0000002610267221 */ /* 0x040fe20000010100 */
[----:B012---:R-:W-:Y:S01]  /*32e0*/  FADD.FTZ R18, -R16, R39 ;  /* 0x0000002710127221 */ /* 0x007fe20000010100 */
        /* <DEDUP_REMOVED lines=25> */
.L_x_4083:
[----:B------:R-:W-:Y:S05]  /*3480*/  BSYNC.RECONVERGENT B1 ;  /* 0x0000000000017941 */ /* 0x000fea0003800200 */
.L_x_4082:
[----:B------:R-:W-:Y:S04]  /*3490*/  BSSY.RECONVERGENT B1, `(.L_x_4084) ;  /* 0x000001d000017945 */ /* 0x000fe80003800200 */
[----:B------:R-:W-:Y:S05]  /*34a0*/  @P6 BRA `(.L_x_4085) ;  /* 0x00000000006c6947 */ /* 0x000fea0003800000 */
[C---:B------:R-:W-:Y:S01]  /*34b0*/  FADD.FTZ R40, -R16.reuse, R40 ;  /* 0x0000002810287221 */ /* 0x040fe20000010100 */
[----:B0123--:R-:W-:Y:S01]  /*34c0*/  FADD.FTZ R18, -R16, R41 ;  /* 0x0000002910127221 */ /* 0x00ffe20000010100 */
        /* <DEDUP_REMOVED lines=25> */
.L_x_4085:
[----:B------:R-:W-:Y:S05]  /*3660*/  BSYNC.RECONVERGENT B1 ;  /* 0x0000000000017941 */ /* 0x000fea0003800200 */
.L_x_4084:
        /* <DEDUP_REMOVED lines=29> */
.L_x_4087:
[----:B------:R-:W-:Y:S05]  /*3840*/  BSYNC.RECONVERGENT B1 ;  /* 0x0000000000017941 */ /* 0x000fea0003800200 */
.L_x_4086:
        /* <DEDUP_REMOVED lines=29> */
.L_x_4089:
[----:B------:R-:W-:Y:S05]  /*3a20*/  BSYNC.RECONVERGENT B1 ;  /* 0x0000000000017941 */ /* 0x000fea0003800200 */
.L_x_4088:
[----:B------:R-:W-:Y:S05]  /*3a30*/  @P4 BRA `(.L_x_4075) ;  /* 0x0000000000684947 */ /* 0x000fea0003800000 */
[C---:B------:R-:W-:Y:S01]  /*3a40*/  FADD.FTZ R46, -R16.reuse, R46 ;  /* 0x0000002e102e7221 */ /* 0x040fe20000010100 */
[----:B------:R-:W-:Y:S01]  /*3a50*/  FADD.FTZ R16, -R16, R47 ;  /* 0x0000002f10107221 */ /* 0x000fe20000010100 */
        /* <DEDUP_REMOVED lines=9> */
[----:B------:R-:W5:Y:S01]  /*3af0*/  MUFU.EX2 R16, R16 ;  /* 0x0000001000107308 */ /* 0x000f620000000800 */
[----:B01234-:R-:W-:Y:S02]  /*3b00*/  IMAD R20, R57, UR4, RZ ;  /* 0x0000000439147c24 */ /* 0x01ffe4000f8e02ff */
[----:B------:R-:W-:-:S05]  /*3b10*/  IMAD.WIDE.U32 R58, R13, UR4, R58 ;  /* 0x000000040d3a7c25 */ /* 0x000fca000f8e003a */
[----:B------:R-:W0:Y:S01]  /*3b20*/  MUFU.EX2 R17, R17 ;  /* 0x0000001100117308 */ /* 0x000e220000000800 */
[----:B------:R-:W-:-:S05]  /*3b30*/  IMAD R21, R13, UR5, R20 ;  /* 0x000000050d157c24 */ /* 0x000fca000f8e0214 */
[----:B------:R-:W-:Y:S01]  /*3b40*/  IADD3 R21, PT, PT, R59, R21, RZ ;  /* 0x000000153b157210 */ /* 0x000fe20007ffe0ff */
[----:B-----5:R-:W-:Y:S01]  /*3b50*/  FADD.FTZ R18, R16, 1 ;  /* 0x3f80000010127421 */ /* 0x020fe20000010000 */
[----:B------:R-:W-:-:S05]  /*3b60*/  LEA R16, P1, R58, UR8, 0x2 ;  /* 0x000000083a107c11 */ /* 0x000fca000f8210ff */
[----:B------:R-:W1:Y:S01]  /*3b70*/  MUFU.RCP R18, R18 ;  /* 0x0000001200127308 */ /* 0x000e620000001000 */
[----:B0-----:R-:W-:Y:S01]  /*3b80*/  FADD.FTZ R19, R17, 1 ;  /* 0x3f80000011137421 */ /* 0x001fe20000010000 */
[----:B------:R-:W-:-:S06]  /*3b90*/  LEA.HI.X R17, R58, UR9, R21, 0x2, P1 ;  /* 0x000000093a117c11 */ /* 0x000fcc00088f1415 */
[----:B------:R-:W0:Y:S01]  /*3ba0*/  MUFU.RCP R19, R19 ;  /* 0x0000001300137308 */ /* 0x000e220000001000 */
[----:B-1----:R-:W-:Y:S01]  /*3bb0*/  FMUL.FTZ R20, R27, R18 ;  /* 0x000000121b147220 */ /* 0x002fe20000410000 */
[----:B0-----:R-:W-:-:S05]  /*3bc0*/  FMUL.FTZ R21, R26, R19 ;  /* 0x000000131a157220 */ /* 0x001fca0000410000 */
[----:B------:R0:W-:Y:S02]  /*3bd0*/  STG.E.64 desc[UR6][R16.64], R20 ;  /* 0x0000001410007986 */ /* 0x0001e4000c101b06 */
.L_x_4075:
[----:B------:R-:W-:Y:S05]  /*3be0*/  BSYNC.RECONVERGENT B0 ;  /* 0x0000000000007941 */ /* 0x000fea0003800200 */
.L_x_4059:
        /* <DEDUP_REMOVED lines=8> */
.L_x_4091:
        /* <DEDUP_REMOVED lines=9> */
.L_x_4944:


//--------------------- .text._Z35group_norm_nhwc_fwd_one_pass_kernelI11Fp32IOBf16WLi128ELi112ELi448EEv26Group_norm_nhwc_fwd_params --------------------------
	.section	.text._Z35group_norm_nhwc_fwd_one_pass_kernelI11Fp32IOBf16WLi128ELi112ELi448EEv26Group_norm_nhwc_fwd_params,"ax",@progbits
	.align	128
        .global         _Z35group_norm_nhwc_fwd_one_pass_kernelI11Fp32IOBf16WLi128ELi112ELi448EEv26Group_norm_nhwc_fwd_params
        .type           _Z35group_norm_nhwc_fwd_one_pass_kernelI11Fp32IOBf16WLi128ELi112ELi448EEv26Group_norm_nhwc_fwd_params,@function
        .size           _Z35group_norm_nhwc_fwd_one_pass_kernelI11Fp32IOBf16WLi128ELi112ELi448EEv26Group_norm_nhwc_fwd_params,(.L_x_4945 - _Z35group_norm_nhwc_fwd_one_pass_kernelI11Fp32IOBf16WLi128ELi112ELi448EEv26Group_norm_nhwc_fwd_params)
        .other          _Z35group_norm_nhwc_fwd_one_pass_kernelI11Fp32IOBf16WLi128ELi112ELi448EEv26Group_norm_nhwc_fwd_params,@"STO_CUDA_ENTRY STV_DEFAULT"
_Z35group_norm_nhwc_fwd_one_pass_kernelI11Fp32IOBf16WLi128ELi112ELi448EEv26Group_norm_nhwc_fwd_params:
.text._Z35group_norm_nhwc_fwd_one_pass_kernelI11Fp32IOBf16WLi128ELi112ELi448EEv26Group_norm_nhwc_fwd_params:
        /* <DEDUP_REMOVED lines=61> */
.L_x_4167:
[----:B01234-:R-:W0:Y:S01]  /*03d0*/  LDC R36, c[0x0][0x3f8] ;  /* 0x0000fe00ff247b82 */ /* 0x01fe220000000800 */
[----:B------:R-:W1:Y:S01]  /*03e0*/  LDCU.64 UR4, c[0x0][0x3e8] ;  /* 0x00007d00ff0477ac */ /* 0x000e620008000a00 */
[----:B------:R-:W-:Y:S02]  /*03f0*/  LOP3.LUT R103, R2, 0xffff, RZ, 0xc0, !PT ;  /* 0x0000ffff02677812 */ /* 0x000fe400078ec0ff */
[----:B------:R-:W-:Y:S01]  /*0400*/  CS2R R90, SRZ ;  /* 0x00000000005a7805 */ /* 0x000fe2000001ff00 */
[----:B------:R-:W2:Y:S01]  /*0410*/  LDCU.64 UR8, c[0x0][0x3f0] ;  /* 0x00007e00ff0877ac */ /* 0x000ea20008000a00 */
[----:B-1----:R-:W-:Y:S02]  /*0420*/  ISETP.GE.U32.AND P4, PT, R56, UR4, PT ;  /* 0x0000000438007c0c */ /* 0x002fe4000bf86070 */
[----:B------:R-:W-:Y:S02]  /*0430*/  ISETP.GE.U32.AND P5, PT, R30, UR4, PT ;  /* 0x000000041e007c0c */ /* 0x000fe4000bfa6070 */
[----:B------:R-:W-:-:S02]  /*0440*/  ISETP.GE.AND.EX P4, PT, R31, UR5, PT, P4 ;  /* 0x000000051f007c0c */ /* 0x000fc4000bf86340 */
[----:B0-----:R-:W-:Y:S02]  /*0450*/  IABS R35, R36 ;  /* 0x0000002400237213 */ /* 0x001fe40000000000 */
        /* <DEDUP_REMOVED lines=369> */
.L_x_4093:
[----:B------:R-:W-:Y:S05]  /*1b70*/  BSYNC.RECONVERGENT B0 ;  /* 0x0000000000007941 */ /* 0x000fea0003800200 */
.L_x_4092:
        /* <DEDUP_REMOVED lines=41> */
.L_x_4095:
[----:B------:R-:W-:Y:S05]  /*1e10*/  BSYNC.RECONVERGENT B0 ;  /* 0x0000000000007941 */ /* 0x000fea0003800200 */
.L_x_4094:
        /* <DEDUP_REMOVED lines=24> */
.L_x_4098:
[----:B----4-:R-:W3:Y:S04]  /*1fa0*/  LDG.E.STRONG.GPU R34, desc[UR6][R32.64] ;  /* 0x0000000620227981 */ /* 0x010ee8000c1ef900 */
[----:B---3--:R-:W-:Y:S01]  /*1fb0*/  CCTL.IVALL ;  /* 0x00000000ff00798f */ /* 0x008fe20002000000 */
[----:B------:R-:W-:Y:S05]  /*1fc0*/  YIELD ;  /* 0x0000000000007946 */ /* 0x000fea0003800000 */
[----:B------:R-:W-:-:S13]  /*1fd0*/  ISETP.NE.AND P2, PT, R34, R39, PT ;  /* 0x000000272200720c */ /* 0x000fda0003f45270 */
[----:B------:R-:W-:Y:S05]  /*1fe0*/  @P2 BRA `(.L_x_4098) ;  /* 0xfffffffc00ec2947 */ /* 0x000fea000383ffff */
.L_x_4097:
        /* <DEDUP_REMOVED lines=15> */
.L_x_4100:
        /* <DEDUP_REMOVED lines=60> */
.L_x_4099:
        /* <DEDUP_REMOVED lines=35> */
.L_x_4101:
        /* <DEDUP_REMOVED lines=18> */
.L_x_4102:
        /* <DEDUP_REMOVED lines=9> */
.L_x_4103:
[----:B------:R-:W-:Y:S05]  /*2880*/  BSYNC.RECONVERGENT B0 ;  /* 0x0000000000007941 */ /* 0x000fea0003800200 */
.L_x_4096:
[----:B------:R-:W5:Y:S01]  /*2890*/  S2UR UR5, SR_CgaCtaId ;  /* 0x00000000000579c3 */ /* 0x000f620000008800 */
[----:B------:R-:W0:Y:S01]  /*28a0*/  LDCU UR8, c[0x0][0x414] ;  /* 0x00008280ff0877ac */ /* 0x000e220008000800 */
[----:B------:R-:W-:Y:S01]  /*28b0*/  LOP3.LUT R41, R2, 0xffff, RZ, 0xc0, !PT ;  /* 0x0000ffff02297812 */ /* 0x000fe200078ec0ff */
[----:B------:R-:W-:-:S03]  /*28c0*/  UMOV UR4, 0x400 ;  /* 0x0000040000047882 */ /* 0x000fc60000000000 */
[----:B------:R-:W-:Y:S02]  /*28d0*/  IADD3 R41, PT, PT, R0, R41, RZ ;  /* 0x0000002900297210 */ /* 0x000fe40007ffe0ff */
[----:B----4-:R-:W2:Y:S08]  /*28e0*/  @P0 LDC.64 R34, c[0x0][0x388] ;  /* 0x0000e200ff220b82 */ /* 0x010eb00000000a00 */
[----:B-1----:R-:W1:Y:S01]  /*28f0*/  LDC.64 R36, c[0x0][0x398] ;  /* 0x0000e600ff247b82 */ /* 0x002e620000000a00 */
[----:B-----5:R-:W-:-:S07]  /*2900*/  ULEA UR4, UR5, UR4, 0x18 ;  /* 0x0000000405047291 */ /* 0x020fce000f8ec0ff */
[----:B---3--:R-:W3:Y:S01]  /*2910*/  LDC.64 R32, c[0x0][0x3a0] ;  /* 0x0000e800ff207b82 */ /* 0x008ee20000000a00 */
[----:B--2---:R-:W-:-:S04]  /*2920*/  @P0 IMAD.WIDE R38, R59, 0x8, R34 ;  /* 0x000000083b260825 */ /* 0x004fc800078e0222 */
[----:B0-----:R-:W-:Y:S01]  /*2930*/  @P0 FMUL.FTZ R34, R54, UR8 ;  /* 0x0000000836220c20 */ /* 0x001fe20008410000 */
[----:B------:R-:W-:Y:S01]  /*2940*/  @P0 FMUL.FTZ R35, R55, UR8 ;  /* 0x0000000837230c20 */ /* 0x000fe20008410000 */
[----:B------:R-:W-:Y:S04]  /*2950*/  @!P3 STS.64 [UR4+0x88], R54 ;  /* 0x00008836ff00b988 */ /* 0x000fe80008000a04 */
[----:B------:R0:W-:Y:S01]  /*2960*/  @P0 STG.E.64 desc[UR6][R38.64], R34 ;  /* 0x0000002226000986 */ /* 0x0001e2000c101b06 */
[C---:B-1----:R-:W-:Y:S01]  /*2970*/  IMAD.WIDE R36, R41.reuse, 0x2, R36 ;  /* 0x0000000229247825 */ /* 0x042fe200078e0224 */
[----:B------:R-:W-:Y:S03]  /*2980*/  BAR.SYNC.DEFER_BLOCKING 0x0 ;  /* 0x0000000000007b1d */ /* 0x000fe60000010000 */
[----:B---3--:R-:W-:-:S03]  /*2990*/  IMAD.WIDE R32, R41, 0x2, R32 ;  /* 0x0000000229207825 */ /* 0x008fc600078e0220 */
[----:B------:R-:W2:Y:S04]  /*29a0*/  LDG.E.U16 R42, desc[UR6][R36.64] ;  /* 0x00000006242a7981 */ /* 0x000ea8000c1e1500 */
[----:B------:R-:W3:Y:S04]  /*29b0*/  LDG.E.U16 R43, desc[UR6][R36.64+0x2] ;  /* 0x00000206242b7981 */ /* 0x000ee8000c1e1500 */
[----:B------:R-:W4:Y:S04]  /*29c0*/  LDG.E.U16 R44, desc[UR6][R32.64] ;  /* 0x00000006202c7981 */ /* 0x000f28000c1e1500 */
[----:B------:R-:W5:Y:S01]  /*29d0*/  LDG.E.U16 R45, desc[UR6][R32.64+0x2] ;  /* 0x00000206202d7981 */ /* 0x000f62000c1e1500 */
[----:B0-----:R-:W-:Y:S01]  /*29e0*/  HFMA2 R38, -RZ, RZ, 1.875, 0 ;  /* 0x3f800000ff267431 */ /* 0x001fe200000001ff */
        /* <DEDUP_REMOVED lines=42> */
.L_x_4107:
[----:B------:R-:W-:Y:S05]  /*2c90*/  BSYNC.RECONVERGENT B1 ;  /* 0x0000000000017941 */ /* 0x000fea0003800200 */
.L_x_4106:
[----:B------:R-:W-:Y:S04]  /*2ca0*/  BSSY.RECONVERGENT B1, `(.L_x_4108) ;  /* 0x0000013000017945 */ /* 0x000fe80003800200 */
[----:B------:R-:W-:Y:S05]  /*2cb0*/  @P2 BRA `(.L_x_4109) ;  /* 0x0000000000442947 */ /* 0x000fea0003800000 */
[----:B------:R-:W1:Y:S01]  /*2cc0*/  LDCU.64 UR4, c[0x0][0x3e0] ;  /* 0x00007c00ff0477ac */ /* 0x000e620008000a00 */
[----:B------:R-:W-:Y:S01]  /*2cd0*/  MOV R32, R102 ;  /* 0x0000006600207202 */ /* 0x000fe20000000f00 */
[C---:B0-----:R-:W-:Y:S01]  /*2ce0*/  FADD.FTZ R35, -R0.reuse, R90 ;  /* 0x0000005a00237221 */ /* 0x041fe20000010100 */
[----:B------:R-:W-:Y:S01]  /*2cf0*/  MOV R33, R101 ;  /* 0x0000006500217202 */ /* 0x000fe20000000f00 */
[----:B------:R-:W0:Y:S01]  /*2d00*/  LDCU.64 UR10, c[0x0][0x380] ;  /* 0x00007000ff0a77ac */ /* 0x000e220008000a00 */
[----:B------:R-:W-:Y:S01]  /*2d10*/  FADD.FTZ R91, -R0, R91 ;  /* 0x0000005b005b7221 */ /* 0x000fe20000010100 */
[----:B------:R-:W-:-:S04]  /*2d20*/  FMUL.FTZ R35, R35, R38 ;  /* 0x0000002623237220 */ /* 0x000fc80000410000 */
[----:B------:R-:W-:Y:S01]  /*2d30*/  FFMA.FTZ R36, R39, R35, R42 ;  /* 0x0000002327247223 */ /* 0x000fe2000001002a */
[----:B-1----:R-:W-:Y:S02]  /*2d40*/  IMAD R37, R31, UR4, RZ ;  /* 0x000000041f257c24 */ /* 0x002fe4000f8e02ff */
[----:B------:R-:W-:-:S04]  /*2d50*/  IMAD.WIDE.U32 R32, R56, UR4, R32 ;  /* 0x0000000438207c25 */ /* 0x000fc8000f8e0020 */
[----:B------:R-:W-:Y:S01]  /*2d60*/  IMAD R37, R56, UR5, R37 ;  /* 0x0000000538257c24 */ /* 0x000fe2000f8e0225 */
[----:B0-----:R-:W-:-:S04]  /*2d70*/  LEA R34, P1, R32, UR10, 0x2 ;  /* 0x0000000a20227c11 */ /* 0x001fc8000f8210ff */
[----:B------:R-:W-:Y:S01]  /*2d80*/  IADD3 R33, PT, PT, R33, R37, RZ ;  /* 0x0000002521217210 */ /* 0x000fe20007ffe0ff */
[----:B------:R-:W-:-:S03]  /*2d90*/  FMUL.FTZ R37, R91, R38 ;  /* 0x000000265b257220 */ /* 0x000fc60000410000 */
[----:B------:R-:W-:Y:S01]  /*2da0*/  LEA.HI.X R35, R32, UR11, R33, 0x2, P1 ;  /* 0x0000000b20237c11 */ /* 0x000fe200088f1421 */
[----:B------:R-:W-:-:S05]  /*2db0*/  FFMA.FTZ R37, R40, R37, R41 ;  /* 0x0000002528257223 */ /* 0x000fca0000010029 */
[----:B------:R1:W-:Y:S02]  /*2dc0*/  STG.E.64 desc[UR6][R34.64], R36 ;  /* 0x0000002422007986 */ /* 0x0003e4000c101b06 */
.L_x_4109:
[----:B------:R-:W-:Y:S05]  /*2dd0*/  BSYNC.RECONVERGENT B1 ;  /* 0x0000000000017941 */ /* 0x000fea0003800200 */
.L_x_4108:
        /* <DEDUP_REMOVED lines=12> */
[C---:B01----:R-:W-:Y:S01]  /*2ea0*/  FADD.FTZ R35, -R0.reuse, R88 ;  /* 0x0000005800237221 */ /* 0x043fe20000010100 */
[----:B------:R-:W-:Y:S01]  /*2eb0*/  MOV R33, R101 ;  /* 0x0000006500217202 */ /* 0x000fe20000000f00 */
[----:B------:R-:W0:Y:S01]  /*2ec0*/  LDCU.64 UR10, c[0x0][0x380] ;  /* 0x00007000ff0a77ac */ /* 0x000e220008000a00 */
[----:B------:R-:W-:Y:S01]  /*2ed0*/  FADD.FTZ R89, -R0, R89 ;  /* 0x0000005900597221 */ /* 0x000fe20000010100 */
[----:B------:R-:W-:-:S04]  /*2ee0*/  FMUL.FTZ R35, R35, R38 ;  /* 0x0000002623237220 */ /* 0x000fc80000410000 */
[----:B------:R-:W-:Y:S01]  /*2ef0*/  FFMA.FTZ R36, R39, R35, R42 ;  /* 0x0000002327247223 */ /* 0x000fe2000001002a */
[----:B--2---:R-:W-:Y:S02]  /*2f00*/  IMAD R37, R29, UR4, RZ ;  /* 0x000000041d257c24 */ /* 0x004fe4000f8e02ff */
        /* <DEDUP_REMOVED lines=8> */
.L_x_4111:
[----:B------:R-:W-:Y:S05]  /*2f90*/  BSYNC.RECONVERGENT B1 ;  /* 0x0000000000017941 */ /* 0x000fea0003800200 */
.L_x_4110:
[----:B------:R-:W-:Y:S04]  /*2fa0*/  BSSY.RECONVERGENT B1, `(.L_x_4112) ;  /* 0x0000013000017945 */ /* 0x000fe80003800200 */
[----:B------:R-:W-:Y:S05]  /*2fb0*/  @P6 BRA `(.L_x_4113) ;  /* 0x0000000000446947 */ /* 0x000fea0003800000 */
[----:B------:R-:W3:Y:S01]  /*2fc0*/  LDCU.64 UR4, c[0x0][0x3e0] ;  /* 0x00007c00ff0477ac */ /* 0x000ee20008000a00 */
[----:B012---:R-:W-:Y:S01]  /*2fd0*/  MOV R34, R102 ;  /* 0x0000006600227202 */ /* 0x007fe20000000f00 */
[C---:B------:R-:W-:Y:S01]  /*2fe0*/  FADD.FTZ R33, -R0.reuse, R86 ;  /* 0x0000005600217221 */ /* 0x040fe20000010100 */
[----:B------:R-:W-:Y:S01]  /*2ff0*/  MOV R35, R101 ;  /* 0x0000006500237202 */ /* 0x000fe20000000f00 */
[----:B------:R-:W0:Y:S01]  /*3000*/  LDCU.64 UR10, c[0x0][0x380] ;  /* 0x00007000ff0a77ac */ /* 0x000e220008000a00 */
[----:B------:R-:W-:Y:S01]  /*3010*/  FADD.FTZ R87, -R0, R87 ;  /* 0x0000005700577221 */ /* 0x000fe20000010100 */
        /* <DEDUP_REMOVED lines=11> */
.L_x_4113:
[----:B------:R-:W-:Y:S05]  /*30d0*/  BSYNC.RECONVERGENT B1 ;  /* 0x0000000000017941 */ /* 0x000fea0003800200 */
.L_x_4112:
[----:B------:R-:W-:Y:S04]  /*30e0*/  BSSY.RECONVERGENT B1, `(.L_x_4114) ;  /* 0x0000013000017945 */ /* 0x000fe80003800200 */
[----:B------:R-:W-:Y:S05]  /*30f0*/  @P1 BRA `(.L_x_4115) ;  /* 0x0000000000441947 */ /* 0x000fea0003800000 */
[----:B------:R-:W4:Y:S01]  /*3100*/  LDCU.64 UR4, c[0x0][0x3e0] ;  /* 0x00007c00ff0477ac */ /* 0x000f220008000a00 */
[----:B---3--:R-:W-:Y:S01]  /*3110*/  MOV R32, R102 ;  /* 0x0000006600207202 */ /* 0x008fe20000000f00 */
[C---:B012---:R-:W-:Y:S01]  /*3120*/  FADD.FTZ R35, -R0.reuse, R84 ;  /* 0x0000005400237221 */ /* 0x047fe20000010100 */
[----:B------:R-:W-:Y:S01]  /*3130*/  MOV R33, R101 ;  /* 0x0000006500217202 */ /* 0x000fe20000000f00 */
[----:B------:R-:W0:Y:S01]  /*3140*/  LDCU.64 UR10, c[0x0][0x380] ;  /* 0x00007000ff0a77ac */ /* 0x000e220008000a00 */
[----:B------:R-:W-:Y:S01]  /*3150*/  FADD.FTZ R85, -R0, R85 ;  /* 0x0000005500557221 */ /* 0x000fe20000010100 */
        /* <DEDUP_REMOVED lines=11> */
.L_x_4115:
[----:B------:R-:W-:Y:S05]  /*3210*/  BSYNC.RECONVERGENT B1 ;  /* 0x0000000000017941 */ /* 0x000fea0003800200 */
.L_x_4114:
[----:B------:R-:W-:Y:S04]  /*3220*/  BSSY.RECONVERGENT B1, `(.L_x_4116) ;  /* 0x0000013000017945 */ /* 0x000fe80003800200 */
[----:B------:R-:W-:Y:S05]  /*3230*/  @P2 BRA `(.L_x_4117) ;  /* 0x0000000000442947 */ /* 0x000fea0003800000 */
[----:B------:R-:W5:Y:S01]  /*3240*/  LDCU.64 UR4, c[0x0][0x3e0] ;  /* 0x00007c00ff0477ac */ /* 0x000f620008000a00 */
[----:B---3--:R-:W-:Y:S01]  /*3250*/  MOV R32, R102 ;  /* 0x0000006600207202 */ /* 0x008fe20000000f00 */
[C---:B012-4-:R-:W-:Y:S01]  /*3260*/  FADD.FTZ R35, -R0.reuse, R82 ;  /* 0x0000005200237221 */ /* 0x057fe20000010100 */
[----:B------:R-:W-:Y:S01]  /*3270*/  MOV R33, R101 ;  /* 0x0000006500217202 */ /* 0x000fe20000000f00 */
[----:B------:R-:W0:Y:S01]  /*3280*/  LDCU.64 UR10, c[0x0][0x380] ;  /* 0x00007000ff0a77ac */ /* 0x000e220008000a00 */
[----:B------:R-:W-:Y:S01]  /*3290*/  FADD.FTZ R83, -R0, R83 ;  /* 0x0000005300537221 */ /* 0x000fe20000010100 */
[----:B------:R-:W-:-:S04]  /*32a0*/  FMUL.FTZ R35, R35, R38 ;  /* 0x0000002623237220 */ /* 0x000fc80000410000 */
[----:B------:R-:W-:Y:S01]  /*32b0*/  FFMA.FTZ R36, R39, R35, R42 ;  /* 0x0000002327247223 */ /* 0x000fe2000001002a */
[----:B-----5:R-:W-:Y:S02]  /*32c0*/  IMAD R37, R23, UR4, RZ ;  /* 0x0000000417257c24 */ /* 0x020fe4000f8e02ff */
        /* <DEDUP_REMOVED lines=8> */
.L_x_4117:
[----:B------:R-:W-:Y:S05]  /*3350*/  BSYNC.RECONVERGENT B1 ;  /* 0x0000000000017941 */ /* 0x000fea0003800200 */
.L_x_4116:
        /* <DEDUP_REMOVED lines=27> */
.L_x_4119:
[----:B------:R-:W-:Y:S05]  /*3510*/  BSYNC.RECONVERGENT B1 ;  /* 0x0000000000017941 */ /* 0x000fea0003800200 */
.L_x_4118:
        /* <DEDUP_REMOVED lines=16> */
[----:B------:R-:W-:-:S04]  /*3620*/  IADD3 R37, PT, PT, R33, R37, RZ ;  /* 0x0000002521257210 */ /* 0x000fc80007ffe0ff */
[----:B------:R-:W-:-:S05]  /*3630*/  LEA.HI.X R35, R32, UR11, R37, 0x2, P3 ;  /* 0x0000000b20237c11 */ /* 0x000fca00098f1425 */
[----:B------:R0:W-:Y:S02]  /*3640*/  STG.E.64 desc[UR6][R34.64], R78 ;  /* 0x0000004e22007986 */ /* 0x0001e4000c101b06 */
.L_x_4121:
[----:B------:R-:W-:Y:S05]  /*3650*/  BSYNC.RECONVERGENT B1 ;  /* 0x0000000000017941 */ /* 0x000fea0003800200 */
.L_x_4120:
        /* <DEDUP_REMOVED lines=19> */
.L_x_4123:
[----:B------:R-:W-:Y:S05]  /*3790*/  BSYNC.RECONVERGENT B1 ;  /* 0x0000000000017941 */ /* 0x000fea0003800200 */
.L_x_4122:
        /* <DEDUP_REMOVED lines=19> */
.L_x_4125:
[----:B------:R-:W-:Y:S05]  /*38d0*/  BSYNC.RECONVERGENT B1 ;  /* 0x0000000000017941 */ /* 0x000fea0003800200 */
.L_x_4124:
        /* <DEDUP_REMOVED lines=29> */
.L_x_4127:
[----:B------:R-:W-:Y:S05]  /*3ab0*/  BSYNC.RECONVERGENT B1 ;  /* 0x0000000000017941 */ /* 0x000fea0003800200 */
.L_x_4126:
        /* <DEDUP_REMOVED lines=19> */
.L_x_4129:
[----:B------:R-:W-:Y:S05]  /*3bf0*/  BSYNC.RECONVERGENT B1 ;  /* 0x0000000000017941 */ /* 0x000fea0003800200 */
.L_x_4128:
        /* <DEDUP_REMOVED lines=19> */
.L_x_4131:
[----:B------:R-:W-:Y:S05]  /*3d30*/  BSYNC.RECONVERGENT B1 ;  /* 0x0000000000017941 */ /* 0x000fea0003800200 */
.L_x_4130:
        /* <DEDUP_REMOVED lines=19> */
.L_x_4133:
[----:B------:R-:W-:Y:S05]  /*3e70*/  BSYNC.RECONVERGENT B1 ;  /* 0x0000000000017941 */ /* 0x000fea0003800200 */
.L_x_4132:
[----:B------:R-:W-:Y:S04]  /*3e80*/  BSSY.RECONVERGENT B1, `(.L_x_4134) ;  /* 0x0000013000017945 */ /* 0x000fe80003800200 */
[----:B------:R-:W-:Y:S05]  /*3e90*/  @P3 BRA `(.L_x_4135) ;  /* 0x0000000000443947 */ /* 0x000fea0003800000 */
[----:B------:R-:W5:Y:S01]  /*3ea0*/  LDCU.64 UR4, c[0x0][0x3e0] ;  /* 0x00007c00ff0477ac */ /* 0x000f620008000a00 */
[----:B0--3--:R-:W-:Y:S01]  /*3eb0*/  MOV R32, R102 ;  /* 0x0000006600207202 */ /* 0x009fe20000000f00 */
[C---:B-12-4-:R-:W-:Y:S01]  /*3ec0*/  FADD.FTZ R37, -R0.reuse, R62 ;  /* 0x0000003e00257221 */ /* 0x056fe20000010100 */
        /* <DEDUP_REMOVED lines=14> */
.L_x_4135:
[----:B------:R-:W-:Y:S05]  /*3fb0*/  BSYNC.RECONVERGENT B1 ;  /* 0x0000000000017941 */ /* 0x000fea0003800200 */
.L_x_4134:
[----:B------:R-:W-:Y:S05]  /*3fc0*/  @P4 BRA `(.L_x_4136) ;  /* 0x0000002000344947 */ /* 0x000fea0003800000 */
[----:B------:R-:W1:Y:S01]  /*3fd0*/  LDCU.64 UR4, c[0x0][0x3e0] ;  /* 0x00007c00ff0477ac */ /* 0x000e620008000a00 */
[----:B------:R-:W-:Y:S01]  /*3fe0*/  MOV R100, R102 ;  /* 0x0000006600647202 */ /* 0x000fe20000000f00 */
[C---:B0--3--:R-:W-:Y:S01]  /*3ff0*/  FADD.FTZ R33, -R0.reuse, R60 ;  /* 0x0000003c00217221 */ /* 0x049fe20000010100 */
[----:B------:R-:W-:Y:S01]  /*4000*/  FADD.FTZ R61, -R0, R61 ;  /* 0x0000003d003d7221 */ /* 0x000fe20000010100 */
[----:B------:R-:W0:Y:S02]  /*4010*/  LDCU.64 UR8, c[0x0][0x380] ;  /* 0x00007000ff0877ac */ /* 0x000e240008000a00 */
[-C--:B------:R-:W-:Y:S01]  /*4020*/  FMUL.FTZ R33, R33, R38.reuse ;  /* 0x0000002621217220 */ /* 0x080fe20000410000 */
[----:B------:R-:W-:-:S03]  /*4030*/  FMUL.FTZ R61, R61, R38 ;  /* 0x000000263d3d7220 */ /* 0x000fc60000410000 */
[----:B------:R-:W-:Y:S01]  /*4040*/  FFMA.FTZ R60, R39, R33, R42 ;  /* 0x00000021273c7223 */ /* 0x000fe2000001002a */
[----:B------:R-:W-:Y:S01]  /*4050*/  FFMA.FTZ R61, R40, R61, R41 ;  /* 0x0000003d283d7223 */ /* 0x000fe20000010029 */
[----:B-12-4-:R-:W-:Y:S02]  /*4060*/  IMAD R35, R3, UR4, RZ ;  /* 0x0000000403237c24 */ /* 0x016fe4000f8e02ff */
[----:B------:R-:W-:-:S04]  /*4070*/  IMAD.WIDE.U32 R100, R4, UR4, R100 ;  /* 0x0000000404647c25 */ /* 0x000fc8000f8e0064 */
[----:B------:R-:W-:Y:S01]  /*4080*/  IMAD R35, R4, UR5, R35 ;  /* 0x0000000504237c24 */ /* 0x000fe2000f8e0223 */
[----:B0-----:R-:W-:-:S04]  /*4090*/  LEA R32, P1, R100, UR8, 0x2 ;  /* 0x0000000864207c11 */ /* 0x001fc8000f8210ff */
[----:B------:R-:W-:-:S04]  /*40a0*/  IADD3 R35, PT, PT, R101, R35, RZ ;  /* 0x0000002365237210 */ /* 0x000fc80007ffe0ff */
[----:B------:R-:W-:-:S05]  /*40b0*/  LEA.HI.X R33, R100, UR9, R35, 0x2, P1 ;  /* 0x0000000964217c11 */ /* 0x000fca00088f1423 */
[----:B------:R0:W-:Y:S01]  /*40c0*/  STG.E.64 desc[UR6][R32.64], R60 ;  /* 0x0000003c20007986 */ /* 0x0001e2000c101b06 */
[----:B------:R-:W-:Y:S05]  /*40d0*/  BRA `(.L_x_4136) ;  /* 0x0000001c00f07947 */ /* 0x000fea0003800000 */
.L_x_4105:
[----:B------:R-:W0:Y:S01]  /*40e0*/  LDCU.64 UR10, c[0x0][0x3e8] ;  /* 0x00007d00ff0a77ac */ /* 0x000e220008000a00 */
[----:B------:R-:W-:Y:S01]  /*40f0*/  BSSY.RECONVERGENT B1, `(.L_x_4137) ;  /* 0x0000021000017945 */ /* 0x000fe20003800200 */
[----:B0-----:R-:W-:Y:S02]  /*4100*/  ISETP.GE.U32.AND P3, PT, R56, UR10, PT ;  /* 0x0000000a38007c0c */ /* 0x001fe4000bf66070 */
[----:B------:R-:W-:Y:S02]  /*4110*/  ISETP.GE.U32.AND P5, PT, R30, UR10, PT ;  /* 0x0000000a1e007c0c */ /* 0x000fe4000bfa6070 */
[----:B------:R-:W-:Y:S02]  /*4120*/  ISETP.GE.U32.AND P2, PT, R28, UR10, PT ;  /* 0x0000000a1c007c0c */ /* 0x000fe4000bf46070 */
[----:B------:R-:W-:Y:S01]  /*4130*/  ISETP.GE.AND.EX P3, PT, R31, UR11, PT, P3 ;  /* 0x0000000b1f007c0c */ /* 0x000fe2000bf66330 */
[----:B------:R-:W-:-:S12]  /*4140*/  @P1 BRA `(.L_x_4138) ;  /* 0x00000000006c1947 */ /* 0x000fd80003800000 */
[C---:B------:R-:W-:Y:S01]  /*4150*/  FADD.FTZ R33, -R0.reuse, R72 ;  /* 0x0000004800217221 */ /* 0x040fe20000010100 */
[----:B------:R-:W-:Y:S01]  /*4160*/  FADD.FTZ R73, -R0, R73 ;  /* 0x0000004900497221 */ /* 0x000fe20000010100 */
        /* <DEDUP_REMOVED lines=25> */
.L_x_4138:
[----:B------:R-:W-:Y:S05]  /*4300*/  BSYNC.RECONVERGENT B1 ;  /* 0x0000000000017941 */ /* 0x000fea0003800200 */
.L_x_4137:
[----:B------:R-:W-:Y:S04]  /*4310*/  BSSY.RECONVERGENT B1, `(.L_x_4139) ;  /* 0x000001d000017945 */ /* 0x000fe80003800200 */
[----:B------:R-:W-:Y:S05]  /*4320*/  @P3 BRA `(.L_x_4140) ;  /* 0x00000000006c3947 */ /* 0x000fea0003800000 */
[C---:B0-----:R-:W-:Y:S01]  /*4330*/  FADD.FTZ R33, -R0.reuse, R90 ;  /* 0x0000005a00217221 */ /* 0x041fe20000010100 */
        /* <DEDUP_REMOVED lines=26> */
.L_x_4140:
[----:B------:R-:W-:Y:S05]  /*44e0*/  BSYNC.RECONVERGENT B1 ;  /* 0x0000000000017941 */ /* 0x000fea0003800200 */
.L_x_4139:
        /* <DEDUP_REMOVED lines=10> */
[C---:B01----:R-:W-:Y:S01]  /*4590*/  FADD.FTZ R33, -R0.reuse, R88 ;  /* 0x0000005800217221 */ /* 0x043fe20000010100 */
        /* <DEDUP_REMOVED lines=26> */
.L_x_4142:
[----:B------:R-:W-:Y:S05]  /*4740*/  BSYNC.RECONVERGENT B1 ;  /* 0x0000000000017941 */ /* 0x000fea0003800200 */
.L_x_4141:
[----:B------:R-:W-:Y:S04]  /*4750*/  BSSY.RECONVERGENT B1, `(.L_x_4143) ;  /* 0x000001d000017945 */ /* 0x000fe80003800200 */
[----:B------:R-:W-:Y:S05]  /*4760*/  @P2 BRA `(.L_x_4144) ;  /* 0x00000000006c2947 */ /* 0x000fea0003800000 */
[C---:B012---:R-:W-:Y:S01]  /*4770*/  FADD.FTZ R33, -R0.reuse, R86 ;  /* 0x0000005600217221 */ /* 0x047fe20000010100 */
[----:B------:R-:W-:Y:S01]  /*4780*/  FADD.FTZ R87, -R0, R87 ;  /* 0x0000005700577221 */ /* 0x000fe20000010100 */
        /* <DEDUP_REMOVED lines=25> */
.L_x_4144:
[----:B------:R-:W-:Y:S05]  /*4920*/  BSYNC.RECONVERGENT B1 ;  /* 0x0000000000017941 */ /* 0x000fea0003800200 */
.L_x_4143:
[----:B------:R-:W-:Y:S04]  /*4930*/  BSSY.RECONVERGENT B1, `(.L_x_4145) ;  /* 0x000001d000017945 */ /* 0x000fe80003800200 */
[----:B------:R-:W-:Y:S05]  /*4940*/  @P1 BRA `(.L_x_4146) ;  /* 0x00000000006c1947 */ /* 0x000fea0003800000 */
[C---:B0123--:R-:W-:Y:S01]  /*4950*/  FADD.FTZ R33, -R0.reuse, R84 ;  /* 0x0000005400217221 */ /* 0x04ffe20000010100 */
        /* <DEDUP_REMOVED lines=26> */
.L_x_4146:
[----:B------:R-:W-:Y:S05]  /*4b00*/  BSYNC.RECONVERGENT B1 ;  /* 0x0000000000017941 */ /* 0x000fea0003800200 */
.L_x_4145:
[----:B------:R-:W-:Y:S04]  /*4b10*/  BSSY.RECONVERGENT B1, `(.L_x_4147) ;  /* 0x000001d000017945 */ /* 0x000fe80003800200 */
[----:B------:R-:W-:Y:S05]  /*4b20*/  @P6 BRA `(.L_x_4148) ;  /* 0x00000000006c6947 */ /* 0x000fea0003800000 */
[C---:B01234-:R-:W-:Y:S01]  /*4b30*/  FADD.FTZ R33, -R0.reuse, R82 ;  /* 0x0000005200217221 */ /* 0x05ffe20000010100 */
        /* <DEDUP_REMOVED lines=26> */
.L_x_4148:
[----:B------:R-:W-:Y:S05]  /*4ce0*/  BSYNC.RECONVERGENT B1 ;  /* 0x0000000000017941 */ /* 0x000fea0003800200 */
.L_x_4147:
        /* <DEDUP_REMOVED lines=37> */
.L_x_4150:
[----:B------:R-:W-:Y:S05]  /*4f40*/  BSYNC.RECONVERGENT B1 ;  /* 0x0000000000017941 */ /* 0x000fea0003800200 */
.L_x_4149:
        /* <DEDUP_REMOVED lines=29> */
.L_x_4152:
[----:B------:R-:W-:Y:S05]  /*5120*/  BSYNC.RECONVERGENT B1 ;  /* 0x0000000000017941 */ /* 0x000fea0003800200 */
.L_x_4151:
        /* <DEDUP_REMOVED lines=29> */
.L_x_4154:
[----:B------:R-:W-:Y:S05]  /*5300*/  BSYNC.RECONVERGENT B1 ;  /* 0x0000000000017941 */ /* 0x000fea0003800200 */
.L_x_4153:
[----:B------:R-:W-:Y:S04]  /*5310*/  BSSY.RECONVERGENT B1, `(.L_x_4155) ;  /* 0x000001d000017945 */ /* 0x000fe80003800200 */
[----:B------:R-:W-:Y:S05]  /*5320*/  @P6 BRA `(.L_x_4156) ;  /* 0x00000000006c6947 */ /* 0x000fea0003800000 */
[C---:B01234-:R-:W-:Y:S01]  /*5330*/  FADD.FTZ R33, -R0.reuse, R74 ;  /* 0x0000004a00217221 */ /* 0x05ffe20000010100 */
        /* <DEDUP_REMOVED lines=26> */
.L_x_4156:
[----:B------:R-:W-:Y:S05]  /*54e0*/  BSYNC.RECONVERGENT B1 ;  /* 0x0000000000017941 */ /* 0x000fea0003800200 */
.L_x_4155:
        /* <DEDUP_REMOVED lines=39> */
.L_x_4158:
[----:B------:R-:W-:Y:S05]  /*5760*/  BSYNC.RECONVERGENT B1 ;  /* 0x0000000000017941 */ /* 0x000fea0003800200 */
.L_x_4157:
        /* <DEDUP_REMOVED lines=29> */
.L_x_4160:
[----:B------:R-:W-:Y:S05]  /*5940*/  BSYNC.RECONVERGENT B1 ;  /* 0x0000000000017941 */ /* 0x000fea0003800200 */
.L_x_4159:
        /* <DEDUP_REMOVED lines=29> */
.L_x_4162:
[----:B------:R-:W-:Y:S05]  /*5b20*/  BSYNC.RECONVERGENT B1 ;  /* 0x0000000000017941 */ /* 0x000fea0003800200 */
.L_x_4161:
        /* <DEDUP_REMOVED lines=29> */
.L_x_4164:
[----:B------:R-:W-:Y:S05]  /*5d00*/  BSYNC.RECONVERGENT B1 ;  /* 0x0000000000017941 */ /* 0x000fea0003800200 */
.L_x_4163:
        /* <DEDUP_REMOVED lines=29> */
.L_x_4166:
[----:B------:R-:W-:Y:S05]  /*5ee0*/  BSYNC.RECONVERGENT B1 ;  /* 0x0000000000017941 */ /* 0x000fea0003800200 */
.L_x_4165:
[----:B------:R-:W-:Y:S05]  /*5ef0*/  @P6 BRA `(.L_x_4136) ;  /* 0x0000000000686947 */ /* 0x000fea0003800000 */
[C---:B01234-:R-:W-:Y:S01]  /*5f00*/  FADD.FTZ R33, -R0.reuse, R60 ;  /* 0x0000003c00217221 */ /* 0x05ffe20000010100 */
        /* <DEDUP_REMOVED lines=25> */
.L_x_4136:
[----:B------:R-:W-:Y:S05]  /*60a0*/  BSYNC.RECONVERGENT B0 ;  /* 0x0000000000007941 */ /* 0x000fea0003800200 */
.L_x_4104:
        /* <DEDUP_REMOVED lines=8> */
.L_x_4168:
        /* <DEDUP_REMOVED lines=13> */
.L_x_4945:


//--------------------- .text._Z35group_norm_nhwc_fwd_one_pass_kernelI11Fp32IOBf16WLi256ELi112ELi448EEv26Group_norm_nhwc_fwd_params --------------------------
	.section	.text._Z35group_norm_nhwc_fwd_one_pass_kernelI11Fp32IOBf16WLi256ELi112ELi448EEv26Group_norm_nhwc_fwd_params,"ax",@progbits
	.align	128
        .global         _Z35group_norm_nhwc_fwd_one_pass_kernelI11Fp32IOBf16WLi256ELi112ELi448EEv26Group_norm_nhwc_fwd_params
        .type           _Z35group_norm_nhwc_fwd_one_pass_kernelI11Fp32IOBf16WLi256ELi112ELi448EEv26Group_norm_nhwc_fwd_params,@function
        .size           _Z35group_norm_nhwc_fwd_one_pass_kernelI11Fp32IOBf16WLi256ELi112ELi448EEv26Group_norm_nhwc_fwd_params,(.L_x_4946 - _Z35group_norm_nhwc_fwd_one_pass_kernelI11Fp32IOBf16WLi256ELi112ELi448EEv26Group_norm_nhwc_fwd_params)
        .other          _Z35group_norm_nhwc_fwd_one_pass_kernelI11Fp32IOBf16WLi256ELi112ELi448EEv26Group_norm_nhwc_fwd_params,@"STO_CUDA_ENTRY STV_DEFAULT"
_Z35group_norm_nhwc_fwd_one_pass_kernelI11Fp32IOBf16WLi256ELi112ELi448EEv26Group_norm_nhwc_fwd_params:
.text._Z35group_norm_nhwc_fwd_one_pass_kernelI11Fp32IOBf16WLi256ELi112ELi448EEv26Group_norm_nhwc_fwd_params:
        /* <DEDUP_REMOVED lines=53> */
.L_x_4308:
[----:B0-----:R-:W0:Y:S01]  /*0350*/  LDC R26, c[0x0][0x3f8] ;  /* 0x0000fe00ff1a7b82 */ /* 0x001e220000000800 */
[----:B-1----:R-:W1:Y:S01]  /*0360*/  LDCU UR8, c[0x0][0x404] ;  /* 0x00008080ff0877ac */ /* 0x002e620008000800 */
[----:B------:R-:W-:Y:S01]  /*0370*/  LOP3.LUT R121, R109, 0xffff, RZ, 0xc0, !PT ;  /* 0x0000ffff6d797812 */ /* 0x000fe200078ec0ff */
[----:B--2---:R-:W2:Y:S01]  /*0380*/  LDCU.64 UR4, c[0x0][0x3e8] ;  /* 0x00007d00ff0477ac */ /* 0x004ea20008000a00 */
[----:B-1----:R-:W-:Y:S01]  /*0390*/  IMAD R39, R3, UR8, R117 ;  /* 0x0000000803277c24 */ /* 0x002fe2000f8e0275 */
[----:B------:R-:W1:Y:S01]  /*03a0*/  LDCU.64 UR8, c[0x0][0x3f0] ;  /* 0x00007e00ff0877ac */ /* 0x000e620008000a00 */
[----:B0--34-:R-:W-:-:S03]  /*03b0*/  IABS R23, R26 ;  /* 0x0000001a00177213 */ /* 0x019fc60000000000 */
[C---:B--2---:R-:W-:Y:S01]  /*03c0*/  ISETP.GE.U32.AND P4, PT, R39.reuse, UR4, PT ;  /* 0x0000000427007c0c */ /* 0x044fe2000bf86070 */
[----:B------:R-:W0:Y:S01]  /*03d0*/  I2F.RP R22, R23 ;  /* 0x0000001700167306 */ /* 0x000e220000209400 */
[C---:B------:R-:W-:Y:S02]  /*03e0*/  IADD3 R43, PT, PT, R39.reuse, 0x8, RZ ;  /* 0x00000008272b7810 */ /* 0x040fe40007ffe0ff */
[----:B------:R-:W-:Y:S02]  /*03f0*/  IADD3 R45, PT, PT, R39, 0x38, RZ ;  /* 0x00000038272d7810 */ /* 0x000fe40007ffe0ff */
[----:B------:R-:W-:Y:S02]  /*0400*/  ISETP.GE.U32.AND P6, PT, R43, UR4, PT ;  /* 0x000000042b007c0c */ /* 0x000fe4000bfc6070 */
[----:B------:R-:W-:Y:S02]  /*0410*/  ISETP.GE.U32.AND P5, PT, R45, UR4, PT ;  /* 0x000000042d007c0c */ /* 0x000fe4000bfa6070 */
[----:B------:R-:W-:-:S02]  /*0420*/  SHF.R.S32.HI R41, RZ, 0x1f, R45 ;  /* 0x0000001fff297819 */ /* 0x000fc4000001142d */
[----:B------:R-:W-:Y:S02]  /*0430*/  IADD3 R47, PT, PT, R39, 0x48, RZ ;  /* 0x00000048272f7810 */ /* 0x000fe40007ffe0ff */
[----:B------:R-:W-:Y:S01]  /*0440*/  ISETP.GE.AND.EX P5, PT, R41, UR5, PT, P5 ;  /* 0x0000000529007c0c */ /* 0x000fe2000bfa6350 */
[----:B0-----:R-:W0:Y:S01]  /*0450*/  MUFU.RCP R22, R22 ;  /* 0x0000001600167308 */ /* 0x001e220000001000 */
[----:B------:R-:W-:Y:S02]  /*0460*/  SHF.R.S32.HI R53, RZ, 0x1f, R47 ;  /* 0x0000001fff357819 */ /* 0x000fe4000001142f */
[C---:B------:R-:W-:Y:S02]  /*0470*/  IADD3 R49, PT, PT, R39.reuse, 0x50, RZ ;  /* 0x0000005027317810 */ /* 0x040fe40007ffe0ff */
[----:B------:R-:W-:Y:S02]  /*0480*/  IADD3 R51, PT, PT, R39, 0x58, RZ ;  /* 0x0000005827337810 */ /* 0x000fe40007ffe0ff */
[----:B------:R-:W-:-:S02]  /*0490*/  SHF.R.S32.HI R55, RZ, 0x1f, R49 ;  /* 0x0000001fff377819 */ /* 0x000fc40000011431 */
[----:B------:R-:W-:-:S03]  /*04a0*/  SHF.R.S32.HI R57, RZ, 0x1f, R51 ;  /* 0x0000001fff397819 */ /* 0x000fc60000011433 */
[----:B------:R-:W2:Y:S01]  /*04b0*/  @!P5 LDC.64 R34, c[0x0][0x3e0] ;  /* 0x0000f800ff22db82 */ /* 0x000ea20000000a00 */
[----:B0-----:R-:W-:-:S07]  /*04c0*/  IADD3 R20, PT, PT, R22, 0xffffffe, RZ ;  /* 0x0ffffffe16147810 */ /* 0x001fce0007ffe0ff */
[----:B------:R-:W0:Y:S01]  /*04d0*/  @!P5 LDC.64 R30, c[0x0][0x390] ;  /* 0x0000e400ff1edb82 */ /* 0x000e220000000a00 */
[----:B------:R3:W4:Y:S02]  /*04e0*/  F2I.FTZ.U32.TRUNC.NTZ R21, R20 ;  /* 0x0000001400157305 */ /* 0x000724000021f000 */
[----:B---3--:R-:W-:Y:S01]  /*04f0*/  MOV R20, RZ ;  /* 0x000000ff00147202 */ /* 0x008fe20000000f00 */
[----:B--2---:R-:W-:Y:S01]  /*0500*/  @!P5 IMAD R38, R41, R34, RZ ;  /* 0x000000222926d224 */ /* 0x004fe200078e02ff */
[----:B----4-:R-:W-:-:S05]  /*0510*/  IADD3 R24, PT, PT, RZ, -R21, RZ ;  /* 0x80000015ff187210 */ /* 0x010fca0007ffe0ff */
[----:B------:R-:W-:Y:S01]  /*0520*/  IMAD R25, R24, R23, RZ ;  /* 0x0000001718197224 */ /* 0x000fe200078e02ff */
[----:B------:R-:W-:-:S03]  /*0530*/  IABS R24, R7 ;  /* 0x0000000700187213 */ /* 0x000fc60000000000 */
[----:B------:R-:W-:Y:S01]  /*0540*/  IMAD.HI.U32 R21, R21, R25, R20 ;  /* 0x0000001915157227 */ /* 0x000fe200078e0014 */
[----:B------:R-:W-:Y:S02]  /*0550*/  LOP3.LUT R20, R7, R26, RZ, 0x3c, !PT ;  /* 0x0000001a07147212 */ /* 0x000fe400078e3cff */
[----:B------:R-:W-:Y:S02]  /*0560*/  SHF.R.S32.HI R25, RZ, 0x1f, R43 ;  /* 0x0000001fff197819 */ /* 0x000fe4000001142b */
[----:B------:R-:W-:Y:S01]  /*0570*/  ISETP.GE.AND P3, PT, R20, RZ, PT ;  /* 0x000000ff1400720c */ /* 0x000fe20003f66270 */
[----:B------:R-:W-:Y:S01]  /*0580*/  IMAD.HI.U32 R21, R21, R24, RZ ;  /* 0x0000001815157227 */ /* 0x000fe200078e00ff */
[----:B------:R-:W-:-:S04]  /*0590*/  ISETP.GE.AND.EX P6, PT, R25, UR5, PT, P6 ;  /* 0x0000000519007c0c */ /* 0x000fc8000bfc6360 */
[----:B------:R-:W-:-:S05]  /*05a0*/  IADD3 R22, PT, PT, -R21, RZ, RZ ;  /* 0x000000ff15167210 */ /* 0x000fca0007ffe1ff */
[----:B------:R-:W-:-:S05]  /*05b0*/  IMAD R22, R23, R22, R24 ;  /* 0x0000001617167224 */ /* 0x000fca00078e0218 */
[----:B------:R-:W-:-:S13]  /*05c0*/  ISETP.GT.U32.AND P2, PT, R23, R22, PT ;  /* 0x000000161700720c */ /* 0x000fda0003f44070 */
[-C--:B------:R-:W-:Y:S02]  /*05d0*/  @!P2 IADD3 R22, PT, PT, R22, -R23.reuse, RZ ;  /* 0x800000171616a210 */ /* 0x080fe40007ffe0ff */
[----:B------:R-:W-:Y:S02]  /*05e0*/  @!P2 IADD3 R21, PT, PT, R21, 0x1, RZ ;  /* 0x000000011515a810 */ /* 0x000fe40007ffe0ff */
[----:B------:R-:W-:Y:S02]  /*05f0*/  ISETP.GE.U32.AND P1, PT, R22, R23, PT ;  /* 0x000000171600720c */ /* 0x000fe40003f26070 */
[----:B------:R-:W-:Y:S02]  /*0600*/  ISETP.NE.AND P2, PT, R26, RZ, PT ;  /* 0x000000ff1a00720c */ /* 0x000fe40003f45270 */
[----:B------:R-:W-:-:S04]  /*0610*/  SHF.R.S32.HI R23, RZ, 0x1f, R39 ;  /* 0x0000001fff177819 */ /* 0x000fc80000011427 */
[----:B------:R-:W-:-:S05]  /*0620*/  ISETP.GE.AND.EX P4, PT, R23, UR5, PT, P4 ;  /* 0x0000000517007c0c */ /* 0x000fca000bf86340 */
[----:B------:R-:W-:-:S04]  /*0630*/  @P1 IADD3 R21, PT, PT, R21, 0x1, RZ ;  /* 0x0000000115151810 */ /* 0x000fc80007ffe0ff */
[----:B------:R-:W-:Y:S02]  /*0640*/  @!P3 IADD3 R21, PT, PT, -R21, RZ, RZ ;  /* 0x000000ff1515b210 */ /* 0x000fe40007ffe1ff */
[----:B------:R-:W-:Y:S02]  /*0650*/  @!P2 LOP3.LUT R21, RZ, R26, RZ, 0x33, !PT ;  /* 0x0000001aff15a212 */ /* 0x000fe400078e33ff */
[----:B------:R-:W2:Y:S01]  /*0660*/  @!P4 LDC.64 R28, c[0x0][0x3e0] ;  /* 0x0000f800ff1ccb82 */ /* 0x000ea20000000a00 */
[----:B------:R-:W-:Y:S02]  /*0670*/  ISETP.GE.U32.AND P3, PT, R49, UR4, PT ;  /* 0x0000000431007c0c */ /* 0x000fe4000bf66070 */
[----:B------:R-:W-:Y:S02]  /*0680*/  IADD3 R118, PT, PT, -R21, RZ, RZ ;  /* 0x000000ff15767210 */ /* 0x000fe40007ffe1ff */
[----:B------:R-:W-:Y:S02]  /*0690*/  SHF.R.S32.HI R20, RZ, 0x1f, R21 ;  /* 0x0000001fff147819 */ /* 0x000fe40000011415 */
[----:B------:R-:W-:Y:S01]  /*06a0*/  ISETP.GE.AND.EX P3, PT, R55, UR5, PT, P3 ;  /* 0x0000000537007c0c */ /* 0x000fe2000bf66330 */
[----:B------:R-:W-:Y:S01]  /*06b0*/  IMAD R118, R26, R118, R7 ;  /* 0x000000761a767224 */ /* 0x000fe200078e0207 */
[----:B------:R-:W3:Y:S01]  /*06c0*/  @!P4 LDC.64 R36, c[0x0][0x390] ;  /* 0x0000e400ff24cb82 */ /* 0x000ee20000000a00 */
[----:B-1----:R-:W-:-:S02]  /*06d0*/  IMAD R20, R20, UR8, RZ ;  /* 0x0000000814147c24 */ /* 0x002fc4000f8e02ff */
[----:B------:R-:W-:Y:S02]  /*06e0*/  IMAD R118, R118, 0x70, RZ ;  /* 0x0000007076767824 */ /* 0x000fe400078e02ff */
[----:B------:R-:W-:-:S03]  /*06f0*/  IMAD R123, R21, UR9, R20 ;  /* 0x00000009157b7c24 */ /* 0x000fc6000f8e0214 */
[C---:B------:R-:W-:Y:S01]  /*0700*/  IADD3 R120, P1, PT, R118.reuse, R121, RZ ;  /* 0x0000007976787210 */ /* 0x040fe20007f3e0ff */
[----:B------:R-:W1:Y:S03]  /*0710*/  @!P6 LDC.64 R26, c[0x0][0x3e0] ;  /* 0x0000f800ff1aeb82 */ /* 0x000e660000000a00 */
[----:B------:R-:W-:Y:S02]  /*0720*/  LEA.HI.X.SX32 R121, R118, RZ, 0x1, P1 ;  /* 0x000000ff76797211 */ /* 0x000fe400008f0eff */
[----:B------:R-:W-:Y:S01]  /*0730*/  ISETP.GE.U32.AND P1, PT, R47, UR4, PT ;  /* 0x000000042f007c0c */ /* 0x000fe2000bf26070 */
[----:B--2---:R-:W-:Y:S02]  /*0740*/  @!P4 IMAD R20, R23, R28, RZ ;  /* 0x0000001c1714c224 */ /* 0x004fe400078e02ff */
[----:B------:R-:W-:Y:S01]  /*0750*/  IMAD.WIDE.U32 R120, R21, UR8, R120 ;  /* 0x0000000815787c25 */ /* 0x000fe2000f8e0078 */
[----:B------:R-:W-:-:S03]  /*0760*/  ISETP.GE.AND.EX P1, PT, R53, UR5, PT, P1 ;  /* 0x0000000535007c0c */ /* 0x000fc6000bf26310 */
[----:B------:R-:W-:Y:S01]  /*0770*/  @!P4 IMAD R23, R39, R29, R20 ;  /* 0x0000001d2717c224 */ /* 0x000fe200078e0214 */
[----:B------:R-:W-:Y:S02]  /*0780*/  IADD3 R123, PT, PT, R121, R123, RZ ;  /* 0x0000007b797b7210 */ /* 0x000fe40007ffe0ff */
[-C--:B------:R-:W-:Y:S02]  /*0790*/  @!P4 MOV R122, R120.reuse ;  /* 0x00000078007ac202 */ /* 0x080fe40000000f00 */
[----:B------:R-:W-:Y:S02]  /*07a0*/  @!P6 MOV R40, R120 ;  /* 0x000000780028e202 */ /* 0x000fe40000000f00 */
[----:B------:R-:W-:Y:S01]  /*07b0*/  @!P6 MOV R41, R123 ;  /* 0x0000007b0029e202 */ /* 0x000fe20000000f00 */
[----:B------:R-:W-:Y:S02]  /*07c0*/  @!P4 IMAD.WIDE.U32 R20, R39, R28, R122 ;  /* 0x0000001c2714c225 */ /* 0x000fe400078e007a */
[----:B------:R-:W2:Y:S02]  /*07d0*/  @!P6 LDC.64 R28, c[0x0][0x390] ;  /* 0x0000e400ff1ceb82 */ /* 0x000ea40000000a00 */
[----:B-1----:R-:W-:Y:S01]  /*07e0*/  @!P6 IMAD.WIDE.U32 R40, R43, R26, R40 ;  /* 0x0000001a2b28e225 */ /* 0x002fe200078e0028 */
[----:B------:R-:W-:-:S02]  /*07f0*/  @!P4 IADD3 R21, PT, PT, R21, R23, RZ ;  /* 0x000000171515c210 */ /* 0x000fc40007ffe0ff */
[----:B---3--:R-:W-:-:S03]  /*0800*/  @!P4 LEA R36, P2, R20, R36, 0x2 ;  /* 0x000000241424c211 */ /* 0x008fc600078410ff */
[----:B------:R-:W1:Y:S01]  /*0810*/  @!P1 LDC.64 R32, c[0x0][0x3e0] ;  /* 0x0000f800ff209b82 */ /* 0x000e620000000a00 */
[----:B------:R-:W-:Y:S01]  /*0820*/  @!P4 LEA.HI.X R37, R20, R37, R21, 0x2, P2 ;  /* 0x000000251425c211 */ /* 0x000fe200010f1415 */
[----:B------:R-:W-:Y:S01]  /*0830*/  @!P6 IMAD R20, R25, R26, RZ ;  /* 0x0000001a1914e224 */ /* 0x000fe200078e02ff */
[----:B------:R-:W-:Y:S02]  /*0840*/  ISETP.GE.U32.AND P2, PT, R51, UR4, PT ;  /* 0x0000000433007c0c */ /* 0x000fe4000bf46070 */
[----:B------:R-:W-:Y:S01]  /*0850*/  MOV R21, RZ ;  /* 0x000000ff00157202 */ /* 0x000fe20000000f00 */
[----:B------:R-:W-:Y:S01]  /*0860*/  @!P6 IMAD R59, R43, R27, R20 ;  /* 0x0000001b2b3be224 */ /* 0x000fe200078e0214 */
[----:B------:R-:W-:Y:S01]  /*0870*/  ISETP.GE.AND.EX P2, PT, R57, UR5, PT, P2 ;  /* 0x0000000539007c0c */ /* 0x000fe2000bf46320 */
[----:B------:R-:W3:Y:S01]  /*0880*/  @!P1 LDC.64 R22, c[0x0][0x390] ;  /* 0x0000e400ff169b82 */ /* 0x000ee20000000a00 */
[----:B------:R-:W-:Y:S01]  /*0890*/  MOV R20, RZ ;  /* 0x000000ff00147202 */ /* 0x000fe20000000f00 */
[----:B------:R-:W-:Y:S01]  /*08a0*/  @!P5 IMAD R43, R45, R35, R38 ;  /* 0x000000232d2bd224 */ /* 0x000fe200078e0226 */
[----:B------:R-:W-:-:S04]  /*08b0*/  @!P6 IADD3 R38, PT, PT, R41, R59, RZ ;  /* 0x0000003b2926e210 */ /* 0x000fc80007ffe0ff */
[----:B------:R4:W5:Y:S01]  /*08c0*/  @!P4 LDG.E.64 R20, desc[UR6][R36.64] ;  /* 0x000000062414c981 */ /* 0x000962000c1e1b00 */
[----:B------:R-:W3:Y:S01]  /*08d0*/  @!P3 LDC.64 R24, c[0x0][0x3e0] ;  /* 0x0000f800ff18bb82 */ /* 0x000ee20000000a00 */
[C---:B--2---:R-:W-:Y:S02]  /*08e0*/  @!P6 LEA R28, P4, R40.reuse, R28, 0x2 ;  /* 0x0000001c281ce211 */ /* 0x044fe400078810ff */
[----:B------:R-:W-:Y:S02]  /*08f0*/  @!P1 MOV R41, R123 ;  /* 0x0000007b00299202 */ /* 0x000fe40000000f00 */
[----:B------:R-:W-:-:S03]  /*0900*/  @!P6 LEA.HI.X R29, R40, R29, R38, 0x2, P4 ;  /* 0x0000001d281de211 */ /* 0x000fc600020f1426 */
[----:B------:R-:W2:Y:S01]  /*0910*/  @!P2 LDC.64 R26, c[0x0][0x3e0] ;  /* 0x0000f800ff1aab82 */ /* 0x000ea20000000a00 */
[----:B----4-:R-:W-:Y:S02]  /*0920*/  @!P5 MOV R36, R120 ;  /* 0x000000780024d202 */ /* 0x010fe40000000f00 */
[----:B------:R-:W-:Y:S01]  /*0930*/  @!P5 MOV R37, R123 ;  /* 0x0000007b0025d202 */ /* 0x000fe20000000f00 */
[----:B-1----:R-:W-:Y:S01]  /*0940*/  @!P1 IMAD R42, R53, R32, RZ ;  /* 0x00000020352a9224 */ /* 0x002fe200078e02ff */
[----:B------:R-:W-:Y:S01]  /*0950*/  @!P1 MOV R40, R120 ;  /* 0x0000007800289202 */ /* 0x000fe20000000f00 */
[----:B------:R-:W-:-:S04]  /*0960*/  @!P5 IMAD.WIDE.U32 R34, R45, R34, R36 ;  /* 0x000000222d22d225 */ /* 0x000fc800078e0024 */
[----:B------:R-:W-:Y:S01]  /*0970*/  @!P1 IMAD R45, R47, R33, R42 ;  /* 0x000000212f2d9224 */ /* 0x000fe200078e022a */
[----:B------:R-:W-:Y:S01]  /*0980*/  @!P5 IADD3 R33, PT, PT, R35, R43, RZ ;  /* 0x0000002b2321d210 */ /* 0x000fe20007ffe0ff */
[----:B------:R-:W-:Y:S01]  /*0990*/  @!P1 IMAD.WIDE.U32 R40, R47, R32, R40 ;  /* 0x000000202f289225 */ /* 0x000fe200078e0028 */
[C---:B0-----:R-:W-:Y:S01]  /*09a0*/  @!P5 LEA R32, P4, R34.reuse, R30, 0x2 ;  /* 0x0000001e2220d211 */ /* 0x041fe200078810ff */
[----:B------:R-:W0:Y:S03]  /*09b0*/  @!P3 LDC.64 R46, c[0x0][0x390] ;  /* 0x0000e400ff2ebb82 */ /* 0x000e260000000a00 */
[----:B------:R-:W-:Y:S02]  /*09c0*/  @!P5 LEA.HI.X R33, R34, R31, R33, 0x2, P4 ;  /* 0x0000001f2221d211 */ /* 0x000fe400020f1421 */
[----:B------:R-:W-:Y:S02]  /*09d0*/  @!P1 IADD3 R31, PT, PT, R41, R45, RZ ;  /* 0x0000002d291f9210 */ /* 0x000fe40007ffe0ff */
[----:B---3--:R-:W-:Y:S01]  /*09e0*/  @!P1 LEA R30, P4, R40, R22, 0x2 ;  /* 0x00000016281e9211 */ /* 0x008fe200078810ff */
[----:B------:R-:W-:Y:S01]  /*09f0*/  @!P3 IMAD R22, R55, R24, RZ ;  /* 0x000000183716b224 */ /* 0x000fe200078e02ff */
[----:B------:R-:W-:-:S02]  /*0a00*/  @!P3 MOV R41, R123 ;  /* 0x0000007b0029b202 */ /* 0x000fc40000000f00 */
[----:B------:R-:W-:Y:S02]  /*0a10*/  @!P1 LEA.HI.X R31, R40, R23, R31, 0x2, P4 ;  /* 0x00000017281f9211 */ /* 0x000fe400020f141f */
[----:B------:R-:W-:Y:S01]  /*0a20*/  @!P3 MOV R40, R120 ;  /* 0x000000780028b202 */ /* 0x000fe20000000f00 */
[----:B------:R-:W-:Y:S01]  /*0a30*/  @!P3 IMAD R35, R49, R25, R22 ;  /* 0x000000193123b224 */ /* 0x000fe200078e0216 */
[----:B------:R-:W-:Y:S02]  /*0a40*/  IADD3 R53, PT, PT, R39, 0x60, RZ ;  /* 0x0000006027357810 */ /* 0x000fe40007ffe0ff */
[----:B------:R-:W-:Y:S01]  /*0a50*/  CS2R R22, SRZ ;  /* 0x0000000000167805 */ /* 0x000fe2000001ff00 */
[----:B------:R-:W-:Y:S01]  /*0a60*/  @!P3 IMAD.WIDE.U32 R40, R49, R24, R40 ;  /* 0x000000183128b225 */ /* 0x000fe200078e0028 */
[----:B------:R-:W-:Y:S02]  /*0a70*/  CS2R R24, SRZ ;  /* 0x0000000000187805 */ /* 0x000fe4000001ff00 */
[----:B------:R-:W-:Y:S01]  /*0a80*/  @!P2 MOV R36, R120 ;  /* 0x000000780024a202 */ /* 0x000fe20000000f00 */
[----:B------:R-:W1:Y:S01]  /*0a90*/  @!P2 LDC.64 R48, c[0x0][0x390] ;  /* 0x0000e400ff30ab82 */ /* 0x000e620000000a00 */
[----:B------:R-:W-:Y:S01]  /*0aa0*/  @!P2 MOV R37, R123 ;  /* 0x0000007b0025a202 */ /* 0x000fe20000000f00 */
[----:B--2---:R-:W-:Y:S01]  /*0ab0*/  @!P2 IMAD R34, R57, R26, RZ ;  /* 0x0000001a3922a224 */ /* 0x004fe200078e02ff */
[----:B------:R-:W-:Y:S01]  /*0ac0*/  ISETP.GE.U32.AND P4, PT, R53, UR4, PT ;  /* 0x0000000435007c0c */ /* 0x000fe2000bf86070 */
[----:B------:R-:W2:Y:S01]  /*0ad0*/  @!P5 LDG.E.64 R24, desc[UR6][R32.64] ;  /* 0x000000062018d981 */ /* 0x000ea2000c1e1b00 */
[----:B------:R-:W-:-:S02]  /*0ae0*/  SHF.R.S32.HI R43, RZ, 0x1f, R53 ;  /* 0x0000001fff2b7819 */ /* 0x000fc40000011435 */
[----:B------:R-:W-:Y:S01]  /*0af0*/  IADD3 R55, PT, PT, R39, 0x70, RZ ;  /* 0x0000007027377810 */ /* 0x000fe20007ffe0ff */
[C---:B------:R-:W-:Y:S01]  /*0b00*/  @!P2 IMAD R45, R51.reuse, R27, R34 ;  /* 0x0000001b332da224 */ /* 0x040fe200078e0222 */
[----:B------:R3:W4:Y:S01]  /*0b10*/  @!P6 LDG.E.64 R22, desc[UR6][R28.64] ;  /* 0x000000061c16e981 */ /* 0x000722000c1e1b00 */
[----:B------:R-:W-:Y:S01]  /*0b20*/  @!P2 IMAD.WIDE.U32 R36, R51, R26, R36 ;  /* 0x0000001a3324a225 */ /* 0x000fe200078e0024 */
[----:B------:R-:W-:Y:S02]  /*0b30*/  ISETP.GE.AND.EX P5, PT, R43, UR5, PT, P4 ;  /* 0x000000052b007c0c */ /* 0x000fe4000bfa6340 */
[----:B------:R-:W-:Y:S02]  /*0b40*/  ISETP.GE.U32.AND P6, PT, R55, UR4, PT ;  /* 0x0000000437007c0c */ /* 0x000fe4000bfc6070 */
[----:B------:R-:W-:-:S04]  /*0b50*/  SHF.R.S32.HI R51, RZ, 0x1f, R55 ;  /* 0x0000001fff337819 */ /* 0x000fc80000011437 */
[----:B------:R-:W-:Y:S02]  /*0b60*/  ISETP.GE.AND.EX P6, PT, R51, UR5, PT, P6 ;  /* 0x0000000533007c0c */ /* 0x000fe4000bfc6360 */
[----:B------:R-:W-:Y:S02]  /*0b70*/  CS2R R26, SRZ ;  /* 0x00000000001a7805 */ /* 0x000fe4000001ff00 */
[----:B---3--:R-:W-:Y:S02]  /*0b80*/  @!P3 IADD3 R28, PT, PT, R41, R35, RZ ;  /* 0x00000023291cb210 */ /* 0x008fe40007ffe0ff */
[----:B------:R-:W-:Y:S01]  /*0b90*/  IADD3 R57, PT, PT, R39, 0x78, RZ ;  /* 0x0000007827397810 */ /* 0x000fe20007ffe0ff */
[----:B------:R-:W3:Y:S01]  /*0ba0*/  @!P5 LDC.64 R34, c[0x0][0x3e0] ;  /* 0x0000f800ff22db82 */ /* 0x000ee20000000a00 */
[----:B0-----:R-:W-:Y:S01]  /*0bb0*/  @!P3 LEA R32, P4, R40, R46, 0x2 ;  /* 0x0000002e2820b211 */ /* 0x001fe200078810ff */
[----:B------:R3:W2:Y:S01]  /*0bc0*/  @!P1 LDG.E.64 R26, desc[UR6][R30.64] ;  /* 0x000000061e1a9981 */ /* 0x0006a2000c1e1b00 */
[----:B------:R-:W-:-:S02]  /*0bd0*/  ISETP.GE.U32.AND P1, PT, R57, UR4, PT ;  /* 0x0000000439007c0c */ /* 0x000fc4000bf26070 */
[----:B------:R-:W-:Y:S02]  /*0be0*/  SHF.R.S32.HI R63, RZ, 0x1f, R57 ;  /* 0x0000001fff3f7819 */ /* 0x000fe40000011439 */
[----:B------:R-:W-:Y:S02]  /*0bf0*/  @!P2 IADD3 R37, PT, PT, R37, R45, RZ ;  /* 0x0000002d2525a210 */ /* 0x000fe40007ffe0ff */
[----:B------:R-:W-:Y:S01]  /*0c00*/  @!P3 LEA.HI.X R33, R40, R47, R28, 0x2, P4 ;  /* 0x0000002f2821b211 */ /* 0x000fe200020f141c */
[----:B------:R-:W0:Y:S01]  /*0c10*/  @!P6 LDC.64 R44, c[0x0][0x3e0] ;  /* 0x0000f800ff2ceb82 */ /* 0x000e220000000a00 */
[----:B------:R-:W-:Y:S02]  /*0c20*/  CS2R R28, SRZ ;  /* 0x00000000001c7805 */ /* 0x000fe4000001ff00 */
[----:B------:R-:W-:Y:S02]  /*0c30*/  ISETP.GE.AND.EX P1, PT, R63, UR5, PT, P1 ;  /* 0x000000053f007c0c */ /* 0x000fe4000bf26310 */
[----:B------:R-:W-:-:S02]  /*0c40*/  IADD3 R59, PT, PT, R39, 0x80, RZ ;  /* 0x00000080273b7810 */ /* 0x000fc40007ffe0ff */
[----:B------:R0:W2:Y:S02]  /*0c50*/  @!P3 LDG.E.64 R28, desc[UR6][R32.64] ;  /* 0x00000006201cb981 */ /* 0x0000a4000c1e1b00 */
[----:B------:R-:W-:Y:S02]  /*0c60*/  ISETP.GE.U32.AND P3, PT, R59, UR4, PT ;  /* 0x000000043b007c0c */ /* 0x000fe4000bf66070 */
[----:B------:R-:W-:Y:S02]  /*0c70*/  SHF.R.S32.HI R65, RZ, 0x1f, R59 ;  /* 0x0000001fff417819 */ /* 0x000fe4000001143b */
[----:B-1----:R-:W-:Y:S02]  /*0c80*/  @!P2 LEA R48, P4, R36, R48, 0x2 ;  /* 0x000000302430a211 */ /* 0x002fe400078810ff */
[----:B------:R-:W-:Y:S01]  /*0c90*/  IADD3 R61, PT, PT, R39, 0x88, RZ ;  /* 0x00000088273d7810 */ /* 0x000fe20007ffe0ff */
[----:B------:R-:W1:Y:S01]  /*0ca0*/  @!P1 LDC.64 R46, c[0x0][0x3e0] ;  /* 0x0000f800ff2e9b82 */ /* 0x000e620000000a00 */
[----:B------:R-:W-:-:S02]  /*0cb0*/  ISETP.GE.AND.EX P3, PT, R65, UR5, PT, P3 ;  /* 0x0000000541007c0c */ /* 0x000fc4000bf66330 */
[----:B------:R-:W-:Y:S02]  /*0cc0*/  @!P2 LEA.HI.X R49, R36, R49, R37, 0x2, P4 ;  /* 0x000000312431a211 */ /* 0x000fe400020f1425 */
[----:B------:R-:W-:Y:S02]  /*0cd0*/  ISETP.GE.U32.AND P4, PT, R61, UR4, PT ;  /* 0x000000043d007c0c */ /* 0x000fe4000bf86070 */
[----:B------:R-:W-:Y:S01]  /*0ce0*/  SHF.R.S32.HI R67, RZ, 0x1f, R61 ;  /* 0x0000001fff437819 */ /* 0x000fe2000001143d */
[----:B------:R-:W1:Y:S01]  /*0cf0*/  @!P5 LDC.64 R36, c[0x0][0x390] ;  /* 0x0000e400ff24db82 */ /* 0x000e620000000a00 */
[----:B---3--:R-:W-:Y:S02]  /*0d00*/  @!P5 IMAD R30, R43, R34, RZ ;  /* 0x000000222b1ed224 */ /* 0x008fe400078e02ff */
[----:B------:R-:W-:Y:S01]  /*0d10*/  ISETP.GE.AND.EX P4, PT, R67, UR5, PT, P4 ;  /* 0x0000000543007c0c */ /* 0x000fe2000bf86340 */
[----:B0-----:R-:W-:-:S04]  /*0d20*/  @!P6 IMAD R38, R51, R44, RZ ;  /* 0x0000002c3326e224 */ /* 0x001fc800078e02ff */
[----:B------:R-:W0:Y:S01]  /*0d30*/  @!P6 LDC.64 R42, c[0x0][0x390] ;  /* 0x0000e400ff2aeb82 */ /* 0x000e220000000a00 */
[----:B------:R-:W-:Y:S01]  /*0d40*/  @!P5 MOV R50, R120 ;  /* 0x000000780032d202 */ /* 0x000fe20000000f00 */
[----:B------:R-:W-:Y:S01]  /*0d50*/  @!P5 IMAD R69, R53, R35, R30 ;  /* 0x000000233545d224 */ /* 0x000fe200078e021e */
[----:B------:R-:W-:Y:S02]  /*0d60*/  @!P5 MOV R51, R123 ;  /* 0x0000007b0033d202 */ /* 0x000fe40000000f00 */
[----:B------:R-:W-:-:S03]  /*0d70*/  CS2R R30, SRZ ;  /* 0x00000000001e7805 */ /* 0x000fc6000001ff00 */
[----:B------:R-:W3:Y:S01]  /*0d80*/  @!P3 LDC.64 R32, c[0x0][0x3e0] ;  /* 0x0000f800ff20bb82 */ /* 0x000ee20000000a00 */
[----:B------:R-:W-:Y:S02]  /*0d90*/  @!P5 IMAD.WIDE.U32 R50, R53, R34, R50 ;  /* 0x000000223532d225 */ /* 0x000fe400078e0032 */
[----:B------:R1:W2:Y:S05]  /*0da0*/  @!P2 LDG.E.64 R30, desc[UR6][R48.64] ;  /* 0x00000006301ea981 */ /* 0x0002aa000c1e1b00 */
[----:B------:R-:W3:Y:S01]  /*0db0*/  @!P1 LDC.64 R40, c[0x0][0x390] ;  /* 0x0000e400ff289b82 */ /* 0x000ee20000000a00 */
[----:B-1----:R-:W-:-:S07]  /*0dc0*/  @!P6 MOV R48, R120 ;  /* 0x000000780030e202 */ /* 0x002fce0000000f00 */
[----:B------:R-:W1:Y:S01]  /*0dd0*/  @!P4 LDC.64 R34, c[0x0][0x3e0] ;  /* 0x0000f800ff22cb82 */ /* 0x000e620000000a00 */
[----:B------:R-:W-:Y:S01]  /*0de0*/  @!P6 MOV R49, R123 ;  /* 0x0000007b0031e202 */ /* 0x000fe20000000f00 */
[----:B------:R-:W-:Y:S01]  /*0df0*/  @!P6 IMAD R53, R55, R45, R38 ;  /* 0x0000002d3735e224 */ /* 0x000fe200078e0226 */
[----:B------:R-:W-:Y:S01]  /*0e00*/  @!P5 IADD3 R38, PT, PT, R51, R69, RZ ;  /* 0x000000453326d210 */ /* 0x000fe20007ffe0ff */
[----:B------:R-:W-:Y:S01]  /*0e10*/  @!P1 IMAD R52, R63, R46, RZ ;  /* 0x0000002e3f349224 */ /* 0x000fe200078e02ff */
[C---:B------:R-:W-:Y:S01]  /*0e20*/  @!P5 LEA R36, P2, R50.reuse, R36, 0x2 ;  /* 0x000000243224d211 */ /* 0x040fe200078410ff */
[----:B------:R-:W-:Y:S01]  /*0e30*/  @!P6 IMAD.WIDE.U32 R44, R55, R44, R48 ;  /* 0x0000002c372ce225 */ /* 0x000fe200078e0030 */
[----:B------:R-:W-:Y:S02]  /*0e40*/  @!P1 MOV R48, R120 ;  /* 0x0000007800309202 */ /* 0x000fe40000000f00 */
[----:B------:R-:W-:Y:S01]  /*0e50*/  @!P1 MOV R49, R123 ;  /* 0x0000007b00319202 */ /* 0x000fe20000000f00 */
[----:B------:R-:W-:Y:S01]  /*0e60*/  @!P1 IMAD R51, R57, R47, R52 ;  /* 0x0000002f39339224 */ /* 0x000fe200078e0234 */
[----:B------:R-:W-:-:S02]  /*0e70*/  @!P5 LEA.HI.X R37, R50, R37, R38, 0x2, P2 ;  /* 0x000000253225d211 */ /* 0x000fc400010f1426 */
[----:B------:R-:W-:Y:S01]  /*0e80*/  @!P6 IADD3 R38, PT, PT, R45, R53, RZ ;  /* 0x000000352d26e210 */ /* 0x000fe20007ffe0ff */
[----:B------:R-:W-:Y:S01]  /*0e90*/  @!P1 IMAD.WIDE.U32 R46, R57, R46, R48 ;  /* 0x0000002e392e9225 */ /* 0x000fe200078e0030 */
[C---:B0-----:R-:W-:Y:S01]  /*0ea0*/  @!P6 LEA R42, P2, R44.reuse, R42, 0x2 ;  /* 0x0000002a2c2ae211 */ /* 0x041fe200078410ff */
[----:B------:R-:W0:Y:S03]  /*0eb0*/  @!P3 LDC.64 R48, c[0x0][0x390] ;  /* 0x0000e400ff30bb82 */ /* 0x000e260000000a00 */
[----:B------:R-:W-:Y:S01]  /*0ec0*/  @!P6 LEA.HI.X R43, R44, R43, R38, 0x2, P2 ;  /* 0x0000002b2c2be211 */ /* 0x000fe200010f1426 */
[----:B---3--:R-:W-:Y:S01]  /*0ed0*/  @!P3 IMAD R44, R65, R32, RZ ;  /* 0x00000020412cb224 */ /* 0x008fe200078e02ff */
[----:B------:R-:W-:Y:S02]  /*0ee0*/  @!P1 IADD3 R38, PT, PT, R47, R51, RZ ;  /* 0x000000332f269210 */ /* 0x000fe40007ffe0ff */
[C---:B------:R-:W-:Y:S01]  /*0ef0*/  @!P1 LEA R40, P2, R46.reuse, R40, 0x2 ;  /* 0x000000282e289211 */ /* 0x040fe200078410ff */
[----:B------:R-:W-:Y:S01]  /*0f00*/  @!P3 IMAD R51, R59, R33, R44 ;  /* 0x000000213b33b224 */ /* 0x000fe200078e022c */
[----:B------:R-:W-:Y:S01]  /*0f10*/  @!P4 MOV R44, R120 ;  /* 0x00000078002cc202 */ /* 0x000fe20000000f00 */
[----:B------:R-:W3:Y:S01]  /*0f20*/  @!P4 LDC.64 R52, c[0x0][0x390] ;  /* 0x0000e400ff34cb82 */ /* 0x000ee20000000a00 */
[----:B------:R-:W-:Y:S01]  /*0f30*/  @!P1 LEA.HI.X R41, R46, R41, R38, 0x2, P2 ;  /* 0x000000292e299211 */ /* 0x000fe200010f1426 */
[----:B-1----:R-:W-:Y:S01]  /*0f40*/  @!P4 IMAD R38, R67, R34, RZ ;  /* 0x000000224326c224 */ /* 0x002fe200078e02ff */
[----:B------:R-:W-:-:S02]  /*0f50*/  @!P4 MOV R45, R123 ;  /* 0x0000007b002dc202 */ /* 0x000fc40000000f00 */
[----:B------:R-:W-:Y:S01]  /*0f60*/  IADD3 R63, PT, PT, R39, 0x90, RZ ;  /* 0x00000090273f7810 */ /* 0x000fe20007ffe0ff */
[C---:B------:R-:W-:Y:S02]  /*0f70*/  @!P4 IMAD R73, R61.reuse, R35, R38 ;  /* 0x000000233d49c224 */ /* 0x040fe400078e0226 */
[----:B------:R-:W-:Y:S01]  /*0f80*/  @!P4 IMAD.WIDE.U32 R44, R61, R34, R44 ;  /* 0x000000223d2cc225 */ /* 0x000fe200078e002c */
[----:B------:R-:W-:Y:S02]  /*0f90*/  CS2R R34, SRZ ;  /* 0x0000000000227805 */ /* 0x000fe4000001ff00 */
[----:B------:R-:W-:Y:S02]  /*0fa0*/  ISETP.GE.U32.AND P2, PT, R63, UR4, PT ;  /* 0x000000043f007c0c */ /* 0x000fe4000bf46070 */
[----:B------:R-:W-:Y:S02]  /*0fb0*/  SHF.R.S32.HI R55, RZ, 0x1f, R63 ;  /* 0x0000001fff377819 */ /* 0x000fe4000001143f */
[----:B------:R-:W-:Y:S01]  /*0fc0*/  @!P3 MOV R46, R120 ;  /* 0x00000078002eb202 */ /* 0x000fe20000000f00 */
[----:B------:R0:W2:Y:S01]  /*0fd0*/  @!P6 LDG.E.64 R34, desc[UR6][R42.64] ;  /* 0x000000062a22e981 */ /* 0x0000a2000c1e1b00 */
[----:B------:R-:W-:-:S02]  /*0fe0*/  @!P3 MOV R47, R123 ;  /* 0x0000007b002fb202 */ /* 0x000fc40000000f00 */
[----:B------:R-:W-:Y:S02]  /*0ff0*/  ISETP.GE.AND.EX P6, PT, R55, UR5, PT, P2 ;  /* 0x0000000537007c0c */ /* 0x000fe4000bfc6320 */
[----:B------:R-:W-:Y:S02]  /*1000*/  CS2R R56, SRZ ;  /* 0x0000000000387805 */ /* 0x000fe4000001ff00 */
[----:B------:R-:W-:Y:S01]  /*1010*/  IADD3 R65, PT, PT, R39, 0x98, RZ ;  /* 0x0000009827417810 */ /* 0x000fe20007ffe0ff */
[----:B------:R-:W-:Y:S01]  /*1020*/  @!P3 IMAD.WIDE.U32 R46, R59, R32, R46 ;  /* 0x000000203b2eb225 */ /* 0x000fe200078e002e */
[----:B------:R-:W-:Y:S02]  /*1030*/  CS2R R32, SRZ ;  /* 0x0000000000207805 */ /* 0x000fe4000001ff00 */
[----:B------:R-:W-:Y:S01]  /*1040*/  ISETP.GE.U32.AND P2, PT, R65, UR4, PT ;  /* 0x0000000441007c0c */ /* 0x000fe2000bf46070 */
[----:B------:R-:W2:Y:S01]  /*1050*/  @!P1 LDG.E.64 R56, desc[UR6][R40.64] ;  /* 0x0000000628389981 */ /* 0x000ea2000c1e1b00 */
[----:B------:R-:W-:-:S02]  /*1060*/  SHF.R.S32.HI R69, RZ, 0x1f, R65 ;  /* 0x0000001fff457819 */ /* 0x000fc40000011441 */
[----:B------:R-:W-:Y:S01]  /*1070*/  IADD3 R67, PT, PT, R39, 0xa0, RZ ;  /* 0x000000a027437810 */ /* 0x000fe20007ffe0ff */
[----:B------:R1:W2:Y:S01]  /*1080*/  @!P5 LDG.E.64 R32, desc[UR6][R36.64] ;  /* 0x000000062420d981 */ /* 0x0002a2000c1e1b00 */
[----:B------:R-:W-:Y:S02]  /*1090*/  ISETP.GE.AND.EX P1, PT, R69, UR5, PT, P2 ;  /* 0x0000000545007c0c */ /* 0x000fe4000bf26320 */
[----:B------:R-:W-:Y:S02]  /*10a0*/  ISETP.GE.U32.AND P2, PT, R67, UR4, PT ;  /* 0x0000000443007c0c */ /* 0x000fe4000bf46070 */
[----:B------:R-:W-:Y:S02]  /*10b0*/  @!P3 IADD3 R38, PT, PT, R47, R51, RZ ;  /* 0x000000332f26b210 */ /* 0x000fe40007ffe0ff */
[----:B0-----:R-:W-:Y:S01]  /*10c0*/  @!P3 LEA R42, P5, R46, R48, 0x2 ;  /* 0x000000302e2ab211 */ /* 0x001fe200078a10ff */
[----:B-1----:R-:W0:Y:S01]  /*10d0*/  @!P6 LDC.64 R36, c[0x0][0x3e0] ;  /* 0x0000f800ff24eb82 */ /* 0x002e220000000a00 */
[----:B------:R-:W-:-:S02]  /*10e0*/  SHF.R.S32.HI R71, RZ, 0x1f, R67 ;  /* 0x0000001fff477819 */ /* 0x000fc40000011443 */
[----:B------:R-:W-:Y:S02]  /*10f0*/  CS2R R58, SRZ ;  /* 0x00000000003a7805 */ /* 0x000fe4000001ff00 */
[----:B------:R-:W-:Y:S02]  /*1100*/  @!P3 LEA.HI.X R43, R46, R49, R38, 0x2, P5 ;  /* 0x000000312e2bb211 */ /* 0x000fe400028f1426 */
[----:B------:R-:W-:Y:S02]  /*1110*/  ISETP.GE.AND.EX P2, PT, R71, UR5, PT, P2 ;  /* 0x0000000547007c0c */ /* 0x000fe4000bf46320 */
[----:B------:R-:W-:Y:S01]  /*1120*/  IADD3 R64, PT, PT, R39, 0xa8, RZ ;  /* 0x000000a827407810 */ /* 0x000fe20007ffe0ff */
[----:B------:R1:W2:Y:S01]  /*1130*/  @!P3 LDG.E.64 R58, desc[UR6][R42.64] ;  /* 0x000000062a3ab981 */ /* 0x0002a2000c1e1b00 */
[----:B------:R-:W-:Y:S01]  /*1140*/  @!P4 IADD3 R38, PT, PT, R45, R73, RZ ;  /* 0x000000492d26c210 */ /* 0x000fe20007ffe0ff */
[----:B------:R-:W5:Y:S01]  /*1150*/  @!P1 LDC.64 R46, c[0x0][0x3e0] ;  /* 0x0000f800ff2e9b82 */ /* 0x000f620000000a00 */
[----:B------:R-:W-:-:S02]  /*1160*/  ISETP.GE.U32.AND P3, PT, R64, UR4, PT ;  /* 0x0000000440007c0c */ /* 0x000fc4000bf66070 */
[----:B------:R-:W-:Y:S02]  /*1170*/  SHF.R.S32.HI R73, RZ, 0x1f, R64 ;  /* 0x0000001fff497819 */ /* 0x000fe40000011440 */
[C---:B---3--:R-:W-:Y:S02]  /*1180*/  @!P4 LEA R52, P5, R44.reuse, R52, 0x2 ;  /* 0x000000342c34c211 */ /* 0x048fe400078a10ff */
[----:B------:R-:W-:Y:S01]  /*1190*/  ISETP.GE.AND.EX P3, PT, R73, UR5, PT, P3 ;  /* 0x0000000549007c0c */ /* 0x000fe2000bf66330 */
[----:B------:R-:W3:Y:S01]  /*11a0*/  @!P6 LDC.64 R48, c[0x0][0x390] ;  /* 0x0000e400ff30eb82 */ /* 0x000ee20000000a00 */
[----:B------:R-:W-:Y:S02]  /*11b0*/  @!P4 LEA.HI.X R53, R44, R53, R38, 0x2, P5 ;  /* 0x000000352c35c211 */ /* 0x000fe400028f1426 */
[----:B------:R-:W-:-:S05]  /*11c0*/  IADD3 R38, PT, PT, R39, 0xc0, RZ ;  /* 0x000000c027267810 */ /* 0x000fca0007ffe0ff */
[----:B------:R-:W3:Y:S01]  /*11d0*/  @!P2 LDC.64 R50, c[0x0][0x3e0] ;  /* 0x0000f800ff32ab82 */ /* 0x000ee20000000a00 */
[----:B0-----:R-:W-:Y:S01]  /*11e0*/  @!P6 IMAD R40, R55, R36, RZ ;  /* 0x000000243728e224 */ /* 0x001fe200078e02ff */
[----:B------:R-:W-:Y:S02]  /*11f0*/  ISETP.GE.U32.AND P5, PT, R38, UR4, PT ;  /* 0x0000000426007c0c */ /* 0x000fe4000bfa6070 */
[----:B------:R-:W-:-:S04]  /*1200*/  SHF.R.S32.HI R75, RZ, 0x1f, R38 ;  /* 0x0000001fff4b7819 */ /* 0x000fc80000011426 */
[----:B------:R-:W0:Y:S01]  /*1210*/  @!P1 LDC.64 R44, c[0x0][0x390] ;  /* 0x0000e400ff2c9b82 */ /* 0x000e220000000a00 */
[----:B------:R-:W-:Y:S01]  /*1220*/  @!P6 IMAD R77, R63, R37, R40 ;  /* 0x000000253f4de224 */ /* 0x000fe200078e0228 */
[----:B------:R-:W-:Y:S02]  /*1230*/  ISETP.GE.AND.EX P5, PT, R75, UR5, PT, P5 ;  /* 0x000000054b007c0c */ /* 0x000fe4000bfa6350 */
[----:B------:R-:W-:Y:S02]  /*1240*/  CS2R R60, SRZ ;  /* 0x00000000003c7805 */ /* 0x000fe4000001ff00 */
[----:B------:R-:W-:Y:S02]  /*1250*/  @!P6 MOV R54, R120 ;  /* 0x000000780036e202 */ /* 0x000fe40000000f00 */
[----:B------:R-:W4:Y:S01]  /*1260*/  @!P3 LDC.64 R40, c[0x0][0x3e0] ;  /* 0x0000f800ff28bb82 */ /* 0x000f220000000a00 */
[----:B------:R-:W-:Y:S01]  /*1270*/  @!P6 MOV R55, R123 ;  /* 0x0000007b0037e202 */ /* 0x000fe20000000f00 */
[----:B------:R3:W2:Y:S06]  /*1280*/  @!P4 LDG.E.64 R60, desc[UR6][R52.64] ;  /* 0x00000006343cc981 */ /* 0x0006ac000c1e1b00 */
[----:B-1----:R-:W1:Y:S01]  /*1290*/  @!P2 LDC.64 R42, c[0x0][0x390] ;  /* 0x0000e400ff2aab82 */ /* 0x002e620000000a00 */
[----:B-----5:R-:W-:-:S02]  /*12a0*/  @!P1 IMAD R62, R69, R46, RZ ;  /* 0x0000002e453e9224 */ /* 0x020fc400078e02ff */
[----:B------:R-:W-:Y:S01]  /*12b0*/  @!P6 IMAD.WIDE.U32 R54, R63, R36, R54 ;  /* 0x000000243f36e225 */ /* 0x000fe200078e0036 */
[----:B---3--:R-:W-:Y:S02]  /*12c0*/  @!P1 MOV R52, R120 ;  /* 0x0000007800349202 */ /* 0x008fe40000000f00 */
[----:B------:R-:W-:Y:S01]  /*12d0*/  @!P1 MOV R53, R123 ;  /* 0x0000007b00359202 */ /* 0x000fe20000000f00 */
[----:B------:R-:W-:Y:S01]  /*12e0*/  @!P1 IMAD R63, R65, R47, R62 ;  /* 0x0000002f413f9224 */ /* 0x000fe200078e023e */
[----:B------:R-:W3:Y:S01]  /*12f0*/  @!P5 LDC.64 R36, c[0x0][0x3e0] ;  /* 0x0000f800ff24db82 */ /* 0x000ee20000000a00 */
[----:B------:R-:W-:Y:S01]  /*1300*/  @!P6 IADD3 R55, PT, PT, R55, R77, RZ ;  /* 0x0000004d3737e210 */ /* 0x000fe20007ffe0ff */
[----:B------:R-:W-:Y:S01]  /*1310*/  @!P2 IMAD R62, R71, R50, RZ ;  /* 0x00000032473ea224 */ /* 0x000fe200078e02ff */
[----:B------:R-:W-:Y:S01]  /*1320*/  @!P6 LEA R48, P4, R54, R48, 0x2 ;  /* 0x000000303630e211 */ /* 0x000fe200078810ff */
[----:B------:R-:W-:Y:S01]  /*1330*/  @!P1 IMAD.WIDE.U32 R46, R65, R46, R52 ;  /* 0x0000002e412e9225 */ /* 0x000fe200078e0034 */
[----:B------:R-:W-:-:S02]  /*1340*/  @!P2 MOV R52, R120 ;  /* 0x000000780034a202 */ /* 0x000fc40000000f00 */
[----:B------:R-:W-:Y:S02]  /*1350*/  @!P2 MOV R53, R123 ;  /* 0x0000007b0035a202 */ /* 0x000fe40000000f00 */
[----:B------:R-:W-:Y:S01]  /*1360*/  @!P6 LEA.HI.X R49, R54, R49, R55, 0x2, P4 ;  /* 0x000000313631e211 */ /* 0x000fe200020f1437 */
[----:B------:R-:W-:Y:S01]  /*1370*/  @!P2 IMAD R55, R67, R51, R62 ;  /* 0x000000334337a224 */ /* 0x000fe200078e023e */
[----:B------:R-:W-:Y:S01]  /*1380*/  @!P1 IADD3 R47, PT, PT, R47, R63, RZ ;  /* 0x0000003f2f2f9210 */ /* 0x000fe20007ffe0ff */
[----:B------:R-:W-:Y:S01]  /*1390*/  @!P2 IMAD.WIDE.U32 R50, R67, R50, R52 ;  /* 0x000000324332a225 */ /* 0x000fe200078e0034 */
[----:B0-----:R-:W-:-:S04]  /*13a0*/  @!P1 LEA R44, P4, R46, R44, 0x2 ;  /* 0x0000002c2e2c9211 */ /* 0x001fc800078810ff */
[----:B------:R-:W-:Y:S01]  /*13b0*/  @!P1 LEA.HI.X R45, R46, R45, R47, 0x2, P4 ;  /* 0x0000002d2e2d9211 */ /* 0x000fe200020f142f */
[----:B----4-:R-:W-:Y:S01]  /*13c0*/  @!P3 IMAD R47, R73, R40, RZ ;  /* 0x00000028492fb224 */ /* 0x010fe200078e02ff */
[----:B------:R-:W-:Y:S02]  /*13d0*/  @!P2 IADD3 R46, PT, PT, R51, R55, RZ ;  /* 0x00000037332ea210 */ /* 0x000fe40007ffe0ff */
[----:B-1----:R-:W-:Y:S01]  /*13e0*/  @!P2 LEA R42, P4, R50, R42, 0x2 ;  /* 0x0000002a322aa211 */ /* 0x002fe200078810ff */
[----:B------:R-:W-:Y:S01]  /*13f0*/  @!P3 IMAD R53, R64, R41, R47 ;  /* 0x000000294035b224 */ /* 0x000fe200078e022f */
[----:B------:R-:W-:Y:S02]  /*1400*/  IADD3 R73, PT, PT, R39, 0xc8, RZ ;  /* 0x000000c827497810 */ /* 0x000fe40007ffe0ff */
[----:B------:R-:W-:Y:S02]  /*1410*/  @!P2 LEA.HI.X R43, R50, R43, R46, 0x2, P4 ;  /* 0x0000002b322ba211 */ /* 0x000fe400020f142e */
[----:B------:R-:W0:Y:S01]  /*1420*/  @!P3 LDC.64 R46, c[0x0][0x390] ;  /* 0x0000e400ff2ebb82 */ /* 0x000e220000000a00 */
[----:B------:R-:W-:-:S02]  /*1430*/  @!P3 MOV R50, R120 ;  /* 0x000000780032b202 */ /* 0x000fc40000000f00 */
[----:B------:R-:W-:Y:S02]  /*1440*/  @!P3 MOV R51, R123 ;  /* 0x0000007b0033b202 */ /* 0x000fe40000000f00 */
[----:B------:R-:W-:Y:S02]  /*1450*/  ISETP.GE.U32.AND P4, PT, R73, UR4, PT ;  /* 0x0000000449007c0c */ /* 0x000fe4000bf86070 */
[----:B------:R-:W-:Y:S01]  /*1460*/  SHF.R.S32.HI R71, RZ, 0x1f, R73 ;  /* 0x0000001fff477819 */ /* 0x000fe20000011449 */
[----:B------:R-:W-:Y:S01]  /*1470*/  @!P3 IMAD.WIDE.U32 R50, R64, R40, R50 ;  /* 0x000000284032b225 */ /* 0x000fe200078e0032 */
[----:B------:R-:W-:Y:S01]  /*1480*/  CS2R R62, SRZ ;  /* 0x00000000003e7805 */ /* 0x000fe2000001ff00 */
[----:B------:R-:W1:Y:S01]  /*1490*/  @!P5 LDC.64 R40, c[0x0][0x390] ;  /* 0x0000e400ff28db82 */ /* 0x000e620000000a00 */
[----:B------:R-:W-:Y:S01]  /*14a0*/  ISETP.GE.AND.EX P4, PT, R71, UR5, PT, P4 ;  /* 0x0000000547007c0c */ /* 0x000fe2000bf86340 */
[----:B---3--:R-:W-:Y:S01]  /*14b0*/  @!P5 IMAD R75, R75, R36, RZ ;  /* 0x000000244b4bd224 */ /* 0x008fe200078e02ff */
[----:B------:R-:W-:-:S02]  /*14c0*/  CS2R R64, SRZ ;  /* 0x0000000000407805 */ /* 0x000fc4000001ff00 */
[----:B------:R-:W-:Y:S01]  /*14d0*/  CS2R R66, SRZ ;  /* 0x0000000000427805 */ /* 0x000fe2000001ff00 */
[----:B------:R3:W4:Y:S01]  /*14e0*/  @!P6 LDG.E.64 R62, desc[UR6][R48.64] ;  /* 0x00000006303ee981 */ /* 0x000722000c1e1b00 */
[----:B------:R-:W-:Y:S01]  /*14f0*/  @!P5 IMAD R69, R38, R37, R75 ;  /* 0x000000252645d224 */ /* 0x000fe200078e024b */
[C---:B------:R-:W-:Y:S02]  /*1500*/  IADD3 R75, PT, PT, R39.reuse, 0xd0, RZ ;  /* 0x000000d0274b7810 */ /* 0x040fe40007ffe0ff */
[----:B------:R-:W-:Y:S01]  /*1510*/  IADD3 R55, PT, PT, R39, 0xd8, RZ ;  /* 0x000000d827377810 */ /* 0x000fe20007ffe0ff */
[----:B------:R5:W4:Y:S01]  /*1520*/  @!P1 LDG.E.64 R64, desc[UR6][R44.64] ;  /* 0x000000062c409981 */ /* 0x000b22000c1e1b00 */
[----:B------:R-:W-:-:S03]  /*1530*/  ISETP.GE.U32.AND P1, PT, R75, UR4, PT ;  /* 0x000000044b007c0c */ /* 0x000fc6000bf26070 */
[----:B------:R5:W4:Y:S01]  /*1540*/  @!P2 LDG.E.64 R66, desc[UR6][R42.64] ;  /* 0x000000062a42a981 */ /* 0x000b22000c1e1b00 */
[----:B---3--:R-:W-:Y:S02]  /*1550*/  @!P5 MOV R48, R120 ;  /* 0x000000780030d202 */ /* 0x008fe40000000f00 */
[----:B------:R-:W-:Y:S02]  /*1560*/  @!P5 MOV R49, R123 ;  /* 0x0000007b0031d202 */ /* 0x000fe40000000f00 */
[----:B------:R-:W-:Y:S02]  /*1570*/  SHF.R.S32.HI R79, RZ, 0x1f, R75 ;  /* 0x0000001fff4f7819 */ /* 0x000fe4000001144b */
[----:B------:R-:W-:Y:S01]  /*1580*/  ISETP.GE.U32.AND P2, PT, R55, UR4, PT ;  /* 0x0000000437007c0c */ /* 0x000fe2000bf46070 */
[----:B------:R-:W-:Y:S01]  /*1590*/  @!P5 IMAD.WIDE.U32 R48, R38, R36, R48 ;  /* 0x000000242630d225 */ /* 0x000fe200078e0030 */
[----:B------:R-:W-:Y:S01]  /*15a0*/  SHF.R.S32.HI R81, RZ, 0x1f, R55 ;  /* 0x0000001fff517819 */ /* 0x000fe20000011437 */
[----:B------:R-:W3:Y:S01]  /*15b0*/  @!P4 LDC.64 R36, c[0x0][0x3e0] ;  /* 0x0000f800ff24cb82 */ /* 0x000ee20000000a00 */
[----:B------:R-:W-:-:S02]  /*15c0*/  ISETP.GE.AND.EX P1, PT, R79, UR5, PT, P1 ;  /* 0x000000054f007c0c */ /* 0x000fc4000bf26310 */
[----:B------:R-:W-:Y:S02]  /*15d0*/  ISETP.GE.AND.EX P2, PT, R81, UR5, PT, P2 ;  /* 0x0000000551007c0c */ /* 0x000fe4000bf46320 */
[----:B------:R-:W-:Y:S02]  /*15e0*/  @!P3 IADD3 R38, PT, PT, R51, R53, RZ ;  /* 0x000000353326b210 */ /* 0x000fe40007ffe0ff */
[C---:B0-----:R-:W-:Y:S01]  /*15f0*/  @!P3 LEA R46, P6, R50.reuse, R46, 0x2 ;  /* 0x0000002e322eb211 */ /* 0x041fe200078c10ff */
[----:B------:R-:W0:Y:S03]  /*1600*/  @!P4 LDC.64 R52, c[0x0][0x390] ;  /* 0x0000e400ff34cb82 */ /* 0x000e260000000a00 */
[----:B------:R-:W-:Y:S02]  /*1610*/  @!P3 LEA.HI.X R47, R50, R47, R38, 0x2, P6 ;  /* 0x0000002f322fb211 */ /* 0x000fe400030f1426 */
[----:B------:R-:W-:-:S02]  /*1620*/  @!P5 IADD3 R38, PT, PT, R49, R69, RZ ;  /* 0x000000453126d210 */ /* 0x000fc40007ffe0ff */
[C---:B-1----:R-:W-:Y:S01]  /*1630*/  @!P5 LEA R40, P6, R48.reuse, R40, 0x2 ;  /* 0x000000283028d211 */ /* 0x042fe200078c10ff */
[----:B-----5:R-:W1:Y:S01]  /*1640*/  @!P1 LDC.64 R44, c[0x0][0x3e0] ;  /* 0x0000f800ff2c9b82 */ /* 0x020e620000000a00 */
[----:B------:R-:W-:Y:S02]  /*1650*/  IADD3 R54, PT, PT, R39, 0xe8, RZ ;  /* 0x000000e827367810 */ /* 0x000fe40007ffe0ff */
[----:B------:R-:W-:Y:S02]  /*1660*/  CS2R R68, SRZ ;  /* 0x0000000000447805 */ /* 0x000fe4000001ff00 */
[----:B------:R-:W-:-:S03]  /*1670*/  @!P5 LEA.HI.X R41, R48, R41, R38, 0x2, P6 ;  /* 0x000000293029d211 */ /* 0x000fc600030f1426 */
[----:B------:R-:W5:Y:S01]  /*1680*/  @!P2 LDC.64 R38, c[0x0][0x3e0] ;  /* 0x0000f800ff26ab82 */ /* 0x000f620000000a00 */
[----:B------:R0:W4:Y:S01]  /*1690*/  @!P3 LDG.E.64 R68, desc[UR6][R46.64] ;  /* 0x000000062e44b981 */ /* 0x000122000c1e1b00 */
[----:B------:R-:W-:Y:S01]  /*16a0*/  ISETP.GE.U32.AND P3, PT, R54, UR4, PT ;  /* 0x0000000436007c0c */ /* 0x000fe2000bf66070 */
[----:B---3--:R-:W-:Y:S01]  /*16b0*/  @!P4 IMAD R42, R71, R36, RZ ;  /* 0x00000024472ac224 */ /* 0x008fe200078e02ff */
[----:B------:R-:W-:Y:S02]  /*16c0*/  SHF.R.S32.HI R77, RZ, 0x1f, R54 ;  /* 0x0000001fff4d7819 */ /* 0x000fe40000011436 */
[----:B------:R-:W-:Y:S02]  /*16d0*/  CS2R R70, SRZ ;  /* 0x0000000000467805 */ /* 0x000fe4000001ff00 */
[----:B------:R-:W-:Y:S02]  /*16e0*/  @!P4 MOV R50, R120 ;  /* 0x000000780032c202 */ /* 0x000fe40000000f00 */
[----:B------:R-:W-:Y:S01]  /*16f0*/  @!P4 MOV R51, R123 ;  /* 0x0000007b0033c202 */ /* 0x000fe20000000f00 */
[----:B------:R-:W3:Y:S01]  /*1700*/  @!P2 LDC.64 R48, c[0x0][0x390] ;  /* 0x0000e400ff30ab82 */ /* 0x000ee20000000a00 */
[----:B------:R-:W-:Y:S01]  /*1710*/  ISETP.GE.AND.EX P3, PT, R77, UR5, PT, P3 ;  /* 0x000000054d007c0c */ /* 0x000fe2000bf66330 */
[C---:B------:R-:W-:Y:S01]  /*1720*/  @!P4 IMAD R37, R73.reuse, R37, R42 ;  /* 0x000000254925c224 */ /* 0x040fe200078e022a */
[----:B------:R-:W-:Y:S01]  /*1730*/  ISETP.GE.U32.AND P6, PT, R116, UR4, PT ;  /* 0x0000000474007c0c */ /* 0x000fe2000bfc6070 */
[----:B------:R-:W-:Y:S01]  /*1740*/  @!P4 IMAD.WIDE.U32 R50, R73, R36, R50 ;  /* 0x000000244932c225 */ /* 0x000fe200078e0032 */
[----:B------:R1:W4:Y:S03]  /*1750*/  @!P5 LDG.E.64 R70, desc[UR6][R40.64] ;  /* 0x000000062846d981 */ /* 0x000326000c1e1b00 */
[----:B------:R-:W3:Y:S01]  /*1760*/  @!P1 LDC.64 R42, c[0x0][0x390] ;  /* 0x0000e400ff2a9b82 */ /* 0x000ee20000000a00 */
[----:B------:R-:W-:-:S02]  /*1770*/  ISETP.GE.AND.EX P5, PT, R13, UR5, PT, P6 ;  /* 0x000000050d007c0c */ /* 0x000fc4000bfa6360 */
[----:B0-----:R-:W-:Y:S02]  /*1780*/  @!P4 IADD3 R46, PT, PT, R51, R37, RZ ;  /* 0x00000025332ec210 */ /* 0x001fe40007ffe0ff */
[C---:B------:R-:W-:Y:S01]  /*1790*/  @!P4 LEA R52, P6, R50.reuse, R52, 0x2 ;  /* 0x000000343234c211 */ /* 0x040fe200078c10ff */
[----:B-1----:R-:W-:Y:S01]  /*17a0*/  @!P1 IMAD R72, R79, R44, RZ ;  /* 0x0000002c4f489224 */ /* 0x002fe200078e02ff */
[----:B------:R-:W-:Y:S01]  /*17b0*/  @!P1 MOV R40, R120 ;  /* 0x0000007800289202 */ /* 0x000fe20000000f00 */
[----:B------:R-:W0:Y:S01]  /*17c0*/  @!P3 LDC.64 R36, c[0x0][0x3e0] ;  /* 0x0000f800ff24bb82 */ /* 0x000e220000000a00 */
[----:B------:R-:W-:Y:S01]  /*17d0*/  @!P4 LEA.HI.X R53, R50, R53, R46, 0x2, P6 ;  /* 0x000000353235c211 */ /* 0x000fe200030f142e */
[----:B-----5:R-:W-:Y:S01]  /*17e0*/  @!P2 IMAD R46, R81, R38, RZ ;  /* 0x00000026512ea224 */ /* 0x020fe200078e02ff */
[----:B------:R-:W-:Y:S01]  /*17f0*/  @!P1 MOV R41, R123 ;  /* 0x0000007b00299202 */ /* 0x000fe20000000f00 */
[----:B------:R-:W-:Y:S01]  /*1800*/  @!P1 IMAD R51, R75, R45, R72 ;  /* 0x0000002d4b339224 */ /* 0x000fe200078e0248 */
[----:B------:R-:W-:Y:S01]  /*1810*/  CS2R R72, SRZ ;  /* 0x0000000000487805 */ /* 0x000fe2000001ff00 */
[----:B------:R-:W-:Y:S01]  /*1820*/  @!P2 IMAD R79, R55, R39, R46 ;  /* 0x00000027374fa224 */ /* 0x000fe200078e022e */
[----:B------:R-:W-:Y:S01]  /*1830*/  @!P2 MOV R46, R120 ;  /* 0x00000078002ea202 */ /* 0x000fe20000000f00 */
[----:B------:R-:W-:Y:S01]  /*1840*/  @!P1 IMAD.WIDE.U32 R44, R75, R44, R40 ;  /* 0x0000002c4b2c9225 */ /* 0x000fe200078e0028 */
[----:B------:R-:W-:Y:S01]  /*1850*/  @!P2 MOV R47, R123 ;  /* 0x0000007b002fa202 */ /* 0x000fe20000000f00 */
[----:B------:R-:W1:Y:S01]  /*1860*/  @!P5 LDC.64 R40, c[0x0][0x3e0] ;  /* 0x0000f800ff28db82 */ /* 0x000e620000000a00 */
[----:B------:R-:W5:Y:S01]  /*1870*/  @!P4 LDG.E.64 R72, desc[UR6][R52.64] ;  /* 0x000000063448c981 */ /* 0x000f62000c1e1b00 */
[----:B------:R-:W-:Y:S01]  /*1880*/  ISETP.GE.U32.AND P4, PT, R115, UR4, PT ;  /* 0x0000000473007c0c */ /* 0x000fe2000bf86070 */
[----:B------:R-:W-:Y:S01]  /*1890*/  @!P2 IMAD.WIDE.U32 R38, R55, R38, R46 ;  /* 0x000000263726a225 */ /* 0x000fe200078e002e */
[----:B------:R-:W-:-:S04]  /*18a0*/  @!P1 IADD3 R45, PT, PT, R45, R51, RZ ;  /* 0x000000332d2d9210 */ /* 0x000fc80007ffe0ff */
[----:B------:R-:W1:Y:S01]  /*18b0*/  @!P3 LDC.64 R46, c[0x0][0x390] ;  /* 0x0000e400ff2ebb82 */ /* 0x000e620000000a00 */
[----:B---3--:R-:W-:Y:S02]  /*18c0*/  @!P1 LEA R42, P6, R44, R42, 0x2 ;  /* 0x0000002a2c2a9211 */ /* 0x008fe400078c10ff */
[----:B------:R-:W-:Y:S02]  /*18d0*/  ISETP.GE.AND.EX P4, PT, R14, UR5, PT, P4 ;  /* 0x000000050e007c0c */ /* 0x000fe4000bf86340 */
[----:B------:R-:W-:Y:S02]  /*18e0*/  CS2R R74, SRZ ;  /* 0x00000000004a7805 */ /* 0x000fe4000001ff00 */
[----:B------:R-:W-:Y:S01]  /*18f0*/  @!P1 LEA.HI.X R43, R44, R43, R45, 0x2, P6 ;  /* 0x0000002b2c2b9211 */ /* 0x000fe200030f142d */
[----:B------:R-:W3:Y:S01]  /*1900*/  @!P5 LDC.64 R50, c[0x0][0x390] ;  /* 0x0000e400ff32db82 */ /* 0x000ee20000000a00 */
[----:B------:R-:W-:-:S03]  /*1910*/  @!P2 IADD3 R39, PT, PT, R39, R79, RZ ;  /* 0x0000004f2727a210 */ /* 0x000fc60007ffe0ff */
[----:B------:R1:W5:Y:S01]  /*1920*/  @!P1 LDG.E.64 R74, desc[UR6][R42.64] ;  /* 0x000000062a4a9981 */ /* 0x000362000c1e1b00 */
[----:B------:R-:W-:Y:S01]  /*1930*/  @!P2 LEA R48, P6, R38, R48, 0x2 ;  /* 0x000000302630a211 */ /* 0x000fe200078c10ff */
[----:B0-----:R-:W-:-:S03]  /*1940*/  @!P3 IMAD R77, R77, R36, RZ ;  /* 0x000000244d4db224 */ /* 0x001fc600078e02ff */
[----:B------:R-:W-:Y:S01]  /*1950*/  @!P2 LEA.HI.X R49, R38, R49, R39, 0x2, P6 ;  /* 0x000000312631a211 */ /* 0x000fe200030f1427 */
[----:B------:R-:W-:Y:S01]  /*1960*/  @!P3 IMAD R77, R54, R37, R77 ;  /* 0x00000025364db224 */ /* 0x000fe200078e024d */
[----:B------:R-:W0:Y:S01]  /*1970*/  @!P4 LDC.64 R38, c[0x0][0x3e0] ;  /* 0x0000f800ff26cb82 */ /* 0x000e220000000a00 */
[----:B-1----:R-:W-:Y:S02]  /*1980*/  @!P3 MOV R42, R120 ;  /* 0x00000078002ab202 */ /* 0x002fe40000000f00 */
[-C--:B------:R-:W-:Y:S01]  /*1990*/  @!P3 MOV R43, R123.reuse ;  /* 0x0000007b002bb202 */ /* 0x080fe20000000f00 */
[----:B------:R-:W-:Y:S01]  /*19a0*/  @!P5 IMAD R44, R13, R40, RZ ;  /* 0x000000280d2cd224 */ /* 0x000fe200078e02ff */
[----:B------:R-:W-:Y:S01]  /*19b0*/  ISETP.GE.U32.AND P1, PT, R114, UR4, PT ;  /* 0x0000000472007c0c */ /* 0x000fe2000bf26070 */
[----:B------:R-:W-:Y:S01]  /*19c0*/  @!P3 IMAD.WIDE.U32 R36, R54, R36, R42 ;  /* 0x000000243624b225 */ /* 0x000fe200078e002a */
[----:B------:R-:W-:Y:S02]  /*19d0*/  @!P5 MOV R42, R120 ;  /* 0x00000078002ad202 */ /* 0x000fe40000000f00 */
[----:B------:R-:W-:Y:S01]  /*19e0*/  @!P5 MOV R43, R123 ;  /* 0x0000007b002bd202 */ /* 0x000fe20000000f00 */
[----:B------:R-:W-:Y:S01]  /*19f0*/  @!P5 IMAD R45, R116, R41, R44 ;  /* 0x00000029742dd224 */ /* 0x000fe200078e022c */
[----:B------:R-:W-:-:S02]  /*1a00*/  ISETP.GE.AND.EX P1, PT, R15, UR5, PT, P1 ;  /* 0x000000050f007c0c */ /* 0x000fc4000bf26310 */
[----:B------:R-:W-:Y:S01]  /*1a10*/  @!P3 IADD3 R37, PT, PT, R37, R77, RZ ;  /* 0x0000004d2525b210 */ /* 0x000fe20007ffe0ff */
[----:B------:R-:W-:Y:S01]  /*1a20*/  @!P5 IMAD.WIDE.U32 R40, R116, R40, R42 ;  /* 0x000000287428d225 */ /* 0x000fe200078e002a */
[----:B------:R-:W-:-:S04]  /*1a30*/  @!P3 LEA R46, P6, R36, R46, 0x2 ;  /* 0x0000002e242eb211 */ /* 0x000fc800078c10ff */
[----:B------:R-:W-:Y:S02]  /*1a40*/  @!P3 LEA.HI.X R47, R36, R47, R37, 0x2, P6 ;  /* 0x0000002f242fb211 */ /* 0x000fe400030f1425 */
[----:B------:R-:W-:Y:S02]  /*1a50*/  @!P5 IADD3 R41, PT, PT, R41, R45, RZ ;  /* 0x0000002d2929d210 */ /* 0x000fe40007ffe0ff */
[C---:B---3--:R-:W-:Y:S01]  /*1a60*/  @!P5 LEA R50, P6, R40.reuse, R50, 0x2 ;  /* 0x000000322832d211 */ /* 0x048fe200078c10ff */
[----:B------:R-:W1:Y:S03]  /*1a70*/  @!P4 LDC.64 R44, c[0x0][0x390] ;  /* 0x0000e400ff2ccb82 */ /* 0x000e660000000a00 */
[----:B------:R-:W-:Y:S02]  /*1a80*/  @!P5 LEA.HI.X R51, R40, R51, R41, 0x2, P6 ;  /* 0x000000332833d211 */ /* 0x000fe400030f1429 */
[----:B------:R-:W-:-:S03]  /*1a90*/  ISETP.GE.U32.AND P6, PT, R112, UR4, PT ;  /* 0x0000000470007c0c */ /* 0x000fc6000bfc6070 */
[----:B------:R-:W3:Y:S01]  /*1aa0*/  @!P1 LDC.64 R36, c[0x0][0x3e0] ;  /* 0x0000f800ff249b82 */ /* 0x000ee20000000a00 */
[----:B------:R-:W-:Y:S01]  /*1ab0*/  ISETP.GE.AND.EX P6, PT, R17, UR5, PT, P6 ;  /* 0x0000000511007c0c */ /* 0x000fe2000bfc6360 */
[----:B0-----:R-:W-:Y:S01]  /*1ac0*/  @!P4 IMAD R40, R14, R38, RZ ;  /* 0x000000260e28c224 */ /* 0x001fe200078e02ff */
[----:B------:R-:W-:-:S03]  /*1ad0*/  @!P4 MOV R41, R123 ;  /* 0x0000007b0029c202 */ /* 0x000fc60000000f00 */
[----:B------:R-:W-:Y:S01]  /*1ae0*/  @!P4 IMAD R53, R115, R39, R40 ;  /* 0x000000277335c224 */ /* 0x000fe200078e0228 */
[----:B------:R-:W-:Y:S01]  /*1af0*/  @!P4 MOV R40, R120 ;  /* 0x000000780028c202 */ /* 0x000fe20000000f00 */
[----:B------:R-:W0:Y:S01]  /*1b00*/  @!P1 LDC.64 R42, c[0x0][0x390] ;  /* 0x0000e400ff2a9b82 */ /* 0x000e220000000a00 */
[----:B------:R-:W-:-:S03]  /*1b10*/  CS2R R76, SRZ ;  /* 0x00000000004c7805 */ /* 0x000fc6000001ff00 */
[----:B------:R-:W-:-:S03]  /*1b20*/  @!P4 IMAD.WIDE.U32 R38, R115, R38, R40 ;  /* 0x000000267326c225 */ /* 0x000fc600078e0028 */
[----:B------:R2:W4:Y:S01]  /*1b30*/  @!P5 LDG.E.64 R76, desc[UR6][R50.64] ;  /* 0x00000006324cd981 */ /* 0x000522000c1e1b00 */
[----:B------:R-:W2:Y:S01]  /*1b40*/  @!P6 LDC.64 R40, c[0x0][0x3e0] ;  /* 0x0000f800ff28eb82 */ /* 0x000ea20000000a00 */
[----:B------:R-:W-:Y:S02]  /*1b50*/  @!P4 IADD3 R39, PT, PT, R39, R53, RZ ;  /* 0x000000352727c210 */ /* 0x000fe40007ffe0ff */
[C---:B-1----:R-:W-:Y:S02]  /*1b60*/  @!P4 LEA R44, P5, R38.reuse, R44, 0x2 ;  /* 0x0000002c262cc211 */ /* 0x042fe400078a10ff */
[----:B------:R-:W-:Y:S02]  /*1b70*/  CS2R R78, SRZ ;  /* 0x00000000004e7805 */ /* 0x000fe4000001ff00 */
[----:B------:R-:W-:Y:S01]  /*1b80*/  @!P4 LEA.HI.X R45, R38, R45, R39, 0x2, P5 ;  /* 0x0000002d262dc211 */ /* 0x000fe200028f1427 */
[----:B---3--:R-:W-:Y:S01]  /*1b90*/  @!P1 IMAD R52, R15, R36, RZ ;  /* 0x000000240f349224 */ /* 0x008fe200078e02ff */
[----:B------:R-:W-:-:S02]  /*1ba0*/  @!P1 MOV R38, R120 ;  /* 0x0000007800269202 */ /* 0x000fc40000000f00 */
[----:B------:R-:W-:Y:S01]  /*1bb0*/  @!P1 MOV R39, R123 ;  /* 0x0000007b00279202 */ /* 0x000fe20000000f00 */
[C---:B------:R-:W-:Y:S01]  /*1bc0*/  @!P1 IMAD R53, R114.reuse, R37, R52 ;  /* 0x0000002572359224 */ /* 0x040fe200078e0234 */
[----:B------:R1:W3:Y:S01]  /*1bd0*/  @!P4 LDG.E.64 R78, desc[UR6][R44.64] ;  /* 0x000000062c4ec981 */ /* 0x0002e2000c1e1b00 */
[----:B------:R-:W-:Y:S01]  /*1be0*/  @!P1 IMAD.WIDE.U32 R36, R114, R36, R38 ;  /* 0x0000002472249225 */ /* 0x000fe200078e0026 */
[----:B------:R-:W-:Y:S02]  /*1bf0*/  ISETP.GE.U32.AND P4, PT, R113, UR4, PT ;  /* 0x0000000471007c0c */ /* 0x000fe4000bf86070 */
[----:B------:R-:W1:Y:S02]  /*1c00*/  @!P6 LDC.64 R38, c[0x0][0x390] ;  /* 0x0000e400ff26eb82 */ /* 0x000e640000000a00 */
[----:B------:R-:W-:Y:S02]  /*1c10*/  @!P1 IADD3 R37, PT, PT, R37, R53, RZ ;  /* 0x0000003525259210 */ /* 0x000fe40007ffe0ff */
[----:B0-----:R-:W-:-:S02]  /*1c20*/  @!P1 LEA R42, P5, R36, R42, 0x2 ;  /* 0x0000002a242a9211 */ /* 0x001fc400078a10ff */
[----:B------:R-:W-:Y:S02]  /*1c30*/  ISETP.GE.AND.EX P4, PT, R16, UR5, PT, P4 ;  /* 0x0000000510007c0c */ /* 0x000fe4000bf86340 */
[----:B------:R-:W-:Y:S01]  /*1c40*/  @!P1 LEA.HI.X R43, R36, R43, R37, 0x2, P5 ;  /* 0x0000002b242b9211 */ /* 0x000fe200028f1425 */
[----:B--2---:R-:W-:Y:S01]  /*1c50*/  @!P6 IMAD R36, R17, R40, RZ ;  /* 0x000000281124e224 */ /* 0x004fe200078e02ff */
[----:B------:R-:W-:-:S03]  /*1c60*/  @!P6 MOV R37, R123 ;  /* 0x0000007b0025e202 */ /* 0x000fc60000000f00 */
[----:B------:R-:W-:Y:S01]  /*1c70*/  @!P6 IMAD R51, R112, R41, R36 ;  /* 0x000000297033e224 */ /* 0x000fe200078e0224 */
[----:B------:R-:W-:Y:S02]  /*1c80*/  @!P6 MOV R36, R120 ;  /* 0x000000780024e202 */ /* 0x000fe40000000f00 */
[----:B------:R-:W-:-:S03]  /*1c90*/  ISETP.GE.U32.AND P5, PT, R111, UR4, PT ;  /* 0x000000046f007c0c */ /* 0x000fc6000bfa6070 */
[----:B------:R-:W-:Y:S02]  /*1ca0*/  @!P6 IMAD.WIDE.U32 R40, R112, R40, R36 ;  /* 0x000000287028e225 */ /* 0x000fe400078e0024 */
[----:B------:R-:W0:Y:S01]  /*1cb0*/  @!P4 LDC.64 R36, c[0x0][0x3e0] ;  /* 0x0000f800ff24cb82 */ /* 0x000e220000000a00 */
[----:B------:R-:W-:Y:S02]  /*1cc0*/  ISETP.GE.AND.EX P5, PT, R18, UR5, PT, P5 ;  /* 0x0000000512007c0c */ /* 0x000fe4000bfa6350 */
[----:B------:R-:W-:Y:S02]  /*1cd0*/  CS2R R80, SRZ ;  /* 0x0000000000507805 */ /* 0x000fe4000001ff00 */
[----:B------:R-:W-:-:S04]  /*1ce0*/  @!P6 IADD3 R41, PT, PT, R41, R51, RZ ;  /* 0x000000332929e210 */ /* 0x000fc80007ffe0ff */
[----:B------:R2:W5:Y:S01]  /*1cf0*/  @!P1 LDG.E.64 R80, desc[UR6][R42.64] ;  /* 0x000000062a509981 */ /* 0x000562000c1e1b00 */
[----:B-1----:R-:W-:-:S04]  /*1d00*/  @!P6 LEA R52, P1, R40, R38, 0x2 ;  /* 0x000000262834e211 */ /* 0x002fc800078210ff */
[----:B------:R-:W1:Y:S01]  /*1d10*/  @!P5 LDC.64 R44, c[0x0][0x3e0] ;  /* 0x0000f800ff2cdb82 */ /* 0x000e620000000a00 */
[----:B------:R-:W-:Y:S02]  /*1d20*/  @!P6 LEA.HI.X R53, R40, R39, R41, 0x2, P1 ;  /* 0x000000272835e211 */ /* 0x000fe400008f1429 */
[----:B------:R-:W-:-:S04]  /*1d30*/  ISETP.GE.U32.AND P1, PT, R110, UR4, PT ;  /* 0x000000046e007c0c */ /* 0x000fc8000bf26070 */
[----:B------:R-:W-:Y:S01]  /*1d40*/  ISETP.GE.AND.EX P1, PT, R19, UR5, PT, P1 ;  /* 0x0000000513007c0c */ /* 0x000fe2000bf26310 */
[----:B--2---:R-:W2:Y:S01]  /*1d50*/  @!P4 LDC.64 R42, c[0x0][0x390] ;  /* 0x0000e400ff2acb82 */ /* 0x004ea20000000a00 */
[----:B0-----:R-:W-:Y:S01]  /*1d60*/  @!P4 IMAD R50, R16, R36, RZ ;  /* 0x000000241032c224 */ /* 0x001fe200078e02ff */
[----:B------:R-:W-:-:S03]  /*1d70*/  @!P4 MOV R51, R123 ;  /* 0x0000007b0033c202 */ /* 0x000fc60000000f00 */
[C---:B------:R-:W-:Y:S01]  /*1d80*/  @!P4 IMAD R37, R113.reuse, R37, R50 ;  /* 0x000000257125c224 */ /* 0x040fe200078e0232 */
[----:B------:R-:W-:Y:S02]  /*1d90*/  @!P4 MOV R50, R120 ;  /* 0x000000780032c202 */ /* 0x000fe40000000f00 */
[----:B------:R-:W0:Y:S03]  /*1da0*/  @!P5 LDC.64 R40, c[0x0][0x390] ;  /* 0x0000e400ff28db82 */ /* 0x000e260000000a00 */
[----:B------:R-:W-:-:S05]  /*1db0*/  @!P4 IMAD.WIDE.U32 R50, R113, R36, R50 ;  /* 0x000000247132c225 */ /* 0x000fca00078e0032 */
[----:B------:R-:W0:Y:S01]  /*1dc0*/  @!P1 LDC.64 R38, c[0x0][0x3e0] ;  /* 0x0000f800ff269b82 */ /* 0x000e220000000a00 */
[----:B------:R-:W-:Y:S01]  /*1dd0*/  @!P4 IADD3 R51, PT, PT, R51, R37, RZ ;  /* 0x000000253333c210 */ /* 0x000fe20007ffe0ff */
[----:B-1----:R-:W-:Y:S01]  /*1de0*/  @!P5 IMAD R54, R18, R44, RZ ;  /* 0x0000002c1236d224 */ /* 0x002fe200078e02ff */
[----:B------:R-:W-:Y:S02]  /*1df0*/  @!P5 MOV R36, R120 ;  /* 0x000000780024d202 */ /* 0x000fe40000000f00 */
[----:B------:R-:W-:Y:S02]  /*1e00*/  @!P5 MOV R37, R123 ;  /* 0x0000007b0025d202 */ /* 0x000fe40000000f00 */
[----:B------:R-:W-:Y:S01]  /*1e10*/  CS2R R82, SRZ ;  /* 0x0000000000527805 */ /* 0x000fe2000001ff00 */
[C---:B------:R-:W-:Y:S02]  /*1e20*/  @!P5 IMAD R55, R111.reuse, R45, R54 ;  /* 0x0000002d6f37d224 */ /* 0x040fe400078e0236 */
[----:B------:R-:W-:-:S02]  /*1e30*/  @!P5 IMAD.WIDE.U32 R44, R111, R44, R36 ;  /* 0x0000002c6f2cd225 */ /* 0x000fc400078e0024 */
[----:B------:R-:W1:Y:S01]  /*1e40*/  @!P1 LDC.64 R36, c[0x0][0x390] ;  /* 0x0000e400ff249b82 */ /* 0x000e620000000a00 */
[----:B------:R-:W5:Y:S01]  /*1e50*/  @!P6 LDG.E.64 R82, desc[UR6][R52.64] ;  /* 0x000000063452e981 */ /* 0x000f62000c1e1b00 */
[C---:B--2---:R-:W-:Y:S02]  /*1e60*/  @!P4 LEA R42, P6, R50.reuse, R42, 0x2 ;  /* 0x0000002a322ac211 */ /* 0x044fe400078c10ff */
[----:B------:R-:W-:Y:S02]  /*1e70*/  CS2R R84, SRZ ;  /* 0x0000000000547805 */ /* 0x000fe4000001ff00 */
[----:B------:R-:W-:Y:S02]  /*1e80*/  @!P5 IADD3 R45, PT, PT, R45, R55, RZ ;  /* 0x000000372d2dd210 */ /* 0x000fe40007ffe0ff */
[----:B------:R-:W-:Y:S02]  /*1e90*/  @!P4 LEA.HI.X R43, R50, R43, R51, 0x2, P6 ;  /* 0x0000002b322bc211 */ /* 0x000fe400030f1433 */
[----:B0-----:R-:W-:-:S03]  /*1ea0*/  @!P5 LEA R40, P6, R44, R40, 0x2 ;  /* 0x000000282c28d211 */ /* 0x001fc600078c10ff */
[----:B------:R0:W2:Y:S01]  /*1eb0*/  @!P4 LDG.E.64 R84, desc[UR6][R42.64] ;  /* 0x000000062a54c981 */ /* 0x0000a2000c1e1b00 */
[----:B------:R-:W-:Y:S01]  /*1ec0*/  @!P5 LEA.HI.X R41, R44, R41, R45, 0x2, P6 ;  /* 0x000000292c29d211 */ /* 0x000fe200030f142d */
[----:B------:R-:W-:Y:S01]  /*1ed0*/  @!P1 IMAD R50, R19, R38, RZ ;  /* 0x0000002613329224 */ /* 0x000fe200078e02ff */
[----:B------:R-:W-:Y:S02]  /*1ee0*/  ISETP.GE.U32.AND P6, PT, R8, UR4, PT ;  /* 0x0000000408007c0c */ /* 0x000fe4000bfc6070 */
[----:B------:R-:W-:Y:S01]  /*1ef0*/  CS2R R86, SRZ ;  /* 0x0000000000567805 */ /* 0x000fe2000001ff00 */
[----:B------:R-:W-:Y:S01]  /*1f00*/  @!P1 IMAD R45, R110, R39, R50 ;  /* 0x000000276e2d9224 */ /* 0x000fe200078e0232 */
[----:B------:R-:W-:Y:S02]  /*1f10*/  ISETP.GE.AND.EX P6, PT, R104, UR5, PT, P6 ;  /* 0x0000000568007c0c */ /* 0x000fe4000bfc6360 */
[----:B0-----:R-:W-:Y:S02]  /*1f20*/  @!P1 MOV R42, R120 ;  /* 0x00000078002a9202 */ /* 0x001fe40000000f00 */
[----:B------:R0:W2:Y:S01]  /*1f30*/  @!P5 LDG.E.64 R86, desc[UR6][R40.64] ;  /* 0x000000062856d981 */ /* 0x0000a2000c1e1b00 */
[----:B------:R-:W-:-:S03]  /*1f40*/  @!P1 MOV R43, R123 ;  /* 0x0000007b002b9202 */ /* 0x000fc60000000f00 */
[----:B------:R-:W-:-:S05]  /*1f50*/  @!P1 IMAD.WIDE.U32 R38, R110, R38, R42 ;  /* 0x000000266e269225 */ /* 0x000fca00078e002a */
[----:B0-----:R-:W0:Y:S01]  /*1f60*/  @!P6 LDC.64 R40, c[0x0][0x390] ;  /* 0x0000e400ff28eb82 */ /* 0x001e220000000a00 */
[----:B------:R-:W-:Y:S02]  /*1f70*/  @!P1 IADD3 R39, PT, PT, R39, R45, RZ ;  /* 0x0000002d27279210 */ /* 0x000fe40007ffe0ff */
[----:B-1----:R-:W-:-:S04]  /*1f80*/  @!P1 LEA R42, P5, R38, R36, 0x2 ;  /* 0x00000024262a9211 */ /* 0x002fc800078a10ff */
[----:B------:R-:W-:Y:S02]  /*1f90*/  @!P1 LEA.HI.X R43, R38, R37, R39, 0x2, P5 ;  /* 0x00000025262b9211 */ /* 0x000fe400028f1427 */
[----:B------:R-:W-:Y:S01]  /*1fa0*/  ISETP.GE.U32.AND P5, PT, R9, UR4, PT ;  /* 0x0000000409007c0c */ /* 0x000fe2000bfa6070 */
[----:B------:R-:W1:Y:S03]  /*1fb0*/  @!P6 LDC.64 R38, c[0x0][0x3e0] ;  /* 0x0000f800ff26eb82 */ /* 0x000e660000000a00 */
[----:B------:R-:W-:-:S13]  /*1fc0*/  ISETP.GE.AND.EX P5, PT, R105, UR5, PT, P5 ;  /* 0x0000000569007c0c */ /* 0x000fda000bfa6350 */
[----:B------:R-:W0:Y:S01]  /*1fd0*/  @!P5 LDC.64 R36, c[0x0][0x3e0] ;  /* 0x0000f800ff24db82 */ /* 0x000e220000000a00 */
[----:B------:R-:W-:Y:S01]  /*1fe0*/  @!P6 MOV R45, R123 ;  /* 0x0000007b002de202 */ /* 0x000fe20000000f00 */
[----:B-1----:R-:W-:-:S04]  /*1ff0*/  @!P6 IMAD R44, R104, R38, RZ ;  /* 0x00000026682ce224 */ /* 0x002fc800078e02ff */
[C---:B------:R-:W-:Y:S01]  /*2000*/  @!P6 IMAD R51, R8.reuse, R39, R44 ;  /* 0x000000270833e224 */ /* 0x040fe200078e022c */
[----:B------:R-:W-:Y:S02]  /*2010*/  @!P6 MOV R44, R120 ;  /* 0x00000078002ce202 */ /* 0x000fe40000000f00 */
[----:B------:R-:W-:Y:S02]  /*2020*/  CS2R R88, SRZ ;  /* 0x0000000000587805 */ /* 0x000fe4000001ff00 */
[----:B------:R-:W-:Y:S01]  /*2030*/  CS2R R90, SRZ ;  /* 0x00000000005a7805 */ /* 0x000fe2000001ff00 */
[----:B------:R-:W-:Y:S02]  /*2040*/  @!P6 IMAD.WIDE.U32 R44, R8, R38, R44 ;  /* 0x00000026082ce225 */ /* 0x000fe400078e002c */
[----:B------:R-:W1:Y:S01]  /*2050*/  @!P5 LDC.64 R38, c[0x0][0x390] ;  /* 0x0000e400ff26db82 */ /* 0x000e620000000a00 */
[----:B------:R0:W2:Y:S01]  /*2060*/  @!P1 LDG.E.64 R88, desc[UR6][R42.64] ;  /* 0x000000062a589981 */ /* 0x0000a2000c1e1b00 */
[----:B------:R-:W-:-:S02]  /*2070*/  ISETP.GE.U32.AND P1, PT, R10, UR4, PT ;  /* 0x000000040a007c0c */ /* 0x000fc4000bf26070 */
[----:B------:R-:W-:Y:S01]  /*2080*/  @!P6 IADD3 R45, PT, PT, R45, R51, RZ ;  /* 0x000000332d2de210 */ /* 0x000fe20007ffe0ff */
[----:B------:R1:W2:Y:S01]  /*2090*/  @!P2 LDG.E.64 R90, desc[UR6][R48.64] ;  /* 0x00000006305aa981 */ /* 0x0002a2000c1e1b00 */
[----:B------:R-:W-:Y:S02]  /*20a0*/  ISETP.GE.AND.EX P1, PT, R106, UR5, PT, P1 ;  /* 0x000000056a007c0c */ /* 0x000fe4000bf26310 */
[----:B0-----:R-:W-:Y:S01]  /*20b0*/  @!P6 LEA R42, P2, R44, R40, 0x2 ;  /* 0x000000282c2ae211 */ /* 0x001fe200078410ff */
[----:B------:R-:W-:-:S03]  /*20c0*/  @!P5 IMAD R40, R105, R36, RZ ;  /* 0x000000246928d224 */ /* 0x000fc600078e02ff */
[----:B------:R-:W-:Y:S01]  /*20d0*/  @!P6 LEA.HI.X R43, R44, R41, R45, 0x2, P2 ;  /* 0x000000292c2be211 */ /* 0x000fe200010f142d */
[----:B------:R-:W-:Y:S01]  /*20e0*/  @!P5 IMAD R37, R9, R37, R40 ;  /* 0x000000250925d224 */ /* 0x000fe200078e0228 */
[----:B------:R-:W-:Y:S02]  /*20f0*/  ISETP.GE.U32.AND P2, PT, R11, UR4, PT ;  /* 0x000000040b007c0c */ /* 0x000fe4000bf46070 */
[----:B------:R-:W-:Y:S02]  /*2100*/  @!P5 MOV R40, R120 ;  /* 0x000000780028d202 */ /* 0x000fe40000000f00 */
[----:B------:R-:W-:Y:S02]  /*2110*/  @!P5 MOV R41, R123 ;  /* 0x0000007b0029d202 */ /* 0x000fe40000000f00 */
[----:B------:R-:W-:Y:S01]  /*2120*/  ISETP.GE.AND.EX P2, PT, R107, UR5, PT, P2 ;  /* 0x000000056b007c0c */ /* 0x000fe2000bf46320 */
[----:B------:R-:W-:Y:S01]  /*2130*/  @!P5 IMAD.WIDE.U32 R40, R9, R36, R40 ;  /* 0x000000240928d225 */ /* 0x000fe200078e0028 */
[----:B------:R-:W-:-:S04]  /*2140*/  CS2R R92, SRZ ;  /* 0x00000000005c7805 */ /* 0x000fc8000001ff00 */
[----:B------:R-:W-:Y:S02]  /*2150*/  @!P5 IADD3 R41, PT, PT, R41, R37, RZ ;  /* 0x000000252929d210 */ /* 0x000fe40007ffe0ff */
[----:B------:R-:W0:Y:S01]  /*2160*/  @!P1 LDC.64 R36, c[0x0][0x3e0] ;  /* 0x0000f800ff249b82 */ /* 0x000e220000000a00 */
[----:B------:R4:W2:Y:S01]  /*2170*/  @!P6 LDG.E.64 R92, desc[UR6][R42.64] ;  /* 0x000000062a5ce981 */ /* 0x0008a2000c1e1b00 */
[----:B-1----:R-:W-:-:S06]  /*2180*/  @!P5 LEA R48, P6, R40, R38, 0x2 ;  /* 0x000000262830d211 */ /* 0x002fcc00078c10ff */
[----:B------:R-:W1:Y:S01]  /*2190*/  @!P2 LDC.64 R44, c[0x0][0x3e0] ;  /* 0x0000f800ff2cab82 */ /* 0x000e620000000a00 */
[----:B------:R-:W-:Y:S02]  /*21a0*/  @!P5 LEA.HI.X R49, R40, R39, R41, 0x2, P6 ;  /* 0x000000272831d211 */ /* 0x000fe400030f1429 */
[----:B------:R-:W-:Y:S02]  /*21b0*/  ISETP.GE.U32.AND P6, PT, R12, UR4, PT ;  /* 0x000000040c007c0c */ /* 0x000fe4000bfc6070 */
[----:B------:R-:W-:Y:S02]  /*21c0*/  CS2R R94, SRZ ;  /* 0x00000000005e7805 */ /* 0x000fe4000001ff00 */
[----:B------:R-:W-:Y:S01]  /*21d0*/  ISETP.GE.AND.EX P6, PT, R108, UR5, PT, P6 ;  /* 0x000000056c007c0c */ /* 0x000fe2000bfc6360 */
[----:B------:R-:W3:Y:S03]  /*21e0*/  @!P1 LDC.64 R40, c[0x0][0x390] ;  /* 0x0000e400ff289b82 */ /* 0x000ee60000000a00 */
[----:B------:R0:W2:Y:S05]  /*21f0*/  @!P5 LDG.E.64 R94, desc[UR6][R48.64] ;  /* 0x00000006305ed981 */ /* 0x0000aa000c1e1b00 */
[----:B----4-:R-:W4:Y:S01]  /*2200*/  @!P2 LDC.64 R42, c[0x0][0x390] ;  /* 0x0000e400ff2aab82 */ /* 0x010f220000000a00 */
[----:B0-----:R-:W-:Y:S01]  /*2210*/  @!P1 IMAD R50, R106, R36, RZ ;  /* 0x000000246a329224 */ /* 0x001fe200078e02ff */
[----:B------:R-:W-:-:S02]  /*2220*/  @!P1 MOV R48, R120 ;  /* 0x0000007800309202 */ /* 0x000fc40000000f00 */
[----:B------:R-:W-:-:S04]  /*2230*/  @!P1 MOV R49, R123 ;  /* 0x0000007b00319202 */ /* 0x000fc80000000f00 */
[----:B------:R-:W0:Y:S01]  /*2240*/  @!P6 LDC.64 R38, c[0x0][0x3e0] ;  /* 0x0000f800ff26eb82 */ /* 0x000e220000000a00 */
[C---:B------:R-:W-:Y:S01]  /*2250*/  @!P1 IMAD R51, R10.reuse, R37, R50 ;  /* 0x000000250a339224 */ /* 0x040fe200078e0232 */
[----:B------:R-:W-:Y:S01]  /*2260*/  @!P2 MOV R37, R123 ;  /* 0x0000007b0025a202 */ /* 0x000fe20000000f00 */
[----:B------:R-:W-:Y:S01]  /*2270*/  @!P1 IMAD.WIDE.U32 R48, R10, R36, R48 ;  /* 0x000000240a309225 */ /* 0x000fe200078e0030 */
[----:B------:R-:W-:-:S03]  /*2280*/  @!P2 MOV R36, R120 ;  /* 0x000000780024a202 */ /* 0x000fc60000000f00 */
[----:B-1----:R-:W-:-:S04]  /*2290*/  @!P2 IMAD R52, R107, R44, RZ ;  /* 0x0000002c6b34a224 */ /* 0x002fc800078e02ff */
[C---:B------:R-:W-:Y:S02]  /*22a0*/  @!P2 IMAD R53, R11.reuse, R45, R52 ;  /* 0x0000002d0b35a224 */ /* 0x040fe400078e0234 */
[----:B------:R-:W-:Y:S02]  /*22b0*/  @!P2 IMAD.WIDE.U32 R44, R11, R44, R36 ;  /* 0x0000002c0b2ca225 */ /* 0x000fe400078e0024 */
[----:B------:R-:W1:Y:S01]  /*22c0*/  @!P6 LDC.64 R36, c[0x0][0x390] ;  /* 0x0000e400ff24eb82 */ /* 0x000e620000000a00 */
[----:B------:R-:W-:Y:S02]  /*22d0*/  @!P1 IADD3 R50, PT, PT, R49, R51, RZ ;  /* 0x0000003331329210 */ /* 0x000fe40007ffe0ff */
[C---:B---3--:R-:W-:Y:S02]  /*22e0*/  @!P1 LEA R40, P5, R48.reuse, R40, 0x2 ;  /* 0x0000002830289211 */ /* 0x048fe400078a10ff */
[----:B------:R-:W-:Y:S02]  /*22f0*/  @!P2 IADD3 R45, PT, PT, R45, R53, RZ ;  /* 0x000000352d2da210 */ /* 0x000fe40007ffe0ff */
[----:B------:R-:W-:-:S02]  /*2300*/  @!P1 LEA.HI.X R41, R48, R41, R50, 0x2, P5 ;  /* 0x0000002930299211 */ /* 0x000fc400028f1432 */
[----:B----4-:R-:W-:Y:S02]  /*2310*/  @!P2 LEA R42, P5, R44, R42, 0x2 ;  /* 0x0000002a2c2aa211 */ /* 0x010fe400078a10ff */
[----:B------:R-:W-:Y:S01]  /*2320*/  CS2R R96, SRZ ;  /* 0x0000000000607805 */ /* 0x000fe2000001ff00 */
[----:B0-----:R-:W-:Y:S01]  /*2330*/  @!P6 IMAD R48, R108, R38, RZ ;  /* 0x000000266c30e224 */ /* 0x001fe200078e02ff */
[----:B------:R-:W-:Y:S02]  /*2340*/  @!P2 LEA.HI.X R43, R44, R43, R45, 0x2, P5 ;  /* 0x0000002b2c2ba211 */ /* 0x000fe400028f142d */
[----:B------:R-:W-:Y:S02]  /*2350*/  @!P6 MOV R44, R120 ;  /* 0x00000078002ce202 */ /* 0x000fe40000000f00 */
[----:B------:R-:W-:Y:S02]  /*2360*/  CS2R R98, SRZ ;  /* 0x0000000000627805 */ /* 0x000fe4000001ff00 */
[----:B------:R-:W-:Y:S01]  /*2370*/  @!P6 MOV R45, R123 ;  /* 0x0000007b002de202 */ /* 0x000fe20000000f00 */
[C---:B------:R-:W-:Y:S01]  /*2380*/  @!P6 IMAD R39, R12.reuse, R39, R48 ;  /* 0x000000270c27e224 */ /* 0x040fe200078e0230 */
[----:B------:R0:W3:Y:S01]  /*2390*/  @!P1 LDG.E.64 R96, desc[UR6][R40.64] ;  /* 0x0000000628609981 */ /* 0x0000e2000c1e1b00 */
[----:B------:R-:W-:Y:S01]  /*23a0*/  @!P6 IMAD.WIDE.U32 R44, R12, R38, R44 ;  /* 0x000000260c2ce225 */ /* 0x000fe200078e002c */
[----:B------:R-:W-:-:S02]  /*23b0*/  CS2R R100, SRZ ;  /* 0x0000000000647805 */ /* 0x000fc4000001ff00 */
[----:B------:R-:W4:Y:S02]  /*23c0*/  @!P3 LDG.E.64 R98, desc[UR6][R46.64] ;  /* 0x000000062e62b981 */ /* 0x000f24000c1e1b00 */
[----:B------:R-:W-:Y:S02]  /*23d0*/  @!P6 IADD3 R38, PT, PT, R45, R39, RZ ;  /* 0x000000272d26e210 */ /* 0x000fe40007ffe0ff */
[C---:B-1----:R-:W-:Y:S02]  /*23e0*/  @!P6 LEA R36, P1, R44.reuse, R36, 0x2 ;  /* 0x000000242c24e211 */ /* 0x042fe400078210ff */
[----:B------:R-:W-:Y:S01]  /*23f0*/  CS2R R102, SRZ ;  /* 0x0000000000667805 */ /* 0x000fe2000001ff00 */
[----:B------:R-:W4:Y:S01]  /*2400*/  @!P2 LDG.E.64 R100, desc[UR6][R42.64] ;  /* 0x000000062a64a981 */ /* 0x000f22000c1e1b00 */
[----:B------:R-:W-:-:S05]  /*2410*/  @!P6 LEA.HI.X R37, R44, R37, R38, 0x2, P1 ;  /* 0x000000252c25e211 */ /* 0x000fca00008f1426 */
[----:B------:R1:W4:Y:S01]  /*2420*/  @!P6 LDG.E.64 R102, desc[UR6][R36.64] ;  /* 0x000000062466e981 */ /* 0x000322000c1e1b00 */
[----:B------:R-:W-:Y:S01]  /*2430*/  FADD.FTZ R38, R20, R21 ;  /* 0x0000001514267221 */ /* 0x000fe20000010000 */
[----:B0-----:R-:W-:-:S03]  /*2440*/  FADD.FTZ R41, R22, R23 ;  /* 0x0000001716297221 */ /* 0x001fc60000010000 */
[----:B------:R-:W-:Y:S01]  /*2450*/  FADD.FTZ R38, RZ, R38 ;  /* 0x00000026ff267221 */ /* 0x000fe20000010000 */
[----:B------:R-:W-:-:S03]  /*2460*/  FMUL.FTZ R39, R21, R21 ;  /* 0x0000001515277220 */ /* 0x000fc60000410000 */
[----:B------:R-:W-:Y:S01]  /*2470*/  FADD.FTZ R38, R38, R41 ;  /* 0x0000002926267221 */ /* 0x000fe20000010000 */
[----:B-1----:R-:W-:Y:S01]  /*2480*/  FADD.FTZ R37, R76, R77 ;  /* 0x0000004d4c257221 */ /* 0x002fe20000010000 */
[----:B------:R-:W-:-:S03]  /*2490*/  FMUL.FTZ R45, R23, R23 ;  /* 0x00000017172d7220 */ /* 0x000fc60000410000 */
[----:B------:R-:W-:Y:S01]  /*24a0*/  FADD.FTZ R37, R38, R37 ;  /* 0x0000002526257221 */ /* 0x000fe20000010000 */
[----:B------:R-:W-:Y:S01]  /*24b0*/  FFMA.FTZ R39, R20, R20, R39 ;  /* 0x0000001414277223 */ /* 0x000fe20000010027 */
[----:B------:R-:W-:Y:S01]  /*24c0*/  FFMA.FTZ R40, R22, R22, R45 ;  /* 0x0000001616287223 */ /* 0x000fe2000001002d */
[----:B------:R-:W-:Y:S01]  /*24d0*/  FMUL.FTZ R43, R77, R77 ;  /* 0x0000004d4d2b7220 */ /* 0x000fe20000410000 */
[----:B------:R-:W-:Y:S01]  /*24e0*/  FADD.FTZ R38, R78, R79 ;  /* 0x0000004f4e267221 */ /* 0x000fe20000010000 */
[----:B------:R-:W-:-:S03]  /*24f0*/  FADD.FTZ R39, RZ, R39 ;  /* 0x00000027ff277221 */ /* 0x000fc60000010000 */
[----:B------:R-:W-:Y:S01]  /*2500*/  FADD.FTZ R37, R37, R38 ;  /* 0x0000002625257221 */ /* 0x000fe20000010000 */
[----:B------:R-:W-:Y:S01]  /*2510*/  FADD.FTZ R39, R39, R40 ;  /* 0x0000002827277221 */ /* 0x000fe20000010000 */
[----:B------:R-:W-:Y:S01]  /*2520*/  FFMA.FTZ R36, R76, R76, R43 ;  /* 0x0000004c4c247223 */ /* 0x000fe2000001002b */
[----:B------:R-:W-:-:S03]  /*2530*/  FMUL.FTZ R41, R79, R79 ;  /* 0x0000004f4f297220 */ /* 0x000fc60000410000 */
[----:B------:R-:W-:Y:S01]  /*2540*/  FADD.FTZ R36, R39, R36 ;  /* 0x0000002427247221 */ /* 0x000fe20000010000 */
[----:B------:R-:W-:-:S04]  /*2550*/  FFMA.FTZ R41, R78, R78, R41 ;  /* 0x0000004e4e297223 */ /* 0x000fc80000010029 */
[----:B------:R-:W-:Y:S01]  /*2560*/  FADD.FTZ R36, R36, R41 ;  /* 0x0000002924247221 */ /* 0x000fe20000010000 */
[----:B-----5:R-:W-:-:S04]  /*2570*/  FADD.FTZ R38, R80, R81 ;  /* 0x0000005150267221 */ /* 0x020fc80000010000 */
[----:B------:R-:W-:Y:S01]  /*2580*/  FADD.FTZ R37, R37, R38 ;  /* 0x0000002625257221 */ /* 0x000fe20000010000 */
[----:B------:R-:W-:-:S04]  /*2590*/  FMUL.FTZ R39, R81, R81 ;  /* 0x0000005151277220 */ /* 0x000fc80000410000 */
[----:B------:R-:W-:-:S04]  /*25a0*/  FFMA.FTZ R39, R80, R80, R39 ;  /* 0x0000005050277223 */ /* 0x000fc80000010027 */
[----:B------:R-:W-:Y:S01]  /*25b0*/  FADD.FTZ R36, R36, R39 ;  /* 0x0000002724247221 */ /* 0x000fe20000010000 */
[----:B--2---:R-:W-:-:S04]  /*25c0*/  FADD.FTZ R38, R84, R85 ;  /* 0x0000005554267221 */ /* 0x004fc80000010000 */
[----:B------:R-:W-:Y:S01]  /*25d0*/  FADD.FTZ R37, R37, R38 ;  /* 0x0000002625257221 */ /* 0x000fe20000010000 */
[----:B------:R-:W-:Y:S01]  /*25e0*/  FADD.FTZ R38, R82, R83 ;  /* 0x0000005352267221 */ /* 0x000fe20000010000 */
[----:B------:R-:W-:-:S03]  /*25f0*/  FMUL.FTZ R41, R85, R85 ;  /* 0x0000005555297220 */ /* 0x000fc60000410000 */
[----:B------:R-:W-:Y:S01]  /*2600*/  FADD.FTZ R37, R37, R38 ;  /* 0x0000002625257221 */ /* 0x000fe20000010000 */
[----:B------:R-:W-:Y:S01]  /*2610*/  FADD.FTZ R38, R24, R25 ;  /* 0x0000001918267221 */ /* 0x000fe20000010000 */
[----:B------:R-:W-:Y:S01]  /*2620*/  FFMA.FTZ R41, R84, R84, R41 ;  /* 0x0000005454297223 */ /* 0x000fe20000010029 */
        /* <DEDUP_REMOVED lines=33> */
[----:B------:R-:W-:Y:S01]  /*2840*/  FMUL.FTZ R39, R35, R35 ;  /* 0x0000002323277220 */ /* 0x000fe20000410000 */
[----:B------:R-:W-:Y:S01]  /*2850*/  FADD.FTZ R38, R88, R89 ;  /* 0x0000005958267221 */ /* 0x000fe20000010000 */
[----:B------:R-:W-:-:S03]  /*2860*/  FMUL.FTZ R41, R89, R89 ;  /* 0x0000005959297220 */ /* 0x000fc60000410000 */
[----:B------:R-:W-:Y:S01]  /*2870*/  FADD.FTZ R37, R37, R38 ;  /* 0x0000002625257221 */ /* 0x000fe20000010000 */
[----:B------:R-:W-:Y:S01]  /*2880*/  FADD.FTZ R38, R34, R35 ;  /* 0x0000002322267221 */ /* 0x000fe20000010000 */
[----:B------:R-:W-:-:S03]  /*2890*/  FFMA.FTZ R41, R88, R88, R41 ;  /* 0x0000005858297223 */ /* 0x000fc60000010029 */
        /* <DEDUP_REMOVED lines=72> */
[----:B----4-:R-:W-:Y:S01]  /*2d20*/  FMUL.FTZ R41, R99, R99 ;  /* 0x0000006363297220 */ /* 0x010fe20000410000 */
[----:B------:R-:W-:Y:S01]  /*2d30*/  FADD.FTZ R37, R37, R38 ;  /* 0x0000002625257221 */ /* 0x000fe20000010000 */
[----:B------:R-:W-:Y:S01]  /*2d40*/  FADD.FTZ R38, R98, R99 ;  /* 0x0000006362267221 */ /* 0x000fe20000010000 */
[----:B------:R-:W-:Y:S01]  /*2d50*/  FADD.FTZ R36, R36, R39 ;  /* 0x0000002724247221 */ /* 0x000fe20000010000 */
[----:B------:R-:W-:Y:S01]  /*2d60*/  FFMA.FTZ R41, R98, R98, R41 ;  /* 0x0000006262297223 */ /* 0x000fe20000010029 */
[----:B------:R-:W-:Y:S01]  /*2d70*/  FMUL.FTZ R39, R101, R101 ;  /* 0x0000006565277220 */ /* 0x000fe20000410000 */
        /* <DEDUP_REMOVED lines=49> */
.L_x_4170:
[----:B------:R-:W-:Y:S05]  /*3090*/  BSYNC.RECONVERGENT B0 ;  /* 0x0000000000007941 */ /* 0x000fea0003800200 */
.L_x_4169:
        /* <DEDUP_REMOVED lines=39> */
.L_x_4172:
[----:B------:R-:W-:Y:S05]  /*3310*/  BSYNC.RECONVERGENT B0 ;  /* 0x0000000000007941 */ /* 0x000fea0003800200 */
.L_x_4171:
        /* <DEDUP_REMOVED lines=27> */
.L_x_4175:
[----:B------:R-:W3:Y:S04]  /*34d0*/  LDG.E.STRONG.GPU R38, desc[UR6][R36.64] ;  /* 0x0000000624267981 */ /* 0x000ee8000c1ef900 */
[----:B---3--:R-:W-:Y:S01]  /*34e0*/  CCTL.IVALL ;  /* 0x00000000ff00798f */ /* 0x008fe20002000000 */
[----:B------:R-:W-:Y:S05]  /*34f0*/  YIELD ;  /* 0x0000000000007946 */ /* 0x000fea0003800000 */
[----:B------:R-:W-:-:S13]  /*3500*/  ISETP.NE.AND P1, PT, R38, R43, PT ;  /* 0x0000002b2600720c */ /* 0x000fda0003f25270 */
[----:B------:R-:W-:Y:S05]  /*3510*/  @P1 BRA `(.L_x_4175) ;  /* 0xfffffffc00ec1947 */ /* 0x000fea000383ffff */
.L_x_4174:
        /* <DEDUP_REMOVED lines=16> */
.L_x_4177:
        /* <DEDUP_REMOVED lines=62> */
.L_x_4176:
        /* <DEDUP_REMOVED lines=38> */
.L_x_4178:
        /* <DEDUP_REMOVED lines=19> */
.L_x_4179:
        /* <DEDUP_REMOVED lines=9> */
.L_x_4180:
[----:B------:R-:W-:Y:S05]  /*3e20*/  BSYNC.RECONVERGENT B0 ;  /* 0x0000000000007941 */ /* 0x000fea0003800200 */
.L_x_4173:
        /* <DEDUP_REMOVED lines=21> */
[----:B------:R0:W5:Y:S01]  /*3f80*/  LDG.E.U16 R52, desc[UR6][R38.64+0x2] ;  /* 0x0000020626347981 */ /* 0x000162000c1e1500 */
[----:B------:R-:W-:-:S02]  /*3f90*/  HFMA2 R47, -RZ, RZ, 1.875, 0 ;  /* 0x3f800000ff2f7431 */ /* 0x000fc400000001ff */
[----:B----4-:R-:W-:Y:S01]  /*3fa0*/  IMAD R42, R3, UR5, R117 ;  /* 0x00000005032a7c24 */ /* 0x010fe2000f8e0275 */
[----:B------:R-:W-:Y:S01]  /*3fb0*/  BSSY.RECONVERGENT B0, `(.L_x_4181) ;  /* 0x0000710000007945 */ /* 0x000fe20003800200 */
[----:B------:R-:W4:Y:S01]  /*3fc0*/  LDS.64 R36, [UR4+0x88] ;  /* 0x00008804ff247984 */ /* 0x000f220008000a00 */
[----:B------:R-:W0:Y:S02]  /*3fd0*/  LDCU.U8 UR4, c[0x0][0x3fc] ;  /* 0x00007f80ff0477ac */ /* 0x000e240008000000 */
[C---:B-1----:R-:W-:Y:S02]  /*3fe0*/  IADD3 R41, PT, PT, R42.reuse, 0xc8, RZ ;  /* 0x000000c82a297810 */ /* 0x042fe40007ffe0ff */
[C---:B------:R-:W-:Y:S02]  /*3ff0*/  IADD3 R49, PT, PT, R42.reuse, 0x48, RZ ;  /* 0x000000482a317810 */ /* 0x040fe40007ffe0ff */
[C---:B------:R-:W-:Y:S02]  /*4000*/  IADD3 R51, PT, PT, R42.reuse, 0x8, RZ ;  /* 0x000000082a337810 */ /* 0x040fe40007ffe0ff */
[----:B------:R-:W-:-:S02]  /*4010*/  IADD3 R40, PT, PT, R42, 0xd0, RZ ;  /* 0x000000d02a287810 */ /* 0x000fc40007ffe0ff */
[----:B------:R-:W-:Y:S02]  /*4020*/  SHF.R.S32.HI R50, RZ, 0x1f, R41 ;  /* 0x0000001fff327819 */ /* 0x000fe40000011429 */
[----:B0-----:R-:W-:Y:S02]  /*4030*/  SHF.R.S32.HI R54, RZ, 0x1f, R51 ;  /* 0x0000001fff367819 */ /* 0x001fe40000011433 */
[----:B------:R-:W-:Y:S01]  /*4040*/  SHF.R.S32.HI R39, RZ, 0x1f, R40 ;  /* 0x0000001fff277819 */ /* 0x000fe20000011428 */
[----:B------:R-:W-:Y:S01]  /*4050*/  UISETP.NE.AND UP0, UPT, UR4, URZ, UPT ;  /* 0x000000ff0400728c */ /* 0x000fe2000bf05270 */
[----:B----4-:R-:W-:Y:S01]  /*4060*/  FMUL.FTZ R38, R36, UR8 ;  /* 0x0000000824267c20 */ /* 0x010fe20008410000 */
[----:B------:R-:W-:-:S03]  /*4070*/  IADD3 R36, PT, PT, R42, 0x78, RZ ;  /* 0x000000782a247810 */ /* 0x000fc60007ffe0ff */
[----:B------:R-:W-:-:S04]  /*4080*/  FMUL.FTZ R48, R38, R38 ;  /* 0x0000002626307220 */ /* 0x000fc80000410000 */
[----:B------:R-:W-:-:S05]  /*4090*/  FFMA.FTZ R48, R37, UR8, -R48 ;  /* 0x0000000825307c23 */ /* 0x000fca0008010830 */
[----:B------:R-:W-:-:S13]  /*40a0*/  FSETP.GTU.FTZ.AND P1, PT, R48, RZ, PT ;  /* 0x000000ff3000720b */ /* 0x000fda0003f3c000 */
[----:B------:R-:W0:Y:S02]  /*40b0*/  @P1 LDC R37, c[0x0][0x3a8] ;  /* 0x0000ea00ff251b82 */ /* 0x000e240000000800 */
[----:B0-----:R-:W-:Y:S01]  /*40c0*/  @P1 FADD.FTZ R37, R48, R37 ;  /* 0x0000002530251221 */ /* 0x001fe20000010000 */
[----:B------:R-:W-:-:S03]  /*40d0*/  SHF.R.S32.HI R48, RZ, 0x1f, R49 ;  /* 0x0000001fff307819 */ /* 0x000fc60000011431 */
[----:B------:R0:W1:Y:S02]  /*40e0*/  @P1 MUFU.RSQ R47, R37 ;  /* 0x00000025002f1308 */ /* 0x0000640000001400 */
[----:B0-----:R-:W-:Y:S02]  /*40f0*/  SHF.R.S32.HI R37, RZ, 0x1f, R36 ;  /* 0x0000001fff257819 */ /* 0x001fe40000011424 */
[----:B--2---:R-:W-:Y:S02]  /*4100*/  SHF.L.U32 R45, R45, 0x10, RZ ;  /* 0x000000102d2d7819 */ /* 0x004fe400000006ff */
[----:B---3--:R-:W-:Y:S02]  /*4110*/  SHF.L.U32 R46, R46, 0x10, RZ ;  /* 0x000000102e2e7819 */ /* 0x008fe400000006ff */
[----:B-----5:R-:W-:Y:S02]  /*4120*/  SHF.L.U32 R44, R44, 0x10, RZ ;  /* 0x000000102c2c7819 */ /* 0x020fe400000006ff */
[----:B------:R-:W-:Y:S01]  /*4130*/  SHF.L.U32 R43, R52, 0x10, RZ ;  /* 0x00000010342b7819 */ /* 0x000fe200000006ff */
[----:B-1----:R-:W-:Y:S06]  /*4140*/  BRA.U UP0, `(.L_x_4182) ;  /* 0x0000002d00707547 */ /* 0x002fec000b800000 */
[----:B------:R-:W0:Y:S01]  /*4150*/  LDCU.64 UR4, c[0x0][0x3e8] ;  /* 0x00007d00ff0477ac */ /* 0x000e220008000a00 */
[----:B------:R-:W-:Y:S01]  /*4160*/  SHF.R.S32.HI R52, RZ, 0x1f, R42 ;  /* 0x0000001fff347819 */ /* 0x000fe2000001142a */
[----:B------:R-:W-:Y:S01]  /*4170*/  BSSY.RECONVERGENT B1, `(.L_x_4183) ;  /* 0x0000017000017945 */ /* 0x000fe20003800200 */
[----:B0-----:R-:W-:Y:S02]  /*4180*/  ISETP.GE.U32.AND P1, PT, R42, UR4, PT ;  /* 0x000000042a007c0c */ /* 0x001fe4000bf26070 */
[----:B------:R-:W-:Y:S02]  /*4190*/  ISETP.GE.U32.AND P2, PT, R51, UR4, PT ;  /* 0x0000000433007c0c */ /* 0x000fe4000bf46070 */
[----:B------:R-:W-:Y:S02]  /*41a0*/  ISETP.GE.AND.EX P1, PT, R52, UR5, PT, P1 ;  /* 0x0000000534007c0c */ /* 0x000fe4000bf26310 */
[----:B------:R-:W-:-:S11]  /*41b0*/  ISETP.GE.AND.EX P2, PT, R54, UR5, PT, P2 ;  /* 0x0000000536007c0c */ /* 0x000fd6000bf46320 */
[----:B------:R-:W-:Y:S05]  /*41c0*/  @P1 BRA `(.L_x_4184) ;  /* 0x0000000000441947 */ /* 0x000fea0003800000 */
[----:B------:R-:W0:Y:S01]  /*41d0*/  LDCU.64 UR10, c[0x0][0x3e0] ;  /* 0x00007c00ff0a77ac */ /* 0x000e220008000a00 */
[----:B------:R-:W-:Y:S01]  /*41e0*/  MOV R118, R120 ;  /* 0x0000007800767202 */ /* 0x000fe20000000f00 */
[----:B------:R-:W-:Y:S01]  /*41f0*/  FADD.FTZ R20, -R38, R20 ;  /* 0x0000001426147221 */ /* 0x000fe20000010100 */
[----:B------:R-:W-:Y:S01]  /*4200*/  MOV R119, R123 ;  /* 0x0000007b00777202 */ /* 0x000fe20000000f00 */
[----:B------:R-:W1:Y:S02]  /*4210*/  LDCU.64 UR8, c[0x0][0x380] ;  /* 0x00007000ff0877ac */ /* 0x000e640008000a00 */
[----:B------:R-:W-:-:S04]  /*4220*/  FMUL.FTZ R20, R20, R47 ;  /* 0x0000002f14147220 */ /* 0x000fc80000410000 */
[----:B------:R-:W-:Y:S01]  /*4230*/  FFMA.FTZ R20, R45, R20, R44 ;  /* 0x000000142d147223 */ /* 0x000fe2000001002c */
[----:B0-----:R-:W-:Y:S02]  /*4240*/  IMAD R53, R52, UR10, RZ ;  /* 0x0000000a34357c24 */ /* 0x001fe4000f8e02ff */
[----:B------:R-:W-:-:S04]  /*4250*/  IMAD.WIDE.U32 R118, R42, UR10, R118 ;  /* 0x0000000a2a767c25 */ /* 0x000fc8000f8e0076 */
[----:B------:R-:W-:Y:S01]  /*4260*/  IMAD R53, R42, UR11, R53 ;  /* 0x0000000b2a357c24 */ /* 0x000fe2000f8e0235 */
[----:B-1----:R-:W-:-:S04]  /*4270*/  LEA R52, P1, R118, UR8, 0x2 ;  /* 0x0000000876347c11 */ /* 0x002fc8000f8210ff */
[----:B------:R-:W-:-:S04]  /*4280*/  IADD3 R53, PT, PT, R119, R53, RZ ;  /* 0x0000003577357210 */ /* 0x000fc80007ffe0ff */
[----:B------:R-:W-:Y:S01]  /*4290*/  LEA.HI.X R53, R118, UR9, R53, 0x2, P1 ;  /* 0x0000000976357c11 */ /* 0x000fe200088f1435 */
[----:B------:R-:W-:-:S04]  /*42a0*/  FADD.FTZ R118, -R38, R21 ;  /* 0x0000001526767221 */ /* 0x000fc80000010100 */
[----:B------:R-:W-:-:S04]  /*42b0*/  FMUL.FTZ R21, R118, R47 ;  /* 0x0000002f76157220 */ /* 0x000fc80000410000 */
[----:B------:R-:W-:-:S05]  /*42c0*/  FFMA.FTZ R21, R46, R21, R43 ;  /* 0x000000152e157223 */ /* 0x000fca000001002b */
[----:B------:R0:W-:Y:S02]  /*42d0*/  STG.E.64 desc[UR6][R52.64], R20 ;  /* 0x0000001434007986 */ /* 0x0001e4000c101b06 */
.L_x_4184:
[----:B------:R-:W-:Y:S05]  /*42e0*/  BSYNC.RECONVERGENT B1 ;  /* 0x0000000000017941 */ /* 0x000fea0003800200 */
.L_x_4183:
[----:B------:R-:W-:Y:S04]  /*42f0*/  BSSY.RECONVERGENT B1, `(.L_x_4185) ;  /* 0x0000013000017945 */ /* 0x000fe80003800200 */
[----:B------:R-:W-:Y:S05]  /*4300*/  @P2 BRA `(.L_x_4186) ;  /* 0x0000000000442947 */ /* 0x000fea0003800000 */
[----:B------:R-:W1:Y:S01]  /*4310*/  LDCU.64 UR8, c[0x0][0x3e0] ;  /* 0x00007c00ff0877ac */ /* 0x000e620008000a00 */
[----:B0-----:R-:W-:Y:S01]  /*4320*/  MOV R20, R120 ;  /* 0x0000007800147202 */ /* 0x001fe20000000f00 */
[----:B------:R-:W-:Y:S01]  /*4330*/  FADD.FTZ R22, -R38, R22 ;  /* 0x0000001626167221 */ /* 0x000fe20000010100 */
[----:B------:R-:W-:Y:S01]  /*4340*/  MOV R21, R123 ;  /* 0x0000007b00157202 */ /* 0x000fe20000000f00 */
[----:B------:R-:W0:Y:S01]  /*4350*/  LDCU.64 UR10, c[0x0][0x380] ;  /* 0x00007000ff0a77ac */ /* 0x000e220008000a00 */
[----:B-1----:R-:W-:Y:S02]  /*4360*/  IMAD R54, R54, UR8, RZ ;  /* 0x0000000836367c24 */ /* 0x002fe4000f8e02ff */
[----:B------:R-:W-:-:S04]  /*4370*/  IMAD.WIDE.U32 R20, R51, UR8, R20 ;  /* 0x0000000833147c25 */ /* 0x000fc8000f8e0014 */
[----:B------:R-:W-:Y:S01]  /*4380*/  IMAD R53, R51, UR9, R54 ;  /* 0x0000000933357c24 */ /* 0x000fe2000f8e0236 */
[----:B0-----:R-:W-:Y:S01]  /*4390*/  LEA R52, P1, R20, UR10, 0x2 ;  /* 0x0000000a14347c11 */ /* 0x001fe2000f8210ff */
[----:B------:R-:W-:-:S03]  /*43a0*/  FADD.FTZ R54, -R38, R23 ;  /* 0x0000001726367221 */ /* 0x000fc60000010100 */
[----:B------:R-:W-:Y:S01]  /*43b0*/  IADD3 R53, PT, PT, R21, R53, RZ ;  /* 0x0000003515357210 */ /* 0x000fe20007ffe0ff */
[----:B------:R-:W-:-:S03]  /*43c0*/  FMUL.FTZ R21, R54, R47 ;  /* 0x0000002f36157220 */ /* 0x000fc60000410000 */
[----:B------:R-:W-:Y:S01]  /*43d0*/  LEA.HI.X R53, R20, UR11, R53, 0x2, P1 ;  /* 0x0000000b14357c11 */ /* 0x000fe200088f1435 */
[----:B------:R-:W-:Y:S01]  /*43e0*/  FMUL.FTZ R20, R22, R47 ;  /* 0x0000002f16147220 */ /* 0x000fe20000410000 */
[----:B------:R-:W-:-:S03]  /*43f0*/  FFMA.FTZ R21, R46, R21, R43 ;  /* 0x000000152e157223 */ /* 0x000fc6000001002b */
[----:B------:R-:W-:-:S05]  /*4400*/  FFMA.FTZ R20, R45, R20, R44 ;  /* 0x000000142d147223 */ /* 0x000fca000001002c */
[----:B------:R1:W-:Y:S02]  /*4410*/  STG.E.64 desc[UR6][R52.64], R20 ;  /* 0x0000001434007986 */ /* 0x0003e4000c101b06 */
.L_x_4186:
[----:B------:R-:W-:Y:S05]  /*4420*/  BSYNC.RECONVERGENT B1 ;  /* 0x0000000000017941 */ /* 0x000fea0003800200 */
.L_x_4185:
[----:B------:R-:W-:Y:S01]  /*4430*/  ISETP.GE.U32.AND P5, PT, R116, UR4, PT ;  /* 0x0000000474007c0c */ /* 0x000fe2000bfa6070 */
[----:B------:R-:W-:Y:S01]  /*4440*/  BSSY.RECONVERGENT B1, `(.L_x_4187) ;  /* 0x0000020000017945 */ /* 0x000fe20003800200 */
[----:B01----:R-:W-:Y:S02]  /*4450*/  IADD3 R52, PT, PT, R42, 0x38, RZ ;  /* 0x000000382a347810 */ /* 0x003fe40007ffe0ff */
[----:B------:R-:W-:Y:S02]  /*4460*/  ISETP.GE.AND.EX P5, PT, R13, UR5, PT, P5 ;  /* 0x000000050d007c0c */ /* 0x000fe4000bfa6350 */
[----:B------:R-:W-:Y:S02]  /*4470*/  ISETP.GE.U32.AND P2, PT, R115, UR4, PT ;  /* 0x0000000473007c0c */ /* 0x000fe4000bf46070 */
[----:B------:R-:W-:Y:S02]  /*4480*/  ISETP.GE.U32.AND P1, PT, R114, UR4, PT ;  /* 0x0000000472007c0c */ /* 0x000fe4000bf26070 */
[----:B------:R-:W-:-:S02]  /*4490*/  ISETP.GE.U32.AND P6, PT, R113, UR4, PT ;  /* 0x0000000471007c0c */ /* 0x000fc4000bfc6070 */
[----:B------:R-:W-:Y:S02]  /*44a0*/  ISETP.GE.U32.AND P3, PT, R112, UR4, PT ;  /* 0x0000000470007c0c */ /* 0x000fe4000bf66070 */
[----:B------:R-:W-:Y:S02]  /*44b0*/  ISETP.GE.U32.AND P4, PT, R52, UR4, PT ;  /* 0x0000000434007c0c */ /* 0x000fe4000bf86070 */
        /* <DEDUP_REMOVED lines=15> */
[----:B------:R-:W-:Y:S01]  /*45b0*/  IMAD R23, R116, UR9, R23 ;  /* 0x0000000974177c24 */ /* 0x000fe2000f8e0217 */
[----:B-1----:R-:W-:-:S04]  /*45c0*/  LEA R22, P5, R20, UR10, 0x2 ;  /* 0x0000000a14167c11 */ /* 0x002fc8000f8a10ff */
[----:B------:R-:W-:Y:S01]  /*45d0*/  IADD3 R23, PT, PT, R21, R23, RZ ;  /* 0x0000001715177210 */ /* 0x000fe20007ffe0ff */
[----:B------:R-:W-:-:S03]  /*45e0*/  FMUL.FTZ R21, R54, R47 ;  /* 0x0000002f36157220 */ /* 0x000fc60000410000 */
[----:B------:R-:W-:Y:S01]  /*45f0*/  LEA.HI.X R23, R20, UR11, R23, 0x2, P5 ;  /* 0x0000000b14177c11 */ /* 0x000fe2000a8f1417 */
[----:B------:R-:W-:Y:S01]  /*4600*/  FMUL.FTZ R20, R76, R47 ;  /* 0x0000002f4c147220 */ /* 0x000fe20000410000 */
[----:B------:R-:W-:-:S03]  /*4610*/  FFMA.FTZ R21, R46, R21, R43 ;  /* 0x000000152e157223 */ /* 0x000fc6000001002b */
[----:B------:R-:W-:-:S05]  /*4620*/  FFMA.FTZ R20, R45, R20, R44 ;  /* 0x000000142d147223 */ /* 0x000fca000001002c */
[----:B------:R0:W-:Y:S02]  /*4630*/  STG.E.64 desc[UR6][R22.64], R20 ;  /* 0x0000001416007986 */ /* 0x0001e4000c101b06 */
.L_x_4188:
[----:B------:R-:W-:Y:S05]  /*4640*/  BSYNC.RECONVERGENT B1 ;  /* 0x0000000000017941 */ /* 0x000fea0003800200 */
.L_x_4187:
[----:B------:R-:W-:Y:S01]  /*4650*/  BSSY.RECONVERGENT B1, `(.L_x_4189) ;  /* 0x0000015000017945 */ /* 0x000fe20003800200 */
[C---:B0-----:R-:W-:Y:S02]  /*4660*/  IADD3 R23, PT, PT, R42.reuse, 0x50, RZ ;  /* 0x000000502a177810 */ /* 0x041fe40007ffe0ff */
[----:B------:R-:W-:Y:S01]  /*4670*/  IADD3 R22, PT, PT, R42, 0x58, RZ ;  /* 0x000000582a167810 */ /* 0x000fe20007ffe0ff */
[----:B------:R-:W-:Y:S06]  /*4680*/  @P2 BRA `(.L_x_4190) ;  /* 0x0000000000442947 */ /* 0x000fec0003800000 */
        /* <DEDUP_REMOVED lines=17> */
.L_x_4190:
[----:B------:R-:W-:Y:S05]  /*47a0*/  BSYNC.RECONVERGENT B1 ;  /* 0x0000000000017941 */ /* 0x000fea0003800200 */
.L_x_4189:
[----:B------:R-:W-:Y:S04]  /*47b0*/  BSSY.RECONVERGENT B1, `(.L_x_4191) ;  /* 0x0000013000017945 */ /* 0x000fe80003800200 */
[----:B------:R-:W-:Y:S05]  /*47c0*/  @P1 BRA `(.L_x_4192) ;  /* 0x0000000000441947 */ /* 0x000fea0003800000 */
[----:B------:R-:W1:Y:S01]  /*47d0*/  LDCU.64 UR8, c[0x0][0x3e0] ;  /* 0x00007c00ff0877ac */ /* 0x000e620008000a00 */
[----:B0-----:R-:W-:Y:S01]  /*47e0*/  MOV R20, R120 ;  /* 0x0000007800147202 */ /* 0x001fe20000000f00 */
[C---:B------:R-:W-:Y:S01]  /*47f0*/  FADD.FTZ R80, -R38.reuse, R80 ;  /* 0x0000005026507221 */ /* 0x040fe20000010100 */
[----:B------:R-:W-:Y:S01]  /*4800*/  MOV R21, R123 ;  /* 0x0000007b00157202 */ /* 0x000fe20000000f00 */
[----:B------:R-:W0:Y:S01]  /*4810*/  LDCU.64 UR10, c[0x0][0x380] ;  /* 0x00007000ff0a77ac */ /* 0x000e220008000a00 */
[----:B------:R-:W-:Y:S01]  /*4820*/  FADD.FTZ R76, -R38, R81 ;  /* 0x00000051264c7221 */ /* 0x000fe20000010100 */
[----:B------:R-:W-:Y:S01]  /*4830*/  FMUL.FTZ R80, R80, R47 ;  /* 0x0000002f50507220 */ /* 0x000fe20000410000 */
[----:B-1----:R-:W-:Y:S02]  /*4840*/  IMAD R53, R15, UR8, RZ ;  /* 0x000000080f357c24 */ /* 0x002fe4000f8e02ff */
[----:B------:R-:W-:-:S04]  /*4850*/  IMAD.WIDE.U32 R20, R114, UR8, R20 ;  /* 0x0000000872147c25 */ /* 0x000fc8000f8e0014 */
[----:B------:R-:W-:Y:S01]  /*4860*/  IMAD R53, R114, UR9, R53 ;  /* 0x0000000972357c24 */ /* 0x000fe2000f8e0235 */
[----:B0-----:R-:W-:-:S04]  /*4870*/  LEA R54, P1, R20, UR10, 0x2 ;  /* 0x0000000a14367c11 */ /* 0x001fc8000f8210ff */
[----:B------:R-:W-:Y:S01]  /*4880*/  IADD3 R53, PT, PT, R21, R53, RZ ;  /* 0x0000003515357210 */ /* 0x000fe20007ffe0ff */
[----:B------:R-:W-:-:S03]  /*4890*/  FMUL.FTZ R21, R76, R47 ;  /* 0x0000002f4c157220 */ /* 0x000fc60000410000 */
[----:B------:R-:W-:Y:S01]  /*48a0*/  LEA.HI.X R55, R20, UR11, R53, 0x2, P1 ;  /* 0x0000000b14377c11 */ /* 0x000fe200088f1435 */
[----:B------:R-:W-:Y:S01]  /*48b0*/  FFMA.FTZ R20, R45, R80, R44 ;  /* 0x000000502d147223 */ /* 0x000fe2000001002c */
[----:B------:R-:W-:-:S05]  /*48c0*/  FFMA.FTZ R21, R46, R21, R43 ;  /* 0x000000152e157223 */ /* 0x000fca000001002b */
[----:B------:R1:W-:Y:S02]  /*48d0*/  STG.E.64 desc[UR6][R54.64], R20 ;  /* 0x0000001436007986 */ /* 0x0003e4000c101b06 */
.L_x_4192:
[----:B------:R-:W-:Y:S05]  /*48e0*/  BSYNC.RECONVERGENT B1 ;  /* 0x0000000000017941 */ /* 0x000fea0003800200 */
.L_x_4191:
        /* <DEDUP_REMOVED lines=19> */
.L_x_4194:
[----:B------:R-:W-:Y:S05]  /*4a20*/  BSYNC.RECONVERGENT B1 ;  /* 0x0000000000017941 */ /* 0x000fea0003800200 */
.L_x_4193:
[----:B------:R-:W-:Y:S04]  /*4a30*/  BSSY.RECONVERGENT B1, `(.L_x_4195) ;  /* 0x0000013000017945 */ /* 0x000fe80003800200 */
[----:B------:R-:W-:Y:S05]  /*4a40*/  @P3 BRA `(.L_x_4196) ;  /* 0x0000000000443947 */ /* 0x000fea0003800000 */
[----:B------:R-:W3:Y:S01]  /*4a50*/  LDCU.64 UR8, c[0x0][0x3e0] ;  /* 0x00007c00ff0877ac */ /* 0x000ee20008000a00 */
[----:B01----:R-:W-:Y:S01]  /*4a60*/  MOV R54, R120 ;  /* 0x0000007800367202 */ /* 0x003fe20000000f00 */
[C---:B------:R-:W-:Y:S01]  /*4a70*/  FADD.FTZ R82, -R38.reuse, R82 ;  /* 0x0000005226527221 */ /* 0x040fe20000010100 */
[----:B------:R-:W-:Y:S01]  /*4a80*/  MOV R55, R123 ;  /* 0x0000007b00377202 */ /* 0x000fe20000000f00 */
[----:B------:R-:W0:Y:S01]  /*4a90*/  LDCU.64 UR10, c[0x0][0x380] ;  /* 0x00007000ff0a77ac */ /* 0x000e220008000a00 */
[----:B------:R-:W-:Y:S01]  /*4aa0*/  FADD.FTZ R78, -R38, R83 ;  /* 0x00000053264e7221 */ /* 0x000fe20000010100 */
[----:B--2---:R-:W-:-:S04]  /*4ab0*/  FMUL.FTZ R20, R82, R47 ;  /* 0x0000002f52147220 */ /* 0x004fc80000410000 */
[----:B------:R-:W-:Y:S01]  /*4ac0*/  FFMA.FTZ R20, R45, R20, R44 ;  /* 0x000000142d147223 */ /* 0x000fe2000001002c */
[----:B---3--:R-:W-:Y:S02]  /*4ad0*/  IMAD R21, R17, UR8, RZ ;  /* 0x0000000811157c24 */ /* 0x008fe4000f8e02ff */
        /* <DEDUP_REMOVED lines=8> */
.L_x_4196:
[----:B------:R-:W-:Y:S05]  /*4b60*/  BSYNC.RECONVERGENT B1 ;  /* 0x0000000000017941 */ /* 0x000fea0003800200 */
.L_x_4195:
[----:B------:R-:W-:Y:S04]  /*4b70*/  BSSY.RECONVERGENT B1, `(.L_x_4197) ;  /* 0x0000013000017945 */ /* 0x000fe80003800200 */
[----:B------:R-:W-:Y:S05]  /*4b80*/  @P4 BRA `(.L_x_4198) ;  /* 0x0000000000444947 */ /* 0x000fea0003800000 */
[----:B------:R-:W4:Y:S01]  /*4b90*/  LDCU.64 UR8, c[0x0][0x3e0] ;  /* 0x00007c00ff0877ac */ /* 0x000f220008000a00 */
[----:B01----:R-:W-:Y:S01]  /*4ba0*/  MOV R54, R120 ;  /* 0x0000007800367202 */ /* 0x003fe20000000f00 */
[----:B------:R-:W-:Y:S01]  /*4bb0*/  FADD.FTZ R24, -R38, R24 ;  /* 0x0000001826187221 */ /* 0x000fe20000010100 */
[----:B------:R-:W-:Y:S01]  /*4bc0*/  MOV R55, R123 ;  /* 0x0000007b00377202 */ /* 0x000fe20000000f00 */
[----:B------:R-:W0:Y:S02]  /*4bd0*/  LDCU.64 UR10, c[0x0][0x380] ;  /* 0x00007000ff0a77ac */ /* 0x000e240008000a00 */
[----:B--23--:R-:W-:-:S04]  /*4be0*/  FMUL.FTZ R20, R24, R47 ;  /* 0x0000002f18147220 */ /* 0x00cfc80000410000 */
[----:B------:R-:W-:Y:S01]  /*4bf0*/  FFMA.FTZ R20, R45, R20, R44 ;  /* 0x000000142d147223 */ /* 0x000fe2000001002c */
[----:B----4-:R-:W-:Y:S02]  /*4c00*/  IMAD R51, R51, UR8, RZ ;  /* 0x0000000833337c24 */ /* 0x010fe4000f8e02ff */
        /* <DEDUP_REMOVED lines=9> */
.L_x_4198:
[----:B------:R-:W-:Y:S05]  /*4ca0*/  BSYNC.RECONVERGENT B1 ;  /* 0x0000000000017941 */ /* 0x000fea0003800200 */
.L_x_4197:
        /* <DEDUP_REMOVED lines=10> */
[----:B--23--:R-:W-:Y:S02]  /*4d50*/  SHF.R.S32.HI R77, RZ, 0x1f, R22 ;  /* 0x0000001fff4d7819 */ /* 0x00cfe40000011416 */
        /* <DEDUP_REMOVED lines=10> */
[----:B----4-:R-:W-:Y:S01]  /*4e00*/  MOV R24, R120 ;  /* 0x0000007800187202 */ /* 0x010fe20000000f00 */
        /* <DEDUP_REMOVED lines=15> */
.L_x_4200:
[----:B------:R-:W-:Y:S05]  /*4f00*/  BSYNC.RECONVERGENT B1 ;  /* 0x0000000000017941 */ /* 0x000fea0003800200 */
.L_x_4199:
[----:B------:R-:W-:Y:S04]  /*4f10*/  BSSY.RECONVERGENT B1, `(.L_x_4201) ;  /* 0x0000013000017945 */ /* 0x000fe80003800200 */
[----:B------:R-:W-:Y:S05]  /*4f20*/  @P2 BRA `(.L_x_4202) ;  /* 0x0000000000442947 */ /* 0x000fea0003800000 */
[----:B------:R-:W1:Y:S01]  /*4f30*/  LDCU.64 UR8, c[0x0][0x3e0] ;  /* 0x00007c00ff0877ac */ /* 0x000e620008000a00 */
[----:B----4-:R-:W-:Y:S01]  /*4f40*/  MOV R24, R120 ;  /* 0x0000007800187202 */ /* 0x010fe20000000f00 */
[----:B------:R-:W-:Y:S01]  /*4f50*/  FADD.FTZ R26, -R38, R26 ;  /* 0x0000001a261a7221 */ /* 0x000fe20000010100 */
[----:B------:R-:W-:Y:S01]  /*4f60*/  MOV R25, R123 ;  /* 0x0000007b00197202 */ /* 0x000fe20000000f00 */
[----:B------:R-:W2:Y:S02]  /*4f70*/  LDCU.64 UR10, c[0x0][0x380] ;  /* 0x00007000ff0a77ac */ /* 0x000ea40008000a00 */
[----:B0-----:R-:W-:-:S04]  /*4f80*/  FMUL.FTZ R20, R26, R47 ;  /* 0x0000002f1a147220 */ /* 0x001fc80000410000 */
[----:B------:R-:W-:Y:S01]  /*4f90*/  FFMA.FTZ R20, R45, R20, R44 ;  /* 0x000000142d147223 */ /* 0x000fe2000001002c */
[----:B-1----:R-:W-:Y:S02]  /*4fa0*/  IMAD R48, R48, UR8, RZ ;  /* 0x0000000830307c24 */ /* 0x002fe4000f8e02ff */
        /* <DEDUP_REMOVED lines=8> */
[----:B------:R1:W-:Y:S02]  /*5030*/  STG.E.64 desc[UR6][R26.64], R20 ;  /* 0x000000141a007986 */ /* 0x0003e4000c101b06 */
.L_x_4202:
[----:B------:R-:W-:Y:S05]  /*5040*/  BSYNC.RECONVERGENT B1 ;  /* 0x0000000000017941 */ /* 0x000fea0003800200 */
.L_x_4201:
[----:B------:R-:W-:Y:S04]  /*5050*/  BSSY.RECONVERGENT B1, `(.L_x_4203) ;  /* 0x0000013000017945 */ /* 0x000fe80003800200 */
[----:B------:R-:W-:Y:S05]  /*5060*/  @P1 BRA `(.L_x_4204) ;  /* 0x0000000000441947 */ /* 0x000fea0003800000 */
[----:B------:R-:W2:Y:S01]  /*5070*/  LDCU.64 UR8, c[0x0][0x3e0] ;  /* 0x00007c00ff0877ac */ /* 0x000ea20008000a00 */
[----:B----4-:R-:W-:Y:S01]  /*5080*/  MOV R24, R120 ;  /* 0x0000007800187202 */ /* 0x010fe20000000f00 */
[C---:B------:R-:W-:Y:S01]  /*5090*/  FADD.FTZ R28, -R38.reuse, R28 ;  /* 0x0000001c261c7221 */ /* 0x040fe20000010100 */
[----:B------:R-:W-:Y:S01]  /*50a0*/  MOV R25, R123 ;  /* 0x0000007b00197202 */ /* 0x000fe20000000f00 */
[----:B------:R-:W3:Y:S01]  /*50b0*/  LDCU.64 UR10, c[0x0][0x380] ;  /* 0x00007000ff0a77ac */ /* 0x000ee20008000a00 */
[----:B------:R-:W-:Y:S01]  /*50c0*/  FADD.FTZ R48, -R38, R29 ;  /* 0x0000001d26307221 */ /* 0x000fe20000010100 */
[----:B01----:R-:W-:-:S03]  /*50d0*/  FMUL.FTZ R20, R28, R47 ;  /* 0x0000002f1c147220 */ /* 0x003fc60000410000 */
[----:B------:R-:W-:Y:S01]  /*50e0*/  FMUL.FTZ R21, R48, R47 ;  /* 0x0000002f30157220 */ /* 0x000fe20000410000 */
[----:B------:R-:W-:-:S03]  /*50f0*/  FFMA.FTZ R20, R45, R20, R44 ;  /* 0x000000142d147223 */ /* 0x000fc6000001002c */
        /* <DEDUP_REMOVED lines=8> */
.L_x_4204:
[----:B------:R-:W-:Y:S05]  /*5180*/  BSYNC.RECONVERGENT B1 ;  /* 0x0000000000017941 */ /* 0x000fea0003800200 */
.L_x_4203:
[----:B------:R-:W-:Y:S04]  /*5190*/  BSSY.RECONVERGENT B1, `(.L_x_4205) ;  /* 0x0000013000017945 */ /* 0x000fe80003800200 */
[----:B------:R-:W-:Y:S05]  /*51a0*/  @P6 BRA `(.L_x_4206) ;  /* 0x0000000000446947 */ /* 0x000fea0003800000 */
[----:B------:R-:W3:Y:S01]  /*51b0*/  LDCU.64 UR8, c[0x0][0x3e0] ;  /* 0x00007c00ff0877ac */ /* 0x000ee20008000a00 */
[----:B----4-:R-:W-:Y:S01]  /*51c0*/  MOV R24, R120 ;  /* 0x0000007800187202 */ /* 0x010fe20000000f00 */
[C---:B------:R-:W-:Y:S01]  /*51d0*/  FADD.FTZ R30, -R38.reuse, R30 ;  /* 0x0000001e261e7221 */ /* 0x040fe20000010100 */
[----:B------:R-:W-:Y:S01]  /*51e0*/  MOV R25, R123 ;  /* 0x0000007b00197202 */ /* 0x000fe20000000f00 */
[----:B------:R-:W4:Y:S01]  /*51f0*/  LDCU.64 UR10, c[0x0][0x380] ;  /* 0x00007000ff0a77ac */ /* 0x000f220008000a00 */
[----:B-12---:R-:W-:Y:S01]  /*5200*/  FADD.FTZ R26, -R38, R31 ;  /* 0x0000001f261a7221 */ /* 0x006fe20000010100 */
[----:B0-----:R-:W-:-:S03]  /*5210*/  FMUL.FTZ R20, R30, R47 ;  /* 0x0000002f1e147220 */ /* 0x001fc60000410000 */
[----:B------:R-:W-:Y:S01]  /*5220*/  FMUL.FTZ R21, R26, R47 ;  /* 0x0000002f1a157220 */ /* 0x000fe20000410000 */
[----:B------:R-:W-:-:S03]  /*5230*/  FFMA.FTZ R20, R45, R20, R44 ;  /* 0x000000142d147223 */ /* 0x000fc6000001002c */
[----:B------:R-:W-:Y:S01]  /*5240*/  FFMA.FTZ R21, R46, R21, R43 ;  /* 0x000000152e157223 */ /* 0x000fe2000001002b */
[----:B---3--:R-:W-:Y:S02]  /*5250*/  IMAD R77, R77, UR8, RZ ;  /* 0x000000084d4d7c24 */ /* 0x008fe4000f8e02ff */
[----:B------:R-:W-:-:S04]  /*5260*/  IMAD.WIDE.U32 R24, R22, UR8, R24 ;  /* 0x0000000816187c25 */ /* 0x000fc8000f8e0018 */
[----:B------:R-:W-:Y:S01]  /*5270*/  IMAD R77, R22, UR9, R77 ;  /* 0x00000009164d7c24 */ /* 0x000fe2000f8e024d */
[----:B----4-:R-:W-:-:S04]  /*5280*/  LEA R22, P1, R24, UR10, 0x2 ;  /* 0x0000000a18167c11 */ /* 0x010fc8000f8210ff */
[----:B------:R-:W-:-:S04]  /*5290*/  IADD3 R77, PT, PT, R25, R77, RZ ;  /* 0x0000004d194d7210 */ /* 0x000fc80007ffe0ff */
[----:B------:R-:W-:-:S05]  /*52a0*/  LEA.HI.X R23, R24, UR11, R77, 0x2, P1 ;  /* 0x0000000b18177c11 */ /* 0x000fca00088f144d */
[----:B------:R3:W-:Y:S02]  /*52b0*/  STG.E.64 desc[UR6][R22.64], R20 ;  /* 0x0000001416007986 */ /* 0x0007e4000c101b06 */
.L_x_4206:
[----:B------:R-:W-:Y:S05]  /*52c0*/  BSYNC.RECONVERGENT B1 ;  /* 0x0000000000017941 */ /* 0x000fea0003800200 */
.L_x_4205:
[----:B------:R-:W-:Y:S04]  /*52d0*/  BSSY.RECONVERGENT B1, `(.L_x_4207) ;  /* 0x0000013000017945 */ /* 0x000fe80003800200 */
[----:B------:R-:W-:Y:S05]  /*52e0*/  @P3 BRA `(.L_x_4208) ;  /* 0x0000000000443947 */ /* 0x000fea0003800000 */
[----:B------:R-:W5:Y:S01]  /*52f0*/  LDCU.64 UR8, c[0x0][0x3e0] ;  /* 0x00007c00ff0877ac */ /* 0x000f620008000a00 */
[----:B---3--:R-:W-:Y:S01]  /*5300*/  MOV R22, R120 ;  /* 0x0000007800167202 */ /* 0x008fe20000000f00 */
[C---:B------:R-:W-:Y:S01]  /*5310*/  FADD.FTZ R32, -R38.reuse, R32 ;  /* 0x0000002026207221 */ /* 0x040fe20000010100 */
[----:B------:R-:W-:Y:S01]  /*5320*/  MOV R23, R123 ;  /* 0x0000007b00177202 */ /* 0x000fe20000000f00 */
[----:B------:R-:W3:Y:S01]  /*5330*/  LDCU.64 UR10, c[0x0][0x380] ;  /* 0x00007000ff0a77ac */ /* 0x000ee20008000a00 */
[----:B-12---:R-:W-:Y:S01]  /*5340*/  FADD.FTZ R26, -R38, R33 ;  /* 0x00000021261a7221 */ /* 0x006fe20000010100 */
[----:B0---4-:R-:W-:-:S03]  /*5350*/  FMUL.FTZ R20, R32, R47 ;  /* 0x0000002f20147220 */ /* 0x011fc60000410000 */
[----:B------:R-:W-:Y:S01]  /*5360*/  FMUL.FTZ R21, R26, R47 ;  /* 0x0000002f1a157220 */ /* 0x000fe20000410000 */
[----:B------:R-:W-:-:S03]  /*5370*/  FFMA.FTZ R20, R45, R20, R44 ;  /* 0x000000142d147223 */ /* 0x000fc6000001002c */
[----:B------:R-:W-:Y:S01]  /*5380*/  FFMA.FTZ R21, R46, R21, R43 ;  /* 0x000000152e157223 */ /* 0x000fe2000001002b */
[----:B-----5:R-:W-:Y:S02]  /*5390*/  IMAD R76, R76, UR8, RZ ;  /* 0x000000084c4c7c24 */ /* 0x020fe4000f8e02ff */
[----:B------:R-:W-:-:S04]  /*53a0*/  IMAD.WIDE.U32 R22, R55, UR8, R22 ;  /* 0x0000000837167c25 */ /* 0x000fc8000f8e0016 */
[----:B------:R-:W-:Y:S01]  /*53b0*/  IMAD R55, R55, UR9, R76 ;  /* 0x0000000937377c24 */ /* 0x000fe2000f8e024c */
[----:B---3--:R-:W-:-:S04]  /*53c0*/  LEA R24, P1, R22, UR10, 0x2 ;  /* 0x0000000a16187c11 */ /* 0x008fc8000f8210ff */
[----:B------:R-:W-:-:S04]  /*53d0*/  IADD3 R55, PT, PT, R23, R55, RZ ;  /* 0x0000003717377210 */ /* 0x000fc80007ffe0ff */
[----:B------:R-:W-:-:S05]  /*53e0*/  LEA.HI.X R25, R22, UR11, R55, 0x2, P1 ;  /* 0x0000000b16197c11 */ /* 0x000fca00088f1437 */
[----:B------:R0:W-:Y:S02]  /*53f0*/  STG.E.64 desc[UR6][R24.64], R20 ;  /* 0x0000001418007986 */ /* 0x0001e4000c101b06 */
.L_x_4208:
[----:B------:R-:W-:Y:S05]  /*5400*/  BSYNC.RECONVERGENT B1 ;  /* 0x0000000000017941 */ /* 0x000fea0003800200 */
.L_x_4207:
        /* <DEDUP_REMOVED lines=8> */
[----:B0---4-:R-:W-:-:S04]  /*5490*/  FMUL.FTZ R20, R88, R47 ;  /* 0x0000002f58147220 */ /* 0x011fc80000410000 */
[----:B------:R-:W-:Y:S01]  /*54a0*/  FFMA.FTZ R20, R45, R20, R44 ;  /* 0x000000142d147223 */ /* 0x000fe2000001002c */
[----:B-----5:R-:W-:Y:S02]  /*54b0*/  IMAD R21, R19, UR8, RZ ;  /* 0x0000000813157c24 */ /* 0x020fe4000f8e02ff */
[----:B------:R-:W-:-:S04]  /*54c0*/  IMAD.WIDE.U32 R22, R110, UR8, R22 ;  /* 0x000000086e167c25 */ /* 0x000fc8000f8e0016 */
[----:B------:R-:W-:Y:S01]  /*54d0*/  IMAD R21, R110, UR9, R21 ;  /* 0x000000096e157c24 */ /* 0x000fe2000f8e0215 */
[----:B---3--:R-:W-:-:S04]  /*54e0*/  LEA R24, P1, R22, UR10, 0x2 ;  /* 0x0000000a16187c11 */ /* 0x008fc8000f8210ff */
[----:B------:R-:W-:Y:S01]  /*54f0*/  IADD3 R23, PT, PT, R23, R21, RZ ;  /* 0x0000001517177210 */ /* 0x000fe20007ffe0ff */
[----:B------:R-:W-:-:S03]  /*5500*/  FMUL.FTZ R21, R26, R47 ;  /* 0x0000002f1a157220 */ /* 0x000fc60000410000 */
[----:B------:R-:W-:Y:S01]  /*5510*/  LEA.HI.X R25, R22, UR11, R23, 0x2, P1 ;  /* 0x0000000b16197c11 */ /* 0x000fe200088f1417 */
[----:B------:R-:W-:-:S05]  /*5520*/  FFMA.FTZ R21, R46, R21, R43 ;  /* 0x000000152e157223 */ /* 0x000fca000001002b */
[----:B------:R0:W-:Y:S02]  /*5530*/  STG.E.64 desc[UR6][R24.64], R20 ;  /* 0x0000001418007986 */ /* 0x0001e4000c101b06 */
.L_x_4210:
[----:B------:R-:W-:Y:S05]  /*5540*/  BSYNC.RECONVERGENT B1 ;  /* 0x0000000000017941 */ /* 0x000fea0003800200 */
.L_x_4209:
[----:B------:R-:W-:Y:S01]  /*5550*/  ISETP.GE.U32.AND P5, PT, R54, UR4, PT ;  /* 0x0000000436007c0c */ /* 0x000fe2000bfa6070 */
[----:B------:R-:W-:Y:S01]  /*5560*/  BSSY.RECONVERGENT B1, `(.L_x_4211) ;  /* 0x0000028000017945 */ /* 0x000fe20003800200 */
[----:B01234-:R-:W-:Y:S02]  /*5570*/  SHF.R.S32.HI R20, RZ, 0x1f, R54 ;  /* 0x0000001fff147819 */ /* 0x01ffe40000011436 */
[----:B------:R-:W-:Y:S02]  /*5580*/  IADD3 R33, PT, PT, R42, 0x88, RZ ;  /* 0x000000882a217810 */ /* 0x000fe40007ffe0ff */
[----:B------:R-:W-:Y:S02]  /*5590*/  ISETP.GE.AND.EX P5, PT, R20, UR5, PT, P5 ;  /* 0x0000000514007c0c */ /* 0x000fe4000bfa6350 */
[C---:B------:R-:W-:Y:S02]  /*55a0*/  IADD3 R30, PT, PT, R42.reuse, 0x90, RZ ;  /* 0x000000902a1e7810 */ /* 0x040fe40007ffe0ff */
[----:B------:R-:W-:-:S02]  /*55b0*/  IADD3 R26, PT, PT, R42, 0x98, RZ ;  /* 0x000000982a1a7810 */ /* 0x000fc40007ffe0ff */
[----:B------:R-:W-:Y:S02]  /*55c0*/  ISETP.GE.U32.AND P2, PT, R36, UR4, PT ;  /* 0x0000000424007c0c */ /* 0x000fe4000bf46070 */
        /* <DEDUP_REMOVED lines=20> */
[----:B------:R-:W1:Y:S01]  /*5710*/  LDCU.64 UR10, c[0x0][0x380] ;  /* 0x00007000ff0a77ac */ /* 0x000e620008000a00 */
[----:B------:R-:W-:Y:S01]  /*5720*/  FADD.FTZ R52, -R38, R35 ;  /* 0x0000002326347221 */ /* 0x000fe20000010100 */
[----:B0-----:R-:W-:Y:S02]  /*5730*/  IMAD R21, R20, UR8, RZ ;  /* 0x0000000814157c24 */ /* 0x001fe4000f8e02ff */
[----:B------:R-:W-:Y:S01]  /*5740*/  FMUL.FTZ R20, R34, R47 ;  /* 0x0000002f22147220 */ /* 0x000fe20000410000 */
[----:B------:R-:W-:-:S04]  /*5750*/  IMAD.WIDE.U32 R22, R54, UR8, R22 ;  /* 0x0000000836167c25 */ /* 0x000fc8000f8e0016 */
[----:B------:R-:W-:Y:S01]  /*5760*/  FFMA.FTZ R20, R45, R20, R44 ;  /* 0x000000142d147223 */ /* 0x000fe2000001002c */
[----:B------:R-:W-:Y:S01]  /*5770*/  IMAD R21, R54, UR9, R21 ;  /* 0x0000000936157c24 */ /* 0x000fe2000f8e0215 */
[----:B-1----:R-:W-:-:S04]  /*5780*/  LEA R24, P5, R22, UR10, 0x2 ;  /* 0x0000000a16187c11 */ /* 0x002fc8000f8a10ff */
[----:B------:R-:W-:Y:S01]  /*5790*/  IADD3 R23, PT, PT, R23, R21, RZ ;  /* 0x0000001517177210 */ /* 0x000fe20007ffe0ff */
[----:B------:R-:W-:-:S03]  /*57a0*/  FMUL.FTZ R21, R52, R47 ;  /* 0x0000002f34157220 */ /* 0x000fc60000410000 */
[----:B------:R-:W-:Y:S01]  /*57b0*/  LEA.HI.X R25, R22, UR11, R23, 0x2, P5 ;  /* 0x0000000b16197c11 */ /* 0x000fe2000a8f1417 */
[----:B------:R-:W-:-:S05]  /*57c0*/  FFMA.FTZ R21, R46, R21, R43 ;  /* 0x000000152e157223 */ /* 0x000fca000001002b */
[----:B------:R0:W-:Y:S02]  /*57d0*/  STG.E.64 desc[UR6][R24.64], R20 ;  /* 0x0000001418007986 */ /* 0x0001e4000c101b06 */
.L_x_4212:
[----:B------:R-:W-:Y:S05]  /*57e0*/  BSYNC.RECONVERGENT B1 ;  /* 0x0000000000017941 */ /* 0x000fea0003800200 */
.L_x_4211:
[----:B------:R-:W-:Y:S04]  /*57f0*/  BSSY.RECONVERGENT B1, `(.L_x_4213) ;  /* 0x0000013000017945 */ /* 0x000fe80003800200 */
[----:B------:R-:W-:Y:S05]  /*5800*/  @P2 BRA `(.L_x_4214) ;  /* 0x0000000000442947 */ /* 0x000fea0003800000 */
[----:B------:R-:W1:Y:S01]  /*5810*/  LDCU.64 UR8, c[0x0][0x3e0] ;  /* 0x00007c00ff0877ac */ /* 0x000e620008000a00 */
[----:B------:R-:W-:Y:S01]  /*5820*/  MOV R22, R120 ;  /* 0x0000007800167202 */ /* 0x000fe20000000f00 */
[C---:B------:R-:W-:Y:S01]  /*5830*/  FADD.FTZ R56, -R38.reuse, R56 ;  /* 0x0000003826387221 */ /* 0x040fe20000010100 */
[----:B------:R-:W-:Y:S01]  /*5840*/  MOV R23, R123 ;  /* 0x0000007b00177202 */ /* 0x000fe20000000f00 */
[----:B------:R-:W2:Y:S01]  /*5850*/  LDCU.64 UR10, c[0x0][0x380] ;  /* 0x00007000ff0a77ac */ /* 0x000ea20008000a00 */
[----:B------:R-:W-:Y:S01]  /*5860*/  FADD.FTZ R34, -R38, R57 ;  /* 0x0000003926227221 */ /* 0x000fe20000010100 */
[----:B0-----:R-:W-:-:S03]  /*5870*/  FMUL.FTZ R20, R56, R47 ;  /* 0x0000002f38147220 */ /* 0x001fc60000410000 */
[----:B------:R-:W-:Y:S01]  /*5880*/  FMUL.FTZ R21, R34, R47 ;  /* 0x0000002f22157220 */ /* 0x000fe20000410000 */
[----:B------:R-:W-:-:S03]  /*5890*/  FFMA.FTZ R20, R45, R20, R44 ;  /* 0x000000142d147223 */ /* 0x000fc6000001002c */
        /* <DEDUP_REMOVED lines=8> */
.L_x_4214:
[----:B------:R-:W-:Y:S05]  /*5920*/  BSYNC.RECONVERGENT B1 ;  /* 0x0000000000017941 */ /* 0x000fea0003800200 */
.L_x_4213:
[----:B------:R-:W-:Y:S04]  /*5930*/  BSSY.RECONVERGENT B1, `(.L_x_4215) ;  /* 0x0000013000017945 */ /* 0x000fe80003800200 */
[----:B------:R-:W-:Y:S05]  /*5940*/  @P1 BRA `(.L_x_4216) ;  /* 0x0000000000441947 */ /* 0x000fea0003800000 */
[----:B------:R-:W2:Y:S01]  /*5950*/  LDCU.64 UR8, c[0x0][0x3e0] ;  /* 0x00007c00ff0877ac */ /* 0x000ea20008000a00 */
[----:B------:R-:W-:Y:S01]  /*5960*/  MOV R22, R120 ;  /* 0x0000007800167202 */ /* 0x000fe20000000f00 */
        /* <DEDUP_REMOVED lines=15> */
.L_x_4216:
[----:B------:R-:W-:Y:S05]  /*5a60*/  BSYNC.RECONVERGENT B1 ;  /* 0x0000000000017941 */ /* 0x000fea0003800200 */
.L_x_4215:
[----:B------:R-:W-:Y:S04]  /*5a70*/  BSSY.RECONVERGENT B1, `(.L_x_4217) ;  /* 0x0000013000017945 */ /* 0x000fe80003800200 */
[----:B------:R-:W-:Y:S05]  /*5a80*/  @P6 BRA `(.L_x_4218) ;  /* 0x0000000000446947 */ /* 0x000fea0003800000 */
[----:B------:R-:W3:Y:S01]  /*5a90*/  LDCU.64 UR8, c[0x0][0x3e0] ;  /* 0x00007c00ff0877ac */ /* 0x000ee20008000a00 */
[----:B012---:R-:W-:Y:S01]  /*5aa0*/  MOV R20, R120 ;  /* 0x0000007800147202 */ /* 0x007fe20000000f00 */
[----:B------:R-:W-:Y:S01]  /*5ab0*/  FADD.FTZ R60, -R38, R60 ;  /* 0x0000003c263c7221 */ /* 0x000fe20000010100 */
[----:B------:R-:W-:Y:S01]  /*5ac0*/  MOV R21, R123 ;  /* 0x0000007b00157202 */ /* 0x000fe20000000f00 */
[----:B------:R-:W0:Y:S02]  /*5ad0*/  LDCU.64 UR10, c[0x0][0x380] ;  /* 0x00007000ff0a77ac */ /* 0x000e240008000a00 */
[----:B------:R-:W-:-:S04]  /*5ae0*/  FMUL.FTZ R22, R60, R47 ;  /* 0x0000002f3c167220 */ /* 0x000fc80000410000 */
[----:B------:R-:W-:Y:S01]  /*5af0*/  FFMA.FTZ R22, R45, R22, R44 ;  /* 0x000000162d167223 */ /* 0x000fe2000001002c */
[----:B---3--:R-:W-:Y:S02]  /*5b00*/  IMAD R32, R32, UR8, RZ ;  /* 0x0000000820207c24 */ /* 0x008fe4000f8e02ff */
        /* <DEDUP_REMOVED lines=9> */
.L_x_4218:
[----:B------:R-:W-:Y:S05]  /*5ba0*/  BSYNC.RECONVERGENT B1 ;  /* 0x0000000000017941 */ /* 0x000fea0003800200 */
.L_x_4217:
[----:B------:R-:W-:Y:S04]  /*5bb0*/  BSSY.RECONVERGENT B1, `(.L_x_4219) ;  /* 0x0000013000017945 */ /* 0x000fe80003800200 */
[----:B------:R-:W-:Y:S05]  /*5bc0*/  @P3 BRA `(.L_x_4220) ;  /* 0x0000000000443947 */ /* 0x000fea0003800000 */
[----:B------:R-:W4:Y:S01]  /*5bd0*/  LDCU.64 UR8, c[0x0][0x3e0] ;  /* 0x00007c00ff0877ac */ /* 0x000f220008000a00 */
[----:B---3--:R-:W-:Y:S01]  /*5be0*/  MOV R22, R120 ;  /* 0x0000007800167202 */ /* 0x008fe20000000f00 */
[----:B------:R-:W-:Y:S01]  /*5bf0*/  FADD.FTZ R62, -R38, R62 ;  /* 0x0000003e263e7221 */ /* 0x000fe20000010100 */
[----:B------:R-:W-:Y:S01]  /*5c00*/  MOV R23, R123 ;  /* 0x0000007b00177202 */ /* 0x000fe20000000f00 */
[----:B------:R-:W3:Y:S02]  /*5c10*/  LDCU.64 UR10, c[0x0][0x380] ;  /* 0x00007000ff0a77ac */ /* 0x000ee40008000a00 */
[----:B012---:R-:W-:-:S04]  /*5c20*/  FMUL.FTZ R20, R62, R47 ;  /* 0x0000002f3e147220 */ /* 0x007fc80000410000 */
[----:B------:R-:W-:Y:S01]  /*5c30*/  FFMA.FTZ R20, R45, R20, R44 ;  /* 0x000000142d147223 */ /* 0x000fe2000001002c */
[----:B----4-:R-:W-:Y:S02]  /*5c40*/  IMAD R31, R31, UR8, RZ ;  /* 0x000000081f1f7c24 */ /* 0x010fe4000f8e02ff */
[----:B------:R-:W-:-:S04]  /*5c50*/  IMAD.WIDE.U32 R22, R30, UR8, R22 ;  /* 0x000000081e167c25 */ /* 0x000fc8000f8e0016 */
[----:B------:R-:W-:Y:S02]  /*5c60*/  IMAD R31, R30, UR9, R31 ;  /* 0x000000091e1f7c24 */ /* 0x000fe4000f8e021f */
[----:B------:R-:W-:Y:S01]  /*5c70*/  FADD.FTZ R30, -R38, R63 ;  /* 0x0000003f261e7221 */ /* 0x000fe20000010100 */
[----:B---3--:R-:W-:Y:S02]  /*5c80*/  LEA R24, P1, R22, UR10, 0x2 ;  /* 0x0000000a16187c11 */ /* 0x008fe4000f8210ff */
[----:B------:R-:W-:Y:S01]  /*5c90*/  IADD3 R31, PT, PT, R23, R31, RZ ;  /* 0x0000001f171f7210 */ /* 0x000fe20007ffe0ff */
[----:B------:R-:W-:-:S03]  /*5ca0*/  FMUL.FTZ R21, R30, R47 ;  /* 0x0000002f1e157220 */ /* 0x000fc60000410000 */
[----:B------:R-:W-:Y:S01]  /*5cb0*/  LEA.HI.X R25, R22, UR11, R31, 0x2, P1 ;  /* 0x0000000b16197c11 */ /* 0x000fe200088f141f */
[----:B------:R-:W-:-:S05]  /*5cc0*/  FFMA.FTZ R21, R46, R21, R43 ;  /* 0x000000152e157223 */ /* 0x000fca000001002b */
[----:B------:R4:W-:Y:S02]  /*5cd0*/  STG.E.64 desc[UR6][R24.64], R20 ;  /* 0x0000001418007986 */ /* 0x0009e4000c101b06 */
.L_x_4220:
[----:B------:R-:W-:Y:S05]  /*5ce0*/  BSYNC.RECONVERGENT B1 ;  /* 0x0000000000017941 */ /* 0x000fea0003800200 */
.L_x_4219:
[----:B------:R-:W-:Y:S04]  /*5cf0*/  BSSY.RECONVERGENT B1, `(.L_x_4221) ;  /* 0x0000013000017945 */ /* 0x000fe80003800200 */
[----:B------:R-:W-:Y:S05]  /*5d00*/  @P4 BRA `(.L_x_4222) ;  /* 0x0000000000444947 */ /* 0x000fea0003800000 */
[----:B------:R-:W5:Y:S01]  /*5d10*/  LDCU.64 UR8, c[0x0][0x3e0] ;  /* 0x00007c00ff0877ac */ /* 0x000f620008000a00 */
[----:B012-4-:R-:W-:Y:S01]  /*5d20*/  MOV R20, R120 ;  /* 0x0000007800147202 */ /* 0x017fe20000000f00 */
[----:B------:R-:W-:Y:S01]  /*5d30*/  FADD.FTZ R64, -R38, R64 ;  /* 0x0000004026407221 */ /* 0x000fe20000010100 */
[----:B------:R-:W-:Y:S01]  /*5d40*/  MOV R21, R123 ;  /* 0x0000007b00157202 */ /* 0x000fe20000000f00 */
[----:B------:R-:W0:Y:S02]  /*5d50*/  LDCU.64 UR10, c[0x0][0x380] ;  /* 0x00007000ff0a77ac */ /* 0x000e240008000a00 */
[----:B---3--:R-:W-:-:S04]  /*5d60*/  FMUL.FTZ R22, R64, R47 ;  /* 0x0000002f40167220 */ /* 0x008fc80000410000 */
[----:B------:R-:W-:Y:S01]  /*5d70*/  FFMA.FTZ R22, R45, R22, R44 ;  /* 0x000000162d167223 */ /* 0x000fe2000001002c */
[----:B-----5:R-:W-:Y:S02]  /*5d80*/  IMAD R27, R27, UR8, RZ ;  /* 0x000000081b1b7c24 */ /* 0x020fe4000f8e02ff */
        /* <DEDUP_REMOVED lines=9> */
.L_x_4222:
[----:B------:R-:W-:Y:S05]  /*5e20*/  BSYNC.RECONVERGENT B1 ;  /* 0x0000000000017941 */ /* 0x000fea0003800200 */
.L_x_4221:
        /* <DEDUP_REMOVED lines=9> */
[----:B------:R-:W-:Y:S02]  /*5ec0*/  SHF.R.S32.HI R31, RZ, 0x1f, R29 ;  /* 0x0000001fff1f7819 */ /* 0x000fe4000001141d */
[----:B------:R-:W-:Y:S02]  /*5ed0*/  ISETP.GE.U32.AND P4, PT, R41, UR4, PT ;  /* 0x0000000429007c0c */ /* 0x000fe4000bf86070 */
[----:B------:R-:W-:Y:S02]  /*5ee0*/  SHF.R.S32.HI R30, RZ, 0x1f, R27 ;  /* 0x0000001fff1e7819 */ /* 0x000fe4000001141b */
[----:B------:R-:W-:-:S02]  /*5ef0*/  IADD3 R26, PT, PT, R42, 0xd8, RZ ;  /* 0x000000d82a1a7810 */ /* 0x000fc40007ffe0ff */
[----:B------:R-:W-:Y:S02]  /*5f00*/  ISETP.GE.AND.EX P2, PT, R31, UR5, PT, P2 ;  /* 0x000000051f007c0c */ /* 0x000fe4000bf46320 */
        /* <DEDUP_REMOVED lines=8> */
[----:B------:R-:W-:Y:S01]  /*5f90*/  FADD.FTZ R66, -R38, R66 ;  /* 0x0000004226427221 */ /* 0x000fe20000010100 */
[----:B------:R-:W1:Y:S03]  /*5fa0*/  LDCU.64 UR10, c[0x0][0x380] ;  /* 0x00007000ff0a77ac */ /* 0x000e660008000a00 */
[----:B---3--:R-:W-:-:S04]  /*5fb0*/  FMUL.FTZ R24, R66, R47 ;  /* 0x0000002f42187220 */ /* 0x008fc80000410000 */
[----:B------:R-:W-:Y:S01]  /*5fc0*/  FFMA.FTZ R24, R45, R24, R44 ;  /* 0x000000182d187223 */ /* 0x000fe2000001002c */
[----:B0-----:R-:W-:Y:S01]  /*5fd0*/  IMAD R23, R20, UR8, RZ ;  /* 0x0000000814177c24 */ /* 0x001fe2000f8e02ff */
[----:B------:R-:W-:-:S03]  /*5fe0*/  MOV R20, R120 ;  /* 0x0000007800147202 */ /* 0x000fc60000000f00 */
[C---:B------:R-:W-:Y:S02]  /*5ff0*/  IMAD R23, R28.reuse, UR9, R23 ;  /* 0x000000091c177c24 */ /* 0x040fe4000f8e0217 */
[----:B------:R-:W-:-:S04]  /*6000*/  IMAD.WIDE.U32 R20, R28, UR8, R20 ;  /* 0x000000081c147c25 */ /* 0x000fc8000f8e0014 */
[----:B------:R-:W-:Y:S01]  /*6010*/  FADD.FTZ R28, -R38, R67 ;  /* 0x00000043261c7221 */ /* 0x000fe20000010100 */
[----:B-1----:R-:W-:-:S03]  /*6020*/  LEA R22, P5, R20, UR10, 0x2 ;  /* 0x0000000a14167c11 */ /* 0x002fc6000f8a10ff */
[----:B------:R-:W-:Y:S01]  /*6030*/  FMUL.FTZ R25, R28, R47 ;  /* 0x0000002f1c197220 */ /* 0x000fe20000410000 */
[----:B------:R-:W-:-:S03]  /*6040*/  IADD3 R23, PT, PT, R21, R23, RZ ;  /* 0x0000001715177210 */ /* 0x000fc60007ffe0ff */
[----:B------:R-:W-:Y:S01]  /*6050*/  FFMA.FTZ R25, R46, R25, R43 ;  /* 0x000000192e197223 */ /* 0x000fe2000001002b */
[----:B------:R-:W-:-:S05]  /*6060*/  LEA.HI.X R23, R20, UR11, R23, 0x2, P5 ;  /* 0x0000000b14177c11 */ /* 0x000fca000a8f1417 */
[----:B------:R0:W-:Y:S02]  /*6070*/  STG.E.64 desc[UR6][R22.64], R24 ;  /* 0x0000001816007986 */ /* 0x0001e4000c101b06 */
.L_x_4224:
[----:B------:R-:W-:Y:S05]  /*6080*/  BSYNC.RECONVERGENT B1 ;  /* 0x0000000000017941 */ /* 0x000fea0003800200 */
.L_x_4223:
        /* <DEDUP_REMOVED lines=8> */
[----:B0--3--:R-:W-:-:S03]  /*6110*/  FMUL.FTZ R24, R68, R47 ;  /* 0x0000002f44187220 */ /* 0x009fc60000410000 */
        /* <DEDUP_REMOVED lines=10> */
.L_x_4226:
[----:B------:R-:W-:Y:S05]  /*61c0*/  BSYNC.RECONVERGENT B1 ;  /* 0x0000000000017941 */ /* 0x000fea0003800200 */
.L_x_4225:
[----:B------:R-:W-:Y:S04]  /*61d0*/  BSSY.RECONVERGENT B1, `(.L_x_4227) ;  /* 0x0000013000017945 */ /* 0x000fe80003800200 */
[----:B------:R-:W-:Y:S05]  /*61e0*/  @P1 BRA `(.L_x_4228) ;  /* 0x0000000000441947 */ /* 0x000fea0003800000 */
[----:B------:R-:W2:Y:S01]  /*61f0*/  LDCU.64 UR8, c[0x0][0x3e0] ;  /* 0x00007c00ff0877ac */ /* 0x000ea20008000a00 */
[----:B------:R-:W-:Y:S01]  /*6200*/  MOV R20, R120 ;  /* 0x0000007800147202 */ /* 0x000fe20000000f00 */
[C---:B------:R-:W-:Y:S01]  /*6210*/  FADD.FTZ R92, -R38.reuse, R92 ;  /* 0x0000005c265c7221 */ /* 0x040fe20000010100 */
[----:B------:R-:W-:Y:S01]  /*6220*/  MOV R21, R123 ;  /* 0x0000007b00157202 */ /* 0x000fe20000000f00 */
[----:B------:R-:W4:Y:S01]  /*6230*/  LDCU.64 UR10, c[0x0][0x380] ;  /* 0x00007000ff0a77ac */ /* 0x000f220008000a00 */
[----:B------:R-:W-:Y:S01]  /*6240*/  FADD.FTZ R28, -R38, R93 ;  /* 0x0000005d261c7221 */ /* 0x000fe20000010100 */
[----:B01-3--:R-:W-:-:S03]  /*6250*/  FMUL.FTZ R24, R92, R47 ;  /* 0x0000002f5c187220 */ /* 0x00bfc60000410000 */
[----:B------:R-:W-:Y:S01]  /*6260*/  FMUL.FTZ R25, R28, R47 ;  /* 0x0000002f1c197220 */ /* 0x000fe20000410000 */
[----:B------:R-:W-:-:S03]  /*6270*/  FFMA.FTZ R24, R45, R24, R44 ;  /* 0x000000182d187223 */ /* 0x000fc6000001002c */
[----:B------:R-:W-:Y:S01]  /*6280*/  FFMA.FTZ R25, R46, R25, R43 ;  /* 0x000000192e197223 */ /* 0x000fe2000001002b */
[----:B--2---:R-:W-:Y:S02]  /*6290*/  IMAD R23, R104, UR8, RZ ;  /* 0x0000000868177c24 */ /* 0x004fe4000f8e02ff */
[----:B------:R-:W-:-:S04]  /*62a0*/  IMAD.WIDE.U32 R20, R8, UR8, R20 ;  /* 0x0000000808147c25 */ /* 0x000fc8000f8e0014 */
[----:B------:R-:W-:Y:S01]  /*62b0*/  IMAD R23, R8, UR9, R23 ;  /* 0x0000000908177c24 */ /* 0x000fe2000f8e0217 */
[----:B----4-:R-:W-:-:S04]  /*62c0*/  LEA R22, P1, R20, UR10, 0x2 ;  /* 0x0000000a14167c11 */ /* 0x010fc8000f8210ff */
[----:B------:R-:W-:-:S04]  /*62d0*/  IADD3 R23, PT, PT, R21, R23, RZ ;  /* 0x0000001715177210 */ /* 0x000fc80007ffe0ff */
[----:B------:R-:W-:-:S05]  /*62e0*/  LEA.HI.X R23, R20, UR11, R23, 0x2, P1 ;  /* 0x0000000b14177c11 */ /* 0x000fca00088f1417 */
[----:B------:R2:W-:Y:S02]  /*62f0*/  STG.E.64 desc[UR6][R22.64], R24 ;  /* 0x0000001816007986 */ /* 0x0005e4000c101b06 */
.L_x_4228:
[----:B------:R-:W-:Y:S05]  /*6300*/  BSYNC.RECONVERGENT B1 ;  /* 0x0000000000017941 */ /* 0x000fea0003800200 */
.L_x_4227:
[----:B------:R-:W-:Y:S04]  /*6310*/  BSSY.RECONVERGENT B1, `(.L_x_4229) ;  /* 0x0000013000017945 */ /* 0x000fe80003800200 */
[----:B------:R-:W-:Y:S05]  /*6320*/  @P6 BRA `(.L_x_4230) ;  /* 0x0000000000446947 */ /* 0x000fea0003800000 */
[----:B------:R-:W4:Y:S01]  /*6330*/  LDCU.64 UR8, c[0x0][0x3e0] ;  /* 0x00007c00ff0877ac */ /* 0x000f220008000a00 */
[----:B------:R-:W-:Y:S01]  /*6340*/  MOV R20, R120 ;  /* 0x0000007800147202 */ /* 0x000fe20000000f00 */
[C---:B------:R-:W-:Y:S01]  /*6350*/  FADD.FTZ R94, -R38.reuse, R94 ;  /* 0x0000005e265e7221 */ /* 0x040fe20000010100 */
[----:B------:R-:W-:Y:S01]  /*6360*/  MOV R21, R123 ;  /* 0x0000007b00157202 */ /* 0x000fe20000000f00 */
[----:B------:R-:W5:Y:S01]  /*6370*/  LDCU.64 UR10, c[0x0][0x380] ;  /* 0x00007000ff0a77ac */ /* 0x000f620008000a00 */
[----:B0123--:R-:W-:Y:S01]  /*6380*/  FADD.FTZ R24, -R38, R95 ;  /* 0x0000005f26187221 */ /* 0x00ffe20000010100 */
[----:B------:R-:W-:-:S03]  /*6390*/  FMUL.FTZ R94, R94, R47 ;  /* 0x0000002f5e5e7220 */ /* 0x000fc60000410000 */
[----:B------:R-:W-:Y:S01]  /*63a0*/  FMUL.FTZ R24, R24, R47 ;  /* 0x0000002f18187220 */ /* 0x000fe20000410000 */
[----:B------:R-:W-:-:S03]  /*63b0*/  FFMA.FTZ R94, R45, R94, R44 ;  /* 0x0000005e2d5e7223 */ /* 0x000fc6000001002c */
[----:B------:R-:W-:Y:S01]  /*63c0*/  FFMA.FTZ R95, R46, R24, R43 ;  /* 0x000000182e5f7223 */ /* 0x000fe2000001002b */
[----:B----4-:R-:W-:Y:S02]  /*63d0*/  IMAD R22, R105, UR8, RZ ;  /* 0x0000000869167c24 */ /* 0x010fe4000f8e02ff */
[----:B------:R-:W-:-:S04]  /*63e0*/  IMAD.WIDE.U32 R20, R9, UR8, R20 ;  /* 0x0000000809147c25 */ /* 0x000fc8000f8e0014 */
[----:B------:R-:W-:Y:S01]  /*63f0*/  IMAD R23, R9, UR9, R22 ;  /* 0x0000000909177c24 */ /* 0x000fe2000f8e0216 */
[----:B-----5:R-:W-:-:S04]  /*6400*/  LEA R22, P1, R20, UR10, 0x2 ;  /* 0x0000000a14167c11 */ /* 0x020fc8000f8210ff */
[----:B------:R-:W-:-:S04]  /*6410*/  IADD3 R23, PT, PT, R21, R23, RZ ;  /* 0x0000001715177210 */ /* 0x000fc80007ffe0ff */
[----:B------:R-:W-:-:S05]  /*6420*/  LEA.HI.X R23, R20, UR11, R23, 0x2, P1 ;  /* 0x0000000b14177c11 */ /* 0x000fca00088f1417 */
[----:B------:R4:W-:Y:S02]  /*6430*/  STG.E.64 desc[UR6][R22.64], R94 ;  /* 0x0000005e16007986 */ /* 0x0009e4000c101b06 */
.L_x_4230:
[----:B------:R-:W-:Y:S05]  /*6440*/  BSYNC.RECONVERGENT B1 ;  /* 0x0000000000017941 */ /* 0x000fea0003800200 */
.L_x_4229:
[----:B------:R-:W-:Y:S04]  /*6450*/  BSSY.RECONVERGENT B1, `(.L_x_4231) ;  /* 0x0000013000017945 */ /* 0x000fe80003800200 */
[----:B------:R-:W-:Y:S05]  /*6460*/  @P3 BRA `(.L_x_4232) ;  /* 0x0000000000443947 */ /* 0x000fea0003800000 */
[----:B------:R-:W5:Y:S01]  /*6470*/  LDCU.64 UR8, c[0x0][0x3e0] ;  /* 0x00007c00ff0877ac */ /* 0x000f620008000a00 */
[----:B------:R-:W-:Y:S01]  /*6480*/  MOV R20, R120 ;  /* 0x0000007800147202 */ /* 0x000fe20000000f00 */
[C---:B------:R-:W-:Y:S01]  /*6490*/  FADD.FTZ R70, -R38.reuse, R70 ;  /* 0x0000004626467221 */ /* 0x040fe20000010100 */
[----:B------:R-:W-:Y:S01]  /*64a0*/  MOV R21, R123 ;  /* 0x0000007b00157202 */ /* 0x000fe20000000f00 */
[----:B------:R-:W4:Y:S01]  /*64b0*/  LDCU.64 UR10, c[0x0][0x380] ;  /* 0x00007000ff0a77ac */ /* 0x000f220008000a00 */
[----:B0123--:R-:W-:Y:S01]  /*64c0*/  FADD.FTZ R24, -R38, R71 ;  /* 0x0000004726187221 */ /* 0x00ffe20000010100 */
[----:B------:R-:W-:-:S03]  /*64d0*/  FMUL.FTZ R70, R70, R47 ;  /* 0x0000002f46467220 */ /* 0x000fc60000410000 */
[----:B------:R-:W-:Y:S01]  /*64e0*/  FMUL.FTZ R24, R24, R47 ;  /* 0x0000002f18187220 */ /* 0x000fe20000410000 */
[----:B------:R-:W-:-:S03]  /*64f0*/  FFMA.FTZ R70, R45, R70, R44 ;  /* 0x000000462d467223 */ /* 0x000fc6000001002c */
[----:B------:R-:W-:Y:S01]  /*6500*/  FFMA.FTZ R71, R46, R24, R43 ;  /* 0x000000182e477223 */ /* 0x000fe2000001002b */
[----:B-----5:R-:W-:Y:S02]  /*6510*/  IMAD R30, R30, UR8, RZ ;  /* 0x000000081e1e7c24 */ /* 0x020fe4000f8e02ff */
[----:B------:R-:W-:-:S04]  /*6520*/  IMAD.WIDE.U32 R20, R27, UR8, R20 ;  /* 0x000000081b147c25 */ /* 0x000fc8000f8e0014 */
[----:B------:R-:W-:Y:S01]  /*6530*/  IMAD R27, R27, UR9, R30 ;  /* 0x000000091b1b7c24 */ /* 0x000fe2000f8e021e */
[----:B----4-:R-:W-:-:S04]  /*6540*/  LEA R22, P1, R20, UR10, 0x2 ;  /* 0x0000000a14167c11 */ /* 0x010fc8000f8210ff */
[----:B------:R-:W-:-:S04]  /*6550*/  IADD3 R27, PT, PT, R21, R27, RZ ;  /* 0x0000001b151b7210 */ /* 0x000fc80007ffe0ff */
[----:B------:R-:W-:-:S05]  /*6560*/  LEA.HI.X R23, R20, UR11, R27, 0x2, P1 ;  /* 0x0000000b14177c11 */ /* 0x000fca00088f141b */
[----:B------:R0:W-:Y:S02]  /*6570*/  STG.E.64 desc[UR6][R22.64], R70 ;  /* 0x0000004616007986 */ /* 0x0001e4000c101b06 */
.L_x_4232:
[----:B------:R-:W-:Y:S05]  /*6580*/  BSYNC.RECONVERGENT B1 ;  /* 0x0000000000017941 */ /* 0x000fea0003800200 */
.L_x_4231:
        /* <DEDUP_REMOVED lines=19> */
.L_x_4234:
[----:B------:R-:W-:Y:S05]  /*66c0*/  BSYNC.RECONVERGENT B1 ;  /* 0x0000000000017941 */ /* 0x000fea0003800200 */
.L_x_4233:
[----:B------:R-:W-:Y:S01]  /*66d0*/  ISETP.GE.U32.AND P5, PT, R40, UR4, PT ;  /* 0x0000000428007c0c */ /* 0x000fe2000bfa6070 */
[----:B------:R-:W-:Y:S01]  /*66e0*/  BSSY.RECONVERGENT B1, `(.L_x_4235) ;  /* 0x0000020000017945 */ /* 0x000fe20003800200 */
[----:B------:R-:W-:Y:S02]  /*66f0*/  ISETP.GE.U32.AND P2, PT, R26, UR4, PT ;  /* 0x000000041a007c0c */ /* 0x000fe4000bf46070 */
[----:B------:R-:W-:Y:S02]  /*6700*/  ISETP.GE.AND.EX P5, PT, R39, UR5, PT, P5 ;  /* 0x0000000527007c0c */ /* 0x000fe4000bfa6350 */
[----:B------:R-:W-:Y:S02]  /*6710*/  ISETP.GE.U32.AND P1, PT, R10, UR4, PT ;  /* 0x000000040a007c0c */ /* 0x000fe4000bf26070 */
[----:B------:R-:W-:Y:S02]  /*6720*/  ISETP.GE.U32.AND P6, PT, R42, UR4, PT ;  /* 0x000000042a007c0c */ /* 0x000fe4000bfc6070 */
[----:B------:R-:W-:-:S02]  /*6730*/  ISETP.GE.U32.AND P3, PT, R11, UR4, PT ;  /* 0x000000040b007c0c */ /* 0x000fc4000bf66070 */
[----:B0123--:R-:W-:Y:S02]  /*6740*/  SHF.R.S32.HI R25, RZ, 0x1f, R26 ;  /* 0x0000001fff197819 */ /* 0x00ffe4000001141a */
        /* <DEDUP_REMOVED lines=14> */
[----:B------:R-:W-:-:S03]  /*6830*/  FMUL.FTZ R74, R74, R47 ;  /* 0x0000002f4a4a7220 */ /* 0x000fc60000410000 */
[----:B------:R-:W-:Y:S01]  /*6840*/  FMUL.FTZ R24, R24, R47 ;  /* 0x0000002f18187220 */ /* 0x000fe20000410000 */
[----:B------:R-:W-:-:S03]  /*6850*/  FFMA.FTZ R74, R45, R74, R44 ;  /* 0x0000004a2d4a7223 */ /* 0x000fc6000001002c */
[----:B------:R-:W-:Y:S01]  /*6860*/  FFMA.FTZ R75, R46, R24, R43 ;  /* 0x000000182e4b7223 */ /* 0x000fe2000001002b */
[----:B0-----:R-:W-:Y:S02]  /*6870*/  IMAD R39, R39, UR8, RZ ;  /* 0x0000000827277c24 */ /* 0x001fe4000f8e02ff */
[----:B----4-:R-:W-:-:S04]  /*6880*/  IMAD.WIDE.U32 R22, R40, UR8, R20 ;  /* 0x0000000828167c25 */ /* 0x010fc8000f8e0014 */
[----:B------:R-:W-:Y:S01]  /*6890*/  IMAD R39, R40, UR9, R39 ;  /* 0x0000000928277c24 */ /* 0x000fe2000f8e0227 */
[----:B-1----:R-:W-:-:S04]  /*68a0*/  LEA R20, P5, R22, UR10, 0x2 ;  /* 0x0000000a16147c11 */ /* 0x002fc8000f8a10ff */
[----:B------:R-:W-:-:S04]  /*68b0*/  IADD3 R39, PT, PT, R23, R39, RZ ;  /* 0x0000002717277210 */ /* 0x000fc80007ffe0ff */
[----:B------:R-:W-:-:S05]  /*68c0*/  LEA.HI.X R21, R22, UR11, R39, 0x2, P5 ;  /* 0x0000000b16157c11 */ /* 0x000fca000a8f1427 */
[----:B------:R0:W-:Y:S02]  /*68d0*/  STG.E.64 desc[UR6][R20.64], R74 ;  /* 0x0000004a14007986 */ /* 0x0001e4000c101b06 */
.L_x_4236:
[----:B------:R-:W-:Y:S05]  /*68e0*/  BSYNC.RECONVERGENT B1 ;  /* 0x0000000000017941 */ /* 0x000fea0003800200 */
.L_x_4235:
        /* <DEDUP_REMOVED lines=12> */
[----:B-1----:R-:W-:Y:S02]  /*69b0*/  IMAD R25, R25, UR8, RZ ;  /* 0x0000000819197c24 */ /* 0x002fe4000f8e02ff */
[----:B----4-:R-:W-:-:S04]  /*69c0*/  IMAD.WIDE.U32 R22, R26, UR8, R20 ;  /* 0x000000081a167c25 */ /* 0x010fc8000f8e0014 */
[----:B------:R-:W-:Y:S01]  /*69d0*/  IMAD R25, R26, UR9, R25 ;  /* 0x000000091a197c24 */ /* 0x000fe2000f8e0219 */
[----:B0-----:R-:W-:-:S04]  /*69e0*/  LEA R20, P2, R22, UR10, 0x2 ;  /* 0x0000000a16147c11 */ /* 0x001fc8000f8410ff */
[----:B------:R-:W-:-:S04]  /*69f0*/  IADD3 R25, PT, PT, R23, R25, RZ ;  /* 0x0000001917197210 */ /* 0x000fc80007ffe0ff */
[----:B------:R-:W-:-:S05]  /*6a00*/  LEA.HI.X R21, R22, UR11, R25, 0x2, P2 ;  /* 0x0000000b16157c11 */ /* 0x000fca00090f1419 */
[----:B------:R1:W-:Y:S02]  /*6a10*/  STG.E.64 desc[UR6][R20.64], R90 ;  /* 0x0000005a14007986 */ /* 0x0003e4000c101b06 */
.L_x_4238:
[----:B------:R-:W-:Y:S05]  /*6a20*/  BSYNC.RECONVERGENT B1 ;  /* 0x0000000000017941 */ /* 0x000fea0003800200 */
.L_x_4237:
        /* <DEDUP_REMOVED lines=12> */
[----:B--2---:R-:W-:Y:S02]  /*6af0*/  IMAD R25, R106, UR8, RZ ;  /* 0x000000086a197c24 */ /* 0x004fe4000f8e02ff */
[----:B----4-:R-:W-:-:S04]  /*6b00*/  IMAD.WIDE.U32 R22, R10, UR8, R20 ;  /* 0x000000080a167c25 */ /* 0x010fc8000f8e0014 */
[----:B------:R-:W-:Y:S01]  /*6b10*/  IMAD R25, R10, UR9, R25 ;  /* 0x000000090a197c24 */ /* 0x000fe2000f8e0219 */
[----:B0-----:R-:W-:-:S04]  /*6b20*/  LEA R20, P1, R22, UR10, 0x2 ;  /* 0x0000000a16147c11 */ /* 0x001fc8000f8210ff */
[----:B------:R-:W-:-:S04]  /*6b30*/  IADD3 R25, PT, PT, R23, R25, RZ ;  /* 0x0000001917197210 */ /* 0x000fc80007ffe0ff */
[----:B------:R-:W-:-:S05]  /*6b40*/  LEA.HI.X R21, R22, UR11, R25, 0x2, P1 ;  /* 0x0000000b16157c11 */ /* 0x000fca00088f1419 */
[----:B------:R2:W-:Y:S02]  /*6b50*/  STG.E.64 desc[UR6][R20.64], R96 ;  /* 0x0000006014007986 */ /* 0x0005e4000c101b06 */
.L_x_4240:
[----:B------:R-:W-:Y:S05]  /*6b60*/  BSYNC.RECONVERGENT B1 ;  /* 0x0000000000017941 */ /* 0x000fea0003800200 */
.L_x_4239:
        /* <DEDUP_REMOVED lines=13> */
[----:B----4-:R-:W-:-:S04]  /*6c40*/  IMAD.WIDE.U32 R22, R42, UR8, R20 ;  /* 0x000000082a167c25 */ /* 0x010fc8000f8e0014 */
[----:B------:R-:W-:Y:S01]  /*6c50*/  IMAD R27, R42, UR9, R27 ;  /* 0x000000092a1b7c24 */ /* 0x000fe2000f8e021b */
[----:B0-----:R-:W-:-:S04]  /*6c60*/  LEA R20, P1, R22, UR10, 0x2 ;  /* 0x0000000a16147c11 */ /* 0x001fc8000f8210ff */
[----:B------:R-:W-:-:S04]  /*6c70*/  IADD3 R27, PT, PT, R23, R27, RZ ;  /* 0x0000001b171b7210 */ /* 0x000fc80007ffe0ff */
[----:B------:R-:W-:-:S05]  /*6c80*/  LEA.HI.X R21, R22, UR11, R27, 0x2, P1 ;  /* 0x0000000b16157c11 */ /* 0x000fca00088f141b */
[----:B------:R3:W-:Y:S02]  /*6c90*/  STG.E.64 desc[UR6][R20.64], R98 ;  /* 0x0000006214007986 */ /* 0x0007e4000c101b06 */
.L_x_4242:
[----:B------:R-:W-:Y:S05]  /*6ca0*/  BSYNC.RECONVERGENT B1 ;  /* 0x0000000000017941 */ /* 0x000fea0003800200 */
.L_x_4241:
[----:B------:R-:W-:Y:S04]  /*6cb0*/  BSSY.RECONVERGENT B1, `(.L_x_4243) ;  /* 0x0000013000017945 */ /* 0x000fe80003800200 */
[----:B------:R-:W-:Y:S05]  /*6cc0*/  @P3 BRA `(.L_x_4244) ;  /* 0x0000000000443947 */ /* 0x000fea0003800000 */
[----:B------:R-:W5:Y:S01]  /*6cd0*/  LDCU.64 UR8, c[0x0][0x3e0] ;  /* 0x00007c00ff0877ac */ /* 0x000f620008000a00 */
[----:B0123--:R-:W-:Y:S01]  /*6ce0*/  MOV R20, R120 ;  /* 0x0000007800147202 */ /* 0x00ffe20000000f00 */
[----:B------:R-:W-:Y:S01]  /*6cf0*/  FADD.FTZ R100, -R38, R100 ;  /* 0x0000006426647221 */ /* 0x000fe20000010100 */
[----:B------:R-:W-:Y:S01]  /*6d00*/  MOV R21, R123 ;  /* 0x0000007b00157202 */ /* 0x000fe20000000f00 */
[----:B------:R-:W0:Y:S02]  /*6d10*/  LDCU.64 UR10, c[0x0][0x380] ;  /* 0x00007000ff0a77ac */ /* 0x000e240008000a00 */
[----:B------:R-:W-:-:S04]  /*6d20*/  FMUL.FTZ R100, R100, R47 ;  /* 0x0000002f64647220 */ /* 0x000fc80000410000 */
[----:B------:R-:W-:Y:S01]  /*6d30*/  FFMA.FTZ R100, R45, R100, R44 ;  /* 0x000000642d647223 */ /* 0x000fe2000001002c */
[----:B-----5:R-:W-:Y:S02]  /*6d40*/  IMAD R24, R107, UR8, RZ ;  /* 0x000000086b187c24 */ /* 0x020fe4000f8e02ff */
[----:B----4-:R-:W-:-:S04]  /*6d50*/  IMAD.WIDE.U32 R22, R11, UR8, R20 ;  /* 0x000000080b167c25 */ /* 0x010fc8000f8e0014 */
        /* <DEDUP_REMOVED lines=8> */
.L_x_4244:
[----:B------:R-:W-:Y:S05]  /*6de0*/  BSYNC.RECONVERGENT B1 ;  /* 0x0000000000017941 */ /* 0x000fea0003800200 */
.L_x_4243:
[----:B------:R-:W-:Y:S05]  /*6df0*/  @P4 BRA `(.L_x_4245) ;  /* 0x0000004000ac4947 */ /* 0x000fea0003800000 */
[----:B------:R-:W0:Y:S01]  /*6e00*/  LDCU.64 UR4, c[0x0][0x3e0] ;  /* 0x00007c00ff0477ac */ /* 0x000e220008000a00 */
[----:B------:R-:W-:Y:S01]  /*6e10*/  MOV R121, R123 ;  /* 0x0000007b00797202 */ /* 0x000fe20000000f00 */
[C---:B------:R-:W-:Y:S01]  /*6e20*/  FADD.FTZ R102, -R38.reuse, R102 ;  /* 0x0000006626667221 */ /* 0x040fe20000010100 */
[----:B------:R-:W-:Y:S01]  /*6e30*/  FADD.FTZ R38, -R38, R103 ;  /* 0x0000006726267221 */ /* 0x000fe20000010100 */
[----:B------:R-:W5:Y:S02]  /*6e40*/  LDCU.64 UR8, c[0x0][0x380] ;  /* 0x00007000ff0877ac */ /* 0x000f640008000a00 */
[-C--:B------:R-:W-:Y:S01]  /*6e50*/  FMUL.FTZ R102, R102, R47.reuse ;  /* 0x0000002f66667220 */ /* 0x080fe20000410000 */
[----:B------:R-:W-:-:S03]  /*6e60*/  FMUL.FTZ R38, R38, R47 ;  /* 0x0000002f26267220 */ /* 0x000fc60000410000 */
[----:B------:R-:W-:Y:S01]  /*6e70*/  FFMA.FTZ R102, R45, R102, R44 ;  /* 0x000000662d667223 */ /* 0x000fe2000001002c */
[----:B------:R-:W-:Y:S01]  /*6e80*/  FFMA.FTZ R103, R46, R38, R43 ;  /* 0x000000262e677223 */ /* 0x000fe2000001002b */
[----:B0123--:R-:W-:Y:S02]  /*6e90*/  IMAD R21, R108, UR4, RZ ;  /* 0x000000046c157c24 */ /* 0x00ffe4000f8e02ff */
[----:B------:R-:W-:-:S04]  /*6ea0*/  IMAD.WIDE.U32 R120, R12, UR4, R120 ;  /* 0x000000040c787c25 */ /* 0x000fc8000f8e0078 */
[----:B------:R-:W-:Y:S01]  /*6eb0*/  IMAD R21, R12, UR5, R21 ;  /* 0x000000050c157c24 */ /* 0x000fe2000f8e0215 */
[----:B-----5:R-:W-:-:S04]  /*6ec0*/  LEA R20, P1, R120, UR8, 0x2 ;  /* 0x0000000878147c11 */ /* 0x020fc8000f8210ff */
[----:B------:R-:W-:-:S04]  /*6ed0*/  IADD3 R21, PT, PT, R121, R21, RZ ;  /* 0x0000001579157210 */ /* 0x000fc80007ffe0ff */
[----:B------:R-:W-:-:S05]  /*6ee0*/  LEA.HI.X R21, R120, UR9, R21, 0x2, P1 ;  /* 0x0000000978157c11 */ /* 0x000fca00088f1415 */
[----:B------:R0:W-:Y:S01]  /*6ef0*/  STG.E.64 desc[UR6][R20.64], R102 ;  /* 0x0000006614007986 */ /* 0x0001e2000c101b06 */
[----:B------:R-:W-:Y:S05]  /*6f00*/  BRA `(.L_x_4245) ;  /* 0x0000004000687947 */ /* 0x000fea0003800000 */
.L_x_4182:
        /* <DEDUP_REMOVED lines=35> */
.L_x_4247:
[----:B------:R-:W-:Y:S05]  /*7140*/  BSYNC.RECONVERGENT B1 ;  /* 0x0000000000017941 */ /* 0x000fea0003800200 */
.L_x_4246:
[----:B------:R-:W-:Y:S04]  /*7150*/  BSSY.RECONVERGENT B1, `(.L_x_4248) ;  /* 0x000001d000017945 */ /* 0x000fe80003800200 */
[----:B------:R-:W-:Y:S05]  /*7160*/  @P2 BRA `(.L_x_4249) ;  /* 0x00000000006c2947 */ /* 0x000fea0003800000 */
[C---:B------:R-:W-:Y:S01]  /*7170*/  FADD.FTZ R22, -R38.reuse, R22 ;  /* 0x0000001626167221 */ /* 0x040fe20000010100 */
[----:B0-----:R-:W-:Y:S01]  /*7180*/  FADD.FTZ R20, -R38, R23 ;  /* 0x0000001726147221 */ /* 0x001fe20000010100 */
        /* <DEDUP_REMOVED lines=25> */
.L_x_4249:
[----:B------:R-:W-:Y:S05]  /*7320*/  BSYNC.RECONVERGENT B1 ;  /* 0x0000000000017941 */ /* 0x000fea0003800200 */
.L_x_4248:
        /* <DEDUP_REMOVED lines=13> */
[C---:B-1----:R-:W-:Y:S02]  /*7400*/  IADD3 R23, PT, PT, R42.reuse, 0x50, RZ ;  /* 0x000000502a177810 */ /* 0x042fe40007ffe0ff */
[----:B------:R-:W-:Y:S01]  /*7410*/  IADD3 R22, PT, PT, R42, 0x58, RZ ;  /* 0x000000582a167810 */ /* 0x000fe20007ffe0ff */
[----:B------:R-:W-:Y:S08]  /*7420*/  @P5 BRA `(.L_x_4251) ;  /* 0x00000000006c5947 */ /* 0x000ff00003800000 */
        /* <DEDUP_REMOVED lines=27> */
.L_x_4251:
[----:B------:R-:W-:Y:S05]  /*75e0*/  BSYNC.RECONVERGENT B1 ;  /* 0x0000000000017941 */ /* 0x000fea0003800200 */
.L_x_4250:
[----:B------:R-:W-:Y:S04]  /*75f0*/  BSSY.RECONVERGENT B1, `(.L_x_4252) ;  /* 0x000001d000017945 */ /* 0x000fe80003800200 */
[----:B------:R-:W-:Y:S05]  /*7600*/  @P1 BRA `(.L_x_4253) ;  /* 0x00000000006c1947 */ /* 0x000fea0003800000 */
[C---:B------:R-:W-:Y:S01]  /*7610*/  FADD.FTZ R78, -R38.reuse, R78 ;  /* 0x0000004e264e7221 */ /* 0x040fe20000010100 */
[----:B01----:R-:W-:Y:S01]  /*7620*/  FADD.FTZ R20, -R38, R79 ;  /* 0x0000004f26147221 */ /* 0x003fe20000010100 */
        /* <DEDUP_REMOVED lines=25> */
.L_x_4253:
[----:B------:R-:W-:Y:S05]  /*77c0*/  BSYNC.RECONVERGENT B1 ;  /* 0x0000000000017941 */ /* 0x000fea0003800200 */
.L_x_4252:
[----:B------:R-:W-:Y:S04]  /*77d0*/  BSSY.RECONVERGENT B1, `(.L_x_4254) ;  /* 0x000001d000017945 */ /* 0x000fe80003800200 */
[----:B------:R-:W-:Y:S05]  /*77e0*/  @P6 BRA `(.L_x_4255) ;  /* 0x00000000006c6947 */ /* 0x000fea0003800000 */
[C---:B------:R-:W-:Y:S01]  /*77f0*/  FADD.FTZ R80, -R38.reuse, R80 ;  /* 0x0000005026507221 */ /* 0x040fe20000010100 */
[----:B012---:R-:W-:Y:S01]  /*7800*/  FADD.FTZ R20, -R38, R81 ;  /* 0x0000005126147221 */ /* 0x007fe20000010100 */
        /* <DEDUP_REMOVED lines=25> */
.L_x_4255:
[----:B------:R-:W-:Y:S05]  /*79a0*/  BSYNC.RECONVERGENT B1 ;  /* 0x0000000000017941 */ /* 0x000fea0003800200 */
.L_x_4254:
        /* <DEDUP_REMOVED lines=17> */
[----:B--2---:R-:W-:-:S07]  /*7ac0*/  FADD.FTZ R78, R52, 1 ;  /* 0x3f800000344e7421 */ /* 0x004fce0000010000 */
[----:B------:R-:W2:Y:S01]  /*7ad0*/  MUFU.RCP R78, R78 ;  /* 0x0000004e004e7308 */ /* 0x000ea20000001000 */
[----:B0-----:R-:W-:Y:S01]  /*7ae0*/  FADD.FTZ R76, R20, 1 ;  /* 0x3f800000144c7421 */ /* 0x001fe20000010000 */
[----:B------:R-:W-:-:S06]  /*7af0*/  MOV R20, R120 ;  /* 0x0000007800147202 */ /* 0x000fcc0000000f00 */
[----:B------:R-:W0:Y:S01]  /*7b00*/  MUFU.RCP R77, R76 ;  /* 0x0000004c004d7308 */ /* 0x000e220000001000 */
[----:B------:R-:W-:-:S03]  /*7b10*/  IMAD.WIDE.U32 R20, R113, UR8, R20 ;  /* 0x0000000871147c25 */ /* 0x000fc6000f8e0014 */
[----:B-1----:R-:W-:Y:S02]  /*7b20*/  LEA R52, P1, R20, UR10, 0x2 ;  /* 0x0000000a14347c11 */ /* 0x002fe4000f8210ff */
[----:B------:R-:W-:Y:S01]  /*7b30*/  IADD3 R53, PT, PT, R21, R53, RZ ;  /* 0x0000003515357210 */ /* 0x000fe20007ffe0ff */
[----:B--2---:R-:W-:-:S03]  /*7b40*/  FMUL.FTZ R21, R55, R78 ;  /* 0x0000004e37157220 */ /* 0x004fc60000410000 */
[----:B------:R-:W-:Y:S01]  /*7b50*/  LEA.HI.X R53, R20, UR11, R53, 0x2, P1 ;  /* 0x0000000b14357c11 */ /* 0x000fe200088f1435 */
[----:B0-----:R-:W-:-:S05]  /*7b60*/  FMUL.FTZ R20, R54, R77 ;  /* 0x0000004d36147220 */ /* 0x001fca0000410000 */
[----:B------:R4:W-:Y:S02]  /*7b70*/  STG.E.64 desc[UR6][R52.64], R20 ;  /* 0x0000001434007986 */ /* 0x0009e4000c101b06 */
.L_x_4257:
[----:B------:R-:W-:Y:S05]  /*7b80*/  BSYNC.RECONVERGENT B1 ;  /* 0x0000000000017941 */ /* 0x000fea0003800200 */
.L_x_4256:
[----:B------:R-:W-:Y:S04]  /*7b90*/  BSSY.RECONVERGENT B1, `(.L_x_4258) ;  /* 0x000001d000017945 */ /* 0x000fe80003800200 */
[----:B------:R-:W-:Y:S05]  /*7ba0*/  @P2 BRA `(.L_x_4259) ;  /* 0x00000000006c2947 */ /* 0x000fea0003800000 */
[C---:B------:R-:W-:Y:S01]  /*7bb0*/  FADD.FTZ R82, -R38.reuse, R82 ;  /* 0x0000005226527221 */ /* 0x040fe20000010100 */
[----:B01234-:R-:W-:Y:S01]  /*7bc0*/  FADD.FTZ R20, -R38, R83 ;  /* 0x0000005326147221 */ /* 0x01ffe20000010100 */
        /* <DEDUP_REMOVED lines=25> */
.L_x_4259:
[----:B------:R-:W-:Y:S05]  /*7d60*/  BSYNC.RECONVERGENT B1 ;  /* 0x0000000000017941 */ /* 0x000fea0003800200 */
.L_x_4258:
        /* <DEDUP_REMOVED lines=29> */
.L_x_4261:
[----:B------:R-:W-:Y:S05]  /*7f40*/  BSYNC.RECONVERGENT B1 ;  /* 0x0000000000017941 */ /* 0x000fea0003800200 */
.L_x_4260:
[----:B------:R-:W-:Y:S01]  /*7f50*/  ISETP.GE.U32.AND P5, PT, R111, UR4, PT ;  /* 0x000000046f007c0c */ /* 0x000fe2000bfa6070 */
[----:B------:R-:W-:Y:S01]  /*7f60*/  BSSY.RECONVERGENT B1, `(.L_x_4262) ;  /* 0x000002e000017945 */ /* 0x000fe20003800200 */
[----:B01234-:R-:W-:Y:S02]  /*7f70*/  IADD3 R52, PT, PT, R42, 0x60, RZ ;  /* 0x000000602a347810 */ /* 0x01ffe40007ffe0ff */
        /* <DEDUP_REMOVED lines=44> */
.L_x_4263:
[----:B------:R-:W-:Y:S05]  /*8240*/  BSYNC.RECONVERGENT B1 ;  /* 0x0000000000017941 */ /* 0x000fea0003800200 */
.L_x_4262:
        /* <DEDUP_REMOVED lines=29> */
.L_x_4265:
[----:B------:R-:W-:Y:S05]  /*8420*/  BSYNC.RECONVERGENT B1 ;  /* 0x0000000000017941 */ /* 0x000fea0003800200 */
.L_x_4264:
[----:B------:R-:W-:Y:S04]  /*8430*/  BSSY.RECONVERGENT B1, `(.L_x_4266) ;  /* 0x000001d000017945 */ /* 0x000fe80003800200 */
[----:B------:R-:W-:Y:S05]  /*8440*/  @P1 BRA `(.L_x_4267) ;  /* 0x00000000006c1947 */ /* 0x000fea0003800000 */
        /* <DEDUP_REMOVED lines=27> */
.L_x_4267:
[----:B------:R-:W-:Y:S05]  /*8600*/  BSYNC.RECONVERGENT B1 ;  /* 0x0000000000017941 */ /* 0x000fea0003800200 */
.L_x_4266:
        /* <DEDUP_REMOVED lines=29> */
.L_x_4269:
[----:B------:R-:W-:Y:S05]  /*87e0*/  BSYNC.RECONVERGENT B1 ;  /* 0x0000000000017941 */ /* 0x000fea0003800200 */
.L_x_4268:
[----:B------:R-:W-:Y:S04]  /*87f0*/  BSSY.RECONVERGENT B1, `(.L_x_4270) ;  /* 0x000001d000017945 */ /* 0x000fe80003800200 */
[----:B------:R-:W-:Y:S05]  /*8800*/  @P3 BRA `(.L_x_4271) ;  /* 0x00000000006c3947 */ /* 0x000fea0003800000 */
[C---:B------:R-:W-:Y:S01]  /*8810*/  FADD.FTZ R32, -R38.reuse, R32 ;  /* 0x0000002026207221 */ /* 0x040fe20000010100 */
[----:B0123--:R-:W-:Y:S01]  /*8820*/  FADD.FTZ R20, -R38, R33 ;  /* 0x0000002126147221 */ /* 0x00ffe20000010100 */
        /* <DEDUP_REMOVED lines=25> */
.L_x_4271:
[----:B------:R-:W-:Y:S05]  /*89c0*/  BSYNC.RECONVERGENT B1 ;  /* 0x0000000000017941 */ /* 0x000fea0003800200 */
.L_x_4270:
        /* <DEDUP_REMOVED lines=29> */
.L_x_4273:
[----:B------:R-:W-:Y:S05]  /*8ba0*/  BSYNC.RECONVERGENT B1 ;  /* 0x0000000000017941 */ /* 0x000fea0003800200 */
.L_x_4272:
[----:B------:R-:W-:Y:S01]  /*8bb0*/  ISETP.GE.U32.AND P5, PT, R51, UR4, PT ;  /* 0x0000000433007c0c */ /* 0x000fe2000bfa6070 */
[----:B------:R-:W-:Y:S01]  /*8bc0*/  BSSY.RECONVERGENT B1, `(.L_x_4274) ;  /* 0x0000032000017945 */ /* 0x000fe20003800200 */
[----:B01234-:R-:W-:Y:S02]  /*8bd0*/  SHF.R.S32.HI R21, RZ, 0x1f, R51 ;  /* 0x0000001fff157819 */ /* 0x01ffe40000011433 */
[C---:B------:R-:W-:Y:S02]  /*8be0*/  IADD3 R31, PT, PT, R42.reuse, 0x88, RZ ;  /* 0x000000882a1f7810 */ /* 0x040fe40007ffe0ff */
        /* <DEDUP_REMOVED lines=47> */
.L_x_4275:
[----:B------:R-:W-:Y:S05]  /*8ee0*/  BSYNC.RECONVERGENT B1 ;  /* 0x0000000000017941 */ /* 0x000fea0003800200 */
.L_x_4274:
        /* <DEDUP_REMOVED lines=29> */
.L_x_4277:
[----:B------:R-:W-:Y:S05]  /*90c0*/  BSYNC.RECONVERGENT B1 ;  /* 0x0000000000017941 */ /* 0x000fea0003800200 */
.L_x_4276:
        /* <DEDUP_REMOVED lines=29> */
.L_x_4279:
[----:B------:R-:W-:Y:S05]  /*92a0*/  BSYNC.RECONVERGENT B1 ;  /* 0x0000000000017941 */ /* 0x000fea0003800200 */
.L_x_4278:
        /* <DEDUP_REMOVED lines=29> */
.L_x_4281:
[----:B------:R-:W-:Y:S05]  /*9480*/  BSYNC.RECONVERGENT B1 ;  /* 0x0000000000017941 */ /* 0x000fea0003800200 */
.L_x_4280:
        /* <DEDUP_REMOVED lines=29> */
.L_x_4283:
[----:B------:R-:W-:Y:S05]  /*9660*/  BSYNC.RECONVERGENT B1 ;  /* 0x0000000000017941 */ /* 0x000fea0003800200 */
.L_x_4282:
        /* <DEDUP_REMOVED lines=29> */
.L_x_4285:
[----:B------:R-:W-:Y:S05]  /*9840*/  BSYNC.RECONVERGENT B1 ;  /* 0x0000000000017941 */ /* 0x000fea0003800200 */
.L_x_4284:
[----:B------:R-:W-:Y:S01]  /*9850*/  ISETP.GE.U32.AND P5, PT, R26, UR4, PT ;  /* 0x000000041a007c0c */ /* 0x000fe2000bfa6070 */
[----:B------:R-:W-:Y:S01]  /*9860*/  BSSY.RECONVERGENT B1, `(.L_x_4286) ;  /* 0x000002f000017945 */ /* 0x000fe20003800200 */
[----:B01234-:R-:W-:Y:S02]  /*9870*/  SHF.R.S32.HI R21, RZ, 0x1f, R26 ;  /* 0x0000001fff157819 */ /* 0x01ffe4000001141a */
[----:B------:R-:W-:Y:S02]  /*9880*/  IADD3 R28, PT, PT, R42, 0xc0, RZ ;  /* 0x000000c02a1c7810 */ /* 0x000fe40007ffe0ff */
[----:B------:R-:W-:Y:S02]  /*9890*/  ISETP.GE.AND.EX P5, PT, R21, UR5, PT, P5 ;  /* 0x0000000515007c0c */ /* 0x000fe4000bfa6350 */
[----:B------:R-:W-:Y:S02]  /*98a0*/  SHF.R.S32.HI R25, RZ, 0x1f, R41 ;  /* 0x0000001fff197819 */ /* 0x000fe40000011429 */
[----:B------:R-:W-:-:S02]  /*98b0*/  ISETP.GE.U32.AND P2, PT, R27, UR4, PT ;  /* 0x000000041b007c0c */ /* 0x000fc4000bf46070 */
[----:B------:R-:W-:Y:S02]  /*98c0*/  ISETP.GE.U32.AND P1, PT, R8, UR4, PT ;  /* 0x0000000408007c0c */ /* 0x000fe4000bf26070 */
[----:B------:R-:W-:Y:S02]  /*98d0*/  ISETP.GE.U32.AND P6, PT, R9, UR4, PT ;  /* 0x0000000409007c0c */ /* 0x000fe4000bfc6070 */
[----:B------:R-:W-:Y:S02]  /*98e0*/  ISETP.GE.U32.AND P3, PT, R28, UR4, PT ;  /* 0x000000041c007c0c */ /* 0x000fe4000bf66070 */
[----:B------:R-:W-:Y:S02]  /*98f0*/  SHF.R.S32.HI R34, RZ, 0x1f, R27 ;  /* 0x0000001fff227819 */ /* 0x000fe4000001141b */
[----:B------:R-:W-:Y:S02]  /*9900*/  ISETP.GE.U32.AND P4, PT, R41, UR4, PT ;  /* 0x0000000429007c0c */ /* 0x000fe4000bf86070 */
[----:B------:R-:W-:-:S02]  /*9910*/  SHF.R.S32.HI R29, RZ, 0x1f, R28 ;  /* 0x0000001fff1d7819 */ /* 0x000fc4000001141c */
        /* <DEDUP_REMOVED lines=35> */
.L_x_4287:
[----:B------:R-:W-:Y:S05]  /*9b50*/  BSYNC.RECONVERGENT B1 ;  /* 0x0000000000017941 */ /* 0x000fea0003800200 */
.L_x_4286:
        /* <DEDUP_REMOVED lines=29> */
.L_x_4289:
[----:B------:R-:W-:Y:S05]  /*9d30*/  BSYNC.RECONVERGENT B1 ;  /* 0x0000000000017941 */ /* 0x000fea0003800200 */
.L_x_4288:
        /* <DEDUP_REMOVED lines=29> */
.L_x_4291:
[----:B------:R-:W-:Y:S05]  /*9f10*/  BSYNC.RECONVERGENT B1 ;  /* 0x0000000000017941 */ /* 0x000fea0003800200 */
.L_x_4290:
        /* <DEDUP_REMOVED lines=29> */
.L_x_4293:
[----:B------:R-:W-:Y:S05]  /*a0f0*/  BSYNC.RECONVERGENT B1 ;  /* 0x0000000000017941 */ /* 0x000fea0003800200 */
.L_x_4292:
        /* <DEDUP_REMOVED lines=29> */
.L_x_4295:
[----:B------:R-:W-:Y:S05]  /*a2d0*/  BSYNC.RECONVERGENT B1 ;  /* 0x0000000000017941 */ /* 0x000fea0003800200 */
.L_x_4294:
        /* <DEDUP_REMOVED lines=29> */
.L_x_4297:
[----:B------:R-:W-:Y:S05]  /*a4b0*/  BSYNC.RECONVERGENT B1 ;  /* 0x0000000000017941 */ /* 0x000fea0003800200 */
.L_x_4296:
        /* <DEDUP_REMOVED lines=9> */
[----:B01234-:R-:W-:Y:S02]  /*a550*/  SHF.R.S32.HI R20, RZ, 0x1f, R42 ;  /* 0x0000001fff147819 */ /* 0x01ffe4000001142a */
        /* <DEDUP_REMOVED lines=33> */
.L_x_4299:
[----:B------:R-:W-:Y:S05]  /*a770*/  BSYNC.RECONVERGENT B1 ;  /* 0x0000000000017941 */ /* 0x000fea0003800200 */
.L_x_4298:
        /* <DEDUP_REMOVED lines=23> */
[----:B0-----:R-:W-:Y:S01]  /*a8f0*/  FADD.FTZ R27, R25, 1 ;  /* 0x3f800000191b7421 */ /* 0x001fe20000010000 */
[----:B------:R-:W-:-:S06]  /*a900*/  LEA.HI.X R25, R22, UR11, R31, 0x2, P2 ;  /* 0x0000000b16197c11 */ /* 0x000fcc00090f141f */
[----:B------:R-:W0:Y:S01]  /*a910*/  MUFU.RCP R27, R27 ;  /* 0x0000001b001b7308 */ /* 0x000e220000001000 */
[----:B-1----:R-:W-:Y:S01]  /*a920*/  FMUL.FTZ R22, R29, R26 ;  /* 0x0000001a1d167220 */ /* 0x002fe20000410000 */
[----:B0-----:R-:W-:-:S05]  /*a930*/  FMUL.FTZ R23, R28, R27 ;  /* 0x0000001b1c177220 */ /* 0x001fca0000410000 */
[----:B------:R1:W-:Y:S02]  /*a940*/  STG.E.64 desc[UR6][R24.64], R22 ;  /* 0x0000001618007986 */ /* 0x0003e4000c101b06 */
.L_x_4301:
[----:B------:R-:W-:Y:S05]  /*a950*/  BSYNC.RECONVERGENT B1 ;  /* 0x0000000000017941 */ /* 0x000fea0003800200 */
.L_x_4300:
        /* <DEDUP_REMOVED lines=29> */
.L_x_4303:
[----:B------:R-:W-:Y:S05]  /*ab30*/  BSYNC.RECONVERGENT B1 ;  /* 0x0000000000017941 */ /* 0x000fea0003800200 */
.L_x_4302:
        /* <DEDUP_REMOVED lines=29> */
.L_x_4305:
[----:B------:R-:W-:Y:S05]  /*ad10*/  BSYNC.RECONVERGENT B1 ;  /* 0x0000000000017941 */ /* 0x000fea0003800200 */
.L_x_4304:
[----:B------:R-:W-:Y:S04]  /*ad20*/  BSSY.RECONVERGENT B1, `(.L_x_4306) ;  /* 0x000001d000017945 */ /* 0x000fe80003800200 */
[----:B------:R-:W-:Y:S05]  /*ad30*/  @P3 BRA `(.L_x_4307) ;  /* 0x00000000006c3947 */ /* 0x000fea0003800000 */
[C---:B------:R-:W-:Y:S01]  /*ad40*/  FADD.FTZ R100, -R38.reuse, R100 ;  /* 0x0000006426647221 */ /* 0x040fe20000010100 */
[----:B---3--:R-:W-:Y:S01]  /*ad50*/  FADD.FTZ R20, -R38, R101 ;  /* 0x0000006526147221 */ /* 0x008fe20000010100 */
[----:B------:R-:W3:Y:S02]  /*ad60*/  LDCU.64 UR8, c[0x0][0x3e0] ;  /* 0x00007c00ff0877ac */ /* 0x000ee40008000a00 */
[-C--:B------:R-:W-:Y:S01]  /*ad70*/  FMUL.FTZ R100, R100, R47.reuse ;  /* 0x0000002f64647220 */ /* 0x080fe20000410000 */
[----:B------:R-:W-:Y:S01]  /*ad80*/  FMUL.FTZ R21, R20, R47 ;  /* 0x0000002f14157220 */ /* 0x000fe20000410000 */
[----:B------:R-:W4:Y:S02]  /*ad90*/  LDCU.64 UR10, c[0x0][0x380] ;  /* 0x00007000ff0a77ac */ /* 0x000f240008000a00 */
[----:B0-----:R-:W-:Y:S01]  /*ada0*/  FFMA.FTZ R27, R45, R100, R44 ;  /* 0x000000642d1b7223 */ /* 0x001fe2000001002c */
[----:B------:R-:W-:Y:S01]  /*adb0*/  FFMA.FTZ R26, R46, R21, R43 ;  /* 0x000000152e1a7223 */ /* 0x000fe2000001002b */
[----:B------:R-:W-:-:S02]  /*adc0*/  MOV R21, R123 ;  /* 0x0000007b00157202 */ /* 0x000fc40000000f00 */
[----:B------:R-:W-:Y:S01]  /*add0*/  FMUL.FTZ R20, R27, -1.4426950216293334961 ;  /* 0xbfb8aa3b1b147820 */ /* 0x000fe20000410000 */
[----:B-12---:R-:W-:-:S05]  /*ade0*/  FMUL.FTZ R22, R26, -1.4426950216293334961 ;  /* 0xbfb8aa3b1a167820 */ /* 0x006fca0000410000 */
[----:B------:R-:W0:Y:S01]  /*adf0*/  MUFU.EX2 R20, R20 ;  /* 0x0000001400147308 */ /* 0x000e220000000800 */
[----:B---3--:R-:W-:-:S04]  /*ae00*/  IMAD R28, R107, UR8, RZ ;  /* 0x000000086b1c7c24 */ /* 0x008fc8000f8e02ff */
        /* <DEDUP_REMOVED lines=13> */
[----:B------:R4:W-:Y:S02]  /*aee0*/  STG.E.64 desc[UR6][R22.64], R20 ;  /* 0x0000001416007986 */ /* 0x0009e4000c101b06 */
.L_x_4307:
[----:B------:R-:W-:Y:S05]  /*aef0*/  BSYNC.RECONVERGENT B1 ;  /* 0x0000000000017941 */ /* 0x000fea0003800200 */
.L_x_4306:
[----:B------:R-:W-:Y:S05]  /*af00*/  @P4 BRA `(.L_x_4245) ;  /* 0x0000000000684947 */ /* 0x000fea0003800000 */
[C---:B------:R-:W-:Y:S01]  /*af10*/  FADD.FTZ R102, -R38.reuse, R102 ;  /* 0x0000006626667221 */ /* 0x040fe20000010100 */
[----:B------:R-:W-:Y:S01]  /*af20*/  FADD.FTZ R38, -R38, R103 ;  /* 0x0000006726267221 */ /* 0x000fe20000010100 */
[----:B------:R-:W1:Y:S01]  /*af30*/  LDCU.64 UR4, c[0x0][0x3e0] ;  /* 0x00007c00ff0477ac */ /* 0x000e620008000a00 */
[----:B------:R-:W-:Y:S01]  /*af40*/  MOV R121, R123 ;  /* 0x0000007b00797202 */ /* 0x000fe20000000f00 */
[-C--:B------:R-:W-:Y:S01]  /*af50*/  FMUL.FTZ R102, R102, R47.reuse ;  /* 0x0000002f66667220 */ /* 0x080fe20000410000 */
[----:B------:R-:W-:Y:S01]  /*af60*/  FMUL.FTZ R38, R38, R47 ;  /* 0x0000002f26267220 */ /* 0x000fe20000410000 */
[----:B------:R-:W5:Y:S02]  /*af70*/  LDCU.64 UR8, c[0x0][0x380] ;  /* 0x00007000ff0877ac */ /* 0x000f640008000a00 */
[----:B------:R-:W-:Y:S01]  /*af80*/  FFMA.FTZ R45, R45, R102, R44 ;  /* 0x000000662d2d7223 */ /* 0x000fe2000001002c */
[----:B------:R-:W-:-:S03]  /*af90*/  FFMA.FTZ R38, R46, R38, R43 ;  /* 0x000000262e267223 */ /* 0x000fc6000001002b */
[----:B---34-:R-:W-:Y:S01]  /*afa0*/  FMUL.FTZ R20, R45, -1.4426950216293334961 ;  /* 0xbfb8aa3b2d147820 */ /* 0x018fe20000410000 */
[----:B------:R-:W-:-:S05]  /*afb0*/  FMUL.FTZ R21, R38, -1.4426950216293334961 ;  /* 0xbfb8aa3b26157820 */ /* 0x000fca0000410000 */
[----:B------:R-:W0:Y:S01]  /*afc0*/  MUFU.EX2 R20, R20 ;  /* 0x0000001400147308 */ /* 0x000e220000000800 */
[----:B-12---:R-:W-:Y:S02]  /*afd0*/  IMAD R25, R108, UR4, RZ ;  /* 0x000000046c197c24 */ /* 0x006fe4000f8e02ff */
[----:B------:R-:W-:-:S05]  /*afe0*/  IMAD.WIDE.U32 R120, R12, UR4, R120 ;  /* 0x000000040c787c25 */ /* 0x000fca000f8e0078 */
[----:B------:R-:W1:Y:S01]  /*aff0*/  MUFU.EX2 R21, R21 ;  /* 0x0000001500157308 */ /* 0x000e620000000800 */
[----:B------:R-:W-:-:S05]  /*b000*/  IMAD R25, R12, UR5, R25 ;  /* 0x000000050c197c24 */ /* 0x000fca000f8e0219 */
[----:B------:R-:W-:Y:S01]  /*b010*/  IADD3 R25, PT, PT, R121, R25, RZ ;  /* 0x0000001979197210 */ /* 0x000fe20007ffe0ff */
[----:B0-----:R-:W-:Y:S01]  /*b020*/  FADD.FTZ R22, R20, 1 ;  /* 0x3f80000014167421 */ /* 0x001fe20000010000 */
[----:B-----5:R-:W-:-:S05]  /*b030*/  LEA R20, P1, R120, UR8, 0x2 ;  /* 0x0000000878147c11 */ /* 0x020fca000f8210ff */
[----:B------:R-:W0:Y:S01]  /*b040*/  MUFU.RCP R22, R22 ;  /* 0x0000001600167308 */ /* 0x000e220000001000 */
[----:B-1----:R-:W-:Y:S01]  /*b050*/  FADD.FTZ R23, R21, 1 ;  /* 0x3f80000015177421 */ /* 0x002fe20000010000 */
[----:B------:R-:W-:-:S06]  /*b060*/  LEA.HI.X R21, R120, UR9, R25, 0x2, P1 ;  /* 0x0000000978157c11 */ /* 0x000fcc00088f1419 */
[----:B------:R-:W1:Y:S01]  /*b070*/  MUFU.RCP R23, R23 ;  /* 0x0000001700177308 */ /* 0x000e620000001000 */
[----:B0-----:R-:W-:Y:S01]  /*b080*/  FMUL.FTZ R24, R45, R22 ;  /* 0x000000162d187220 */ /* 0x001fe20000410000 */
[----:B-1----:R-:W-:-:S05]  /*b090*/  FMUL.FTZ R25, R38, R23 ;  /* 0x0000001726197220 */ /* 0x002fca0000410000 */
[----:B------:R0:W-:Y:S02]  /*b0a0*/  STG.E.64 desc[UR6][R20.64], R24 ;  /* 0x0000001814007986 */ /* 0x0001e4000c101b06 */
.L_x_4245:
[----:B------:R-:W-:Y:S05]  /*b0b0*/  BSYNC.RECONVERGENT B0 ;  /* 0x0000000000007941 */ /* 0x000fea0003800200 */
.L_x_4181:
        /* <DEDUP_REMOVED lines=8> */
.L_x_4309:
        /* <DEDUP_REMOVED lines=12> */
.L_x_4946:


//--------------------- .text._Z35group_norm_nhwc_fwd_one_pass_kernelI11Fp32IOBf16WLi512ELi112ELi448EEv26Group_norm_nhwc_fwd_params --------------------------
	.section	.text._Z35group_norm_nhwc_fwd_one_pass_kernelI11Fp32IOBf16WLi512ELi112ELi448EEv26Group_norm_nhwc_fwd_params,"ax",@progbits
	.align	128
        .global         _Z35group_norm_nhwc_fwd_one_pass_kernelI11Fp32IOBf16WLi512ELi112ELi448EEv26Group_norm_nhwc_fwd_params
        .type           _Z35group_norm_nhwc_fwd_one_pass_kernelI11Fp32IOBf16WLi512ELi112ELi448EEv26Group_norm_nhwc_fwd_params,@function
        .size           _Z35group_norm_nhwc_fwd_one_pass_kernelI11Fp32IOBf16WLi512ELi112ELi448EEv26Group_norm_nhwc_fwd_params,(.L_x_4947 - _Z35group_norm_nhwc_fwd_one_pass_kernelI11Fp32IOBf16WLi512ELi112ELi448EEv26Group_norm_nhwc_fwd_params)
        .other          _Z35group_norm_nhwc_fwd_one_pass_kernelI11Fp32IOBf16WLi512ELi112ELi448EEv26Group_norm_nhwc_fwd_params,@"STO_CUDA_ENTRY STV_DEFAULT"
_Z35group_norm_nhwc_fwd_one_pass_kernelI11Fp32IOBf16WLi512ELi112ELi448EEv26Group_norm_nhwc_fwd_params:
.text._Z35group_norm_nhwc_fwd_one_pass_kernelI11Fp32IOBf16WLi512ELi112ELi448EEv26Group_norm_nhwc_fwd_params:
        /* <DEDUP_REMOVED lines=37> */
.L_x_4461:
[----:B------:R-:W1:Y:S01]  /*0250*/  LDCU UR11, c[0x0][0x3f8] ;  /* 0x00007f00ff0b77ac */ /* 0x000e620008000800 */
[----:B0--3-5:R-:W-:Y:S01]  /*0260*/  IABS R4, UR9 ;  /* 0x0000000900047c13 */ /* 0x029fe20008000000 */
[C---:B------:R-:W-:Y:S01]  /*0270*/  VIADD R7, R16.reuse, 0x10 ;  /* 0x0000001010077836 */ /* 0x040fe20000000000 */
[----:B------:R-:W-:Y:S01]  /*0280*/  IADD3 R5, PT, PT, R16, 0x8, RZ ;  /* 0x0000000810057810 */ /* 0x000fe20007ffe0ff */
[----:B------:R-:W-:Y:S01]  /*0290*/  UMOV UR6, URZ ;  /* 0x000000ff00067c82 */ /* 0x000fe20008000000 */
[----:B------:R-:W-:Y:S01]  /*02a0*/  R2UR UR10, R4 ;  /* 0x00000000040a72ca */ /* 0x000fe200000e0000 */
[----:B------:R-:W2:Y:S01]  /*02b0*/  LDCU.64 UR16, c[0x0][0x3e8] ;  /* 0x00007d00ff1077ac */ /* 0x000ea20008000a00 */
[----:B------:R-:W3:Y:S01]  /*02c0*/  @!P0 LDC.64 R26, c[0x0][0x3e0] ;  /* 0x0000f800ff1a8b82 */ /* 0x000ee20000000a00 */
[----:B------:R-:W-:Y:S01]  /*02d0*/  SHF.R.S32.HI R9, RZ, 0x1f, R5 ;  /* 0x0000001fff097819 */ /* 0x000fe20000011405 */
[C---:B------:R-:W-:Y:S01]  /*02e0*/  VIADD R11, R16.reuse, 0x18 ;  /* 0x00000018100b7836 */ /* 0x040fe20000000000 */
[----:B------:R-:W-:Y:S01]  /*02f0*/  SHF.R.S32.HI R13, RZ, 0x1f, R7 ;  /* 0x0000001fff0d7819 */ /* 0x000fe20000011407 */
[C---:B------:R-:W-:Y:S01]  /*0300*/  VIADD R117, R16.reuse, 0x1a8 ;  /* 0x000001a810757836 */ /* 0x040fe20000000000 */
[----:B------:R-:W-:Y:S01]  /*0310*/  IADD3 R15, PT, PT, R16, 0x20, RZ ;  /* 0x00000020100f7810 */ /* 0x000fe20007ffe0ff */
[----:B------:R-:W-:Y:S01]  /*0320*/  STL [R1+0x320], R16 ;  /* 0x0003201001007387 */ /* 0x000fe20000100800 */
[----:B------:R-:W-:Y:S01]  /*0330*/  SHF.R.S32.HI R23, RZ, 0x1f, R11 ;  /* 0x0000001fff177819 */ /* 0x000fe2000001140b */
[----:B------:R-:W0:Y:S01]  /*0340*/  @!P0 LDC.64 R28, c[0x0][0x390] ;  /* 0x0000e400ff1c8b82 */ /* 0x000e220000000a00 */
[----:B------:R-:W-:-:S02]  /*0350*/  SHF.R.S32.HI R25, RZ, 0x1f, R15 ;  /* 0x0000001fff197819 */ /* 0x000fc4000001140f */
[----:B-1--4-:R-:W-:Y:S01]  /*0360*/  MOV R2, UR11 ;  /* 0x0000000b00027c02 */ /* 0x012fe20008000f00 */
[----:B------:R-:W-:Y:S01]  /*0370*/  UISETP.NE.AND UP0, UPT, UR11, URZ, UPT ;  /* 0x000000ff0b00728c */ /* 0x000fe2000bf05270 */
[----:B------:R-:W-:Y:S02]  /*0380*/  LOP3.LUT R0, R0, 0xfeffffff, RZ, 0xc0, !PT ;  /* 0xfeffffff00007812 */ /* 0x000fe400078ec0ff */
[----:B------:R-:W-:Y:S02]  /*0390*/  IABS R2, R2 ;  /* 0x0000000200027213 */ /* 0x000fe40000000000 */
[----:B--2---:R-:W-:Y:S02]  /*03a0*/  ISETP.GE.U32.AND P1, PT, R5, UR16, PT ;  /* 0x0000001005007c0c */ /* 0x004fe4000bf26070 */
[----:B------:R-:W-:Y:S02]  /*03b0*/  R2UR UR12, R2 ;  /* 0x00000000020c72ca */ /* 0x000fe400000e0000 */
[----:B------:R-:W-:-:S02]  /*03c0*/  ISETP.GE.U32.AND P2, PT, R7, UR16, PT ;  /* 0x0000001007007c0c */ /* 0x000fc4000bf46070 */
[----:B------:R-:W-:Y:S02]  /*03d0*/  ISETP.GE.AND.EX P6, PT, R9, UR17, PT, P1 ;  /* 0x0000001109007c0c */ /* 0x000fe4000bfc6310 */
[----:B------:R-:W-:Y:S02]  /*03e0*/  ISETP.GE.AND.EX P5, PT, R13, UR17, PT, P2 ;  /* 0x000000110d007c0c */ /* 0x000fe4000bfa6320 */
[----:B------:R-:W-:Y:S02]  /*03f0*/  ISETP.GE.U32.AND P1, PT, R11, UR16, PT ;  /* 0x000000100b007c0c */ /* 0x000fe4000bf26070 */
[----:B------:R-:W-:Y:S02]  /*0400*/  LOP3.LUT R17, R17, 0x7fffffff, RZ, 0xc0, !PT ;  /* 0x7fffffff11117812 */ /* 0x000fe400078ec0ff */
[----:B------:R-:W-:Y:S01]  /*0410*/  ISETP.GE.AND.EX P4, PT, R23, UR17, PT, P1 ;  /* 0x0000001117007c0c */ /* 0x000fe2000bf86310 */
[----:B------:R-:W1:Y:S01]  /*0420*/  I2F.RP R2, UR12 ;  /* 0x0000000c00027d06 */ /* 0x000e620008209400 */
[----:B------:R-:W-:-:S02]  /*0430*/  IADD3 R107, PT, PT, R16, 0x180, RZ ;  /* 0x00000180106b7810 */ /* 0x000fc40007ffe0ff */
[----:B------:R-:W-:Y:S01]  /*0440*/  IADD3 R113, PT, PT, R16, 0x198, RZ ;  /* 0x0000019810717810 */ /* 0x000fe20007ffe0ff */
[----:B------:R-:W2:Y:S01]  /*0450*/  @!P6 LDC.64 R30, c[0x0][0x3e0] ;  /* 0x0000f800ff1eeb82 */ /* 0x000ea20000000a00 */
[----:B------:R-:W-:Y:S02]  /*0460*/  @P6 LOP3.LUT R0, R0, 0x1000000, RZ, 0xfc, !PT ;  /* 0x0100000000006812 */ /* 0x000fe400078efcff */
[----:B------:R-:W-:Y:S02]  /*0470*/  IADD3 R115, PT, PT, R16, 0x1a0, RZ ;  /* 0x000001a010737810 */ /* 0x000fe40007ffe0ff */
[----:B------:R-:W-:Y:S02]  /*0480*/  LOP3.LUT R0, R0, 0xff7fffff, RZ, 0xc0, !PT ;  /* 0xff7fffff00007812 */ /* 0x000fe400078ec0ff */
[----:B------:R-:W-:Y:S01]  /*0490*/  IADD3 R119, PT, PT, R16, 0x1b0, RZ ;  /* 0x000001b010777810 */ /* 0x000fe20007ffe0ff */
[----:B------:R-:W4:Y:S01]  /*04a0*/  @!P5 LDC.64 R34, c[0x0][0x3e0] ;  /* 0x0000f800ff22db82 */ /* 0x000f220000000a00 */
[----:B------:R-:W-:Y:S01]  /*04b0*/  @P5 LOP3.LUT R0, R0, 0x800000, RZ, 0xfc, !PT ;  /* 0x0080000000005812 */ /* 0x000fe200078efcff */
[----:B-1----:R-:W1:Y:S01]  /*04c0*/  MUFU.RCP R2, R2 ;  /* 0x0000000200027308 */ /* 0x002e620000001000 */
[----:B------:R-:W-:-:S02]  /*04d0*/  IADD3 R120, PT, PT, R16, 0x1b8, RZ ;  /* 0x000001b810787810 */ /* 0x000fc40007ffe0ff */
[----:B------:R-:W-:-:S03]  /*04e0*/  LOP3.LUT R0, R0, 0xffbfffff, RZ, 0xc0, !PT ;  /* 0xffbfffff00007812 */ /* 0x000fc600078ec0ff */
[----:B------:R-:W4:Y:S01]  /*04f0*/  @!P6 LDC.64 R32, c[0x0][0x390] ;  /* 0x0000e400ff20eb82 */ /* 0x000f220000000a00 */
[----:B------:R-:W-:-:S04]  /*0500*/  @P4 LOP3.LUT R0, R0, 0x400000, RZ, 0xfc, !PT ;  /* 0x0040000000004812 */ /* 0x000fc800078efcff */
[----:B------:R-:W-:-:S03]  /*0510*/  LOP3.LUT R0, R0, 0xffdfffff, RZ, 0xc0, !PT ;  /* 0xffdfffff00007812 */ /* 0x000fc600078ec0ff */
[----:B------:R-:W4:Y:S01]  /*0520*/  @!P4 LDC.64 R38, c[0x0][0x3e0] ;  /* 0x0000f800ff26cb82 */ /* 0x000f220000000a00 */
[----:B--2---:R-:W-:Y:S02]  /*0530*/  @!P6 IMAD R4, R9, R30, RZ ;  /* 0x0000001e0904e224 */ /* 0x004fe400078e02ff */
[----:B-1----:R-:W-:-:S05]  /*0540*/  VIADD R3, R2, 0xffffffe ;  /* 0x0ffffffe02037836 */ /* 0x002fca0000000000 */
[----:B------:R-:W1:Y:S01]  /*0550*/  @!P5 LDC.64 R36, c[0x0][0x390] ;  /* 0x0000e400ff24db82 */ /* 0x000e620000000a00 */
[----:B------:R-:W2:Y:S02]  /*0560*/  F2I.FTZ.U32.TRUNC.NTZ R3, R3 ;  /* 0x0000000300037305 */ /* 0x000ea4000021f000 */
[----:B--2---:R-:W-:Y:S02]  /*0570*/  R2UR UR7, R3 ;  /* 0x00000000030772ca */ /* 0x004fe400000e0000 */
[----:B------:R-:W-:-:S11]  /*0580*/  @!P0 SHF.R.S32.HI R3, RZ, 0x1f, R16 ;  /* 0x0000001fff038819 */ /* 0x000fd60000011410 */
        /* <DEDUP_REMOVED lines=11> */
[----:B------:R-:W2:Y:S03]  /*0640*/  LDCU.64 UR12, c[0x0][0x3f0] ;  /* 0x00007e00ff0c77ac */ /* 0x000ea60008000a00 */
[----:B------:R-:W-:-:S05]  /*0650*/  UISETP.GE.AND UP2, UPT, UR5, URZ, UPT ;  /* 0x000000ff0500728c */ /* 0x000fca000bf46270 */
[----:B------:R-:W-:-:S06]  /*0660*/  @UP1 UIADD3 UR7, UPT, UPT, UR7, 0x1, URZ ;  /* 0x0000000107071890 */ /* 0x000fcc000fffe0ff */
[----:B------:R-:W-:Y:S02]  /*0670*/  @!UP2 UIADD3 UR7, UPT, UPT, -UR7, URZ, URZ ;  /* 0x000000ff0707a290 */ /* 0x000fe4000fffe1ff */
[----:B------:R-:W-:Y:S01]  /*0680*/  @!UP0 ULOP3.LUT UR7, URZ, UR11, URZ, 0x33, !UPT ;  /* 0x0000000bff078292 */ /* 0x000fe2000f8e33ff */
[----:B--2---:R-:W-:-:S03]  /*0690*/  MOV R21, UR12 ;  /* 0x0000000c00157c02 */ /* 0x004fc60008000f00 */
        /* <DEDUP_REMOVED lines=9> */
[----:B---3--:R-:W-:Y:S01]  /*0730*/  @!P0 IMAD R2, R3, R26, RZ ;  /* 0x0000001a03028224 */ /* 0x008fe200078e02ff */
[----:B------:R-:W-:Y:S01]  /*0740*/  ISETP.GE.U32.AND P2, PT, R15, UR16, PT ;  /* 0x000000100f007c0c */ /* 0x000fe2000bf46070 */
[----:B------:R-:W-:-:S03]  /*0750*/  IMAD.WIDE.U32 R18, R21, UR7, R18 ;  /* 0x0000000715127c25 */ /* 0x000fc6000f8e0012 */
[----:B------:R-:W-:Y:S01]  /*0760*/  ISETP.GE.AND.EX P3, PT, R25, UR17, PT, P2 ;  /* 0x0000001119007c0c */ /* 0x000fe2000bf66320 */
[----:B------:R-:W-:Y:S01]  /*0770*/  @!P0 IMAD.MOV.U32 R20, RZ, RZ, R18 ;  /* 0x000000ffff148224 */ /* 0x000fe200078e0012 */
[----:B------:R-:W-:Y:S01]  /*0780*/  IADD3 R21, PT, PT, R19, UR5, RZ ;  /* 0x0000000513157c10 */ /* 0x000fe2000fffe0ff */
[C---:B------:R-:W-:Y:S01]  /*0790*/  @!P0 IMAD R27, R16.reuse, R27, R2 ;  /* 0x0000001b101b8224 */ /* 0x040fe200078e0202 */
[----:B------:R-:W-:Y:S01]  /*07a0*/  STL [R1+0x330], R18 ;  /* 0x0003301201007387 */ /* 0x000fe20000100800 */
[----:B------:R-:W-:Y:S01]  /*07b0*/  @!P5 IMAD.MOV.U32 R8, RZ, RZ, R18 ;  /* 0x000000ffff08d224 */ /* 0x000fe200078e0012 */
[----:B------:R-:W-:Y:S01]  /*07c0*/  @!P5 MOV R9, R21 ;  /* 0x000000150009d202 */ /* 0x000fe20000000f00 */
[----:B------:R-:W-:Y:S01]  /*07d0*/  @!P0 IMAD.WIDE.U32 R2, R16, R26, R20 ;  /* 0x0000001a10028225 */ /* 0x000fe200078e0014 */
[----:B------:R-:W-:Y:S05]  /*07e0*/  STL [R1+0x32c], R19 ;  /* 0x00032c1301007387 */ /* 0x000fea0000100800 */
[----:B------:R-:W2:Y:S01]  /*07f0*/  @!P3 LDC.64 R40, c[0x0][0x3e0] ;  /* 0x0000f800ff28bb82 */ /* 0x000ea20000000a00 */
[----:B------:R-:W-:Y:S01]  /*0800*/  @!P0 IADD3 R3, PT, PT, R3, R27, RZ ;  /* 0x0000001b03038210 */ /* 0x000fe20007ffe0ff */
[----:B------:R-:W-:Y:S01]  /*0810*/  @!P6 IMAD R27, R5, R31, R4 ;  /* 0x0000001f051be224 */ /* 0x000fe200078e0204 */
[C---:B0-----:R-:W-:Y:S01]  /*0820*/  @!P0 LEA R6, P1, R2.reuse, R28, 0x2 ;  /* 0x0000001c02068211 */ /* 0x041fe200078210ff */
[----:B----4-:R-:W-:Y:S01]  /*0830*/  @!P5 IMAD R4, R13, R34, RZ ;  /* 0x000000220d04d224 */ /* 0x010fe200078e02ff */
[----:B------:R-:W-:Y:S01]  /*0840*/  @!P3 MOV R12, R18 ;  /* 0x00000012000cb202 */ /* 0x000fe20000000f00 */
[C---:B------:R-:W-:Y:S01]  /*0850*/  @!P5 IMAD.WIDE.U32 R8, R7.reuse, R34, R8 ;  /* 0x000000220708d225 */ /* 0x040fe200078e0008 */
[----:B------:R-:W-:Y:S01]  /*0860*/  @!P0 LEA.HI.X R2, R2, R29, R3, 0x2, P1 ;  /* 0x0000001d02028211 */ /* 0x000fe200008f1403 */
[----:B------:R0:W-:Y:S01]  /*0870*/  @!P0 STL [R1+0x238], R6 ;  /* 0x0002380601008387 */ /* 0x0001e20000100800 */
[----:B------:R-:W-:Y:S01]  /*0880*/  @!P6 MOV R3, R21 ;  /* 0x000000150003e202 */ /* 0x000fe20000000f00 */
[----:B------:R-:W3:Y:S01]  /*0890*/  @!P4 LDC.64 R28, c[0x0][0x390] ;  /* 0x0000e400ff1ccb82 */ /* 0x000ee20000000a00 */
[----:B------:R-:W-:Y:S01]  /*08a0*/  @!P5 IMAD R13, R7, R35, R4 ;  /* 0x00000023070dd224 */ /* 0x000fe200078e0204 */
[----:B------:R4:W-:Y:S01]  /*08b0*/  @!P0 STL [R1+0x230], R2 ;  /* 0x0002300201008387 */ /* 0x0009e20000100800 */
[----:B------:R-:W-:-:S03]  /*08c0*/  @P3 LOP3.LUT R0, R0, 0x200000, RZ, 0xfc, !PT ;  /* 0x0020000000003812 */ /* 0x000fc600078efcff */
[----:B------:R-:W-:Y:S01]  /*08d0*/  @!P5 IADD3 R7, PT, PT, R9, R13, RZ ;  /* 0x0000000d0907d210 */ /* 0x000fe20007ffe0ff */
[----:B------:R-:W-:Y:S01]  /*08e0*/  @!P3 IMAD.MOV.U32 R13, RZ, RZ, R21 ;  /* 0x000000ffff0db224 */ /* 0x000fe200078e0015 */
[----:B------:R-:W-:Y:S01]  /*08f0*/  LOP3.LUT R0, R0, 0xffefffff, RZ, 0xc0, !PT ;  /* 0xffefffff00007812 */ /* 0x000fe200078ec0ff */
[----:B0-----:R-:W-:Y:S02]  /*0900*/  @!P4 IMAD R6, R23, R38, RZ ;  /* 0x000000261706c224 */ /* 0x001fe400078e02ff */
[----:B----4-:R-:W-:Y:S02]  /*0910*/  @!P6 IMAD.MOV.U32 R2, RZ, RZ, R18 ;  /* 0x000000ffff02e224 */ /* 0x010fe400078e0012 */
[----:B------:R-:W-:Y:S02]  /*0920*/  @!P4 IMAD R23, R11, R39, R6 ;  /* 0x000000270b17c224 */ /* 0x000fe400078e0206 */
[----:B------:R-:W-:Y:S02]  /*0930*/  @!P6 IMAD.WIDE.U32 R2, R5, R30, R2 ;  /* 0x0000001e0502e225 */ /* 0x000fe400078e0002 */
[----:B------:R-:W0:Y:S02]  /*0940*/  @!P3 LDC.64 R30, c[0x0][0x390] ;  /* 0x0000e400ff1ebb82 */ /* 0x000e240000000a00 */
[----:B------:R-:W-:Y:S01]  /*0950*/  @!P6 IMAD.IADD R3, R3, 0x1, R27 ;  /* 0x000000010303e824 */ /* 0x000fe200078e021b */
[----:B------:R-:W-:Y:S01]  /*0960*/  @!P6 LEA R4, P1, R2, R32, 0x2 ;  /* 0x000000200204e211 */ /* 0x000fe200078210ff */
[----:B--2---:R-:W-:-:S02]  /*0970*/  @!P3 IMAD R10, R25, R40, RZ ;  /* 0x00000028190ab224 */ /* 0x004fc400078e02ff */
[----:B------:R-:W-:Y:S01]  /*0980*/  @!P3 IMAD.WIDE.U32 R12, R15, R40, R12 ;  /* 0x000000280f0cb225 */ /* 0x000fe200078e000c */
[----:B------:R-:W-:Y:S02]  /*0990*/  @!P6 LEA.HI.X R5, R2, R33, R3, 0x2, P1 ;  /* 0x000000210205e211 */ /* 0x000fe400008f1403 */
[----:B------:R-:W-:Y:S01]  /*09a0*/  @!P4 MOV R3, R21 ;  /* 0x000000150003c202 */ /* 0x000fe20000000f00 */
[----:B------:R-:W-:Y:S01]  /*09b0*/  @!P4 IMAD.MOV.U32 R2, RZ, RZ, R18 ;  /* 0x000000ffff02c224 */ /* 0x000fe200078e0012 */
[C---:B-1----:R-:W-:Y:S01]  /*09c0*/  @!P5 LEA R6, P1, R8.reuse, R36, 0x2 ;  /* 0x000000240806d211 */ /* 0x042fe200078210ff */
[----:B------:R-:W-:Y:S02]  /*09d0*/  STL.64 [R1+0x370], R4 ;  /* 0x0003700401007387 */ /* 0x000fe40000100a00 */
[----:B------:R-:W-:Y:S01]  /*09e0*/  @!P4 IMAD.WIDE.U32 R2, R11, R38, R2 ;  /* 0x000000260b02c225 */ /* 0x000fe200078e0002 */
[----:B------:R-:W-:-:S03]  /*09f0*/  @!P5 LEA.HI.X R7, R8, R37, R7, 0x2, P1 ;  /* 0x000000250807d211 */ /* 0x000fc600008f1407 */
[----:B------:R-:W-:Y:S01]  /*0a00*/  @!P3 IMAD R11, R15, R41, R10 ;  /* 0x000000290f0bb224 */ /* 0x000fe200078e020a */
[----:B------:R-:W-:Y:S01]  /*0a10*/  @!P4 IADD3 R3, PT, PT, R3, R23, RZ ;  /* 0x000000170303c210 */ /* 0x000fe20007ffe0ff */
[----:B------:R1:W-:Y:S01]  /*0a20*/  STL [R1+0x378], R7 ;  /* 0x0003780701007387 */ /* 0x0003e20000100800 */
[----:B---3--:R-:W-:-:S04]  /*0a30*/  @!P4 LEA R8, P1, R2, R28, 0x2 ;  /* 0x0000001c0208c211 */ /* 0x008fc800078210ff */
[----:B------:R-:W-:Y:S02]  /*0a40*/  @!P4 LEA.HI.X R9, R2, R29, R3, 0x2, P1 ;  /* 0x0000001d0209c211 */ /* 0x000fe400008f1403 */
[----:B------:R-:W-:Y:S01]  /*0a50*/  @!P3 IADD3 R2, PT, PT, R13, R11, RZ ;  /* 0x0000000b0d02b210 */ /* 0x000fe20007ffe0ff */
[----:B------:R-:W-:Y:S01]  /*0a60*/  VIADD R13, R16, 0x28 ;  /* 0x00000028100d7836 */ /* 0x000fe20000000000 */
[----:B0-----:R-:W-:Y:S01]  /*0a70*/  @!P3 LEA R10, P1, R12, R30, 0x2 ;  /* 0x0000001e0c0ab211 */ /* 0x001fe200078210ff */
[----:B------:R-:W-:Y:S01]  /*0a80*/  STL.64 [R1+0x380], R8 ;  /* 0x0003800801007387 */ /* 0x000fe20000100a00 */
[----:B-1----:R-:W-:Y:S02]  /*0a90*/  IADD3 R7, PT, PT, R16, 0x1f8, RZ ;  /* 0x000001f810077810 */ /* 0x002fe40007ffe0ff */
[----:B------:R-:W-:Y:S02]  /*0aa0*/  @!P3 LEA.HI.X R11, R12, R31, R2, 0x2, P1 ;  /* 0x0000001f0c0bb211 */ /* 0x000fe400008f1402 */
[----:B------:R-:W-:-:S02]  /*0ab0*/  ISETP.GE.U32.AND P1, PT, R13, UR16, PT ;  /* 0x000000100d007c0c */ /* 0x000fc4000bf26070 */
[----:B------:R-:W-:Y:S01]  /*0ac0*/  SHF.R.S32.HI R3, RZ, 0x1f, R13 ;  /* 0x0000001fff037819 */ /* 0x000fe2000001140d */
[----:B------:R-:W-:Y:S03]  /*0ad0*/  STL.64 [R1+0x388], R10 ;  /* 0x0003880a01007387 */ /* 0x000fe60000100a00 */
        /* <DEDUP_REMOVED lines=9> */
[----:B------:R-:W-:-:S04]  /*0b70*/  @!P2 IMAD.WIDE.U32 R2, R13, R14, R2 ;  /* 0x0000000e0d02a225 */ /* 0x000fc800078e0002 */
[----:B------:R-:W-:Y:S01]  /*0b80*/  @!P2 IMAD.IADD R3, R3, 0x1, R15 ;  /* 0x000000010303a824 */ /* 0x000fe200078e020f */
[----:B-1----:R-:W-:Y:S02]  /*0b90*/  @!P2 LEA R12, P1, R2, R22, 0x2 ;  /* 0x00000016020ca211 */ /* 0x002fe400078210ff */
[----:B------:R-:W-:Y:S02]  /*0ba0*/  IADD3 R15, PT, PT, R16, 0x30, RZ ;  /* 0x00000030100f7810 */ /* 0x000fe40007ffe0ff */
[----:B------:R-:W-:Y:S02]  /*0bb0*/  @!P2 LEA.HI.X R13, R2, R23, R3, 0x2, P1 ;  /* 0x00000017020da211 */ /* 0x000fe400008f1403 */
        /* <DEDUP_REMOVED lines=11> */
[----:B------:R-:W-:Y:S01]  /*0c70*/  @!P2 IMAD.WIDE.U32 R2, R15, R22, R2 ;  /* 0x000000160f02a225 */ /* 0x000fe200078e0002 */
[----:B------:R-:W-:-:S04]  /*0c80*/  IADD3 R15, PT, PT, R16, 0x38, RZ ;  /* 0x00000038100f7810 */ /* 0x000fc80007ffe0ff */
[----:B------:R-:W-:Y:S02]  /*0c90*/  @!P2 IADD3 R3, PT, PT, R3, R23, RZ ;  /* 0x000000170303a210 */ /* 0x000fe40007ffe0ff */
[----:B-1----:R-:W-:-:S04]  /*0ca0*/  @!P2 LEA R122, P1, R2, R122, 0x2 ;  /* 0x0000007a027aa211 */ /* 0x002fc800078210ff */
        /* <DEDUP_REMOVED lines=13> */
[----:B------:R-:W-:Y:S01]  /*0d80*/  VIADD R15, R16, 0x40 ;  /* 0x00000040100f7836 */ /* 0x000fe20000000000 */
        /* <DEDUP_REMOVED lines=31> */
[----:B------:R-:W-:Y:S01]  /*0f80*/  @!P2 IMAD.WIDE.U32 R2, R15, R26, R2 ;  /* 0x0000001a0f02a225 */ /* 0x000fe200078e0002 */
[----:B------:R-:W-:-:S04]  /*0f90*/  IADD3 R15, PT, PT, R16, 0x50, RZ ;  /* 0x00000050100f7810 */ /* 0x000fc80007ffe0ff */
[----:B------:R-:W-:Y:S02]  /*0fa0*/  @!P2 IADD3 R3, PT, PT, R3, R27, RZ ;  /* 0x0000001b0303a210 */ /* 0x000fe40007ffe0ff */
[----:B--2---:R-:W-:-:S04]  /*0fb0*/  @!P2 LEA R26, P1, R2, R28, 0x2 ;  /* 0x0000001c021aa211 */ /* 0x004fc800078210ff */
[----:B------:R-:W-:Y:S02]  /*0fc0*/  @!P2 LEA.HI.X R27, R2, R29, R3, 0x2, P1 ;  /* 0x0000001d021ba211 */ /* 0x000fe400008f1403 */
        /* <DEDUP_REMOVED lines=17> */
[----:B------:R-:W-:Y:S01]  /*10e0*/  ISETP.GE.U32.AND P1, PT, R15, UR16, PT ;  /* 0x000000100f007c0c */ /* 0x000fe2000bf26070 */
[----:B------:R1:W-:Y:S03]  /*10f0*/  STL.64 [R1+0x360], R28 ;  /* 0x0003601c01007387 */ /* 0x0003e60000100a00 */
[----:B------:R-:W-:-:S13]  /*1100*/  ISETP.GE.AND.EX P2, PT, R3, UR17, PT, P1 ;  /* 0x0000001103007c0c */ /* 0x000fda000bf46310 */
[----:B------:R-:W2:Y:S01]  /*1110*/  @!P2 LDC.64 R30, c[0x0][0x3e0] ;  /* 0x0000f800ff1eab82 */ /* 0x000ea20000000a00 */
[----:B------:R-:W-:-:S04]  /*1120*/  @P2 LOP3.LUT R0, R0, 0x4000, RZ, 0xfc, !PT ;  /* 0x0000400000002812 */ /* 0x000fc800078efcff */
[----:B------:R-:W-:-:S03]  /*1130*/  LOP3.LUT R0, R0, 0xffffdfff, RZ, 0xc0, !PT ;  /* 0xffffdfff00007812 */ /* 0x000fc600078ec0ff */
[----:B------:R-:W3:Y:S01]  /*1140*/  @!P2 LDC.64 R32, c[0x0][0x390] ;  /* 0x0000e400ff20ab82 */ /* 0x000ee20000000a00 */
[----:B--2---:R-:W-:Y:S01]  /*1150*/  @!P2 IMAD R2, R3, R30, RZ ;  /* 0x0000001e0302a224 */ /* 0x004fe200078e02ff */
[----:B------:R-:W-:-:S03]  /*1160*/  @!P2 MOV R3, R21 ;  /* 0x000000150003a202 */ /* 0x000fc60000000f00 */
[----:B------:R-:W-:Y:S01]  /*1170*/  @!P2 IMAD R31, R15, R31, R2 ;  /* 0x0000001f0f1fa224 */ /* 0x000fe200078e0202 */
[----:B------:R-:W-:-:S05]  /*1180*/  @!P2 MOV R2, R18 ;  /* 0x000000120002a202 */ /* 0x000fca0000000f00 */
[----:B------:R-:W-:Y:S01]  /*1190*/  @!P2 IMAD.WIDE.U32 R2, R15, R30, R2 ;  /* 0x0000001e0f02a225 */ /* 0x000fe200078e0002 */
[----:B------:R-:W-:-:S03]  /*11a0*/  IADD3 R15, PT, PT, R16, 0x60, RZ ;  /* 0x00000060100f7810 */ /* 0x000fc60007ffe0ff */
[----:B------:R-:W-:Y:S01]  /*11b0*/  @!P2 IMAD.IADD R3, R3, 0x1, R31 ;  /* 0x000000010303a824 */ /* 0x000fe200078e021f */
[----:B---3--:R-:W-:-:S04]  /*11c0*/  @!P2 LEA R30, P1, R2, R32, 0x2 ;  /* 0x00000020021ea211 */ /* 0x008fc800078210ff */
[----:B------:R-:W-:Y:S02]  /*11d0*/  @!P2 LEA.HI.X R31, R2, R33, R3, 0x2, P1 ;  /* 0x00000021021fa211 */ /* 0x000fe400008f1403 */
[----:B------:R-:W-:Y:S02]  /*11e0*/  SHF.R.S32.HI R3, RZ, 0x1f, R15 ;  /* 0x0000001fff037819 */ /* 0x000fe4000001140f */
[----:B------:R-:W-:Y:S01]  /*11f0*/  ISETP.GE.U32.AND P1, PT, R15, UR16, PT ;  /* 0x000000100f007c0c */ /* 0x000fe2000bf26070 */
[----:B------:R-:W-:Y:S03]  /*1200*/  STL [R1+0x354], R31 ;  /* 0x0003541f01007387 */ /* 0x000fe60000100800 */
[----:B------:R-:W-:-:S13]  /*1210*/  ISETP.GE.AND.EX P2, PT, R3, UR17, PT, P1 ;  /* 0x0000001103007c0c */ /* 0x000fda000bf46310 */
[----:B------:R-:W2:Y:S01]  /*1220*/  @!P2 LDC.64 R32, c[0x0][0x3e0] ;  /* 0x0000f800ff20ab82 */ /* 0x000ea20000000a00 */
[----:B------:R-:W-:-:S04]  /*1230*/  @P2 LOP3.LUT R0, R0, 0x2000, RZ, 0xfc, !PT ;  /* 0x0000200000002812 */ /* 0x000fc800078efcff */
[----:B------:R-:W-:-:S03]  /*1240*/  LOP3.LUT R0, R0, 0xffffefff, RZ, 0xc0, !PT ;  /* 0xffffefff00007812 */ /* 0x000fc600078ec0ff */
[----:B------:R-:W3:Y:S01]  /*1250*/  @!P2 LDC.64 R34, c[0x0][0x390] ;  /* 0x0000e400ff22ab82 */ /* 0x000ee20000000a00 */
[----:B--2---:R-:W-:Y:S02]  /*1260*/  @!P2 IMAD R2, R3, R32, RZ ;  /* 0x000000200302a224 */ /* 0x004fe400078e02ff */
[----:B------:R-:W-:Y:S02]  /*1270*/  @!P2 IMAD.MOV.U32 R3, RZ, RZ, R21 ;  /* 0x000000ffff03a224 */ /* 0x000fe400078e0015 */
[----:B------:R-:W-:Y:S01]  /*1280*/  @!P2 IMAD R33, R15, R33, R2 ;  /* 0x000000210f21a224 */ /* 0x000fe200078e0202 */
[----:B------:R-:W-:-:S05]  /*1290*/  @!P2 MOV R2, R18 ;  /* 0x000000120002a202 */ /* 0x000fca0000000f00 */
[----:B------:R-:W-:Y:S01]  /*12a0*/  @!P2 IMAD.WIDE.U32 R2, R15, R32, R2 ;  /* 0x000000200f02a225 */ /* 0x000fe200078e0002 */
[----:B------:R-:W-:-:S04]  /*12b0*/  IADD3 R15, PT, PT, R16, 0x68, RZ ;  /* 0x00000068100f7810 */ /* 0x000fc80007ffe0ff */
[----:B------:R-:W-:Y:S02]  /*12c0*/  @!P2 IADD3 R3, PT, PT, R3, R33, RZ ;  /* 0x000000210303a210 */ /* 0x000fe40007ffe0ff */
[----:B---3--:R-:W-:-:S04]  /*12d0*/  @!P2 LEA R32, P1, R2, R34, 0x2 ;  /* 0x000000220220a211 */ /* 0x008fc800078210ff */
[----:B------:R-:W-:Y:S02]  /*12e0*/  @!P2 LEA.HI.X R33, R2, R35, R3, 0x2, P1 ;  /* 0x000000230221a211 */ /* 0x000fe400008f1403 */
[----:B------:R-:W-:Y:S02]  /*12f0*/  SHF.R.S32.HI R3, RZ, 0x1f, R15 ;  /* 0x0000001fff037819 */ /* 0x000fe4000001140f */
[----:B------:R-:W-:Y:S01]  /*1300*/  ISETP.GE.U32.AND P1, PT, R15, UR16, PT ;  /* 0x000000100f007c0c */ /* 0x000fe2000bf26070 */
[----:B------:R-:W-:Y:S03]  /*1310*/  STL.64 [R1+0x358], R32 ;  /* 0x0003582001007387 */ /* 0x000fe60000100a00 */
[----:B------:R-:W-:-:S13]  /*1320*/  ISETP.GE.AND.EX P2, PT, R3, UR17, PT, P1 ;  /* 0x0000001103007c0c */ /* 0x000fda000bf46310 */
[----:B------:R-:W2:Y:S01]  /*1330*/  @!P2 LDC.64 R34, c[0x0][0x3e0] ;  /* 0x0000f800ff22ab82 */ /* 0x000ea20000000a00 */
[----:B------:R-:W-:-:S04]  /*1340*/  @P2 LOP3.LUT R0, R0, 0x1000, RZ, 0xfc, !PT ;  /* 0x0000100000002812 */ /* 0x000fc800078efcff */
[----:B------:R-:W-:-:S03]  /*1350*/  LOP3.LUT R0, R0, 0xfffff7ff, RZ, 0xc0, !PT ;  /* 0xfffff7ff00007812 */ /* 0x000fc600078ec0ff */
[----:B------:R-:W3:Y:S01]  /*1360*/  @!P2 LDC.64 R36, c[0x0][0x390] ;  /* 0x0000e400ff24ab82 */ /* 0x000ee20000000a00 */
[----:B--2---:R-:W-:Y:S01]  /*1370*/  @!P2 IMAD R2, R3, R34, RZ ;  /* 0x000000220302a224 */ /* 0x004fe200078e02ff */
[----:B------:R-:W-:-:S03]  /*1380*/  @!P2 MOV R3, R21 ;  /* 0x000000150003a202 */ /* 0x000fc60000000f00 */
[----:B------:R-:W-:Y:S02]  /*1390*/  @!P2 IMAD R35, R15, R35, R2 ;  /* 0x000000230f23a224 */ /* 0x000fe400078e0202 */
[----:B------:R-:W-:-:S04]  /*13a0*/  @!P2 IMAD.MOV.U32 R2, RZ, RZ, R18 ;  /* 0x000000ffff02a224 */ /* 0x000fc800078e0012 */
[----:B------:R-:W-:-:S04]  /*13b0*/  @!P2 IMAD.WIDE.U32 R2, R15, R34, R2 ;  /* 0x000000220f02a225 */ /* 0x000fc800078e0002 */
[----:B------:R-:W-:Y:S01]  /*13c0*/  VIADD R15, R16, 0x70 ;  /* 0x00000070100f7836 */ /* 0x000fe20000000000 */
[----:B------:R-:W-:Y:S02]  /*13d0*/  @!P2 IADD3 R3, PT, PT, R3, R35, RZ ;  /* 0x000000230303a210 */ /* 0x000fe40007ffe0ff */
[----:B---3--:R-:W-:-:S04]  /*13e0*/  @!P2 LEA R34, P1, R2, R36, 0x2 ;  /* 0x000000240222a211 */ /* 0x008fc800078210ff */
[----:B------:R-:W-:Y:S02]  /*13f0*/  @!P2 LEA.HI.X R35, R2, R37, R3, 0x2, P1 ;  /* 0x000000250223a211 */ /* 0x000fe400008f1403 */
[----:B------:R-:W-:Y:S02]  /*1400*/  SHF.R.S32.HI R3, RZ, 0x1f, R15 ;  /* 0x0000001fff037819 */ /* 0x000fe4000001140f */
[----:B------:R-:W-:-:S04]  /*1410*/  ISETP.GE.U32.AND P1, PT, R15, UR16, PT ;  /* 0x000000100f007c0c */ /* 0x000fc8000bf26070 */
        /* <DEDUP_REMOVED lines=178> */
[----:B------:R-:W-:Y:S01]  /*1f40*/  @P2 LOP3.LUT R0, R0, 0x1, RZ, 0xfc, !PT ;  /* 0x0000000100002812 */ /* 0x000fe200078efcff */
[----:B------:R3:W-:Y:S03]  /*1f50*/  STL [R1+0x328], R20 ;  /* 0x0003281401007387 */ /* 0x0007e60000100800 */
[----:B------:R-:W-:-:S03]  /*1f60*/  LOP3.LUT R0, R0, 0xf7ffffff, RZ, 0xc0, !PT ;  /* 0xf7ffffff00007812 */ /* 0x000fc600078ec0ff */
[----:B------:R-:W4:Y:S01]  /*1f70*/  @!P2 LDC.64 R60, c[0x0][0x390] ;  /* 0x0000e400ff3cab82 */ /* 0x000f220000000a00 */
[----:B--2---:R-:W-:Y:S01]  /*1f80*/  @!P2 IMAD R2, R3, R58, RZ ;  /* 0x0000003a0302a224 */ /* 0x004fe200078e02ff */
[----:B------:R-:W-:-:S03]  /*1f90*/  @!P2 MOV R3, R21 ;  /* 0x000000150003a202 */ /* 0x000fc60000000f00 */
[----:B------:R-:W-:Y:S02]  /*1fa0*/  @!P2 IMAD R59, R15, R59, R2 ;  /* 0x0000003b0f3ba224 */ /* 0x000fe400078e0202 */
[----:B------:R-:W-:-:S04]  /*1fb0*/  @!P2 IMAD.MOV.U32 R2, RZ, RZ, R18 ;  /* 0x000000ffff02a224 */ /* 0x000fc800078e0012 */
[----:B------:R-:W-:-:S04]  /*1fc0*/  @!P2 IMAD.WIDE.U32 R2, R15, R58, R2 ;  /* 0x0000003a0f02a225 */ /* 0x000fc800078e0002 */
[----:B------:R-:W-:Y:S01]  /*1fd0*/  VIADD R15, R16, 0xd0 ;  /* 0x000000d0100f7836 */ /* 0x000fe20000000000 */
[----:B------:R-:W-:Y:S02]  /*1fe0*/  @!P2 IADD3 R3, PT, PT, R3, R59, RZ ;  /* 0x0000003b0303a210 */ /* 0x000fe40007ffe0ff */
[----:B----4-:R-:W-:-:S04]  /*1ff0*/  @!P2 LEA R58, P1, R2, R60, 0x2 ;  /* 0x0000003c023aa211 */ /* 0x010fc800078210ff */
[----:B------:R-:W-:Y:S02]  /*2000*/  @!P2 LEA.HI.X R59, R2, R61, R3, 0x2, P1 ;  /* 0x0000003d023ba211 */ /* 0x000fe400008f1403 */
[----:B------:R-:W-:Y:S02]  /*2010*/  SHF.R.S32.HI R3, RZ, 0x1f, R15 ;  /* 0x0000001fff037819 */ /* 0x000fe4000001140f */
[----:B------:R-:W-:-:S04]  /*2020*/  ISETP.GE.U32.AND P1, PT, R15, UR16, PT ;  /* 0x000000100f007c0c */ /* 0x000fc8000bf26070 */
[----:B------:R-:W-:-:S13]  /*2030*/  ISETP.GE.AND.EX P2, PT, R3, UR17, PT, P1 ;  /* 0x0000001103007c0c */ /* 0x000fda000bf46310 */
[----:B------:R-:W2:Y:S01]  /*2040*/  @!P2 LDC.64 R60, c[0x0][0x3e0] ;  /* 0x0000f800ff3cab82 */ /* 0x000ea20000000a00 */
[----:B------:R-:W-:-:S04]  /*2050*/  @P2 LOP3.LUT R17, R17, 0x80000000, RZ, 0xfc, !PT ;  /* 0x8000000011112812 */ /* 0x000fc800078efcff */
[----:B------:R-:W-:-:S03]  /*2060*/  LOP3.LUT R17, R17, 0xbfffffff, RZ, 0xc0, !PT ;  /* 0xbfffffff11117812 */ /* 0x000fc600078ec0ff */
[----:B------:R-:W4:Y:S01]  /*2070*/  @!P2 LDC.64 R62, c[0x0][0x390] ;  /* 0x0000e400ff3eab82 */ /* 0x000f220000000a00 */
[----:B--2---:R-:W-:Y:S01]  /*2080*/  @!P2 IMAD R2, R3, R60, RZ ;  /* 0x0000003c0302a224 */ /* 0x004fe200078e02ff */
[----:B------:R-:W-:-:S03]  /*2090*/  @!P2 MOV R3, R21 ;  /* 0x000000150003a202 */ /* 0x000fc60000000f00 */
[----:B------:R-:W-:Y:S01]  /*20a0*/  @!P2 IMAD R61, R15, R61, R2 ;  /* 0x0000003d0f3da224 */ /* 0x000fe200078e0202 */
[----:B------:R-:W-:-:S05]  /*20b0*/  @!P2 MOV R2, R18 ;  /* 0x000000120002a202 */ /* 0x000fca0000000f00 */
[----:B------:R-:W-:Y:S01]  /*20c0*/  @!P2 IMAD.WIDE.U32 R2, R15, R60, R2 ;  /* 0x0000003c0f02a225 */ /* 0x000fe200078e0002 */
[----:B------:R-:W-:-:S03]  /*20d0*/  IADD3 R15, PT, PT, R16, 0xd8, RZ ;  /* 0x000000d8100f7810 */ /* 0x000fc60007ffe0ff */
[----:B------:R-:W-:Y:S01]  /*20e0*/  @!P2 IMAD.IADD R3, R3, 0x1, R61 ;  /* 0x000000010303a824 */ /* 0x000fe200078e023d */
        /* <DEDUP_REMOVED lines=9> */
[----:B--2---:R-:W-:Y:S02]  /*2180*/  @!P2 IMAD R2, R3, R62, RZ ;  /* 0x0000003e0302a224 */ /* 0x004fe400078e02ff */
[----:B------:R-:W-:Y:S02]  /*2190*/  @!P2 IMAD.MOV.U32 R3, RZ, RZ, R21 ;  /* 0x000000ffff03a224 */ /* 0x000fe400078e0015 */
[----:B------:R-:W-:Y:S01]  /*21a0*/  @!P2 IMAD R63, R15, R63, R2 ;  /* 0x0000003f0f3fa224 */ /* 0x000fe200078e0202 */
[----:B------:R-:W-:-:S05]  /*21b0*/  @!P2 MOV R2, R18 ;  /* 0x000000120002a202 */ /* 0x000fca0000000f00 */
[----:B------:R-:W-:Y:S01]  /*21c0*/  @!P2 IMAD.WIDE.U32 R2, R15, R62, R2 ;  /* 0x0000003e0f02a225 */ /* 0x000fe200078e0002 */
[----:B------:R-:W-:-:S04]  /*21d0*/  IADD3 R15, PT, PT, R16, 0xe0, RZ ;  /* 0x000000e0100f7810 */ /* 0x000fc80007ffe0ff */
        /* <DEDUP_REMOVED lines=319> */
[----:B------:R-:W-:-:S03]  /*35d0*/  SHF.R.S32.HI R15, RZ, 0x1f, R107 ;  /* 0x0000001fff0f7819 */ /* 0x000fc6000001146b */
[----:B------:R-:W-:Y:S01]  /*35e0*/  @!P2 IMAD.IADD R3, R3, 0x1, R105 ;  /* 0x000000010303a824 */ /* 0x000fe200078e0269 */
[----:B----4-:R-:W-:-:S04]  /*35f0*/  @!P2 LEA R102, P1, R2, R102, 0x2 ;  /* 0x000000660266a211 */ /* 0x010fc800078210ff */
[----:B------:R-:W-:Y:S02]  /*3600*/  @!P2 LEA.HI.X R103, R2, R103, R3, 0x2, P1 ;  /* 0x000000670267a211 */ /* 0x000fe400008f1403 */
        /* <DEDUP_REMOVED lines=10> */
[----:B------:R-:W-:-:S05]  /*36b0*/  @!P2 IMAD.WIDE.U32 R2, R107, R2, R14 ;  /* 0x000000026b02a225 */ /* 0x000fca00078e000e */
[----:B------:R-:W-:Y:S02]  /*36c0*/  @!P2 IADD3 R3, PT, PT, R3, R109, RZ ;  /* 0x0000006d0303a210 */ /* 0x000fe40007ffe0ff */
[----:B----4-:R-:W-:Y:S02]  /*36d0*/  @!P2 LEA R104, P1, R2, R104, 0x2 ;  /* 0x000000680268a211 */ /* 0x010fe400078210ff */
[----:B------:R-:W-:Y:S02]  /*36e0*/  IADD3 R109, PT, PT, R16, 0x188, RZ ;  /* 0x00000188106d7810 */ /* 0x000fe40007ffe0ff */
        /* <DEDUP_REMOVED lines=12> */
[----:B------:R-:W-:-:S05]  /*37b0*/  @!P2 IMAD.WIDE.U32 R2, R109, R2, R14 ;  /* 0x000000026d02a225 */ /* 0x000fca00078e000e */
[----:B------:R-:W-:Y:S01]  /*37c0*/  @!P2 IADD3 R3, PT, PT, R3, R111, RZ ;  /* 0x0000006f0303a210 */ /* 0x000fe20007ffe0ff */
[----:B------:R-:W-:Y:S01]  /*37d0*/  VIADD R111, R16, 0x190 ;  /* 0x00000190106f7836 */ /* 0x000fe20000000000 */
        /* <DEDUP_REMOVED lines=13> */
[----:B------:R-:W-:-:S04]  /*38b0*/  @!P2 IMAD.WIDE.U32 R14, R111, R2, R14 ;  /* 0x000000026f0ea225 */ /* 0x000fc800078e000e */
[----:B------:R-:W-:Y:S01]  /*38c0*/  @!P2 IMAD.IADD R2, R15, 0x1, R3 ;  /* 0x000000010f02a824 */ /* 0x000fe200078e0203 */
[C---:B----4-:R-:W-:Y:S02]  /*38d0*/  @!P2 LEA R108, P1, R14.reuse, R108, 0x2 ;  /* 0x0000006c0e6ca211 */ /* 0x050fe400078210ff */
[----:B------:R-:W-:Y:S02]  /*38e0*/  SHF.R.S32.HI R15, RZ, 0x1f, R113 ;  /* 0x0000001fff0f7819 */ /* 0x000fe40000011471 */
        /* <DEDUP_REMOVED lines=57> */
[----:B------:R-:W-:-:S04]  /*3c80*/  SHF.R.S32.HI R119, RZ, 0x1f, R120 ;  /* 0x0000001fff777819 */ /* 0x000fc80000011478 */
[----:B------:R-:W-:Y:S02]  /*3c90*/  @!P2 IADD3 R3, PT, PT, R15, R3, RZ ;  /* 0x000000030f03a210 */ /* 0x000fe40007ffe0ff */
[----:B----4-:R-:W-:-:S04]  /*3ca0*/  @!P2 LEA R116, P1, R14, R116, 0x2 ;  /* 0x000000740e74a211 */ /* 0x010fc800078210ff */
[----:B------:R-:W-:Y:S02]  /*3cb0*/  @!P2 LEA.HI.X R117, R14, R117, R3, 0x2, P1 ;  /* 0x000000750e75a211 */ /* 0x000fe400008f1403 */
[----:B------:R-:W-:-:S04]  /*3cc0*/  ISETP.GE.U32.AND P1, PT, R120, UR16, PT ;  /* 0x0000001078007c0c */ /* 0x000fc8000bf26070 */
[----:B------:R-:W-:-:S13]  /*3cd0*/  ISETP.GE.AND.EX P2, PT, R119, UR17, PT, P1 ;  /* 0x0000001177007c0c */ /* 0x000fda000bf46310 */
[----:B------:R-:W2:Y:S01]  /*3ce0*/  @!P2 LDC.64 R14, c[0x0][0x3e0] ;  /* 0x0000f800ff0eab82 */ /* 0x000ea20000000a00 */
[----:B------:R-:W-:Y:S01]  /*3cf0*/  @!P2 IMAD.MOV.U32 R118, RZ, RZ, R18 ;  /* 0x000000ffff76a224 */ /* 0x000fe200078e0012 */
[----:B------:R-:W-:-:S04]  /*3d00*/  @P2 LOP3.LUT R17, R17, 0x4, RZ, 0xfc, !PT ;  /* 0x0000000411112812 */ /* 0x000fc800078efcff */
[----:B------:R-:W-:Y:S02]  /*3d10*/  LOP3.LUT R17, R17, 0xfffffffd, RZ, 0xc0, !PT ;  /* 0xfffffffd11117812 */ /* 0x000fe400078ec0ff */
[----:B------:R-:W0:Y:S01]  /*3d20*/  @!P2 LDC.64 R2, c[0x0][0x390] ;  /* 0x0000e400ff02ab82 */ /* 0x000e220000000a00 */
[----:B--2---:R-:W-:-:S04]  /*3d30*/  @!P2 IMAD R119, R119, R14, RZ ;  /* 0x0000000e7777a224 */ /* 0x004fc800078e02ff */
[----:B------:R-:W-:Y:S01]  /*3d40*/  @!P2 IMAD R15, R120, R15, R119 ;  /* 0x0000000f780fa224 */ /* 0x000fe200078e0277 */
[----:B------:R-:W-:-:S03]  /*3d50*/  @!P2 MOV R119, R21 ;  /* 0x000000150077a202 */ /* 0x000fc60000000f00 */
[----:B------:R-:W-:-:S04]  /*3d60*/  @!P2 IMAD.WIDE.U32 R118, R120, R14, R118 ;  /* 0x0000000e7876a225 */ /* 0x000fc800078e0076 */
[----:B------:R-:W-:Y:S01]  /*3d70*/  VIADD R120, R16, 0x1c0 ;  /* 0x000001c010787836 */ /* 0x000fe20000000000 */
[----:B------:R-:W-:Y:S02]  /*3d80*/  @!P2 IADD3 R15, PT, PT, R119, R15, RZ ;  /* 0x0000000f770fa210 */ /* 0x000fe40007ffe0ff */
[----:B0-----:R-:W-:-:S04]  /*3d90*/  @!P2 LEA R24, P1, R118, R2, 0x2 ;  /* 0x000000027618a211 */ /* 0x001fc800078210ff */
        /* <DEDUP_REMOVED lines=9> */
[----:B0-----:R-:W-:-:S04]  /*3e30*/  @!P2 IMAD R118, R118, R14, RZ ;  /* 0x0000000e7676a224 */ /* 0x001fc800078e02ff */
        /* <DEDUP_REMOVED lines=26> */
[----:B------:R-:W-:Y:S01]  /*3fe0*/  @!P1 MOV R119, R21 ;  /* 0x0000001500779202 */ /* 0x000fe20000000f00 */
[----:B------:R1:W-:Y:S01]  /*3ff0*/  STL [R1+0x324], R21 ;  /* 0x0003241501007387 */ /* 0x0003e20000100800 */
[----:B---3--:R-:W-:Y:S01]  /*4000*/  IMAD.MOV.U32 R20, RZ, RZ, R8 ;  /* 0x000000ffff147224 */ /* 0x008fe200078e0008 */
[----:B------:R-:W-:-:S04]  /*4010*/  @P1 LOP3.LUT R0, R0, 0x8000000, RZ, 0xfc, !PT ;  /* 0x0800000000001812 */ /* 0x000fc800078efcff */
[----:B------:R-:W2:Y:S01]  /*4020*/  @!P1 LDC.64 R2, c[0x0][0x390] ;  /* 0x0000e400ff029b82 */ /* 0x000ea20000000a00 */
[----:B0-----:R-:W-:-:S04]  /*4030*/  @!P1 IMAD R118, R118, R14, RZ ;  /* 0x0000000e76769224 */ /* 0x001fc800078e02ff */
        /* <DEDUP_REMOVED lines=8> */
[----:B------:R-:W-:Y:S02]  /*40c0*/  ISETP.GE.U32.AND P2, PT, R120, UR16, PT ;  /* 0x0000001078007c0c */ /* 0x000fe4000bf46070 */
[----:B------:R-:W-:Y:S02]  /*40d0*/  LOP3.LUT P1, RZ, R0, 0x200000, RZ, 0xc0, !PT ;  /* 0x0020000000ff7812 */ /* 0x000fe4000782c0ff */
[----:B------:R-:W-:Y:S02]  /*40e0*/  ISETP.GE.AND.EX P2, PT, R118, UR17, PT, P2 ;  /* 0x0000001176007c0c */ /* 0x000fe4000bf46320 */
[----:B------:R-:W-:-:S11]  /*40f0*/  LOP3.LUT R0, R0, 0xefffffff, RZ, 0xc0, !PT ;  /* 0xefffffff00007812 */ /* 0x000fd600078ec0ff */
[----:B------:R-:W0:Y:S01]  /*4100*/  @!P2 LDC.64 R2, c[0x0][0x3e0] ;  /* 0x0000f800ff02ab82 */ /* 0x000e220000000a00 */
[----:B------:R-:W-:Y:S02]  /*4110*/  @!P2 MOV R119, R21 ;  /* 0x000000150077a202 */ /* 0x000fe40000000f00 */
[----:B------:R-:W-:-:S05]  /*4120*/  @P2 LOP3.LUT R0, R0, 0x10000000, RZ, 0xfc, !PT ;  /* 0x1000000000002812 */ /* 0x000fca00078efcff */
        /* <DEDUP_REMOVED lines=9> */
[----:B------:R-:W-:Y:S02]  /*41c0*/  IADD3 R118, PT, PT, R16, 0x1e0, RZ ;  /* 0x000001e010767810 */ /* 0x000fe40007ffe0ff */
[----:B------:R-:W-:Y:S02]  /*41d0*/  LOP3.LUT P2, RZ, R0, 0x400000, RZ, 0xc0, !PT ;  /* 0x0040000000ff7812 */ /* 0x000fe4000784c0ff */
[----:B------:R-:W-:Y:S02]  /*41e0*/  SHF.R.S32.HI R14, RZ, 0x1f, R118 ;  /* 0x0000001fff0e7819 */ /* 0x000fe40000011476 */
[----:B------:R-:W-:Y:S02]  /*41f0*/  ISETP.GE.U32.AND P3, PT, R118, UR16, PT ;  /* 0x0000001076007c0c */ /* 0x000fe4000bf66070 */
[----:B------:R-:W-:-:S02]  /*4200*/  LOP3.LUT R0, R0, 0xdfffffff, RZ, 0xc0, !PT ;  /* 0xdfffffff00007812 */ /* 0x000fc400078ec0ff */
[----:B------:R-:W-:Y:S02]  /*4210*/  ISETP.GE.AND.EX P3, PT, R14, UR17, PT, P3 ;  /* 0x000000110e007c0c */ /* 0x000fe4000bf66330 */
[----:B------:R-:W-:-:S11]  /*4220*/  MOV R19, R11 ;  /* 0x0000000b00137202 */ /* 0x000fd60000000f00 */
[----:B------:R-:W0:Y:S01]  /*4230*/  @!P3 LDC.64 R2, c[0x0][0x3e0] ;  /* 0x0000f800ff02bb82 */ /* 0x000e220000000a00 */
[----:B------:R-:W-:Y:S01]  /*4240*/  @!P3 IMAD.MOV.U32 R15, RZ, RZ, R21 ;  /* 0x000000ffff0fb224 */ /* 0x000fe200078e0015 */
[----:B------:R-:W-:-:S06]  /*4250*/  @P3 LOP3.LUT R0, R0, 0x20000000, RZ, 0xfc, !PT ;  /* 0x2000000000003812 */ /* 0x000fcc00078efcff */
[----:B------:R-:W2:Y:S01]  /*4260*/  @!P3 LDC.64 R124, c[0x0][0x390] ;  /* 0x0000e400ff7cbb82 */ /* 0x000ea20000000a00 */
[----:B0-----:R-:W-:-:S04]  /*4270*/  @!P3 IMAD R14, R14, R2, RZ ;  /* 0x000000020e0eb224 */ /* 0x001fc800078e02ff */
[----:B------:R-:W-:Y:S01]  /*4280*/  @!P3 IMAD R3, R118, R3, R14 ;  /* 0x000000037603b224 */ /* 0x000fe200078e020e */
[----:B------:R-:W-:-:S05]  /*4290*/  @!P3 MOV R14, R18 ;  /* 0x00000012000eb202 */ /* 0x000fca0000000f00 */
[----:B------:R-:W-:Y:S01]  /*42a0*/  @!P3 IMAD.WIDE.U32 R14, R118, R2, R14 ;  /* 0x00000002760eb225 */ /* 0x000fe200078e000e */
[----:B------:R-:W-:-:S04]  /*42b0*/  SHF.R.S32.HI R118, RZ, 0x1f, R120 ;  /* 0x0000001fff767819 */ /* 0x000fc80000011478 */
[----:B------:R-:W-:Y:S02]  /*42c0*/  @!P3 IADD3 R2, PT, PT, R15, R3, RZ ;  /* 0x000000030f02b210 */ /* 0x000fe40007ffe0ff */
[----:B--2---:R-:W-:-:S04]  /*42d0*/  @!P3 LEA R124, P4, R14, R124, 0x2 ;  /* 0x0000007c0e7cb211 */ /* 0x004fc800078810ff */
[----:B------:R-:W-:Y:S02]  /*42e0*/  @!P3 LEA.HI.X R125, R14, R125, R2, 0x2, P4 ;  /* 0x0000007d0e7db211 */ /* 0x000fe400020f1402 */
        /* <DEDUP_REMOVED lines=8> */
[----:B------:R-:W2:Y:S01]  /*4370*/  @!P4 LDC.64 R14, c[0x0][0x390] ;  /* 0x0000e400ff0ecb82 */ /* 0x000ea20000000a00 */
[----:B0-----:R-:W-:-:S04]  /*4380*/  @!P4 IMAD R118, R118, R2, RZ ;  /* 0x000000027676c224 */ /* 0x001fc800078e02ff */
[----:B------:R-:W-:Y:S02]  /*4390*/  @!P4 IMAD R3, R120, R3, R118 ;  /* 0x000000037803c224 */ /* 0x000fe400078e0276 */
[----:B------:R-:W-:-:S04]  /*43a0*/  @!P4 IMAD.MOV.U32 R118, RZ, RZ, R18 ;  /* 0x000000ffff76c224 */ /* 0x000fc800078e0012 */
        /* <DEDUP_REMOVED lines=9> */
[----:B------:R-:W-:Y:S02]  /*4440*/  @!P5 MOV R15, R21 ;  /* 0x00000015000fd202 */ /* 0x000fe40000000f00 */
[----:B------:R-:W-:-:S05]  /*4450*/  @P5 LOP3.LUT R0, R0, 0x80000000, RZ, 0xfc, !PT ;  /* 0x8000000000005812 */ /* 0x000fca00078efcff */
[----:B------:R-:W2:Y:S01]  /*4460*/  @!P5 LDC.64 R118, c[0x0][0x390] ;  /* 0x0000e400ff76db82 */ /* 0x000ea20000000a00 */
[----:B0-----:R-:W-:-:S04]  /*4470*/  @!P5 IMAD R14, R14, R2, RZ ;  /* 0x000000020e0ed224 */ /* 0x001fc800078e02ff */
[----:B------:R-:W-:Y:S01]  /*4480*/  @!P5 IMAD R3, R120, R3, R14 ;  /* 0x000000037803d224 */ /* 0x000fe200078e020e */
[----:B------:R-:W-:-:S05]  /*4490*/  @!P5 MOV R14, R18 ;  /* 0x00000012000ed202 */ /* 0x000fca0000000f00 */
[----:B------:R-:W-:-:S04]  /*44a0*/  @!P5 IMAD.WIDE.U32 R14, R120, R2, R14 ;  /* 0x00000002780ed225 */ /* 0x000fc800078e000e */
[----:B------:R-:W-:Y:S01]  /*44b0*/  @!P5 IMAD.IADD R2, R15, 0x1, R3 ;  /* 0x000000010f02d824 */ /* 0x000fe200078e0203 */
[----:B--2---:R-:W-:-:S04]  /*44c0*/  @!P5 LEA R118, P6, R14, R118, 0x2 ;  /* 0x000000760e76d211 */ /* 0x004fc800078c10ff */
[----:B------:R-:W-:Y:S02]  /*44d0*/  @!P5 LEA.HI.X R119, R14, R119, R2, 0x2, P6 ;  /* 0x000000770e77d211 */ /* 0x000fe400030f1402 */
[----:B------:R-:W-:Y:S02]  /*44e0*/  SHF.R.S32.HI R14, RZ, 0x1f, R7 ;  /* 0x0000001fff0e7819 */ /* 0x000fe40000011407 */
[----:B------:R-:W-:Y:S02]  /*44f0*/  ISETP.GE.U32.AND P6, PT, R7, UR16, PT ;  /* 0x0000001007007c0c */ /* 0x000fe4000bfc6070 */
[----:B------:R-:W-:Y:S02]  /*4500*/  LOP3.LUT P5, RZ, R0, 0x1000000, RZ, 0xc0, !PT ;  /* 0x0100000000ff7812 */ /* 0x000fe400078ac0ff */
[----:B------:R-:W-:-:S13]  /*4510*/  ISETP.GE.AND.EX P6, PT, R14, UR17, PT, P6 ;  /* 0x000000110e007c0c */ /* 0x000fda000bfc6360 */
[----:B------:R-:W0:Y:S01]  /*4520*/  @!P6 LDC.64 R2, c[0x0][0x3e0] ;  /* 0x0000f800ff02eb82 */ /* 0x000e220000000a00 */
[----:B------:R-:W-:-:S07]  /*4530*/  @!P6 IMAD.MOV.U32 R15, RZ, RZ, R21 ;  /* 0x000000ffff0fe224 */ /* 0x000fce00078e0015 */
[----:B------:R-:W2:Y:S01]  /*4540*/  @!P6 LDC.64 R120, c[0x0][0x390] ;  /* 0x0000e400ff78eb82 */ /* 0x000ea20000000a00 */
[----:B0-----:R-:W-:-:S04]  /*4550*/  @!P6 IMAD R14, R14, R2, RZ ;  /* 0x000000020e0ee224 */ /* 0x001fc800078e02ff */
[C---:B------:R-:W-:Y:S01]  /*4560*/  @!P6 IMAD R31, R7.reuse, R3, R14 ;  /* 0x00000003071fe224 */ /* 0x040fe200078e020e */
[----:B------:R-:W-:Y:S02]  /*4570*/  @!P6 MOV R14, R18 ;  /* 0x00000012000ee202 */ /* 0x000fe40000000f00 */
[----:B-1----:R-:W-:Y:S02]  /*4580*/  MOV R21, R9 ;  /* 0x0000000900157202 */ /* 0x002fe40000000f00 */
[----:B------:R-:W3:Y:S01]  /*4590*/  LDL.LU.64 R8, [R1+0x380] ;  /* 0x0003800001087983 */ /* 0x000ee20000300a00 */
[----:B------:R-:W-:Y:S01]  /*45a0*/  @!P6 IMAD.WIDE.U32 R2, R7, R2, R14 ;  /* 0x000000020702e225 */ /* 0x000fe200078e000e */
[----:B------:R-:W-:Y:S02]  /*45b0*/  MOV R14, R4 ;  /* 0x00000004000e7202 */ /* 0x000fe40000000f00 */
[----:B------:R-:W4:Y:S01]  /*45c0*/  LDL.LU R7, [R1+0x378] ;  /* 0x0003780001077983 */ /* 0x000f220000300800 */
[----:B------:R-:W-:Y:S01]  /*45d0*/  IMAD.MOV.U32 R15, RZ, RZ, R5 ;  /* 0x000000ffff0f7224 */ /* 0x000fe200078e0005 */
[----:B------:R-:W-:-:S02]  /*45e0*/  MOV R18, R10 ;  /* 0x0000000a00127202 */ /* 0x000fc40000000f00 */
[----:B------:R-:W3:Y:S01]  /*45f0*/  LDL.LU.64 R4, [R1+0x370] ;  /* 0x0003700001047983 */ /* 0x000ee20000300a00 */
[----:B------:R-:W-:Y:S02]  /*4600*/  @!P6 IADD3 R3, PT, PT, R3, R31, RZ ;  /* 0x0000001f0303e210 */ /* 0x000fe40007ffe0ff */
[C---:B--2---:R-:W-:Y:S01]  /*4610*/  @!P6 LEA R120, P4, R2.reuse, R120, 0x2 ;  /* 0x000000780278e211 */ /* 0x044fe200078810ff */
[----:B------:R-:W2:Y:S03]  /*4620*/  LDL.LU.64 R10, [R1+0x388] ;  /* 0x00038800010a7983 */ /* 0x000ea60000300a00 */
[----:B------:R-:W-:Y:S02]  /*4630*/  @!P6 LEA.HI.X R121, R2, R121, R3, 0x2, P4 ;  /* 0x000000790279e211 */ /* 0x000fe400020f1403 */
[----:B------:R-:W-:-:S06]  /*4640*/  CS2R R2, SRZ ;  /* 0x0000000000027805 */ /* 0x000fcc000001ff00 */
[----:B---3--:R0:W3:Y:S02]  /*4650*/  @!P5 LDG.E.64 R2, desc[UR14][R4.64] ;  /* 0x0000000e0402d981 */ /* 0x0080e4000c1e1b00 */
[----:B0-----:R-:W-:-:S06]  /*4660*/  CS2R R4, SRZ ;  /* 0x0000000000047805 */ /* 0x001fcc000001ff00 */
[----:B----4-:R0:W4:Y:S02]  /*4670*/  @!P3 LDG.E.64 R4, desc[UR14][R6.64] ;  /* 0x0000000e0604b981 */ /* 0x010124000c1e1b00 */
[----:B0-----:R-:W-:-:S06]  /*4680*/  CS2R R6, SRZ ;  /* 0x0000000000067805 */ /* 0x001fcc000001ff00 */
[----:B------:R0:W2:Y:S02]  /*4690*/  @!P2 LDG.E.64 R6, desc[UR14][R8.64] ;  /* 0x0000000e0806a981 */ /* 0x0000a4000c1e1b00 */
[----:B0-----:R-:W-:Y:S02]  /*46a0*/  CS2R R8, SRZ ;  /* 0x0000000000087805 */ /* 0x001fe4000001ff00 */
[----:B--2---:R-:W-:-:S05]  /*46b0*/  @!P2 MOV R9, R6 ;  /* 0x000000060009a202 */ /* 0x004fca0000000f00 */
[----:B------:R0:W-:Y:S02]  /*46c0*/  STL [R1+0x22c], R9 ;  /* 0x00022c0901007387 */ /* 0x0001e40000100800 */
[----:B0-----:R-:W-:-:S06]  /*46d0*/  HFMA2 R9, -RZ, RZ, 0, 0 ;  /* 0x00000000ff097431 */ /* 0x001fcc00000001ff */
[----:B------:R0:W2:Y:S01]  /*46e0*/  @!P1 LDG.E.64 R8, desc[UR14][R10.64] ;  /* 0x0000000e0a089981 */ /* 0x0000a2000c1e1b00 */
[----:B------:R-:W-:Y:S02]  /*46f0*/  LOP3.LUT P4, RZ, R0, 0x100000, RZ, 0xc0, !PT ;  /* 0x0010000000ff7812 */ /* 0x000fe4000788c0ff */
[----:B0-----:R-:W-:Y:S01]  /*4700*/  CS2R R10, SRZ ;  /* 0x00000000000a7805 */ /* 0x001fe2000001ff00 */
[----:B------:R-:W-:Y:S01]  /*4710*/  HFMA2 R31, -RZ, RZ, 0, 0 ;  /* 0x00000000ff1f7431 */ /* 0x000fe200000001ff */
[----:B------:R0:W-:Y:S04]  /*4720*/  STL [R1+0x350], R120 ;  /* 0x0003507801007387 */ /* 0x0001e80000100800 */
[----:B------:R1:W-:Y:S01]  /*4730*/  STL [R1+0x34c], R121 ;  /* 0x00034c7901007387 */ /* 0x0003e20000100800 */
[----:B---3--:R-:W-:-:S02]  /*4740*/  @!P5 MOV R31, R2 ;  /* 0x00000002001fd202 */ /* 0x008fc40000000f00 */
[----:B0-----:R-:W-:-:S03]  /*4750*/  MOV R120, R14 ;  /* 0x0000000e00787202 */ /* 0x001fc60000000f00 */
[----:B------:R0:W-:Y:S01]  /*4760*/  STL [R1+0x224], R31 ;  /* 0x0002241f01007387 */ /* 0x0001e20000100800 */
[----:B-1----:R-:W-:Y:S01]  /*4770*/  IMAD.MOV.U32 R121, RZ, RZ, R15 ;  /* 0x000000ffff797224 */ /* 0x002fe200078e000f */
[----:B------:R-:W-:Y:S02]  /*4780*/  CS2R R14, SRZ ;  /* 0x00000000000e7805 */ /* 0x000fe4000001ff00 */
[----:B----4-:R-:W-:Y:S01]  /*4790*/  @!P3 MOV R15, R4 ;  /* 0x00000004000fb202 */ /* 0x010fe20000000f00 */
[----:B0-----:R-:W3:Y:S04]  /*47a0*/  LDL.LU R31, [R1+0x238] ;  /* 0x00023800011f7983 */ /* 0x001ee80000300800 */
[----:B------:R0:W-:Y:S04]  /*47b0*/  STL [R1+0x220], R15 ;  /* 0x0002200f01007387 */ /* 0x0001e80000100800 */
[----:B0-----:R-:W4:Y:S01]  /*47c0*/  LDL.LU R15, [R1+0x230] ;  /* 0x00023000010f7983 */ /* 0x001f220000300800 */
[----:B--2---:R-:W-:-:S05]  /*47d0*/  @!P1 IMAD.MOV.U32 R11, RZ, RZ, R8 ;  /* 0x000000ffff0b9224 */ /* 0x004fca00078e0008 */
[----:B------:R0:W-:Y:S02]  /*47e0*/  STL [R1+0x234], R11 ;  /* 0x0002340b01007387 */ /* 0x0001e40000100800 */
[----:B0-----:R-:W-:-:S06]  /*47f0*/  HFMA2 R11, -RZ, RZ, 0, 0 ;  /* 0x00000000ff0b7431 */ /* 0x001fcc00000001ff */
[----:B------:R0:W2:Y:S01]  /*4800*/  @!P4 LDG.E.64 R10, desc[UR14][R12.64] ;  /* 0x0000000e0c0ac981 */ /* 0x0000a2000c1e1b00 */
[----:B------:R-:W-:-:S05]  /*4810*/  @!P3 IMAD.MOV.U32 R14, RZ, RZ, R5 ;  /* 0x000000ffff0eb224 */ /* 0x000fca00078e0005 */
[----:B------:R1:W-:Y:S02]  /*4820*/  STL [R1+0x218], R14 ;  /* 0x0002180e01007387 */ /* 0x0003e40000100800 */
[----:B-1----:R-:W-:Y:S02]  /*4830*/  HFMA2 R14, -RZ, RZ, 0, 0 ;  /* 0x00000000ff0e7431 */ /* 0x002fe400000001ff */
[----:B------:R-:W-:-:S05]  /*4840*/  @!P2 IMAD.MOV.U32 R14, RZ, RZ, R7 ;  /* 0x000000ffff0ea224 */ /* 0x000fca00078e0007 */
[----:B------:R1:W-:Y:S01]  /*4850*/  STL [R1+0x214], R14 ;  /* 0x0002140e01007387 */ /* 0x0003e20000100800 */
[----:B0-----:R-:W-:Y:S02]  /*4860*/  CS2R R12, SRZ ;  /* 0x00000000000c7805 */ /* 0x001fe4000001ff00 */
[----:B-1----:R-:W-:Y:S02]  /*4870*/  MOV R14, RZ ;  /* 0x000000ff000e7202 */ /* 0x002fe40000000f00 */
[----:B------:R-:W-:-:S05]  /*4880*/  @!P1 MOV R14, R9 ;  /* 0x00000009000e9202 */ /* 0x000fca0000000f00 */
[----:B------:R0:W-:Y:S01]  /*4890*/  STL [R1+0x210], R14 ;  /* 0x0002100e01007387 */ /* 0x0001e20000100800 */
[----:B------:R-:W-:Y:S01]  /*48a0*/  LOP3.LUT P3, RZ, R0, 0x80000, RZ, 0xc0, !PT ;  /* 0x0008000000ff7812 */ /* 0x000fe2000786c0ff */
[----:B0-----:R-:W-:Y:S02]  /*48b0*/  IMAD.MOV.U32 R14, RZ, RZ, RZ ;  /* 0x000000ffff0e7224 */ /* 0x001fe400078e00ff */
[----:B------:R0:W-:Y:S02]  /*48c0*/  STL.64 [R1+0x28], R6 ;  /* 0x0000280601007387 */ /* 0x0001e40000100a00 */
[----:B0-----:R-:W-:Y:S02]  /*48d0*/  CS2R R6, SRZ ;  /* 0x0000000000067805 */ /* 0x001fe4000001ff00 */
[----:B--2---:R-:W-:Y:S02]  /*48e0*/  @!P4 MOV R13, R10 ;  /* 0x0000000a000dc202 */ /* 0x004fe40000000f00 */
[----:B------:R-:W-:-:S03]  /*48f0*/  @!P4 MOV R14, R11 ;  /* 0x0000000b000ec202 */ /* 0x000fc60000000f00 */
[----:B------:R0:W-:Y:S04]  /*4900*/  STL [R1+0x240], R13 ;  /* 0x0002400d01007387 */ /* 0x0001e80000100800 */
[----:B------:R3:W-:Y:S01]  /*4910*/  STL [R1+0x228], R14 ;  /* 0x0002280e01007387 */ /* 0x0007e20000100800 */
[----:B0-----:R-:W-:Y:S01]  /*4920*/  IMAD.MOV.U32 R13, RZ, RZ, RZ ;  /* 0x000000ffff0d7224 */ /* 0x001fe200078e00ff */
[----:B---3--:R-:W-:-:S05]  /*4930*/  @!P0 MOV R14, R31 ;  /* 0x0000001f000e8202 */ /* 0x008fca0000000f00 */
[----:B----4-:R0:W2:Y:S01]  /*4940*/  @!P0 LDG.E.64 R12, desc[UR14][R14.64] ;  /* 0x0000000e0e0c8981 */ /* 0x0100a2000c1e1b00 */
[----:B------:R-:W-:Y:S02]  /*4950*/  LOP3.LUT P4, RZ, R0, 0x10000, RZ, 0xc0, !PT ;  /* 0x0001000000ff7812 */ /* 0x000fe4000788c0ff */
[----:B0-----:R-:W-:-:S11]  /*4960*/  CS2R R14, SRZ ;  /* 0x00000000000e7805 */ /* 0x001fd6000001ff00 */
[----:B------:R0:W3:Y:S04]  /*4970*/  @!P4 LDG.E.64 R6, desc[UR14][R26.64] ;  /* 0x0000000e1a06c981 */ /* 0x0000e8000c1e1b00 */
[----:B------:R1:W4:Y:S01]  /*4980*/  @!P3 LDG.E.64 R14, desc[UR14][R122.64] ;  /* 0x0000000e7a0eb981 */ /* 0x000322000c1e1b00 */
[----:B0-----:R-:W-:Y:S02]  /*4990*/  MOV R26, R28 ;  /* 0x0000001c001a7202 */ /* 0x001fe40000000f00 */
[----:B------:R-:W-:Y:S02]  /*49a0*/  MOV R27, R29 ;  /* 0x0000001d001b7202 */ /* 0x000fe40000000f00 */
[----:B------:R-:W2:Y:S01]  /*49b0*/  LDL.LU.64 R28, [R1+0x360] ;  /* 0x00036000011c7983 */ /* 0x000ea20000300a00 */
[----:B------:R-:W-:Y:S01]  /*49c0*/  LOP3.LUT P2, RZ, R0, 0x40000, RZ, 0xc0, !PT ;  /* 0x0004000000ff7812 */ /* 0x000fe2000784c0ff */
[----:B------:R-:W-:Y:S01]  /*49d0*/  IMAD.MOV.U32 R16, RZ, RZ, RZ ;  /* 0x000000ffff107224 */ /* 0x000fe200078e00ff */
[----:B------:R-:W-:Y:S01]  /*49e0*/  @!P5 MOV R16, R3 ;  /* 0x000000030010d202 */ /* 0x000fe20000000f00 */
[----:B------:R0:W-:Y:S01]  /*49f0*/  STL.64 [R1+0x18], R2 ;  /* 0x0000180201007387 */ /* 0x0001e20000100a00 */
[----:B------:R-:W-:Y:S01]  /*4a00*/  HFMA2 R31, -RZ, RZ, 0, 0 ;  /* 0x00000000ff1f7431 */ /* 0x000fe200000001ff */
[----:B0-----:R-:W-:-:S08]  /*4a10*/  CS2R R2, SRZ ;  /* 0x0000000000027805 */ /* 0x001fd0000001ff00 */
[----:B------:R0:W3:Y:S01]  /*4a20*/  @!P2 LDG.E.64 R2, desc[UR14][R22.64] ;  /* 0x0000000e1602a981 */ /* 0x0000e2000c1e1b00 */
[----:B-1----:R-:W-:-:S03]  /*4a30*/  CS2R R122, SRZ ;  /* 0x00000000007a7805 */ /* 0x002fc6000001ff00 */
[----:B------:R1:W-:Y:S02]  /*4a40*/  STL.64 [R1+0x30], R8 ;  /* 0x0000300801007387 */ /* 0x0003e40000100a00 */
[----:B-1----:R-:W-:Y:S01]  /*4a50*/  HFMA2 R8, -RZ, RZ, 0, 0 ;  /* 0x00000000ff087431 */ /* 0x002fe200000001ff */
[----:B------:R-:W-:Y:S01]  /*4a60*/  MOV R9, RZ ;  /* 0x000000ff00097202 */ /* 0x000fe20000000f00 */
[----:B0-----:R-:W-:Y:S01]  /*4a70*/  IMAD.MOV.U32 R23, RZ, RZ, R25 ;  /* 0x000000ffff177224 */ /* 0x001fe200078e0019 */
[----:B------:R-:W-:Y:S02]  /*4a80*/  MOV R22, R24 ;  /* 0x0000001800167202 */ /* 0x000fe40000000f00 */
[----:B------:R-:W3:Y:S01]  /*4a90*/  LDL.LU.64 R24, [R1+0x368] ;  /* 0x0003680001187983 */ /* 0x000ee20000300a00 */
[----:B----4-:R-:W-:Y:S01]  /*4aa0*/  @!P3 IMAD.MOV.U32 R31, RZ, RZ, R14 ;  /* 0x000000ffff1fb224 */ /* 0x010fe200078e000e */
[----:B------:R-:W-:Y:S02]  /*4ab0*/  @!P3 MOV R123, R15 ;  /* 0x0000000f007bb202 */ /* 0x000fe40000000f00 */
[----:B------:R-:W-:-:S13]  /*4ac0*/  LOP3.LUT P3, RZ, R0, 0x8000, RZ, 0xc0, !PT ;  /* 0x0000800000ff7812 */ /* 0x000fda000786c0ff */
[----:B--2---:R0:W2:Y:S04]  /*4ad0*/  @!P3 LDG.E.64 R8, desc[UR14][R28.64] ;  /* 0x0000000e1c08b981 */ /* 0x0040a8000c1e1b00 */
[----:B------:R1:W-:Y:S02]  /*4ae0*/  STL [R1+0x248], R31 ;  /* 0x0002481f01007387 */ /* 0x0003e40000100800 */
[----:B-1----:R-:W-:Y:S02]  /*4af0*/  HFMA2 R31, -RZ, RZ, 0, 0 ;  /* 0x00000000ff1f7431 */ /* 0x002fe400000001ff */
[----:B---3--:R-:W-:-:S05]  /*4b00*/  @!P2 IMAD.MOV.U32 R31, RZ, RZ, R3 ;  /* 0x000000ffff1fa224 */ /* 0x008fca00078e0003 */
[----:B------:R1:W-:Y:S01]  /*4b10*/  STL [R1+0x230], R31 ;  /* 0x0002301f01007387 */ /* 0x0003e20000100800 */
[----:B------:R-:W-:Y:S01]  /*4b20*/  LOP3.LUT P1, RZ, R0, 0x20000, RZ, 0xc0, !PT ;  /* 0x0002000000ff7812 */ /* 0x000fe2000782c0ff */
[----:B-1----:R-:W-:Y:S02]  /*4b30*/  HFMA2 R31, -RZ, RZ, 0, 0 ;  /* 0x00000000ff1f7431 */ /* 0x002fe400000001ff */
[----:B------:R-:W-:Y:S01]  /*4b40*/  @!P4 IMAD.MOV.U32 R31, RZ, RZ, R7 ;  /* 0x000000ffff1fc224 */ /* 0x000fe200078e0007 */
[----:B------:R-:W-:Y:S04]  /*4b50*/  STL.64 [R1+0x20], R4 ;  /* 0x0000200401007387 */ /* 0x000fe80000100a00 */
[----:B------:R1:W-:Y:S02]  /*4b60*/  STL [R1+0x23c], R31 ;  /* 0x00023c1f01007387 */ /* 0x0003e40000100800 */
[----:B-1----:R-:W-:Y:S01]  /*4b70*/  HFMA2 R31, -RZ, RZ, 0, 0 ;  /* 0x00000000ff1f7431 */ /* 0x002fe200000001ff */
[----:B------:R-:W-:-:S06]  /*4b80*/  CS2R R4, SRZ ;  /* 0x0000000000047805 */ /* 0x000fcc000001ff00 */
[----:B------:R1:W3:Y:S01]  /*4b90*/  @!P1 LDG.E.64 R4, desc[UR14][R24.64] ;  /* 0x0000000e18049981 */ /* 0x0002e2000c1e1b00 */
[----:B0-----:R-:W-:Y:S01]  /*4ba0*/  IMAD.MOV.U32 R28, RZ, RZ, R32 ;  /* 0x000000ffff1c7224 */ /* 0x001fe200078e0020 */
[----:B------:R-:W-:Y:S02]  /*4bb0*/  MOV R29, R33 ;  /* 0x00000021001d7202 */ /* 0x000fe40000000f00 */
[----:B------:R-:W4:Y:S01]  /*4bc0*/  LDL.LU.64 R32, [R1+0x358] ;  /* 0x0003580001207983 */ /* 0x000f220000300a00 */
[----:B--2---:R-:W-:-:S05]  /*4bd0*/  @!P3 MOV R31, R8 ;  /* 0x00000008001fb202 */ /* 0x004fca0000000f00 */
[----:B------:R0:W-:Y:S04]  /*4be0*/  STL [R1+0x268], R31 ;  /* 0x0002681f01007387 */ /* 0x0001e80000100800 */
[----:B0-----:R-:W2:Y:S01]  /*4bf0*/  LDL.LU R31, [R1+0x354] ;  /* 0x00035400011f7983 */ /* 0x001ea20000300800 */
[----:B------:R-:W-:Y:S02]  /*4c00*/  @!P2 MOV R122, R2 ;  /* 0x00000002007aa202 */ /* 0x000fe40000000f00 */
[----:B------:R-:W-:Y:S01]  /*4c10*/  LOP3.LUT P2, RZ, R0, 0x4000, RZ, 0xc0, !PT ;  /* 0x0000400000ff7812 */ /* 0x000fe2000784c0ff */
[----:B------:R0:W-:Y:S01]  /*4c20*/  STL.64 [R1+0x38], R10 ;  /* 0x0000380a01007387 */ /* 0x0001e20000100a00 */
[----:B-1----:R-:W-:Y:S01]  /*4c30*/  MOV R24, R22 ;  /* 0x0000001600187202 */ /* 0x002fe20000000f00 */
[----:B------:R-:W-:Y:S01]  /*4c40*/  IMAD.MOV.U32 R22, RZ, RZ, R120 ;  /* 0x000000ffff167224 */ /* 0x000fe200078e0078 */
[----:B------:R-:W-:-:S02]  /*4c50*/  MOV R25, R23 ;  /* 0x0000001700197202 */ /* 0x000fc40000000f00 */
[----:B------:R-:W-:Y:S02]  /*4c60*/  MOV R23, R121 ;  /* 0x0000007900177202 */ /* 0x000fe40000000f00 */
[----:B------:R-:W-:Y:S01]  /*4c70*/  CS2R R120, SRZ ;  /* 0x0000000000787805 */ /* 0x000fe2000001ff00 */
[----:B0-----:R-:W-:Y:S02]  /*4c80*/  HFMA2 R11, -RZ, RZ, 0, 0 ;  /* 0x00000000ff0b7431 */ /* 0x001fe400000001ff */
[----:B------:R-:W-:Y:S01]  /*4c90*/  IMAD.MOV.U32 R10, RZ, RZ, RZ ;  /* 0x000000ffff0a7224 */ /* 0x000fe200078e00ff */
[----:B------:R0:W-:Y:S02]  /*4ca0*/  STL.64 [R1+0x40], R14 ;  /* 0x0000400e01007387 */ /* 0x0001e40000100a00 */
[----:B0-----:R-:W-:Y:S02]  /*4cb0*/  CS2R R14, SRZ ;  /* 0x00000000000e7805 */ /* 0x001fe4000001ff00 */
[----:B---3--:R-:W-:Y:S01]  /*4cc0*/  @!P1 MOV R121, R4 ;  /* 0x0000000400799202 */ /* 0x008fe20000000f00 */
[----:B------:R-:W-:Y:S01]  /*4cd0*/  @!P1 IMAD.MOV.U32 R120, RZ, RZ, R5 ;  /* 0x000000ffff789224 */ /* 0x000fe200078e0005 */
[----:B------:R-:W-:-:S13]  /*4ce0*/  LOP3.LUT P1, RZ, R0, 0x2000, RZ, 0xc0, !PT ;  /* 0x0000200000ff7812 */ /* 0x000fda000782c0ff */
[----:B----4-:R-:W3:Y:S04]  /*4cf0*/  @!P1 LDG.E.64 R14, desc[UR14][R32.64] ;  /* 0x0000000e200e9981 */ /* 0x010ee8000c1e1b00 */
[----:B--2---:R0:W2:Y:S04]  /*4d00*/  @!P2 LDG.E.64 R10, desc[UR14][R30.64] ;  /* 0x0000000e1e0aa981 */ /* 0x0040a8000c1e1b00 */
[----:B------:R1:W-:Y:S02]  /*4d10*/  STL [R1+0x250], R122 ;  /* 0x0002507a01007387 */ /* 0x0003e40000100800 */
[----:B-1----:R-:W-:Y:S01]  /*4d20*/  IMAD.MOV.U32 R122, RZ, RZ, RZ ;  /* 0x000000ffff7a7224 */ /* 0x002fe200078e00ff */
[----:B------:R-:W-:-:S02]  /*4d30*/  @!P4 MOV R122, R6 ;  /* 0x00000006007ac202 */ /* 0x000fc40000000f00 */
[C---:B------:R-:W-:Y:S01]  /*4d40*/  LOP3.LUT P4, RZ, R0.reuse, 0x1000, RZ, 0xc0, !PT ;  /* 0x0000100000ff7812 */ /* 0x040fe2000788c0ff */
[----:B------:R1:W-:Y:S04]  /*4d50*/  STL.64 [R1+0x48], R2 ;  /* 0x0000480201007387 */ /* 0x0003e80000100a00 */
[----:B------:R4:W-:Y:S01]  /*4d60*/  STL [R1+0x260], R122 ;  /* 0x0002607a01007387 */ /* 0x0009e20000100800 */
[----:B-1----:R-:W-:Y:S01]  /*4d70*/  CS2R R2, SRZ ;  /* 0x0000000000027805 */ /* 0x002fe2000001ff00 */
[----:B----4-:R-:W-:Y:S01]  /*4d80*/  IMAD.MOV.U32 R122, RZ, RZ, RZ ;  /* 0x000000ffff7a7224 */ /* 0x010fe200078e00ff */
[----:B------:R-:W-:Y:S02]  /*4d90*/  @!P3 MOV R122, R9 ;  /* 0x00000009007ab202 */ /* 0x000fe40000000f00 */
[----:B------:R-:W-:-:S03]  /*4da0*/  LOP3.LUT P3, RZ, R0, 0x800, RZ, 0xc0, !PT ;  /* 0x0000080000ff7812 */ /* 0x000fc6000786c0ff */
[----:B------:R-:W4:Y:S04]  /*4db0*/  @!P4 LDG.E.64 R2, desc[UR14][R34.64] ;  /* 0x0000000e2202c981 */ /* 0x000f28000c1e1b00 */
[----:B------:R1:W-:Y:S01]  /*4dc0*/  STL.64 [R1+0x50], R4 ;  /* 0x0000500401007387 */ /* 0x0003e20000100a00 */
[----:B0-----:R-:W-:-:S03]  /*4dd0*/  MOV R31, RZ ;  /* 0x000000ff001f7202 */ /* 0x001fc60000000f00 */
[----:B------:R0:W-:Y:S01]  /*4de0*/  STL [R1+0x244], R122 ;  /* 0x0002447a01007387 */ /* 0x0001e20000100800 */
[----:B-1----:R-:W-:Y:S01]  /*4df0*/  CS2R R4, SRZ ;  /* 0x0000000000047805 */ /* 0x002fe2000001ff00 */
[----:B0-----:R-:W-:-:S05]  /*4e00*/  IMAD.MOV.U32 R122, RZ, RZ, RZ ;  /* 0x000000ffff7a7224 */ /* 0x001fca00078e00ff */
[----:B------:R-:W4:Y:S04]  /*4e10*/  @!P3 LDG.E.64 R4, desc[UR14][R36.64] ;  /* 0x0000000e2404b981 */ /* 0x000f28000c1e1b00 */
[----:B------:R0:W-:Y:S04]  /*4e20*/  STL.64 [R1+0x58], R6 ;  /* 0x0000580601007387 */ /* 0x0001e80000100a00 */
[----:B------:R1:W-:Y:S01]  /*4e30*/  STL.64 [R1+0x60], R8 ;  /* 0x0000600801007387 */ /* 0x0003e20000100a00 */
[----:B0-----:R-:W-:Y:S01]  /*4e40*/  CS2R R6, SRZ ;  /* 0x0000000000067805 */ /* 0x001fe2000001ff00 */
[----:B-1----:R-:W-:-:S02]  /*4e50*/  HFMA2 R8, -RZ, RZ, 0, 0 ;  /* 0x00000000ff087431 */ /* 0x002fc400000001ff */
[----:B------:R-:W-:Y:S01]  /*4e60*/  IMAD.MOV.U32 R9, RZ, RZ, RZ ;  /* 0x000000ffff097224 */ /* 0x000fe200078e00ff */
[----:B--2---:R-:W-:Y:S02]  /*4e70*/  @!P2 MOV R31, R10 ;  /* 0x0000000a001fa202 */ /* 0x004fe40000000f00 */
[----:B------:R-:W-:Y:S02]  /*4e80*/  @!P2 MOV R122, R11 ;  /* 0x0000000b007aa202 */ /* 0x000fe40000000f00 */
[----:B------:R-:W-:Y:S01]  /*4e90*/  LOP3.LUT P2, RZ, R0, 0x400, RZ, 0xc0, !PT ;  /* 0x0000040000ff7812 */ /* 0x000fe2000784c0ff */
[----:B------:R0:W-:Y:S02]  /*4ea0*/  STL [R1+0x270], R31 ;  /* 0x0002701f01007387 */ /* 0x0001e40000100800 */
[----:B0-----:R-:W-:Y:S02]  /*4eb0*/  CS2R R30, SRZ ;  /* 0x00000000001e7805 */ /* 0x001fe4000001ff00 */
[----:B---3--:R-:W-:Y:S01]  /*4ec0*/  @!P1 IMAD.MOV.U32 R31, RZ, RZ, R14 ;  /* 0x000000ffff1f9224 */ /* 0x008fe200078e000e */
[----:B------:R-:W-:-:S07]  /*4ed0*/  @!P1 MOV R30, R15 ;  /* 0x0000000f001e9202 */ /* 0x000fce0000000f00 */
[----:B------:R-:W2:Y:S01]  /*4ee0*/  @!P2 LDG.E.64 R6, desc[UR14][R38.64] ;  /* 0x0000000e2606a981 */ /* 0x000ea2000c1e1b00 */
[----:B------:R-:W-:-:S13]  /*4ef0*/  LOP3.LUT P1, RZ, R0, 0x200, RZ, 0xc0, !PT ;  /* 0x0000020000ff7812 */ /* 0x000fda000782c0ff */
[----:B------:R-:W3:Y:S04]  /*4f00*/  @!P1 LDG.E.64 R8, desc[UR14][R40.64] ;  /* 0x0000000e28089981 */ /* 0x000ee8000c1e1b00 */
[----:B------:R-:W-:Y:S04]  /*4f10*/  STL [R1+0x278], R31 ;  /* 0x0002781f01007387 */ /* 0x000fe80000100800 */
[----:B------:R0:W-:Y:S04]  /*4f20*/  STL [R1+0x254], R30 ;  /* 0x0002541e01007387 */ /* 0x0001e80000100800 */
[----:B------:R1:W-:Y:S01]  /*4f30*/  STL.64 [R1+0x68], R10 ;  /* 0x0000680a01007387 */ /* 0x0003e20000100a00 */
[----:B0-----:R-:W-:-:S02]  /*4f40*/  CS2R R30, SRZ ;  /* 0x00000000001e7805 */ /* 0x001fc4000001ff00 */
[----:B----4-:R-:W-:Y:S01]  /*4f50*/  @!P4 MOV R31, R2 ;  /* 0x00000002001fc202 */ /* 0x010fe20000000f00 */
[----:B------:R-:W-:Y:S01]  /*4f60*/  @!P4 IMAD.MOV.U32 R30, RZ, RZ, R3 ;  /* 0x000000ffff1ec224 */ /* 0x000fe200078e0003 */
[----:B------:R-:W-:Y:S01]  /*4f70*/  LOP3.LUT P4, RZ, R0, 0x100, RZ, 0xc0, !PT ;  /* 0x0000010000ff7812 */ /* 0x000fe2000788c0ff */
[----:B-1----:R-:W-:Y:S02]  /*4f80*/  HFMA2 R11, -RZ, RZ, 0, 0 ;  /* 0x00000000ff0b7431 */ /* 0x002fe400000001ff */
[----:B------:R-:W-:Y:S01]  /*4f90*/  STL [R1+0x280], R31 ;  /* 0x0002801f01007387 */ /* 0x000fe20000100800 */
[----:B------:R-:W-:-:S03]  /*4fa0*/  IMAD.MOV.U32 R10, RZ, RZ, RZ ;  /* 0x000000ffff0a7224 */ /* 0x000fc600078e00ff */
[----:B------:R0:W-:Y:S04]  /*4fb0*/  STL [R1+0x25c], R30 ;  /* 0x00025c1e01007387 */ /* 0x0001e80000100800 */
[----:B------:R1:W-:Y:S04]  /*4fc0*/  STL.64 [R1+0x70], R14 ;  /* 0x0000700e01007387 */ /* 0x0003e80000100a00 */
[----:B------:R-:W4:Y:S01]  /*4fd0*/  @!P4 LDG.E.64 R10, desc[UR14][R42.64] ;  /* 0x0000000e2a0ac981 */ /* 0x000f22000c1e1b00 */
[----:B0-----:R-:W-:Y:S02]  /*4fe0*/  CS2R R30, SRZ ;  /* 0x00000000001e7805 */ /* 0x001fe4000001ff00 */
[----:B------:R-:W-:-:S02]  /*4ff0*/  @!P3 MOV R31, R4 ;  /* 0x00000004001fb202 */ /* 0x000fc40000000f00 */
[----:B------:R-:W-:Y:S02]  /*5000*/  @!P3 MOV R30, R5 ;  /* 0x00000005001eb202 */ /* 0x000fe40000000f00 */
[----:B------:R-:W-:Y:S02]  /*5010*/  LOP3.LUT P3, RZ, R0, 0x80, RZ, 0xc0, !PT ;  /* 0x0000008000ff7812 */ /* 0x000fe4000786c0ff */
[----:B-1----:R-:W-:Y:S01]  /*5020*/  CS2R R14, SRZ ;  /* 0x00000000000e7805 */ /* 0x002fe2000001ff00 */
[----:B------:R-:W-:Y:S04]  /*5030*/  STL [R1+0x28c], R31 ;  /* 0x00028c1f01007387 */ /* 0x000fe80000100800 */
[----:B------:R0:W-:Y:S06]  /*5040*/  STL [R1+0x264], R30 ;  /* 0x0002641e01007387 */ /* 0x0001ec0000100800 */
[----:B------:R-:W4:Y:S01]  /*5050*/  @!P3 LDG.E.64 R14, desc[UR14][R44.64] ;  /* 0x0000000e2c0eb981 */ /* 0x000f22000c1e1b00 */
[----:B0-----:R-:W-:-:S03]  /*5060*/  CS2R R30, SRZ ;  /* 0x00000000001e7805 */ /* 0x001fc6000001ff00 */
[----:B------:R0:W-:Y:S02]  /*5070*/  STL.64 [R1+0x78], R2 ;  /* 0x0000780201007387 */ /* 0x0001e40000100a00 */
[----:B0-----:R-:W-:Y:S02]  /*5080*/  CS2R R2, SRZ ;  /* 0x0000000000027805 */ /* 0x001fe4000001ff00 */
[----:B------:R0:W-:Y:S02]  /*5090*/  STL.64 [R1+0x80], R4 ;  /* 0x0000800401007387 */ /* 0x0001e40000100a00 */
[----:B0-----:R-:W-:Y:S01]  /*50a0*/  CS2R R4, SRZ ;  /* 0x0000000000047805 */ /* 0x001fe2000001ff00 */
[----:B--2---:R-:W-:Y:S01]  /*50b0*/  @!P2 IMAD.MOV.U32 R31, RZ, RZ, R6 ;  /* 0x000000ffff1fa224 */ /* 0x004fe200078e0006 */
[----:B------:R-:W-:Y:S02]  /*50c0*/  @!P2 MOV R30, R7 ;  /* 0x00000007001ea202 */ /* 0x000fe40000000f00 */
[----:B------:R-:W-:-:S02]  /*50d0*/  LOP3.LUT P2, RZ, R0, 0x40, RZ, 0xc0, !PT ;  /* 0x0000004000ff7812 */ /* 0x000fc4000784c0ff */
[----:B------:R-:W-:Y:S04]  /*50e0*/  STL [R1+0x290], R31 ;  /* 0x0002901f01007387 */ /* 0x000fe80000100800 */
[----:B------:R0:W-:Y:S07]  /*50f0*/  STL [R1+0x26c], R30 ;  /* 0x00026c1e01007387 */ /* 0x0001ee0000100800 */
[----:B------:R-:W2:Y:S01]  /*5100*/  @!P2 LDG.E.64 R2, desc[UR14][R46.64] ;  /* 0x0000000e2e02a981 */ /* 0x000ea2000c1e1b00 */
[----:B0-----:R-:W-:-:S02]  /*5110*/  CS2R R30, SRZ ;  /* 0x00000000001e7805 */ /* 0x001fc4000001ff00 */
[----:B---3--:R-:W-:Y:S02]  /*5120*/  @!P1 MOV R31, R8 ;  /* 0x00000008001f9202 */ /* 0x008fe40000000f00 */
[----:B------:R-:W-:Y:S02]  /*5130*/  @!P1 MOV R30, R9 ;  /* 0x00000009001e9202 */ /* 0x000fe40000000f00 */
[----:B------:R-:W-:-:S13]  /*5140*/  LOP3.LUT P1, RZ, R0, 0x20, RZ, 0xc0, !PT ;  /* 0x0000002000ff7812 */ /* 0x000fda000782c0ff */
[----:B------:R-:W3:Y:S04]  /*5150*/  @!P1 LDG.E.64 R4, desc[UR14][R48.64] ;  /* 0x0000000e30049981 */ /* 0x000ee8000c1e1b00 */
[----:B------:R-:W-:Y:S04]  /*5160*/  STL [R1+0x29c], R31 ;  /* 0x00029c1f01007387 */ /* 0x000fe80000100800 */
[----:B------:R0:W-:Y:S02]  /*5170*/  STL [R1+0x27c], R30 ;  /* 0x00027c1e01007387 */ /* 0x0001e40000100800 */
[----:B0-----:R-:W-:-:S02]  /*5180*/  CS2R R30, SRZ ;  /* 0x00000000001e7805 */ /* 0x001fc4000001ff00 */
[----:B----4-:R-:W-:Y:S01]  /*5190*/  @!P4 MOV R31, R10 ;  /* 0x0000000a001fc202 */ /* 0x010fe20000000f00 */
[----:B------:R-:W-:Y:S01]  /*51a0*/  @!P4 IMAD.MOV.U32 R30, RZ, RZ, R11 ;  /* 0x000000ffff1ec224 */ /* 0x000fe200078e000b */
[----:B------:R-:W-:-:S03]  /*51b0*/  LOP3.LUT P4, RZ, R0, 0x10, RZ, 0xc0, !PT ;  /* 0x0000001000ff7812 */ /* 0x000fc6000788c0ff */
[----:B------:R-:W-:Y:S04]  /*51c0*/  STL [R1+0x298], R31 ;  /* 0x0002981f01007387 */ /* 0x000fe80000100800 */
[----:B------:R0:W-:Y:S04]  /*51d0*/  STL [R1+0x274], R30 ;  /* 0x0002741e01007387 */ /* 0x0001e80000100800 */
[----:B------:R1:W-:Y:S01]  /*51e0*/  STL.64 [R1+0x88], R6 ;  /* 0x0000880601007387 */ /* 0x0003e20000100a00 */
[----:B0-----:R-:W-:Y:S02]  /*51f0*/  CS2R R30, SRZ ;  /* 0x00000000001e7805 */ /* 0x001fe4000001ff00 */
[----:B------:R-:W-:-:S02]  /*5200*/  @!P3 MOV R31, R14 ;  /* 0x0000000e001fb202 */ /* 0x000fc40000000f00 */
[----:B------:R-:W-:Y:S02]  /*5210*/  @!P3 MOV R30, R15 ;  /* 0x0000000f001eb202 */ /* 0x000fe40000000f00 */
[----:B------:R-:W-:Y:S02]  /*5220*/  LOP3.LUT P3, RZ, R0, 0x8, RZ, 0xc0, !PT ;  /* 0x0000000800ff7812 */ /* 0x000fe4000786c0ff */
[----:B-1----:R-:W-:Y:S01]  /*5230*/  CS2R R6, SRZ ;  /* 0x0000000000067805 */ /* 0x002fe2000001ff00 */
[----:B------:R0:W-:Y:S05]  /*5240*/  STL.64 [R1+0x90], R8 ;  /* 0x0000900801007387 */ /* 0x0001ea0000100a00 */
[----:B------:R-:W4:Y:S01]  /*5250*/  @!P4 LDG.E.64 R6, desc[UR14][R50.64] ;  /* 0x0000000e3206c981 */ /* 0x000f22000c1e1b00 */
[----:B0-----:R-:W-:Y:S01]  /*5260*/  HFMA2 R8, -RZ, RZ, 0, 0 ;  /* 0x00000000ff087431 */ /* 0x001fe200000001ff */
[----:B------:R-:W-:-:S02]  /*5270*/  MOV R9, RZ ;  /* 0x000000ff00097202 */ /* 0x000fc40000000f00 */
[----:B------:R-:W-:Y:S04]  /*5280*/  STL [R1+0x2a4], R31 ;  /* 0x0002a41f01007387 */ /* 0x000fe80000100800 */
[----:B------:R0:W-:Y:S04]  /*5290*/  STL [R1+0x288], R30 ;  /* 0x0002881e01007387 */ /* 0x0001e80000100800 */
[----:B------:R-:W4:Y:S01]  /*52a0*/  @!P3 LDG.E.64 R8, desc[UR14][R52.64] ;  /* 0x0000000e3408b981 */ /* 0x000f22000c1e1b00 */
[----:B0-----:R-:W-:-:S03]  /*52b0*/  CS2R R30, SRZ ;  /* 0x00000000001e7805 */ /* 0x001fc6000001ff00 */
[----:B------:R0:W-:Y:S02]  /*52c0*/  STL.64 [R1+0x98], R10 ;  /* 0x0000980a01007387 */ /* 0x0001e40000100a00 */
[----:B0-----:R-:W-:Y:S02]  /*52d0*/  HFMA2 R11, -RZ, RZ, 0, 0 ;  /* 0x00000000ff0b7431 */ /* 0x001fe400000001ff */
[----:B------:R-:W-:Y:S01]  /*52e0*/  IMAD.MOV.U32 R10, RZ, RZ, RZ ;  /* 0x000000ffff0a7224 */ /* 0x000fe200078e00ff */
        /* <DEDUP_REMOVED lines=9> */
[----:B---3--:R-:W-:Y:S01]  /*5380*/  @!P1 MOV R31, R4 ;  /* 0x00000004001f9202 */ /* 0x008fe20000000f00 */
[----:B------:R-:W-:Y:S01]  /*5390*/  @!P1 IMAD.MOV.U32 R30, RZ, RZ, R5 ;  /* 0x000000ffff1e9224 */ /* 0x000fe200078e0005 */
[----:B------:R-:W-:-:S13]  /*53a0*/  LOP3.LUT P1, RZ, R0, 0x2, RZ, 0xc0, !PT ;  /* 0x0000000200ff7812 */ /* 0x000fda000782c0ff */
[----:B------:R-:W3:Y:S04]  /*53b0*/  @!P1 LDG.E.64 R14, desc[UR14][R56.64] ;  /* 0x0000000e380e9981 */ /* 0x000ee8000c1e1b00 */
[----:B------:R0:W-:Y:S04]  /*53c0*/  STL [R1+0x24c], R122 ;  /* 0x00024c7a01007387 */ /* 0x0001e80000100800 */
[----:B------:R-:W-:Y:S01]  /*53d0*/  STL [R1+0x2b0], R31 ;  /* 0x0002b01f01007387 */ /* 0x000fe20000100800 */
[----:B0-----:R-:W-:-:S03]  /*53e0*/  HFMA2 R122, -RZ, RZ, 0, 0 ;  /* 0x00000000ff7a7431 */ /* 0x001fc600000001ff */
[----:B------:R0:W-:Y:S02]  /*53f0*/  STL [R1+0x294], R30 ;  /* 0x0002941e01007387 */ /* 0x0001e40000100800 */
[----:B0-----:R-:W-:Y:S02]  /*5400*/  CS2R R30, SRZ ;  /* 0x00000000001e7805 */ /* 0x001fe4000001ff00 */
[----:B------:R0:W-:Y:S01]  /*5410*/  STL.64 [R1+0xa8], R2 ;  /* 0x0000a80201007387 */ /* 0x0001e20000100a00 */
[----:B----4-:R-:W-:Y:S01]  /*5420*/  @!P4 MOV R30, R6 ;  /* 0x00000006001ec202 */ /* 0x010fe20000000f00 */
[----:B------:R-:W-:Y:S01]  /*5430*/  @!P4 IMAD.MOV.U32 R122, RZ, RZ, R7 ;  /* 0x000000ffff7ac224 */ /* 0x000fe200078e0007 */
[----:B------:R-:W-:-:S03]  /*5440*/  LOP3.LUT P4, RZ, R0, 0x1, RZ, 0xc0, !PT ;  /* 0x0000000100ff7812 */ /* 0x000fc6000788c0ff */
[----:B------:R1:W-:Y:S01]  /*5450*/  STL [R1+0x2bc], R30 ;  /* 0x0002bc1e01007387 */ /* 0x0003e20000100800 */
[----:B0-----:R-:W-:Y:S01]  /*5460*/  CS2R R2, SRZ ;  /* 0x0000000000027805 */ /* 0x001fe2000001ff00 */
[----:B-1----:R-:W-:-:S08]  /*5470*/  IMAD.MOV.U32 R30, RZ, RZ, RZ ;  /* 0x000000ffff1e7224 */ /* 0x002fd000078e00ff */
[----:B------:R-:W4:Y:S01]  /*5480*/  @!P4 LDG.E.64 R2, desc[UR14][R58.64] ;  /* 0x0000000e3a02c981 */ /* 0x000f22000c1e1b00 */
[----:B------:R-:W-:Y:S02]  /*5490*/  @!P3 MOV R31, R8 ;  /* 0x00000008001fb202 */ /* 0x000fe40000000f00 */
[----:B------:R-:W-:Y:S02]  /*54a0*/  @!P3 MOV R30, R9 ;  /* 0x00000009001eb202 */ /* 0x000fe40000000f00 */
[----:B------:R-:W-:Y:S01]  /*54b0*/  LOP3.LUT P3, RZ, R17, 0x80000000, RZ, 0xc0, !PT ;  /* 0x8000000011ff7812 */ /* 0x000fe2000786c0ff */
[----:B------:R0:W-:Y:S04]  /*54c0*/  STL.64 [R1+0xb0], R4 ;  /* 0x0000b00401007387 */ /* 0x0001e80000100a00 */
[----:B------:R1:W-:Y:S04]  /*54d0*/  STL [R1+0x2c0], R31 ;  /* 0x0002c01f01007387 */ /* 0x0003e80000100800 */
[----:B------:R1:W-:Y:S01]  /*54e0*/  STL [R1+0x2a8], R30 ;  /* 0x0002a81e01007387 */ /* 0x0003e20000100800 */
[----:B0-----:R-:W-:-:S02]  /*54f0*/  CS2R R4, SRZ ;  /* 0x0000000000047805 */ /* 0x001fc4000001ff00 */
[----:B-1----:R-:W-:Y:S01]  /*5500*/  MOV R31, RZ ;  /* 0x000000ff001f7202 */ /* 0x002fe20000000f00 */
[----:B------:R-:W-:-:S03]  /*5510*/  IMAD.MOV.U32 R30, RZ, RZ, RZ ;  /* 0x000000ffff1e7224 */ /* 0x000fc600078e00ff */
[----:B------:R-:W4:Y:S04]  /*5520*/  @!P3 LDG.E.64 R4, desc[UR14][R60.64] ;  /* 0x0000000e3c04b981 */ /* 0x000f28000c1e1b00 */
[----:B------:R0:W-:Y:S04]  /*5530*/  STL.64 [R1+0xb8], R6 ;  /* 0x0000b80601007387 */ /* 0x0001e80000100a00 */
[----:B------:R1:W-:Y:S01]  /*5540*/  STL.64 [R1+0xc0], R8 ;  /* 0x0000c00801007387 */ /* 0x0003e20000100a00 */
[----:B0-----:R-:W-:Y:S01]  /*5550*/  CS2R R6, SRZ ;  /* 0x0000000000067805 */ /* 0x001fe2000001ff00 */
[----:B-1----:R-:W-:Y:S01]  /*5560*/  HFMA2 R8, -RZ, RZ, 0, 0 ;  /* 0x00000000ff087431 */ /* 0x002fe200000001ff */
[----:B------:R-:W-:-:S02]  /*5570*/  MOV R9, RZ ;  /* 0x000000ff00097202 */ /* 0x000fc40000000f00 */
[----:B--2---:R-:W-:Y:S02]  /*5580*/  @!P2 MOV R31, R10 ;  /* 0x0000000a001fa202 */ /* 0x004fe40000000f00 */
[----:B------:R-:W-:Y:S02]  /*5590*/  @!P2 MOV R30, R11 ;  /* 0x0000000b001ea202 */ /* 0x000fe40000000f00 */
[----:B------:R-:W-:-:S03]  /*55a0*/  LOP3.LUT P2, RZ, R17, 0x40000000, RZ, 0xc0, !PT ;  /* 0x4000000011ff7812 */ /* 0x000fc6000784c0ff */
[----:B------:R0:W-:Y:S04]  /*55b0*/  STL [R1+0x2a0], R30 ;  /* 0x0002a01e01007387 */ /* 0x0001e80000100800 */
[----:B------:R1:W-:Y:S01]  /*55c0*/  STL [R1+0x2cc], R31 ;  /* 0x0002cc1f01007387 */ /* 0x0003e20000100800 */
[----:B0-----:R-:W-:-:S05]  /*55d0*/  HFMA2 R30, -RZ, RZ, 0, 0 ;  /* 0x00000000ff1e7431 */ /* 0x001fca00000001ff */
[----:B------:R0:W2:Y:S01]  /*55e0*/  @!P2 LDG.E.64 R6, desc[UR14][R62.64] ;  /* 0x0000000e3e06a981 */ /* 0x0000a2000c1e1b00 */
[----:B-1----:R-:W-:Y:S01]  /*55f0*/  IMAD.MOV.U32 R31, RZ, RZ, RZ ;  /* 0x000000ffff1f7224 */ /* 0x002fe200078e00ff */
[----:B---3--:R-:W-:Y:S01]  /*5600*/  @!P1 MOV R31, R14 ;  /* 0x0000000e001f9202 */ /* 0x008fe20000000f00 */
[----:B------:R-:W-:Y:S01]  /*5610*/  @!P1 IMAD.MOV.U32 R30, RZ, RZ, R15 ;  /* 0x000000ffff1e9224 */ /* 0x000fe200078e000f */
[----:B------:R-:W-:Y:S01]  /*5620*/  LOP3.LUT P1, RZ, R17, 0x20000000, RZ, 0xc0, !PT ;  /* 0x2000000011ff7812 */ /* 0x000fe2000782c0ff */
[----:B------:R-:W-:Y:S04]  /*5630*/  STL.64 [R1+0xc8], R10 ;  /* 0x0000c80a01007387 */ /* 0x000fe80000100a00 */
[----:B------:R-:W-:Y:S01]  /*5640*/  STL.64 [R1+0xd0], R14 ;  /* 0x0000d00e01007387 */ /* 0x000fe20000100a00 */
[----:B------:R-:W-:Y:S01]  /*5650*/  MOV R32, R22 ;  /* 0x0000001600207202 */ /* 0x000fe20000000f00 */
[----:B------:R-:W-:-:S02]  /*5660*/  IMAD.MOV.U32 R33, RZ, RZ, R23 ;  /* 0x000000ffff217224 */ /* 0x000fc400078e0017 */
[----:B----4-:R-:W-:Y:S04]  /*5670*/  STL.64 [R1+0xe0], R4 ;  /* 0x0000e00401007387 */ /* 0x010fe80000100a00 */
[----:B------:R-:W3:Y:S04]  /*5680*/  @!P1 LDG.E.64 R8, desc[UR14][R64.64] ;  /* 0x0000000e40089981 */ /* 0x000ee8000c1e1b00 */
[----:B------:R1:W-:Y:S04]  /*5690*/  STL [R1+0x2d4], R31 ;  /* 0x0002d41f01007387 */ /* 0x0003e80000100800 */
[----:B------:R4:W-:Y:S01]  /*56a0*/  STL [R1+0x2b8], R30 ;  /* 0x0002b81e01007387 */ /* 0x0009e20000100800 */
[----:B0-----:R-:W-:Y:S01]  /*56b0*/  IMAD.MOV.U32 R63, RZ, RZ, R16 ;  /* 0x000000ffff3f7224 */ /* 0x001fe200078e0010 */
[----:B------:R-:W-:-:S02]  /*56c0*/  MOV R37, R19 ;  /* 0x0000001300257202 */ /* 0x000fc40000000f00 */
[----:B------:R-:W-:Y:S01]  /*56d0*/  STL [R1+0x21c], R16 ;  /* 0x00021c1001007387 */ /* 0x000fe20000100800 */
[----:B-1----:R-:W-:Y:S02]  /*56e0*/  HFMA2 R31, -RZ, RZ, 0, 0 ;  /* 0x00000000ff1f7431 */ /* 0x002fe400000001ff */
[----:B------:R-:W-:Y:S01]  /*56f0*/  IMAD.MOV.U32 R36, RZ, RZ, R18 ;  /* 0x000000ffff247224 */ /* 0x000fe200078e0012 */
[----:B------:R-:W-:Y:S02]  /*5700*/  MOV R34, R20 ;  /* 0x0000001400227202 */ /* 0x000fe40000000f00 */
[----:B------:R-:W-:Y:S01]  /*5710*/  MOV R35, R21 ;  /* 0x0000001500237202 */ /* 0x000fe20000000f00 */
[----:B------:R-:W-:Y:S01]  /*5720*/  STL.64 [R1+0xd8], R2 ;  /* 0x0000d80201007387 */ /* 0x000fe20000100a00 */
[----:B----4-:R-:W-:Y:S02]  /*5730*/  MOV R30, RZ ;  /* 0x000000ff001e7202 */ /* 0x010fe40000000f00 */
[----:B------:R-:W-:Y:S01]  /*5740*/  @!P4 MOV R30, R3 ;  /* 0x00000003001ec202 */ /* 0x000fe20000000f00 */
[----:B------:R-:W-:Y:S01]  /*5750*/  @!P4 IMAD.MOV.U32 R31, RZ, RZ, R2 ;  /* 0x000000ffff1fc224 */ /* 0x000fe200078e0002 */
[----:B------:R-:W-:-:S02]  /*5760*/  MOV R54, R28 ;  /* 0x0000001c00367202 */ /* 0x000fc40000000f00 */
[----:B------:R-:W-:Y:S01]  /*5770*/  MOV R55, R29 ;  /* 0x0000001d00377202 */ /* 0x000fe20000000f00 */
[----:B------:R0:W-:Y:S04]  /*5780*/  STL [R1+0x2ac], R30 ;  /* 0x0002ac1e01007387 */ /* 0x0001e80000100800 */
[----:B------:R1:W-:Y:S01]  /*5790*/  STL [R1+0x2dc], R31 ;  /* 0x0002dc1f01007387 */ /* 0x0003e20000100800 */
[----:B------:R-:W-:Y:S02]  /*57a0*/  CS2R R40, SRZ ;  /* 0x0000000000287805 */ /* 0x000fe4000001ff00 */
[----:B------:R-:W-:Y:S02]  /*57b0*/  CS2R R38, SRZ ;  /* 0x0000000000267805 */ /* 0x000fe4000001ff00 */
[----:B------:R-:W-:-:S02]  /*57c0*/  CS2R R52, SRZ ;  /* 0x0000000000347805 */ /* 0x000fc4000001ff00 */
[----:B------:R-:W-:Y:S02]  /*57d0*/  CS2R R44, SRZ ;  /* 0x00000000002c7805 */ /* 0x000fe4000001ff00 */
[----:B------:R-:W-:Y:S01]  /*57e0*/  CS2R R42, SRZ ;  /* 0x00000000002a7805 */ /* 0x000fe2000001ff00 */
[----:B0-----:R-:W-:Y:S01]  /*57f0*/  IMAD.MOV.U32 R30, RZ, RZ, RZ ;  /* 0x000000ffff1e7224 */ /* 0x001fe200078e00ff */
[----:B------:R-:W-:Y:S02]  /*5800*/  @!P3 MOV R30, R5 ;  /* 0x00000005001eb202 */ /* 0x000fe40000000f00 */
[----:B------:R-:W-:Y:S02]  /*5810*/  CS2R R50, SRZ ;  /* 0x0000000000327805 */ /* 0x000fe4000001ff00 */
[----:B------:R-:W-:Y:S01]  /*5820*/  LOP3.LUT P5, RZ, R17, 0x10, RZ, 0xc0, !PT ;  /* 0x0000001011ff7812 */ /* 0x000fe200078ac0ff */
[----:B-1----:R-:W-:Y:S01]  /*5830*/  HFMA2 R31, -RZ, RZ, 0, 0 ;  /* 0x00000000ff1f7431 */ /* 0x002fe200000001ff */
[----:B------:R-:W-:Y:S01]  /*5840*/  CS2R R58, SRZ ;  /* 0x00000000003a7805 */ /* 0x000fe2000001ff00 */
[----:B------:R0:W-:Y:S01]  /*5850*/  STL [R1+0x2c8], R30 ;  /* 0x0002c81e01007387 */ /* 0x0001e20000100800 */
[----:B------:R-:W-:-:S02]  /*5860*/  @!P3 MOV R31, R4 ;  /* 0x00000004001fb202 */ /* 0x000fc40000000f00 */
[----:B------:R-:W-:Y:S02]  /*5870*/  CS2R R46, SRZ ;  /* 0x00000000002e7805 */ /* 0x000fe4000001ff00 */
[----:B------:R-:W-:Y:S01]  /*5880*/  CS2R R48, SRZ ;  /* 0x0000000000307805 */ /* 0x000fe2000001ff00 */
[----:B------:R-:W-:Y:S01]  /*5890*/  STL.64 [R1+0x10], R12 ;  /* 0x0000100c01007387 */ /* 0x000fe20000100a00 */
[----:B0-----:R-:W-:-:S03]  /*58a0*/  HFMA2 R30, -RZ, RZ, 0, 0 ;  /* 0x00000000ff1e7431 */ /* 0x001fc600000001ff */
[----:B------:R0:W-:Y:S04]  /*58b0*/  STL [R1+0x2e4], R31 ;  /* 0x0002e41f01007387 */ /* 0x0001e80000100800 */
[----:B------:R-:W-:Y:S04]  /*58c0*/  STL [R1+0x334], R0 ;  /* 0x0003340001007387 */ /* 0x000fe80000100800 */
[----:B------:R-:W4:Y:S01]  /*58d0*/  LDL R62, [R1+0x248] ;  /* 0x00024800013e7983 */ /* 0x000f220000100800 */
[----:B0-----:R-:W-:Y:S01]  /*58e0*/  IMAD.MOV.U32 R31, RZ, RZ, RZ ;  /* 0x000000ffff1f7224 */ /* 0x001fe200078e00ff */
[C---:B------:R-:W-:Y:S01]  /*58f0*/  LOP3.LUT P4, RZ, R17.reuse, 0x10000000, RZ, 0xc0, !PT ;  /* 0x1000000011ff7812 */ /* 0x040fe2000788c0ff */
[----:B------:R-:W-:Y:S01]  /*5900*/  HFMA2 R10, -RZ, RZ, 0, 0 ;  /* 0x00000000ff0a7431 */ /* 0x000fe200000001ff */
[----:B------:R-:W-:-:S02]  /*5910*/  LOP3.LUT P3, RZ, R17, 0x8000000, RZ, 0xc0, !PT ;  /* 0x0800000011ff7812 */ /* 0x000fc4000786c0ff */
[----:B------:R-:W-:Y:S02]  /*5920*/  CS2R R4, SRZ ;  /* 0x0000000000047805 */ /* 0x000fe4000001ff00 */
[----:B------:R-:W-:Y:S02]  /*5930*/  MOV R11, RZ ;  /* 0x000000ff000b7202 */ /* 0x000fe40000000f00 */
[----:B------:R-:W-:Y:S02]  /*5940*/  CS2R R14, SRZ ;  /* 0x00000000000e7805 */ /* 0x000fe4000001ff00 */
[----:B------:R-:W-:-:S03]  /*5950*/  CS2R R22, SRZ ;  /* 0x0000000000167805 */ /* 0x000fc6000001ff00 */
[----:B------:R0:W4:Y:S04]  /*5960*/  @!P4 LDG.E.64 R10, desc[UR14][R66.64] ;  /* 0x0000000e420ac981 */ /* 0x000128000c1e1b00 */
[----:B------:R-:W4:Y:S01]  /*5970*/  @!P3 LDG.E.64 R14, desc[UR14][R68.64] ;  /* 0x0000000e440eb981 */ /* 0x000f22000c1e1b00 */
[----:B--2---:R-:W-:Y:S01]  /*5980*/  @!P2 IMAD.MOV.U32 R30, RZ, RZ, R7 ;  /* 0x000000ffff1ea224 */ /* 0x004fe200078e0007 */
[----:B------:R-:W-:Y:S01]  /*5990*/  @!P2 MOV R31, R6 ;  /* 0x00000006001fa202 */ /* 0x000fe20000000f00 */
[----:B------:R-:W-:Y:S01]  /*59a0*/  IMAD.MOV.U32 R16, RZ, RZ, RZ ;  /* 0x000000ffff107224 */ /* 0x000fe200078e00ff */
[----:B------:R-:W-:Y:S02]  /*59b0*/  CS2R R18, SRZ ;  /* 0x0000000000127805 */ /* 0x000fe4000001ff00 */
[----:B------:R-:W-:Y:S01]  /*59c0*/  CS2R R20, SRZ ;  /* 0x0000000000147805 */ /* 0x000fe2000001ff00 */
[----:B------:R1:W-:Y:S04]  /*59d0*/  STL [R1+0x2c4], R30 ;  /* 0x0002c41e01007387 */ /* 0x0003e80000100800 */
[----:B------:R2:W-:Y:S04]  /*59e0*/  STL [R1+0x2f0], R31 ;  /* 0x0002f01f01007387 */ /* 0x0005e80000100800 */
[----:B------:R-:W-:Y:S01]  /*59f0*/  STL.64 [R1+0xe8], R6 ;  /* 0x0000e80601007387 */ /* 0x000fe20000100a00 */
[----:B-1----:R-:W-:-:S03]  /*5a00*/  HFMA2 R30, -RZ, RZ, 0, 0 ;  /* 0x00000000ff1e7431 */ /* 0x002fc600000001ff */
[----:B---3--:R-:W-:Y:S01]  /*5a10*/  STL.64 [R1+0xf0], R8 ;  /* 0x0000f00801007387 */ /* 0x008fe20000100a00 */
[----:B--2---:R-:W-:Y:S01]  /*5a20*/  IMAD.MOV.U32 R31, RZ, RZ, RZ ;  /* 0x000000ffff1f7224 */ /* 0x004fe200078e00ff */
[----:B------:R-:W-:Y:S01]  /*5a30*/  @!P1 MOV R31, R8 ;  /* 0x00000008001f9202 */ /* 0x000fe20000000f00 */
[----:B------:R-:W-:Y:S01]  /*5a40*/  @!P1 IMAD.MOV.U32 R30, RZ, RZ, R9 ;  /* 0x000000ffff1e9224 */ /* 0x000fe200078e0009 */
[C---:B------:R-:W-:Y:S02]  /*5a50*/  LOP3.LUT P1, RZ, R17.reuse, 0x2000000, RZ, 0xc0, !PT ;  /* 0x0200000011ff7812 */ /* 0x040fe4000782c0ff */
[----:B------:R-:W-:Y:S02]  /*5a60*/  CS2R R2, SRZ ;  /* 0x0000000000027805 */ /* 0x000fe4000001ff00 */
[----:B------:R-:W-:Y:S02]  /*5a70*/  LOP3.LUT P2, RZ, R17, 0x4000000, RZ, 0xc0, !PT ;  /* 0x0400000011ff7812 */ /* 0x000fe4000784c0ff */
[----:B------:R-:W-:-:S02]  /*5a80*/  CS2R R28, SRZ ;  /* 0x00000000001c7805 */ /* 0x000fc4000001ff00 */
[----:B------:R-:W-:Y:S02]  /*5a90*/  MOV R64, R26 ;  /* 0x0000001a00407202 */ /* 0x000fe40000000f00 */
[----:B------:R-:W-:Y:S01]  /*5aa0*/  MOV R65, R27 ;  /* 0x0000001b00417202 */ /* 0x000fe20000000f00 */
[----:B0-----:R-:W-:Y:S01]  /*5ab0*/  HFMA2 R67, -RZ, RZ, 0, 0 ;  /* 0x00000000ff437431 */ /* 0x001fe200000001ff */
[----:B------:R-:W-:Y:S01]  /*5ac0*/  MOV R56, R32 ;  /* 0x0000002000387202 */ /* 0x000fe20000000f00 */
[----:B------:R-:W-:Y:S01]  /*5ad0*/  IMAD.MOV.U32 R57, RZ, RZ, R33 ;  /* 0x000000ffff397224 */ /* 0x000fe200078e0021 */
[----:B------:R-:W2:Y:S04]  /*5ae0*/  LDL R66, [R1+0x224] ;  /* 0x0002240001427983 */ /* 0x000ea80000100800 */
[----:B------:R0:W3:Y:S04]  /*5af0*/  @!P1 LDG.E.64 R4, desc[UR14][R72.64] ;  /* 0x0000000e48049981 */ /* 0x0000e8000c1e1b00 */
[----:B------:R1:W2:Y:S04]  /*5b00*/  @!P2 LDG.E.64 R22, desc[UR14][R70.64] ;  /* 0x0000000e4616a981 */ /* 0x0002a8000c1e1b00 */
[----:B------:R1:W-:Y:S01]  /*5b10*/  STL [R1+0x2d8], R30 ;  /* 0x0002d81e01007387 */ /* 0x0003e20000100800 */
[----:B0-----:R-:W-:-:S03]  /*5b20*/  CS2R R72, SRZ ;  /* 0x0000000000487805 */ /* 0x001fc6000001ff00 */
[----:B------:R0:W-:Y:S04]  /*5b30*/  STL [R1+0x2f4], R31 ;  /* 0x0002f41f01007387 */ /* 0x0001e80000100800 */
[----:B------:R-:W2:Y:S01]  /*5b40*/  LDL R69, [R1+0x22c] ;  /* 0x00022c0001457983 */ /* 0x000ea20000100800 */
[----:B-1----:R-:W-:Y:S02]  /*5b50*/  HFMA2 R30, -RZ, RZ, 0, 0 ;  /* 0x00000000ff1e7431 */ /* 0x002fe400000001ff */
[----:B0-----:R-:W-:Y:S02]  /*5b60*/  IMAD.MOV.U32 R31, RZ, RZ, RZ ;  /* 0x000000ffff1f7224 */ /* 0x001fe400078e00ff */
[----:B------:R-:W-:Y:S02]  /*5b70*/  HFMA2 R8, -RZ, RZ, 0, 0 ;  /* 0x00000000ff087431 */ /* 0x000fe400000001ff */
[----:B------:R-:W-:Y:S01]  /*5b80*/  IMAD.MOV.U32 R9, RZ, RZ, RZ ;  /* 0x000000ffff097224 */ /* 0x000fe200078e00ff */
[----:B------:R-:W-:-:S02]  /*5b90*/  CS2R R6, SRZ ;  /* 0x0000000000067805 */ /* 0x000fc4000001ff00 */
[----:B----4-:R-:W-:Y:S01]  /*5ba0*/  @!P4 MOV R31, R10 ;  /* 0x0000000a001fc202 */ /* 0x010fe20000000f00 */
[----:B------:R-:W-:Y:S01]  /*5bb0*/  @!P4 IMAD.MOV.U32 R30, RZ, RZ, R11 ;  /* 0x000000ffff1ec224 */ /* 0x000fe200078e000b */
[----:B------:R-:W-:Y:S01]  /*5bc0*/  @!P3 MOV R19, R14 ;  /* 0x0000000e0013b202 */ /* 0x000fe20000000f00 */
[----:B------:R-:W-:Y:S01]  /*5bd0*/  @!P3 IMAD.MOV.U32 R18, RZ, RZ, R15 ;  /* 0x000000ffff12b224 */ /* 0x000fe200078e000f */
[C---:B------:R-:W-:Y:S01]  /*5be0*/  LOP3.LUT P3, RZ, R17.reuse, 0x800000, RZ, 0xc0, !PT ;  /* 0x0080000011ff7812 */ /* 0x040fe2000786c0ff */
[----:B------:R0:W-:Y:S04]  /*5bf0*/  STL [R1+0x2f8], R31 ;  /* 0x0002f81f01007387 */ /* 0x0001e80000100800 */
[----:B------:R1:W-:Y:S01]  /*5c00*/  STL [R1+0x2d0], R30 ;  /* 0x0002d01e01007387 */ /* 0x0003e20000100800 */
[----:B------:R-:W-:-:S02]  /*5c10*/  LOP3.LUT P4, RZ, R17, 0x1000000, RZ, 0xc0, !PT ;  /* 0x0100000011ff7812 */ /* 0x000fc4000788c0ff */
[----:B0-----:R-:W-:Y:S01]  /*5c20*/  MOV R31, R25 ;  /* 0x00000019001f7202 */ /* 0x001fe20000000f00 */
[----:B------:R0:W-:Y:S01]  /*5c30*/  STL.64 [R1+0xf8], R10 ;  /* 0x0000f80a01007387 */ /* 0x0001e20000100a00 */
[----:B-1----:R-:W-:Y:S01]  /*5c40*/  IMAD.MOV.U32 R30, RZ, RZ, R24 ;  /* 0x000000ffff1e7224 */ /* 0x002fe200078e0018 */
[----:B------:R-:W-:Y:S02]  /*5c50*/  CS2R R24, SRZ ;  /* 0x0000000000187805 */ /* 0x000fe4000001ff00 */
[----:B------:R1:W4:Y:S06]  /*5c60*/  @!P3 LDG.E.64 R8, desc[UR14][R76.64] ;  /* 0x0000000e4c08b981 */ /* 0x00032c000c1e1b00 */
[----:B------:R1:W4:Y:S01]  /*5c70*/  @!P4 LDG.E.64 R6, desc[UR14][R74.64] ;  /* 0x0000000e4a06c981 */ /* 0x000322000c1e1b00 */
[----:B0-----:R-:W-:Y:S01]  /*5c80*/  HFMA2 R10, -RZ, RZ, 0, 0 ;  /* 0x00000000ff0a7431 */ /* 0x001fe200000001ff */
[----:B------:R-:W-:-:S02]  /*5c90*/  MOV R11, RZ ;  /* 0x000000ff000b7202 */ /* 0x000fc40000000f00 */
[----:B---3--:R-:W-:Y:S02]  /*5ca0*/  @!P1 MOV R72, R4 ;  /* 0x0000000400489202 */ /* 0x008fe40000000f00 */
[----:B------:R-:W-:Y:S01]  /*5cb0*/  @!P1 MOV R16, R5 ;  /* 0x0000000500109202 */ /* 0x000fe20000000f00 */
[----:B------:R-:W-:Y:S01]  /*5cc0*/  HFMA2 R68, -RZ, RZ, 0, 0 ;  /* 0x00000000ff447431 */ /* 0x000fe200000001ff */
[----:B------:R-:W-:Y:S02]  /*5cd0*/  LOP3.LUT P1, RZ, R17, 0x200000, RZ, 0xc0, !PT ;  /* 0x0020000011ff7812 */ /* 0x000fe4000782c0ff */
[----:B------:R-:W-:Y:S02]  /*5ce0*/  CS2R R70, SRZ ;  /* 0x0000000000467805 */ /* 0x000fe4000001ff00 */
[----:B--2---:R-:W-:Y:S01]  /*5cf0*/  @!P2 MOV R21, R22 ;  /* 0x000000160015a202 */ /* 0x004fe20000000f00 */
[----:B------:R0:W-:Y:S01]  /*5d00*/  STL.64 [R1+0x100], R14 ;  /* 0x0001000e01007387 */ /* 0x0001e20000100a00 */
[----:B------:R-:W-:-:S02]  /*5d10*/  @!P2 MOV R20, R23 ;  /* 0x000000170014a202 */ /* 0x000fc40000000f00 */
[----:B------:R-:W-:Y:S02]  /*5d20*/  LOP3.LUT P2, RZ, R17, 0x400000, RZ, 0xc0, !PT ;  /* 0x0040000011ff7812 */ /* 0x000fe4000784c0ff */
[----:B------:R-:W-:Y:S01]  /*5d30*/  CS2R R26, SRZ ;  /* 0x00000000001a7805 */ /* 0x000fe2000001ff00 */
[----:B------:R2:W-:Y:S04]  /*5d40*/  STL.64 [R1+0x110], R4 ;  /* 0x0001100401007387 */ /* 0x0005e80000100a00 */
[----:B------:R3:W-:Y:S04]  /*5d50*/  STL.64 [R1+0x108], R22 ;  /* 0x0001081601007387 */ /* 0x0007e80000100a00 */
[----:B------:R3:W3:Y:S04]  /*5d60*/  @!P1 LDG.E.64 R24, desc[UR14][R80.64] ;  /* 0x0000000e50189981 */ /* 0x0006e8000c1e1b00 */
[----:B------:R-:W3:Y:S01]  /*5d70*/  @!P2 LDG.E.64 R10, desc[UR14][R78.64] ;  /* 0x0000000e4e0aa981 */ /* 0x000ee2000c1e1b00 */
[----:B-1----:R-:W-:-:S02]  /*5d80*/  MOV R76, RZ ;  /* 0x000000ff004c7202 */ /* 0x002fc40000000f00 */
[----:B------:R-:W-:Y:S02]  /*5d90*/  CS2R R74, SRZ ;  /* 0x00000000004a7805 */ /* 0x000fe4000001ff00 */
[----:B0-----:R-:W-:Y:S02]  /*5da0*/  CS2R R14, SRZ ;  /* 0x00000000000e7805 */ /* 0x001fe4000001ff00 */
[----:B------:R-:W-:Y:S02]  /*5db0*/  CS2R R32, SRZ ;  /* 0x0000000000207805 */ /* 0x000fe4000001ff00 */
[----:B------:R-:W-:Y:S01]  /*5dc0*/  MOV R60, R30 ;  /* 0x0000001e003c7202 */ /* 0x000fe20000000f00 */
[----:B------:R-:W3:Y:S01]  /*5dd0*/  LDL R77, [R1+0x2f8] ;  /* 0x0002f800014d7983 */ /* 0x000ee20000100800 */
[----:B----4-:R-:W-:Y:S01]  /*5de0*/  @!P3 MOV R70, R8 ;  /* 0x000000080046b202 */ /* 0x010fe20000000f00 */
[----:B------:R-:W-:Y:S02]  /*5df0*/  @!P3 IMAD.MOV.U32 R76, RZ, RZ, R9 ;  /* 0x000000ffff4cb224 */ /* 0x000fe400078e0009 */
[----:B------:R0:W-:Y:S01]  /*5e00*/  STL.64 [R1+0x120], R8 ;  /* 0x0001200801007387 */ /* 0x0001e20000100a00 */
[C---:B------:R-:W-:Y:S01]  /*5e10*/  LOP3.LUT P3, RZ, R17.reuse, 0x80000, RZ, 0xc0, !PT ;  /* 0x0008000011ff7812 */ /* 0x040fe2000786c0ff */
[----:B------:R-:W-:Y:S01]  /*5e20*/  @!P4 IMAD.MOV.U32 R73, RZ, RZ, R6 ;  /* 0x000000ffff49c224 */ /* 0x000fe200078e0006 */
[----:B------:R-:W-:Y:S01]  /*5e30*/  @!P4 MOV R74, R7 ;  /* 0x00000007004ac202 */ /* 0x000fe20000000f00 */
[----:B------:R1:W-:Y:S01]  /*5e40*/  STL.64 [R1+0x118], R6 ;  /* 0x0001180601007387 */ /* 0x0003e20000100a00 */
[----:B------:R-:W-:-:S02]  /*5e50*/  LOP3.LUT P4, RZ, R17, 0x100000, RZ, 0xc0, !PT ;  /* 0x0010000011ff7812 */ /* 0x000fc4000788c0ff */
[----:B--2---:R-:W-:Y:S02]  /*5e60*/  CS2R R4, SRZ ;  /* 0x0000000000047805 */ /* 0x004fe4000001ff00 */
[----:B---3--:R-:W-:Y:S02]  /*5e70*/  CS2R R22, SRZ ;  /* 0x0000000000167805 */ /* 0x008fe4000001ff00 */
[----:B------:R-:W-:Y:S01]  /*5e80*/  MOV R61, R31 ;  /* 0x0000001f003d7202 */ /* 0x000fe20000000f00 */
[----:B------:R-:W-:Y:S01]  /*5e90*/  IMAD.MOV.U32 R80, RZ, RZ, RZ ;  /* 0x000000ffff507224 */ /* 0x000fe200078e00ff */
[----:B------:R-:W2:Y:S01]  /*5ea0*/  LDL R81, [R1+0x2f4] ;  /* 0x0002f40001517983 */ /* 0x000ea20000100800 */
[----:B0-----:R-:W-:Y:S01]  /*5eb0*/  HFMA2 R8, -RZ, RZ, 0, 0 ;  /* 0x00000000ff087431 */ /* 0x001fe200000001ff */
[----:B------:R-:W-:Y:S02]  /*5ec0*/  MOV R9, RZ ;  /* 0x000000ff00097202 */ /* 0x000fe40000000f00 */
[----:B------:R0:W3:Y:S04]  /*5ed0*/  @!P3 LDG.E.64 R28, desc[UR14][R84.64] ;  /* 0x0000000e541cb981 */ /* 0x0000e8000c1e1b00 */
[----:B------:R4:W2:Y:S01]  /*5ee0*/  @!P4 LDG.E.64 R26, desc[UR14][R82.64] ;  /* 0x0000000e521ac981 */ /* 0x0008a2000c1e1b00 */
[----:B------:R-:W-:Y:S01]  /*5ef0*/  @!P1 IMAD.MOV.U32 R68, RZ, RZ, R24 ;  /* 0x000000ffff449224 */ /* 0x000fe200078e0018 */
[----:B------:R-:W-:-:S02]  /*5f00*/  @!P1 MOV R2, R25 ;  /* 0x0000001900029202 */ /* 0x000fc40000000f00 */
[----:B------:R4:W-:Y:S01]  /*5f10*/  STL.64 [R1+0x130], R24 ;  /* 0x0001301801007387 */ /* 0x0009e20000100a00 */
[C---:B------:R-:W-:Y:S01]  /*5f20*/  LOP3.LUT P1, RZ, R17.reuse, 0x20000, RZ, 0xc0, !PT ;  /* 0x0002000011ff7812 */ /* 0x040fe2000782c0ff */
[----:B------:R-:W-:Y:S01]  /*5f30*/  @!P2 IMAD.MOV.U32 R71, RZ, RZ, R10 ;  /* 0x000000ffff47a224 */ /* 0x000fe200078e000a */
[----:B------:R-:W-:Y:S01]  /*5f40*/  @!P2 MOV R75, R11 ;  /* 0x0000000b004ba202 */ /* 0x000fe20000000f00 */
[----:B0-----:R-:W-:Y:S01]  /*5f50*/  HFMA2 R84, -RZ, RZ, 0, 0 ;  /* 0x00000000ff547431 */ /* 0x001fe200000001ff */
[----:B------:R-:W-:Y:S02]  /*5f60*/  LOP3.LUT P2, RZ, R17, 0x40000, RZ, 0xc0, !PT ;  /* 0x0004000011ff7812 */ /* 0x000fe4000784c0ff */
[----:B-1----:R-:W-:Y:S01]  /*5f70*/  CS2R R6, SRZ ;  /* 0x0000000000067805 */ /* 0x002fe2000001ff00 */
[----:B------:R0:W-:Y:S01]  /*5f80*/  STL.64 [R1+0x128], R10 ;  /* 0x0001280a01007387 */ /* 0x0001e20000100a00 */
[----:B------:R-:W-:Y:S02]  /*5f90*/  MOV R79, RZ ;  /* 0x000000ff004f7202 */ /* 0x000fe40000000f00 */
[----:B------:R-:W-:Y:S01]  /*5fa0*/  CS2R R30, SRZ ;  /* 0x00000000001e7805 */ /* 0x000fe2000001ff00 */
[----:B------:R-:W2:Y:S04]  /*5fb0*/  LDL R85, [R1+0x2f0] ;  /* 0x0002f00001557983 */ /* 0x000ea80000100800 */
[----:B------:R-:W2:Y:S04]  /*5fc0*/  @!P1 LDG.E.64 R8, desc[UR14][R88.64] ;  /* 0x0000000e58089981 */ /* 0x000ea8000c1e1b00 */
[----:B------:R-:W2:Y:S01]  /*5fd0*/  @!P2 LDG.E.64 R14, desc[UR14][R86.64] ;  /* 0x0000000e560ea981 */ /* 0x000ea2000c1e1b00 */
[----:B----4-:R-:W-:Y:S01]  /*5fe0*/  HFMA2 R82, -RZ, RZ, 0, 0 ;  /* 0x00000000ff527431 */ /* 0x010fe200000001ff */
[----:B------:R-:W-:Y:S01]  /*5ff0*/  CS2R R24, SRZ ;  /* 0x0000000000187805 */ /* 0x000fe2000001ff00 */
[----:B0-----:R-:W-:-:S02]  /*6000*/  HFMA2 R11, -RZ, RZ, 0, 0 ;  /* 0x00000000ff0b7431 */ /* 0x001fc400000001ff */
[----:B------:R-:W-:Y:S01]  /*6010*/  IMAD.MOV.U32 R10, RZ, RZ, RZ ;  /* 0x000000ffff0a7224 */ /* 0x000fe200078e00ff */
[----:B------:R-:W4:Y:S04]  /*6020*/  LDL R83, [R1+0x2d8] ;  /* 0x0002d80001537983 */ /* 0x000f280000100800 */
[----:B------:R-:W4:Y:S01]  /*6030*/  LDL R78, [R1+0x2d0] ;  /* 0x0002d000014e7983 */ /* 0x000f220000100800 */
[----:B---3--:R-:W-:Y:S01]  /*6040*/  @!P3 IMAD.MOV.U32 R84, RZ, RZ, R28 ;  /* 0x000000ffff54b224 */ /* 0x008fe200078e001c */
[----:B------:R-:W-:Y:S02]  /*6050*/  @!P3 MOV R4, R29 ;  /* 0x0000001d0004b202 */ /* 0x000fe40000000f00 */
[----:B------:R-:W-:Y:S01]  /*6060*/  LOP3.LUT P3, RZ, R17, 0x8000, RZ, 0xc0, !PT ;  /* 0x0000800011ff7812 */ /* 0x000fe2000786c0ff */
[----:B--2---:R-:W-:Y:S01]  /*6070*/  @!P4 IMAD.MOV.U32 R67, RZ, RZ, R26 ;  /* 0x000000ffff43c224 */ /* 0x004fe200078e001a */
[----:B------:R-:W-:-:S02]  /*6080*/  @!P4 MOV R3, R27 ;  /* 0x0000001b0003c202 */ /* 0x000fc40000000f00 */
[----:B------:R-:W-:-:S09]  /*6090*/  LOP3.LUT P4, RZ, R17, 0x10000, RZ, 0xc0, !PT ;  /* 0x0001000011ff7812 */ /* 0x000fd2000788c0ff */
[----:B------:R-:W2:Y:S04]  /*60a0*/  @!P3 LDG.E.64 R24, desc[UR14][R92.64] ;  /* 0x0000000e5c18b981 */ /* 0x000ea8000c1e1b00 */
[----:B------:R-:W3:Y:S01]  /*60b0*/  @!P4 LDG.E.64 R10, desc[UR14][R90.64] ;  /* 0x0000000e5a0ac981 */ /* 0x000ee2000c1e1b00 */
[----:B------:R-:W-:Y:S02]  /*60c0*/  @!P1 MOV R80, R8 ;  /* 0x0000000800509202 */ /* 0x000fe40000000f00 */
[----:B------:R-:W-:Y:S01]  /*60d0*/  @!P1 MOV R6, R9 ;  /* 0x0000000900069202 */ /* 0x000fe20000000f00 */
[----:B------:R0:W-:Y:S01]  /*60e0*/  STL.64 [R1+0x140], R28 ;  /* 0x0001401c01007387 */ /* 0x0001e20000100a00 */
[C---:B------:R-:W-:Y:S01]  /*60f0*/  LOP3.LUT P1, RZ, R17.reuse, 0x2000, RZ, 0xc0, !PT ;  /* 0x0000200011ff7812 */ /* 0x040fe2000782c0ff */
[----:B------:R-:W-:Y:S01]  /*6100*/  @!P2 IMAD.MOV.U32 R5, RZ, RZ, R15 ;  /* 0x000000ffff05a224 */ /* 0x000fe200078e000f */
[----:B------:R-:W-:Y:S01]  /*6110*/  @!P2 MOV R82, R14 ;  /* 0x0000000e0052a202 */ /* 0x000fe20000000f00 */
[----:B------:R1:W-:Y:S01]  /*6120*/  STL.64 [R1+0x138], R26 ;  /* 0x0001381a01007387 */ /* 0x0003e20000100a00 */
[----:B------:R-:W-:-:S03]  /*6130*/  LOP3.LUT P2, RZ, R17, 0x4000, RZ, 0xc0, !PT ;  /* 0x0000400011ff7812 */ /* 0x000fc6000784c0ff */
[----:B------:R4:W-:Y:S04]  /*6140*/  STL.64 [R1+0x150], R8 ;  /* 0x0001500801007387 */ /* 0x0009e80000100a00 */
[----:B------:R4:W-:Y:S04]  /*6150*/  STL.64 [R1+0x148], R14 ;  /* 0x0001480e01007387 */ /* 0x0009e80000100a00 */
[----:B------:R-:W3:Y:S04]  /*6160*/  @!P1 LDG.E.64 R40, desc[UR14][R96.64] ;  /* 0x0000000e60289981 */ /* 0x000ee8000c1e1b00 */
[----:B------:R-:W3:Y:S01]  /*6170*/  @!P2 LDG.E.64 R38, desc[UR14][R94.64] ;  /* 0x0000000e5e26a981 */ /* 0x000ee2000c1e1b00 */
[----:B0-----:R-:W-:-:S02]  /*6180*/  CS2R R28, SRZ ;  /* 0x00000000001c7805 */ /* 0x001fc4000001ff00 */
[----:B-1----:R-:W-:Y:S01]  /*6190*/  CS2R R26, SRZ ;  /* 0x00000000001a7805 */ /* 0x002fe2000001ff00 */
[----:B----4-:R-:W-:Y:S01]  /*61a0*/  HFMA2 R8, -RZ, RZ, 0, 0 ;  /* 0x00000000ff087431 */ /* 0x010fe200000001ff */
[----:B------:R-:W-:Y:S02]  /*61b0*/  MOV R9, RZ ;  /* 0x000000ff00097202 */ /* 0x000fe40000000f00 */
[----:B------:R-:W-:Y:S02]  /*61c0*/  CS2R R14, SRZ ;  /* 0x00000000000e7805 */ /* 0x000fe4000001ff00 */
[----:B------:R-:W-:Y:S01]  /*61d0*/  MOV R86, R36 ;  /* 0x0000002400567202 */ /* 0x000fe20000000f00 */
[----:B------:R-:W-:Y:S01]  /*61e0*/  IMAD.MOV.U32 R87, RZ, RZ, R37 ;  /* 0x000000ffff577224 */ /* 0x000fe200078e0025 */
[----:B------:R-:W-:Y:S01]  /*61f0*/  MOV R89, R35 ;  /* 0x0000002300597202 */ /* 0x000fe20000000f00 */
[----:B------:R-:W-:Y:S01]  /*6200*/  IMAD.MOV.U32 R88, RZ, RZ, R34 ;  /* 0x000000ffff587224 */ /* 0x000fe200078e0022 */
[----:B------:R-:W4:Y:S04]  /*6210*/  LDL R96, [R1+0x2bc] ;  /* 0x0002bc0001607983 */ /* 0x000f280000100800 */
[----:B------:R-:W4:Y:S04]  /*6220*/  LDL R97, [R1+0x2a8] ;  /* 0x0002a80001617983 */ /* 0x000f280000100800 */
[----:B------:R-:W4:Y:S04]  /*6230*/  LDL R94, [R1+0x2c0] ;  /* 0x0002c000015e7983 */ /* 0x000f280000100800 */
[----:B------:R-:W4:Y:S04]  /*6240*/  LDL R95, [R1+0x2a0] ;  /* 0x0002a000015f7983 */ /* 0x000f280000100800 */
[----:B------:R-:W4:Y:S04]  /*6250*/  LDL R92, [R1+0x2cc] ;  /* 0x0002cc00015c7983 */ /* 0x000f280000100800 */
[----:B------:R-:W4:Y:S04]  /*6260*/  LDL R93, [R1+0x2b8] ;  /* 0x0002b800015d7983 */ /* 0x000f280000100800 */
[----:B------:R-:W4:Y:S04]  /*6270*/  LDL R90, [R1+0x2d4] ;  /* 0x0002d400015a7983 */ /* 0x000f280000100800 */
[----:B------:R-:W4:Y:S01]  /*6280*/  LDL R91, [R1+0x2ac] ;  /* 0x0002ac00015b7983 */ /* 0x000f220000100800 */
[----:B--2---:R-:W-:Y:S01]  /*6290*/  @!P3 MOV R23, R24 ;  /* 0x000000180017b202 */ /* 0x004fe20000000f00 */
[----:B------:R-:W-:Y:S01]  /*62a0*/  @!P3 IMAD.MOV.U32 R22, RZ, RZ, R25 ;  /* 0x000000ffff16b224 */ /* 0x000fe200078e0019 */
[----:B------:R-:W-:Y:S01]  /*62b0*/  LOP3.LUT P3, RZ, R17, 0x800, RZ, 0xc0, !PT ;  /* 0x0000080011ff7812 */ /* 0x000fe2000786c0ff */
[----:B------:R0:W-:Y:S01]  /*62c0*/  STL.64 [R1+0x160], R24 ;  /* 0x0001601801007387 */ /* 0x0001e20000100a00 */
[----:B---3--:R-:W-:-:S03]  /*62d0*/  @!P4 IMAD.MOV.U32 R79, RZ, RZ, R10 ;  /* 0x000000ffff4fc224 */ /* 0x008fc600078e000a */
[----:B------:R1:W-:Y:S01]  /*62e0*/  STL.64 [R1+0x158], R10 ;  /* 0x0001580a01007387 */ /* 0x0003e20000100a00 */
[----:B------:R-:W-:Y:S02]  /*62f0*/  @!P4 MOV R7, R11 ;  /* 0x0000000b0007c202 */ /* 0x000fe40000000f00 */
[----:B0-----:R-:W-:-:S05]  /*6300*/  CS2R R24, SRZ ;  /* 0x0000000000187805 */ /* 0x001fca000001ff00 */
[----:B------:R-:W2:Y:S01]  /*6310*/  @!P3 LDG.E.64 R8, desc[UR14][R100.64] ;  /* 0x0000000e6408b981 */ /* 0x000ea2000c1e1b00 */
[----:B-1----:R-:W-:Y:S01]  /*6320*/  HFMA2 R10, -RZ, RZ, 0, 0 ;  /* 0x00000000ff0a7431 */ /* 0x002fe200000001ff */
[----:B------:R-:W-:Y:S01]  /*6330*/  LOP3.LUT P4, RZ, R17, 0x1000, RZ, 0xc0, !PT ;  /* 0x0000100011ff7812 */ /* 0x000fe2000788c0ff */
[----:B------:R-:W-:Y:S02]  /*6340*/  IMAD.MOV.U32 R11, RZ, RZ, RZ ;  /* 0x000000ffff0b7224 */ /* 0x000fe400078e00ff */
[----:B------:R-:W-:Y:S01]  /*6350*/  @!P1 IMAD.MOV.U32 R28, RZ, RZ, R40 ;  /* 0x000000ffff1c9224 */ /* 0x000fe200078e0028 */
[----:B------:R-:W-:-:S09]  /*6360*/  @!P1 MOV R29, R41 ;  /* 0x00000029001d9202 */ /* 0x000fd20000000f00 */
[----:B------:R-:W3:Y:S01]  /*6370*/  @!P4 LDG.E.64 R14, desc[UR14][R98.64] ;  /* 0x0000000e620ec981 */ /* 0x000ee2000c1e1b00 */
[C---:B------:R-:W-:Y:S02]  /*6380*/  LOP3.LUT P1, RZ, R17.reuse, 0x200, RZ, 0xc0, !PT ;  /* 0x0000020011ff7812 */ /* 0x040fe4000782c0ff */
[----:B------:R-:W-:Y:S02]  /*6390*/  @!P2 MOV R26, R38 ;  /* 0x00000026001aa202 */ /* 0x000fe40000000f00 */
[----:B------:R-:W-:Y:S02]  /*63a0*/  @!P2 MOV R27, R39 ;  /* 0x00000027001ba202 */ /* 0x000fe40000000f00 */
[----:B------:R-:W-:Y:S02]  /*63b0*/  CS2R R36, SRZ ;  /* 0x0000000000247805 */ /* 0x000fe4000001ff00 */
[----:B------:R-:W-:Y:S02]  /*63c0*/  LOP3.LUT P2, RZ, R17, 0x400, RZ, 0xc0, !PT ;  /* 0x0000040011ff7812 */ /* 0x000fe4000784c0ff */
[----:B------:R-:W-:Y:S01]  /*63d0*/  CS2R R34, SRZ ;  /* 0x0000000000227805 */ /* 0x000fe2000001ff00 */
[----:B------:R-:W-:Y:S04]  /*63e0*/  STL.64 [R1+0x170], R40 ;  /* 0x0001702801007387 */ /* 0x000fe80000100a00 */
[----:B------:R-:W-:Y:S04]  /*63f0*/  STL.64 [R1+0x168], R38 ;  /* 0x0001682601007387 */ /* 0x000fe80000100a00 */
[----:B------:R-:W4:Y:S04]  /*6400*/  @!P1 LDG.E.64 R24, desc[UR14][R104.64] ;  /* 0x0000000e68189981 */ /* 0x000f28000c1e1b00 */
[----:B------:R-:W4:Y:S04]  /*6410*/  @!P2 LDG.E.64 R10, desc[UR14][R102.64] ;  /* 0x0000000e660aa981 */ /* 0x000f28000c1e1b00 */
[----:B------:R-:W4:Y:S04]  /*6420*/  LDL R100, [R1+0x284] ;  /* 0x0002840001647983 */ /* 0x000f280000100800 */
[----:B------:R-:W4:Y:S04]  /*6430*/  LDL R101, [R1+0x2b4] ;  /* 0x0002b40001657983 */ /* 0x000f280000100800 */
[----:B------:R-:W4:Y:S04]  /*6440*/  LDL R98, [R1+0x294] ;  /* 0x0002940001627983 */ /* 0x000f280000100800 */
[----:B------:R-:W4:Y:S01]  /*6450*/  LDL R99, [R1+0x2b0] ;  /* 0x0002b00001637983 */ /* 0x000f220000100800 */
[----:B--2---:R-:W-:-:S03]  /*6460*/  @!P3 IMAD.MOV.U32 R32, RZ, RZ, R8 ;  /* 0x000000ffff20b224 */ /* 0x004fc600078e0008 */
[----:B------:R0:W-:Y:S01]  /*6470*/  STL.64 [R1+0x180], R8 ;  /* 0x0001800801007387 */ /* 0x0001e20000100a00 */
[----:B------:R-:W-:Y:S02]  /*6480*/  @!P3 MOV R33, R9 ;  /* 0x000000090021b202 */ /* 0x000fe40000000f00 */
[----:B------:R-:W-:Y:S02]  /*6490*/  LOP3.LUT P3, RZ, R17, 0x80, RZ, 0xc0, !PT ;  /* 0x0000008011ff7812 */ /* 0x000fe4000786c0ff */
[----:B---3--:R-:W-:Y:S01]  /*64a0*/  @!P4 MOV R30, R14 ;  /* 0x0000000e001ec202 */ /* 0x008fe20000000f00 */
[----:B0-----:R-:W-:Y:S02]  /*64b0*/  HFMA2 R8, -RZ, RZ, 0, 0 ;  /* 0x00000000ff087431 */ /* 0x001fe400000001ff */
[----:B------:R-:W-:Y:S01]  /*64c0*/  IMAD.MOV.U32 R9, RZ, RZ, RZ ;  /* 0x000000ffff097224 */ /* 0x000fe200078e00ff */
[----:B------:R0:W-:Y:S01]  /*64d0*/  STL.64 [R1+0x178], R14 ;  /* 0x0001780e01007387 */ /* 0x0001e20000100a00 */
[----:B------:R-:W-:-:S06]  /*64e0*/  @!P4 IMAD.MOV.U32 R31, RZ, RZ, R15 ;  /* 0x000000ffff1fc224 */ /* 0x000fcc00078e000f */
[----:B------:R-:W2:Y:S01]  /*64f0*/  @!P3 LDG.E.64 R52, desc[UR14][R108.64] ;  /* 0x0000000e6c34b981 */ /* 0x000ea2000c1e1b00 */
[----:B------:R-:W-:Y:S02]  /*6500*/  CS2R R40, SRZ ;  /* 0x0000000000287805 */ /* 0x000fe4000001ff00 */
[----:B------:R-:W-:Y:S01]  /*6510*/  CS2R R38, SRZ ;  /* 0x0000000000267805 */ /* 0x000fe2000001ff00 */
[----:B------:R-:W3:Y:S04]  /*6520*/  LDL R104, [R1+0x274] ;  /* 0x0002740001687983 */ /* 0x000ee80000100800 */
[----:B------:R-:W3:Y:S01]  /*6530*/  LDL R105, [R1+0x298] ;  /* 0x0002980001697983 */ /* 0x000ee20000100800 */
[----:B----4-:R-:W-:Y:S01]  /*6540*/  @!P1 IMAD.MOV.U32 R36, RZ, RZ, R24 ;  /* 0x000000ffff249224 */ /* 0x010fe200078e0018 */
[----:B------:R-:W-:-:S02]  /*6550*/  @!P1 MOV R37, R25 ;  /* 0x0000001900259202 */ /* 0x000fc40000000f00 */
[----:B------:R-:W-:Y:S01]  /*6560*/  STL.64 [R1+0x190], R24 ;  /* 0x0001901801007387 */ /* 0x000fe20000100a00 */
[C---:B------:R-:W-:Y:S02]  /*6570*/  LOP3.LUT P1, RZ, R17.reuse, 0x20, RZ, 0xc0, !PT ;  /* 0x0000002011ff7812 */ /* 0x040fe4000782c0ff */
[----:B------:R-:W-:Y:S01]  /*6580*/  @!P2 MOV R34, R10 ;  /* 0x0000000a0022a202 */ /* 0x000fe20000000f00 */
[----:B------:R-:W4:Y:S01]  /*6590*/  LDL R102, [R1+0x288] ;  /* 0x0002880001667983 */ /* 0x000f220000100800 */
[----:B------:R-:W-:Y:S02]  /*65a0*/  @!P2 MOV R35, R11 ;  /* 0x0000000b0023a202 */ /* 0x000fe40000000f00 */
[C---:B------:R-:W-:Y:S02]  /*65b0*/  LOP3.LUT P2, RZ, R17.reuse, 0x40, RZ, 0xc0, !PT ;  /* 0x0000004011ff7812 */ /* 0x040fe4000784c0ff */
[----:B0-----:R-:W-:Y:S02]  /*65c0*/  CS2R R14, SRZ ;  /* 0x00000000000e7805 */ /* 0x001fe4000001ff00 */
[----:B------:R-:W-:Y:S01]  /*65d0*/  LOP3.LUT P4, RZ, R17, 0x100, RZ, 0xc0, !PT ;  /* 0x0000010011ff7812 */ /* 0x000fe2000788c0ff */
[----:B------:R0:W-:Y:S04]  /*65e0*/  STL.64 [R1+0x188], R10 ;  /* 0x0001880a01007387 */ /* 0x0001e80000100a00 */
[----:B------:R-:W3:Y:S04]  /*65f0*/  @!P1 LDG.E.64 R8, desc[UR14][R112.64] ;  /* 0x0000000e70089981 */ /* 0x000ee8000c1e1b00 */
[----:B------:R-:W4:Y:S04]  /*6600*/  LDL R108, [R1+0x26c] ;  /* 0x00026c00016c7983 */ /* 0x000f280000100800 */
[----:B------:R-:W4:Y:S01]  /*6610*/  @!P2 LDG.E.64 R14, desc[UR14][R110.64] ;  /* 0x0000000e6e0ea981 */ /* 0x000f22000c1e1b00 */
[----:B0-----:R-:W-:-:S03]  /*6620*/  HFMA2 R11, -RZ, RZ, 0, 0 ;  /* 0x00000000ff0b7431 */ /* 0x001fc600000001ff */
[----:B------:R-:W4:Y:S01]  /*6630*/  @!P4 LDG.E.64 R50, desc[UR14][R106.64] ;  /* 0x0000000e6a32c981 */ /* 0x000f22000c1e1b00 */
[----:B------:R-:W-:-:S03]  /*6640*/  IMAD.MOV.U32 R10, RZ, RZ, RZ ;  /* 0x000000ffff0a7224 */ /* 0x000fc600078e00ff */
[----:B------:R-:W4:Y:S04]  /*6650*/  LDL R109, [R1+0x290] ;  /* 0x00029000016d7983 */ /* 0x000f280000100800 */
[----:B------:R-:W4:Y:S04]  /*6660*/  @!P5 LDG.E.64 R10, desc[UR14][R114.64] ;  /* 0x0000000e720ad981 */ /* 0x000f28000c1e1b00 */
[----:B------:R-:W4:Y:S01]  /*6670*/  LDL R103, [R1+0x2a4] ;  /* 0x0002a40001677983 */ /* 0x000f220000100800 */
[----:B--2---:R-:W-:Y:S02]  /*6680*/  @!P3 MOV R40, R52 ;  /* 0x000000340028b202 */ /* 0x004fe40000000f00 */
[----:B------:R-:W-:Y:S01]  /*6690*/  @!P3 MOV R41, R53 ;  /* 0x000000350029b202 */ /* 0x000fe20000000f00 */
[----:B------:R-:W-:Y:S01]  /*66a0*/  STL.64 [R1+0x1a0], R52 ;  /* 0x0001a03401007387 */ /* 0x000fe20000100a00 */
[----:B------:R-:W-:-:S02]  /*66b0*/  LOP3.LUT P3, RZ, R17, 0x4, RZ, 0xc0, !PT ;  /* 0x0000000411ff7812 */ /* 0x000fc4000786c0ff */
[----:B------:R-:W-:Y:S01]  /*66c0*/  CS2R R24, SRZ ;  /* 0x0000000000187805 */ /* 0x000fe2000001ff00 */
[----:B------:R-:W2:Y:S04]  /*66d0*/  LDL R114, [R1+0x254] ;  /* 0x0002540001727983 */ /* 0x000ea80000100800 */
[----:B------:R-:W2:Y:S04]  /*66e0*/  LDL R115, [R1+0x278] ;  /* 0x0002780001737983 */ /* 0x000ea80000100800 */
[----:B------:R-:W2:Y:S04]  /*66f0*/  LDL R112, [R1+0x25c] ;  /* 0x00025c0001707983 */ /* 0x000ea80000100800 */
[----:B------:R-:W2:Y:S04]  /*6700*/  @!P3 LDG.E.64 R58, desc[UR14][R60.64] ;  /* 0x0000000e3c3ab981 */ /* 0x000ea8000c1e1b00 */
[----:B------:R-:W2:Y:S01]  /*6710*/  LDL R113, [R1+0x280] ;  /* 0x0002800001717983 */ /* 0x000ea20000100800 */
[----:B---3--:R-:W-:-:S03]  /*6720*/  @!P1 MOV R44, R8 ;  /* 0x00000008002c9202 */ /* 0x008fc60000000f00 */
[----:B------:R-:W-:Y:S01]  /*6730*/  STL.64 [R1+0x1b0], R8 ;  /* 0x0001b00801007387 */ /* 0x000fe20000100a00 */
[----:B------:R-:W-:Y:S02]  /*6740*/  @!P1 MOV R45, R9 ;  /* 0x00000009002d9202 */ /* 0x000fe40000000f00 */
[----:B------:R-:W-:Y:S01]  /*6750*/  LOP3.LUT P1, RZ, R17, 0x1, RZ, 0xc0, !PT ;  /* 0x0000000111ff7812 */ /* 0x000fe2000782c0ff */
[----:B------:R-:W3:Y:S01]  /*6760*/  LDL R110, [R1+0x264] ;  /* 0x00026400016e7983 */ /* 0x000ee20000100800 */
[----:B----4-:R-:W-:Y:S01]  /*6770*/  @!P2 IMAD.MOV.U32 R42, RZ, RZ, R14 ;  /* 0x000000ffff2aa224 */ /* 0x010fe200078e000e */
[----:B------:R-:W-:Y:S02]  /*6780*/  @!P2 MOV R43, R15 ;  /* 0x0000000f002ba202 */ /* 0x000fe40000000f00 */
[----:B------:R0:W-:Y:S04]  /*6790*/  STL.64 [R1+0x1a8], R14 ;  /* 0x0001a80e01007387 */ /* 0x0001e80000100a00 */
[----:B------:R-:W4:Y:S04]  /*67a0*/  LDL R111, [R1+0x28c] ;  /* 0x00028c00016f7983 */ /* 0x000f280000100800 */
[----:B------:R-:W4:Y:S01]  /*67b0*/  LDL R106, [R1+0x27c] ;  /* 0x00027c00016a7983 */ /* 0x000f220000100800 */
[----:B0-----:R-:W-:-:S03]  /*67c0*/  CS2R R14, SRZ ;  /* 0x00000000000e7805 */ /* 0x001fc6000001ff00 */
[----:B------:R-:W4:Y:S04]  /*67d0*/  LDL R107, [R1+0x29c] ;  /* 0x00029c00016b7983 */ /* 0x000f280000100800 */
[----:B------:R0:W3:Y:S01]  /*67e0*/  @!P1 LDG.E.64 R14, desc[UR14][R64.64] ;  /* 0x0000000e400e9981 */ /* 0x0000e2000c1e1b00 */
[----:B------:R-:W-:Y:S02]  /*67f0*/  CS2R R52, SRZ ;  /* 0x0000000000347805 */ /* 0x000fe4000001ff00 */
[----:B------:R-:W-:Y:S01]  /*6800*/  @!P4 MOV R38, R50 ;  /* 0x000000320026c202 */ /* 0x000fe20000000f00 */
[----:B------:R-:W-:Y:S01]  /*6810*/  @!P4 IMAD.MOV.U32 R39, RZ, RZ, R51 ;  /* 0x000000ffff27c224 */ /* 0x000fe200078e0033 */
[C---:B------:R-:W-:Y:S02]  /*6820*/  LOP3.LUT P4, RZ, R17.reuse, 0x8, RZ, 0xc0, !PT ;  /* 0x0000000811ff7812 */ /* 0x040fe4000788c0ff */
[----:B0-----:R-:W-:Y:S01]  /*6830*/  MOV R64, R54 ;  /* 0x0000003600407202 */ /* 0x001fe20000000f00 */
[----:B------:R-:W-:Y:S01]  /*6840*/  IMAD.MOV.U32 R65, RZ, RZ, R55 ;  /* 0x000000ffff417224 */ /* 0x000fe200078e0037 */
[----:B------:R-:W-:Y:S01]  /*6850*/  CS2R R54, SRZ ;  /* 0x0000000000367805 */ /* 0x000fe2000001ff00 */
[----:B------:R-:W-:Y:S01]  /*6860*/  HFMA2 R9, -RZ, RZ, 0, 0 ;  /* 0x00000000ff097431 */ /* 0x000fe200000001ff */
[----:B------:R-:W-:Y:S01]  /*6870*/  LOP3.LUT P2, RZ, R17, 0x2, RZ, 0xc0, !PT ;  /* 0x0000000211ff7812 */ /* 0x000fe2000784c0ff */
[----:B------:R-:W-:Y:S01]  /*6880*/  IMAD.MOV.U32 R8, RZ, RZ, RZ ;  /* 0x000000ffff087224 */ /* 0x000fe200078e00ff */
[----:B------:R-:W-:Y:S01]  /*6890*/  MOV R17, RZ ;  /* 0x000000ff00117202 */ /* 0x000fe20000000f00 */
[----:B------:R-:W-:Y:S01]  /*68a0*/  @!P5 IMAD.MOV.U32 R17, RZ, RZ, R10 ;  /* 0x000000ffff11d224 */ /* 0x000fe200078e000a */
[----:B------:R-:W-:-:S02]  /*68b0*/  @!P5 MOV R46, R11 ;  /* 0x0000000b002ed202 */ /* 0x000fc40000000f00 */
[----:B------:R-:W-:Y:S02]  /*68c0*/  CS2R R60, SRZ ;  /* 0x00000000003c7805 */ /* 0x000fe4000001ff00 */
[----:B------:R-:W-:Y:S01]  /*68d0*/  LOP3.LUT P5, RZ, R0, 0x80000000, RZ, 0xc0, !PT ;  /* 0x8000000000ff7812 */ /* 0x000fe200078ac0ff */
[----:B------:R-:W4:Y:S04]  /*68e0*/  @!P4 LDG.E.64 R24, desc[UR14][R116.64] ;  /* 0x0000000e7418c981 */ /* 0x000f28000c1e1b00 */
[----:B------:R-:W4:Y:S04]  /*68f0*/  @!P2 LDG.E.64 R60, desc[UR14][R88.64] ;  /* 0x0000000e583ca981 */ /* 0x000f28000c1e1b00 */
[----:B------:R-:W-:Y:S04]  /*6900*/  STL.64 [R1+0x198], R50 ;  /* 0x0001983201007387 */ /* 0x000fe80000100a00 */
[----:B------:R-:W-:Y:S04]  /*6910*/  STL.64 [R1+0x1b8], R10 ;  /* 0x0001b80a01007387 */ /* 0x000fe80000100a00 */
[----:B------:R-:W4:Y:S01]  /*6920*/  LDL R116, [R1+0x24c] ;  /* 0x00024c0001747983 */ /* 0x000f220000100800 */
[----:B--2---:R-:W-:-:S03]  /*6930*/  @!P3 MOV R49, R58 ;  /* 0x0000003a0031b202 */ /* 0x004fc60000000f00 */
[----:B------:R0:W-:Y:S04]  /*6940*/  STL.64 [R1+0x1c8], R58 ;  /* 0x0001c83a01007387 */ /* 0x0001e80000100a00 */
[----:B------:R-:W2:Y:S04]  /*6950*/  LDL R117, [R1+0x270] ;  /* 0x0002700001757983 */ /* 0x000ea80000100800 */
[----:B------:R-:W2:Y:S01]  /*6960*/  LDL R88, [R1+0x2dc] ;  /* 0x0002dc0001587983 */ /* 0x000ea20000100800 */
[----:B0-----:R-:W-:-:S03]  /*6970*/  MOV R58, RZ ;  /* 0x000000ff003a7202 */ /* 0x001fc60000000f00 */
[----:B------:R-:W2:Y:S01]  /*6980*/  LDL R89, [R1+0x2c8] ;  /* 0x0002c80001597983 */ /* 0x000ea20000100800 */
[----:B------:R-:W-:Y:S01]  /*6990*/  @!P0 MOV R58, R12 ;  /* 0x0000000c003a8202 */ /* 0x000fe20000000f00 */
[----:B------:R-:W-:Y:S01]  /*69a0*/  HFMA2 R12, -RZ, RZ, 0, 0 ;  /* 0x00000000ff0c7431 */ /* 0x000fe200000001ff */
[----:B---3--:R-:W-:Y:S02]  /*69b0*/  @!P1 MOV R53, R14 ;  /* 0x0000000e00359202 */ /* 0x008fe40000000f00 */
[----:B------:R-:W-:Y:S02]  /*69c0*/  @!P1 MOV R54, R15 ;  /* 0x0000000f00369202 */ /* 0x000fe40000000f00 */
[----:B------:R-:W-:-:S13]  /*69d0*/  LOP3.LUT P1, RZ, R0, 0x8000000, RZ, 0xc0, !PT ;  /* 0x0800000000ff7812 */ /* 0x000fda000782c0ff */
[----:B------:R0:W3:Y:S02]  /*69e0*/  @!P1 LDG.E.64 R8, desc[UR14][R56.64] ;  /* 0x0000000e38089981 */ /* 0x0000e4000c1e1b00 */
[----:B0-----:R-:W-:Y:S02]  /*69f0*/  CS2R R56, SRZ ;  /* 0x0000000000387805 */ /* 0x001fe4000001ff00 */
[----:B------:R-:W-:Y:S02]  /*6a00*/  @!P0 IMAD.MOV.U32 R57, RZ, RZ, R13 ;  /* 0x000000ffff398224 */ /* 0x000fe400078e000d */
[----:B------:R-:W-:-:S06]  /*6a10*/  IMAD.MOV.U32 R13, RZ, RZ, RZ ;  /* 0x000000ffff0d7224 */ /* 0x000fcc00078e00ff */
[----:B------:R-:W2:Y:S01]  /*6a20*/  @!P5 LDG.E.64 R12, desc[UR14][R118.64] ;  /* 0x0000000e760cd981 */ /* 0x000ea2000c1e1b00 */
[----:B------:R-:W-:Y:S02]  /*6a30*/  CS2R R50, SRZ ;  /* 0x0000000000327805 */ /* 0x000fe4000001ff00 */
[----:B----4-:R-:W-:Y:S01]  /*6a40*/  @!P4 MOV R47, R24 ;  /* 0x00000018002fc202 */ /* 0x010fe20000000f00 */
[----:B------:R-:W-:Y:S01]  /*6a50*/  @!P4 IMAD.MOV.U32 R48, RZ, RZ, R25 ;  /* 0x000000ffff30c224 */ /* 0x000fe200078e0019 */
[----:B------:R-:W-:Y:S02]  /*6a60*/  @!P3 MOV R50, R59 ;  /* 0x0000003b0032b202 */ /* 0x000fe40000000f00 */
[----:B------:R-:W-:Y:S01]  /*6a70*/  LOP3.LUT P4, RZ, R0, 0x40000000, RZ, 0xc0, !PT ;  /* 0x4000000000ff7812 */ /* 0x000fe2000788c0ff */
[----:B------:R-:W4:Y:S01]  /*6a80*/  LDL R59, [R1+0x218] ;  /* 0x00021800013b7983 */ /* 0x000f220000100800 */
[----:B------:R-:W-:Y:S01]  /*6a90*/  @!P2 IMAD.MOV.U32 R51, RZ, RZ, R60 ;  /* 0x000000ffff33a224 */ /* 0x000fe200078e003c */
[----:B------:R-:W-:-:S02]  /*6aa0*/  @!P2 MOV R52, R61 ;  /* 0x0000003d0034a202 */ /* 0x000fc40000000f00 */
[----:B------:R0:W-:Y:S04]  /*6ab0*/  STL.64 [R1+0x1d0], R60 ;  /* 0x0001d03c01007387 */ /* 0x0001e80000100a00 */
[----:B------:R1:W-:Y:S01]  /*6ac0*/  STL.64 [R1+0x1d8], R14 ;  /* 0x0001d80e01007387 */ /* 0x0003e20000100a00 */
[----:B------:R-:W-:-:S03]  /*6ad0*/  HFMA2 R11, -RZ, RZ, 0, 0 ;  /* 0x00000000ff0b7431 */ /* 0x000fc600000001ff */
[----:B------:R1:W-:Y:S04]  /*6ae0*/  STL.64 [R1+0x1c0], R24 ;  /* 0x0001c01801007387 */ /* 0x0003e80000100a00 */
[----:B0-----:R-:W4:Y:S04]  /*6af0*/  LDL R60, [R1+0x220] ;  /* 0x00022000013c7983 */ /* 0x001f280000100800 */
[----:B------:R-:W4:Y:S01]  /*6b00*/  LDL R61, [R1+0x214] ;  /* 0x00021400013d7983 */ /* 0x000f220000100800 */
[----:B-1----:R-:W-:Y:S01]  /*6b10*/  CS2R R14, SRZ ;  /* 0x00000000000e7805 */ /* 0x002fe2000001ff00 */
[----:B------:R-:W-:-:S02]  /*6b20*/  IMAD.MOV.U32 R10, RZ, RZ, RZ ;  /* 0x000000ffff0a7224 */ /* 0x000fc400078e00ff */
[----:B------:R-:W4:Y:S04]  /*6b30*/  LDL R118, [R1+0x23c] ;  /* 0x00023c0001767983 */ /* 0x000f280000100800 */
[----:B------:R0:W4:Y:S04]  /*6b40*/  @!P4 LDG.E.64 R14, desc[UR14][R64.64] ;  /* 0x0000000e400ec981 */ /* 0x000128000c1e1b00 */
[----:B------:R-:W4:Y:S04]  /*6b50*/  LDL R119, [R1+0x260] ;  /* 0x0002600001777983 */ /* 0x000f280000100800 */
[----:B------:R-:W4:Y:S04]  /*6b60*/  LDL R64, [R1+0x234] ;  /* 0x0002340001407983 */ /* 0x000f280000100800 */
[----:B------:R-:W4:Y:S01]  /*6b70*/  LDL R65, [R1+0x240] ;  /* 0x0002400001417983 */ /* 0x000f220000100800 */
[----:B------:R-:W-:-:S02]  /*6b80*/  LOP3.LUT P3, RZ, R0, 0x20000000, RZ, 0xc0, !PT ;  /* 0x2000000000ff7812 */ /* 0x000fc4000786c0ff */
[----:B------:R-:W-:Y:S02]  /*6b90*/  LOP3.LUT P2, RZ, R0, 0x10000000, RZ, 0xc0, !PT ;  /* 0x1000000000ff7812 */ /* 0x000fe4000784c0ff */
[----:B------:R-:W4:Y:S01]  /*6ba0*/  LDL R0, [R1+0x230] ;  /* 0x0002300001007983 */ /* 0x000f220000100800 */
[----:B------:R-:W-:-:S03]  /*6bb0*/  FMUL.FTZ R24, R63, R63 ;  /* 0x0000003f3f187220 */ /* 0x000fc60000410000 */
[----:B------:R-:W4:Y:S05]  /*6bc0*/  LDL R63, [R1+0x250] ;  /* 0x00025000013f7983 */ /* 0x000f2a0000100800 */
[----:B------:R-:W4:Y:S04]  /*6bd0*/  @!P3 LDG.E.64 R10, desc[UR14][R124.64] ;  /* 0x0000000e7c0ab981 */ /* 0x000f28000c1e1b00 */
[----:B------:R-:W4:Y:S04]  /*6be0*/  LDL R124, [R1+0x244] ;  /* 0x00024400017c7983 */ /* 0x000f280000100800 */
[----:B------:R-:W4:Y:S04]  /*6bf0*/  LDL R125, [R1+0x268] ;  /* 0x00026800017d7983 */ /* 0x000f280000100800 */
[----:B--2---:R1:W-:Y:S04]  /*6c00*/  STL [R1+0x33c], R12 ;  /* 0x00033c0c01007387 */ /* 0x0043e80000100800 */
[----:B------:R2:W-:Y:S04]  /*6c10*/  STL [R1+0x338], R13 ;  /* 0x0003380d01007387 */ /* 0x0005e80000100800 */
[----:B-1----:R-:W4:Y:S04]  /*6c20*/  LDL R12, [R1+0x210] ;  /* 0x00021000010c7983 */ /* 0x002f280000100800 */
[----:B--2---:R-:W2:Y:S01]  /*6c30*/  LDL R13, [R1+0x228] ;  /* 0x00022800010d7983 */ /* 0x004ea20000100800 */
[----:B---3--:R-:W-:-:S03]  /*6c40*/  @!P1 MOV R55, R8 ;  /* 0x0000000800379202 */ /* 0x008fc60000000f00 */
[----:B------:R1:W-:Y:S01]  /*6c50*/  STL.64 [R1+0x1e0], R8 ;  /* 0x0001e00801007387 */ /* 0x0003e20000100a00 */
[----:B------:R-:W-:Y:S02]  /*6c60*/  @!P1 IMAD.MOV.U32 R56, RZ, RZ, R9 ;  /* 0x000000ffff389224 */ /* 0x000fe400078e0009 */
[----:B-1----:R-:W-:Y:S01]  /*6c70*/  HFMA2 R8, -RZ, RZ, 0, 0 ;  /* 0x00000000ff087431 */ /* 0x002fe200000001ff */
[----:B------:R-:W-:-:S06]  /*6c80*/  MOV R9, RZ ;  /* 0x000000ff00097202 */ /* 0x000fcc0000000f00 */
[----:B------:R-:W3:Y:S04]  /*6c90*/  @!P2 LDG.E.64 R8, desc[UR14][R86.64] ;  /* 0x0000000e5608a981 */ /* 0x000ee8000c1e1b00 */
[----:B------:R-:W3:Y:S04]  /*6ca0*/  LDL R86, [R1+0x2e4] ;  /* 0x0002e40001567983 */ /* 0x000ee80000100800 */
[----:B------:R-:W3:Y:S01]  /*6cb0*/  LDL R87, [R1+0x2c4] ;  /* 0x0002c40001577983 */ /* 0x000ee20000100800 */
[----:B------:R-:W-:-:S04]  /*6cc0*/  FMUL.FTZ R25, R57, R57 ;  /* 0x0000003939197220 */ /* 0x000fc80000410000 */
[----:B------:R-:W-:Y:S01]  /*6cd0*/  FFMA.FTZ R25, R58, R58, R25 ;  /* 0x0000003a3a197223 */ /* 0x000fe20000010019 */
[----:B------:R-:W-:Y:S01]  /*6ce0*/  FFMA.FTZ R24, R66, R66, R24 ;  /* 0x0000004242187223 */ /* 0x000fe20000010018 */
[----:B----4-:R-:W-:Y:S02]  /*6cf0*/  FMUL.FTZ R59, R59, R59 ;  /* 0x0000003b3b3b7220 */ /* 0x010fe40000410000 */
[----:B------:R-:W-:Y:S02]  /*6d00*/  FADD.FTZ R25, RZ, R25 ;  /* 0x00000019ff197221 */ /* 0x000fe40000010000 */
[----:B------:R-:W-:Y:S02]  /*6d10*/  FFMA.FTZ R59, R60, R60, R59 ;  /* 0x0000003c3c3b7223 */ /* 0x000fe4000001003b */
[----:B------:R-:W-:Y:S01]  /*6d20*/  FADD.FTZ R24, R25, R24 ;  /* 0x0000001819187221 */ /* 0x000fe20000010000 */
[----:B------:R-:W-:-:S03]  /*6d30*/  FMUL.FTZ R25, R61, R61 ;  /* 0x0000003d3d197220 */ /* 0x000fc60000410000 */
[----:B------:R-:W-:Y:S01]  /*6d40*/  FADD.FTZ R24, R24, R59 ;  /* 0x0000003b18187221 */ /* 0x000fe20000010000 */
[----:B------:R-:W-:-:S04]  /*6d50*/  FFMA.FTZ R59, R69, R69, R25 ;  /* 0x00000045453b7223 */ /* 0x000fc80000010019 */
[----:B------:R-:W-:Y:S01]  /*6d60*/  FADD.FTZ R24, R24, R59 ;  /* 0x0000003b18187221 */ /* 0x000fe20000010000 */
[----:B------:R1:W-:Y:S01]  /*6d70*/  STL [R1+0x348], R123 ;  /* 0x0003487b01007387 */ /* 0x0003e20000100800 */
[----:B------:R-:W-:-:S04]  /*6d80*/  FMUL.FTZ R25, R12, R12 ;  /* 0x0000000c0c197220 */ /* 0x000fc80000410000 */
[----:B------:R-:W-:Y:S01]  /*6d90*/  FFMA.FTZ R59, R64, R64, R25 ;  /* 0x00000040403b7223 */ /* 0x000fe20000010019 */
[----:B--2---:R-:W-:-:S03]  /*6da0*/  FMUL.FTZ R25, R13, R13 ;  /* 0x0000000d0d197220 */ /* 0x004fc60000410000 */
[----:B------:R-:W-:Y:S01]  /*6db0*/  FADD.FTZ R24, R24, R59 ;  /* 0x0000003b18187221 */ /* 0x000fe20000010000 */
[----:B------:R-:W-:Y:S01]  /*6dc0*/  FFMA.FTZ R59, R65, R65, R25 ;  /* 0x00000041413b7223 */ /* 0x000fe20000010019 */
[----:B------:R-:W-:Y:S02]  /*6dd0*/  FMUL.FTZ R25, R123, R123 ;  /* 0x0000007b7b197220 */ /* 0x000fe40000410000 */
[----:B-1----:R-:W2:Y:S01]  /*6de0*/  LDL R123, [R1+0x21c] ;  /* 0x00021c00017b7983 */ /* 0x002ea20000100800 */
        /* <DEDUP_REMOVED lines=153> */
[----:B------:R-:W-:Y:S02]  /*7780*/  HFMA2 R60, -RZ, RZ, 0, 0 ;  /* 0x00000000ff3c7431 */ /* 0x000fe400000001ff */
[----:B------:R-:W-:Y:S01]  /*7790*/  FMUL.FTZ R62, R56, R56 ;  /* 0x00000038383e7220 */ /* 0x000fe20000410000 */
[----:B------:R-:W-:Y:S01]  /*77a0*/  FADD.FTZ R61, R24, R25 ;  /* 0x00000019183d7221 */ /* 0x000fe20000010000 */
[----:B------:R-:W-:Y:S02]  /*77b0*/  FFMA.FTZ R59, R53, R53, R59 ;  /* 0x00000035353b7223 */ /* 0x000fe4000001003b */
[----:B------:R-:W-:Y:S01]  /*77c0*/  FFMA.FTZ R62, R55, R55, R62 ;  /* 0x00000037373e7223 */ /* 0x000fe2000001003e */
[----:B------:R-:W-:Y:S01]  /*77d0*/  @!P2 MOV R60, R9 ;  /* 0x00000009003ca202 */ /* 0x000fe20000000f00 */
[----:B------:R-:W-:Y:S01]  /*77e0*/  FADD.FTZ R61, R61, R59 ;  /* 0x0000003b3d3d7221 */ /* 0x000fe20000010000 */
[----:B------:R-:W-:Y:S01]  /*77f0*/  MOV R59, RZ ;  /* 0x000000ff003b7202 */ /* 0x000fe20000000f00 */
[----:B------:R-:W-:-:S02]  /*7800*/  @!P2 IMAD.MOV.U32 R59, RZ, RZ, R8 ;  /* 0x000000ffff3ba224 */ /* 0x000fc400078e0008 */
[----:B------:R-:W-:Y:S01]  /*7810*/  FADD.FTZ R61, R61, R62 ;  /* 0x0000003e3d3d7221 */ /* 0x000fe20000010000 */
[----:B------:R-:W-:-:S04]  /*7820*/  FMUL.FTZ R62, R60, R60 ;  /* 0x0000003c3c3e7220 */ /* 0x000fc80000410000 */
[----:B------:R-:W-:-:S04]  /*7830*/  FFMA.FTZ R62, R59, R59, R62 ;  /* 0x0000003b3b3e7223 */ /* 0x000fc8000001003e */
[----:B------:R-:W-:Y:S01]  /*7840*/  FADD.FTZ R69, R61, R62 ;  /* 0x0000003e3d457221 */ /* 0x000fe20000010000 */
[----:B------:R-:W-:Y:S01]  /*7850*/  HFMA2 R61, -RZ, RZ, 0, 0 ;  /* 0x00000000ff3d7431 */ /* 0x000fe200000001ff */
[----:B------:R-:W-:Y:S02]  /*7860*/  MOV R62, RZ ;  /* 0x000000ff003e7202 */ /* 0x000fe40000000f00 */
[----:B------:R-:W-:Y:S01]  /*7870*/  @!P3 MOV R62, R10 ;  /* 0x0000000a003eb202 */ /* 0x000fe20000000f00 */
[----:B------:R-:W-:-:S04]  /*7880*/  @!P3 IMAD.MOV.U32 R61, RZ, RZ, R11 ;  /* 0x000000ffff3db224 */ /* 0x000fc800078e000b */
[----:B------:R-:W-:-:S04]  /*7890*/  FMUL.FTZ R63, R61, R61 ;  /* 0x0000003d3d3f7220 */ /* 0x000fc80000410000 */
[----:B------:R-:W-:Y:S01]  /*78a0*/  FFMA.FTZ R63, R62, R62, R63 ;  /* 0x0000003e3e3f7223 */ /* 0x000fe2000001003f */
[----:B0-----:R-:W-:-:S03]  /*78b0*/  HFMA2 R64, -RZ, RZ, 0, 0 ;  /* 0x00000000ff407431 */ /* 0x001fc600000001ff */
[----:B------:R-:W-:Y:S01]  /*78c0*/  FADD.FTZ R69, R69, R63 ;  /* 0x0000003f45457221 */ /* 0x000fe20000010000 */
[----:B------:R-:W-:Y:S01]  /*78d0*/  IMAD.MOV.U32 R63, RZ, RZ, RZ ;  /* 0x000000ffff3f7224 */ /* 0x000fe200078e00ff */
[----:B------:R-:W-:Y:S01]  /*78e0*/  @!P4 MOV R63, R15 ;  /* 0x0000000f003fc202 */ /* 0x000fe20000000f00 */
[----:B------:R-:W-:-:S04]  /*78f0*/  @!P4 IMAD.MOV.U32 R64, RZ, RZ, R14 ;  /* 0x000000ffff40c224 */ /* 0x000fc800078e000e */
        /* <DEDUP_REMOVED lines=11> */
[----:B-1----:R-:W3:Y:S04]  /*79b0*/  LDL R12, [R1+0x214] ;  /* 0x00021400010c7983 */ /* 0x002ee80000100800 */
[----:B------:R-:W4:Y:S01]  /*79c0*/  LDL.LU R123, [R1+0x348] ;  /* 0x00034800017b7983 */ /* 0x000f220000300800 */
[----:B--2---:R-:W-:-:S03]  /*79d0*/  FADD.FTZ R66, R66, R13 ;  /* 0x0000000d42427221 */ /* 0x004fc60000010000 */
[----:B------:R-:W2:Y:S01]  /*79e0*/  LDL.LU R13, [R1+0x344] ;  /* 0x00034400010d7983 */ /* 0x000ea20000300800 */
[----:B------:R-:W-:-:S03]  /*79f0*/  FADD.FTZ R65, R65, R66 ;  /* 0x0000004241417221 */ /* 0x000fc60000010000 */
[----:B------:R-:W3:Y:S02]  /*7a00*/  LDL R66, [R1+0x22c] ;  /* 0x00022c0001427983 */ /* 0x000ee40000100800 */
[----:B---3--:R-:W-:Y:S02]  /*7a10*/  FADD.FTZ R66, R66, R12 ;  /* 0x0000000c42427221 */ /* 0x008fe40000010000 */
[----:B------:R-:W3:Y:S02]  /*7a20*/  LDL.LU R12, [R1+0x340] ;  /* 0x00034000010c7983 */ /* 0x000ee40000300800 */
[----:B------:R-:W-:Y:S02]  /*7a30*/  FADD.FTZ R65, R65, R66 ;  /* 0x0000004241417221 */ /* 0x000fe40000010000 */
[----:B------:R-:W3:Y:S02]  /*7a40*/  LDL R66, [R1+0x234] ;  /* 0x0002340001427983 */ /* 0x000ee40000100800 */
[----:B---3--:R-:W-:-:S02]  /*7a50*/  FADD.FTZ R66, R66, R12 ;  /* 0x0000000c42427221 */ /* 0x008fc40000010000 */
[----:B------:R0:W-:Y:S02]  /*7a60*/  STL [R1+0x258], R121 ;  /* 0x0002587901007387 */ /* 0x0001e40000100800 */
[----:B------:R-:W-:Y:S02]  /*7a70*/  FADD.FTZ R65, R65, R66 ;  /* 0x0000004241417221 */ /* 0x000fe40000010000 */
[----:B------:R1:W-:Y:S04]  /*7a80*/  STL [R1+0x238], R120 ;  /* 0x0002387801007387 */ /* 0x0003e80000100800 */
[----:B------:R-:W2:Y:S04]  /*7a90*/  LDL R66, [R1+0x240] ;  /* 0x0002400001427983 */ /* 0x000ea80000100800 */
[----:B0-----:R-:W3:Y:S04]  /*7aa0*/  LDL.LU R121, [R1+0x34c] ;  /* 0x00034c0001797983 */ /* 0x001ee80000300800 */
[----:B-1----:R-:W3:Y:S01]  /*7ab0*/  LDL.LU R120, [R1+0x350] ;  /* 0x0003500001787983 */ /* 0x002ee20000300800 */
[----:B------:R-:W-:-:S03]  /*7ac0*/  CS2R R24, SRZ ;  /* 0x0000000000187805 */ /* 0x000fc6000001ff00 */
[----:B------:R-:W4:Y:S01]  /*7ad0*/  LDL.LU R12, [R1+0x33c] ;  /* 0x00033c00010c7983 */ /* 0x000f220000300800 */
[----:B--2---:R-:W-:-:S03]  /*7ae0*/  FADD.FTZ R66, R66, R13 ;  /* 0x0000000d42427221 */ /* 0x004fc60000010000 */
[----:B------:R-:W2:Y:S01]  /*7af0*/  LDL.LU R13, [R1+0x338] ;  /* 0x00033800010d7983 */ /* 0x000ea20000300800 */
[----:B------:R-:W-:-:S03]  /*7b00*/  FADD.FTZ R65, R65, R66 ;  /* 0x0000004241417221 */ /* 0x000fc60000010000 */
[----:B------:R-:W4:Y:S04]  /*7b10*/  LDL R66, [R1+0x248] ;  /* 0x0002480001427983 */ /* 0x000f280000100800 */
[----:B---3--:R-:W3:Y:S04]  /*7b20*/  @!P6 LDG.E.64 R24, desc[UR14][R120.64] ;  /* 0x0000000e7818e981 */ /* 0x008ee8000c1e1b00 */
[----:B------:R-:W2:Y:S04]  /*7b30*/  LDL R120, [R1+0x238] ;  /* 0x0002380001787983 */ /* 0x000ea80000100800 */
[----:B------:R-:W2:Y:S01]  /*7b40*/  LDL R121, [R1+0x258] ;  /* 0x0002580001797983 */ /* 0x000ea20000100800 */
[----:B----4-:R-:W-:-:S04]  /*7b50*/  FADD.FTZ R66, R66, R123 ;  /* 0x0000007b42427221 */ /* 0x010fc80000010000 */
[----:B------:R-:W-:Y:S02]  /*7b60*/  FADD.FTZ R65, R65, R66 ;  /* 0x0000004241417221 */ /* 0x000fe40000010000 */
[----:B------:R-:W4:Y:S04]  /*7b70*/  LDL R66, [R1+0x250] ;  /* 0x0002500001427983 */ /* 0x000f280000100800 */
[----:B------:R-:W-:Y:S04]  /*7b80*/  STL [R1+0x2fc], R19 ;  /* 0x0002fc1301007387 */ /* 0x000fe80000100800 */
[----:B------:R0:W-:Y:S04]  /*7b90*/  STL [R1+0x2e8], R18 ;  /* 0x0002e81201007387 */ /* 0x0001e80000100800 */
[----:B------:R-:W-:Y:S04]  /*7ba0*/  STL [R1+0x300], R21 ;  /* 0x0003001501007387 */ /* 0x000fe80000100800 */
[----:B------:R1:W-:Y:S04]  /*7bb0*/  STL [R1+0x2e0], R20 ;  /* 0x0002e01401007387 */ /* 0x0003e80000100800 */
[----:B------:R3:W-:Y:S04]  /*7bc0*/  STL [R1+0x2ec], R16 ;  /* 0x0002ec1001007387 */ /* 0x0007e80000100800 */
[----:B------:R3:W-:Y:S04]  /*7bd0*/  STL [R1+0x318], R67 ;  /* 0x0003184301007387 */ /* 0x0007e80000100800 */
[----:B------:R3:W-:Y:S01]  /*7be0*/  STL [R1+0x314], R68 ;  /* 0x0003144401007387 */ /* 0x0007e20000100800 */
[----:B----4-:R-:W-:-:S03]  /*7bf0*/  FADD.FTZ R66, R66, R0 ;  /* 0x0000000042427221 */ /* 0x010fc60000010000 */
[----:B------:R4:W5:Y:S01]  /*7c00*/  LDL.LU R0, [R1+0x334] ;  /* 0x0003340001007983 */ /* 0x0009620000300800 */
[----:B------:R-:W-:Y:S01]  /*7c10*/  FADD.FTZ R65, R65, R66 ;  /* 0x0000004241417221 */ /* 0x000fe20000010000 */
[----:B--2---:R-:W-:-:S04]  /*7c20*/  FADD.FTZ R66, R121, R120 ;  /* 0x0000007879427221 */ /* 0x004fc80000010000 */
        /* <DEDUP_REMOVED lines=46> */
[----:B------:R-:W-:Y:S01]  /*7f10*/  FADD.FTZ R66, R21, R20 ;  /* 0x0000001415427221 */ /* 0x000fe20000010000 */
[----:B------:R4:W5:Y:S03]  /*7f20*/  LDL.LU R19, [R1+0x32c] ;  /* 0x00032c0001137983 */ /* 0x0009660000300800 */
[----:B------:R-:W-:Y:S01]  /*7f30*/  FADD.FTZ R65, R65, R66 ;  /* 0x0000004241417221 */ /* 0x000fe20000010000 */
[----:B------:R-:W-:Y:S01]  /*7f40*/  FADD.FTZ R66, R72, R16 ;  /* 0x0000001048427221 */ /* 0x000fe20000010000 */
[----:B-1----:R4:W5:Y:S03]  /*7f50*/  LDL.LU R20, [R1+0x328] ;  /* 0x0003280001147983 */ /* 0x0029660000300800 */
[----:B------:R-:W-:Y:S01]  /*7f60*/  FADD.FTZ R65, R65, R66 ;  /* 0x0000004241417221 */ /* 0x000fe20000010000 */
[----:B------:R-:W-:Y:S01]  /*7f70*/  FADD.FTZ R66, R73, R74 ;  /* 0x0000004a49427221 */ /* 0x000fe20000010000 */
[----:B------:R4:W5:Y:S03]  /*7f80*/  LDL.LU R21, [R1+0x324] ;  /* 0x0003240001157983 */ /* 0x0009660000300800 */
[----:B------:R-:W-:Y:S01]  /*7f90*/  FADD.FTZ R65, R65, R66 ;  /* 0x0000004241417221 */ /* 0x000fe20000010000 */
[----:B------:R-:W-:Y:S01]  /*7fa0*/  FADD.FTZ R66, R70, R76 ;  /* 0x0000004c46427221 */ /* 0x000fe20000010000 */
[----:B---3--:R4:W5:Y:S03]  /*7fb0*/  LDL.LU R16, [R1+0x320] ;  /* 0x0003200001107983 */ /* 0x0089660000300800 */
        /* <DEDUP_REMOVED lines=51> */
[----:B------:R-:W-:Y:S01]  /*82f0*/  FADD.FTZ R65, R65, R66 ;  /* 0x0000004241417221 */ /* 0x000fe20000010000 */
[----:B------:R-:W-:Y:S02]  /*8300*/  HFMA2 R66, -RZ, RZ, 0, 0 ;  /* 0x00000000ff427431 */ /* 0x000fe400000001ff */
[----:B------:R-:W-:Y:S01]  /*8310*/  FADD.FTZ R68, R64, R63 ;  /* 0x0000003f40447221 */ /* 0x000fe20000010000 */
[----:B------:R-:W-:Y:S01]  /*8320*/  FADD.FTZ R67, R65, R67 ;  /* 0x0000004341437221 */ /* 0x000fe20000010000 */
[----:B------:R-:W-:Y:S01]  /*8330*/  MOV R65, RZ ;  /* 0x000000ff00417202 */ /* 0x000fe20000000f00 */
[----:B------:R-:W-:Y:S01]  /*8340*/  @!P5 IMAD.MOV.U32 R65, RZ, RZ, R12 ;  /* 0x000000ffff41d224 */ /* 0x000fe200078e000c */
[----:B------:R-:W-:Y:S01]  /*8350*/  @!P5 MOV R66, R13 ;  /* 0x0000000d0042d202 */ /* 0x000fe20000000f00 */
[----:B------:R0:W-:Y:S01]  /*8360*/  STL [R1+0x30c], R70 ;  /* 0x00030c4601007387 */ /* 0x0001e20000100800 */
[----:B------:R-:W-:-:S03]  /*8370*/  FADD.FTZ R67, R67, R68 ;  /* 0x0000004443437221 */ /* 0x000fc60000010000 */
[----:B------:R1:W-:Y:S01]  /*8380*/  STL [R1+0x310], R71 ;  /* 0x0003104701007387 */ /* 0x0003e20000100800 */
[----:B0-----:R-:W-:-:S04]  /*8390*/  FADD.FTZ R70, R65, R66 ;  /* 0x0000004241467221 */ /* 0x001fc80000010000 */
[----:B------:R-:W-:Y:S01]  /*83a0*/  FADD.FTZ R70, R67, R70 ;  /* 0x0000004643467221 */ /* 0x000fe20000010000 */
[----:B------:R-:W-:Y:S02]  /*83b0*/  HFMA2 R67, -RZ, RZ, 0, 0 ;  /* 0x00000000ff437431 */ /* 0x000fe400000001ff */
[----:B-1----:R-:W-:Y:S01]  /*83c0*/  FMUL.FTZ R71, R66, R66 ;  /* 0x0000004242477220 */ /* 0x002fe20000410000 */
[----:B------:R0:W-:Y:S01]  /*83d0*/  STL [R1+0x304], R72 ;  /* 0x0003044801007387 */ /* 0x0001e20000100800 */
[----:B------:R-:W-:Y:S01]  /*83e0*/  IMAD.MOV.U32 R68, RZ, RZ, RZ ;  /* 0x000000ffff447224 */ /* 0x000fe200078e00ff */
[----:B------:R-:W-:Y:S01]  /*83f0*/  @!P6 MOV R68, R25 ;  /* 0x000000190044e202 */ /* 0x000fe20000000f00 */
[----:B------:R-:W-:Y:S01]  /*8400*/  FFMA.FTZ R71, R65, R65, R71 ;  /* 0x0000004141477223 */ /* 0x000fe20000010047 */
[----:B------:R-:W-:Y:S01]  /*8410*/  @!P6 MOV R67, R24 ;  /* 0x000000180043e202 */ /* 0x000fe20000000f00 */
[----:B0-----:R-:W0:Y:S02]  /*8420*/  S2R R72, SR_LANEID ;  /* 0x0000000000487919 */ /* 0x001e240000000000 */
[----:B------:R-:W-:-:S02]  /*8430*/  FADD.FTZ R69, R69, R71 ;  /* 0x0000004745457221 */ /* 0x000fc40000010000 */
[----:B------:R-:W-:-:S04]  /*8440*/  FADD.FTZ R71, R67, R68 ;  /* 0x0000004443477221 */ /* 0x000fc80000010000 */
[----:B------:R-:W-:Y:S01]  /*8450*/  FADD.FTZ R70, R70, R71 ;  /* 0x0000004746467221 */ /* 0x000fe20000010000 */
[----:B------:R-:W-:-:S04]  /*8460*/  FMUL.FTZ R71, R68, R68 ;  /* 0x0000004444477220 */ /* 0x000fc80000410000 */
[----:B------:R-:W-:-:S04]  /*8470*/  FFMA.FTZ R71, R67, R67, R71 ;  /* 0x0000004343477223 */ /* 0x000fc80000010047 */
[----:B------:R-:W-:Y:S02]  /*8480*/  FADD.FTZ R69, R69, R71 ;  /* 0x0000004745457221 */ /* 0x000fe40000010000 */
[----:B------:R-:W1:Y:S01]  /*8490*/  SHFL.DOWN PT, R71, R70, 0x1, 0x1f ;  /* 0x08201f0046477f89 */ /* 0x000e6200000e0000 */
[----:B0-----:R-:W-:-:S13]  /*84a0*/  ISETP.GT.AND P1, PT, R72, 0x1e, PT ;  /* 0x0000001e4800780c */ /* 0x001fda0003f24270 */
[----:B-1----:R-:W-:Y:S02]  /*84b0*/  @!P1 FADD.FTZ R70, R70, R71 ;  /* 0x0000004746469221 */ /* 0x002fe40000010000 */
[----:B------:R-:W0:Y:S02]  /*84c0*/  SHFL.DOWN PT, R71, R69, 0x1, 0x1f ;  /* 0x08201f0045477f89 */ /* 0x000e2400000e0000 */
[----:B0-----:R-:W-:Y:S02]  /*84d0*/  @!P1 FADD.FTZ R69, R69, R71 ;  /* 0x0000004745459221 */ /* 0x001fe40000010000 */
[----:B------:R-:W0:Y:S01]  /*84e0*/  SHFL.DOWN PT, R71, R70, 0x2, 0x1f ;  /* 0x08401f0046477f89 */ /* 0x000e2200000e0000 */
[----:B------:R-:W-:-:S13]  /*84f0*/  ISETP.GT.AND P1, PT, R72, 0x1d, PT ;  /* 0x0000001d4800780c */ /* 0x000fda0003f24270 */
[----:B0-----:R-:W-:Y:S02]  /*8500*/  @!P1 FADD.FTZ R70, R70, R71 ;  /* 0x0000004746469221 */ /* 0x001fe40000010000 */
[----:B------:R-:W0:Y:S04]  /*8510*/  SHFL.DOWN PT, R71, R69, 0x2, 0x1f ;  /* 0x08401f0045477f89 */ /* 0x000e2800000e0000 */
[----:B------:R-:W-:Y:S04]  /*8520*/  STL.64 [R1+0x1e8], R8 ;  /* 0x0001e80801007387 */ /* 0x000fe80000100a00 */
[----:B------:R-:W1:Y:S01]  /*8530*/  SHFL.DOWN PT, R8, R70, 0x4, 0x1f ;  /* 0x08801f0046087f89 */ /* 0x000e6200000e0000 */
[----:B0-----:R-:W-:-:S05]  /*8540*/  @!P1 FADD.FTZ R69, R69, R71 ;  /* 0x0000004745459221 */ /* 0x001fca0000010000 */
[----:B------:R-:W0:Y:S01]  /*8550*/  SHFL.DOWN PT, R9, R69, 0x4, 0x1f ;  /* 0x08801f0045097f89 */ /* 0x000e2200000e0000 */
[----:B------:R-:W-:-:S13]  /*8560*/  ISETP.GT.AND P1, PT, R72, 0x1b, PT ;  /* 0x0000001b4800780c */ /* 0x000fda0003f24270 */
[----:B-1----:R-:W-:-:S05]  /*8570*/  @!P1 FADD.FTZ R70, R70, R8 ;  /* 0x0000000846469221 */ /* 0x002fca0000010000 */
[----:B------:R-:W1:Y:S01]  /*8580*/  SHFL.DOWN PT, R8, R70, 0x8, 0x1f ;  /* 0x09001f0046087f89 */ /* 0x000e6200000e0000 */
[----:B0-----:R-:W-:-:S05]  /*8590*/  @!P1 FADD.FTZ R69, R69, R9 ;  /* 0x0000000945459221 */ /* 0x001fca0000010000 */
[----:B------:R-:W0:Y:S04]  /*85a0*/  SHFL.DOWN PT, R9, R69, 0x8, 0x1f ;  /* 0x09001f0045097f89 */ /* 0x000e2800000e0000 */
[----:B------:R2:W-:Y:S04]  /*85b0*/  STL.64 [R1+0x1f8], R14 ;  /* 0x0001f80e01007387 */ /* 0x0005e80000100a00 */
[----:B------:R-:W-:Y:S04]  /*85c0*/  STL [R1+0x308], R73 ;  /* 0x0003084901007387 */ /* 0x000fe80000100800 */
[----:B------:R-:W-:Y:S01]  /*85d0*/  STL.64 [R1+0x208], R24 ;  /* 0x0002081801007387 */ /* 0x000fe20000100a00 */
[----:B--2---:R-:W2:Y:S01]  /*85e0*/  S2R R14, SR_TID.X ;  /* 0x00000000000e7919 */ /* 0x004ea20000002100 */
[----:B------:R-:W-:-:S02]  /*85f0*/  ISETP.GT.AND P2, PT, R72, 0xf, PT ;  /* 0x0000000f4800780c */ /* 0x000fc40003f44270 */
[----:B------:R1:W-:Y:S01]  /*8600*/  STL.64 [R1+0x1f0], R10 ;  /* 0x0001f00a01007387 */ /* 0x0003e20000100a00 */
[----:B------:R-:W-:Y:S01]  /*8610*/  ISETP.GT.AND P1, PT, R72, 0x17, PT ;  /* 0x000000174800780c */ /* 0x000fe20003f24270 */
[----:B------:R-:W-:Y:S01]  /*8620*/  BSSY.RECONVERGENT B0, `(.L_x_4310) ;  /* 0x0000014000007945 */ /* 0x000fe20003800200 */
[----:B-1----:R-:W-:Y:S01]  /*8630*/  FADD.FTZ R10, R70, R8 ;  /* 0x00000008460a7221 */ /* 0x002fe20000010000 */
[----:B0-----:R-:W-:-:S04]  /*8640*/  FADD.FTZ R11, R69, R9 ;  /* 0x00000009450b7221 */ /* 0x001fc80000010000 */
[----:B------:R-:W-:Y:S02]  /*8650*/  FSEL R8, R70, R10, P1 ;  /* 0x0000000a46087208 */ /* 0x000fe40000800000 */
[----:B------:R-:W-:Y:S01]  /*8660*/  FSEL R9, R69, R11, P1 ;  /* 0x0000000b45097208 */ /* 0x000fe20000800000 */
[----:B------:R4:W-:Y:S04]  /*8670*/  STL.64 [R1+0x200], R12 ;  /* 0x0002000c01007387 */ /* 0x0009e80000100a00 */
[----:B------:R4:W0:Y:S04]  /*8680*/  SHFL.DOWN PT, R12, R8, 0x10, 0x1f ;  /* 0x0a001f00080c7f89 */ /* 0x00082800000e0000 */
[----:B------:R4:W1:Y:S01]  /*8690*/  SHFL.DOWN PT, R13, R9, 0x10, 0x1f ;  /* 0x0a001f00090d7f89 */ /* 0x00086200000e0000 */
[----:B--2---:R-:W-:Y:S05]  /*86a0*/  @P2 BRA `(.L_x_4311) ;  /* 0x00000000002c2947 */ /* 0x004fea0003800000 */
[----:B------:R-:W-:Y:S01]  /*86b0*/  ISETP.NE.AND P1, PT, R72, RZ, PT ;  /* 0x000000ff4800720c */ /* 0x000fe20003f25270 */
[----:B0---4-:R-:W-:Y:S01]  /*86c0*/  FADD.FTZ R8, R10, R12 ;  /* 0x0000000c0a087221 */ /* 0x011fe20000010000 */
[----:B-1----:R-:W-:-:S11]  /*86d0*/  FADD.FTZ R9, R11, R13 ;  /* 0x0000000d0b097221 */ /* 0x002fd60000010000 */
[----:B------:R-:W0:Y:S01]  /*86e0*/  @!P1 S2R R10, SR_CgaCtaId ;  /* 0x00000000000a9919 */ /* 0x000e220000008800 */
[----:B------:R-:W-:-:S04]  /*86f0*/  @!P1 MOV R11, 0x400 ;  /* 0x00000400000b9802 */ /* 0x000fc80000000f00 */
[----:B0-----:R-:W-:Y:S02]  /*8700*/  @!P1 LEA R10, R10, R11, 0x18 ;  /* 0x0000000b0a0a9211 */ /* 0x001fe400078ec0ff */
[----:B------:R-:W0:Y:S02]  /*8710*/  @!P1 S2R R11, SR_TID.X ;  /* 0x00000000000b9919 */ /* 0x000e240000002100 */
[----:B0-----:R-:W-:-:S04]  /*8720*/  @!P1 SHF.R.U32.HI R11, RZ, 0x2, R11 ;  /* 0x00000002ff0b9819 */ /* 0x001fc8000001160b */
[----:B------:R-:W-:-:S05]  /*8730*/  @!P1 LOP3.LUT R11, R11, 0xf8, RZ, 0xc0, !PT ;  /* 0x000000f80b0b9812 */ /* 0x000fca00078ec0ff */
[----:B------:R-:W-:-:S05]  /*8740*/  @!P1 IMAD.IADD R10, R11, 0x1, R10 ;  /* 0x000000010b0a9824 */ /* 0x000fca00078e020a */
[----:B------:R2:W-:Y:S02]  /*8750*/  @!P1 STS.64 [R10+0x10], R8 ;  /* 0x000010080a009388 */ /* 0x0005e40000000a00 */
.L_x_4311:
[----:B------:R-:W-:Y:S05]  /*8760*/  BSYNC.RECONVERGENT B0 ;  /* 0x0000000000007941 */ /* 0x000fea0003800200 */
.L_x_4310:
[----:B------:R-:W-:Y:S01]  /*8770*/  BAR.SYNC.DEFER_BLOCKING 0x0 ;  /* 0x0000000000007b1d */ /* 0x000fe20000010000 */
[----:B------:R-:W-:-:S05]  /*8780*/  ISETP.NE.AND P1, PT, R14, RZ, PT ;  /* 0x000000ff0e00720c */ /* 0x000fca0003f25270 */
[----:B------:R-:W-:Y:S08]  /*8790*/  BSSY.RECONVERGENT B0, `(.L_x_4312) ;  /* 0x0000026000007945 */ /* 0x000ff00003800200 */
[----:B------:R-:W-:Y:S05]  /*87a0*/  @P1 BRA `(.L_x_4313) ;  /* 0x0000000000901947 */ /* 0x000fea0003800000 */
[----:B------:R-:W3:Y:S01]  /*87b0*/  S2UR UR7, SR_CgaCtaId ;  /* 0x00000000000779c3 */ /* 0x000ee20000008800 */
[----:B------:R-:W-:Y:S02]  /*87c0*/  UMOV UR5, 0x400 ;  /* 0x0000040000057882 */ /* 0x000fe40000000000 */
[----:B---3--:R-:W-:-:S09]  /*87d0*/  ULEA UR5, UR7, UR5, 0x18 ;  /* 0x0000000507057291 */ /* 0x008fd2000f8ec0ff */
[----:B--2---:R-:W0:Y:S02]  /*87e0*/  LDS.64 R10, [UR5+0x18] ;  /* 0x00001805ff0a7984 */ /* 0x004e240008000a00 */
[----:B0---4-:R-:W-:Y:S01]  /*87f0*/  FADD.FTZ R12, R8, R10 ;  /* 0x0000000a080c7221 */ /* 0x011fe20000010000 */
[----:B-1----:R-:W-:Y:S02]  /*8800*/  FADD.FTZ R13, R9, R11 ;  /* 0x0000000b090d7221 */ /* 0x002fe40000010000 */
        /* <DEDUP_REMOVED lines=30> */
.L_x_4313:
[----:B------:R-:W-:Y:S05]  /*89f0*/  BSYNC.RECONVERGENT B0 ;  /* 0x0000000000007941 */ /* 0x000fea0003800200 */
.L_x_4312:
[----:B------:R-:W3:Y:S02]  /*8a00*/  LDCU UR5, c[0x0][0x370] ;  /* 0x00006e00ff0577ac */ /* 0x000ee40008000800 */
[----:B---3--:R-:W-:-:S09]  /*8a10*/  UISETP.GE.U32.AND UP0, UPT, UR5, 0x2, UPT ;  /* 0x000000020500788c */ /* 0x008fd2000bf06070 */
[----:B------:R-:W-:Y:S05]  /*8a20*/  BRA.U !UP0, `(.L_x_4314) ;  /* 0x0000001508b87547 */ /* 0x000fea000b800000 */
[----:B------:R-:W-:Y:S04]  /*8a30*/  BSSY.RECONVERGENT B0, `(.L_x_4315) ;  /* 0x000002f000007945 */ /* 0x000fe80003800200 */
[----:B------:R-:W-:Y:S05]  /*8a40*/  @P1 BRA `(.L_x_4316) ;  /* 0x0000000000b41947 */ /* 0x000fea0003800000 */
[----:B------:R-:W3:Y:S01]  /*8a50*/  LDCU UR12, c[0x0][0x374] ;  /* 0x00006e80ff0c77ac */ /* 0x000ee20008000800 */
[----:B------:R-:W-:Y:S01]  /*8a60*/  S2UR UR22, SR_CTAID.Y ;  /* 0x00000000001679c3 */ /* 0x000fe20000002600 */
[----:B------:R-:W0:Y:S01]  /*8a70*/  LDCU UR20, c[0x0][0x370] ;  /* 0x00006e00ff1477ac */ /* 0x000e220008000800 */
[----:B------:R-:W1:Y:S06]  /*8a80*/  LDCU.128 UR16, c[0x0][0x3b0] ;  /* 0x00007600ff1077ac */ /* 0x000e6c0008000c00 */
[----:B------:R-:W2:Y:S01]  /*8a90*/  S2UR UR10, SR_CTAID.X ;  /* 0x00000000000a79c3 */ /* 0x000ea20000002500 */
[----:B------:R-:W-:-:S04]  /*8aa0*/  ULOP3.LUT UR21, UR4, 0x1, URZ, 0xc0, !UPT ;  /* 0x0000000104157892 */ /* 0x000fc8000f8ec0ff */
[----:B---3--:R-:W-:-:S04]  /*8ab0*/  UIMAD UR5, UR21, UR12, URZ ;  /* 0x0000000c150572a4 */ /* 0x008fc8000f8e02ff */
        /* <DEDUP_REMOVED lines=9> */
[----:B------:R-:W-:Y:S02]  /*8b50*/  MOV R10, UR12 ;  /* 0x0000000c000a7c02 */ /* 0x000fe40008000f00 */
[----:B------:R-:W-:Y:S01]  /*8b60*/  MOV R11, UR13 ;  /* 0x0000000d000b7c02 */ /* 0x000fe20008000f00 */
[----:B----4-:R-:W-:-:S04]  /*8b70*/  IMAD.U32 R12, RZ, RZ, UR7 ;  /* 0x00000007ff0c7e24 */ /* 0x010fc8000f8e00ff */
[----:B------:R0:W-:Y:S02]  /*8b80*/  STG.E.64 desc[UR14][R10.64], R8 ;  /* 0x000000080a007986 */ /* 0x0001e4000c101b0e */
[----:B0-----:R-:W-:Y:S02]  /*8b90*/  MOV R10, UR10 ;  /* 0x0000000a000a7c02 */ /* 0x001fe40008000f00 */
[----:B------:R-:W-:Y:S01]  /*8ba0*/  MOV R11, UR11 ;  /* 0x0000000b000b7c02 */ /* 0x000fe20008000f00 */
[----:B------:R-:W-:Y:S06]  /*8bb0*/  MEMBAR.ALL.GPU ;  /* 0x0000000000007992 */ /* 0x000fec000000a000 */
[----:B------:R-:W-:-:S00]  /*8bc0*/  ERRBAR ;  /* 0x00000000000079ab */ /* 0x000fc00000000000 */
[----:B------:R-:W-:Y:S06]  /*8bd0*/  CGAERRBAR ;  /* 0x00000000000075ab */ /* 0x000fec0000000000 */
[----:B------:R0:W-:Y:S01]  /*8be0*/  REDG.E.ADD.S32.STRONG.GPU desc[UR14][R10.64], R12 ;  /* 0x0000000c0a00798e */ /* 0x0001e2000c12e30e */
[----:B------:R-:W-:Y:S01]  /*8bf0*/  USEL UR5, UR20, URZ, !UP0 ;  /* 0x000000ff14057287 */ /* 0x000fe2000c000000 */
[----:B------:R-:W-:-:S03]  /*8c00*/  UMOV UR7, 0xffffffff ;  /* 0xffffffff00077882 */ /* 0x000fc60000000000 */
[----:B------:R-:W-:Y:S01]  /*8c10*/  UISETP.NE.AND UP0, UPT, UR7, UR5, UPT ;  /* 0x000000050700728c */ /* 0x000fe2000bf05270 */
[----:B0-----:R-:W-:-:S05]  /*8c20*/  IMAD.MOV.U32 R10, RZ, RZ, -0x1 ;  /* 0xffffffffff0a7424 */ /* 0x001fca00078e00ff */
[----:B------:R3:W-:Y:S03]  /*8c30*/  STL [R1], R10 ;  /* 0x0000000a01007387 */ /* 0x0007e60000100800 */
[----:B------:R-:W-:Y:S05]  /*8c40*/  BRA.U !UP0, `(.L_x_4316) ;  /* 0x0000000108347547 */ /* 0x000fea000b800000 */
[----:B------:R-:W-:-:S11]  /*8c50*/  ULOP3.LUT UP0, URZ, UR4, 0x2, URZ, 0xc0, !UPT ;  /* 0x0000000204ff7892 */ /* 0x000fd6000f80c0ff */
.L_x_4317:
[----:B------:R-:W0:Y:S02]  /*8c60*/  LDCU UR10, c[0x0][0x374] ;  /* 0x00006e80ff0a77ac */ /* 0x000e240008000800 */
[----:B0-----:R-:W-:-:S04]  /*8c70*/  UIMAD UR10, UR21, UR10, UR22 ;  /* 0x0000000a150a72a4 */ /* 0x001fc8000f8e0216 */
[----:B------:R-:W-:-:S06]  /*8c80*/  UIMAD.WIDE.U32 UR10, UR10, 0x4, UR16 ;  /* 0x000000040a0a78a5 */ /* 0x000fcc000f8e0010 */
[----:B---3--:R-:W-:Y:S02]  /*8c90*/  MOV R10, UR10 ;  /* 0x0000000a000a7c02 */ /* 0x008fe40008000f00 */
[----:B------:R-:W-:-:S05]  /*8ca0*/  MOV R11, UR11 ;  /* 0x0000000b000b7c02 */ /* 0x000fca0008000f00 */
[----:B------:R-:W2:Y:S04]  /*8cb0*/  LDG.E.STRONG.GPU R10, desc[UR14][R10.64] ;  /* 0x0000000e0a0a7981 */ /* 0x000ea8000c1ef900 */
[----:B--2---:R-:W-:Y:S01]  /*8cc0*/  CCTL.IVALL ;  /* 0x00000000ff00798f */ /* 0x004fe20002000000 */
[----:B------:R-:W0:Y:S02]  /*8cd0*/  LDCU UR5, c[0x0][0x370] ;  /* 0x00006e00ff0577ac */ /* 0x000e240008000800 */
[----:B0-----:R-:W-:Y:S01]  /*8ce0*/  USEL UR5, UR5, URZ, !UP0 ;  /* 0x000000ff05057287 */ /* 0x001fe2000c000000 */
[----:B------:R0:W-:Y:S05]  /*8cf0*/  STL [R1], R10 ;  /* 0x0000000a01007387 */ /* 0x0001ea0000100800 */
[----:B------:R-:W-:-:S13]  /*8d00*/  ISETP.NE.AND P1, PT, R10, UR5, PT ;  /* 0x000000050a007c0c */ /* 0x000fda000bf25270 */
[----:B0-----:R-:W-:Y:S05]  /*8d10*/  @P1 BRA `(.L_x_4317) ;  /* 0xfffffffc00d01947 */ /* 0x001fea000383ffff */
.L_x_4316:
[----:B------:R-:W-:Y:S05]  /*8d20*/  BSYNC.RECONVERGENT B0 ;  /* 0x0000000000007941 */ /* 0x000fea0003800200 */
.L_x_4315:
        /* <DEDUP_REMOVED lines=17> */
.L_x_4319:
[----:B------:R-:W-:-:S04]  /*8e40*/  ISETP.NE.AND P2, PT, RZ, UR11, PT ;  /* 0x0000000bff007c0c */ /* 0x000fc8000bf45270 */
[----:B------:R-:W-:Y:S01]  /*8e50*/  ISETP.NE.OR P2, PT, R14, RZ, !P2 ;  /* 0x000000ff0e00720c */ /* 0x000fe20005745670 */
[----:B------:R-:W-:-:S12]  /*8e60*/  IMAD.U32 R14, RZ, RZ, UR4 ;  /* 0x00000004ff0e7e24 */ /* 0x000fd8000f8e00ff */
[----:B----4-:R-:W0:Y:S01]  /*8e70*/  @!P2 LDC R13, c[0x0][0x374] ;  /* 0x0000dd00ff0dab82 */ /* 0x010e220000000800 */
[----:B------:R-:W-:Y:S01]  /*8e80*/  @!P2 LOP3.LUT R14, R14, 0x1, RZ, 0xc0, !PT ;  /* 0x000000010e0ea812 */ /* 0x000fe200078ec0ff */
[----:B------:R-:W1:Y:S06]  /*8e90*/  S2R R15, SR_CTAID.X ;  /* 0x00000000000f7919 */ /* 0x000e6c0000002500 */
[----:B------:R-:W4:Y:S01]  /*8ea0*/  @!P2 LDC R12, c[0x0][0x370] ;  /* 0x0000dc00ff0cab82 */ /* 0x000f220000000800 */
[----:B------:R-:W-:-:S07]  /*8eb0*/  UIADD3 UR12, UPT, UPT, UR5, 0x1, URZ ;  /* 0x00000001050c7890 */ /* 0x000fce000fffe0ff */
[----:B--23--:R-:W2:Y:S01]  /*8ec0*/  @!P2 LDC.64 R10, c[0x0][0x3b8] ;  /* 0x0000ee00ff0aab82 */ /* 0x00cea20000000a00 */
[----:B0-----:R-:W-:Y:S02]  /*8ed0*/  @!P2 IMAD R13, R14, R13, RZ ;  /* 0x0000000d0e0da224 */ /* 0x001fe400078e02ff */
[----:B------:R-:W0:Y:S02]  /*8ee0*/  S2R R14, SR_TID.X ;  /* 0x00000000000e7919 */ /* 0x000e240000002100 */
[----:B----4-:R-:W-:Y:S01]  /*8ef0*/  @!P2 IMAD R12, R13, R12, RZ ;  /* 0x0000000c0d0ca224 */ /* 0x010fe200078e02ff */
[----:B-1----:R-:W-:-:S04]  /*8f00*/  ISETP.NE.AND P5, PT, R15, UR12, PT ;  /* 0x0000000c0f007c0c */ /* 0x002fc8000bfa5270 */
[----:B------:R-:W-:-:S05]  /*8f10*/  @!P2 SHF.L.U32 R12, R12, 0x1, RZ ;  /* 0x000000010c0ca819 */ /* 0x000fca00000006ff */
[----:B--2---:R-:W-:Y:S01]  /*8f20*/  @!P2 IMAD.WIDE R10, R12, 0x4, R10 ;  /* 0x000000040c0aa825 */ /* 0x004fe200078e020a */
[----:B------:R-:W-:-:S05]  /*8f30*/  MOV R12, UR7 ;  /* 0x00000007000c7c02 */ /* 0x000fca0008000f00 */
[----:B------:R-:W-:Y:S01]  /*8f40*/  @!P2 IMAD.WIDE.U32 R10, R12, 0x8, R10 ;  /* 0x000000080c0aa825 */ /* 0x000fe200078e000a */
[----:B------:R-:W-:-:S03]  /*8f50*/  UIADD3 UR12, UPT, UPT, UR5, 0x2, URZ ;  /* 0x00000002050c7890 */ /* 0x000fc6000fffe0ff */
[----:B------:R-:W-:Y:S01]  /*8f60*/  IMAD.U32 R24, RZ, RZ, UR4 ;  /* 0x00000004ff187e24 */ /* 0x000fe2000f8e00ff */
[----:B------:R1:W2:Y:S01]  /*8f70*/  @!P2 LDG.E.64 R70, desc[UR14][R10.64] ;  /* 0x0000000e0a46a981 */ /* 0x0002a2000c1e1b00 */
[----:B0-----:R-:W-:-:S13]  /*8f80*/  ISETP.NE.OR P5, PT, R14, RZ, !P5 ;  /* 0x000000ff0e00720c */ /* 0x001fda0006fa5670 */
[----:B------:R-:W0:Y:S01]  /*8f90*/  @!P5 LDC R13, c[0x0][0x374] ;  /* 0x0000dd00ff0ddb82 */ /* 0x000e220000000800 */
[----:B------:R-:W-:Y:S02]  /*8fa0*/  ISETP.NE.AND P4, PT, R15, UR12, PT ;  /* 0x0000000c0f007c0c */ /* 0x000fe4000bf85270 */
[----:B------:R-:W-:-:S05]  /*8fb0*/  @!P5 LOP3.LUT R24, R24, 0x1, RZ, 0xc0, !PT ;  /* 0x000000011818d812 */ /* 0x000fca00078ec0ff */
[----:B------:R-:W3:Y:S01]  /*8fc0*/  @!P5 LDC R12, c[0x0][0x370] ;  /* 0x0000dc00ff0cdb82 */ /* 0x000ee20000000800 */
[----:B------:R-:W-:Y:S01]  /*8fd0*/  UIADD3 UR12, UPT, UPT, UR5, 0x3, URZ ;  /* 0x00000003050c7890 */ /* 0x000fe2000fffe0ff */
[----:B------:R-:W-:-:S06]  /*8fe0*/  ISETP.NE.OR P4, PT, R14, RZ, !P4 ;  /* 0x000000ff0e00720c */ /* 0x000fcc0006785670 */
[----:B-1----:R-:W1:Y:S01]  /*8ff0*/  @!P5 LDC.64 R10, c[0x0][0x3b8] ;  /* 0x0000ee00ff0adb82 */ /* 0x002e620000000a00 */
[----:B------:R-:W-:Y:S01]  /*9000*/  ISETP.NE.AND P1, PT, R15, UR12, PT ;  /* 0x0000000c0f007c0c */ /* 0x000fe2000bf25270 */
[----:B0-----:R-:W-:-:S03]  /*9010*/  @!P5 IMAD R13, R24, R13, RZ ;  /* 0x0000000d180dd224 */ /* 0x001fc600078e02ff */
[----:B------:R-:W-:Y:S01]  /*9020*/  ISETP.NE.OR P1, PT, R14, RZ, !P1 ;  /* 0x000000ff0e00720c */ /* 0x000fe20004f25670 */
[----:B---3--:R-:W-:Y:S02]  /*9030*/  @!P5 IMAD R12, R13, R12, RZ ;  /* 0x0000000c0d0cd224 */ /* 0x008fe400078e02ff */
[----:B------:R-:W0:Y:S03]  /*9040*/  @!P4 LDC R13, c[0x0][0x374] ;  /* 0x0000dd00ff0dcb82 */ /* 0x000e260000000800 */
[----:B------:R-:W-:-:S05]  /*9050*/  @!P5 SHF.L.U32 R12, R12, 0x1, RZ ;  /* 0x000000010c0cd819 */ /* 0x000fca00000006ff */
[----:B-1----:R-:W-:Y:S01]  /*9060*/  @!P5 IMAD.WIDE R10, R12, 0x4, R10 ;  /* 0x000000040c0ad825 */ /* 0x002fe200078e020a */
[----:B------:R-:W-:Y:S01]  /*9070*/  MOV R12, UR10 ;  /* 0x0000000a000c7c02 */ /* 0x000fe20008000f00 */
[----:B------:R-:W1:Y:S04]  /*9080*/  @!P4 LDC R25, c[0x0][0x370] ;  /* 0x0000dc00ff19cb82 */ /* 0x000e680000000800 */
[----:B------:R-:W-:-:S04]  /*9090*/  @!P5 IMAD.WIDE.U32 R10, R12, 0x8, R10 ;  /* 0x000000080c0ad825 */ /* 0x000fc800078e000a */
[----:B------:R-:W3:Y:S01]  /*90a0*/  @!P1 LDC R69, c[0x0][0x374] ;  /* 0x0000dd00ff459b82 */ /* 0x000ee20000000800 */
[----:B------:R-:W-:Y:S01]  /*90b0*/  IMAD.U32 R12, RZ, RZ, UR4 ;  /* 0x00000004ff0c7e24 */ /* 0x000fe2000f8e00ff */
[----:B------:R-:W4:Y:S04]  /*90c0*/  @!P5 LDG.E.64 R10, desc[UR14][R10.64] ;  /* 0x0000000e0a0ad981 */ /* 0x000f28000c1e1b00 */
[----:B------:R-:W-:Y:S02]  /*90d0*/  @!P4 LOP3.LUT R12, R12, 0x1, RZ, 0xc0, !PT ;  /* 0x000000010c0cc812 */ /* 0x000fe400078ec0ff */
[----:B------:R-:W3:Y:S03]  /*90e0*/  @!P1 LDC R24, c[0x0][0x370] ;  /* 0x0000dc00ff189b82 */ /* 0x000ee60000000800 */
[----:B0-----:R-:W-:Y:S01]  /*90f0*/  @!P4 IMAD R13, R12, R13, RZ ;  /* 0x0000000d0c0dc224 */ /* 0x001fe200078e02ff */
[----:B------:R-:W-:-:S04]  /*9100*/  MOV R12, UR4 ;  /* 0x00000004000c7c02 */ /* 0x000fc80008000f00 */
[----:B------:R-:W-:Y:S01]  /*9110*/  @!P1 LOP3.LUT R12, R12, 0x1, RZ, 0xc0, !PT ;  /* 0x000000010c0c9812 */ /* 0x000fe200078ec0ff */
[----:B-1----:R-:W-:-:S05]  /*9120*/  @!P4 IMAD R25, R13, R25, RZ ;  /* 0x000000190d19c224 */ /* 0x002fca00078e02ff */
[----:B------:R-:W-:Y:S01]  /*9130*/  @!P4 SHF.L.U32 R25, R25, 0x1, RZ ;  /* 0x000000011919c819 */ /* 0x000fe200000006ff */
[----:B---3--:R-:W-:Y:S02]  /*9140*/  @!P1 IMAD R69, R12, R69, RZ ;  /* 0x000000450c459224 */ /* 0x008fe400078e02ff */
[----:B------:R-:W0:Y:S02]  /*9150*/  @!P4 LDC.64 R12, c[0x0][0x3b8] ;  /* 0x0000ee00ff0ccb82 */ /* 0x000e240000000a00 */
[----:B------:R-:W-:Y:S02]  /*9160*/  @!P1 IMAD R69, R69, R24, RZ ;  /* 0x0000001845459224 */ /* 0x000fe400078e02ff */
[----:B0-----:R-:W-:-:S04]  /*9170*/  @!P4 IMAD.WIDE R12, R25, 0x4, R12 ;  /* 0x00000004190cc825 */ /* 0x001fc800078e020c */
[----:B------:R-:W-:-:S04]  /*9180*/  IMAD.U32 R25, RZ, RZ, UR18 ;  /* 0x00000012ff197e24 */ /* 0x000fc8000f8e00ff */
[----:B------:R-:W-:Y:S02]  /*9190*/  @!P4 IMAD.WIDE.U32 R24, R25, 0x8, R12 ;  /* 0x000000081918c825 */ /* 0x000fe400078e000c */
[----:B------:R-:W0:Y:S04]  /*91a0*/  @!P1 LDC.64 R12, c[0x0][0x3b8] ;  /* 0x0000ee00ff0c9b82 */ /* 0x000e280000000a00 */
[----:B------:R-:W3:Y:S01]  /*91b0*/  @!P4 LDG.E.64 R24, desc[UR14][R24.64] ;  /* 0x0000000e1818c981 */ /* 0x000ee2000c1e1b00 */
[----:B------:R-:W-:-:S05]  /*91c0*/  @!P1 SHF.L.U32 R69, R69, 0x1, RZ ;  /* 0x0000000145459819 */ /* 0x000fca00000006ff */
[----:B0-----:R-:W-:Y:S01]  /*91d0*/  @!P1 IMAD.WIDE R12, R69, 0x4, R12 ;  /* 0x00000004450c9825 */ /* 0x001fe200078e020c */
[----:B------:R-:W-:-:S05]  /*91e0*/  MOV R69, UR17 ;  /* 0x0000001100457c02 */ /* 0x000fca0008000f00 */
[----:B------:R-:W-:-:S06]  /*91f0*/  @!P1 IMAD.WIDE.U32 R12, R69, 0x8, R12 ;  /* 0x00000008450c9825 */ /* 0x000fcc00078e000c */
[----:B------:R-:W3:Y:S01]  /*9200*/  @!P1 LDG.E.64 R12, desc[UR14][R12.64] ;  /* 0x0000000e0c0c9981 */ /* 0x000ee2000c1e1b00 */
[----:B------:R-:W-:-:S06]  /*9210*/  UIADD3 UR12, UPT, UPT, UR5, 0x4, URZ ;  /* 0x00000004050c7890 */ /* 0x000fcc000fffe0ff */
[----:B------:R-:W-:-:S04]  /*9220*/  ISETP.NE.AND P3, PT, R15, UR12, PT ;  /* 0x0000000c0f007c0c */ /* 0x000fc8000bf65270 */
[----:B------:R-:W-:-:S13]  /*9230*/  ISETP.NE.OR P3, PT, R14, RZ, !P3 ;  /* 0x000000ff0e00720c */ /* 0x000fda0005f65670 */
[----:B------:R-:W0:Y:S01]  /*9240*/  @!P3 LDC R69, c[0x0][0x374] ;  /* 0x0000dd00ff45bb82 */ /* 0x000e220000000800 */
[----:B------:R-:W-:Y:S01]  /*9250*/  UIADD3 UR12, UPT, UPT, UR5, 0x5, URZ ;  /* 0x00000005050c7890 */ /* 0x000fe2000fffe0ff */
[----:B--2---:R-:W-:Y:S01]  /*9260*/  @!P2 FADD.FTZ R8, R8, R70 ;  /* 0x000000460808a221 */ /* 0x004fe20000010000 */
[----:B------:R-:W-:-:S05]  /*9270*/  IMAD.U32 R70, RZ, RZ, UR4 ;  /* 0x00000004ff467e24 */ /* 0x000fca000f8e00ff */
[----:B------:R-:W-:-:S05]  /*9280*/  @!P3 LOP3.LUT R70, R70, 0x1, RZ, 0xc0, !PT ;  /* 0x000000014646b812 */ /* 0x000fca00078ec0ff */
[----:B0-----:R-:W-:Y:S02]  /*9290*/  @!P3 IMAD R69, R70, R69, RZ ;  /* 0x000000454645b224 */ /* 0x001fe400078e02ff */
[----:B------:R-:W0:Y:S01]  /*92a0*/  @!P3 LDC R70, c[0x0][0x370] ;  /* 0x0000dc00ff46bb82 */ /* 0x000e220000000800 */
[----:B------:R-:W-:Y:S01]  /*92b0*/  @!P2 FADD.FTZ R9, R9, R71 ;  /* 0x000000470909a221 */ /* 0x000fe20000010000 */
[----:B------:R-:W-:Y:S01]  /*92c0*/  ISETP.NE.AND P2, PT, R15, UR12, PT ;  /* 0x0000000c0f007c0c */ /* 0x000fe2000bf45270 */
[----:B------:R-:W-:Y:S01]  /*92d0*/  UIADD3 UR12, UPT, UPT, UR5, 0x6, URZ ;  /* 0x00000006050c7890 */ /* 0x000fe2000fffe0ff */
[----:B0-----:R-:W-:-:S04]  /*92e0*/  @!P3 IMAD R69, R69, R70, RZ ;  /* 0x000000464545b224 */ /* 0x001fc800078e02ff */
[----:B------:R-:W0:Y:S01]  /*92f0*/  @!P3 LDC.64 R70, c[0x0][0x3b8] ;  /* 0x0000ee00ff46bb82 */ /* 0x000e220000000a00 */
[----:B------:R-:W-:Y:S02]  /*9300*/  ISETP.NE.OR P2, PT, R14, RZ, !P2 ;  /* 0x000000ff0e00720c */ /* 0x000fe40005745670 */
[----:B------:R-:W-:-:S05]  /*9310*/  @!P3 SHF.L.U32 R69, R69, 0x1, RZ ;  /* 0x000000014545b819 */ /* 0x000fca00000006ff */
[----:B0-----:R-:W-:-:S04]  /*9320*/  @!P3 IMAD.WIDE R70, R69, 0x4, R70 ;  /* 0x000000044546b825 */ /* 0x001fc800078e0246 */
[----:B----4-:R-:W-:Y:S01]  /*9330*/  @!P5 FADD.FTZ R8, R8, R10 ;  /* 0x0000000a0808d221 */ /* 0x010fe20000010000 */
[----:B------:R-:W-:Y:S01]  /*9340*/  @!P5 FADD.FTZ R9, R9, R11 ;  /* 0x0000000b0909d221 */ /* 0x000fe20000010000 */
[----:B------:R-:W-:Y:S02]  /*9350*/  ISETP.NE.AND P5, PT, R15, UR12, PT ;  /* 0x0000000c0f007c0c */ /* 0x000fe4000bfa5270 */
[----:B------:R-:W-:Y:S02]  /*9360*/  MOV R10, UR16 ;  /* 0x00000010000a7c02 */ /* 0x000fe40008000f00 */
[----:B------:R-:W-:-:S03]  /*9370*/  ISETP.NE.OR P5, PT, R14, RZ, !P5 ;  /* 0x000000ff0e00720c */ /* 0x000fc60006fa5670 */
[----:B------:R-:W-:Y:S02]  /*9380*/  @!P3 IMAD.WIDE.U32 R70, R10, 0x8, R70 ;  /* 0x000000080a46b825 */ /* 0x000fe400078e0046 */
[----:B------:R-:W0:Y:S01]  /*9390*/  @!P2 LDC R10, c[0x0][0x374] ;  /* 0x0000dd00ff0aab82 */ /* 0x000e220000000800 */
[----:B------:R-:W-:-:S03]  /*93a0*/  UIADD3 UR12, UPT, UPT, UR5, 0x7, URZ ;  /* 0x00000007050c7890 */ /* 0x000fc6000fffe0ff */
[----:B------:R-:W2:Y:S01]  /*93b0*/  @!P3 LDG.E.64 R70, desc[UR14][R70.64] ;  /* 0x0000000e4646b981 */ /* 0x000ea2000c1e1b00 */
[----:B---3--:R-:W-:-:S03]  /*93c0*/  @!P4 FADD.FTZ R8, R8, R24 ;  /* 0x000000180808c221 */ /* 0x008fc60000010000 */
[----:B------:R-:W1:Y:S01]  /*93d0*/  @!P2 LDC R24, c[0x0][0x370] ;  /* 0x0000dc00ff18ab82 */ /* 0x000e620000000800 */
[----:B------:R-:W-:Y:S01]  /*93e0*/  @!P4 FADD.FTZ R9, R9, R25 ;  /* 0x000000190909c221 */ /* 0x000fe20000010000 */
[----:B------:R-:W-:-:S06]  /*93f0*/  IMAD.U32 R25, RZ, RZ, UR4 ;  /* 0x00000004ff197e24 */ /* 0x000fcc000f8e00ff */
[----:B------:R-:W3:Y:S01]  /*9400*/  @!P5 LDC R11, c[0x0][0x374] ;  /* 0x0000dd00ff0bdb82 */ /* 0x000ee20000000800 */
[----:B------:R-:W-:Y:S02]  /*9410*/  @!P2 LOP3.LUT R25, R25, 0x1, RZ, 0xc0, !PT ;  /* 0x000000011919a812 */ /* 0x000fe400078ec0ff */
[----:B------:R-:W-:-:S03]  /*9420*/  ISETP.NE.AND P4, PT, R15, UR12, PT ;  /* 0x0000000c0f007c0c */ /* 0x000fc6000bf85270 */
[----:B0-----:R-:W-:Y:S01]  /*9430*/  @!P2 IMAD R15, R25, R10, RZ ;  /* 0x0000000a190fa224 */ /* 0x001fe200078e02ff */
[----:B------:R-:W-:Y:S02]  /*9440*/  MOV R10, UR4 ;  /* 0x00000004000a7c02 */ /* 0x000fe40008000f00 */
[----:B------:R-:W-:Y:S02]  /*9450*/  ISETP.NE.OR P4, PT, R14, RZ, !P4 ;  /* 0x000000ff0e00720c */ /* 0x000fe40006785670 */
[----:B------:R-:W-:Y:S01]  /*9460*/  @!P5 LOP3.LUT R10, R10, 0x1, RZ, 0xc0, !PT ;  /* 0x000000010a0ad812 */ /* 0x000fe200078ec0ff */
[----:B------:R-:W0:Y:S01]  /*9470*/  @!P5 LDC R25, c[0x0][0x370] ;  /* 0x0000dc00ff19db82 */ /* 0x000e220000000800 */
[----:B------:R-:W-:-:S03]  /*9480*/  @!P1 FADD.FTZ R8, R8, R12 ;  /* 0x0000000c08089221 */ /* 0x000fc60000010000 */
[----:B---3--:R-:W-:-:S04]  /*9490*/  @!P5 IMAD R12, R10, R11, RZ ;  /* 0x0000000b0a0cd224 */ /* 0x008fc800078e02ff */
[----:B------:R-:W3:Y:S01]  /*94a0*/  @!P2 LDC.64 R10, c[0x0][0x3b8] ;  /* 0x0000ee00ff0aab82 */ /* 0x000ee20000000a00 */
[----:B-1----:R-:W-:-:S07]  /*94b0*/  @!P2 IMAD R15, R15, R24, RZ ;  /* 0x000000180f0fa224 */ /* 0x002fce00078e02ff */
[----:B------:R-:W1:Y:S01]  /*94c0*/  @!P4 LDC R24, c[0x0][0x374] ;  /* 0x0000dd00ff18cb82 */ /* 0x000e620000000800 */
[----:B------:R-:W-:Y:S01]  /*94d0*/  @!P2 SHF.L.U32 R69, R15, 0x1, RZ ;  /* 0x000000010f45a819 */ /* 0x000fe200000006ff */
[----:B------:R-:W-:Y:S01]  /*94e0*/  @!P1 FADD.FTZ R9, R9, R13 ;  /* 0x0000000d09099221 */ /* 0x000fe20000010000 */
[----:B------:R-:W-:Y:S02]  /*94f0*/  IMAD.U32 R13, RZ, RZ, UR4 ;  /* 0x00000004ff0d7e24 */ /* 0x000fe4000f8e00ff */
[----:B0-----:R-:W-:Y:S01]  /*9500*/  @!P5 IMAD R15, R12, R25, RZ ;  /* 0x000000190c0fd224 */ /* 0x001fe200078e02ff */
[----:B------:R-:W-:Y:S02]  /*9510*/  MOV R12, UR21 ;  /* 0x00000015000c7c02 */ /* 0x000fe40008000f00 */
[----:B------:R-:W-:Y:S01]  /*9520*/  @!P4 LOP3.LUT R13, R13, 0x1, RZ, 0xc0, !PT ;  /* 0x000000010d0dc812 */ /* 0x000fe200078ec0ff */
[----:B---3--:R-:W-:-:S04]  /*9530*/  @!P2 IMAD.WIDE R10, R69, 0x4, R10 ;  /* 0x00000004450aa825 */ /* 0x008fc800078e020a */
[----:B------:R-:W-:-:S04]  /*9540*/  @!P2 IMAD.WIDE.U32 R10, R12, 0x8, R10 ;  /* 0x000000080c0aa825 */ /* 0x000fc800078e000a */
[----:B-1----:R-:W-:Y:S02]  /*9550*/  @!P4 IMAD R24, R13, R24, RZ ;  /* 0x000000180d18c224 */ /* 0x002fe400078e02ff */
[----:B------:R-:W0:Y:S08]  /*9560*/  @!P5 LDC.64 R12, c[0x0][0x3b8] ;  /* 0x0000ee00ff0cdb82 */ /* 0x000e300000000a00 */
[----:B------:R-:W1:Y:S01]  /*9570*/  @!P4 LDC R25, c[0x0][0x370] ;  /* 0x0000dc00ff19cb82 */ /* 0x000e620000000800 */
[----:B------:R-:W-:Y:S01]  /*9580*/  @!P5 SHF.L.U32 R15, R15, 0x1, RZ ;  /* 0x000000010f0fd819 */ /* 0x000fe200000006ff */
[----:B------:R-:W-:Y:S01]  /*9590*/  IMAD.U32 R69, RZ, RZ, UR20 ;  /* 0x00000014ff457e24 */ /* 0x000fe2000f8e00ff */
[----:B------:R-:W3:Y:S03]  /*95a0*/  @!P2 LDG.E.64 R10, desc[UR14][R10.64] ;  /* 0x0000000e0a0aa981 */ /* 0x000ee6000c1e1b00 */
[----:B0-----:R-:W-:-:S04]  /*95b0*/  @!P5 IMAD.WIDE R12, R15, 0x4, R12 ;  /* 0x000000040f0cd825 */ /* 0x001fc800078e020c */
[----:B-1----:R-:W-:Y:S02]  /*95c0*/  @!P4 IMAD R15, R24, R25, RZ ;  /* 0x00000019180fc224 */ /* 0x002fe400078e02ff */
[----:B------:R-:W-:Y:S02]  /*95d0*/  @!P5 IMAD.WIDE.U32 R24, R69, 0x8, R12 ;  /* 0x000000084518d825 */ /* 0x000fe400078e000c */
[----:B------:R-:W0:Y:S01]  /*95e0*/  @!P4 LDC.64 R12, c[0x0][0x3b8] ;  /* 0x0000ee00ff0ccb82 */ /* 0x000e220000000a00 */
[----:B------:R-:W-:-:S03]  /*95f0*/  @!P4 SHF.L.U32 R15, R15, 0x1, RZ ;  /* 0x000000010f0fc819 */ /* 0x000fc600000006ff */
[----:B------:R-:W4:Y:S02]  /*9600*/  @!P5 LDG.E.64 R24, desc[UR14][R24.64] ;  /* 0x0000000e1818d981 */ /* 0x000f24000c1e1b00 */
[----:B0-----:R-:W-:Y:S01]  /*9610*/  @!P4 IMAD.WIDE R12, R15, 0x4, R12 ;  /* 0x000000040f0cc825 */ /* 0x001fe200078e020c */
[----:B------:R-:W-:-:S05]  /*9620*/  MOV R15, UR19 ;  /* 0x00000013000f7c02 */ /* 0x000fca0008000f00 */
[----:B------:R-:W-:-:S06]  /*9630*/  @!P4 IMAD.WIDE.U32 R12, R15, 0x8, R12 ;  /* 0x000000080f0cc825 */ /* 0x000fcc00078e000c */
[----:B------:R-:W4:Y:S01]  /*9640*/  @!P4 LDG.E.64 R12, desc[UR14][R12.64] ;  /* 0x0000000e0c0cc981 */ /* 0x000f22000c1e1b00 */
[----:B------:R-:W0:Y:S01]  /*9650*/  LDCU UR13, c[0x0][0x374] ;  /* 0x00006e80ff0d77ac */ /* 0x000e220008000800 */
[----:B------:R-:W1:Y:S01]  /*9660*/  LDCU UR12, c[0x0][0x370] ;  /* 0x00006e00ff0c77ac */ /* 0x000e620008000800 */
        /* <DEDUP_REMOVED lines=19> */
[----:B------:R-:W-:Y:S01]  /*97a0*/  @!P4 FADD.FTZ R9, R9, R13 ;  /* 0x0000000d0909c221 */ /* 0x000fe20000010000 */
[----:B------:R-:W-:Y:S06]  /*97b0*/  BRA.U UP0, `(.L_x_4319) ;  /* 0xfffffff500a07547 */ /* 0x000fec000b83ffff */
[----:B------:R-:W-:-:S05]  /*97c0*/  UMOV UR5, UR12 ;  /* 0x0000000c00057c82 */ /* 0x000fca0008000000 */
.L_x_4318:
        /* <DEDUP_REMOVED lines=9> */
[----:B--23--:R-:W-:Y:S01]  /*9860*/  IMAD.U32 R10, RZ, RZ, UR4 ;  /* 0x00000004ff0a7e24 */ /* 0x00cfe2000f8e00ff */
[----:B0-----:R-:W-:-:S04]  /*9870*/  ISETP.NE.AND P2, PT, R69, UR5, PT ;  /* 0x0000000545007c0c */ /* 0x001fc8000bf45270 */
[----:B------:R-:W-:-:S13]  /*9880*/  ISETP.NE.OR P2, PT, R14, RZ, !P2 ;  /* 0x000000ff0e00720c */ /* 0x000fda0005745670 */
[----:B----4-:R-:W0:Y:S01]  /*9890*/  @!P2 LDC R12, c[0x0][0x374] ;  /* 0x0000dd00ff0cab82 */ /* 0x010e220000000800 */
[----:B------:R-:W-:Y:S01]  /*98a0*/  @!P2 LOP3.LUT R10, R10, 0x1, RZ, 0xc0, !PT ;  /* 0x000000010a0aa812 */ /* 0x000fe200078ec0ff */
[----:B-1----:R-:W1:Y:S06]  /*98b0*/  @!P2 S2R R13, SR_CTAID.Y ;  /* 0x00000000000da919 */ /* 0x002e6c0000002600 */
        /* <DEDUP_REMOVED lines=16> */
[----:B------:R-:W-:-:S04]  /*99c0*/  MOV R10, UR4 ;  /* 0x00000004000a7c02 */ /* 0x000fc80008000f00 */
[----:B------:R-:W-:-:S05]  /*99d0*/  @!P1 LOP3.LUT R10, R10, 0x1, RZ, 0xc0, !PT ;  /* 0x000000010a0a9812 */ /* 0x000fca00078ec0ff */
[----:B-1----:R-:W-:Y:S02]  /*99e0*/  @!P1 IMAD R24, R10, R15, RZ ;  /* 0x0000000f0a189224 */ /* 0x002fe400078e02ff */
[----:B------:R-:W-:Y:S02]  /*99f0*/  @!P1 IMAD R10, R15, UR5, R15 ;  /* 0x000000050f0a9c24 */ /* 0x000fe4000f8e020f */
[----:B---3--:R-:W-:Y:S02]  /*9a00*/  @!P1 IMAD R24, R24, R12, RZ ;  /* 0x0000000c18189224 */ /* 0x008fe400078e02ff */
[----:B0-----:R-:W-:Y:S02]  /*9a10*/  @!P1 IMAD.IADD R10, R10, 0x1, R13 ;  /* 0x000000010a0a9824 */ /* 0x001fe400078e020d */
[----:B------:R-:W0:Y:S01]  /*9a20*/  @!P1 LDC.64 R12, c[0x0][0x3b8] ;  /* 0x0000ee00ff0c9b82 */ /* 0x000e220000000a00 */
[----:B------:R-:W-:-:S05]  /*9a30*/  @!P1 SHF.L.U32 R24, R24, 0x1, RZ ;  /* 0x0000000118189819 */ /* 0x000fca00000006ff */
[----:B0-----:R-:W-:-:S04]  /*9a40*/  @!P1 IMAD.WIDE R12, R24, 0x4, R12 ;  /* 0x00000004180c9825 */ /* 0x001fc800078e020c */
[----:B------:R-:W-:-:S06]  /*9a50*/  @!P1 IMAD.WIDE.U32 R12, R10, 0x8, R12 ;  /* 0x000000080a0c9825 */ /* 0x000fcc00078e000c */
[----:B------:R-:W2:Y:S01]  /*9a60*/  @!P1 LDG.E.64 R12, desc[UR14][R12.64] ;  /* 0x0000000e0c0c9981 */ /* 0x000ea2000c1e1b00 */
[----:B------:R-:W-:Y:S01]  /*9a70*/  UIADD3 UR7, UPT, UPT, UR5, 0x2, URZ ;  /* 0x0000000205077890 */ /* 0x000fe2000fffe0ff */
[----:B------:R-:W-:Y:S01]  /*9a80*/  MOV R10, UR4 ;  /* 0x00000004000a7c02 */ /* 0x000fe20008000f00 */
[----:B------:R-:W-:Y:S01]  /*9a90*/  @!P2 FADD.FTZ R9, R9, R11 ;  /* 0x0000000b0909a221 */ /* 0x000fe20000010000 */
[----:B------:R-:W-:-:S03]  /*9aa0*/  UIADD3 UR10, UPT, UPT, UR5, 0x3, URZ ;  /* 0x00000003050a7890 */ /* 0x000fc6000fffe0ff */
[----:B------:R-:W-:-:S03]  /*9ab0*/  ISETP.NE.AND P3, PT, R69, UR7, PT ;  /* 0x0000000745007c0c */ /* 0x000fc6000bf65270 */
        /* <DEDUP_REMOVED lines=9> */
[----:B------:R-:W0:Y:S01]  /*9b50*/  @!P3 LDC.64 R10, c[0x0][0x3b8] ;  /* 0x0000ee00ff0abb82 */ /* 0x000e220000000a00 */
[----:B------:R-:W-:-:S04]  /*9b60*/  @!P3 IMAD.SHL.U32 R25, R25, 0x2, RZ ;  /* 0x000000021919b824 */ /* 0x000fc800078e00ff */
[----:B0-----:R-:W-:-:S03]  /*9b70*/  @!P3 IMAD.WIDE R10, R25, 0x4, R10 ;  /* 0x00000004190ab825 */ /* 0x001fc600078e020a */
[----:B------:R-:W0:Y:S01]  /*9b80*/  @!P2 LDC R25, c[0x0][0x374] ;  /* 0x0000dd00ff19ab82 */ /* 0x000e220000000800 */
[----:B--2---:R-:W-:Y:S01]  /*9b90*/  @!P1 FADD.FTZ R8, R8, R12 ;  /* 0x0000000c08089221 */ /* 0x004fe20000010000 */
[----:B-1----:R-:W-:Y:S02]  /*9ba0*/  @!P3 IMAD R12, R15, UR7, R24 ;  /* 0x000000070f0cbc24 */ /* 0x002fe4000f8e0218 */
[----:B------:R-:W-:-:S04]  /*9bb0*/  @!P1 FADD.FTZ R9, R9, R13 ;  /* 0x0000000d09099221 */ /* 0x000fc80000010000 */
        /* <DEDUP_REMOVED lines=8> */
[----:B------:R-:W0:Y:S03]  /*9c40*/  @!P2 LDC.64 R10, c[0x0][0x3b8] ;  /* 0x0000ee00ff0aab82 */ /* 0x000e260000000a00 */
[----:B------:R-:W-:Y:S01]  /*9c50*/  @!P2 SHF.L.U32 R24, R24, 0x1, RZ ;  /* 0x000000011818a819 */ /* 0x000fe200000006ff */
[----:B--2---:R-:W-:-:S04]  /*9c60*/  @!P2 IMAD R15, R25, UR10, R15 ;  /* 0x0000000a190fac24 */ /* 0x004fc8000f8e020f */
        /* <DEDUP_REMOVED lines=8> */
.L_x_4320:
[----:B------:R-:W0:Y:S02]  /*9cf0*/  LDCU UR7, c[0x0][0x370] ;  /* 0x00006e00ff0777ac */ /* 0x000e240008000800 */
[----:B0-----:R-:W-:-:S09]  /*9d00*/  ULOP3.LUT UP0, UR7, UR7, 0x3, URZ, 0xc0, !UPT ;  /* 0x0000000307077892 */ /* 0x001fd2000f80c0ff */
[----:B------:R-:W-:Y:S05]  /*9d10*/  BRA.U !UP0, `(.L_x_4314) ;  /* 0x0000000108fc7547 */ /* 0x000fea000b800000 */
[----:B------:R-:W-:-:S09]  /*9d20*/  UISETP.NE.AND UP0, UPT, UR7, 0x1, UPT ;  /* 0x000000010700788c */ /* 0x000fd2000bf05270 */
[----:B------:R-:W-:Y:S05]  /*9d30*/  BRA.U !UP0, `(.L_x_4321) ;  /* 0x0000000108987547 */ /* 0x000fea000b800000 */
[----:B------:R-:W0:Y:S01]  /*9d40*/  S2R R15, SR_CTAID.X ;  /* 0x00000000000f7919 */ /* 0x000e220000002500 */
[----:B------:R-:W-:Y:S01]  /*9d50*/  IMAD.U32 R11, RZ, RZ, UR4 ;  /* 0x00000004ff0b7e24 */ /* 0x000fe2000f8e00ff */
[----:B0-----:R-:W-:-:S04]  /*9d60*/  ISETP.NE.AND P1, PT, R15, UR5, PT ;  /* 0x000000050f007c0c */ /* 0x001fc8000bf25270 */
[----:B------:R-:W-:-:S13]  /*9d70*/  ISETP.NE.OR P1, PT, R14, RZ, !P1 ;  /* 0x000000ff0e00720c */ /* 0x000fda0004f25670 */
[----:B----4-:R-:W0:Y:S01]  /*9d80*/  @!P1 S2R R12, SR_CTAID.Y ;  /* 0x00000000000c9919 */ /* 0x010e220000002600 */
[----:B--23--:R-:W1:Y:S01]  /*9d90*/  @!P1 LDC R10, c[0x0][0x374] ;  /* 0x0000dd00ff0a9b82 */ /* 0x00ce620000000800 */
[----:B------:R-:W-:-:S05]  /*9da0*/  @!P1 LOP3.LUT R11, R11, 0x1, RZ, 0xc0, !PT ;  /* 0x000000010b0b9812 */ /* 0x000fca00078ec0ff */
[----:B-1----:R-:W-:Y:S02]  /*9db0*/  @!P1 IMAD R13, R11, R10, RZ ;  /* 0x0000000a0b0d9224 */ /* 0x002fe400078e02ff */
        /* <DEDUP_REMOVED lines=16> */
[----:B------:R-:W-:-:S04]  /*9ec0*/  MOV R11, UR4 ;  /* 0x00000004000b7c02 */ /* 0x000fc80008000f00 */
[----:B------:R-:W-:-:S05]  /*9ed0*/  @!P2 LOP3.LUT R11, R11, 0x1, RZ, 0xc0, !PT ;  /* 0x000000010b0ba812 */ /* 0x000fca00078ec0ff */
[----:B-1----:R-:W-:Y:S02]  /*9ee0*/  @!P2 IMAD R11, R11, R13, RZ ;  /* 0x0000000d0b0ba224 */ /* 0x002fe400078e02ff */
[----:B------:R-:W-:-:S04]  /*9ef0*/  @!P2 IMAD R13, R13, UR5, R13 ;  /* 0x000000050d0dac24 */ /* 0x000fc8000f8e020d */
[----:B0-----:R-:W-:Y:S02]  /*9f00*/  @!P2 IMAD.IADD R12, R13, 0x1, R12 ;  /* 0x000000010d0ca824 */ /* 0x001fe400078e020c */
        /* <DEDUP_REMOVED lines=9> */
.L_x_4321:
[----:B--23--:R-:W0:Y:S01]  /*9fa0*/  S2R R10, SR_CTAID.X ;  /* 0x00000000000a7919 */ /* 0x00ce220000002500 */
[----:B------:R-:W-:Y:S01]  /*9fb0*/  BSSY.RECONVERGENT B0, `(.L_x_4314) ;  /* 0x0000015000007945 */ /* 0x000fe20003800200 */
[----:B0-----:R-:W-:Y:S02]  /*9fc0*/  ISETP.NE.AND P1, PT, R10, UR5, PT ;  /* 0x000000050a007c0c */ /* 0x001fe4000bf25270 */
[----:B------:R-:W0:Y:S02]  /*9fd0*/  LDC R10, c[0x0][0x370] ;  /* 0x0000dc00ff0a7b82 */ /* 0x000e240000000800 */
[----:B------:R-:W-:Y:S02]  /*9fe0*/  ISETP.NE.OR P1, PT, R14, RZ, !P1 ;  /* 0x000000ff0e00720c */ /* 0x000fe40004f25670 */
[----:B0-----:R-:W-:-:S04]  /*9ff0*/  LOP3.LUT R10, R10, 0x1, RZ, 0xc0, !PT ;  /* 0x000000010a0a7812 */ /* 0x001fc800078ec0ff */
[----:B------:R-:W-:-:S13]  /*a000*/  ISETP.NE.U32.OR P1, PT, R10, 0x1, P1 ;  /* 0x000000010a00780c */ /* 0x000fda0000f25470 */
[----:B------:R-:W-:Y:S05]  /*a010*/  @P1 BRA `(.L_x_4322) ;  /* 0x0000000000381947 */ /* 0x000fea0003800000 */
[----:B----4-:R-:W0:Y:S01]  /*a020*/  S2R R12, SR_CTAID.Y ;  /* 0x00000000000c7919 */ /* 0x010e220000002600 */
[----:B------:R-:W0:Y:S01]  /*a030*/  LDC R11, c[0x0][0x374] ;  /* 0x0000dd00ff0b7b82 */ /* 0x000e220000000800 */
[----:B------:R-:W-:-:S07]  /*a040*/  ULOP3.LUT UR7, UR4, 0x1, URZ, 0xc0, !UPT ;  /* 0x0000000104077892 */ /* 0x000fce000f8ec0ff */
[----:B------:R-:W2:Y:S08]  /*a050*/  LDC R10, c[0x0][0x370] ;  /* 0x0000dc00ff0a7b82 */ /* 0x000eb00000000800 */
[----:B------:R-:W3:Y:S01]  /*a060*/  LDC.64 R24, c[0x0][0x3b8] ;  /* 0x0000ee00ff187b82 */ /* 0x000ee20000000a00 */
[C---:B0-----:R-:W-:Y:S02]  /*a070*/  IMAD R12, R11.reuse, UR5, R12 ;  /* 0x000000050b0c7c24 */ /* 0x041fe4000f8e020c */
[----:B------:R-:W-:-:S04]  /*a080*/  IMAD R11, R11, UR7, RZ ;  /* 0x000000070b0b7c24 */ /* 0x000fc8000f8e02ff */
[----:B--2---:R-:W-:-:S05]  /*a090*/  IMAD R10, R11, R10, RZ ;  /* 0x0000000a0b0a7224 */ /* 0x004fca00078e02ff */
[----:B------:R-:W-:-:S05]  /*a0a0*/  SHF.L.U32 R10, R10, 0x1, RZ ;  /* 0x000000010a0a7819 */ /* 0x000fca00000006ff */
[----:B---3--:R-:W-:-:S04]  /*a0b0*/  IMAD.WIDE R10, R10, 0x4, R24 ;  /* 0x000000040a0a7825 */ /* 0x008fc800078e0218 */
[----:B------:R-:W-:-:S06]  /*a0c0*/  IMAD.WIDE.U32 R10, R12, 0x8, R10 ;  /* 0x000000080c0a7825 */ /* 0x000fcc00078e000a */
[----:B------:R-:W2:Y:S02]  /*a0d0*/  LDG.E.64 R10, desc[UR14][R10.64] ;  /* 0x0000000e0a0a7981 */ /* 0x000ea4000c1e1b00 */
[----:B--2---:R-:W-:Y:S01]  /*a0e0*/  FADD.FTZ R8, R8, R10 ;  /* 0x0000000a08087221 */ /* 0x004fe20000010000 */
[----:B------:R-:W-:-:S07]  /*a0f0*/  FADD.FTZ R9, R9, R11 ;  /* 0x0000000b09097221 */ /* 0x000fce0000010000 */
.L_x_4322:
[----:B------:R-:W-:Y:S05]  /*a100*/  BSYNC.RECONVERGENT B0 ;  /* 0x0000000000007941 */ /* 0x000fea0003800200 */
.L_x_4314:
[----:B------:R-:W2:Y:S01]  /*a110*/  LDL R15, [R1+0x31c] ;  /* 0x00031c00010f7983 */ /* 0x000ea20000100800 */
[----:B-----5:R-:W-:Y:S01]  /*a120*/  LOP3.LUT P2, RZ, R0, 0x4000000, RZ, 0xc0, !PT ;  /* 0x0400000000ff7812 */ /* 0x020fe2000784c0ff */
[----:B------:R-:W1:Y:S01]  /*a130*/  S2UR UR7, SR_CgaCtaId ;  /* 0x00000000000779c3 */ /* 0x000e620000008800 */
[----:B------:R-:W1:Y:S01]  /*a140*/  LDCU UR10, c[0x0][0x414] ;  /* 0x00008280ff0a77ac */ /* 0x000e620008000800 */
[----:B------:R-:W-:Y:S01]  /*a150*/  ISETP.NE.AND P1, PT, R14, RZ, PT ;  /* 0x000000ff0e00720c */ /* 0x000fe20003f25270 */
[----:B0---4-:R-:W-:Y:S01]  /*a160*/  IMAD.U32 R12, RZ, RZ, UR9 ;  /* 0x00000009ff0c7e24 */ /* 0x011fe2000f8e00ff */
[----:B------:R-:W-:-:S04]  /*a170*/  UMOV UR5, 0x400 ;  /* 0x0000040000057882 */ /* 0x000fc80000000000 */
[----:B------:R-:W0:Y:S08]  /*a180*/  LDC.64 R24, c[0x0][0x3a0] ;  /* 0x0000e800ff187b82 */ /* 0x000e300000000a00 */
[----:B--23--:R-:W2:Y:S01]  /*a190*/  @P2 LDC.64 R10, c[0x0][0x388] ;  /* 0x0000e200ff0a2b82 */ /* 0x00cea20000000a00 */
[----:B-1----:R-:W-:Y:S01]  /*a1a0*/  @P2 FMUL.FTZ R13, R9, UR10 ;  /* 0x0000000a090d2c20 */ /* 0x002fe20008410000 */
[----:B------:R-:W-:-:S09]  /*a1b0*/  ULEA UR5, UR7, UR5, 0x18 ;  /* 0x0000000507057291 */ /* 0x000fd2000f8ec0ff */
[----:B------:R-:W-:Y:S01]  /*a1c0*/  @!P1 STS.64 [UR5+0x88], R8 ;  /* 0x00008808ff009988 */ /* 0x000fe20008000a05 */
[----:B--2---:R-:W-:-:S04]  /*a1d0*/  @P2 IMAD.WIDE R10, R12, 0x8, R10 ;  /* 0x000000080c0a2825 */ /* 0x004fc800078e020a */
[----:B------:R-:W-:-:S05]  /*a1e0*/  @P2 FMUL.FTZ R12, R8, UR10 ;  /* 0x0000000a080c2c20 */ /* 0x000fca0008410000 */
[----:B------:R1:W-:Y:S01]  /*a1f0*/  @P2 STG.E.64 desc[UR14][R10.64], R12 ;  /* 0x0000000c0a002986 */ /* 0x0003e2000c101b0e */
[----:B------:R-:W-:Y:S08]  /*a200*/  BAR.SYNC.DEFER_BLOCKING 0x0 ;  /* 0x0000000000007b1d */ /* 0x000ff00000010000 */
[----:B-1----:R-:W1:Y:S01]  /*a210*/  LDC.64 R10, c[0x0][0x398] ;  /* 0x0000e600ff0a7b82 */ /* 0x002e620000000a00 */
[----:B------:R-:W2:Y:S02]  /*a220*/  LDS.64 R8, [UR5+0x88] ;  /* 0x00008805ff087984 */ /* 0x000ea40008000a00 */
[----:B--2---:R-:W-:-:S05]  /*a230*/  FMUL.FTZ R8, R8, UR10 ;  /* 0x0000000a08087c20 */ /* 0x004fca0008410000 */
[----:B------:R-:W-:Y:S02]  /*a240*/  R2UR UR5, R8 ;  /* 0x00000000080572ca */ /* 0x000fe400000e0000 */
[----:B------:R-:W-:-:S11]  /*a250*/  LOP3.LUT R12, R15, 0xffff, RZ, 0xc0, !PT ;  /* 0x0000ffff0f0c7812 */ /* 0x000fd600078ec0ff */
[----:B------:R-:W-:Y:S02]  /*a260*/  MOV R15, UR5 ;  /* 0x00000005000f7c02 */ /* 0x000fe40008000f00 */
[----:B------:R-:W-:-:S03]  /*a270*/  IADD3 R8, PT, PT, R12, UR6, RZ ;  /* 0x000000060c087c10 */ /* 0x000fc6000fffe0ff */
[----:B------:R-:W-:Y:S02]  /*a280*/  FMUL.FTZ R15, R15, UR5 ;  /* 0x000000050f0f7c20 */ /* 0x000fe40008410000 */
[----:B-1----:R-:W-:-:S05]  /*a290*/  IMAD.WIDE R10, R8, 0x2, R10 ;  /* 0x00000002080a7825 */ /* 0x002fca00078e020a */
[----:B------:R-:W2:Y:S04]  /*a2a0*/  LDG.E.U16 R13, desc[UR14][R10.64] ;  /* 0x0000000e0a0d7981 */ /* 0x000ea8000c1e1500 */
[----:B------:R1:W3:Y:S02]  /*a2b0*/  LDG.E.U16 R14, desc[UR14][R10.64+0x2] ;  /* 0x0000020e0a0e7981 */ /* 0x0002e4000c1e1500 */
[----:B-1----:R-:W-:Y:S01]  /*a2c0*/  FFMA.FTZ R10, R9, UR10, -R15 ;  /* 0x0000000a090a7c23 */ /* 0x002fe2000801080f */
[----:B0-----:R-:W-:Y:S01]  /*a2d0*/  IMAD.WIDE R8, R8, 0x2, R24 ;  /* 0x0000000208087825 */ /* 0x001fe200078e0218 */
[----:B------:R-:W0:Y:S04]  /*a2e0*/  LDCU.U8 UR10, c[0x0][0x3fc] ;  /* 0x00007f80ff0a77ac */ /* 0x000e280008000000 */
[----:B------:R-:W4:Y:S04]  /*a2f0*/  LDG.E.U16 R24, desc[UR14][R8.64] ;  /* 0x0000000e08187981 */ /* 0x000f28000c1e1500 */
[----:B------:R-:W4:Y:S01]  /*a300*/  LDG.E.U16 R15, desc[UR14][R8.64+0x2] ;  /* 0x0000020e080f7981 */ /* 0x000f22000c1e1500 */
[----:B------:R-:W-:Y:S01]  /*a310*/  FSETP.GTU.FTZ.AND P1, PT, R10, RZ, PT ;  /* 0x000000ff0a00720b */ /* 0x000fe20003f3c000 */
[----:B0-----:R-:W-:-:S12]  /*a320*/  UISETP.NE.AND UP1, UPT, UR10, URZ, UPT ;  /* 0x000000ff0a00728c */ /* 0x001fd8000bf25270 */
[----:B------:R-:W-:Y:S01]  /*a330*/  VOTEU.ANY UP0, P1 ;  /* 0x0000000000ff7886 */ /* 0x000fe20000800100 */
[----:B------:R-:W-:-:S04]  /*a340*/  PLOP3.LUT P1, PT, PT, PT, UP0, 0x80, 0x8 ;  /* 0x000000000008781c */ /* 0x000fc80003f2f008 */
[----:B------:R-:W0:Y:S09]  /*a350*/  @UP0 LDCU UR6, c[0x0][0x3a8] ;  /* 0x00007500ff0607ac */ /* 0x000e320008000800 */
[----:B0-----:R-:W-:Y:S01]  /*a360*/  @P1 FADD.FTZ R10, R10, UR6 ;  /* 0x000000060a0a1e21 */ /* 0x001fe20008010000 */
[----:B------:R-:W-:-:S05]  /*a370*/  UMOV UR6, 0x3f800000 ;  /* 0x3f80000000067882 */ /* 0x000fca0000000000 */
[----:B------:R-:W0:Y:S02]  /*a380*/  @P1 MUFU.RSQ R10, R10 ;  /* 0x0000000a000a1308 */ /* 0x000e240000001400 */
[----:B0-----:R-:W-:-:S13]  /*a390*/  @P1 R2UR UR7, R10 ;  /* 0x000000000a0712ca */ /* 0x001fda00000e0000 */
[----:B------:R-:W-:Y:S01]  /*a3a0*/  @UP0 UMOV UR6, UR7 ;  /* 0x0000000700060c82 */ /* 0x000fe20008000000 */
[----:B--2---:R-:W-:Y:S01]  /*a3b0*/  IMAD.U32 R13, R13, 0x10000, RZ ;  /* 0x000100000d0d7824 */ /* 0x004fe200078e00ff */
[----:B---3--:R-:W-:Y:S02]  /*a3c0*/  SHF.L.U32 R14, R14, 0x10, RZ ;  /* 0x000000100e0e7819 */ /* 0x008fe400000006ff */
[----:B----4-:R-:W-:Y:S01]  /*a3d0*/  SHF.L.U32 R24, R24, 0x10, RZ ;  /* 0x0000001018187819 */ /* 0x010fe200000006ff */
[----:B------:R-:W-:Y:S01]  /*a3e0*/  IMAD.U32 R15, R15, 0x10000, RZ ;  /* 0x000100000f0f7824 */ /* 0x000fe200078e00ff */
[----:B------:R-:W-:Y:S06]  /*a3f0*/  BRA.U !UP1, `(.L_x_4323) ;  /* 0x00000009092c7547 */ /* 0x000fec000b800000 */
[----:B------:R-:W-:Y:S01]  /*a400*/  HFMA2 R3, -RZ, RZ, 0, 0 ;  /* 0x00000000ff037431 */ /* 0x000fe200000001ff */
[----:B------:R-:W0:Y:S01]  /*a410*/  LDCU.64 UR16, c[0x0][0x3e0] ;  /* 0x00007c00ff1077ac */ /* 0x000e220008000a00 */
[----:B------:R-:W1:Y:S01]  /*a420*/  LDCU.64 UR10, c[0x0][0x380] ;  /* 0x00007000ff0a77ac */ /* 0x000e620008000a00 */
[----:B------:R-:W2:Y:S04]  /*a430*/  LDCU.64 UR12, c[0x0][0x3e8] ;  /* 0x00007d00ff0c77ac */ /* 0x000ea80008000a00 */
.L_x_4332:
        /* <DEDUP_REMOVED lines=28> */
[----:B------:R-:W-:Y:S02]  /*a600*/  IMAD R23, R29, UR17, R22 ;  /* 0x000000111d177c24 */ /* 0x000fe4000f8e0216 */
[----:B------:R-:W-:Y:S01]  /*a610*/  FFMA.FTZ R28, R13, R8, R24 ;  /* 0x000000080d1c7223 */ /* 0x000fe20000010018 */
[----:B------:R-:W-:Y:S01]  /*a620*/  FFMA.FTZ R27, R14, R9, R15 ;  /* 0x000000090e1b7223 */ /* 0x000fe2000001000f */
[----:B------:R-:W-:-:S02]  /*a630*/  MOV R8, R18 ;  /* 0x0000001200087202 */ /* 0x000fc40000000f00 */
[----:B------:R-:W-:Y:S01]  /*a640*/  FMUL.FTZ R2, R28, -1.4426950216293334961 ;  /* 0xbfb8aa3b1c027820 */ /* 0x000fe20000410000 */
[----:B------:R-:W-:Y:S01]  /*a650*/  FMUL.FTZ R25, R27, -1.4426950216293334961 ;  /* 0xbfb8aa3b1b197820 */ /* 0x000fe20000410000 */
[----:B------:R-:W-:-:S04]  /*a660*/  MOV R9, R21 ;  /* 0x0000001500097202 */ /* 0x000fc80000000f00 */
[----:B------:R-:W0:Y:S01]  /*a670*/  MUFU.EX2 R2, R2 ;  /* 0x0000000200027308 */ /* 0x000e220000000800 */
[----:B------:R-:W-:-:S04]  /*a680*/  IMAD.WIDE.U32 R8, R29, UR16, R8 ;  /* 0x000000101d087c25 */ /* 0x000fc8000f8e0008 */
[----:B------:R-:W-:Y:S01]  /*a690*/  IMAD.IADD R9, R9, 0x1, R23 ;  /* 0x0000000109097824 */ /* 0x000fe200078e0217 */
[C---:B-1----:R-:W-:Y:S02]  /*a6a0*/  LEA R22, P3, R8.reuse, UR10, 0x2 ;  /* 0x0000000a08167c11 */ /* 0x042fe4000f8610ff */
[----:B------:R-:W1:Y:S02]  /*a6b0*/  MUFU.EX2 R25, R25 ;  /* 0x0000001900197308 */ /* 0x000e640000000800 */
[----:B------:R-:W-:Y:S01]  /*a6c0*/  LEA.HI.X R23, R8, UR11, R9, 0x2, P3 ;  /* 0x0000000b08177c11 */ /* 0x000fe200098f1409 */
[----:B0-----:R-:W-:-:S06]  /*a6d0*/  FADD.FTZ R17, R2, 1 ;  /* 0x3f80000002117421 */ /* 0x001fcc0000010000 */
[----:B------:R-:W0:Y:S01]  /*a6e0*/  MUFU.RCP R17, R17 ;  /* 0x0000001100117308 */ /* 0x000e220000001000 */
[----:B-1----:R-:W-:-:S07]  /*a6f0*/  FADD.FTZ R26, R25, 1 ;  /* 0x3f800000191a7421 */ /* 0x002fce0000010000 */
[----:B------:R-:W1:Y:S01]  /*a700*/  MUFU.RCP R26, R26 ;  /* 0x0000001a001a7308 */ /* 0x000e620000001000 */
[----:B0-----:R-:W-:Y:S01]  /*a710*/  FMUL.FTZ R8, R28, R17 ;  /* 0x000000111c087220 */ /* 0x001fe20000410000 */
[----:B-1----:R-:W-:-:S05]  /*a720*/  FMUL.FTZ R9, R27, R26 ;  /* 0x0000001a1b097220 */ /* 0x002fca0000410000 */
[----:B------:R2:W-:Y:S02]  /*a730*/  STG.E.64 desc[UR14][R22.64], R8 ;  /* 0x0000000816007986 */ /* 0x0005e4000c101b0e */
.L_x_4325:
[----:B01----:R-:W-:Y:S05]  /*a740*/  BSYNC.RECONVERGENT B0 ;  /* 0x0000000000007941 */ /* 0x003fea0003800200 */
.L_x_4324:
[----:B------:R-:W-:Y:S04]  /*a750*/  BSSY.RECONVERGENT B0, `(.L_x_4326) ;  /* 0x000001b000007945 */ /* 0x000fe80003800200 */
[----:B------:R-:W-:Y:S05]  /*a760*/  @P1 BRA `(.L_x_4327) ;  /* 0x0000000000641947 */ /* 0x000fea0003800000 */
[----:B-----5:R-:W-:Y:S01]  /*a770*/  FADD.FTZ R10, R10, -UR5 ;  /* 0x800000050a0a7e21 */ /* 0x020fe20008010000 */
[----:B------:R-:W-:Y:S01]  /*a780*/  FADD.FTZ R11, R11, -UR5 ;  /* 0x800000050b0b7e21 */ /* 0x000fe20008010000 */
[----:B--2---:R-:W-:Y:S02]  /*a790*/  MOV R8, R18 ;  /* 0x0000001200087202 */ /* 0x004fe40000000f00 */
[----:B------:R-:W-:Y:S01]  /*a7a0*/  FMUL.FTZ R10, R10, UR6 ;  /* 0x000000060a0a7c20 */ /* 0x000fe20008410000 */
[----:B------:R-:W-:Y:S01]  /*a7b0*/  FMUL.FTZ R11, R11, UR6 ;  /* 0x000000060b0b7c20 */ /* 0x000fe20008410000 */
[----:B------:R-:W-:Y:S02]  /*a7c0*/  MOV R9, R21 ;  /* 0x0000001500097202 */ /* 0x000fe40000000f00 */
[----:B------:R-:W-:Y:S01]  /*a7d0*/  FFMA.FTZ R26, R13, R10, R24 ;  /* 0x0000000a0d1a7223 */ /* 0x000fe20000010018 */
[----:B------:R-:W-:Y:S01]  /*a7e0*/  FFMA.FTZ R28, R14, R11, R15 ;  /* 0x0000000b0e1c7223 */ /* 0x000fe2000001000f */
[----:B------:R-:W-:-:S02]  /*a7f0*/  IMAD R10, R30, UR16, RZ ;  /* 0x000000101e0a7c24 */ /* 0x000fc4000f8e02ff */
[----:B------:R-:W-:Y:S01]  /*a800*/  FMUL.FTZ R2, R26, -1.4426950216293334961 ;  /* 0xbfb8aa3b1a027820 */ /* 0x000fe20000410000 */
[----:B------:R-:W-:Y:S01]  /*a810*/  FMUL.FTZ R22, R28, -1.4426950216293334961 ;  /* 0xbfb8aa3b1c167820 */ /* 0x000fe20000410000 */
[C---:B------:R-:W-:Y:S02]  /*a820*/  IMAD R11, R31.reuse, UR17, R10 ;  /* 0x000000111f0b7c24 */ /* 0x040fe4000f8e020a */
[----:B------:R-:W-:Y:S02]  /*a830*/  IMAD.WIDE.U32 R8, R31, UR16, R8 ;  /* 0x000000101f087c25 */ /* 0x000fe4000f8e0008 */
[----:B------:R-:W0:Y:S02]  /*a840*/  MUFU.EX2 R2, R2 ;  /* 0x0000000200027308 */ /* 0x000e240000000800 */
[----:B------:R-:W-:Y:S01]  /*a850*/  IMAD.IADD R9, R9, 0x1, R11 ;  /* 0x0000000109097824 */ /* 0x000fe200078e020b */
[----:B------:R-:W-:-:S04]  /*a860*/  LEA R10, P1, R8, UR10, 0x2 ;  /* 0x0000000a080a7c11 */ /* 0x000fc8000f8210ff */
[----:B------:R-:W-:Y:S01]  /*a870*/  LEA.HI.X R11, R8, UR11, R9, 0x2, P1 ;  /* 0x0000000b080b7c11 */ /* 0x000fe200088f1409 */
        /* <DEDUP_REMOVED lines=8> */
.L_x_4327:
[----:B------:R-:W-:Y:S05]  /*a900*/  BSYNC.RECONVERGENT B0 ;  /* 0x0000000000007941 */ /* 0x000fea0003800200 */
.L_x_4326:
[----:B------:R-:W-:Y:S04]  /*a910*/  BSSY.RECONVERGENT B0, `(.L_x_4328) ;  /* 0x000001b000007945 */ /* 0x000fe80003800200 */
[----:B------:R-:W-:Y:S05]  /*a920*/  @P4 BRA `(.L_x_4329) ;  /* 0x0000000000644947 */ /* 0x000fea0003800000 */
[----:B-----5:R-:W-:Y:S01]  /*a930*/  FADD.FTZ R4, R4, -UR5 ;  /* 0x8000000504047e21 */ /* 0x020fe20008010000 */
[----:B------:R-:W-:Y:S01]  /*a940*/  FADD.FTZ R5, R5, -UR5 ;  /* 0x8000000505057e21 */ /* 0x000fe20008010000 */
[----:B0-2---:R-:W-:Y:S02]  /*a950*/  IMAD R8, R32, UR16, RZ ;  /* 0x0000001020087c24 */ /* 0x005fe4000f8e02ff */
        /* <DEDUP_REMOVED lines=12> */
[C---:B------:R-:W-:Y:S02]  /*aa20*/  LEA R8, P1, R4.reuse, UR10, 0x2 ;  /* 0x0000000a04087c11 */ /* 0x040fe4000f8210ff */
        /* <DEDUP_REMOVED lines=9> */
.L_x_4329:
[----:B------:R-:W-:Y:S05]  /*aac0*/  BSYNC.RECONVERGENT B0 ;  /* 0x0000000000007941 */ /* 0x000fea0003800200 */
.L_x_4328:
[----:B------:R-:W-:Y:S04]  /*aad0*/  BSSY.RECONVERGENT B0, `(.L_x_4330) ;  /* 0x000001b000007945 */ /* 0x000fe80003800200 */
[----:B------:R-:W-:Y:S05]  /*aae0*/  @P2 BRA `(.L_x_4331) ;  /* 0x0000000000642947 */ /* 0x000fea0003800000 */
[----:B-----5:R-:W-:Y:S01]  /*aaf0*/  FADD.FTZ R6, R6, -UR5 ;  /* 0x8000000506067e21 */ /* 0x020fe20008010000 */
[----:B------:R-:W-:Y:S01]  /*ab00*/  FADD.FTZ R7, R7, -UR5 ;  /* 0x8000000507077e21 */ /* 0x000fe20008010000 */
[----:B-1----:R-:W-:Y:S02]  /*ab10*/  MOV R4, R18 ;  /* 0x0000001200047202 */ /* 0x002fe40000000f00 */
[----:B------:R-:W-:Y:S01]  /*ab20*/  FMUL.FTZ R6, R6, UR6 ;  /* 0x0000000606067c20 */ /* 0x000fe20008410000 */
[----:B------:R-:W-:Y:S01]  /*ab30*/  FMUL.FTZ R7, R7, UR6 ;  /* 0x0000000607077c20 */ /* 0x000fe20008410000 */
[----:B------:R-:W-:Y:S02]  /*ab40*/  MOV R5, R21 ;  /* 0x0000001500057202 */ /* 0x000fe40000000f00 */
[----:B0-----:R-:W-:Y:S01]  /*ab50*/  FFMA.FTZ R11, R13, R6, R24 ;  /* 0x000000060d0b7223 */ /* 0x001fe20000010018 */
[----:B------:R-:W-:Y:S01]  /*ab60*/  FFMA.FTZ R17, R14, R7, R15 ;  /* 0x000000070e117223 */ /* 0x000fe2000001000f */
[----:B------:R-:W-:-:S02]  /*ab70*/  IMAD R6, R34, UR16, RZ ;  /* 0x0000001022067c24 */ /* 0x000fc4000f8e02ff */
[----:B------:R-:W-:Y:S01]  /*ab80*/  FMUL.FTZ R2, R11, -1.4426950216293334961 ;  /* 0xbfb8aa3b0b027820 */ /* 0x000fe20000410000 */
[----:B--2---:R-:W-:Y:S01]  /*ab90*/  FMUL.FTZ R9, R17, -1.4426950216293334961 ;  /* 0xbfb8aa3b11097820 */ /* 0x004fe20000410000 */
        /* <DEDUP_REMOVED lines=14> */
.L_x_4331:
[----:B------:R-:W-:Y:S05]  /*ac80*/  BSYNC.RECONVERGENT B0 ;  /* 0x0000000000007941 */ /* 0x000fea0003800200 */
.L_x_4330:
[----:B------:R-:W-:Y:S05]  /*ac90*/  @P5 BRA `(.L_x_4332) ;  /* 0xfffffff400e85947 */ /* 0x000fea000383ffff */
[----:B------:R-:W-:Y:S05]  /*aca0*/  BRA `(.L_x_4333) ;  /* 0x0000006400087947 */ /* 0x000fea0003800000 */
.L_x_4323:
        /* <DEDUP_REMOVED lines=20> */
[----:B------:R-:W-:Y:S01]  /*adf0*/  FFMA.FTZ R8, R13, R8, R24 ;  /* 0x000000080d087223 */ /* 0x000fe20000010018 */
[----:B------:R-:W-:-:S05]  /*ae00*/  FFMA.FTZ R9, R14, R9, R15 ;  /* 0x000000090e097223 */ /* 0x000fca000001000f */
[----:B------:R0:W-:Y:S02]  /*ae10*/  STG.E.64 desc[UR14][R10.64], R8 ;  /* 0x000000080a007986 */ /* 0x0001e4000c101b0e */
.L_x_4335:
[----:B------:R-:W-:Y:S05]  /*ae20*/  BSYNC.RECONVERGENT B0 ;  /* 0x0000000000007941 */ /* 0x000fea0003800200 */
.L_x_4334:
        /* <DEDUP_REMOVED lines=22> */
[----:B------:R-:W-:Y:S01]  /*af90*/  FFMA.FTZ R8, R13, R8, R24 ;  /* 0x000000080d087223 */ /* 0x000fe20000010018 */
[----:B------:R-:W-:-:S05]  /*afa0*/  FFMA.FTZ R9, R14, R9, R15 ;  /* 0x000000090e097223 */ /* 0x000fca000001000f */
[----:B------:R0:W-:Y:S02]  /*afb0*/  STG.E.64 desc[UR14][R10.64], R8 ;  /* 0x000000080a007986 */ /* 0x0001e4000c101b0e */
.L_x_4337:
[----:B------:R-:W-:Y:S05]  /*afc0*/  BSYNC.RECONVERGENT B0 ;  /* 0x0000000000007941 */ /* 0x000fea0003800200 */
.L_x_4336:
        /* <DEDUP_REMOVED lines=25> */
.L_x_4339:
[----:B------:R-:W-:Y:S05]  /*b160*/  BSYNC.RECONVERGENT B0 ;  /* 0x0000000000007941 */ /* 0x000fea0003800200 */
.L_x_4338:
        /* <DEDUP_REMOVED lines=25> */
.L_x_4341:
[----:B------:R-:W-:Y:S05]  /*b300*/  BSYNC.RECONVERGENT B0 ;  /* 0x0000000000007941 */ /* 0x000fea0003800200 */
.L_x_4340:
        /* <DEDUP_REMOVED lines=25> */
.L_x_4343:
[----:B------:R-:W-:Y:S05]  /*b4a0*/  BSYNC.RECONVERGENT B0 ;  /* 0x0000000000007941 */ /* 0x000fea0003800200 */
.L_x_4342:
        /* <DEDUP_REMOVED lines=25> */
.L_x_4345:
[----:B------:R-:W-:Y:S05]  /*b640*/  BSYNC.RECONVERGENT B0 ;  /* 0x0000000000007941 */ /* 0x000fea0003800200 */
.L_x_4344:
[----:B0-----:R-:W-:Y:S01]  /*b650*/  VIADD R11, R16, 0x30 ;  /* 0x00000030100b7836 */ /* 0x001fe20000000000 */
[----:B------:R-:W-:Y:S04]  /*b660*/  BSSY.RECONVERGENT B0, `(.L_x_4346) ;  /* 0x0000017000007945 */ /* 0x000fe80003800200 */
[----:B------:R-:W-:Y:S02]  /*b670*/  ISETP.GE.U32.AND P1, PT, R11, UR10, PT ;  /* 0x0000000a0b007c0c */ /* 0x000fe4000bf26070 */
[----:B------:R-:W-:-:S04]  /*b680*/  SHF.R.S32.HI R8, RZ, 0x1f, R11 ;  /* 0x0000001fff087819 */ /* 0x000fc8000001140b */
[----:B------:R-:W-:-:S13]  /*b690*/  ISETP.GE.AND.EX P1, PT, R8, UR11, PT, P1 ;  /* 0x0000000b08007c0c */ /* 0x000fda000bf26310 */
[----:B------:R-:W-:Y:S05]  /*b6a0*/  @P1 BRA `(.L_x_4347) ;  /* 0x0000000000481947 */ /* 0x000fea0003800000 */
[----:B------:R-:W2:Y:S01]  /*b6b0*/  LDL.LU R25, [R1+0x248] ;  /* 0x0002480001197983 */ /* 0x000ea20000300800 */
[----:B------:R-:W0:Y:S01]  /*b6c0*/  LDCU.64 UR12, c[0x0][0x3e0] ;  /* 0x00007c00ff0c77ac */ /* 0x000e220008000a00 */
[----:B------:R-:W-:Y:S01]  /*b6d0*/  MOV R9, R21 ;  /* 0x0000001500097202 */ /* 0x000fe20000000f00 */
[----:B------:R-:W-:Y:S01]  /*b6e0*/  FADD.FTZ R123, R123, -UR5 ;  /* 0x800000057b7b7e21 */ /* 0x000fe20008010000 */
[----:B------:R-:W1:Y:S01]  /*b6f0*/  LDCU.64 UR16, c[0x0][0x380] ;  /* 0x00007000ff1077ac */ /* 0x000e620008000a00 */
[----:B0-----:R-:W-:Y:S01]  /*b700*/  IMAD R10, R8, UR12, RZ ;  /* 0x0000000c080a7c24 */ /* 0x001fe2000f8e02ff */
[----:B------:R-:W-:-:S03]  /*b710*/  MOV R8, R18 ;  /* 0x0000001200087202 */ /* 0x000fc60000000f00 */
[C---:B------:R-:W-:Y:S02]  /*b720*/  IMAD R10, R11.reuse, UR13, R10 ;  /* 0x0000000d0b0a7c24 */ /* 0x040fe4000f8e020a */
[----:B------:R-:W-:-:S04]  /*b730*/  IMAD.WIDE.U32 R8, R11, UR12, R8 ;  /* 0x0000000c0b087c25 */ /* 0x000fc8000f8e0008 */
[----:B------:R-:W-:Y:S01]  /*b740*/  IMAD.IADD R9, R9, 0x1, R10 ;  /* 0x0000000109097824 */ /* 0x000fe200078e020a */
[----:B-1----:R-:W-:-:S04]  /*b750*/  LEA R10, P1, R8, UR16, 0x2 ;  /* 0x00000010080a7c11 */ /* 0x002fc8000f8210ff */
[----:B------:R-:W-:Y:S01]  /*b760*/  LEA.HI.X R11, R8, UR17, R9, 0x2, P1 ;  /* 0x00000011080b7c11 */ /* 0x000fe200088f1409 */
[----:B------:R-:W-:-:S04]  /*b770*/  FMUL.FTZ R9, R123, UR6 ;  /* 0x000000067b097c20 */ /* 0x000fc80008410000 */
[----:B------:R-:W-:Y:S01]  /*b780*/  FFMA.FTZ R9, R14, R9, R15 ;  /* 0x000000090e097223 */ /* 0x000fe2000001000f */
[----:B--2---:R-:W-:-:S04]  /*b790*/  FADD.FTZ R8, R25, -UR5 ;  /* 0x8000000519087e21 */ /* 0x004fc80008010000 */
[----:B------:R-:W-:-:S04]  /*b7a0*/  FMUL.FTZ R8, R8, UR6 ;  /* 0x0000000608087c20 */ /* 0x000fc80008410000 */
[----:B------:R-:W-:-:S05]  /*b7b0*/  FFMA.FTZ R8, R13, R8, R24 ;  /* 0x000000080d087223 */ /* 0x000fca0000010018 */
[----:B------:R0:W-:Y:S02]  /*b7c0*/  STG.E.64 desc[UR14][R10.64], R8 ;  /* 0x000000080a007986 */ /* 0x0001e4000c101b0e */
.L_x_4347:
[----:B------:R-:W-:Y:S05]  /*b7d0*/  BSYNC.RECONVERGENT B0 ;  /* 0x0000000000007941 */ /* 0x000fea0003800200 */
.L_x_4346:
        /* <DEDUP_REMOVED lines=29> */
.L_x_4349:
[----:B------:R-:W-:Y:S05]  /*b9b0*/  BSYNC.RECONVERGENT B0 ;  /* 0x0000000000007941 */ /* 0x000fea0003800200 */
.L_x_4348:
        /* <DEDUP_REMOVED lines=23> */
.L_x_4351:
[----:B------:R-:W-:Y:S05]  /*bb30*/  BSYNC.RECONVERGENT B0 ;  /* 0x0000000000007941 */ /* 0x000fea0003800200 */
.L_x_4350:
        /* <DEDUP_REMOVED lines=39> */
.L_x_4353:
[----:B------:R-:W-:Y:S05]  /*bdb0*/  BSYNC.RECONVERGENT B0 ;  /* 0x0000000000007941 */ /* 0x000fea0003800200 */
.L_x_4352:
[----:B------:R-:W-:Y:S04]  /*bdc0*/  BSSY.RECONVERGENT B0, `(.L_x_4354) ;  /* 0x0000015000007945 */ /* 0x000fe80003800200 */
        /* <DEDUP_REMOVED lines=20> */
.L_x_4355:
[----:B------:R-:W-:Y:S05]  /*bf10*/  BSYNC.RECONVERGENT B0 ;  /* 0x0000000000007941 */ /* 0x000fea0003800200 */
.L_x_4354:
[----:B------:R-:W-:Y:S01]  /*bf20*/  BSSY.RECONVERGENT B0, `(.L_x_4356) ;  /* 0x0000017000007945 */ /* 0x000fe20003800200 */
[C---:B------:R-:W-:Y:S01]  /*bf30*/  IADD3 R70, PT, PT, R16.reuse, 0x70, RZ ;  /* 0x0000007010467810 */ /* 0x040fe20007ffe0ff */
[----:B------:R-:W-:Y:S02]  /*bf40*/  VIADD R58, R16, 0x78 ;  /* 0x00000078103a7836 */ /* 0x000fe40000000000 */
[----:B------:R-:W-:Y:S05]  /*bf50*/  @P5 BRA `(.L_x_4357) ;  /* 0x00000000004c5947 */ /* 0x000fea0003800000 */
[----:B------:R-:W2:Y:S01]  /*bf60*/  LDL.LU R78, [R1+0x270] ;  /* 0x00027000014e7983 */ /* 0x000ea20000300800 */
[----:B------:R-:W3:Y:S03]  /*bf70*/  LDCU.64 UR12, c[0x0][0x3e0] ;  /* 0x00007c00ff0c77ac */ /* 0x000ee60008000a00 */
[----:B------:R-:W4:Y:S01]  /*bf80*/  LDL.LU R77, [R1+0x24c] ;  /* 0x00024c00014d7983 */ /* 0x000f220000300800 */
[----:B------:R-:W5:Y:S01]  /*bf90*/  LDCU.64 UR16, c[0x0][0x380] ;  /* 0x00007000ff1077ac */ /* 0x000f620008000a00 */
[----:B01----:R-:W-:Y:S02]  /*bfa0*/  MOV R8, R18 ;  /* 0x0000001200087202 */ /* 0x003fe40000000f00 */
[----:B------:R-:W-:Y:S01]  /*bfb0*/  MOV R9, R21 ;  /* 0x0000001500097202 */ /* 0x000fe20000000f00 */
[----:B---3--:R-:W-:Y:S02]  /*bfc0*/  IMAD R10, R73, UR12, RZ ;  /* 0x0000000c490a7c24 */ /* 0x008fe4000f8e02ff */
[----:B------:R-:W-:-:S04]  /*bfd0*/  IMAD.WIDE.U32 R8, R72, UR12, R8 ;  /* 0x0000000c48087c25 */ /* 0x000fc8000f8e0008 */
[----:B------:R-:W-:-:S04]  /*bfe0*/  IMAD R10, R72, UR13, R10 ;  /* 0x0000000d480a7c24 */ /* 0x000fc8000f8e020a */
[----:B------:R-:W-:Y:S01]  /*bff0*/  IMAD.IADD R9, R9, 0x1, R10 ;  /* 0x0000000109097824 */ /* 0x000fe200078e020a */
[----:B-----5:R-:W-:-:S04]  /*c000*/  LEA R10, P1, R8, UR16, 0x2 ;  /* 0x00000010080a7c11 */ /* 0x020fc8000f8210ff */
[----:B------:R-:W-:Y:S01]  /*c010*/  LEA.HI.X R11, R8, UR17, R9, 0x2, P1 ;  /* 0x00000011080b7c11 */ /* 0x000fe200088f1409 */
[----:B--2---:R-:W-:Y:S01]  /*c020*/  FADD.FTZ R8, R78, -UR5 ;  /* 0x800000054e087e21 */ /* 0x004fe20008010000 */
[----:B----4-:R-:W-:-:S03]  /*c030*/  FADD.FTZ R9, R77, -UR5 ;  /* 0x800000054d097e21 */ /* 0x010fc60008010000 */
[----:B------:R-:W-:Y:S01]  /*c040*/  FMUL.FTZ R8, R8, UR6 ;  /* 0x0000000608087c20 */ /* 0x000fe20008410000 */
[----:B------:R-:W-:-:S03]  /*c050*/  FMUL.FTZ R9, R9, UR6 ;  /* 0x0000000609097c20 */ /* 0x000fc60008410000 */
[----:B------:R-:W-:Y:S01]  /*c060*/  FFMA.FTZ R8, R13, R8, R24 ;  /* 0x000000080d087223 */ /* 0x000fe20000010018 */
[----:B------:R-:W-:-:S05]  /*c070*/  FFMA.FTZ R9, R14, R9, R15 ;  /* 0x000000090e097223 */ /* 0x000fca000001000f */
[----:B------:R2:W-:Y:S02]  /*c080*/  STG.E.64 desc[UR14][R10.64], R8 ;  /* 0x000000080a007986 */ /* 0x0005e4000c101b0e */
.L_x_4357:
[----:B------:R-:W-:Y:S05]  /*c090*/  BSYNC.RECONVERGENT B0 ;  /* 0x0000000000007941 */ /* 0x000fea0003800200 */
.L_x_4356:
[----:B------:R-:W-:Y:S04]  /*c0a0*/  BSSY.RECONVERGENT B0, `(.L_x_4358) ;  /* 0x0000015000007945 */ /* 0x000fe80003800200 */
[----:B------:R-:W-:Y:S05]  /*c0b0*/  @P2 BRA `(.L_x_4359) ;  /* 0x00000000004c2947 */ /* 0x000fea0003800000 */
[----:B------:R-:W3:Y:S01]  /*c0c0*/  LDL.LU R73, [R1+0x278] ;  /* 0x0002780001497983 */ /* 0x000ee20000300800 */
[----:B------:R-:W4:Y:S03]  /*c0d0*/  LDCU.64 UR12, c[0x0][0x3e0] ;  /* 0x00007c00ff0c77ac */ /* 0x000f260008000a00 */
[----:B------:R-:W5:Y:S01]  /*c0e0*/  LDL.LU R72, [R1+0x254] ;  /* 0x0002540001487983 */ /* 0x000f620000300800 */
[----:B------:R-:W4:Y:S01]  /*c0f0*/  LDCU.64 UR16, c[0x0][0x380] ;  /* 0x00007000ff1077ac */ /* 0x000f220008000a00 */
[----:B012---:R-:W-:Y:S02]  /*c100*/  MOV R8, R18 ;  /* 0x0000001200087202 */ /* 0x007fe40000000f00 */
[----:B------:R-:W-:Y:S01]  /*c110*/  MOV R9, R21 ;  /* 0x0000001500097202 */ /* 0x000fe20000000f00 */
[----:B----4-:R-:W-:Y:S02]  /*c120*/  IMAD R10, R71, UR12, RZ ;  /* 0x0000000c470a7c24 */ /* 0x010fe4000f8e02ff */
[----:B------:R-:W-:-:S04]  /*c130*/  IMAD.WIDE.U32 R8, R69, UR12, R8 ;  /* 0x0000000c45087c25 */ /* 0x000fc8000f8e0008 */
[----:B------:R-:W-:-:S04]  /*c140*/  IMAD R10, R69, UR13, R10 ;  /* 0x0000000d450a7c24 */ /* 0x000fc8000f8e020a */
[----:B------:R-:W-:Y:S01]  /*c150*/  IMAD.IADD R9, R9, 0x1, R10 ;  /* 0x0000000109097824 */ /* 0x000fe200078e020a */
[----:B------:R-:W-:-:S04]  /*c160*/  LEA R10, P1, R8, UR16, 0x2 ;  /* 0x00000010080a7c11 */ /* 0x000fc8000f8210ff */
[----:B------:R-:W-:Y:S01]  /*c170*/  LEA.HI.X R11, R8, UR17, R9, 0x2, P1 ;  /* 0x00000011080b7c11 */ /* 0x000fe200088f1409 */
[----:B---3--:R-:W-:Y:S01]  /*c180*/  FADD.FTZ R8, R73, -UR5 ;  /* 0x8000000549087e21 */ /* 0x008fe20008010000 */
[----:B-----5:R-:W-:-:S03]  /*c190*/  FADD.FTZ R9, R72, -UR5 ;  /* 0x8000000548097e21 */ /* 0x020fc60008010000 */
[----:B------:R-:W-:Y:S01]  /*c1a0*/  FMUL.FTZ R8, R8, UR6 ;  /* 0x0000000608087c20 */ /* 0x000fe20008410000 */
[----:B------:R-:W-:-:S03]  /*c1b0*/  FMUL.FTZ R9, R9, UR6 ;  /* 0x0000000609097c20 */ /* 0x000fc60008410000 */
[----:B------:R-:W-:Y:S01]  /*c1c0*/  FFMA.FTZ R8, R13, R8, R24 ;  /* 0x000000080d087223 */ /* 0x000fe20000010018 */
[----:B------:R-:W-:-:S05]  /*c1d0*/  FFMA.FTZ R9, R14, R9, R15 ;  /* 0x000000090e097223 */ /* 0x000fca000001000f */
[----:B------:R3:W-:Y:S02]  /*c1e0*/  STG.E.64 desc[UR14][R10.64], R8 ;  /* 0x000000080a007986 */ /* 0x0007e4000c101b0e */
.L_x_4359:
[----:B------:R-:W-:Y:S05]  /*c1f0*/  BSYNC.RECONVERGENT B0 ;  /* 0x0000000000007941 */ /* 0x000fea0003800200 */
.L_x_4358:
[----:B------:R-:W-:Y:S04]  /*c200*/  BSSY.RECONVERGENT B0, `(.L_x_4360) ;  /* 0x0000015000007945 */ /* 0x000fe80003800200 */
[----:B------:R-:W-:Y:S05]  /*c210*/  @P3 BRA `(.L_x_4361) ;  /* 0x00000000004c3947 */ /* 0x000fea0003800000 */
[----:B------:R-:W4:Y:S01]  /*c220*/  LDL.LU R71, [R1+0x280] ;  /* 0x0002800001477983 */ /* 0x000f220000300800 */
[----:B------:R-:W5:Y:S03]  /*c230*/  LDCU.64 UR12, c[0x0][0x3e0] ;  /* 0x00007c00ff0c77ac */ /* 0x000f660008000a00 */
[----:B------:R-:W4:Y:S01]  /*c240*/  LDL.LU R69, [R1+0x25c] ;  /* 0x00025c0001457983 */ /* 0x000f220000300800 */
[----:B------:R-:W5:Y:S01]  /*c250*/  LDCU.64 UR16, c[0x0][0x380] ;  /* 0x00007000ff1077ac */ /* 0x000f620008000a00 */
[----:B0123--:R-:W-:Y:S01]  /*c260*/  MOV R9, R21 ;  /* 0x0000001500097202 */ /* 0x00ffe20000000f00 */
[----:B-----5:R-:W-:-:S04]  /*c270*/  IMAD R8, R57, UR12, RZ ;  /* 0x0000000c39087c24 */ /* 0x020fc8000f8e02ff */
[----:B------:R-:W-:Y:S01]  /*c280*/  IMAD R11, R25, UR13, R8 ;  /* 0x0000000d190b7c24 */ /* 0x000fe2000f8e0208 */
[----:B------:R-:W-:-:S05]  /*c290*/  MOV R8, R18 ;  /* 0x0000001200087202 */ /* 0x000fca0000000f00 */
[----:B------:R-:W-:-:S04]  /*c2a0*/  IMAD.WIDE.U32 R8, R25, UR12, R8 ;  /* 0x0000000c19087c25 */ /* 0x000fc8000f8e0008 */
[----:B------:R-:W-:Y:S01]  /*c2b0*/  IMAD.IADD R11, R9, 0x1, R11 ;  /* 0x00000001090b7824 */ /* 0x000fe200078e020b */
[----:B------:R-:W-:-:S04]  /*c2c0*/  LEA R10, P1, R8, UR16, 0x2 ;  /* 0x00000010080a7c11 */ /* 0x000fc8000f8210ff */
[----:B------:R-:W-:Y:S01]  /*c2d0*/  LEA.HI.X R11, R8, UR17, R11, 0x2, P1 ;  /* 0x00000011080b7c11 */ /* 0x000fe200088f140b */
[----:B----4-:R-:W-:Y:S01]  /*c2e0*/  FADD.FTZ R8, R71, -UR5 ;  /* 0x8000000547087e21 */ /* 0x010fe20008010000 */
[----:B------:R-:W-:-:S03]  /*c2f0*/  FADD.FTZ R9, R69, -UR5 ;  /* 0x8000000545097e21 */ /* 0x000fc60008010000 */
[----:B------:R-:W-:Y:S01]  /*c300*/  FMUL.FTZ R8, R8, UR6 ;  /* 0x0000000608087c20 */ /* 0x000fe20008410000 */
[----:B------:R-:W-:-:S03]  /*c310*/  FMUL.FTZ R9, R9, UR6 ;  /* 0x0000000609097c20 */ /* 0x000fc60008410000 */
[----:B------:R-:W-:Y:S01]  /*c320*/  FFMA.FTZ R8, R13, R8, R24 ;  /* 0x000000080d087223 */ /* 0x000fe20000010018 */
[----:B------:R-:W-:-:S05]  /*c330*/  FFMA.FTZ R9, R14, R9, R15 ;  /* 0x000000090e097223 */ /* 0x000fca000001000f */
[----:B------:R4:W-:Y:S02]  /*c340*/  STG.E.64 desc[UR14][R10.64], R8 ;  /* 0x000000080a007986 */ /* 0x0009e4000c101b0e */
.L_x_4361:
[----:B------:R-:W-:Y:S05]  /*c350*/  BSYNC.RECONVERGENT B0 ;  /* 0x0000000000007941 */ /* 0x000fea0003800200 */
.L_x_4360:
        /* <DEDUP_REMOVED lines=23> */
[----:B------:R-:W0:Y:S03]  /*c4d0*/  LDCU.64 UR12, c[0x0][0x3e0] ;  /* 0x00007c00ff0c77ac */ /* 0x000e260008000a00 */
[----:B------:R-:W3:Y:S01]  /*c4e0*/  LDL.LU R83, [R1+0x264] ;  /* 0x0002640001537983 */ /* 0x000ee20000300800 */
[----:B------:R-:W1:Y:S01]  /*c4f0*/  LDCU.64 UR16, c[0x0][0x380] ;  /* 0x00007000ff1077ac */ /* 0x000e620008000a00 */
[----:B0-----:R-:W-:Y:S02]  /*c500*/  IMAD R9, R8, UR12, RZ ;  /* 0x0000000c08097c24 */ /* 0x001fe4000f8e02ff */
[----:B------:R-:W-:Y:S02]  /*c510*/  IMAD.MOV.U32 R8, RZ, RZ, R18 ;  /* 0x000000ffff087224 */ /* 0x000fe400078e0012 */
[----:B------:R-:W-:Y:S01]  /*c520*/  IMAD R10, R70, UR13, R9 ;  /* 0x0000000d460a7c24 */ /* 0x000fe2000f8e0209 */
[----:B------:R-:W-:-:S03]  /*c530*/  MOV R9, R21 ;  /* 0x0000001500097202 */ /* 0x000fc60000000f00 */
        /* <DEDUP_REMOVED lines=11> */
.L_x_4363:
[----:B------:R-:W-:Y:S05]  /*c5f0*/  BSYNC.RECONVERGENT B0 ;  /* 0x0000000000007941 */ /* 0x000fea0003800200 */
.L_x_4362:
        /* <DEDUP_REMOVED lines=10> */
[----:B------:R-:W-:Y:S01]  /*c6a0*/  IMAD R81, R58, UR13, R81 ;  /* 0x0000000d3a517c24 */ /* 0x000fe2000f8e0251 */
[----:B----4-:R-:W-:-:S04]  /*c6b0*/  LEA R10, P1, R8, UR16, 0x2 ;  /* 0x00000010080a7c11 */ /* 0x010fc8000f8210ff */
[----:B------:R-:W-:-:S04]  /*c6c0*/  IADD3 R81, PT, PT, R9, R81, RZ ;  /* 0x0000005109517210 */ /* 0x000fc80007ffe0ff */
        /* <DEDUP_REMOVED lines=8> */
.L_x_4365:
[----:B------:R-:W-:Y:S05]  /*c750*/  BSYNC.RECONVERGENT B0 ;  /* 0x0000000000007941 */ /* 0x000fea0003800200 */
.L_x_4364:
[----:B------:R-:W-:Y:S04]  /*c760*/  BSSY.RECONVERGENT B0, `(.L_x_4366) ;  /* 0x0000015000007945 */ /* 0x000fe80003800200 */
[----:B------:R-:W-:Y:S05]  /*c770*/  @P5 BRA `(.L_x_4367) ;  /* 0x00000000004c5947 */ /* 0x000fea0003800000 */
[----:B------:R-:W2:Y:S01]  /*c780*/  LDL.LU R70, [R1+0x29c] ;  /* 0x00029c0001467983 */ /* 0x000ea20000300800 */
[----:B------:R-:W3:Y:S03]  /*c790*/  LDCU.64 UR12, c[0x0][0x3e0] ;  /* 0x00007c00ff0c77ac */ /* 0x000ee60008000a00 */
[----:B------:R-:W4:Y:S01]  /*c7a0*/  LDL.LU R58, [R1+0x27c] ;  /* 0x00027c00013a7983 */ /* 0x000f220000300800 */
[----:B------:R-:W5:Y:S01]  /*c7b0*/  LDCU.64 UR16, c[0x0][0x380] ;  /* 0x00007000ff1077ac */ /* 0x000f620008000a00 */
[----:B01----:R-:W-:Y:S01]  /*c7c0*/  MOV R11, R21 ;  /* 0x00000015000b7202 */ /* 0x003fe20000000f00 */
[----:B------:R-:W-:Y:S02]  /*c7d0*/  IMAD.MOV.U32 R10, RZ, RZ, R18 ;  /* 0x000000ffff0a7224 */ /* 0x000fe400078e0012 */
[----:B---3--:R-:W-:Y:S02]  /*c7e0*/  IMAD R78, R78, UR12, RZ ;  /* 0x0000000c4e4e7c24 */ /* 0x008fe4000f8e02ff */
[----:B------:R-:W-:-:S04]  /*c7f0*/  IMAD.WIDE.U32 R10, R77, UR12, R10 ;  /* 0x0000000c4d0a7c25 */ /* 0x000fc8000f8e000a */
[----:B------:R-:W-:Y:S01]  /*c800*/  IMAD R9, R77, UR13, R78 ;  /* 0x0000000d4d097c24 */ /* 0x000fe2000f8e024e */
[----:B-----5:R-:W-:-:S04]  /*c810*/  LEA R8, P1, R10, UR16, 0x2 ;  /* 0x000000100a087c11 */ /* 0x020fc8000f8210ff */
[----:B------:R-:W-:-:S04]  /*c820*/  IADD3 R9, PT, PT, R11, R9, RZ ;  /* 0x000000090b097210 */ /* 0x000fc80007ffe0ff */
        /* <DEDUP_REMOVED lines=8> */
.L_x_4367:
[----:B------:R-:W-:Y:S05]  /*c8b0*/  BSYNC.RECONVERGENT B0 ;  /* 0x0000000000007941 */ /* 0x000fea0003800200 */
.L_x_4366:
[----:B------:R-:W-:Y:S04]  /*c8c0*/  BSSY.RECONVERGENT B0, `(.L_x_4368) ;  /* 0x0000015000007945 */ /* 0x000fe80003800200 */
[----:B------:R-:W-:Y:S05]  /*c8d0*/  @P2 BRA `(.L_x_4369) ;  /* 0x00000000004c2947 */ /* 0x000fea0003800000 */
[----:B012---:R-:W2:Y:S01]  /*c8e0*/  LDL.LU R8, [R1+0x298] ;  /* 0x0002980001087983 */ /* 0x007ea20000300800 */
[----:B------:R-:W0:Y:S03]  /*c8f0*/  LDCU.64 UR12, c[0x0][0x3e0] ;  /* 0x00007c00ff0c77ac */ /* 0x000e260008000a00 */
[----:B------:R-:W3:Y:S01]  /*c900*/  LDL.LU R11, [R1+0x274] ;  /* 0x00027400010b7983 */ /* 0x000ee20000300800 */
[----:B------:R-:W1:Y:S01]  /*c910*/  LDCU.64 UR16, c[0x0][0x380] ;  /* 0x00007000ff1077ac */ /* 0x000e620008000a00 */
[----:B------:R-:W-:Y:S01]  /*c920*/  MOV R9, R21 ;  /* 0x0000001500097202 */ /* 0x000fe20000000f00 */
[----:B0-----:R-:W-:Y:S02]  /*c930*/  IMAD R58, R73, UR12, RZ ;  /* 0x0000000c493a7c24 */ /* 0x001fe4000f8e02ff */
[----:B--2---:R-:W-:Y:S01]  /*c940*/  FADD.FTZ R10, R8, -UR5 ;  /* 0x80000005080a7e21 */ /* 0x004fe20008010000 */
[----:B------:R-:W-:-:S02]  /*c950*/  IMAD.MOV.U32 R8, RZ, RZ, R18 ;  /* 0x000000ffff087224 */ /* 0x000fc400078e0012 */
[----:B---3--:R-:W-:Y:S02]  /*c960*/  FADD.FTZ R11, R11, -UR5 ;  /* 0x800000050b0b7e21 */ /* 0x008fe40008010000 */
[----:B------:R-:W-:-:S04]  /*c970*/  IMAD.WIDE.U32 R8, R71, UR12, R8 ;  /* 0x0000000c47087c25 */ /* 0x000fc8000f8e0008 */
[----:B------:R-:W-:Y:S01]  /*c980*/  FMUL.FTZ R70, R10, UR6 ;  /* 0x000000060a467c20 */ /* 0x000fe20008410000 */
[----:B------:R-:W-:Y:S01]  /*c990*/  IMAD R71, R71, UR13, R58 ;  /* 0x0000000d47477c24 */ /* 0x000fe2000f8e023a */
[----:B-1----:R-:W-:Y:S02]  /*c9a0*/  LEA R10, P1, R8, UR16, 0x2 ;  /* 0x00000010080a7c11 */ /* 0x002fe4000f8210ff */
[----:B------:R-:W-:Y:S02]  /*c9b0*/  FFMA.FTZ R70, R13, R70, R24 ;  /* 0x000000460d467223 */ /* 0x000fe40000010018 */
[----:B------:R-:W-:Y:S01]  /*c9c0*/  IADD3 R9, PT, PT, R9, R71, RZ ;  /* 0x0000004709097210 */ /* 0x000fe20007ffe0ff */
[----:B------:R-:W-:-:S03]  /*c9d0*/  FMUL.FTZ R71, R11, UR6 ;  /* 0x000000060b477c20 */ /* 0x000fc60008410000 */
[----:B------:R-:W-:Y:S01]  /*c9e0*/  LEA.HI.X R11, R8, UR17, R9, 0x2, P1 ;  /* 0x00000011080b7c11 */ /* 0x000fe200088f1409 */
[----:B------:R-:W-:-:S05]  /*c9f0*/  FFMA.FTZ R71, R14, R71, R15 ;  /* 0x000000470e477223 */ /* 0x000fca000001000f */
[----:B------:R3:W-:Y:S02]  /*ca00*/  STG.E.64 desc[UR14][R10.64], R70 ;  /* 0x000000460a007986 */ /* 0x0007e4000c101b0e */
.L_x_4369:
[----:B------:R-:W-:Y:S05]  /*ca10*/  BSYNC.RECONVERGENT B0 ;  /* 0x0000000000007941 */ /* 0x000fea0003800200 */
.L_x_4368:
[----:B------:R-:W-:Y:S04]  /*ca20*/  BSSY.RECONVERGENT B0, `(.L_x_4370) ;  /* 0x0000015000007945 */ /* 0x000fe80003800200 */
[----:B------:R-:W-:Y:S05]  /*ca30*/  @P3 BRA `(.L_x_4371) ;  /* 0x00000000004c3947 */ /* 0x000fea0003800000 */
[----:B012---:R-:W2:Y:S01]  /*ca40*/  LDL.LU R8, [R1+0x2a4] ;  /* 0x0002a40001087983 */ /* 0x007ea20000300800 */
[----:B------:R-:W0:Y:S03]  /*ca50*/  LDCU.64 UR12, c[0x0][0x3e0] ;  /* 0x00007c00ff0c77ac */ /* 0x000e260008000a00 */
[----:B---3--:R-:W3:Y:S01]  /*ca60*/  LDL.LU R11, [R1+0x288] ;  /* 0x00028800010b7983 */ /* 0x008ee20000300800 */
        /* <DEDUP_REMOVED lines=8> */
[----:B------:R-:W-:Y:S01]  /*caf0*/  FMUL.FTZ R71, R11, UR6 ;  /* 0x000000060b477c20 */ /* 0x000fe20008410000 */
[----:B------:R-:W-:Y:S01]  /*cb00*/  IMAD R69, R69, UR13, R72 ;  /* 0x0000000d45457c24 */ /* 0x000fe2000f8e0248 */
[----:B-1----:R-:W-:Y:S01]  /*cb10*/  LEA R10, P1, R8, UR16, 0x2 ;  /* 0x00000010080a7c11 */ /* 0x002fe2000f8210ff */
[----:B------:R-:W-:Y:S01]  /*cb20*/  FFMA.FTZ R70, R13, R70, R24 ;  /* 0x000000460d467223 */ /* 0x000fe20000010018 */
[----:B------:R-:W-:Y:S02]  /*cb30*/  FFMA.FTZ R71, R14, R71, R15 ;  /* 0x000000470e477223 */ /* 0x000fe4000001000f */
[----:B------:R-:W-:-:S04]  /*cb40*/  IADD3 R69, PT, PT, R9, R69, RZ ;  /* 0x0000004509457210 */ /* 0x000fc80007ffe0ff */
[----:B------:R-:W-:-:S05]  /*cb50*/  LEA.HI.X R11, R8, UR17, R69, 0x2, P1 ;  /* 0x00000011080b7c11 */ /* 0x000fca00088f1445 */
[----:B------:R4:W-:Y:S02]  /*cb60*/  STG.E.64 desc[UR14][R10.64], R70 ;  /* 0x000000460a007986 */ /* 0x0009e4000c101b0e */
.L_x_4371:
[----:B------:R-:W-:Y:S05]  /*cb70*/  BSYNC.RECONVERGENT B0 ;  /* 0x0000000000007941 */ /* 0x000fea0003800200 */
.L_x_4370:
        /* <DEDUP_REMOVED lines=22> */
[----:B------:R-:W2:Y:S01]  /*cce0*/  LDL.LU R11, [R1+0x2b4] ;  /* 0x0002b400010b7983 */ /* 0x000ea20000300800 */
[----:B------:R-:W0:Y:S03]  /*ccf0*/  LDCU.64 UR12, c[0x0][0x3e0] ;  /* 0x00007c00ff0c77ac */ /* 0x000e260008000a00 */
[----:B------:R-:W3:Y:S01]  /*cd00*/  LDL.LU R10, [R1+0x284] ;  /* 0x00028400010a7983 */ /* 0x000ee20000300800 */
[----:B------:R-:W1:Y:S01]  /*cd10*/  LDCU.64 UR16, c[0x0][0x380] ;  /* 0x00007000ff1077ac */ /* 0x000e620008000a00 */
[----:B------:R-:W-:Y:S02]  /*cd20*/  IMAD.MOV.U32 R9, RZ, RZ, R21 ;  /* 0x000000ffff097224 */ /* 0x000fe400078e0015 */
[----:B0-----:R-:W-:-:S04]  /*cd30*/  IMAD R8, R8, UR12, RZ ;  /* 0x0000000c08087c24 */ /* 0x001fc8000f8e02ff */
[----:B------:R-:W-:Y:S01]  /*cd40*/  IMAD R71, R57, UR13, R8 ;  /* 0x0000000d39477c24 */ /* 0x000fe2000f8e0208 */
[----:B------:R-:W-:-:S05]  /*cd50*/  MOV R8, R18 ;  /* 0x0000001200087202 */ /* 0x000fca0000000f00 */
[----:B------:R-:W-:-:S05]  /*cd60*/  IMAD.WIDE.U32 R8, R57, UR12, R8 ;  /* 0x0000000c39087c25 */ /* 0x000fca000f8e0008 */
[----:B------:R-:W-:Y:S01]  /*cd70*/  IADD3 R71, PT, PT, R9, R71, RZ ;  /* 0x0000004709477210 */ /* 0x000fe20007ffe0ff */
[----:B--2---:R-:W-:Y:S01]  /*cd80*/  FADD.FTZ R11, R11, -UR5 ;  /* 0x800000050b0b7e21 */ /* 0x004fe20008010000 */
[----:B---3--:R-:W-:Y:S01]  /*cd90*/  FADD.FTZ R57, R10, -UR5 ;  /* 0x800000050a397e21 */ /* 0x008fe20008010000 */
[C---:B-1----:R-:W-:Y:S02]  /*cda0*/  LEA R10, P4, R8.reuse, UR16, 0x2 ;  /* 0x00000010080a7c11 */ /* 0x042fe4000f8810ff */
[----:B------:R-:W-:Y:S01]  /*cdb0*/  FMUL.FTZ R9, R11, UR6 ;  /* 0x000000060b097c20 */ /* 0x000fe20008410000 */
[----:B------:R-:W-:Y:S01]  /*cdc0*/  FMUL.FTZ R57, R57, UR6 ;  /* 0x0000000639397c20 */ /* 0x000fe20008410000 */
[----:B------:R-:W-:Y:S02]  /*cdd0*/  LEA.HI.X R11, R8, UR17, R71, 0x2, P4 ;  /* 0x00000011080b7c11 */ /* 0x000fe4000a0f1447 */
[----:B------:R-:W-:Y:S01]  /*cde0*/  FFMA.FTZ R8, R13, R9, R24 ;  /* 0x000000090d087223 */ /* 0x000fe20000010018 */
[----:B------:R-:W-:-:S05]  /*cdf0*/  FFMA.FTZ R9, R14, R57, R15 ;  /* 0x000000390e097223 */ /* 0x000fca000001000f */
[----:B------:R0:W-:Y:S02]  /*ce00*/  STG.E.64 desc[UR14][R10.64], R8 ;  /* 0x000000080a007986 */ /* 0x0001e4000c101b0e */
.L_x_4373:
[----:B------:R-:W-:Y:S05]  /*ce10*/  BSYNC.RECONVERGENT B0 ;  /* 0x0000000000007941 */ /* 0x000fea0003800200 */
.L_x_4372:
[----:B------:R-:W-:Y:S04]  /*ce20*/  BSSY.RECONVERGENT B0, `(.L_x_4374) ;  /* 0x0000015000007945 */ /* 0x000fe80003800200 */
[----:B------:R-:W-:Y:S05]  /*ce30*/  @P1 BRA `(.L_x_4375) ;  /* 0x00000000004c1947 */ /* 0x000fea0003800000 */
[----:B0-----:R-:W2:Y:S01]  /*ce40*/  LDL.LU R8, [R1+0x2b0] ;  /* 0x0002b00001087983 */ /* 0x001ea20000300800 */
[----:B------:R-:W0:Y:S03]  /*ce50*/  LDCU.64 UR12, c[0x0][0x3e0] ;  /* 0x00007c00ff0c77ac */ /* 0x000e260008000a00 */
[----:B------:R-:W3:Y:S01]  /*ce60*/  LDL.LU R11, [R1+0x294] ;  /* 0x00029400010b7983 */ /* 0x000ee20000300800 */
[----:B------:R-:W1:Y:S01]  /*ce70*/  LDCU.64 UR16, c[0x0][0x380] ;  /* 0x00007000ff1077ac */ /* 0x000e620008000a00 */
[----:B------:R-:W-:Y:S02]  /*ce80*/  IMAD.MOV.U32 R9, RZ, RZ, R21 ;  /* 0x000000ffff097224 */ /* 0x000fe400078e0015 */
[----:B0-----:R-:W-:Y:S02]  /*ce90*/  IMAD R70, R70, UR12, RZ ;  /* 0x0000000c46467c24 */ /* 0x001fe4000f8e02ff */
[----:B--2---:R-:W-:Y:S01]  /*cea0*/  FADD.FTZ R10, R8, -UR5 ;  /* 0x80000005080a7e21 */ /* 0x004fe20008010000 */
[----:B------:R-:W-:Y:S01]  /*ceb0*/  MOV R8, R18 ;  /* 0x0000001200087202 */ /* 0x000fe20000000f00 */
[----:B---3--:R-:W-:-:S04]  /*cec0*/  FADD.FTZ R11, R11, -UR5 ;  /* 0x800000050b0b7e21 */ /* 0x008fc80008010000 */
[----:B------:R-:W-:-:S04]  /*ced0*/  IMAD.WIDE.U32 R8, R25, UR12, R8 ;  /* 0x0000000c19087c25 */ /* 0x000fc8000f8e0008 */
[----:B------:R-:W-:Y:S01]  /*cee0*/  FMUL.FTZ R71, R11, UR6 ;  /* 0x000000060b477c20 */ /* 0x000fe20008410000 */
[----:B------:R-:W-:Y:S02]  /*cef0*/  IMAD R25, R25, UR13, R70 ;  /* 0x0000000d19197c24 */ /* 0x000fe4000f8e0246 */
[----:B------:R-:W-:Y:S01]  /*cf00*/  FMUL.FTZ R70, R10, UR6 ;  /* 0x000000060a467c20 */ /* 0x000fe20008410000 */
[----:B-1----:R-:W-:Y:S01]  /*cf10*/  LEA R10, P1, R8, UR16, 0x2 ;  /* 0x00000010080a7c11 */ /* 0x002fe2000f8210ff */
[----:B------:R-:W-:Y:S01]  /*cf20*/  FFMA.FTZ R71, R14, R71, R15 ;  /* 0x000000470e477223 */ /* 0x000fe2000001000f */
[----:B------:R-:W-:Y:S01]  /*cf30*/  IADD3 R25, PT, PT, R9, R25, RZ ;  /* 0x0000001909197210 */ /* 0x000fe20007ffe0ff */
[----:B------:R-:W-:-:S03]  /*cf40*/  FFMA.FTZ R70, R13, R70, R24 ;  /* 0x000000460d467223 */ /* 0x000fc60000010018 */
[----:B------:R-:W-:-:S05]  /*cf50*/  LEA.HI.X R11, R8, UR17, R25, 0x2, P1 ;  /* 0x00000011080b7c11 */ /* 0x000fca00088f1419 */
[----:B------:R1:W-:Y:S02]  /*cf60*/  STG.E.64 desc[UR14][R10.64], R70 ;  /* 0x000000460a007986 */ /* 0x0003e4000c101b0e */
.L_x_4375:
[----:B------:R-:W-:Y:S05]  /*cf70*/  BSYNC.RECONVERGENT B0 ;  /* 0x0000000000007941 */ /* 0x000fea0003800200 */
.L_x_4374:
[----:B------:R-:W-:Y:S04]  /*cf80*/  BSSY.RECONVERGENT B0, `(.L_x_4376) ;  /* 0x0000014000007945 */ /* 0x000fe80003800200 */
[----:B------:R-:W-:Y:S05]  /*cf90*/  @P5 BRA `(.L_x_4377) ;  /* 0x0000000000485947 */ /* 0x000fea0003800000 */
[----:B0-----:R-:W2:Y:S01]  /*cfa0*/  LDL.LU R8, [R1+0x2bc] ;  /* 0x0002bc0001087983 */ /* 0x001ea20000300800 */
[----:B------:R-:W0:Y:S01]  /*cfb0*/  LDCU.64 UR12, c[0x0][0x3e0] ;  /* 0x00007c00ff0c77ac */ /* 0x000e220008000a00 */
[----:B------:R-:W-:Y:S02]  /*cfc0*/  IMAD.MOV.U32 R9, RZ, RZ, R21 ;  /* 0x000000ffff097224 */ /* 0x000fe400078e0015 */
[----:B------:R-:W-:Y:S01]  /*cfd0*/  FADD.FTZ R122, R122, -UR5 ;  /* 0x800000057a7a7e21 */ /* 0x000fe20008010000 */
[----:B------:R-:W3:Y:S03]  /*cfe0*/  LDCU.64 UR16, c[0x0][0x380] ;  /* 0x00007000ff1077ac */ /* 0x000ee60008000a00 */
[----:B-1----:R-:W-:-:S04]  /*cff0*/  FMUL.FTZ R71, R122, UR6 ;  /* 0x000000067a477c20 */ /* 0x002fc80008410000 */
[----:B------:R-:W-:Y:S01]  /*d000*/  FFMA.FTZ R71, R14, R71, R15 ;  /* 0x000000470e477223 */ /* 0x000fe2000001000f */
[----:B0-----:R-:W-:Y:S02]  /*d010*/  IMAD R70, R83, UR12, RZ ;  /* 0x0000000c53467c24 */ /* 0x001fe4000f8e02ff */
[----:B--2---:R-:W-:Y:S01]  /*d020*/  FADD.FTZ R10, R8, -UR5 ;  /* 0x80000005080a7e21 */ /* 0x004fe20008010000 */
[----:B------:R-:W-:-:S05]  /*d030*/  MOV R8, R18 ;  /* 0x0000001200087202 */ /* 0x000fca0000000f00 */
[----:B------:R-:W-:-:S04]  /*d040*/  IMAD.WIDE.U32 R8, R81, UR12, R8 ;  /* 0x0000000c51087c25 */ /* 0x000fc8000f8e0008 */
[----:B------:R-:W-:Y:S02]  /*d050*/  IMAD R81, R81, UR13, R70 ;  /* 0x0000000d51517c24 */ /* 0x000fe4000f8e0246 */
[----:B------:R-:W-:Y:S01]  /*d060*/  FMUL.FTZ R70, R10, UR6 ;  /* 0x000000060a467c20 */ /* 0x000fe20008410000 */
[----:B---3--:R-:W-:Y:S02]  /*d070*/  LEA R10, P1, R8, UR16, 0x2 ;  /* 0x00000010080a7c11 */ /* 0x008fe4000f8210ff */
[----:B------:R-:W-:Y:S01]  /*d080*/  IADD3 R81, PT, PT, R9, R81, RZ ;  /* 0x0000005109517210 */ /* 0x000fe20007ffe0ff */
[----:B------:R-:W-:-:S03]  /*d090*/  FFMA.FTZ R70, R13, R70, R24 ;  /* 0x000000460d467223 */ /* 0x000fc60000010018 */
[----:B------:R-:W-:-:S05]  /*d0a0*/  LEA.HI.X R11, R8, UR17, R81, 0x2, P1 ;  /* 0x00000011080b7c11 */ /* 0x000fca00088f1451 */
[----:B------:R2:W-:Y:S02]  /*d0b0*/  STG.E.64 desc[UR14][R10.64], R70 ;  /* 0x000000460a007986 */ /* 0x0005e4000c101b0e */
.L_x_4377:
[----:B------:R-:W-:Y:S05]  /*d0c0*/  BSYNC.RECONVERGENT B0 ;  /* 0x0000000000007941 */ /* 0x000fea0003800200 */
.L_x_4376:
[----:B------:R-:W-:Y:S04]  /*d0d0*/  BSSY.RECONVERGENT B0, `(.L_x_4378) ;  /* 0x0000015000007945 */ /* 0x000fe80003800200 */
[----:B------:R-:W-:Y:S05]  /*d0e0*/  @P2 BRA `(.L_x_4379) ;  /* 0x00000000004c2947 */ /* 0x000fea0003800000 */
[----:B0-----:R-:W3:Y:S01]  /*d0f0*/  LDL.LU R8, [R1+0x2c0] ;  /* 0x0002c00001087983 */ /* 0x001ee20000300800 */
[----:B------:R-:W0:Y:S03]  /*d100*/  LDCU.64 UR12, c[0x0][0x3e0] ;  /* 0x00007c00ff0c77ac */ /* 0x000e260008000a00 */
[----:B-12---:R-:W2:Y:S01]  /*d110*/  LDL.LU R11, [R1+0x2a8] ;  /* 0x0002a800010b7983 */ /* 0x006ea20000300800 */
[----:B------:R-:W1:Y:S01]  /*d120*/  LDCU.64 UR16, c[0x0][0x380] ;  /* 0x00007000ff1077ac */ /* 0x000e620008000a00 */
[----:B------:R-:W-:Y:S02]  /*d130*/  IMAD.MOV.U32 R9, RZ, RZ, R21 ;  /* 0x000000ffff097224 */ /* 0x000fe400078e0015 */
[----:B0-----:R-:W-:Y:S02]  /*d140*/  IMAD R78, R78, UR12, RZ ;  /* 0x0000000c4e4e7c24 */ /* 0x001fe4000f8e02ff */
[----:B---3--:R-:W-:Y:S01]  /*d150*/  FADD.FTZ R10, R8, -UR5 ;  /* 0x80000005080a7e21 */ /* 0x008fe20008010000 */
[----:B------:R-:W-:Y:S01]  /*d160*/  MOV R8, R18 ;  /* 0x0000001200087202 */ /* 0x000fe20000000f00 */
[----:B--2---:R-:W-:-:S02]  /*d170*/  FADD.FTZ R11, R11, -UR5 ;  /* 0x800000050b0b7e21 */ /* 0x004fc40008010000 */
[----:B------:R-:W-:Y:S02]  /*d180*/  FMUL.FTZ R70, R10, UR6 ;  /* 0x000000060a467c20 */ /* 0x000fe40008410000 */
[----:B------:R-:W-:-:S04]  /*d190*/  IMAD.WIDE.U32 R8, R77, UR12, R8 ;  /* 0x0000000c4d087c25 */ /* 0x000fc8000f8e0008 */
[----:B------:R-:W-:Y:S01]  /*d1a0*/  FMUL.FTZ R71, R11, UR6 ;  /* 0x000000060b477c20 */ /* 0x000fe20008410000 */
[----:B------:R-:W-:Y:S01]  /*d1b0*/  FFMA.FTZ R70, R13, R70, R24 ;  /* 0x000000460d467223 */ /* 0x000fe20000010018 */
[----:B------:R-:W-:Y:S01]  /*d1c0*/  IMAD R77, R77, UR13, R78 ;  /* 0x0000000d4d4d7c24 */ /* 0x000fe2000f8e024e */
[----:B-1----:R-:W-:Y:S01]  /*d1d0*/  LEA R10, P1, R8, UR16, 0x2 ;  /* 0x00000010080a7c11 */ /* 0x002fe2000f8210ff */
[----:B------:R-:W-:-:S03]  /*d1e0*/  FFMA.FTZ R71, R14, R71, R15 ;  /* 0x000000470e477223 */ /* 0x000fc6000001000f */
[----:B------:R-:W-:-:S04]  /*d1f0*/  IADD3 R77, PT, PT, R9, R77, RZ ;  /* 0x0000004d094d7210 */ /* 0x000fc80007ffe0ff */
[----:B------:R-:W-:-:S05]  /*d200*/  LEA.HI.X R11, R8, UR17, R77, 0x2, P1 ;  /* 0x00000011080b7c11 */ /* 0x000fca00088f144d */
[----:B------:R3:W-:Y:S02]  /*d210*/  STG.E.64 desc[UR14][R10.64], R70 ;  /* 0x000000460a007986 */ /* 0x0007e4000c101b0e */
.L_x_4379:
[----:B------:R-:W-:Y:S05]  /*d220*/  BSYNC.RECONVERGENT B0 ;  /* 0x0000000000007941 */ /* 0x000fea0003800200 */
.L_x_4378:
[----:B------:R-:W-:Y:S04]  /*d230*/  BSSY.RECONVERGENT B0, `(.L_x_4380) ;  /* 0x0000015000007945 */ /* 0x000fe80003800200 */
[----:B------:R-:W-:Y:S05]  /*d240*/  @P3 BRA `(.L_x_4381) ;  /* 0x00000000004c3947 */ /* 0x000fea0003800000 */
[----:B0-----:R-:W4:Y:S01]  /*d250*/  LDL.LU R8, [R1+0x2cc] ;  /* 0x0002cc0001087983 */ /* 0x001f220000300800 */
[----:B------:R-:W0:Y:S03]  /*d260*/  LDCU.64 UR12, c[0x0][0x3e0] ;  /* 0x00007c00ff0c77ac */ /* 0x000e260008000a00 */
[----:B-123--:R-:W2:Y:S01]  /*d270*/  LDL.LU R11, [R1+0x2a0] ;  /* 0x0002a000010b7983 */ /* 0x00eea20000300800 */
[----:B------:R-:W1:Y:S01]  /*d280*/  LDCU.64 UR16, c[0x0][0x380] ;  /* 0x00007000ff1077ac */ /* 0x000e620008000a00 */
[----:B------:R-:W-:Y:S02]  /*d290*/  IMAD.MOV.U32 R9, RZ, RZ, R21 ;  /* 0x000000ffff097224 */ /* 0x000fe400078e0015 */
[----:B0-----:R-:W-:-:S04]  /*d2a0*/  IMAD R73, R73, UR12, RZ ;  /* 0x0000000c49497c24 */ /* 0x001fc8000f8e02ff */
[----:B------:R-:W-:Y:S02]  /*d2b0*/  IMAD R73, R72, UR13, R73 ;  /* 0x0000000d48497c24 */ /* 0x000fe4000f8e0249 */
[----:B----4-:R-:W-:Y:S01]  /*d2c0*/  FADD.FTZ R10, R8, -UR5 ;  /* 0x80000005080a7e21 */ /* 0x010fe20008010000 */
[----:B------:R-:W-:Y:S01]  /*d2d0*/  MOV R8, R18 ;  /* 0x0000001200087202 */ /* 0x000fe20000000f00 */
[----:B--2---:R-:W-:Y:S02]  /*d2e0*/  FADD.FTZ R11, R11, -UR5 ;  /* 0x800000050b0b7e21 */ /* 0x004fe40008010000 */
[----:B------:R-:W-:Y:S02]  /*d2f0*/  FMUL.FTZ R70, R10, UR6 ;  /* 0x000000060a467c20 */ /* 0x000fe40008410000 */
[----:B------:R-:W-:-:S04]  /*d300*/  IMAD.WIDE.U32 R8, R72, UR12, R8 ;  /* 0x0000000c48087c25 */ /* 0x000fc8000f8e0008 */
[----:B------:R-:W-:Y:S01]  /*d310*/  FMUL.FTZ R71, R11, UR6 ;  /* 0x000000060b477c20 */ /* 0x000fe20008410000 */
[----:B------:R-:W-:Y:S01]  /*d320*/  FFMA.FTZ R70, R13, R70, R24 ;  /* 0x000000460d467223 */ /* 0x000fe20000010018 */
[----:B-1----:R-:W-:Y:S02]  /*d330*/  LEA R10, P1, R8, UR16, 0x2 ;  /* 0x00000010080a7c11 */ /* 0x002fe4000f8210ff */
[----:B------:R-:W-:Y:S01]  /*d340*/  FFMA.FTZ R71, R14, R71, R15 ;  /* 0x000000470e477223 */ /* 0x000fe2000001000f */
[----:B------:R-:W-:-:S04]  /*d350*/  IADD3 R73, PT, PT, R9, R73, RZ ;  /* 0x0000004909497210 */ /* 0x000fc80007ffe0ff */
[----:B------:R-:W-:-:S05]  /*d360*/  LEA.HI.X R11, R8, UR17, R73, 0x2, P1 ;  /* 0x00000011080b7c11 */ /* 0x000fca00088f1449 */
[----:B------:R4:W-:Y:S02]  /*d370*/  STG.E.64 desc[UR14][R10.64], R70 ;  /* 0x000000460a007986 */ /* 0x0009e4000c101b0e */
.L_x_4381:
[----:B------:R-:W-:Y:S05]  /*d380*/  BSYNC.RECONVERGENT B0 ;  /* 0x0000000000007941 */ /* 0x000fea0003800200 */
.L_x_4380:
        /* <DEDUP_REMOVED lines=22> */
[----:B------:R-:W5:Y:S01]  /*d4f0*/  LDL.LU R9, [R1+0x2d4] ;  /* 0x0002d40001097983 */ /* 0x000f620000300800 */
[----:B------:R-:W0:Y:S03]  /*d500*/  LDCU.64 UR12, c[0x0][0x3e0] ;  /* 0x00007c00ff0c77ac */ /* 0x000e260008000a00 */
[----:B-1234-:R-:W2:Y:S01]  /*d510*/  LDL.LU R11, [R1+0x2b8] ;  /* 0x0002b800010b7983 */ /* 0x01eea20000300800 */
[----:B------:R-:W1:Y:S01]  /*d520*/  LDCU.64 UR16, c[0x0][0x380] ;  /* 0x00007000ff1077ac */ /* 0x000e620008000a00 */
[----:B0-----:R-:W-:Y:S01]  /*d530*/  IMAD R70, R8, UR12, RZ ;  /* 0x0000000c08467c24 */ /* 0x001fe2000f8e02ff */
[----:B------:R-:W-:Y:S01]  /*d540*/  MOV R8, R18 ;  /* 0x0000001200087202 */ /* 0x000fe20000000f00 */
[----:B-----5:R-:W-:Y:S01]  /*d550*/  FADD.FTZ R10, R9, -UR5 ;  /* 0x80000005090a7e21 */ /* 0x020fe20008010000 */
[----:B------:R-:W-:Y:S01]  /*d560*/  MOV R9, R21 ;  /* 0x0000001500097202 */ /* 0x000fe20000000f00 */
[----:B--2---:R-:W-:-:S02]  /*d570*/  FADD.FTZ R11, R11, -UR5 ;  /* 0x800000050b0b7e21 */ /* 0x004fc40008010000 */
[----:B------:R-:W-:-:S04]  /*d580*/  IMAD.WIDE.U32 R8, R69, UR12, R8 ;  /* 0x0000000c45087c25 */ /* 0x000fc8000f8e0008 */
[----:B------:R-:W-:Y:S01]  /*d590*/  FMUL.FTZ R71, R11, UR6 ;  /* 0x000000060b477c20 */ /* 0x000fe20008410000 */
[----:B------:R-:W-:Y:S02]  /*d5a0*/  IMAD R69, R69, UR13, R70 ;  /* 0x0000000d45457c24 */ /* 0x000fe4000f8e0246 */
[----:B------:R-:W-:Y:S01]  /*d5b0*/  FMUL.FTZ R70, R10, UR6 ;  /* 0x000000060a467c20 */ /* 0x000fe20008410000 */
[----:B-1----:R-:W-:Y:S01]  /*d5c0*/  LEA R10, P4, R8, UR16, 0x2 ;  /* 0x00000010080a7c11 */ /* 0x002fe2000f8810ff */
[----:B------:R-:W-:Y:S01]  /*d5d0*/  FFMA.FTZ R71, R14, R71, R15 ;  /* 0x000000470e477223 */ /* 0x000fe2000001000f */
[----:B------:R-:W-:Y:S02]  /*d5e0*/  IMAD.IADD R69, R9, 0x1, R69 ;  /* 0x0000000109457824 */ /* 0x000fe400078e0245 */
[----:B------:R-:W-:-:S03]  /*d5f0*/  FFMA.FTZ R70, R13, R70, R24 ;  /* 0x000000460d467223 */ /* 0x000fc60000010018 */
[----:B------:R-:W-:-:S05]  /*d600*/  LEA.HI.X R11, R8, UR17, R69, 0x2, P4 ;  /* 0x00000011080b7c11 */ /* 0x000fca000a0f1445 */
[----:B------:R0:W-:Y:S02]  /*d610*/  STG.E.64 desc[UR14][R10.64], R70 ;  /* 0x000000460a007986 */ /* 0x0001e4000c101b0e */
.L_x_4383:
[----:B------:R-:W-:Y:S05]  /*d620*/  BSYNC.RECONVERGENT B0 ;  /* 0x0000000000007941 */ /* 0x000fea0003800200 */
.L_x_4382:
[----:B------:R-:W-:Y:S04]  /*d630*/  BSSY.RECONVERGENT B0, `(.L_x_4384) ;  /* 0x0000015000007945 */ /* 0x000fe80003800200 */
[----:B------:R-:W-:Y:S05]  /*d640*/  @P1 BRA `(.L_x_4385) ;  /* 0x00000000004c1947 */ /* 0x000fea0003800000 */
[----:B------:R-:W5:Y:S01]  /*d650*/  LDL.LU R8, [R1+0x2dc] ;  /* 0x0002dc0001087983 */ /* 0x000f620000300800 */
[----:B------:R-:W0:Y:S03]  /*d660*/  LDCU.64 UR12, c[0x0][0x3e0] ;  /* 0x00007c00ff0c77ac */ /* 0x000e260008000a00 */
[----:B01234-:R-:W2:Y:S01]  /*d670*/  LDL.LU R11, [R1+0x2ac] ;  /* 0x0002ac00010b7983 */ /* 0x01fea20000300800 */
[----:B------:R-:W0:Y:S01]  /*d680*/  LDCU.64 UR16, c[0x0][0x380] ;  /* 0x00007000ff1077ac */ /* 0x000e220008000a00 */
[----:B------:R-:W-:Y:S01]  /*d690*/  MOV R9, R21 ;  /* 0x0000001500097202 */ /* 0x000fe20000000f00 */
[----:B------:R-:W-:-:S04]  /*d6a0*/  IMAD R85, R85, UR12, RZ ;  /* 0x0000000c55557c24 */ /* 0x000fc8000f8e02ff */
[----:B------:R-:W-:Y:S02]  /*d6b0*/  IMAD R85, R58, UR13, R85 ;  /* 0x0000000d3a557c24 */ /* 0x000fe4000f8e0255 */
[----:B-----5:R-:W-:Y:S01]  /*d6c0*/  FADD.FTZ R10, R8, -UR5 ;  /* 0x80000005080a7e21 */ /* 0x020fe20008010000 */
[----:B------:R-:W-:Y:S01]  /*d6d0*/  MOV R8, R18 ;  /* 0x0000001200087202 */ /* 0x000fe20000000f00 */
[----:B--2---:R-:W-:Y:S02]  /*d6e0*/  FADD.FTZ R11, R11, -UR5 ;  /* 0x800000050b0b7e21 */ /* 0x004fe40008010000 */
[----:B------:R-:W-:Y:S02]  /*d6f0*/  FMUL.FTZ R70, R10, UR6 ;  /* 0x000000060a467c20 */ /* 0x000fe40008410000 */
[----:B------:R-:W-:-:S04]  /*d700*/  IMAD.WIDE.U32 R8, R58, UR12, R8 ;  /* 0x0000000c3a087c25 */ /* 0x000fc8000f8e0008 */
[----:B------:R-:W-:Y:S01]  /*d710*/  FMUL.FTZ R71, R11, UR6 ;  /* 0x000000060b477c20 */ /* 0x000fe20008410000 */
[----:B------:R-:W-:Y:S01]  /*d720*/  FFMA.FTZ R70, R13, R70, R24 ;  /* 0x000000460d467223 */ /* 0x000fe20000010018 */
[----:B------:R-:W-:Y:S01]  /*d730*/  IMAD.IADD R85, R9, 0x1, R85 ;  /* 0x0000000109557824 */ /* 0x000fe200078e0255 */
[----:B0-----:R-:W-:Y:S01]  /*d740*/  LEA R10, P1, R8, UR16, 0x2 ;  /* 0x00000010080a7c11 */ /* 0x001fe2000f8210ff */
[----:B------:R-:W-:-:S03]  /*d750*/  FFMA.FTZ R71, R14, R71, R15 ;  /* 0x000000470e477223 */ /* 0x000fc6000001000f */
[----:B------:R-:W-:-:S05]  /*d760*/  LEA.HI.X R11, R8, UR17, R85, 0x2, P1 ;  /* 0x00000011080b7c11 */ /* 0x000fca00088f1455 */
[----:B------:R0:W-:Y:S04]  /*d770*/  STG.E.64 desc[UR14][R10.64], R70 ;  /* 0x000000460a007986 */ /* 0x0001e8000c101b0e */
.L_x_4385:
[----:B------:R-:W-:Y:S05]  /*d780*/  BSYNC.RECONVERGENT B0 ;  /* 0x0000000000007941 */ /* 0x000fea0003800200 */
.L_x_4384:
[----:B------:R-:W-:Y:S04]  /*d790*/  BSSY.RECONVERGENT B0, `(.L_x_4386) ;  /* 0x0000015000007945 */ /* 0x000fe80003800200 */
[----:B------:R-:W-:Y:S05]  /*d7a0*/  @P5 BRA `(.L_x_4387) ;  /* 0x00000000004c5947 */ /* 0x000fea0003800000 */
[----:B------:R-:W5:Y:S01]  /*d7b0*/  LDL.LU R8, [R1+0x2e4] ;  /* 0x0002e40001087983 */ /* 0x000f620000300800 */
[----:B------:R-:W0:Y:S03]  /*d7c0*/  LDCU.64 UR12, c[0x0][0x3e0] ;  /* 0x00007c00ff0c77ac */ /* 0x000e260008000a00 */
[----:B01234-:R-:W2:Y:S01]  /*d7d0*/  LDL.LU R11, [R1+0x2c8] ;  /* 0x0002c800010b7983 */ /* 0x01fea20000300800 */
[----:B------:R-:W0:Y:S01]  /*d7e0*/  LDCU.64 UR16, c[0x0][0x380] ;  /* 0x00007000ff1077ac */ /* 0x000e220008000a00 */
[----:B------:R-:W-:Y:S01]  /*d7f0*/  MOV R9, R21 ;  /* 0x0000001500097202 */ /* 0x000fe20000000f00 */
[----:B------:R-:W-:Y:S02]  /*d800*/  IMAD R58, R83, UR12, RZ ;  /* 0x0000000c533a7c24 */ /* 0x000fe4000f8e02ff */
[----:B-----5:R-:W-:Y:S01]  /*d810*/  FADD.FTZ R10, R8, -UR5 ;  /* 0x80000005080a7e21 */ /* 0x020fe20008010000 */
[----:B------:R-:W-:Y:S01]  /*d820*/  MOV R8, R18 ;  /* 0x0000001200087202 */ /* 0x000fe20000000f00 */
[----:B--2---:R-:W-:-:S02]  /*d830*/  FADD.FTZ R11, R11, -UR5 ;  /* 0x800000050b0b7e21 */ /* 0x004fc40008010000 */
[----:B------:R-:W-:Y:S02]  /*d840*/  FMUL.FTZ R70, R10, UR6 ;  /* 0x000000060a467c20 */ /* 0x000fe40008410000 */
[----:B------:R-:W-:-:S04]  /*d850*/  IMAD.WIDE.U32 R8, R81, UR12, R8 ;  /* 0x0000000c51087c25 */ /* 0x000fc8000f8e0008 */
[----:B------:R-:W-:Y:S01]  /*d860*/  FMUL.FTZ R71, R11, UR6 ;  /* 0x000000060b477c20 */ /* 0x000fe20008410000 */
[----:B------:R-:W-:Y:S01]  /*d870*/  FFMA.FTZ R70, R13, R70, R24 ;  /* 0x000000460d467223 */ /* 0x000fe20000010018 */
[----:B------:R-:W-:Y:S01]  /*d880*/  IMAD R81, R81, UR13, R58 ;  /* 0x0000000d51517c24 */ /* 0x000fe2000f8e023a */
[----:B0-----:R-:W-:Y:S01]  /*d890*/  LEA R10, P1, R8, UR16, 0x2 ;  /* 0x00000010080a7c11 */ /* 0x001fe2000f8210ff */
[----:B------:R-:W-:Y:S02]  /*d8a0*/  FFMA.FTZ R71, R14, R71, R15 ;  /* 0x000000470e477223 */ /* 0x000fe4000001000f */
[----:B------:R-:W-:-:S05]  /*d8b0*/  IMAD.IADD R81, R9, 0x1, R81 ;  /* 0x0000000109517824 */ /* 0x000fca00078e0251 */
[----:B------:R-:W-:-:S05]  /*d8c0*/  LEA.HI.X R11, R8, UR17, R81, 0x2, P1 ;  /* 0x00000011080b7c11 */ /* 0x000fca00088f1451 */
[----:B------:R0:W-:Y:S02]  /*d8d0*/  STG.E.64 desc[UR14][R10.64], R70 ;  /* 0x000000460a007986 */ /* 0x0001e4000c101b0e */
.L_x_4387:
[----:B------:R-:W-:Y:S05]  /*d8e0*/  BSYNC.RECONVERGENT B0 ;  /* 0x0000000000007941 */ /* 0x000fea0003800200 */
.L_x_4386:
        /* <DEDUP_REMOVED lines=21> */
.L_x_4389:
[----:B------:R-:W-:Y:S05]  /*da40*/  BSYNC.RECONVERGENT B0 ;  /* 0x0000000000007941 */ /* 0x000fea0003800200 */
.L_x_4388:
        /* <DEDUP_REMOVED lines=21> */
.L_x_4391:
[----:B------:R-:W-:Y:S05]  /*dba0*/  BSYNC.RECONVERGENT B0 ;  /* 0x0000000000007941 */ /* 0x000fea0003800200 */
.L_x_4390:
        /* <DEDUP_REMOVED lines=22> */
[----:B------:R-:W5:Y:S01]  /*dd10*/  LDL.LU R9, [R1+0x2f8] ;  /* 0x0002f80001097983 */ /* 0x000f620000300800 */
[----:B------:R-:W0:Y:S03]  /*dd20*/  LDCU.64 UR12, c[0x0][0x3e0] ;  /* 0x00007c00ff0c77ac */ /* 0x000e260008000a00 */
[----:B01234-:R-:W2:Y:S01]  /*dd30*/  LDL.LU R11, [R1+0x2d0] ;  /* 0x0002d000010b7983 */ /* 0x01fea20000300800 */
[----:B------:R-:W0:Y:S01]  /*dd40*/  LDCU.64 UR16, c[0x0][0x380] ;  /* 0x00007000ff1077ac */ /* 0x000e220008000a00 */
[----:B------:R-:W-:Y:S02]  /*dd50*/  IMAD R70, R8, UR12, RZ ;  /* 0x0000000c08467c24 */ /* 0x000fe4000f8e02ff */
[----:B------:R-:W-:Y:S02]  /*dd60*/  IMAD.MOV.U32 R8, RZ, RZ, R18 ;  /* 0x000000ffff087224 */ /* 0x000fe400078e0012 */
[----:B-----5:R-:W-:Y:S01]  /*dd70*/  FADD.FTZ R10, R9, -UR5 ;  /* 0x80000005090a7e21 */ /* 0x020fe20008010000 */
[----:B------:R-:W-:Y:S01]  /*dd80*/  MOV R9, R21 ;  /* 0x0000001500097202 */ /* 0x000fe20000000f00 */
[----:B--2---:R-:W-:-:S02]  /*dd90*/  FADD.FTZ R11, R11, -UR5 ;  /* 0x800000050b0b7e21 */ /* 0x004fc40008010000 */
[----:B------:R-:W-:-:S04]  /*dda0*/  IMAD.WIDE.U32 R8, R57, UR12, R8 ;  /* 0x0000000c39087c25 */ /* 0x000fc8000f8e0008 */
[----:B------:R-:W-:Y:S01]  /*ddb0*/  FMUL.FTZ R71, R11, UR6 ;  /* 0x000000060b477c20 */ /* 0x000fe20008410000 */
[----:B------:R-:W-:Y:S02]  /*ddc0*/  IMAD R57, R57, UR13, R70 ;  /* 0x0000000d39397c24 */ /* 0x000fe4000f8e0246 */
[----:B------:R-:W-:Y:S01]  /*ddd0*/  FMUL.FTZ R70, R10, UR6 ;  /* 0x000000060a467c20 */ /* 0x000fe20008410000 */
[----:B0-----:R-:W-:Y:S01]  /*dde0*/  LEA R10, P4, R8, UR16, 0x2 ;  /* 0x00000010080a7c11 */ /* 0x001fe2000f8810ff */
[----:B------:R-:W-:Y:S01]  /*ddf0*/  FFMA.FTZ R71, R14, R71, R15 ;  /* 0x000000470e477223 */ /* 0x000fe2000001000f */
[----:B------:R-:W-:Y:S01]  /*de00*/  IADD3 R57, PT, PT, R9, R57, RZ ;  /* 0x0000003909397210 */ /* 0x000fe20007ffe0ff */
[----:B------:R-:W-:-:S03]  /*de10*/  FFMA.FTZ R70, R13, R70, R24 ;  /* 0x000000460d467223 */ /* 0x000fc60000010018 */
[----:B------:R-:W-:-:S05]  /*de20*/  LEA.HI.X R11, R8, UR17, R57, 0x2, P4 ;  /* 0x00000011080b7c11 */ /* 0x000fca000a0f1439 */
[----:B------:R0:W-:Y:S02]  /*de30*/  STG.E.64 desc[UR14][R10.64], R70 ;  /* 0x000000460a007986 */ /* 0x0001e4000c101b0e */
.L_x_4393:
[----:B------:R-:W-:Y:S05]  /*de40*/  BSYNC.RECONVERGENT B0 ;  /* 0x0000000000007941 */ /* 0x000fea0003800200 */
.L_x_4392:
        /* <DEDUP_REMOVED lines=9> */
[----:B------:R-:W-:-:S02]  /*dee0*/  IMAD.MOV.U32 R8, RZ, RZ, R18 ;  /* 0x000000ffff087224 */ /* 0x000fc400078e0012 */
[----:B--2---:R-:W-:Y:S02]  /*def0*/  FADD.FTZ R11, R11, -UR5 ;  /* 0x800000050b0b7e21 */ /* 0x004fe40008010000 */
        /* <DEDUP_REMOVED lines=10> */
.L_x_4395:
[----:B------:R-:W-:Y:S05]  /*dfa0*/  BSYNC.RECONVERGENT B0 ;  /* 0x0000000000007941 */ /* 0x000fea0003800200 */
.L_x_4394:
        /* <DEDUP_REMOVED lines=21> */
.L_x_4397:
[----:B------:R-:W-:Y:S05]  /*e100*/  BSYNC.RECONVERGENT B0 ;  /* 0x0000000000007941 */ /* 0x000fea0003800200 */
.L_x_4396:
        /* <DEDUP_REMOVED lines=13> */
[----:B------:R-:W-:Y:S01]  /*e1e0*/  FMUL.FTZ R71, R11, UR6 ;  /* 0x000000060b477c20 */ /* 0x000fe20008410000 */
[----:B------:R-:W-:Y:S01]  /*e1f0*/  IMAD R77, R77, UR13, R78 ;  /* 0x0000000d4d4d7c24 */ /* 0x000fe2000f8e024e */
[----:B0-----:R-:W-:Y:S01]  /*e200*/  LEA R10, P1, R8, UR16, 0x2 ;  /* 0x00000010080a7c11 */ /* 0x001fe2000f8210ff */
[----:B------:R-:W-:Y:S01]  /*e210*/  FFMA.FTZ R70, R13, R70, R24 ;  /* 0x000000460d467223 */ /* 0x000fe20000010018 */
[----:B------:R-:W-:Y:S02]  /*e220*/  FFMA.FTZ R71, R14, R71, R15 ;  /* 0x000000470e477223 */ /* 0x000fe4000001000f */
[----:B------:R-:W-:-:S04]  /*e230*/  IADD3 R77, PT, PT, R9, R77, RZ ;  /* 0x0000004d094d7210 */ /* 0x000fc80007ffe0ff */
[----:B------:R-:W-:-:S05]  /*e240*/  LEA.HI.X R11, R8, UR17, R77, 0x2, P1 ;  /* 0x00000011080b7c11 */ /* 0x000fca00088f144d */
[----:B------:R0:W-:Y:S02]  /*e250*/  STG.E.64 desc[UR14][R10.64], R70 ;  /* 0x000000460a007986 */ /* 0x0001e4000c101b0e */
.L_x_4399:
[----:B------:R-:W-:Y:S05]  /*e260*/  BSYNC.RECONVERGENT B0 ;  /* 0x0000000000007941 */ /* 0x000fea0003800200 */
.L_x_4398:
[----:B------:R-:W-:Y:S04]  /*e270*/  BSSY.RECONVERGENT B0, `(.L_x_4400) ;  /* 0x0000014000007945 */ /* 0x000fe80003800200 */
[----:B------:R-:W-:Y:S05]  /*e280*/  @P3 BRA `(.L_x_4401) ;  /* 0x0000000000483947 */ /* 0x000fea0003800000 */
[----:B------:R-:W5:Y:S01]  /*e290*/  LDL.LU R8, [R1+0x308] ;  /* 0x0003080001087983 */ /* 0x000f620000300800 */
[----:B------:R-:W0:Y:S01]  /*e2a0*/  LDCU.64 UR12, c[0x0][0x3e0] ;  /* 0x00007c00ff0c77ac */ /* 0x000e220008000a00 */
[----:B------:R-:W-:Y:S01]  /*e2b0*/  MOV R9, R21 ;  /* 0x0000001500097202 */ /* 0x000fe20000000f00 */
[----:B------:R-:W-:Y:S01]  /*e2c0*/  FADD.FTZ R74, R74, -UR5 ;  /* 0x800000054a4a7e21 */ /* 0x000fe20008010000 */
[----:B------:R-:W5:Y:S03]  /*e2d0*/  LDCU.64 UR16, c[0x0][0x380] ;  /* 0x00007000ff1077ac */ /* 0x000f660008000a00 */
[----:B01234-:R-:W-:-:S04]  /*e2e0*/  FMUL.FTZ R71, R74, UR6 ;  /* 0x000000064a477c20 */ /* 0x01ffc80008410000 */
[----:B------:R-:W-:Y:S01]  /*e2f0*/  FFMA.FTZ R71, R14, R71, R15 ;  /* 0x000000470e477223 */ /* 0x000fe2000001000f */
[----:B------:R-:W-:Y:S02]  /*e300*/  IMAD R72, R72, UR12, RZ ;  /* 0x0000000c48487c24 */ /* 0x000fe4000f8e02ff */
[----:B-----5:R-:W-:Y:S01]  /*e310*/  FADD.FTZ R10, R8, -UR5 ;  /* 0x80000005080a7e21 */ /* 0x020fe20008010000 */
[----:B------:R-:W-:-:S03]  /*e320*/  IMAD.MOV.U32 R8, RZ, RZ, R18 ;  /* 0x000000ffff087224 */ /* 0x000fc600078e0012 */
[----:B------:R-:W-:Y:S01]  /*e330*/  FMUL.FTZ R70, R10, UR6 ;  /* 0x000000060a467c20 */ /* 0x000fe20008410000 */
[----:B------:R-:W-:-:S04]  /*e340*/  IMAD.WIDE.U32 R8, R73, UR12, R8 ;  /* 0x0000000c49087c25 */ /* 0x000fc8000f8e0008 */
[----:B------:R-:W-:Y:S01]  /*e350*/  FFMA.FTZ R70, R13, R70, R24 ;  /* 0x000000460d467223 */ /* 0x000fe20000010018 */
[----:B------:R-:W-:Y:S01]  /*e360*/  IMAD R73, R73, UR13, R72 ;  /* 0x0000000d49497c24 */ /* 0x000fe2000f8e0248 */
[----:B------:R-:W-:-:S04]  /*e370*/  LEA R10, P1, R8, UR16, 0x2 ;  /* 0x00000010080a7c11 */ /* 0x000fc8000f8210ff */
[----:B------:R-:W-:-:S04]  /*e380*/  IADD3 R73, PT, PT, R9, R73, RZ ;  /* 0x0000004909497210 */ /* 0x000fc80007ffe0ff */
[----:B------:R-:W-:-:S05]  /*e390*/  LEA.HI.X R11, R8, UR17, R73, 0x2, P1 ;  /* 0x00000011080b7c11 */ /* 0x000fca00088f1449 */
[----:B------:R0:W-:Y:S02]  /*e3a0*/  STG.E.64 desc[UR14][R10.64], R70 ;  /* 0x000000460a007986 */ /* 0x0001e4000c101b0e */
.L_x_4401:
[----:B------:R-:W-:Y:S05]  /*e3b0*/  BSYNC.RECONVERGENT B0 ;  /* 0x0000000000007941 */ /* 0x000fea0003800200 */
.L_x_4400:
        /* <DEDUP_REMOVED lines=23> */
[----:B------:R-:W0:Y:S01]  /*e530*/  LDCU.64 UR12, c[0x0][0x3e0] ;  /* 0x00007c00ff0c77ac */ /* 0x000e220008000a00 */
[----:B------:R-:W-:Y:S01]  /*e540*/  FADD.FTZ R76, R76, -UR5 ;  /* 0x800000054c4c7e21 */ /* 0x000fe20008010000 */
[----:B------:R-:W5:Y:S03]  /*e550*/  LDCU.64 UR16, c[0x0][0x380] ;  /* 0x00007000ff1077ac */ /* 0x000f660008000a00 */
[----:B01234-:R-:W-:-:S04]  /*e560*/  FMUL.FTZ R71, R76, UR6 ;  /* 0x000000064c477c20 */ /* 0x01ffc80008410000 */
[----:B------:R-:W-:Y:S01]  /*e570*/  FFMA.FTZ R71, R14, R71, R15 ;  /* 0x000000470e477223 */ /* 0x000fe2000001000f */
[----:B------:R-:W-:Y:S01]  /*e580*/  IMAD R70, R8, UR12, RZ ;  /* 0x0000000c08467c24 */ /* 0x000fe2000f8e02ff */
[----:B------:R-:W-:Y:S01]  /*e590*/  MOV R8, R18 ;  /* 0x0000001200087202 */ /* 0x000fe20000000f00 */
[----:B-----5:R-:W-:Y:S01]  /*e5a0*/  FADD.FTZ R10, R9, -UR5 ;  /* 0x80000005090a7e21 */ /* 0x020fe20008010000 */
[----:B------:R-:W-:-:S03]  /*e5b0*/  IMAD.MOV.U32 R9, RZ, RZ, R21 ;  /* 0x000000ffff097224 */ /* 0x000fc600078e0015 */
        /* <DEDUP_REMOVED lines=8> */
.L_x_4403:
[----:B------:R-:W-:Y:S05]  /*e640*/  BSYNC.RECONVERGENT B0 ;  /* 0x0000000000007941 */ /* 0x000fea0003800200 */
.L_x_4402:
[----:B------:R-:W-:Y:S04]  /*e650*/  BSSY.RECONVERGENT B0, `(.L_x_4404) ;  /* 0x0000014000007945 */ /* 0x000fe80003800200 */
[----:B------:R-:W-:Y:S05]  /*e660*/  @P1 BRA `(.L_x_4405) ;  /* 0x0000000000481947 */ /* 0x000fea0003800000 */
[----:B------:R-:W5:Y:S01]  /*e670*/  LDL.LU R8, [R1+0x310] ;  /* 0x0003100001087983 */ /* 0x000f620000300800 */
[----:B------:R-:W0:Y:S01]  /*e680*/  LDCU.64 UR12, c[0x0][0x3e0] ;  /* 0x00007c00ff0c77ac */ /* 0x000e220008000a00 */
[----:B------:R-:W-:Y:S02]  /*e690*/  IMAD.MOV.U32 R9, RZ, RZ, R21 ;  /* 0x000000ffff097224 */ /* 0x000fe400078e0015 */
[----:B------:R-:W-:Y:S01]  /*e6a0*/  FADD.FTZ R75, R75, -UR5 ;  /* 0x800000054b4b7e21 */ /* 0x000fe20008010000 */
[----:B------:R-:W5:Y:S03]  /*e6b0*/  LDCU.64 UR16, c[0x0][0x380] ;  /* 0x00007000ff1077ac */ /* 0x000f660008000a00 */
[----:B01234-:R-:W-:-:S04]  /*e6c0*/  FMUL.FTZ R71, R75, UR6 ;  /* 0x000000064b477c20 */ /* 0x01ffc80008410000 */
[----:B------:R-:W-:Y:S01]  /*e6d0*/  FFMA.FTZ R71, R14, R71, R15 ;  /* 0x000000470e477223 */ /* 0x000fe2000001000f */
[----:B------:R-:W-:-:S04]  /*e6e0*/  IMAD R11, R78, UR12, RZ ;  /* 0x0000000c4e0b7c24 */ /* 0x000fc8000f8e02ff */
[----:B------:R-:W-:Y:S02]  /*e6f0*/  IMAD R11, R58, UR13, R11 ;  /* 0x0000000d3a0b7c24 */ /* 0x000fe4000f8e020b */
[----:B-----5:R-:W-:Y:S01]  /*e700*/  FADD.FTZ R10, R8, -UR5 ;  /* 0x80000005080a7e21 */ /* 0x020fe20008010000 */
[----:B------:R-:W-:-:S03]  /*e710*/  MOV R8, R18 ;  /* 0x0000001200087202 */ /* 0x000fc60000000f00 */
[----:B------:R-:W-:Y:S02]  /*e720*/  FMUL.FTZ R70, R10, UR6 ;  /* 0x000000060a467c20 */ /* 0x000fe40008410000 */
[----:B------:R-:W-:-:S04]  /*e730*/  IMAD.WIDE.U32 R8, R58, UR12, R8 ;  /* 0x0000000c3a087c25 */ /* 0x000fc8000f8e0008 */
[----:B------:R-:W-:Y:S01]  /*e740*/  FFMA.FTZ R70, R13, R70, R24 ;  /* 0x000000460d467223 */ /* 0x000fe20000010018 */
[----:B------:R-:W-:Y:S02]  /*e750*/  LEA R10, P1, R8, UR16, 0x2 ;  /* 0x00000010080a7c11 */ /* 0x000fe4000f8210ff */
[----:B------:R-:W-:-:S04]  /*e760*/  IADD3 R11, PT, PT, R9, R11, RZ ;  /* 0x0000000b090b7210 */ /* 0x000fc80007ffe0ff */
[----:B------:R-:W-:-:S05]  /*e770*/  LEA.HI.X R11, R8, UR17, R11, 0x2, P1 ;  /* 0x00000011080b7c11 */ /* 0x000fca00088f140b */
[----:B------:R0:W-:Y:S02]  /*e780*/  STG.E.64 desc[UR14][R10.64], R70 ;  /* 0x000000460a007986 */ /* 0x0001e4000c101b0e */
.L_x_4405:
[----:B------:R-:W-:Y:S05]  /*e790*/  BSYNC.RECONVERGENT B0 ;  /* 0x0000000000007941 */ /* 0x000fea0003800200 */
.L_x_4404:
[----:B------:R-:W-:Y:S04]  /*e7a0*/  BSSY.RECONVERGENT B0, `(.L_x_4406) ;  /* 0x0000014000007945 */ /* 0x000fe80003800200 */
[----:B------:R-:W-:Y:S05]  /*e7b0*/  @P5 BRA `(.L_x_4407) ;  /* 0x0000000000485947 */ /* 0x000fea0003800000 */
[----:B------:R-:W5:Y:S01]  /*e7c0*/  LDL.LU R8, [R1+0x314] ;  /* 0x0003140001087983 */ /* 0x000f620000300800 */
[----:B------:R-:W0:Y:S01]  /*e7d0*/  LDCU.64 UR12, c[0x0][0x3e0] ;  /* 0x00007c00ff0c77ac */ /* 0x000e220008000a00 */
[----:B------:R-:W-:Y:S02]  /*e7e0*/  IMAD.MOV.U32 R9, RZ, RZ, R21 ;  /* 0x000000ffff097224 */ /* 0x000fe400078e0015 */
[----:B------:R-:W-:Y:S01]  /*e7f0*/  FADD.FTZ R2, R2, -UR5 ;  /* 0x8000000502027e21 */ /* 0x000fe20008010000 */
[----:B------:R-:W5:Y:S03]  /*e800*/  LDCU.64 UR16, c[0x0][0x380] ;  /* 0x00007000ff1077ac */ /* 0x000f660008000a00 */
[----:B------:R-:W-:-:S04]  /*e810*/  FMUL.FTZ R2, R2, UR6 ;  /* 0x0000000602027c20 */ /* 0x000fc80008410000 */
[----:B01234-:R-:W-:Y:S01]  /*e820*/  FFMA.FTZ R71, R14, R2, R15 ;  /* 0x000000020e477223 */ /* 0x01ffe2000001000f */
[----:B------:R-:W-:Y:S02]  /*e830*/  IMAD R58, R83, UR12, RZ ;  /* 0x0000000c533a7c24 */ /* 0x000fe4000f8e02ff */
[----:B-----5:R-:W-:Y:S01]  /*e840*/  FADD.FTZ R10, R8, -UR5 ;  /* 0x80000005080a7e21 */ /* 0x020fe20008010000 */
[----:B------:R-:W-:-:S03]  /*e850*/  MOV R8, R18 ;  /* 0x0000001200087202 */ /* 0x000fc60000000f00 */
[----:B------:R-:W-:Y:S02]  /*e860*/  FMUL.FTZ R70, R10, UR6 ;  /* 0x000000060a467c20 */ /* 0x000fe40008410000 */
[----:B------:R-:W-:-:S04]  /*e870*/  IMAD.WIDE.U32 R8, R81, UR12, R8 ;  /* 0x0000000c51087c25 */ /* 0x000fc8000f8e0008 */
[----:B------:R-:W-:Y:S01]  /*e880*/  FFMA.FTZ R70, R13, R70, R24 ;  /* 0x000000460d467223 */ /* 0x000fe20000010018 */
[----:B------:R-:W-:Y:S01]  /*e890*/  IMAD R81, R81, UR13, R58 ;  /* 0x0000000d51517c24 */ /* 0x000fe2000f8e023a */
[----:B------:R-:W-:-:S04]  /*e8a0*/  LEA R10, P1, R8, UR16, 0x2 ;  /* 0x00000010080a7c11 */ /* 0x000fc8000f8210ff */
[----:B------:R-:W-:-:S04]  /*e8b0*/  IADD3 R81, PT, PT, R9, R81, RZ ;  /* 0x0000005109517210 */ /* 0x000fc80007ffe0ff */
[----:B------:R-:W-:-:S05]  /*e8c0*/  LEA.HI.X R11, R8, UR17, R81, 0x2, P1 ;  /* 0x00000011080b7c11 */ /* 0x000fca00088f1451 */
[----:B------:R0:W-:Y:S02]  /*e8d0*/  STG.E.64 desc[UR14][R10.64], R70 ;  /* 0x000000460a007986 */ /* 0x0001e4000c101b0e */
.L_x_4407:
[----:B------:R-:W-:Y:S05]  /*e8e0*/  BSYNC.RECONVERGENT B0 ;  /* 0x0000000000007941 */ /* 0x000fea0003800200 */
.L_x_4406:
[----:B------:R-:W-:Y:S04]  /*e8f0*/  BSSY.RECONVERGENT B0, `(.L_x_4408) ;  /* 0x0000014000007945 */ /* 0x000fe80003800200 */
[----:B------:R-:W-:Y:S05]  /*e900*/  @P2 BRA `(.L_x_4409) ;  /* 0x0000000000482947 */ /* 0x000fea0003800000 */
[----:B------:R-:W5:Y:S01]  /*e910*/  LDL.LU R2, [R1+0x318] ;  /* 0x0003180001027983 */ /* 0x000f620000300800 */
[----:B------:R-:W0:Y:S01]  /*e920*/  LDCU.64 UR12, c[0x0][0x3e0] ;  /* 0x00007c00ff0c77ac */ /* 0x000e220008000a00 */
[----:B------:R-:W-:Y:S01]  /*e930*/  MOV R8, R18 ;  /* 0x0000001200087202 */ /* 0x000fe20000000f00 */
[----:B------:R-:W-:Y:S02]  /*e940*/  IMAD.MOV.U32 R9, RZ, RZ, R21 ;  /* 0x000000ffff097224 */ /* 0x000fe400078e0015 */
[----:B------:R-:W-:Y:S01]  /*e950*/  FADD.FTZ R3, R3, -UR5 ;  /* 0x8000000503037e21 */ /* 0x000fe20008010000 */
[----:B------:R-:W5:Y:S03]  /*e960*/  LDCU.64 UR16, c[0x0][0x380] ;  /* 0x00007000ff1077ac */ /* 0x000f660008000a00 */
[----:B01234-:R-:W-:-:S04]  /*e970*/  FMUL.FTZ R11, R3, UR6 ;  /* 0x00000006030b7c20 */ /* 0x01ffc80008410000 */
[----:B------:R-:W-:Y:S01]  /*e980*/  FFMA.FTZ R11, R14, R11, R15 ;  /* 0x0000000b0e0b7223 */ /* 0x000fe2000001000f */
[----:B------:R-:W-:Y:S02]  /*e990*/  IMAD R74, R74, UR12, RZ ;  /* 0x0000000c4a4a7c24 */ /* 0x000fe4000f8e02ff */
[----:B------:R-:W-:-:S04]  /*e9a0*/  IMAD.WIDE.U32 R8, R77, UR12, R8 ;  /* 0x0000000c4d087c25 */ /* 0x000fc8000f8e0008 */
[----:B------:R-:W-:-:S05]  /*e9b0*/  IMAD R77, R77, UR13, R74 ;  /* 0x0000000d4d4d7c24 */ /* 0x000fca000f8e024a */
[----:B------:R-:W-:Y:S01]  /*e9c0*/  IADD3 R77, PT, PT, R9, R77, RZ ;  /* 0x0000004d094d7210 */ /* 0x000fe20007ffe0ff */
[----:B-----5:R-:W-:-:S04]  /*e9d0*/  FADD.FTZ R2, R2, -UR5 ;  /* 0x8000000502027e21 */ /* 0x020fc80008010000 */
[----:B------:R-:W-:Y:S01]  /*e9e0*/  FMUL.FTZ R10, R2, UR6 ;  /* 0x00000006020a7c20 */ /* 0x000fe20008410000 */
[----:B------:R-:W-:-:S03]  /*e9f0*/  LEA R2, P1, R8, UR16, 0x2 ;  /* 0x0000001008027c11 */ /* 0x000fc6000f8210ff */
[----:B------:R-:W-:Y:S01]  /*ea00*/  FFMA.FTZ R10, R13, R10, R24 ;  /* 0x0000000a0d0a7223 */ /* 0x000fe20000010018 */
[----:B------:R-:W-:-:S05]  /*ea10*/  LEA.HI.X R3, R8, UR17, R77, 0x2, P1 ;  /* 0x0000001108037c11 */ /* 0x000fca00088f144d */
[----:B------:R0:W-:Y:S04]  /*ea20*/  STG.E.64 desc[UR14][R2.64], R10 ;  /* 0x0000000a02007986 */ /* 0x0001e8000c101b0e */
.L_x_4409:
[----:B------:R-:W-:Y:S05]  /*ea30*/  BSYNC.RECONVERGENT B0 ;  /* 0x0000000000007941 */ /* 0x000fea0003800200 */
.L_x_4408:
[----:B------:R-:W-:Y:S04]  /*ea40*/  BSSY.RECONVERGENT B0, `(.L_x_4410) ;  /* 0x0000013000007945 */ /* 0x000fe80003800200 */
[----:B------:R-:W-:Y:S05]  /*ea50*/  @P3 BRA `(.L_x_4411) ;  /* 0x0000000000443947 */ /* 0x000fea0003800000 */
[----:B------:R-:W5:Y:S01]  /*ea60*/  LDCU.64 UR12, c[0x0][0x3e0] ;  /* 0x00007c00ff0c77ac */ /* 0x000f620008000a00 */
[----:B0-----:R-:W-:Y:S01]  /*ea70*/  MOV R2, R18 ;  /* 0x0000001200027202 */ /* 0x001fe20000000f00 */
[----:B------:R-:W-:Y:S02]  /*ea80*/  IMAD.MOV.U32 R3, RZ, RZ, R21 ;  /* 0x000000ffff037224 */ /* 0x000fe400078e0015 */
[----:B------:R-:W-:Y:S01]  /*ea90*/  FADD.FTZ R84, R84, -UR5 ;  /* 0x8000000554547e21 */ /* 0x000fe20008010000 */
[----:B------:R-:W0:Y:S01]  /*eaa0*/  LDCU.64 UR16, c[0x0][0x380] ;  /* 0x00007000ff1077ac */ /* 0x000e220008000a00 */
[----:B------:R-:W-:Y:S02]  /*eab0*/  FADD.FTZ R4, R4, -UR5 ;  /* 0x8000000504047e21 */ /* 0x000fe40008010000 */
[----:B-1234-:R-:W-:Y:S02]  /*eac0*/  FMUL.FTZ R10, R84, UR6 ;  /* 0x00000006540a7c20 */ /* 0x01efe40008410000 */
[----:B------:R-:W-:-:S02]  /*ead0*/  FMUL.FTZ R4, R4, UR6 ;  /* 0x0000000604047c20 */ /* 0x000fc40008410000 */
[----:B------:R-:W-:Y:S02]  /*eae0*/  FFMA.FTZ R10, R13, R10, R24 ;  /* 0x0000000a0d0a7223 */ /* 0x000fe40000010018 */
        /* <DEDUP_REMOVED lines=8> */
.L_x_4411:
[----:B------:R-:W-:Y:S05]  /*eb70*/  BSYNC.RECONVERGENT B0 ;  /* 0x0000000000007941 */ /* 0x000fea0003800200 */
.L_x_4410:
        /* <DEDUP_REMOVED lines=29> */
[----:B------:R-:W-:Y:S01]  /*ed50*/  FFMA.FTZ R8, R13, R8, R24 ;  /* 0x000000080d087223 */ /* 0x000fe20000010018 */
        /* <DEDUP_REMOVED lines=9> */
.L_x_4413:
[----:B------:R-:W-:Y:S05]  /*edf0*/  BSYNC.RECONVERGENT B0 ;  /* 0x0000000000007941 */ /* 0x000fea0003800200 */
.L_x_4412:
        /* <DEDUP_REMOVED lines=8> */
[----:B0-----:R-:W-:-:S03]  /*ee80*/  FMUL.FTZ R8, R80, UR6 ;  /* 0x0000000650087c20 */ /* 0x001fc60008410000 */
[----:B------:R-:W-:Y:S01]  /*ee90*/  FMUL.FTZ R6, R6, UR6 ;  /* 0x0000000606067c20 */ /* 0x000fe20008410000 */
[----:B------:R-:W-:-:S03]  /*eea0*/  FFMA.FTZ R8, R13, R8, R24 ;  /* 0x000000080d087223 */ /* 0x000fc60000010018 */
        /* <DEDUP_REMOVED lines=8> */
.L_x_4415:
[----:B------:R-:W-:Y:S05]  /*ef30*/  BSYNC.RECONVERGENT B0 ;  /* 0x0000000000007941 */ /* 0x000fea0003800200 */
.L_x_4414:
        /* <DEDUP_REMOVED lines=10> */
[----:B------:R-:W-:-:S03]  /*efe0*/  FFMA.FTZ R6, R13, R6, R24 ;  /* 0x000000060d067223 */ /* 0x000fc60000010018 */
        /* <DEDUP_REMOVED lines=8> */
.L_x_4417:
[----:B------:R-:W-:Y:S05]  /*f070*/  BSYNC.RECONVERGENT B0 ;  /* 0x0000000000007941 */ /* 0x000fea0003800200 */
.L_x_4416:
[----:B------:R-:W-:Y:S04]  /*f080*/  BSSY.RECONVERGENT B0, `(.L_x_4418) ;  /* 0x0000013000007945 */ /* 0x000fe80003800200 */
[----:B------:R-:W-:Y:S05]  /*f090*/  @P2 BRA `(.L_x_4419) ;  /* 0x0000000000442947 */ /* 0x000fea0003800000 */
[----:B------:R-:W0:Y:S01]  /*f0a0*/  LDCU.64 UR12, c[0x0][0x3e0] ;  /* 0x00007c00ff0c77ac */ /* 0x000e220008000a00 */
[----:B------:R-:W-:Y:S01]  /*f0b0*/  MOV R2, R18 ;  /* 0x0000001200027202 */ /* 0x000fe20000000f00 */
[----:B------:R-:W-:Y:S01]  /*f0c0*/  FADD.FTZ R23, R23, -UR5 ;  /* 0x8000000517177e21 */ /* 0x000fe20008010000 */
[----:B------:R-:W-:Y:S01]  /*f0d0*/  MOV R3, R21 ;  /* 0x0000001500037202 */ /* 0x000fe20000000f00 */
[----:B------:R-:W3:Y:S01]  /*f0e0*/  LDCU.64 UR16, c[0x0][0x380] ;  /* 0x00007000ff1077ac */ /* 0x000ee20008000a00 */
[----:B------:R-:W-:Y:S01]  /*f0f0*/  FADD.FTZ R22, R22, -UR5 ;  /* 0x8000000516167e21 */ /* 0x000fe20008010000 */
[----:B------:R-:W-:-:S03]  /*f100*/  FMUL.FTZ R23, R23, UR6 ;  /* 0x0000000617177c20 */ /* 0x000fc60008410000 */
[----:B------:R-:W-:Y:S01]  /*f110*/  FMUL.FTZ R22, R22, UR6 ;  /* 0x0000000616167c20 */ /* 0x000fe20008410000 */
[----:B--2---:R-:W-:-:S03]  /*f120*/  FFMA.FTZ R6, R13, R23, R24 ;  /* 0x000000170d067223 */ /* 0x004fc60000010018 */
[----:B------:R-:W-:Y:S01]  /*f130*/  FFMA.FTZ R7, R14, R22, R15 ;  /* 0x000000160e077223 */ /* 0x000fe2000001000f */
[----:B01----:R-:W-:Y:S02]  /*f140*/  IMAD R5, R74, UR12, RZ ;  /* 0x0000000c4a057c24 */ /* 0x003fe4000f8e02ff */
[----:B------:R-:W-:-:S04]  /*f150*/  IMAD.WIDE.U32 R2, R70, UR12, R2 ;  /* 0x0000000c46027c25 */ /* 0x000fc8000f8e0002 */
[----:B------:R-:W-:Y:S01]  /*f160*/  IMAD R5, R70, UR13, R5 ;  /* 0x0000000d46057c24 */ /* 0x000fe2000f8e0205 */
[----:B---3--:R-:W-:-:S03]  /*f170*/  LEA R4, P1, R2, UR16, 0x2 ;  /* 0x0000001002047c11 */ /* 0x008fc6000f8210ff */
[----:B------:R-:W-:-:S05]  /*f180*/  IMAD.IADD R5, R3, 0x1, R5 ;  /* 0x0000000103057824 */ /* 0x000fca00078e0205 */
[----:B------:R-:W-:-:S05]  /*f190*/  LEA.HI.X R5, R2, UR17, R5, 0x2, P1 ;  /* 0x0000001102057c11 */ /* 0x000fca00088f1405 */
[----:B------:R3:W-:Y:S02]  /*f1a0*/  STG.E.64 desc[UR14][R4.64], R6 ;  /* 0x0000000604007986 */ /* 0x0007e4000c101b0e */
.L_x_4419:
[----:B------:R-:W-:Y:S05]  /*f1b0*/  BSYNC.RECONVERGENT B0 ;  /* 0x0000000000007941 */ /* 0x000fea0003800200 */
.L_x_4418:
        /* <DEDUP_REMOVED lines=12> */
[----:B----4-:R-:W-:Y:S02]  /*f280*/  IMAD R69, R69, UR12, RZ ;  /* 0x0000000c45457c24 */ /* 0x010fe4000f8e02ff */
[----:B------:R-:W-:-:S04]  /*f290*/  IMAD.WIDE.U32 R2, R58, UR12, R2 ;  /* 0x0000000c3a027c25 */ /* 0x000fc8000f8e0002 */
[----:B------:R-:W-:Y:S01]  /*f2a0*/  IMAD R69, R58, UR13, R69 ;  /* 0x0000000d3a457c24 */ /* 0x000fe2000f8e0245 */
[----:B0123--:R-:W-:-:S03]  /*f2b0*/  LEA R4, P1, R2, UR16, 0x2 ;  /* 0x0000001002047c11 */ /* 0x00ffc6000f8210ff */
[----:B------:R-:W-:-:S05]  /*f2c0*/  IMAD.IADD R69, R3, 0x1, R69 ;  /* 0x0000000103457824 */ /* 0x000fca00078e0245 */
[----:B------:R-:W-:-:S05]  /*f2d0*/  LEA.HI.X R5, R2, UR17, R69, 0x2, P1 ;  /* 0x0000001102057c11 */ /* 0x000fca00088f1445 */
[----:B------:R4:W-:Y:S02]  /*f2e0*/  STG.E.64 desc[UR14][R4.64], R26 ;  /* 0x0000001a04007986 */ /* 0x0009e4000c101b0e */
.L_x_4421:
[----:B------:R-:W-:Y:S05]  /*f2f0*/  BSYNC.RECONVERGENT B0 ;  /* 0x0000000000007941 */ /* 0x000fea0003800200 */
.L_x_4420:
[----:B------:R-:W-:Y:S01]  /*f300*/  ISETP.GE.U32.AND P4, PT, R11, UR10, PT ;  /* 0x0000000a0b007c0c */ /* 0x000fe2000bf86070 */
[C---:B------:R-:W-:Y:S01]  /*f310*/  VIADD R3, R16.reuse, 0x180 ;  /* 0x0000018010037836 */ /* 0x040fe20000000000 */
[----:B01234-:R-:W-:Y:S01]  /*f320*/  SHF.R.S32.HI R5, RZ, 0x1f, R11 ;  /* 0x0000001fff057819 */ /* 0x01ffe2000001140b */
[----:B------:R-:W-:Y:S01]  /*f330*/  BSSY.RECONVERGENT B0, `(.L_x_4422) ;  /* 0x0000024000007945 */ /* 0x000fe20003800200 */
        /* <DEDUP_REMOVED lines=20> */
[----:B------:R-:W-:Y:S02]  /*f480*/  IMAD.MOV.U32 R6, RZ, RZ, R18 ;  /* 0x000000ffff067224 */ /* 0x000fe400078e0012 */
[----:B------:R-:W-:Y:S01]  /*f490*/  FADD.FTZ R28, R28, -UR5 ;  /* 0x800000051c1c7e21 */ /* 0x000fe20008010000 */
[----:B------:R-:W1:Y:S01]  /*f4a0*/  LDCU.64 UR16, c[0x0][0x380] ;  /* 0x00007000ff1077ac */ /* 0x000e620008000a00 */
[----:B------:R-:W-:Y:S02]  /*f4b0*/  FADD.FTZ R29, R29, -UR5 ;  /* 0x800000051d1d7e21 */ /* 0x000fe40008010000 */
[----:B------:R-:W-:Y:S02]  /*f4c0*/  FMUL.FTZ R22, R28, UR6 ;  /* 0x000000061c167c20 */ /* 0x000fe40008410000 */
[----:B------:R-:W-:-:S02]  /*f4d0*/  FMUL.FTZ R23, R29, UR6 ;  /* 0x000000061d177c20 */ /* 0x000fc40008410000 */
[----:B------:R-:W-:Y:S02]  /*f4e0*/  FFMA.FTZ R22, R13, R22, R24 ;  /* 0x000000160d167223 */ /* 0x000fe40000010018 */
[----:B------:R-:W-:Y:S01]  /*f4f0*/  FFMA.FTZ R23, R14, R23, R15 ;  /* 0x000000170e177223 */ /* 0x000fe2000001000f */
[----:B0-----:R-:W-:Y:S02]  /*f500*/  IMAD R8, R5, UR12, RZ ;  /* 0x0000000c05087c24 */ /* 0x001fe4000f8e02ff */
[----:B------:R-:W-:-:S04]  /*f510*/  IMAD.WIDE.U32 R6, R11, UR12, R6 ;  /* 0x0000000c0b067c25 */ /* 0x000fc8000f8e0006 */
[----:B------:R-:W-:Y:S01]  /*f520*/  IMAD R11, R11, UR13, R8 ;  /* 0x0000000d0b0b7c24 */ /* 0x000fe2000f8e0208 */
[----:B-1----:R-:W-:-:S04]  /*f530*/  LEA R8, P4, R6, UR16, 0x2 ;  /* 0x0000001006087c11 */ /* 0x002fc8000f8810ff */
[----:B------:R-:W-:-:S04]  /*f540*/  IADD3 R11, PT, PT, R7, R11, RZ ;  /* 0x0000000b070b7210 */ /* 0x000fc80007ffe0ff */
[----:B------:R-:W-:-:S05]  /*f550*/  LEA.HI.X R9, R6, UR17, R11, 0x2, P4 ;  /* 0x0000001106097c11 */ /* 0x000fca000a0f140b */
[----:B------:R0:W-:Y:S02]  /*f560*/  STG.E.64 desc[UR14][R8.64], R22 ;  /* 0x0000001608007986 */ /* 0x0001e4000c101b0e */
.L_x_4423:
[----:B------:R-:W-:Y:S05]  /*f570*/  BSYNC.RECONVERGENT B0 ;  /* 0x0000000000007941 */ /* 0x000fea0003800200 */
.L_x_4422:
[----:B------:R-:W-:Y:S04]  /*f580*/  BSSY.RECONVERGENT B0, `(.L_x_4424) ;  /* 0x0000013000007945 */ /* 0x000fe80003800200 */
[----:B------:R-:W-:Y:S05]  /*f590*/  @P1 BRA `(.L_x_4425) ;  /* 0x0000000000441947 */ /* 0x000fea0003800000 */
[----:B------:R-:W1:Y:S01]  /*f5a0*/  LDCU.64 UR12, c[0x0][0x3e0] ;  /* 0x00007c00ff0c77ac */ /* 0x000e620008000a00 */
[----:B------:R-:W-:Y:S01]  /*f5b0*/  MOV R7, R21 ;  /* 0x0000001500077202 */ /* 0x000fe20000000f00 */
[----:B------:R-:W-:Y:S02]  /*f5c0*/  IMAD.MOV.U32 R6, RZ, RZ, R18 ;  /* 0x000000ffff067224 */ /* 0x000fe400078e0012 */
[----:B------:R-:W-:Y:S01]  /*f5d0*/  FADD.FTZ R30, R30, -UR5 ;  /* 0x800000051e1e7e21 */ /* 0x000fe20008010000 */
[----:B------:R-:W0:Y:S01]  /*f5e0*/  LDCU.64 UR16, c[0x0][0x380] ;  /* 0x00007000ff1077ac */ /* 0x000e220008000a00 */
[----:B------:R-:W-:Y:S02]  /*f5f0*/  FADD.FTZ R31, R31, -UR5 ;  /* 0x800000051f1f7e21 */ /* 0x000fe40008010000 */
[----:B------:R-:W-:Y:S02]  /*f600*/  FMUL.FTZ R30, R30, UR6 ;  /* 0x000000061e1e7c20 */ /* 0x000fe40008410000 */
[----:B------:R-:W-:-:S02]  /*f610*/  FMUL.FTZ R31, R31, UR6 ;  /* 0x000000061f1f7c20 */ /* 0x000fc40008410000 */
[----:B------:R-:W-:Y:S02]  /*f620*/  FFMA.FTZ R30, R13, R30, R24 ;  /* 0x0000001e0d1e7223 */ /* 0x000fe40000010018 */
[----:B------:R-:W-:Y:S01]  /*f630*/  FFMA.FTZ R31, R14, R31, R15 ;  /* 0x0000001f0e1f7223 */ /* 0x000fe2000001000f */
[----:B-1----:R-:W-:Y:S02]  /*f640*/  IMAD R25, R25, UR12, RZ ;  /* 0x0000000c19197c24 */ /* 0x002fe4000f8e02ff */
[----:B------:R-:W-:-:S04]  /*f650*/  IMAD.WIDE.U32 R6, R10, UR12, R6 ;  /* 0x0000000c0a067c25 */ /* 0x000fc8000f8e0006 */
[----:B------:R-:W-:Y:S01]  /*f660*/  IMAD R25, R10, UR13, R25 ;  /* 0x0000000d0a197c24 */ /* 0x000fe2000f8e0219 */
[----:B0-----:R-:W-:-:S04]  /*f670*/  LEA R8, P1, R6, UR16, 0x2 ;  /* 0x0000001006087c11 */ /* 0x001fc8000f8210ff */
[----:B------:R-:W-:-:S04]  /*f680*/  IADD3 R25, PT, PT, R7, R25, RZ ;  /* 0x0000001907197210 */ /* 0x000fc80007ffe0ff */
[----:B------:R-:W-:-:S05]  /*f690*/  LEA.HI.X R9, R6, UR17, R25, 0x2, P1 ;  /* 0x0000001106097c11 */ /* 0x000fca00088f1419 */
[----:B------:R1:W-:Y:S02]  /*f6a0*/  STG.E.64 desc[UR14][R8.64], R30 ;  /* 0x0000001e08007986 */ /* 0x0003e4000c101b0e */
.L_x_4425:
[----:B------:R-:W-:Y:S05]  /*f6b0*/  BSYNC.RECONVERGENT B0 ;  /* 0x0000000000007941 */ /* 0x000fea0003800200 */
.L_x_4424:
[----:B------:R-:W-:Y:S04]  /*f6c0*/  BSSY.RECONVERGENT B0, `(.L_x_4426) ;  /* 0x0000013000007945 */ /* 0x000fe80003800200 */
[----:B------:R-:W-:Y:S05]  /*f6d0*/  @P5 BRA `(.L_x_4427) ;  /* 0x0000000000445947 */ /* 0x000fea0003800000 */
[----:B------:R-:W2:Y:S01]  /*f6e0*/  LDCU.64 UR12, c[0x0][0x3e0] ;  /* 0x00007c00ff0c77ac */ /* 0x000ea20008000a00 */
        /* <DEDUP_REMOVED lines=9> */
[----:B--2---:R-:W-:Y:S02]  /*f780*/  IMAD R26, R26, UR12, RZ ;  /* 0x0000000c1a1a7c24 */ /* 0x004fe4000f8e02ff */
[----:B------:R-:W-:-:S04]  /*f790*/  IMAD.WIDE.U32 R6, R27, UR12, R6 ;  /* 0x0000000c1b067c25 */ /* 0x000fc8000f8e0006 */
[----:B------:R-:W-:Y:S01]  /*f7a0*/  IMAD R27, R27, UR13, R26 ;  /* 0x0000000d1b1b7c24 */ /* 0x000fe2000f8e021a */
[----:B01----:R-:W-:-:S04]  /*f7b0*/  LEA R8, P1, R6, UR16, 0x2 ;  /* 0x0000001006087c11 */ /* 0x003fc8000f8210ff */
[----:B------:R-:W-:-:S04]  /*f7c0*/  IADD3 R27, PT, PT, R7, R27, RZ ;  /* 0x0000001b071b7210 */ /* 0x000fc80007ffe0ff */
[----:B------:R-:W-:-:S05]  /*f7d0*/  LEA.HI.X R9, R6, UR17, R27, 0x2, P1 ;  /* 0x0000001106097c11 */ /* 0x000fca00088f141b */
[----:B------:R2:W-:Y:S02]  /*f7e0*/  STG.E.64 desc[UR14][R8.64], R32 ;  /* 0x0000002008007986 */ /* 0x0005e4000c101b0e */
.L_x_4427:
[----:B------:R-:W-:Y:S05]  /*f7f0*/  BSYNC.RECONVERGENT B0 ;  /* 0x0000000000007941 */ /* 0x000fea0003800200 */
.L_x_4426:
[----:B------:R-:W-:Y:S04]  /*f800*/  BSSY.RECONVERGENT B0, `(.L_x_4428) ;  /* 0x0000013000007945 */ /* 0x000fe80003800200 */
[----:B------:R-:W-:Y:S05]  /*f810*/  @P2 BRA `(.L_x_4429) ;  /* 0x0000000000442947 */ /* 0x000fea0003800000 */
[----:B------:R-:W3:Y:S01]  /*f820*/  LDCU.64 UR12, c[0x0][0x3e0] ;  /* 0x00007c00ff0c77ac */ /* 0x000ee20008000a00 */
[----:B------:R-:W-:Y:S01]  /*f830*/  MOV R7, R21 ;  /* 0x0000001500077202 */ /* 0x000fe20000000f00 */
[----:B------:R-:W-:Y:S02]  /*f840*/  IMAD.MOV.U32 R6, RZ, RZ, R18 ;  /* 0x000000ffff067224 */ /* 0x000fe400078e0012 */
[----:B------:R-:W-:Y:S01]  /*f850*/  FADD.FTZ R34, R34, -UR5 ;  /* 0x8000000522227e21 */ /* 0x000fe20008010000 */
[----:B------:R-:W4:Y:S01]  /*f860*/  LDCU.64 UR16, c[0x0][0x380] ;  /* 0x00007000ff1077ac */ /* 0x000f220008000a00 */
[----:B------:R-:W-:Y:S02]  /*f870*/  FADD.FTZ R35, R35, -UR5 ;  /* 0x8000000523237e21 */ /* 0x000fe40008010000 */
[----:B------:R-:W-:Y:S02]  /*f880*/  FMUL.FTZ R34, R34, UR6 ;  /* 0x0000000622227c20 */ /* 0x000fe40008410000 */
[----:B------:R-:W-:-:S02]  /*f890*/  FMUL.FTZ R35, R35, UR6 ;  /* 0x0000000623237c20 */ /* 0x000fc40008410000 */
[----:B------:R-:W-:Y:S02]  /*f8a0*/  FFMA.FTZ R34, R13, R34, R24 ;  /* 0x000000220d227223 */ /* 0x000fe40000010018 */
[----:B------:R-:W-:Y:S01]  /*f8b0*/  FFMA.FTZ R35, R14, R35, R15 ;  /* 0x000000230e237223 */ /* 0x000fe2000001000f */
[----:B---3--:R-:W-:Y:S02]  /*f8c0*/  IMAD R58, R58, UR12, RZ ;  /* 0x0000000c3a3a7c24 */ /* 0x008fe4000f8e02ff */
[----:B012---:R-:W-:-:S04]  /*f8d0*/  IMAD.WIDE.U32 R8, R57, UR12, R6 ;  /* 0x0000000c39087c25 */ /* 0x007fc8000f8e0006 */
[----:B------:R-:W-:Y:S01]  /*f8e0*/  IMAD R57, R57, UR13, R58 ;  /* 0x0000000d39397c24 */ /* 0x000fe2000f8e023a */
[----:B----4-:R-:W-:-:S04]  /*f8f0*/  LEA R6, P1, R8, UR16, 0x2 ;  /* 0x0000001008067c11 */ /* 0x010fc8000f8210ff */
[----:B------:R-:W-:-:S04]  /*f900*/  IADD3 R57, PT, PT, R9, R57, RZ ;  /* 0x0000003909397210 */ /* 0x000fc80007ffe0ff */
[----:B------:R-:W-:-:S05]  /*f910*/  LEA.HI.X R7, R8, UR17, R57, 0x2, P1 ;  /* 0x0000001108077c11 */ /* 0x000fca00088f1439 */
[----:B------:R3:W-:Y:S02]  /*f920*/  STG.E.64 desc[UR14][R6.64], R34 ;  /* 0x0000002206007986 */ /* 0x0007e4000c101b0e */
.L_x_4429:
[----:B------:R-:W-:Y:S05]  /*f930*/  BSYNC.RECONVERGENT B0 ;  /* 0x0000000000007941 */ /* 0x000fea0003800200 */
.L_x_4428:
        /* <DEDUP_REMOVED lines=10> */
[----:B------:R-:W-:Y:S02]  /*f9e0*/  FFMA.FTZ R36, R13, R36, R24 ;  /* 0x000000240d247223 */ /* 0x000fe40000010018 */
        /* <DEDUP_REMOVED lines=8> */
.L_x_4431:
[----:B------:R-:W-:Y:S05]  /*fa70*/  BSYNC.RECONVERGENT B0 ;  /* 0x0000000000007941 */ /* 0x000fea0003800200 */
.L_x_4430:
[----:B------:R-:W-:Y:S01]  /*fa80*/  ISETP.GE.U32.AND P4, PT, R4, UR10, PT ;  /* 0x0000000a04007c0c */ /* 0x000fe2000bf86070 */
[C---:B0-----:R-:W-:Y:S01]  /*fa90*/  VIADD R23, R16.reuse, 0x198 ;  /* 0x0000019810177836 */ /* 0x041fe20000000000 */
[----:B---34-:R-:W-:Y:S01]  /*faa0*/  SHF.R.S32.HI R6, RZ, 0x1f, R4 ;  /* 0x0000001fff067819 */ /* 0x018fe20000011404 */
        /* <DEDUP_REMOVED lines=23> */
[----:B------:R-:W3:Y:S02]  /*fc20*/  LDCU.64 UR16, c[0x0][0x380] ;  /* 0x00007000ff1077ac */ /* 0x000ee40008000a00 */
[----:B------:R-:W-:Y:S01]  /*fc30*/  FMUL.FTZ R38, R38, UR6 ;  /* 0x0000000626267c20 */ /* 0x000fe20008410000 */
[----:B------:R-:W-:-:S03]  /*fc40*/  FMUL.FTZ R39, R39, UR6 ;  /* 0x0000000627277c20 */ /* 0x000fc60008410000 */
[----:B------:R-:W-:Y:S01]  /*fc50*/  FFMA.FTZ R38, R13, R38, R24 ;  /* 0x000000260d267223 */ /* 0x000fe20000010018 */
[----:B------:R-:W-:Y:S01]  /*fc60*/  FFMA.FTZ R39, R14, R39, R15 ;  /* 0x000000270e277223 */ /* 0x000fe2000001000f */
[----:B0-----:R-:W-:Y:S01]  /*fc70*/  IMAD R11, R6, UR12, RZ ;  /* 0x0000000c060b7c24 */ /* 0x001fe2000f8e02ff */
[----:B------:R-:W-:-:S03]  /*fc80*/  MOV R6, R18 ;  /* 0x0000001200067202 */ /* 0x000fc60000000f00 */
[C---:B------:R-:W-:Y:S02]  /*fc90*/  IMAD R11, R4.reuse, UR13, R11 ;  /* 0x0000000d040b7c24 */ /* 0x040fe4000f8e020b */
[----:B-12---:R-:W-:-:S03]  /*fca0*/  IMAD.WIDE.U32 R8, R4, UR12, R6 ;  /* 0x0000000c04087c25 */ /* 0x006fc6000f8e0006 */
[----:B---3--:R-:W-:Y:S02]  /*fcb0*/  LEA R6, P4, R8, UR16, 0x2 ;  /* 0x0000001008067c11 */ /* 0x008fe4000f8810ff */
[----:B------:R-:W-:-:S04]  /*fcc0*/  IADD3 R11, PT, PT, R9, R11, RZ ;  /* 0x0000000b090b7210 */ /* 0x000fc80007ffe0ff */
[----:B------:R-:W-:-:S05]  /*fcd0*/  LEA.HI.X R7, R8, UR17, R11, 0x2, P4 ;  /* 0x0000001108077c11 */ /* 0x000fca000a0f140b */
[----:B------:R0:W-:Y:S02]  /*fce0*/  STG.E.64 desc[UR14][R6.64], R38 ;  /* 0x0000002606007986 */ /* 0x0001e4000c101b0e */
.L_x_4433:
[----:B------:R-:W-:Y:S05]  /*fcf0*/  BSYNC.RECONVERGENT B0 ;  /* 0x0000000000007941 */ /* 0x000fea0003800200 */
.L_x_4432:
        /* <DEDUP_REMOVED lines=12> */
[----:B---3--:R-:W-:Y:S02]  /*fdc0*/  IMAD R11, R10, UR12, RZ ;  /* 0x0000000c0a0b7c24 */ /* 0x008fe4000f8e02ff */
[----:B-12---:R-:W-:-:S04]  /*fdd0*/  IMAD.WIDE.U32 R8, R2, UR12, R6 ;  /* 0x0000000c02087c25 */ /* 0x006fc8000f8e0006 */
[----:B------:R-:W-:Y:S01]  /*fde0*/  IMAD R11, R2, UR13, R11 ;  /* 0x0000000d020b7c24 */ /* 0x000fe2000f8e020b */
[----:B0-----:R-:W-:-:S04]  /*fdf0*/  LEA R6, P1, R8, UR16, 0x2 ;  /* 0x0000001008067c11 */ /* 0x001fc8000f8210ff */
[----:B------:R-:W-:-:S04]  /*fe00*/  IADD3 R11, PT, PT, R9, R11, RZ ;  /* 0x0000000b090b7210 */ /* 0x000fc80007ffe0ff */
[----:B------:R-:W-:-:S05]  /*fe10*/  LEA.HI.X R7, R8, UR17, R11, 0x2, P1 ;  /* 0x0000001108077c11 */ /* 0x000fca00088f140b */
[----:B------:R3:W-:Y:S02]  /*fe20*/  STG.E.64 desc[UR14][R6.64], R40 ;  /* 0x0000002806007986 */ /* 0x0007e4000c101b0e */
.L_x_4435:
[----:B------:R-:W-:Y:S05]  /*fe30*/  BSYNC.RECONVERGENT B0 ;  /* 0x0000000000007941 */ /* 0x000fea0003800200 */
.L_x_4434:
[----:B------:R-:W-:Y:S04]  /*fe40*/  BSSY.RECONVERGENT B0, `(.L_x_4436) ;  /* 0x0000013000007945 */ /* 0x000fe80003800200 */
[----:B------:R-:W-:Y:S05]  /*fe50*/  @P5 BRA `(.L_x_4437) ;  /* 0x0000000000445947 */ /* 0x000fea0003800000 */
[----:B------:R-:W4:Y:S01]  /*fe60*/  LDCU.64 UR12, c[0x0][0x3e0] ;  /* 0x00007c00ff0c77ac */ /* 0x000f220008000a00 */
[----:B0--3--:R-:W-:Y:S01]  /*fe70*/  MOV R6, R18 ;  /* 0x0000001200067202 */ /* 0x009fe20000000f00 */
        /* <DEDUP_REMOVED lines=8> */
[----:B----4-:R-:W-:Y:S02]  /*ff00*/  IMAD R22, R22, UR12, RZ ;  /* 0x0000000c16167c24 */ /* 0x010fe4000f8e02ff */
[----:B-12---:R-:W-:-:S04]  /*ff10*/  IMAD.WIDE.U32 R8, R23, UR12, R6 ;  /* 0x0000000c17087c25 */ /* 0x006fc8000f8e0006 */
[----:B------:R-:W-:Y:S01]  /*ff20*/  IMAD R23, R23, UR13, R22 ;  /* 0x0000000d17177c24 */ /* 0x000fe2000f8e0216 */
[----:B0-----:R-:W-:-:S04]  /*ff30*/  LEA R6, P1, R8, UR16, 0x2 ;  /* 0x0000001008067c11 */ /* 0x001fc8000f8210ff */
[----:B------:R-:W-:-:S04]  /*ff40*/  IADD3 R23, PT, PT, R9, R23, RZ ;  /* 0x0000001709177210 */ /* 0x000fc80007ffe0ff */
[----:B------:R-:W-:-:S05]  /*ff50*/  LEA.HI.X R7, R8, UR17, R23, 0x2, P1 ;  /* 0x0000001108077c11 */ /* 0x000fca00088f1417 */
[----:B------:R4:W-:Y:S02]  /*ff60*/  STG.E.64 desc[UR14][R6.64], R42 ;  /* 0x0000002a06007986 */ /* 0x0009e4000c101b0e */
.L_x_4437:
[----:B------:R-:W-:Y:S05]  /*ff70*/  BSYNC.RECONVERGENT B0 ;  /* 0x0000000000007941 */ /* 0x000fea0003800200 */
.L_x_4436:
[----:B------:R-:W-:Y:S04]  /*ff80*/  BSSY.RECONVERGENT B0, `(.L_x_4438) ;  /* 0x0000013000007945 */ /* 0x000fe80003800200 */
[----:B------:R-:W-:Y:S05]  /*ff90*/  @P2 BRA `(.L_x_4439) ;  /* 0x0000000000442947 */ /* 0x000fea0003800000 */
[----:B------:R-:W5:Y:S01]  /*ffa0*/  LDCU.64 UR12, c[0x0][0x3e0] ;  /* 0x00007c00ff0c77ac */ /* 0x000f620008000a00 */
[----:B0--34-:R-:W-:Y:S01]  /*ffb0*/  MOV R6, R18 ;  /* 0x0000001200067202 */ /* 0x019fe20000000f00 */
        /* <DEDUP_REMOVED lines=8> */
[----:B-----5:R-:W-:Y:S02]  /*10040*/  IMAD R26, R26, UR12, RZ ;  /* 0x0000000c1a1a7c24 */ /* 0x020fe4000f8e02ff */
[----:B-12---:R-:W-:-:S04]  /*10050*/  IMAD.WIDE.U32 R8, R25, UR12, R6 ;  /* 0x0000000c19087c25 */ /* 0x006fc8000f8e0006 */
[----:B------:R-:W-:Y:S01]  /*10060*/  IMAD R25, R25, UR13, R26 ;  /* 0x0000000d19197c24 */ /* 0x000fe2000f8e021a */
[----:B0-----:R-:W-:-:S04]  /*10070*/  LEA R6, P1, R8, UR16, 0x2 ;  /* 0x0000001008067c11 */ /* 0x001fc8000f8210ff */
[----:B------:R-:W-:-:S04]  /*10080*/  IADD3 R25, PT, PT, R9, R25, RZ ;  /* 0x0000001909197210 */ /* 0x000fc80007ffe0ff */
[----:B------:R-:W-:-:S05]  /*10090*/  LEA.HI.X R7, R8, UR17, R25, 0x2, P1 ;  /* 0x0000001108077c11 */ /* 0x000fca00088f1419 */
[----:B------:R0:W-:Y:S02]  /*100a0*/  STG.E.64 desc[UR14][R6.64], R44 ;  /* 0x0000002c06007986 */ /* 0x0001e4000c101b0e */
.L_x_4439:
[----:B------:R-:W-:Y:S05]  /*100b0*/  BSYNC.RECONVERGENT B0 ;  /* 0x0000000000007941 */ /* 0x000fea0003800200 */
.L_x_4438:
        /* <DEDUP_REMOVED lines=19> */
.L_x_4441:
[----:B------:R-:W-:Y:S05]  /*101f0*/  BSYNC.RECONVERGENT B0 ;  /* 0x0000000000007941 */ /* 0x000fea0003800200 */
.L_x_4440:
[----:B------:R-:W-:Y:S01]  /*10200*/  ISETP.GE.U32.AND P4, PT, R5, UR10, PT ;  /* 0x0000000a05007c0c */ /* 0x000fe2000bf86070 */
[C---:B------:R-:W-:Y:S01]  /*10210*/  VIADD R25, R16.reuse, 0x1c8 ;  /* 0x000001c810197836 */ /* 0x040fe20000000000 */
[----:B0--34-:R-:W-:Y:S01]  /*10220*/  SHF.R.S32.HI R6, RZ, 0x1f, R5 ;  /* 0x0000001fff067819 */ /* 0x019fe20000011405 */
        /* <DEDUP_REMOVED lines=23> */
[----:B------:R-:W3:Y:S02]  /*103a0*/  LDCU.64 UR16, c[0x0][0x380] ;  /* 0x00007000ff1077ac */ /* 0x000ee40008000a00 */
[----:B------:R-:W-:Y:S01]  /*103b0*/  FMUL.FTZ R47, R47, UR6 ;  /* 0x000000062f2f7c20 */ /* 0x000fe20008410000 */
[----:B------:R-:W-:-:S04]  /*103c0*/  FMUL.FTZ R48, R48, UR6 ;  /* 0x0000000630307c20 */ /* 0x000fc80008410000 */
[----:B------:R-:W-:Y:S01]  /*103d0*/  FFMA.FTZ R11, R14, R48, R15 ;  /* 0x000000300e0b7223 */ /* 0x000fe2000001000f */
[----:B0-----:R-:W-:Y:S01]  /*103e0*/  IMAD R10, R6, UR12, RZ ;  /* 0x0000000c060a7c24 */ /* 0x001fe2000f8e02ff */
[----:B------:R-:W-:-:S05]  /*103f0*/  MOV R6, R18 ;  /* 0x0000001200067202 */ /* 0x000fca0000000f00 */
[----:B-12---:R-:W-:-:S04]  /*10400*/  IMAD.WIDE.U32 R8, R5, UR12, R6 ;  /* 0x0000000c05087c25 */ /* 0x006fc8000f8e0006 */
[----:B------:R-:W-:Y:S01]  /*10410*/  IMAD R5, R5, UR13, R10 ;  /* 0x0000000d05057c24 */ /* 0x000fe2000f8e020a */
[----:B---3--:R-:W-:Y:S01]  /*10420*/  LEA R6, P4, R8, UR16, 0x2 ;  /* 0x0000001008067c11 */ /* 0x008fe2000f8810ff */
[----:B------:R-:W-:Y:S02]  /*10430*/  FFMA.FTZ R10, R13, R47, R24 ;  /* 0x0000002f0d0a7223 */ /* 0x000fe40000010018 */
[----:B------:R-:W-:-:S05]  /*10440*/  IMAD.IADD R5, R9, 0x1, R5 ;  /* 0x0000000109057824 */ /* 0x000fca00078e0205 */
[----:B------:R-:W-:-:S05]  /*10450*/  LEA.HI.X R7, R8, UR17, R5, 0x2, P4 ;  /* 0x0000001108077c11 */ /* 0x000fca000a0f1405 */
[----:B------:R0:W-:Y:S02]  /*10460*/  STG.E.64 desc[UR14][R6.64], R10 ;  /* 0x0000000a06007986 */ /* 0x0001e4000c101b0e */
.L_x_4443:
[----:B------:R-:W-:Y:S05]  /*10470*/  BSYNC.RECONVERGENT B0 ;  /* 0x0000000000007941 */ /* 0x000fea0003800200 */
.L_x_4442:
[----:B------:R-:W-:Y:S04]  /*10480*/  BSSY.RECONVERGENT B0, `(.L_x_4444) ;  /* 0x0000013000007945 */ /* 0x000fe80003800200 */
[----:B------:R-:W-:Y:S05]  /*10490*/  @P1 BRA `(.L_x_4445) ;  /* 0x0000000000441947 */ /* 0x000fea0003800000 */
[----:B------:R-:W3:Y:S01]  /*104a0*/  LDCU.64 UR12, c[0x0][0x3e0] ;  /* 0x00007c00ff0c77ac */ /* 0x000ee20008000a00 */
[----:B0-----:R-:W-:Y:S01]  /*104b0*/  MOV R6, R18 ;  /* 0x0000001200067202 */ /* 0x001fe20000000f00 */
[----:B------:R-:W-:Y:S01]  /*104c0*/  FADD.FTZ R49, R49, -UR5 ;  /* 0x8000000531317e21 */ /* 0x000fe20008010000 */
[----:B------:R-:W-:Y:S01]  /*104d0*/  MOV R7, R21 ;  /* 0x0000001500077202 */ /* 0x000fe20000000f00 */
[----:B------:R-:W0:Y:S01]  /*104e0*/  LDCU.64 UR16, c[0x0][0x380] ;  /* 0x00007000ff1077ac */ /* 0x000e220008000a00 */
[----:B------:R-:W-:Y:S01]  /*104f0*/  FADD.FTZ R50, R50, -UR5 ;  /* 0x8000000532327e21 */ /* 0x000fe20008010000 */
[----:B------:R-:W-:-:S03]  /*10500*/  FMUL.FTZ R49, R49, UR6 ;  /* 0x0000000631317c20 */ /* 0x000fc60008410000 */
[----:B------:R-:W-:-:S04]  /*10510*/  FMUL.FTZ R50, R50, UR6 ;  /* 0x0000000632327c20 */ /* 0x000fc80008410000 */
[----:B------:R-:W-:Y:S01]  /*10520*/  FFMA.FTZ R11, R14, R50, R15 ;  /* 0x000000320e0b7223 */ /* 0x000fe2000001000f */
[----:B---3--:R-:W-:Y:S02]  /*10530*/  IMAD R10, R17, UR12, RZ ;  /* 0x0000000c110a7c24 */ /* 0x008fe4000f8e02ff */
[----:B-12---:R-:W-:-:S04]  /*10540*/  IMAD.WIDE.U32 R8, R3, UR12, R6 ;  /* 0x0000000c03087c25 */ /* 0x006fc8000f8e0006 */
[----:B------:R-:W-:Y:S01]  /*10550*/  IMAD R3, R3, UR13, R10 ;  /* 0x0000000d03037c24 */ /* 0x000fe2000f8e020a */
[----:B0-----:R-:W-:Y:S01]  /*10560*/  LEA R6, P1, R8, UR16, 0x2 ;  /* 0x0000001008067c11 */ /* 0x001fe2000f8210ff */
[----:B------:R-:W-:Y:S02]  /*10570*/  FFMA.FTZ R10, R13, R49, R24 ;  /* 0x000000310d0a7223 */ /* 0x000fe40000010018 */
[----:B------:R-:W-:-:S05]  /*10580*/  IMAD.IADD R3, R9, 0x1, R3 ;  /* 0x0000000109037824 */ /* 0x000fca00078e0203 */
[----:B------:R-:W-:-:S05]  /*10590*/  LEA.HI.X R7, R8, UR17, R3, 0x2, P1 ;  /* 0x0000001108077c11 */ /* 0x000fca00088f1403 */
[----:B------:R3:W-:Y:S02]  /*105a0*/  STG.E.64 desc[UR14][R6.64], R10 ;  /* 0x0000000a06007986 */ /* 0x0007e4000c101b0e */
.L_x_4445:
[----:B------:R-:W-:Y:S05]  /*105b0*/  BSYNC.RECONVERGENT B0 ;  /* 0x0000000000007941 */ /* 0x000fea0003800200 */
.L_x_4444:
[----:B------:R-:W-:Y:S04]  /*105c0*/  BSSY.RECONVERGENT B0, `(.L_x_4446) ;  /* 0x0000013000007945 */ /* 0x000fe80003800200 */
[----:B------:R-:W-:Y:S05]  /*105d0*/  @P5 BRA `(.L_x_4447) ;  /* 0x0000000000445947 */ /* 0x000fea0003800000 */
[----:B------:R-:W4:Y:S01]  /*105e0*/  LDCU.64 UR12, c[0x0][0x3e0] ;  /* 0x00007c00ff0c77ac */ /* 0x000f220008000a00 */
[----:B0--3--:R-:W-:Y:S01]  /*105f0*/  MOV R6, R18 ;  /* 0x0000001200067202 */ /* 0x009fe20000000f00 */
        /* <DEDUP_REMOVED lines=9> */
[----:B-12---:R-:W-:-:S04]  /*10690*/  IMAD.WIDE.U32 R8, R23, UR12, R6 ;  /* 0x0000000c17087c25 */ /* 0x006fc8000f8e0006 */
[----:B------:R-:W-:Y:S01]  /*106a0*/  IMAD R23, R23, UR13, R22 ;  /* 0x0000000d17177c24 */ /* 0x000fe2000f8e0216 */
[----:B0-----:R-:W-:-:S03]  /*106b0*/  LEA R6, P1, R8, UR16, 0x2 ;  /* 0x0000001008067c11 */ /* 0x001fc6000f8210ff */
[----:B------:R-:W-:-:S05]  /*106c0*/  IMAD.IADD R23, R9, 0x1, R23 ;  /* 0x0000000109177824 */ /* 0x000fca00078e0217 */
[----:B------:R-:W-:-:S05]  /*106d0*/  LEA.HI.X R7, R8, UR17, R23, 0x2, P1 ;  /* 0x0000001108077c11 */ /* 0x000fca00088f1417 */
[----:B------:R4:W-:Y:S02]  /*106e0*/  STG.E.64 desc[UR14][R6.64], R10 ;  /* 0x0000000a06007986 */ /* 0x0009e4000c101b0e */
.L_x_4447:
[----:B------:R-:W-:Y:S05]  /*106f0*/  BSYNC.RECONVERGENT B0 ;  /* 0x0000000000007941 */ /* 0x000fea0003800200 */
.L_x_4446:
[----:B------:R-:W-:Y:S04]  /*10700*/  BSSY.RECONVERGENT B0, `(.L_x_4448) ;  /* 0x0000013000007945 */ /* 0x000fe80003800200 */
[----:B------:R-:W-:Y:S05]  /*10710*/  @P2 BRA `(.L_x_4449) ;  /* 0x0000000000442947 */ /* 0x000fea0003800000 */
[----:B------:R-:W5:Y:S01]  /*10720*/  LDCU.64 UR12, c[0x0][0x3e0] ;  /* 0x00007c00ff0c77ac */ /* 0x000f620008000a00 */
[----:B0--34-:R-:W-:Y:S01]  /*10730*/  MOV R6, R18 ;  /* 0x0000001200067202 */ /* 0x019fe20000000f00 */
        /* <DEDUP_REMOVED lines=8> */
[----:B-----5:R-:W-:Y:S02]  /*107c0*/  IMAD R26, R26, UR12, RZ ;  /* 0x0000000c1a1a7c24 */ /* 0x020fe4000f8e02ff */
[----:B-12---:R-:W-:-:S04]  /*107d0*/  IMAD.WIDE.U32 R8, R25, UR12, R6 ;  /* 0x0000000c19087c25 */ /* 0x006fc8000f8e0006 */
[----:B------:R-:W-:Y:S01]  /*107e0*/  IMAD R25, R25, UR13, R26 ;  /* 0x0000000d19197c24 */ /* 0x000fe2000f8e021a */
[----:B0-----:R-:W-:-:S03]  /*107f0*/  LEA R6, P1, R8, UR16, 0x2 ;  /* 0x0000001008067c11 */ /* 0x001fc6000f8210ff */
[----:B------:R-:W-:-:S05]  /*10800*/  IMAD.IADD R25, R9, 0x1, R25 ;  /* 0x0000000109197824 */ /* 0x000fca00078e0219 */
[----:B------:R-:W-:-:S05]  /*10810*/  LEA.HI.X R7, R8, UR17, R25, 0x2, P1 ;  /* 0x0000001108077c11 */ /* 0x000fca00088f1419 */
[----:B------:R0:W-:Y:S02]  /*10820*/  STG.E.64 desc[UR14][R6.64], R10 ;  /* 0x0000000a06007986 */ /* 0x0001e4000c101b0e */
.L_x_4449:
[----:B------:R-:W-:Y:S05]  /*10830*/  BSYNC.RECONVERGENT B0 ;  /* 0x0000000000007941 */ /* 0x000fea0003800200 */
.L_x_4448:
        /* <DEDUP_REMOVED lines=19> */
.L_x_4451:
[----:B------:R-:W-:Y:S05]  /*10970*/  BSYNC.RECONVERGENT B0 ;  /* 0x0000000000007941 */ /* 0x000fea0003800200 */
.L_x_4450:
[----:B------:R-:W-:Y:S01]  /*10980*/  ISETP.GE.U32.AND P4, PT, R4, UR10, PT ;  /* 0x0000000a04007c0c */ /* 0x000fe2000bf86070 */
[C---:B------:R-:W-:Y:S01]  /*10990*/  VIADD R25, R16.reuse, 0x1f8 ;  /* 0x000001f810197836 */ /* 0x040fe20000000000 */
[----:B------:R-:W-:Y:S01]  /*109a0*/  SHF.R.S32.HI R3, RZ, 0x1f, R4 ;  /* 0x0000001fff037819 */ /* 0x000fe20000011404 */
[----:B------:R-:W-:Y:S01]  /*109b0*/  BSSY.RECONVERGENT B0, `(.L_x_4452) ;  /* 0x0000022000007945 */ /* 0x000fe20003800200 */
[C---:B0--34-:R-:W-:Y:S02]  /*109c0*/  IADD3 R11, PT, PT, R16.reuse, 0x1e8, RZ ;  /* 0x000001e8100b7810 */ /* 0x059fe40007ffe0ff */
        /* <DEDUP_REMOVED lines=23> */
[----:B-12---:R-:W-:-:S03]  /*10b40*/  FFMA.FTZ R8, R13, R59, R24 ;  /* 0x0000003b0d087223 */ /* 0x006fc60000010018 */
[----:B------:R-:W-:Y:S01]  /*10b50*/  FFMA.FTZ R9, R14, R60, R15 ;  /* 0x0000003c0e097223 */ /* 0x000fe2000001000f */
[----:B0-----:R-:W-:Y:S02]  /*10b60*/  IMAD R3, R3, UR12, RZ ;  /* 0x0000000c03037c24 */ /* 0x001fe4000f8e02ff */
[----:B------:R-:W-:-:S04]  /*10b70*/  IMAD.WIDE.U32 R6, R4, UR12, R6 ;  /* 0x0000000c04067c25 */ /* 0x000fc8000f8e0006 */
[----:B------:R-:W-:Y:S01]  /*10b80*/  IMAD R3, R4, UR13, R3 ;  /* 0x0000000d04037c24 */ /* 0x000fe2000f8e0203 */
[----:B---3--:R-:W-:-:S03]  /*10b90*/  LEA R4, P4, R6, UR16, 0x2 ;  /* 0x0000001006047c11 */ /* 0x008fc6000f8810ff */
[----:B------:R-:W-:-:S05]  /*10ba0*/  IMAD.IADD R3, R7, 0x1, R3 ;  /* 0x0000000107037824 */ /* 0x000fca00078e0203 */
[----:B------:R-:W-:-:S05]  /*10bb0*/  LEA.HI.X R5, R6, UR17, R3, 0x2, P4 ;  /* 0x0000001106057c11 */ /* 0x000fca000a0f1403 */
[----:B------:R0:W-:Y:S02]  /*10bc0*/  STG.E.64 desc[UR14][R4.64], R8 ;  /* 0x0000000804007986 */ /* 0x0001e4000c101b0e */
.L_x_4453:
[----:B------:R-:W-:Y:S05]  /*10bd0*/  BSYNC.RECONVERGENT B0 ;  /* 0x0000000000007941 */ /* 0x000fea0003800200 */
.L_x_4452:
        /* <DEDUP_REMOVED lines=19> */
.L_x_4455:
[----:B------:R-:W-:Y:S05]  /*10d10*/  BSYNC.RECONVERGENT B0 ;  /* 0x0000000000007941 */ /* 0x000fea0003800200 */
.L_x_4454:
[----:B------:R-:W-:Y:S04]  /*10d20*/  BSSY.RECONVERGENT B0, `(.L_x_4456) ;  /* 0x0000013000007945 */ /* 0x000fe80003800200 */
[----:B------:R-:W-:Y:S05]  /*10d30*/  @P5 BRA `(.L_x_4457) ;  /* 0x0000000000445947 */ /* 0x000fea0003800000 */
[----:B------:R-:W4:Y:S01]  /*10d40*/  LDCU.64 UR12, c[0x0][0x3e0] ;  /* 0x00007c00ff0c77ac */ /* 0x000f220008000a00 */
[----:B---3--:R-:W-:Y:S01]  /*10d50*/  MOV R2, R18 ;  /* 0x0000001200027202 */ /* 0x008fe20000000f00 */
[----:B------:R-:W-:Y:S01]  /*10d60*/  FADD.FTZ R64, R64, -UR5 ;  /* 0x8000000540407e21 */ /* 0x000fe20008010000 */
[----:B------:R-:W-:Y:S01]  /*10d70*/  MOV R3, R21 ;  /* 0x0000001500037202 */ /* 0x000fe20000000f00 */
[----:B------:R-:W3:Y:S01]  /*10d80*/  LDCU.64 UR16, c[0x0][0x380] ;  /* 0x00007000ff1077ac */ /* 0x000ee20008000a00 */
[----:B------:R-:W-:Y:S01]  /*10d90*/  FADD.FTZ R63, R63, -UR5 ;  /* 0x800000053f3f7e21 */ /* 0x000fe20008010000 */
[----:B------:R-:W-:-:S03]  /*10da0*/  FMUL.FTZ R64, R64, UR6 ;  /* 0x0000000640407c20 */ /* 0x000fc60008410000 */
[----:B------:R-:W-:Y:S01]  /*10db0*/  FMUL.FTZ R63, R63, UR6 ;  /* 0x000000063f3f7c20 */ /* 0x000fe20008410000 */
[----:B------:R-:W-:-:S03]  /*10dc0*/  FFMA.FTZ R62, R13, R64, R24 ;  /* 0x000000400d3e7223 */ /* 0x000fc60000010018 */
[----:B------:R-:W-:Y:S01]  /*10dd0*/  FFMA.FTZ R63, R14, R63, R15 ;  /* 0x0000003f0e3f7223 */ /* 0x000fe2000001000f */
[----:B----4-:R-:W-:Y:S02]  /*10de0*/  IMAD R6, R17, UR12, RZ ;  /* 0x0000000c11067c24 */ /* 0x010fe4000f8e02ff */
[----:B0-----:R-:W-:-:S04]  /*10df0*/  IMAD.WIDE.U32 R4, R11, UR12, R2 ;  /* 0x0000000c0b047c25 */ /* 0x001fc8000f8e0002 */
[----:B------:R-:W-:Y:S01]  /*10e00*/  IMAD R11, R11, UR13, R6 ;  /* 0x0000000d0b0b7c24 */ /* 0x000fe2000f8e0206 */
[----:B---3--:R-:W-:-:S03]  /*10e10*/  LEA R2, P1, R4, UR16, 0x2 ;  /* 0x0000001004027c11 */ /* 0x008fc6000f8210ff */
[----:B------:R-:W-:-:S05]  /*10e20*/  IMAD.IADD R11, R5, 0x1, R11 ;  /* 0x00000001050b7824 */ /* 0x000fca00078e020b */
[----:B------:R-:W-:-:S05]  /*10e30*/  LEA.HI.X R3, R4, UR17, R11, 0x2, P1 ;  /* 0x0000001104037c11 */ /* 0x000fca00088f140b */
[----:B------:R4:W-:Y:S02]  /*10e40*/  STG.E.64 desc[UR14][R2.64], R62 ;  /* 0x0000003e02007986 */ /* 0x0009e4000c101b0e */
.L_x_4457:
[----:B------:R-:W-:Y:S05]  /*10e50*/  BSYNC.RECONVERGENT B0 ;  /* 0x0000000000007941 */ /* 0x000fea0003800200 */
.L_x_4456:
[----:B------:R-:W-:Y:S04]  /*10e60*/  BSSY.RECONVERGENT B0, `(.L_x_4458) ;  /* 0x0000013000007945 */ /* 0x000fe80003800200 */
[----:B------:R-:W-:Y:S05]  /*10e70*/  @P2 BRA `(.L_x_4459) ;  /* 0x0000000000442947 */ /* 0x000fea0003800000 */
[----:B------:R-:W5:Y:S01]  /*10e80*/  LDCU.64 UR12, c[0x0][0x3e0] ;  /* 0x00007c00ff0c77ac */ /* 0x000f620008000a00 */
[----:B---34-:R-:W-:Y:S01]  /*10e90*/  MOV R2, R18 ;  /* 0x0000001200027202 */ /* 0x018fe20000000f00 */
        /* <DEDUP_REMOVED lines=8> */
[----:B-----5:R-:W-:Y:S02]  /*10f20*/  IMAD R22, R22, UR12, RZ ;  /* 0x0000000c16167c24 */ /* 0x020fe4000f8e02ff */
[----:B0-----:R-:W-:-:S04]  /*10f30*/  IMAD.WIDE.U32 R4, R23, UR12, R2 ;  /* 0x0000000c17047c25 */ /* 0x001fc8000f8e0002 */
[----:B------:R-:W-:Y:S01]  /*10f40*/  IMAD R23, R23, UR13, R22 ;  /* 0x0000000d17177c24 */ /* 0x000fe2000f8e0216 */
[----:B---3--:R-:W-:-:S03]  /*10f50*/  LEA R2, P1, R4, UR16, 0x2 ;  /* 0x0000001004027c11 */ /* 0x008fc6000f8210ff */
[----:B------:R-:W-:-:S05]  /*10f60*/  IMAD.IADD R23, R5, 0x1, R23 ;  /* 0x0000000105177824 */ /* 0x000fca00078e0217 */
[----:B------:R-:W-:-:S05]  /*10f70*/  LEA.HI.X R3, R4, UR17, R23, 0x2, P1 ;  /* 0x0000001104037c11 */ /* 0x000fca00088f1417 */
[----:B------:R0:W-:Y:S02]  /*10f80*/  STG.E.64 desc[UR14][R2.64], R6 ;  /* 0x0000000602007986 */ /* 0x0001e4000c101b0e */
.L_x_4459:
[----:B------:R-:W-:Y:S05]  /*10f90*/  BSYNC.RECONVERGENT B0 ;  /* 0x0000000000007941 */ /* 0x000fea0003800200 */
.L_x_4458:
[----:B------:R-:W-:Y:S04]  /*10fa0*/  BSSY.RECONVERGENT B0, `(.L_x_4333) ;  /* 0x0000012000007945 */ /* 0x000fe80003800200 */
[----:B------:R-:W-:Y:S05]  /*10fb0*/  @P3 BRA `(.L_x_4460) ;  /* 0x0000000000403947 */ /* 0x000fea0003800000 */
[----:B------:R-:W5:Y:S01]  /*10fc0*/  LDCU.64 UR10, c[0x0][0x3e0] ;  /* 0x00007c00ff0a77ac */ /* 0x000f620008000a00 */
[----:B------:R-:W-:Y:S01]  /*10fd0*/  MOV R19, R21 ;  /* 0x0000001500137202 */ /* 0x000fe20000000f00 */
[----:B------:R-:W-:Y:S01]  /*10fe0*/  FADD.FTZ R67, R67, -UR5 ;  /* 0x8000000543437e21 */ /* 0x000fe20008010000 */
[----:B------:R-:W-:Y:S01]  /*10ff0*/  FADD.FTZ R68, R68, -UR5 ;  /* 0x8000000544447e21 */ /* 0x000fe20008010000 */
[----:B------:R-:W0:Y:S02]  /*11000*/  LDCU.64 UR12, c[0x0][0x380] ;  /* 0x00007000ff0c77ac */ /* 0x000e240008000a00 */
[----:B------:R-:W-:Y:S01]  /*11010*/  FMUL.FTZ R67, R67, UR6 ;  /* 0x0000000643437c20 */ /* 0x000fe20008410000 */
[----:B------:R-:W-:-:S03]  /*11020*/  FMUL.FTZ R68, R68, UR6 ;  /* 0x0000000644447c20 */ /* 0x000fc60008410000 */
[----:B------:R-:W-:Y:S01]  /*11030*/  FFMA.FTZ R24, R13, R67, R24 ;  /* 0x000000430d187223 */ /* 0x000fe20000010018 */
[----:B-----5:R-:W-:Y:S02]  /*11040*/  IMAD R26, R26, UR10, RZ ;  /* 0x0000000a1a1a7c24 */ /* 0x020fe4000f8e02ff */
[----:B------:R-:W-:-:S04]  /*11050*/  IMAD.WIDE.U32 R18, R25, UR10, R18 ;  /* 0x0000000a19127c25 */ /* 0x000fc8000f8e0012 */
[----:B------:R-:W-:Y:S01]  /*11060*/  IMAD R25, R25, UR11, R26 ;  /* 0x0000000b19197c24 */ /* 0x000fe2000f8e021a */
[----:B0--34-:R-:W-:-:S04]  /*11070*/  LEA R2, P1, R18, UR12, 0x2 ;  /* 0x0000000c12027c11 */ /* 0x019fc8000f8210ff */
[----:B------:R-:W-:-:S04]  /*11080*/  IADD3 R25, PT, PT, R19, R25, RZ ;  /* 0x0000001913197210 */ /* 0x000fc80007ffe0ff */
[----:B------:R-:W-:Y:S01]  /*11090*/  LEA.HI.X R3, R18, UR13, R25, 0x2, P1 ;  /* 0x0000000d12037c11 */ /* 0x000fe200088f1419 */
[----:B------:R-:W-:-:S05]  /*110a0*/  FFMA.FTZ R25, R14, R68, R15 ;  /* 0x000000440e197223 */ /* 0x000fca000001000f */
[----:B------:R0:W-:Y:S02]  /*110b0*/  STG.E.64 desc[UR14][R2.64], R24 ;  /* 0x0000001802007986 */ /* 0x0001e4000c101b0e */
.L_x_4460:
[----:B------:R-:W-:Y:S05]  /*110c0*/  BSYNC.RECONVERGENT B0 ;  /* 0x0000000000007941 */ /* 0x000fea0003800200 */
.L_x_4333:
        /* <DEDUP_REMOVED lines=9> */
.L_x_4462:
        /* <DEDUP_REMOVED lines=10> */
.L_x_4947:


//--------------------- .text._Z35group_norm_nhwc_fwd_one_pass_kernelI11Fp32IOFp16WLi64ELi112ELi448EEv26Group_norm_nhwc_fwd_params --------------------------
	.section	.text._Z35group_norm_nhwc_fwd_one_pass_kernelI11Fp32IOFp16WLi64ELi112ELi448EEv26Group_norm_nhwc_fwd_params,"ax",@progbits
	.align	128
        .global         _Z35group_norm_nhwc_fwd_one_pass_kernelI11Fp32IOFp16WLi64ELi112ELi448EEv26Group_norm_nhwc_fwd_params
        .type           _Z35group_norm_nhwc_fwd_one_pass_kernelI11Fp32IOFp16WLi64ELi112ELi448EEv26Group_norm_nhwc_fwd_params,@function
        .size           _Z35group_norm_nhwc_fwd_one_pass_kernelI11Fp32IOFp16WLi64ELi112ELi448EEv26Group_norm_nhwc_fwd_params,(.L_x_4948 - _Z35group_norm_nhwc_fwd_one_pass_kernelI11Fp32IOFp16WLi64ELi112ELi448EEv26Group_norm_nhwc_fwd_params)
        .other          _Z35group_norm_nhwc_fwd_one_pass_kernelI11Fp32IOFp16WLi64ELi112ELi448EEv26Group_norm_nhwc_fwd_params,@"STO_CUDA_ENTRY STV_DEFAULT"
_Z35group_norm_nhwc_fwd_one_pass_kernelI11Fp32IOFp16WLi64ELi112ELi448EEv26Group_norm_nhwc_fwd_params:
.text._Z35group_norm_nhwc_fwd_one_pass_kernelI11Fp32IOFp16WLi64ELi112ELi448EEv26Group_norm_nhwc_fwd_params:
        /* <DEDUP_REMOVED lines=41> */
.L_x_4506:
        /* <DEDUP_REMOVED lines=232> */
.L_x_4464:
[----:B------:R-:W-:Y:S05]  /*1110*/  BSYNC.RECONVERGENT B0 ;  /* 0x0000000000007941 */ /* 0x000fea0003800200 */
.L_x_4463:
        /* <DEDUP_REMOVED lines=39> */
.L_x_4466:
[----:B------:R-:W-:Y:S05]  /*1390*/  BSYNC.RECONVERGENT B0 ;  /* 0x0000000000007941 */ /* 0x000fea0003800200 */
.L_x_4465:
        /* <DEDUP_REMOVED lines=26> */
.L_x_4469:
[----:B---3--:R-:W2:Y:S04]  /*1540*/  LDG.E.STRONG.GPU R18, desc[UR6][R16.64] ;  /* 0x0000000610127981 */ /* 0x008ea8000c1ef900 */
[----:B--2---:R-:W-:Y:S01]  /*1550*/  CCTL.IVALL ;  /* 0x00000000ff00798f */ /* 0x004fe20002000000 */
[----:B------:R-:W-:Y:S05]  /*1560*/  YIELD ;  /* 0x0000000000007946 */ /* 0x000fea0003800000 */
[----:B------:R-:W-:-:S13]  /*1570*/  ISETP.NE.AND P1, PT, R18, R23, PT ;  /* 0x000000171200720c */ /* 0x000fda0003f25270 */
[----:B------:R-:W-:Y:S05]  /*1580*/  @P1 BRA `(.L_x_4469) ;  /* 0xfffffffc00ec1947 */ /* 0x000fea000383ffff */
.L_x_4468:
        /* <DEDUP_REMOVED lines=14> */
.L_x_4471:
        /* <DEDUP_REMOVED lines=62> */
.L_x_4470:
        /* <DEDUP_REMOVED lines=36> */
.L_x_4472:
        /* <DEDUP_REMOVED lines=18> */
.L_x_4473:
        /* <DEDUP_REMOVED lines=9> */
.L_x_4474:
[----:B------:R-:W-:Y:S05]  /*1e40*/  BSYNC.RECONVERGENT B0 ;  /* 0x0000000000007941 */ /* 0x000fea0003800200 */
.L_x_4467:
        /* <DEDUP_REMOVED lines=69> */
.L_x_4478:
[----:B------:R-:W-:Y:S05]  /*22a0*/  BSYNC.RECONVERGENT B1 ;  /* 0x0000000000017941 */ /* 0x000fea0003800200 */
.L_x_4477:
        /* <DEDUP_REMOVED lines=19> */
.L_x_4480:
[----:B------:R-:W-:Y:S05]  /*23e0*/  BSYNC.RECONVERGENT B1 ;  /* 0x0000000000017941 */ /* 0x000fea0003800200 */
.L_x_4479:
        /* <DEDUP_REMOVED lines=29> */
.L_x_4482:
[----:B------:R-:W-:Y:S05]  /*25c0*/  BSYNC.RECONVERGENT B1 ;  /* 0x0000000000017941 */ /* 0x000fea0003800200 */
.L_x_4481:
        /* <DEDUP_REMOVED lines=19> */
.L_x_4484:
[----:B------:R-:W-:Y:S05]  /*2700*/  BSYNC.RECONVERGENT B1 ;  /* 0x0000000000017941 */ /* 0x000fea0003800200 */
.L_x_4483:
        /* <DEDUP_REMOVED lines=19> */
.L_x_4486:
[----:B------:R-:W-:Y:S05]  /*2840*/  BSYNC.RECONVERGENT B1 ;  /* 0x0000000000017941 */ /* 0x000fea0003800200 */
.L_x_4485:
        /* <DEDUP_REMOVED lines=19> */
.L_x_4488:
[----:B------:R-:W-:Y:S05]  /*2980*/  BSYNC.RECONVERGENT B1 ;  /* 0x0000000000017941 */ /* 0x000fea0003800200 */
.L_x_4487:
        /* <DEDUP_REMOVED lines=19> */
.L_x_4490:
[----:B------:R-:W-:Y:S05]  /*2ac0*/  BSYNC.RECONVERGENT B1 ;  /* 0x0000000000017941 */ /* 0x000fea0003800200 */
.L_x_4489:
        /* <DEDUP_REMOVED lines=19> */
.L_x_4476:
        /* <DEDUP_REMOVED lines=36> */
.L_x_4493:
[----:B------:R-:W-:Y:S05]  /*2e40*/  BSYNC.RECONVERGENT B1 ;  /* 0x0000000000017941 */ /* 0x000fea0003800200 */
.L_x_4492:
        /* <DEDUP_REMOVED lines=29> */
.L_x_4495:
[----:B------:R-:W-:Y:S05]  /*3020*/  BSYNC.RECONVERGENT B1 ;  /* 0x0000000000017941 */ /* 0x000fea0003800200 */
.L_x_4494:
        /* <DEDUP_REMOVED lines=39> */
.L_x_4497:
[----:B------:R-:W-:Y:S05]  /*32a0*/  BSYNC.RECONVERGENT B1 ;  /* 0x0000000000017941 */ /* 0x000fea0003800200 */
.L_x_4496:
        /* <DEDUP_REMOVED lines=29> */
.L_x_4499:
[----:B------:R-:W-:Y:S05]  /*3480*/  BSYNC.RECONVERGENT B1 ;  /* 0x0000000000017941 */ /* 0x000fea0003800200 */
.L_x_4498:
        /* <DEDUP_REMOVED lines=29> */
.L_x_4501:
[----:B------:R-:W-:Y:S05]  /*3660*/  BSYNC.RECONVERGENT B1 ;  /* 0x0000000000017941 */ /* 0x000fea0003800200 */
.L_x_4500:
        /* <DEDUP_REMOVED lines=29> */
.L_x_4503:
[----:B------:R-:W-:Y:S05]  /*3840*/  BSYNC.RECONVERGENT B1 ;  /* 0x0000000000017941 */ /* 0x000fea0003800200 */
.L_x_4502:
        /* <DEDUP_REMOVED lines=29> */
.L_x_4505:
[----:B------:R-:W-:Y:S05]  /*3a20*/  BSYNC.RECONVERGENT B1 ;  /* 0x0000000000017941 */ /* 0x000fea0003800200 */
.L_x_4504:
        /* <DEDUP_REMOVED lines=27> */
.L_x_4491:
[----:B------:R-:W-:Y:S05]  /*3be0*/  BSYNC.RECONVERGENT B0 ;  /* 0x0000000000007941 */ /* 0x000fea0003800200 */
.L_x_4475:
        /* <DEDUP_REMOVED lines=8> */
.L_x_4507:
        /* <DEDUP_REMOVED lines=9> */
.L_x_4948:


//--------------------- .text._Z35group_norm_nhwc_fwd_one_pass_kernelI11Fp32IOFp16WLi128ELi112ELi448EEv26Group_norm_nhwc_fwd_params --------------------------
	.section	.text._Z35group_norm_nhwc_fwd_one_pass_kernelI11Fp32IOFp16WLi128ELi112ELi448EEv26Group_norm_nhwc_fwd_params,"ax",@progbits
	.align	128
        .global         _Z35group_norm_nhwc_fwd_one_pass_kernelI11Fp32IOFp16WLi128ELi112ELi448EEv26Group_norm_nhwc_fwd_params
        .type           _Z35group_norm_nhwc_fwd_one_pass_kernelI11Fp32IOFp16WLi128ELi112ELi448EEv26Group_norm_nhwc_fwd_params,@function
        .size           _Z35group_norm_nhwc_fwd_one_pass_kernelI11Fp32IOFp16WLi128ELi112ELi448EEv26Group_norm_nhwc_fwd_params,(.L_x_4949 - _Z35group_norm_nhwc_fwd_one_pass_kernelI11Fp32IOFp16WLi128ELi112ELi448EEv26Group_norm_nhwc_fwd_params)
        .other          _Z35group_norm_nhwc_fwd_one_pass_kernelI11Fp32IOFp16WLi128ELi112ELi448EEv26Group_norm_nhwc_fwd_params,@"STO_CUDA_ENTRY STV_DEFAULT"
_Z35group_norm_nhwc_fwd_one_pass_kernelI11Fp32IOFp16WLi128ELi112ELi448EEv26Group_norm_nhwc_fwd_params:
.text._Z35group_norm_nhwc_fwd_one_pass_kernelI11Fp32IOFp16WLi128ELi112ELi448EEv26Group_norm_nhwc_fwd_params:
        /* <DEDUP_REMOVED lines=61> */
.L_x_4583:
        /* <DEDUP_REMOVED lines=378> */
.L_x_4509:
[----:B------:R-:W-:Y:S05]  /*1b70*/  BSYNC.RECONVERGENT B0 ;  /* 0x0000000000007941 */ /* 0x000fea0003800200 */
.L_x_4508:
        /* <DEDUP_REMOVED lines=41> */
.L_x_4511:
[----:B------:R-:W-:Y:S05]  /*1e10*/  BSYNC.RECONVERGENT B0 ;  /* 0x0000000000007941 */ /* 0x000fea0003800200 */
.L_x_4510:
        /* <DEDUP_REMOVED lines=24> */
.L_x_4514:
[----:B----4-:R-:W3:Y:S04]  /*1fa0*/  LDG.E.STRONG.GPU R34, desc[UR6][R32.64] ;  /* 0x0000000620227981 */ /* 0x010ee8000c1ef900 */
[----:B---3--:R-:W-:Y:S01]  /*1fb0*/  CCTL.IVALL ;  /* 0x00000000ff00798f */ /* 0x008fe20002000000 */
[----:B------:R-:W-:Y:S05]  /*1fc0*/  YIELD ;  /* 0x0000000000007946 */ /* 0x000fea0003800000 */
[----:B------:R-:W-:-:S13]  /*1fd0*/  ISETP.NE.AND P2, PT, R34, R39, PT ;  /* 0x000000272200720c */ /* 0x000fda0003f45270 */
[----:B------:R-:W-:Y:S05]  /*1fe0*/  @P2 BRA `(.L_x_4514) ;  /* 0xfffffffc00ec2947 */ /* 0x000fea000383ffff */
.L_x_4513:
        /* <DEDUP_REMOVED lines=15> */
.L_x_4516:
        /* <DEDUP_REMOVED lines=60> */
.L_x_4515:
        /* <DEDUP_REMOVED lines=35> */
.L_x_4517:
        /* <DEDUP_REMOVED lines=18> */
.L_x_4518:
        /* <DEDUP_REMOVED lines=9> */
.L_x_4519:
[----:B------:R-:W-:Y:S05]  /*2880*/  BSYNC.RECONVERGENT B0 ;  /* 0x0000000000007941 */ /* 0x000fea0003800200 */
.L_x_4512:
        /* <DEDUP_REMOVED lines=64> */
.L_x_4523:
[----:B------:R-:W-:Y:S05]  /*2c90*/  BSYNC.RECONVERGENT B1 ;  /* 0x0000000000017941 */ /* 0x000fea0003800200 */
.L_x_4522:
        /* <DEDUP_REMOVED lines=19> */
.L_x_4525:
[----:B------:R-:W-:Y:S05]  /*2dd0*/  BSYNC.RECONVERGENT B1 ;  /* 0x0000000000017941 */ /* 0x000fea0003800200 */
.L_x_4524:
        /* <DEDUP_REMOVED lines=27> */
.L_x_4527:
[----:B------:R-:W-:Y:S05]  /*2f90*/  BSYNC.RECONVERGENT B1 ;  /* 0x0000000000017941 */ /* 0x000fea0003800200 */
.L_x_4526:
        /* <DEDUP_REMOVED lines=19> */
.L_x_4529:
[----:B------:R-:W-:Y:S05]  /*30d0*/  BSYNC.RECONVERGENT B1 ;  /* 0x0000000000017941 */ /* 0x000fea0003800200 */
.L_x_4528:
        /* <DEDUP_REMOVED lines=19> */
.L_x_4531:
[----:B------:R-:W-:Y:S05]  /*3210*/  BSYNC.RECONVERGENT B1 ;  /* 0x0000000000017941 */ /* 0x000fea0003800200 */
.L_x_4530:
        /* <DEDUP_REMOVED lines=19> */
.L_x_4533:
[----:B------:R-:W-:Y:S05]  /*3350*/  BSYNC.RECONVERGENT B1 ;  /* 0x0000000000017941 */ /* 0x000fea0003800200 */
.L_x_4532:
        /* <DEDUP_REMOVED lines=27> */
.L_x_4535:
[----:B------:R-:W-:Y:S05]  /*3510*/  BSYNC.RECONVERGENT B1 ;  /* 0x0000000000017941 */ /* 0x000fea0003800200 */
.L_x_4534:
        /* <DEDUP_REMOVED lines=19> */
.L_x_4537:
[----:B------:R-:W-:Y:S05]  /*3650*/  BSYNC.RECONVERGENT B1 ;  /* 0x0000000000017941 */ /* 0x000fea0003800200 */
.L_x_4536:
        /* <DEDUP_REMOVED lines=19> */
.L_x_4539:
[----:B------:R-:W-:Y:S05]  /*3790*/  BSYNC.RECONVERGENT B1 ;  /* 0x0000000000017941 */ /* 0x000fea0003800200 */
.L_x_4538:
        /* <DEDUP_REMOVED lines=19> */
.L_x_4541:
[----:B------:R-:W-:Y:S05]  /*38d0*/  BSYNC.RECONVERGENT B1 ;  /* 0x0000000000017941 */ /* 0x000fea0003800200 */
.L_x_4540:
        /* <DEDUP_REMOVED lines=29> */
.L_x_4543:
[----:B------:R-:W-:Y:S05]  /*3ab0*/  BSYNC.RECONVERGENT B1 ;  /* 0x0000000000017941 */ /* 0x000fea0003800200 */
.L_x_4542:
        /* <DEDUP_REMOVED lines=19> */
.L_x_4545:
[----:B------:R-:W-:Y:S05]  /*3bf0*/  BSYNC.RECONVERGENT B1 ;  /* 0x0000000000017941 */ /* 0x000fea0003800200 */
.L_x_4544:
        /* <DEDUP_REMOVED lines=19> */
.L_x_4547:
[----:B------:R-:W-:Y:S05]  /*3d30*/  BSYNC.RECONVERGENT B1 ;  /* 0x0000000000017941 */ /* 0x000fea0003800200 */
.L_x_4546:
        /* <DEDUP_REMOVED lines=19> */
.L_x_4549:
[----:B------:R-:W-:Y:S05]  /*3e70*/  BSYNC.RECONVERGENT B1 ;  /* 0x0000000000017941 */ /* 0x000fea0003800200 */
.L_x_4548:
        /* <DEDUP_REMOVED lines=19> */
.L_x_4551:
[----:B------:R-:W-:Y:S05]  /*3fb0*/  BSYNC.RECONVERGENT B1 ;  /* 0x0000000000017941 */ /* 0x000fea0003800200 */
.L_x_4550:
        /* <DEDUP_REMOVED lines=18> */
.L_x_4521:
        /* <DEDUP_REMOVED lines=34> */
.L_x_4554:
[----:B------:R-:W-:Y:S05]  /*4300*/  BSYNC.RECONVERGENT B1 ;  /* 0x0000000000017941 */ /* 0x000fea0003800200 */
.L_x_4553:
        /* <DEDUP_REMOVED lines=29> */
.L_x_4556:
[----:B------:R-:W-:Y:S05]  /*44e0*/  BSYNC.RECONVERGENT B1 ;  /* 0x0000000000017941 */ /* 0x000fea0003800200 */
.L_x_4555:
        /* <DEDUP_REMOVED lines=37> */
.L_x_4558:
[----:B------:R-:W-:Y:S05]  /*4740*/  BSYNC.RECONVERGENT B1 ;  /* 0x0000000000017941 */ /* 0x000fea0003800200 */
.L_x_4557:
        /* <DEDUP_REMOVED lines=29> */
.L_x_4560:
[----:B------:R-:W-:Y:S05]  /*4920*/  BSYNC.RECONVERGENT B1 ;  /* 0x0000000000017941 */ /* 0x000fea0003800200 */
.L_x_4559:
        /* <DEDUP_REMOVED lines=29> */
.L_x_4562:
[----:B------:R-:W-:Y:S05]  /*4b00*/  BSYNC.RECONVERGENT B1 ;  /* 0x0000000000017941 */ /* 0x000fea0003800200 */
.L_x_4561:
        /* <DEDUP_REMOVED lines=29> */
.L_x_4564:
[----:B------:R-:W-:Y:S05]  /*4ce0*/  BSYNC.RECONVERGENT B1 ;  /* 0x0000000000017941 */ /* 0x000fea0003800200 */
.L_x_4563:
        /* <DEDUP_REMOVED lines=37> */
.L_x_4566:
[----:B------:R-:W-:Y:S05]  /*4f40*/  BSYNC.RECONVERGENT B1 ;  /* 0x0000000000017941 */ /* 0x000fea0003800200 */
.L_x_4565:
        /* <DEDUP_REMOVED lines=29> */
.L_x_4568:
[----:B------:R-:W-:Y:S05]  /*5120*/  BSYNC.RECONVERGENT B1 ;  /* 0x0000000000017941 */ /* 0x000fea0003800200 */
.L_x_4567:
        /* <DEDUP_REMOVED lines=29> */
.L_x_4570:
[----:B------:R-:W-:Y:S05]  /*5300*/  BSYNC.RECONVERGENT B1 ;  /* 0x0000000000017941 */ /* 0x000fea0003800200 */
.L_x_4569:
        /* <DEDUP_REMOVED lines=29> */
.L_x_4572:
[----:B------:R-:W-:Y:S05]  /*54e0*/  BSYNC.RECONVERGENT B1 ;  /* 0x0000000000017941 */ /* 0x000fea0003800200 */
.L_x_4571:
        /* <DEDUP_REMOVED lines=39> */
.L_x_4574:
[----:B------:R-:W-:Y:S05]  /*5760*/  BSYNC.RECONVERGENT B1 ;  /* 0x0000000000017941 */ /* 0x000fea0003800200 */
.L_x_4573:
        /* <DEDUP_REMOVED lines=29> */
.L_x_4576:
[----:B------:R-:W-:Y:S05]  /*5940*/  BSYNC.RECONVERGENT B1 ;  /* 0x0000000000017941 */ /* 0x000fea0003800200 */
.L_x_4575:
        /* <DEDUP_REMOVED lines=29> */
.L_x_4578:
[----:B------:R-:W-:Y:S05]  /*5b20*/  BSYNC.RECONVERGENT B1 ;  /* 0x0000000000017941 */ /* 0x000fea0003800200 */
.L_x_4577:
        /* <DEDUP_REMOVED lines=29> */
.L_x_4580:
[----:B------:R-:W-:Y:S05]  /*5d00*/  BSYNC.RECONVERGENT B1 ;  /* 0x0000000000017941 */ /* 0x000fea0003800200 */
.L_x_4579:
        /* <DEDUP_REMOVED lines=29> */
.L_x_4582:
[----:B------:R-:W-:Y:S05]  /*5ee0*/  BSYNC.RECONVERGENT B1 ;  /* 0x0000000000017941 */ /* 0x000fea0003800200 */
.L_x_4581:
        /* <DEDUP_REMOVED lines=27> */
.L_x_4552:
[----:B------:R-:W-:Y:S05]  /*60a0*/  BSYNC.RECONVERGENT B0 ;  /* 0x0000000000007941 */ /* 0x000fea0003800200 */
.L_x_4520:
        /* <DEDUP_REMOVED lines=8> */
.L_x_4584:
        /* <DEDUP_REMOVED lines=13> */
.L_x_4949:


//--------------------- .text._Z35group_norm_nhwc_fwd_one_pass_kernelI11Fp32IOFp16WLi256ELi112ELi448EEv26Group_norm_nhwc_fwd_params --------------------------
	.section	.text._Z35group_norm_nhwc_fwd_one_pass_kernelI11Fp32IOFp16WLi256ELi112ELi448EEv26Group_norm_nhwc_fwd_params,"ax",@progbits
	.align	128
        .global         _Z35group_norm_nhwc_fwd_one_pass_kernelI11Fp32IOFp16WLi256ELi112ELi448EEv26Group_norm_nhwc_fwd_params
        .type           _Z35group_norm_nhwc_fwd_one_pass_kernelI11Fp32IOFp16WLi256ELi112ELi448EEv26Group_norm_nhwc_fwd_params,@function
        .size           _Z35group_norm_nhwc_fwd_one_pass_kernelI11Fp32IOFp16WLi256ELi112ELi448EEv26Group_norm_nhwc_fwd_params,(.L_x_4950 - _Z35group_norm_nhwc_fwd_one_pass_kernelI11Fp32IOFp16WLi256ELi112ELi448EEv26Group_norm_nhwc_fwd_params)
        .other          _Z35group_norm_nhwc_fwd_one_pass_kernelI11Fp32IOFp16WLi256ELi112ELi448EEv26Group_norm_nhwc_fwd_params,@"STO_CUDA_ENTRY STV_DEFAULT"
_Z35group_norm_nhwc_fwd_one_pass_kernelI11Fp32IOFp16WLi256ELi112ELi448EEv26Group_norm_nhwc_fwd_params:
.text._Z35group_norm_nhwc_fwd_one_pass_kernelI11Fp32IOFp16WLi256ELi112ELi448EEv26Group_norm_nhwc_fwd_params:
        /* <DEDUP_REMOVED lines=53> */
.L_x_4724:
        /* <DEDUP_REMOVED lines=724> */
.L_x_4586:
[----:B------:R-:W-:Y:S05]  /*3090*/  BSYNC.RECONVERGENT B0 ;  /* 0x0000000000007941 */ /* 0x000fea0003800200 */
.L_x_4585:
        /* <DEDUP_REMOVED lines=39> */
.L_x_4588:
[----:B------:R-:W-:Y:S05]  /*3310*/  BSYNC.RECONVERGENT B0 ;  /* 0x0000000000007941 */ /* 0x000fea0003800200 */
.L_x_4587:
        /* <DEDUP_REMOVED lines=27> */
.L_x_4591:
[----:B------:R-:W3:Y:S04]  /*34d0*/  LDG.E.STRONG.GPU R38, desc[UR6][R36.64] ;  /* 0x0000000624267981 */ /* 0x000ee8000c1ef900 */
[----:B---3--:R-:W-:Y:S01]  /*34e0*/  CCTL.IVALL ;  /* 0x00000000ff00798f */ /* 0x008fe20002000000 */
[----:B------:R-:W-:Y:S05]  /*34f0*/  YIELD ;  /* 0x0000000000007946 */ /* 0x000fea0003800000 */
[----:B------:R-:W-:-:S13]  /*3500*/  ISETP.NE.AND P1, PT, R38, R43, PT ;  /* 0x0000002b2600720c */ /* 0x000fda0003f25270 */
[----:B------:R-:W-:Y:S05]  /*3510*/  @P1 BRA `(.L_x_4591) ;  /* 0xfffffffc00ec1947 */ /* 0x000fea000383ffff */
.L_x_4590:
        /* <DEDUP_REMOVED lines=16> */
.L_x_4593:
        /* <DEDUP_REMOVED lines=62> */
.L_x_4592:
        /* <DEDUP_REMOVED lines=38> */
.L_x_4594:
        /* <DEDUP_REMOVED lines=19> */
.L_x_4595:
        /* <DEDUP_REMOVED lines=9> */
.L_x_4596:
[----:B------:R-:W-:Y:S05]  /*3e20*/  BSYNC.RECONVERGENT B0 ;  /* 0x0000000000007941 */ /* 0x000fea0003800200 */
.L_x_4589:
        /* <DEDUP_REMOVED lines=44> */
[----:B0-----:R-:W-:Y:S01]  /*40f0*/  SHF.R.S32.HI R37, RZ, 0x1f, R36 ;  /* 0x0000001fff257819 */ /* 0x001fe20000011424 */
[----:B--2---:R-:W-:Y:S02]  /*4100*/  HADD2.F32 R45, -RZ, R45.H0_H0 ;  /* 0x2000002dff2d7230 */ /* 0x004fe40000004100 */
[----:B---3--:R-:W-:Y:S02]  /*4110*/  HADD2.F32 R46, -RZ, R46.H0_H0 ;  /* 0x2000002eff2e7230 */ /* 0x008fe40000004100 */
[----:B-----5:R-:W-:Y:S02]  /*4120*/  HADD2.F32 R44, -RZ, R44.H0_H0 ;  /* 0x2000002cff2c7230 */ /* 0x020fe40000004100 */
[----:B------:R-:W-:Y:S01]  /*4130*/  HADD2.F32 R43, -RZ, R52.H0_H0 ;  /* 0x20000034ff2b7230 */ /* 0x000fe20000004100 */
        /* <DEDUP_REMOVED lines=26> */
.L_x_4600:
[----:B------:R-:W-:Y:S05]  /*42e0*/  BSYNC.RECONVERGENT B1 ;  /* 0x0000000000017941 */ /* 0x000fea0003800200 */
.L_x_4599:
        /* <DEDUP_REMOVED lines=19> */
.L_x_4602:
[----:B------:R-:W-:Y:S05]  /*4420*/  BSYNC.RECONVERGENT B1 ;  /* 0x0000000000017941 */ /* 0x000fea0003800200 */
.L_x_4601:
        /* <DEDUP_REMOVED lines=33> */
.L_x_4604:
[----:B------:R-:W-:Y:S05]  /*4640*/  BSYNC.RECONVERGENT B1 ;  /* 0x0000000000017941 */ /* 0x000fea0003800200 */
.L_x_4603:
        /* <DEDUP_REMOVED lines=21> */
.L_x_4606:
[----:B------:R-:W-:Y:S05]  /*47a0*/  BSYNC.RECONVERGENT B1 ;  /* 0x0000000000017941 */ /* 0x000fea0003800200 */
.L_x_4605:
        /* <DEDUP_REMOVED lines=19> */
.L_x_4608:
[----:B------:R-:W-:Y:S05]  /*48e0*/  BSYNC.RECONVERGENT B1 ;  /* 0x0000000000017941 */ /* 0x000fea0003800200 */
.L_x_4607:
        /* <DEDUP_REMOVED lines=19> */
.L_x_4610:
[----:B------:R-:W-:Y:S05]  /*4a20*/  BSYNC.RECONVERGENT B1 ;  /* 0x0000000000017941 */ /* 0x000fea0003800200 */
.L_x_4609:
        /* <DEDUP_REMOVED lines=19> */
.L_x_4612:
[----:B------:R-:W-:Y:S05]  /*4b60*/  BSYNC.RECONVERGENT B1 ;  /* 0x0000000000017941 */ /* 0x000fea0003800200 */
.L_x_4611:
        /* <DEDUP_REMOVED lines=19> */
.L_x_4614:
[----:B------:R-:W-:Y:S05]  /*4ca0*/  BSYNC.RECONVERGENT B1 ;  /* 0x0000000000017941 */ /* 0x000fea0003800200 */
.L_x_4613:
        /* <DEDUP_REMOVED lines=37> */
.L_x_4616:
[----:B------:R-:W-:Y:S05]  /*4f00*/  BSYNC.RECONVERGENT B1 ;  /* 0x0000000000017941 */ /* 0x000fea0003800200 */
.L_x_4615:
        /* <DEDUP_REMOVED lines=19> */
.L_x_4618:
[----:B------:R-:W-:Y:S05]  /*5040*/  BSYNC.RECONVERGENT B1 ;  /* 0x0000000000017941 */ /* 0x000fea0003800200 */
.L_x_4617:
        /* <DEDUP_REMOVED lines=19> */
.L_x_4620:
[----:B------:R-:W-:Y:S05]  /*5180*/  BSYNC.RECONVERGENT B1 ;  /* 0x0000000000017941 */ /* 0x000fea0003800200 */
.L_x_4619:
        /* <DEDUP_REMOVED lines=19> */
.L_x_4622:
[----:B------:R-:W-:Y:S05]  /*52c0*/  BSYNC.RECONVERGENT B1 ;  /* 0x0000000000017941 */ /* 0x000fea0003800200 */
.L_x_4621:
        /* <DEDUP_REMOVED lines=19> */
.L_x_4624:
[----:B------:R-:W-:Y:S05]  /*5400*/  BSYNC.RECONVERGENT B1 ;  /* 0x0000000000017941 */ /* 0x000fea0003800200 */
.L_x_4623:
        /* <DEDUP_REMOVED lines=19> */
.L_x_4626:
[----:B------:R-:W-:Y:S05]  /*5540*/  BSYNC.RECONVERGENT B1 ;  /* 0x0000000000017941 */ /* 0x000fea0003800200 */
.L_x_4625:
        /* <DEDUP_REMOVED lines=41> */
.L_x_4628:
[----:B------:R-:W-:Y:S05]  /*57e0*/  BSYNC.RECONVERGENT B1 ;  /* 0x0000000000017941 */ /* 0x000fea0003800200 */
.L_x_4627:
        /* <DEDUP_REMOVED lines=19> */
.L_x_4630:
[----:B------:R-:W-:Y:S05]  /*5920*/  BSYNC.RECONVERGENT B1 ;  /* 0x0000000000017941 */ /* 0x000fea0003800200 */
.L_x_4629:
        /* <DEDUP_REMOVED lines=19> */
.L_x_4632:
[----:B------:R-:W-:Y:S05]  /*5a60*/  BSYNC.RECONVERGENT B1 ;  /* 0x0000000000017941 */ /* 0x000fea0003800200 */
.L_x_4631:
        /* <DEDUP_REMOVED lines=19> */
.L_x_4634:
[----:B------:R-:W-:Y:S05]  /*5ba0*/  BSYNC.RECONVERGENT B1 ;  /* 0x0000000000017941 */ /* 0x000fea0003800200 */
.L_x_4633:
        /* <DEDUP_REMOVED lines=19> */
.L_x_4636:
[----:B------:R-:W-:Y:S05]  /*5ce0*/  BSYNC.RECONVERGENT B1 ;  /* 0x0000000000017941 */ /* 0x000fea0003800200 */
.L_x_4635:
        /* <DEDUP_REMOVED lines=19> */
.L_x_4638:
[----:B------:R-:W-:Y:S05]  /*5e20*/  BSYNC.RECONVERGENT B1 ;  /* 0x0000000000017941 */ /* 0x000fea0003800200 */
.L_x_4637:
        /* <DEDUP_REMOVED lines=37> */
.L_x_4640:
[----:B------:R-:W-:Y:S05]  /*6080*/  BSYNC.RECONVERGENT B1 ;  /* 0x0000000000017941 */ /* 0x000fea0003800200 */
.L_x_4639:
        /* <DEDUP_REMOVED lines=19> */
.L_x_4642:
[----:B------:R-:W-:Y:S05]  /*61c0*/  BSYNC.RECONVERGENT B1 ;  /* 0x0000000000017941 */ /* 0x000fea0003800200 */
.L_x_4641:
        /* <DEDUP_REMOVED lines=19> */
.L_x_4644:
[----:B------:R-:W-:Y:S05]  /*6300*/  BSYNC.RECONVERGENT B1 ;  /* 0x0000000000017941 */ /* 0x000fea0003800200 */
.L_x_4643:
        /* <DEDUP_REMOVED lines=19> */
.L_x_4646:
[----:B------:R-:W-:Y:S05]  /*6440*/  BSYNC.RECONVERGENT B1 ;  /* 0x0000000000017941 */ /* 0x000fea0003800200 */
.L_x_4645:
        /* <DEDUP_REMOVED lines=19> */
.L_x_4648:
[----:B------:R-:W-:Y:S05]  /*6580*/  BSYNC.RECONVERGENT B1 ;  /* 0x0000000000017941 */ /* 0x000fea0003800200 */
.L_x_4647:
        /* <DEDUP_REMOVED lines=19> */
.L_x_4650:
[----:B------:R-:W-:Y:S05]  /*66c0*/  BSYNC.RECONVERGENT B1 ;  /* 0x0000000000017941 */ /* 0x000fea0003800200 */
.L_x_4649:
        /* <DEDUP_REMOVED lines=33> */
.L_x_4652:
[----:B------:R-:W-:Y:S05]  /*68e0*/  BSYNC.RECONVERGENT B1 ;  /* 0x0000000000017941 */ /* 0x000fea0003800200 */
.L_x_4651:
        /* <DEDUP_REMOVED lines=19> */
.L_x_4654:
[----:B------:R-:W-:Y:S05]  /*6a20*/  BSYNC.RECONVERGENT B1 ;  /* 0x0000000000017941 */ /* 0x000fea0003800200 */
.L_x_4653:
        /* <DEDUP_REMOVED lines=19> */
.L_x_4656:
[----:B------:R-:W-:Y:S05]  /*6b60*/  BSYNC.RECONVERGENT B1 ;  /* 0x0000000000017941 */ /* 0x000fea0003800200 */
.L_x_4655:
        /* <DEDUP_REMOVED lines=19> */
.L_x_4658:
[----:B------:R-:W-:Y:S05]  /*6ca0*/  BSYNC.RECONVERGENT B1 ;  /* 0x0000000000017941 */ /* 0x000fea0003800200 */
.L_x_4657:
        /* <DEDUP_REMOVED lines=19> */
.L_x_4660:
[----:B------:R-:W-:Y:S05]  /*6de0*/  BSYNC.RECONVERGENT B1 ;  /* 0x0000000000017941 */ /* 0x000fea0003800200 */
.L_x_4659:
        /* <DEDUP_REMOVED lines=18> */
.L_x_4598:
        /* <DEDUP_REMOVED lines=35> */
.L_x_4663:
[----:B------:R-:W-:Y:S05]  /*7140*/  BSYNC.RECONVERGENT B1 ;  /* 0x0000000000017941 */ /* 0x000fea0003800200 */
.L_x_4662:
        /* <DEDUP_REMOVED lines=29> */
.L_x_4665:
[----:B------:R-:W-:Y:S05]  /*7320*/  BSYNC.RECONVERGENT B1 ;  /* 0x0000000000017941 */ /* 0x000fea0003800200 */
.L_x_4664:
        /* <DEDUP_REMOVED lines=43> */
.L_x_4667:
[----:B------:R-:W-:Y:S05]  /*75e0*/  BSYNC.RECONVERGENT B1 ;  /* 0x0000000000017941 */ /* 0x000fea0003800200 */
.L_x_4666:
        /* <DEDUP_REMOVED lines=29> */
.L_x_4669:
[----:B------:R-:W-:Y:S05]  /*77c0*/  BSYNC.RECONVERGENT B1 ;  /* 0x0000000000017941 */ /* 0x000fea0003800200 */
.L_x_4668:
        /* <DEDUP_REMOVED lines=29> */
.L_x_4671:
[----:B------:R-:W-:Y:S05]  /*79a0*/  BSYNC.RECONVERGENT B1 ;  /* 0x0000000000017941 */ /* 0x000fea0003800200 */
.L_x_4670:
        /* <DEDUP_REMOVED lines=29> */
.L_x_4673:
[----:B------:R-:W-:Y:S05]  /*7b80*/  BSYNC.RECONVERGENT B1 ;  /* 0x0000000000017941 */ /* 0x000fea0003800200 */
.L_x_4672:
        /* <DEDUP_REMOVED lines=29> */
.L_x_4675:
[----:B------:R-:W-:Y:S05]  /*7d60*/  BSYNC.RECONVERGENT B1 ;  /* 0x0000000000017941 */ /* 0x000fea0003800200 */
.L_x_4674:
        /* <DEDUP_REMOVED lines=29> */
.L_x_4677:
[----:B------:R-:W-:Y:S05]  /*7f40*/  BSYNC.RECONVERGENT B1 ;  /* 0x0000000000017941 */ /* 0x000fea0003800200 */
.L_x_4676:
        /* <DEDUP_REMOVED lines=47> */
.L_x_4679:
[----:B------:R-:W-:Y:S05]  /*8240*/  BSYNC.RECONVERGENT B1 ;  /* 0x0000000000017941 */ /* 0x000fea0003800200 */
.L_x_4678:
        /* <DEDUP_REMOVED lines=29> */
.L_x_4681:
[----:B------:R-:W-:Y:S05]  /*8420*/  BSYNC.RECONVERGENT B1 ;  /* 0x0000000000017941 */ /* 0x000fea0003800200 */
.L_x_4680:
        /* <DEDUP_REMOVED lines=29> */
.L_x_4683:
[----:B------:R-:W-:Y:S05]  /*8600*/  BSYNC.RECONVERGENT B1 ;  /* 0x0000000000017941 */ /* 0x000fea0003800200 */
.L_x_4682:
        /* <DEDUP_REMOVED lines=29> */
.L_x_4685:
[----:B------:R-:W-:Y:S05]  /*87e0*/  BSYNC.RECONVERGENT B1 ;  /* 0x0000000000017941 */ /* 0x000fea0003800200 */
.L_x_4684:
        /* <DEDUP_REMOVED lines=29> */
.L_x_4687:
[----:B------:R-:W-:Y:S05]  /*89c0*/  BSYNC.RECONVERGENT B1 ;  /* 0x0000000000017941 */ /* 0x000fea0003800200 */
.L_x_4686:
        /* <DEDUP_REMOVED lines=29> */
.L_x_4689:
[----:B------:R-:W-:Y:S05]  /*8ba0*/  BSYNC.RECONVERGENT B1 ;  /* 0x0000000000017941 */ /* 0x000fea0003800200 */
.L_x_4688:
        /* <DEDUP_REMOVED lines=51> */
.L_x_4691:
[----:B------:R-:W-:Y:S05]  /*8ee0*/  BSYNC.RECONVERGENT B1 ;  /* 0x0000000000017941 */ /* 0x000fea0003800200 */
.L_x_4690:
        /* <DEDUP_REMOVED lines=29> */
.L_x_4693:
[----:B------:R-:W-:Y:S05]  /*90c0*/  BSYNC.RECONVERGENT B1 ;  /* 0x0000000000017941 */ /* 0x000fea0003800200 */
.L_x_4692:
        /* <DEDUP_REMOVED lines=29> */
.L_x_4695:
[----:B------:R-:W-:Y:S05]  /*92a0*/  BSYNC.RECONVERGENT B1 ;  /* 0x0000000000017941 */ /* 0x000fea0003800200 */
.L_x_4694:
        /* <DEDUP_REMOVED lines=29> */
.L_x_4697:
[----:B------:R-:W-:Y:S05]  /*9480*/  BSYNC.RECONVERGENT B1 ;  /* 0x0000000000017941 */ /* 0x000fea0003800200 */
.L_x_4696:
        /* <DEDUP_REMOVED lines=29> */
.L_x_4699:
[----:B------:R-:W-:Y:S05]  /*9660*/  BSYNC.RECONVERGENT B1 ;  /* 0x0000000000017941 */ /* 0x000fea0003800200 */
.L_x_4698:
        /* <DEDUP_REMOVED lines=29> */
.L_x_4701:
[----:B------:R-:W-:Y:S05]  /*9840*/  BSYNC.RECONVERGENT B1 ;  /* 0x0000000000017941 */ /* 0x000fea0003800200 */
.L_x_4700:
        /* <DEDUP_REMOVED lines=48> */
.L_x_4703:
[----:B------:R-:W-:Y:S05]  /*9b50*/  BSYNC.RECONVERGENT B1 ;  /* 0x0000000000017941 */ /* 0x000fea0003800200 */
.L_x_4702:
        /* <DEDUP_REMOVED lines=29> */
.L_x_4705:
[----:B------:R-:W-:Y:S05]  /*9d30*/  BSYNC.RECONVERGENT B1 ;  /* 0x0000000000017941 */ /* 0x000fea0003800200 */
.L_x_4704:
        /* <DEDUP_REMOVED lines=29> */
.L_x_4707:
[----:B------:R-:W-:Y:S05]  /*9f10*/  BSYNC.RECONVERGENT B1 ;  /* 0x0000000000017941 */ /* 0x000fea0003800200 */
.L_x_4706:
        /* <DEDUP_REMOVED lines=29> */
.L_x_4709:
[----:B------:R-:W-:Y:S05]  /*a0f0*/  BSYNC.RECONVERGENT B1 ;  /* 0x0000000000017941 */ /* 0x000fea0003800200 */
.L_x_4708:
        /* <DEDUP_REMOVED lines=29> */
.L_x_4711:
[----:B------:R-:W-:Y:S05]  /*a2d0*/  BSYNC.RECONVERGENT B1 ;  /* 0x0000000000017941 */ /* 0x000fea0003800200 */
.L_x_4710:
        /* <DEDUP_REMOVED lines=29> */
.L_x_4713:
[----:B------:R-:W-:Y:S05]  /*a4b0*/  BSYNC.RECONVERGENT B1 ;  /* 0x0000000000017941 */ /* 0x000fea0003800200 */
.L_x_4712:
        /* <DEDUP_REMOVED lines=43> */
.L_x_4715:
[----:B------:R-:W-:Y:S05]  /*a770*/  BSYNC.RECONVERGENT B1 ;  /* 0x0000000000017941 */ /* 0x000fea0003800200 */
.L_x_4714:
        /* <DEDUP_REMOVED lines=29> */
.L_x_4717:
[----:B------:R-:W-:Y:S05]  /*a950*/  BSYNC.RECONVERGENT B1 ;  /* 0x0000000000017941 */ /* 0x000fea0003800200 */
.L_x_4716:
        /* <DEDUP_REMOVED lines=29> */
.L_x_4719:
[----:B------:R-:W-:Y:S05]  /*ab30*/  BSYNC.RECONVERGENT B1 ;  /* 0x0000000000017941 */ /* 0x000fea0003800200 */
.L_x_4718:
        /* <DEDUP_REMOVED lines=29> */
.L_x_4721:
[----:B------:R-:W-:Y:S05]  /*ad10*/  BSYNC.RECONVERGENT B1 ;  /* 0x0000000000017941 */ /* 0x000fea0003800200 */
.L_x_4720:
        /* <DEDUP_REMOVED lines=29> */
.L_x_4723:
[----:B------:R-:W-:Y:S05]  /*aef0*/  BSYNC.RECONVERGENT B1 ;  /* 0x0000000000017941 */ /* 0x000fea0003800200 */
.L_x_4722:
        /* <DEDUP_REMOVED lines=27> */
.L_x_4661:
[----:B------:R-:W-:Y:S05]  /*b0b0*/  BSYNC.RECONVERGENT B0 ;  /* 0x0000000000007941 */ /* 0x000fea0003800200 */
.L_x_4597:
        /* <DEDUP_REMOVED lines=8> */
.L_x_4725:
        /* <DEDUP_REMOVED lines=12> */
.L_x_4950:


//--------------------- .text._Z35group_norm_nhwc_fwd_one_pass_kernelI11Fp32IOFp16WLi512ELi112ELi448EEv26Group_norm_nhwc_fwd_params --------------------------
	.section	.text._Z35group_norm_nhwc_fwd_one_pass_kernelI11Fp32IOFp16WLi512ELi112ELi448EEv26Group_norm_nhwc_fwd_params,"ax",@progbits
	.align	128
        .global         _Z35group_norm_nhwc_fwd_one_pass_kernelI11Fp32IOFp16WLi512ELi112ELi448EEv26Group_norm_nhwc_fwd_params
        .type           _Z35group_norm_nhwc_fwd_one_pass_kernelI11Fp32IOFp16WLi512ELi112ELi448EEv26Group_norm_nhwc_fwd_params,@function
        .size           _Z35group_norm_nhwc_fwd_one_pass_kernelI11Fp32IOFp16WLi512ELi112ELi448EEv26Group_norm_nhwc_fwd_params,(.L_x_4951 - _Z35group_norm_nhwc_fwd_one_pass_kernelI11Fp32IOFp16WLi512ELi112ELi448EEv26Group_norm_nhwc_fwd_params)
        .other          _Z35group_norm_nhwc_fwd_one_pass_kernelI11Fp32IOFp16WLi512ELi112ELi448EEv26Group_norm_nhwc_fwd_params,@"STO_CUDA_ENTRY STV_DEFAULT"
_Z35group_norm_nhwc_fwd_one_pass_kernelI11Fp32IOFp16WLi512ELi112ELi448EEv26Group_norm_nhwc_fwd_params:
.text._Z35group_norm_nhwc_fwd_one_pass_kernelI11Fp32IOFp16WLi512ELi112ELi448EEv26Group_norm_nhwc_fwd_params:
        /* <DEDUP_REMOVED lines=37> */
.L_x_4877:
[----:B------:R-:W1:Y:S01]  /*0250*/  LDCU UR11, c[0x0][0x3f8] ;  /* 0x00007f00ff0b77ac */ /* 0x000e620008000800 */
[----:B0--3-5:R-:W-:Y:S01]  /*0260*/  IABS R4, UR9 ;  /* 0x0000000900047c13 */ /* 0x029fe20008000000 */
[----:B------:R-:W2:Y:S01]  /*0270*/  @!P0 LDC.64 R26, c[0x0][0x3e0] ;  /* 0x0000f800ff1a8b82 */ /* 0x000ea20000000a00 */
[----:B------:R-:W-:Y:S01]  /*0280*/  IADD3 R5, PT, PT, R16, 0x8, RZ ;  /* 0x0000000810057810 */ /* 0x000fe20007ffe0ff */
[----:B------:R-:W-:Y:S01]  /*0290*/  UMOV UR6, URZ ;  /* 0x000000ff00067c82 */ /* 0x000fe20008000000 */
[----:B------:R-:W-:Y:S01]  /*02a0*/  R2UR UR10, R4 ;  /* 0x00000000040a72ca */ /* 0x000fe200000e0000 */
[----:B------:R-:W3:Y:S01]  /*02b0*/  LDCU.64 UR16, c[0x0][0x3e8] ;  /* 0x00007d00ff1077ac */ /* 0x000ee20008000a00 */
[C---:B------:R-:W-:Y:S01]  /*02c0*/  IADD3 R7, PT, PT, R16.reuse, 0x10, RZ ;  /* 0x0000001010077810 */ /* 0x040fe20007ffe0ff */
[C---:B------:R-:W-:Y:S01]  /*02d0*/  VIADD R115, R16.reuse, 0x1a0 ;  /* 0x000001a010737836 */ /* 0x040fe20000000000 */
[----:B------:R-:W-:Y:S01]  /*02e0*/  SHF.R.S32.HI R9, RZ, 0x1f, R5 ;  /* 0x0000001fff097819 */ /* 0x000fe20000011405 */
[----:B------:R-:W0:Y:S01]  /*02f0*/  @!P0 LDC.64 R28, c[0x0][0x390] ;  /* 0x0000e400ff1c8b82 */ /* 0x000e220000000a00 */
[----:B------:R-:W-:Y:S01]  /*0300*/  SHF.R.S32.HI R13, RZ, 0x1f, R7 ;  /* 0x0000001fff0d7819 */ /* 0x000fe20000011407 */
[C---:B------:R-:W-:Y:S01]  /*0310*/  VIADD R120, R16.reuse, 0x1b8 ;  /* 0x000001b810787836 */ /* 0x040fe20000000000 */
[C---:B------:R-:W-:Y:S01]  /*0320*/  IADD3 R11, PT, PT, R16.reuse, 0x18, RZ ;  /* 0x00000018100b7810 */ /* 0x040fe20007ffe0ff */
[----:B------:R-:W-:Y:S01]  /*0330*/  STL [R1+0x320], R16 ;  /* 0x0003201001007387 */ /* 0x000fe20000100800 */
[----:B------:R-:W-:-:S02]  /*0340*/  IADD3 R15, PT, PT, R16, 0x20, RZ ;  /* 0x00000020100f7810 */ /* 0x000fc40007ffe0ff */
[----:B------:R-:W-:Y:S01]  /*0350*/  SHF.R.S32.HI R23, RZ, 0x1f, R11 ;  /* 0x0000001fff177819 */ /* 0x000fe2000001140b */
[----:B-1----:R-:W-:Y:S02]  /*0360*/  UISETP.NE.AND UP0, UPT, UR11, URZ, UPT ;  /* 0x000000ff0b00728c */ /* 0x002fe4000bf05270 */
[----:B----4-:R-:W-:Y:S02]  /*0370*/  MOV R2, UR11 ;  /* 0x0000000b00027c02 */ /* 0x010fe40008000f00 */
[----:B------:R-:W-:Y:S02]  /*0380*/  SHF.R.S32.HI R25, RZ, 0x1f, R15 ;  /* 0x0000001fff197819 */ /* 0x000fe4000001140f */
[----:B------:R-:W-:Y:S02]  /*0390*/  IABS R2, R2 ;  /* 0x0000000200027213 */ /* 0x000fe40000000000 */
[----:B---3--:R-:W-:Y:S02]  /*03a0*/  ISETP.GE.U32.AND P1, PT, R5, UR16, PT ;  /* 0x0000001005007c0c */ /* 0x008fe4000bf26070 */
[----:B------:R-:W-:-:S02]  /*03b0*/  R2UR UR12, R2 ;  /* 0x00000000020c72ca */ /* 0x000fc400000e0000 */
[----:B------:R-:W-:Y:S02]  /*03c0*/  ISETP.GE.U32.AND P2, PT, R7, UR16, PT ;  /* 0x0000001007007c0c */ /* 0x000fe4000bf46070 */
[----:B------:R-:W-:Y:S02]  /*03d0*/  ISETP.GE.AND.EX P6, PT, R9, UR17, PT, P1 ;  /* 0x0000001109007c0c */ /* 0x000fe4000bfc6310 */
[----:B------:R-:W-:Y:S02]  /*03e0*/  ISETP.GE.AND.EX P5, PT, R13, UR17, PT, P2 ;  /* 0x000000110d007c0c */ /* 0x000fe4000bfa6320 */
[----:B------:R-:W-:Y:S02]  /*03f0*/  ISETP.GE.U32.AND P1, PT, R11, UR16, PT ;  /* 0x000000100b007c0c */ /* 0x000fe4000bf26070 */
[----:B------:R-:W-:Y:S02]  /*0400*/  LOP3.LUT R0, R0, 0xfeffffff, RZ, 0xc0, !PT ;  /* 0xfeffffff00007812 */ /* 0x000fe400078ec0ff */
[----:B------:R-:W-:Y:S01]  /*0410*/  ISETP.GE.AND.EX P4, PT, R23, UR17, PT, P1 ;  /* 0x0000001117007c0c */ /* 0x000fe2000bf86310 */
[----:B------:R-:W1:Y:S01]  /*0420*/  I2F.RP R2, UR12 ;  /* 0x0000000c00027d06 */ /* 0x000e620008209400 */
[----:B------:R-:W-:-:S02]  /*0430*/  LOP3.LUT R17, R17, 0x7fffffff, RZ, 0xc0, !PT ;  /* 0x7fffffff11117812 */ /* 0x000fc400078ec0ff */
[----:B------:R-:W-:Y:S01]  /*0440*/  IADD3 R107, PT, PT, R16, 0x180, RZ ;  /* 0x00000180106b7810 */ /* 0x000fe20007ffe0ff */
[----:B------:R-:W3:Y:S01]  /*0450*/  @!P6 LDC.64 R30, c[0x0][0x3e0] ;  /* 0x0000f800ff1eeb82 */ /* 0x000ee20000000a00 */
        /* <DEDUP_REMOVED lines=13> */
[----:B---3--:R-:W-:Y:S02]  /*0530*/  @!P6 IMAD R4, R9, R30, RZ ;  /* 0x0000001e0904e224 */ /* 0x008fe400078e02ff */
[----:B-1----:R-:W-:-:S05]  /*0540*/  VIADD R3, R2, 0xffffffe ;  /* 0x0ffffffe02037836 */ /* 0x002fca0000000000 */
[----:B------:R-:W1:Y:S01]  /*0550*/  @!P5 LDC.64 R36, c[0x0][0x390] ;  /* 0x0000e400ff24db82 */ /* 0x000e620000000a00 */
[----:B------:R-:W3:Y:S02]  /*0560*/  F2I.FTZ.U32.TRUNC.NTZ R3, R3 ;  /* 0x0000000300037305 */ /* 0x000ee4000021f000 */
[----:B---3--:R-:W-:Y:S02]  /*0570*/  R2UR UR7, R3 ;  /* 0x00000000030772ca */ /* 0x008fe400000e0000 */
        /* <DEDUP_REMOVED lines=12> */
[----:B------:R-:W3:Y:S03]  /*0640*/  LDCU.64 UR12, c[0x0][0x3f0] ;  /* 0x00007e00ff0c77ac */ /* 0x000ee60008000a00 */
[----:B------:R-:W-:-:S05]  /*0650*/  UISETP.GE.AND UP2, UPT, UR5, URZ, UPT ;  /* 0x000000ff0500728c */ /* 0x000fca000bf46270 */
[----:B------:R-:W-:-:S06]  /*0660*/  @UP1 UIADD3 UR7, UPT, UPT, UR7, 0x1, URZ ;  /* 0x0000000107071890 */ /* 0x000fcc000fffe0ff */
[----:B------:R-:W-:Y:S02]  /*0670*/  @!UP2 UIADD3 UR7, UPT, UPT, -UR7, URZ, URZ ;  /* 0x000000ff0707a290 */ /* 0x000fe4000fffe1ff */
[----:B------:R-:W-:Y:S01]  /*0680*/  @!UP0 ULOP3.LUT UR7, URZ, UR11, URZ, 0x33, !UPT ;  /* 0x0000000bff078292 */ /* 0x000fe2000f8e33ff */
[----:B---3--:R-:W-:-:S03]  /*0690*/  IMAD.U32 R21, RZ, RZ, UR12 ;  /* 0x0000000cff157e24 */ /* 0x008fc6000f8e00ff */
        /* <DEDUP_REMOVED lines=9> */
[----:B--2---:R-:W-:Y:S01]  /*0730*/  @!P0 IMAD R2, R3, R26, RZ ;  /* 0x0000001a03028224 */ /* 0x004fe200078e02ff */
[----:B------:R-:W-:Y:S01]  /*0740*/  ISETP.GE.U32.AND P2, PT, R15, UR16, PT ;  /* 0x000000100f007c0c */ /* 0x000fe2000bf46070 */
[----:B------:R-:W-:-:S03]  /*0750*/  IMAD.WIDE.U32 R18, R21, UR7, R18 ;  /* 0x0000000715127c25 */ /* 0x000fc6000f8e0012 */
[----:B------:R-:W-:Y:S01]  /*0760*/  ISETP.GE.AND.EX P3, PT, R25, UR17, PT, P2 ;  /* 0x0000001119007c0c */ /* 0x000fe2000bf66320 */
[----:B------:R-:W-:Y:S01]  /*0770*/  @!P0 IMAD R27, R16, R27, R2 ;  /* 0x0000001b101b8224 */ /* 0x000fe200078e0202 */
[----:B------:R-:W-:Y:S01]  /*0780*/  IADD3 R21, PT, PT, R19, UR5, RZ ;  /* 0x0000000513157c10 */ /* 0x000fe2000fffe0ff */
[----:B------:R-:W-:Y:S01]  /*0790*/  @!P5 IMAD.MOV.U32 R8, RZ, RZ, R18 ;  /* 0x000000ffff08d224 */ /* 0x000fe200078e0012 */
[----:B------:R-:W-:Y:S01]  /*07a0*/  @!P0 MOV R20, R18 ;  /* 0x0000001200148202 */ /* 0x000fe20000000f00 */
[----:B------:R-:W-:Y:S01]  /*07b0*/  STL [R1+0x330], R18 ;  /* 0x0003301201007387 */ /* 0x000fe20000100800 */
[----:B------:R-:W-:-:S03]  /*07c0*/  @!P5 MOV R9, R21 ;  /* 0x000000150009d202 */ /* 0x000fc60000000f00 */
[----:B------:R-:W-:Y:S01]  /*07d0*/  @!P0 IMAD.WIDE.U32 R2, R16, R26, R20 ;  /* 0x0000001a10028225 */ /* 0x000fe200078e0014 */
[----:B------:R-:W-:Y:S03]  /*07e0*/  STL [R1+0x32c], R19 ;  /* 0x00032c1301007387 */ /* 0x000fe60000100800 */
[----:B------:R-:W2:Y:S01]  /*07f0*/  @!P3 LDC.64 R40, c[0x0][0x3e0] ;  /* 0x0000f800ff28bb82 */ /* 0x000ea20000000a00 */
[----:B------:R-:W-:Y:S01]  /*0800*/  @P3 LOP3.LUT R0, R0, 0x200000, RZ, 0xfc, !PT ;  /* 0x0020000000003812 */ /* 0x000fe200078efcff */
[----:B------:R-:W-:Y:S01]  /*0810*/  @!P0 IMAD.IADD R3, R3, 0x1, R27 ;  /* 0x0000000103038824 */ /* 0x000fe200078e021b */
[----:B0-----:R-:W-:Y:S01]  /*0820*/  @!P0 LEA R6, P1, R2, R28, 0x2 ;  /* 0x0000001c02068211 */ /* 0x001fe200078210ff */
[----:B------:R-:W-:Y:S01]  /*0830*/  @!P6 IMAD R27, R5, R31, R4 ;  /* 0x0000001f051be224 */ /* 0x000fe200078e0204 */
[----:B------:R-:W-:Y:S01]  /*0840*/  LOP3.LUT R0, R0, 0xffefffff, RZ, 0xc0, !PT ;  /* 0xffefffff00007812 */ /* 0x000fe200078ec0ff */
[-C--:B----4-:R-:W-:Y:S01]  /*0850*/  @!P5 IMAD R4, R13, R34.reuse, RZ ;  /* 0x000000220d04d224 */ /* 0x090fe200078e02ff */
[----:B------:R-:W-:Y:S01]  /*0860*/  @!P0 LEA.HI.X R2, R2, R29, R3, 0x2, P1 ;  /* 0x0000001d02028211 */ /* 0x000fe200008f1403 */
[----:B------:R0:W-:Y:S01]  /*0870*/  @!P0 STL [R1+0x238], R6 ;  /* 0x0002380601008387 */ /* 0x0001e20000100800 */
[----:B------:R-:W-:Y:S01]  /*0880*/  @!P6 MOV R3, R21 ;  /* 0x000000150003e202 */ /* 0x000fe20000000f00 */
[----:B------:R-:W3:Y:S01]  /*0890*/  @!P4 LDC.64 R28, c[0x0][0x390] ;  /* 0x0000e400ff1ccb82 */ /* 0x000ee20000000a00 */
[C---:B------:R-:W-:Y:S01]  /*08a0*/  @!P5 IMAD R13, R7.reuse, R35, R4 ;  /* 0x00000023070dd224 */ /* 0x040fe200078e0204 */
[----:B------:R4:W-:Y:S01]  /*08b0*/  @!P0 STL [R1+0x230], R2 ;  /* 0x0002300201008387 */ /* 0x0009e20000100800 */
[----:B------:R-:W-:-:S04]  /*08c0*/  @!P5 IMAD.WIDE.U32 R8, R7, R34, R8 ;  /* 0x000000220708d225 */ /* 0x000fc800078e0008 */
[----:B------:R-:W-:Y:S01]  /*08d0*/  @!P5 IMAD.IADD R7, R9, 0x1, R13 ;  /* 0x000000010907d824 */ /* 0x000fe200078e020d */
[----:B------:R-:W-:Y:S01]  /*08e0*/  @!P3 MOV R13, R21 ;  /* 0x00000015000db202 */ /* 0x000fe20000000f00 */
[----:B0-----:R-:W-:Y:S02]  /*08f0*/  @!P4 IMAD R6, R23, R38, RZ ;  /* 0x000000261706c224 */ /* 0x001fe400078e02ff */
[----:B------:R-:W-:Y:S01]  /*0900*/  @!P3 IMAD.MOV.U32 R12, RZ, RZ, R18 ;  /* 0x000000ffff0cb224 */ /* 0x000fe200078e0012 */
[----:B----4-:R-:W-:Y:S01]  /*0910*/  @!P6 MOV R2, R18 ;  /* 0x000000120002e202 */ /* 0x010fe20000000f00 */
[----:B------:R-:W-:Y:S02]  /*0920*/  @!P4 IMAD R23, R11, R39, R6 ;  /* 0x000000270b17c224 */ /* 0x000fe400078e0206 */
[----:B--2---:R-:W-:Y:S02]  /*0930*/  @!P3 IMAD R10, R25, R40, RZ ;  /* 0x00000028190ab224 */ /* 0x004fe400078e02ff */
[----:B------:R-:W-:-:S02]  /*0940*/  @!P6 IMAD.WIDE.U32 R2, R5, R30, R2 ;  /* 0x0000001e0502e225 */ /* 0x000fc400078e0002 */
[----:B------:R-:W0:Y:S02]  /*0950*/  @!P3 LDC.64 R30, c[0x0][0x390] ;  /* 0x0000e400ff1ebb82 */ /* 0x000e240000000a00 */
[----:B------:R-:W-:Y:S01]  /*0960*/  @!P3 IMAD.WIDE.U32 R12, R15, R40, R12 ;  /* 0x000000280f0cb225 */ /* 0x000fe200078e000c */
[----:B------:R-:W-:Y:S02]  /*0970*/  @!P6 IADD3 R3, PT, PT, R3, R27, RZ ;  /* 0x0000001b0303e210 */ /* 0x000fe40007ffe0ff */
[----:B------:R-:W-:-:S04]  /*0980*/  @!P6 LEA R4, P1, R2, R32, 0x2 ;  /* 0x000000200204e211 */ /* 0x000fc800078210ff */
[----:B------:R-:W-:Y:S02]  /*0990*/  @!P6 LEA.HI.X R5, R2, R33, R3, 0x2, P1 ;  /* 0x000000210205e211 */ /* 0x000fe400008f1403 */
[----:B------:R-:W-:Y:S02]  /*09a0*/  @!P4 MOV R2, R18 ;  /* 0x000000120002c202 */ /* 0x000fe40000000f00 */
[----:B------:R-:W-:Y:S01]  /*09b0*/  @!P4 MOV R3, R21 ;  /* 0x000000150003c202 */ /* 0x000fe20000000f00 */
[----:B------:R-:W-:Y:S01]  /*09c0*/  STL.64 [R1+0x370], R4 ;  /* 0x0003700401007387 */ /* 0x000fe20000100a00 */
[----:B-1----:R-:W-:Y:S01]  /*09d0*/  @!P5 LEA R6, P1, R8, R36, 0x2 ;  /* 0x000000240806d211 */ /* 0x002fe200078210ff */
[----:B------:R-:W-:-:S03]  /*09e0*/  @!P4 IMAD.WIDE.U32 R2, R11, R38, R2 ;  /* 0x000000260b02c225 */ /* 0x000fc600078e0002 */
[----:B------:R-:W-:Y:S01]  /*09f0*/  @!P5 LEA.HI.X R7, R8, R37, R7, 0x2, P1 ;  /* 0x000000250807d211 */ /* 0x000fe200008f1407 */
[----:B------:R-:W-:Y:S01]  /*0a00*/  @!P3 IMAD R11, R15, R41, R10 ;  /* 0x000000290f0bb224 */ /* 0x000fe200078e020a */
[----:B------:R-:W-:-:S03]  /*0a10*/  @!P4 IADD3 R3, PT, PT, R3, R23, RZ ;  /* 0x000000170303c210 */ /* 0x000fc60007ffe0ff */
[----:B------:R1:W-:Y:S01]  /*0a20*/  STL [R1+0x378], R7 ;  /* 0x0003780701007387 */ /* 0x0003e20000100800 */
[----:B---3--:R-:W-:-:S04]  /*0a30*/  @!P4 LEA R8, P1, R2, R28, 0x2 ;  /* 0x0000001c0208c211 */ /* 0x008fc800078210ff */
[----:B------:R-:W-:Y:S01]  /*0a40*/  @!P4 LEA.HI.X R9, R2, R29, R3, 0x2, P1 ;  /* 0x0000001d0209c211 */ /* 0x000fe200008f1403 */
[----:B------:R-:W-:Y:S01]  /*0a50*/  @!P3 IMAD.IADD R2, R13, 0x1, R11 ;  /* 0x000000010d02b824 */ /* 0x000fe200078e020b */
[----:B0-----:R-:W-:Y:S02]  /*0a60*/  @!P3 LEA R10, P1, R12, R30, 0x2 ;  /* 0x0000001e0c0ab211 */ /* 0x001fe400078210ff */
[----:B------:R-:W-:Y:S01]  /*0a70*/  IADD3 R13, PT, PT, R16, 0x28, RZ ;  /* 0x00000028100d7810 */ /* 0x000fe20007ffe0ff */
[----:B------:R-:W-:Y:S01]  /*0a80*/  STL.64 [R1+0x380], R8 ;  /* 0x0003800801007387 */ /* 0x000fe20000100a00 */
[----:B------:R-:W-:Y:S02]  /*0a90*/  @!P3 LEA.HI.X R11, R12, R31, R2, 0x2, P1 ;  /* 0x0000001f0c0bb211 */ /* 0x000fe400008f1402 */
[----:B------:R-:W-:Y:S02]  /*0aa0*/  ISETP.GE.U32.AND P1, PT, R13, UR16, PT ;  /* 0x000000100d007c0c */ /* 0x000fe4000bf26070 */
[----:B------:R-:W-:Y:S01]  /*0ab0*/  SHF.R.S32.HI R3, RZ, 0x1f, R13 ;  /* 0x0000001fff037819 */ /* 0x000fe2000001140d */
[----:B------:R-:W-:Y:S01]  /*0ac0*/  STL.64 [R1+0x388], R10 ;  /* 0x0003880a01007387 */ /* 0x000fe20000100a00 */
[----:B-1----:R-:W-:-:S02]  /*0ad0*/  IADD3 R7, PT, PT, R16, 0x1f8, RZ ;  /* 0x000001f810077810 */ /* 0x002fc40007ffe0ff */
        /* <DEDUP_REMOVED lines=9> */
[----:B------:R-:W-:-:S05]  /*0b70*/  @!P2 IMAD.WIDE.U32 R2, R13, R14, R2 ;  /* 0x0000000e0d02a225 */ /* 0x000fca00078e0002 */
[----:B------:R-:W-:Y:S02]  /*0b80*/  @!P2 IADD3 R3, PT, PT, R3, R15, RZ ;  /* 0x0000000f0303a210 */ /* 0x000fe40007ffe0ff */
        /* <DEDUP_REMOVED lines=790> */
[----:B------:R-:W-:Y:S02]  /*3cf0*/  @!P2 MOV R118, R18 ;  /* 0x000000120076a202 */ /* 0x000fe40000000f00 */
[----:B------:R-:W-:-:S04]  /*3d00*/  @P2 LOP3.LUT R17, R17, 0x4, RZ, 0xfc, !PT ;  /* 0x0000000411112812 */ /* 0x000fc800078efcff */
[----:B------:R-:W-:Y:S01]  /*3d10*/  LOP3.LUT R17, R17, 0xfffffffd, RZ, 0xc0, !PT ;  /* 0xfffffffd11117812 */ /* 0x000fe200078ec0ff */
[----:B------:R-:W0:Y:S01]  /*3d20*/  @!P2 LDC.64 R2, c[0x0][0x390] ;  /* 0x0000e400ff02ab82 */ /* 0x000e220000000a00 */
[----:B--2---:R-:W-:-:S04]  /*3d30*/  @!P2 IMAD R119, R119, R14, RZ ;  /* 0x0000000e7777a224 */ /* 0x004fc800078e02ff */
[----:B------:R-:W-:Y:S01]  /*3d40*/  @!P2 IMAD R15, R120, R15, R119 ;  /* 0x0000000f780fa224 */ /* 0x000fe200078e0277 */
[----:B------:R-:W-:-:S03]  /*3d50*/  @!P2 MOV R119, R21 ;  /* 0x000000150077a202 */ /* 0x000fc60000000f00 */
[----:B------:R-:W-:Y:S01]  /*3d60*/  @!P2 IMAD.WIDE.U32 R118, R120, R14, R118 ;  /* 0x0000000e7876a225 */ /* 0x000fe200078e0076 */
[----:B------:R-:W-:-:S03]  /*3d70*/  IADD3 R120, PT, PT, R16, 0x1c0, RZ ;  /* 0x000001c010787810 */ /* 0x000fc60007ffe0ff */
[----:B------:R-:W-:Y:S01]  /*3d80*/  @!P2 IMAD.IADD R15, R119, 0x1, R15 ;  /* 0x00000001770fa824 */ /* 0x000fe200078e020f */
[----:B0-----:R-:W-:-:S04]  /*3d90*/  @!P2 LEA R24, P1, R118, R2, 0x2 ;  /* 0x000000027618a211 */ /* 0x001fc800078210ff */
        /* <DEDUP_REMOVED lines=9> */
[----:B0-----:R-:W-:-:S04]  /*3e30*/  @!P2 IMAD R118, R118, R14, RZ ;  /* 0x0000000e7676a224 */ /* 0x001fc800078e02ff */
        /* <DEDUP_REMOVED lines=28> */
[----:B---3--:R-:W-:Y:S02]  /*4000*/  MOV R20, R8 ;  /* 0x0000000800147202 */ /* 0x008fe40000000f00 */
[----:B------:R-:W-:-:S03]  /*4010*/  @P1 LOP3.LUT R0, R0, 0x8000000, RZ, 0xfc, !PT ;  /* 0x0800000000001812 */ /* 0x000fc600078efcff */
        /* <DEDUP_REMOVED lines=15> */
[----:B------:R-:W-:Y:S01]  /*4110*/  @!P2 IMAD.MOV.U32 R119, RZ, RZ, R21 ;  /* 0x000000ffff77a224 */ /* 0x000fe200078e0015 */
[----:B------:R-:W-:-:S06]  /*4120*/  @P2 LOP3.LUT R0, R0, 0x10000000, RZ, 0xfc, !PT ;  /* 0x1000000000002812 */ /* 0x000fcc00078efcff */
[----:B------:R-:W2:Y:S01]  /*4130*/  @!P2 LDC.64 R14, c[0x0][0x390] ;  /* 0x0000e400ff0eab82 */ /* 0x000ea20000000a00 */
[----:B0-----:R-:W-:-:S04]  /*4140*/  @!P2 IMAD R118, R118, R2, RZ ;  /* 0x000000027676a224 */ /* 0x001fc800078e02ff */
[----:B------:R-:W-:Y:S01]  /*4150*/  @!P2 IMAD R3, R120, R3, R118 ;  /* 0x000000037803a224 */ /* 0x000fe200078e0276 */
[----:B------:R-:W-:-:S05]  /*4160*/  @!P2 MOV R118, R18 ;  /* 0x000000120076a202 */ /* 0x000fca0000000f00 */
[----:B------:R-:W-:-:S04]  /*4170*/  @!P2 IMAD.WIDE.U32 R118, R120, R2, R118 ;  /* 0x000000027876a225 */ /* 0x000fc800078e0076 */
[----:B------:R-:W-:Y:S01]  /*4180*/  VIADD R120, R16, 0x1e8 ;  /* 0x000001e810787836 */ /* 0x000fe20000000000 */
[----:B------:R-:W-:Y:S02]  /*4190*/  @!P2 IADD3 R2, PT, PT, R119, R3, RZ ;  /* 0x000000037702a210 */ /* 0x000fe40007ffe0ff */
[----:B--2---:R-:W-:-:S04]  /*41a0*/  @!P2 LEA R10, P3, R118, R14, 0x2 ;  /* 0x0000000e760aa211 */ /* 0x004fc800078610ff */
[----:B------:R-:W-:Y:S02]  /*41b0*/  @!P2 LEA.HI.X R11, R118, R15, R2, 0x2, P3 ;  /* 0x0000000f760ba211 */ /* 0x000fe400018f1402 */
[----:B------:R-:W-:Y:S02]  /*41c0*/  IADD3 R118, PT, PT, R16, 0x1e0, RZ ;  /* 0x000001e010767810 */ /* 0x000fe40007ffe0ff */
[----:B------:R-:W-:Y:S01]  /*41d0*/  LOP3.LUT P2, RZ, R0, 0x400000, RZ, 0xc0, !PT ;  /* 0x0040000000ff7812 */ /* 0x000fe2000784c0ff */
[----:B------:R-:W-:Y:S01]  /*41e0*/  IMAD.MOV.U32 R19, RZ, RZ, R11 ;  /* 0x000000ffff137224 */ /* 0x000fe200078e000b */
[----:B------:R-:W-:Y:S02]  /*41f0*/  SHF.R.S32.HI R14, RZ, 0x1f, R118 ;  /* 0x0000001fff0e7819 */ /* 0x000fe40000011476 */
[----:B------:R-:W-:Y:S02]  /*4200*/  ISETP.GE.U32.AND P3, PT, R118, UR16, PT ;  /* 0x0000001076007c0c */ /* 0x000fe4000bf66070 */
[----:B------:R-:W-:-:S02]  /*4210*/  LOP3.LUT R0, R0, 0xdfffffff, RZ, 0xc0, !PT ;  /* 0xdfffffff00007812 */ /* 0x000fc400078ec0ff */
[----:B------:R-:W-:-:S13]  /*4220*/  ISETP.GE.AND.EX P3, PT, R14, UR17, PT, P3 ;  /* 0x000000110e007c0c */ /* 0x000fda000bf66330 */
[----:B------:R-:W0:Y:S01]  /*4230*/  @!P3 LDC.64 R2, c[0x0][0x3e0] ;  /* 0x0000f800ff02bb82 */ /* 0x000e220000000a00 */
[----:B------:R-:W-:Y:S02]  /*4240*/  @!P3 MOV R15, R21 ;  /* 0x00000015000fb202 */ /* 0x000fe40000000f00 */
[----:B------:R-:W-:-:S05]  /*4250*/  @P3 LOP3.LUT R0, R0, 0x20000000, RZ, 0xfc, !PT ;  /* 0x2000000000003812 */ /* 0x000fca00078efcff */
[----:B------:R-:W2:Y:S01]  /*4260*/  @!P3 LDC.64 R124, c[0x0][0x390] ;  /* 0x0000e400ff7cbb82 */ /* 0x000ea20000000a00 */
[----:B0-----:R-:W-:-:S04]  /*4270*/  @!P3 IMAD R14, R14, R2, RZ ;  /* 0x000000020e0eb224 */ /* 0x001fc800078e02ff */
[----:B------:R-:W-:Y:S02]  /*4280*/  @!P3 IMAD R3, R118, R3, R14 ;  /* 0x000000037603b224 */ /* 0x000fe400078e020e */
[----:B------:R-:W-:-:S04]  /*4290*/  @!P3 IMAD.MOV.U32 R14, RZ, RZ, R18 ;  /* 0x000000ffff0eb224 */ /* 0x000fc800078e0012 */
        /* <DEDUP_REMOVED lines=29> */
[----:B0-----:R-:W-:-:S04]  /*4470*/  @!P5 IMAD R14, R14, R2, RZ ;  /* 0x000000020e0ed224 */ /* 0x001fc800078e02ff */
[----:B------:R-:W-:Y:S01]  /*4480*/  @!P5 IMAD R3, R120, R3, R14 ;  /* 0x000000037803d224 */ /* 0x000fe200078e020e */
[----:B------:R-:W-:-:S05]  /*4490*/  @!P5 MOV R14, R18 ;  /* 0x00000012000ed202 */ /* 0x000fca0000000f00 */
[----:B------:R-:W-:-:S05]  /*44a0*/  @!P5 IMAD.WIDE.U32 R14, R120, R2, R14 ;  /* 0x00000002780ed225 */ /* 0x000fca00078e000e */
[----:B------:R-:W-:Y:S02]  /*44b0*/  @!P5 IADD3 R2, PT, PT, R15, R3, RZ ;  /* 0x000000030f02d210 */ /* 0x000fe40007ffe0ff */
[----:B--2---:R-:W-:-:S04]  /*44c0*/  @!P5 LEA R118, P6, R14, R118, 0x2 ;  /* 0x000000760e76d211 */ /* 0x004fc800078c10ff */
[----:B------:R-:W-:Y:S02]  /*44d0*/  @!P5 LEA.HI.X R119, R14, R119, R2, 0x2, P6 ;  /* 0x000000770e77d211 */ /* 0x000fe400030f1402 */
[----:B------:R-:W-:Y:S02]  /*44e0*/  SHF.R.S32.HI R14, RZ, 0x1f, R7 ;  /* 0x0000001fff0e7819 */ /* 0x000fe40000011407 */
[----:B------:R-:W-:Y:S02]  /*44f0*/  ISETP.GE.U32.AND P6, PT, R7, UR16, PT ;  /* 0x0000001007007c0c */ /* 0x000fe4000bfc6070 */
[----:B------:R-:W-:Y:S02]  /*4500*/  LOP3.LUT P5, RZ, R0, 0x1000000, RZ, 0xc0, !PT ;  /* 0x0100000000ff7812 */ /* 0x000fe400078ac0ff */
[----:B------:R-:W-:-:S13]  /*4510*/  ISETP.GE.AND.EX P6, PT, R14, UR17, PT, P6 ;  /* 0x000000110e007c0c */ /* 0x000fda000bfc6360 */
[----:B------:R-:W0:Y:S01]  /*4520*/  @!P6 LDC.64 R2, c[0x0][0x3e0] ;  /* 0x0000f800ff02eb82 */ /* 0x000e220000000a00 */
[----:B------:R-:W-:-:S07]  /*4530*/  @!P6 MOV R15, R21 ;  /* 0x00000015000fe202 */ /* 0x000fce0000000f00 */
[----:B------:R-:W2:Y:S01]  /*4540*/  @!P6 LDC.64 R120, c[0x0][0x390] ;  /* 0x0000e400ff78eb82 */ /* 0x000ea20000000a00 */
[----:B0-----:R-:W-:-:S04]  /*4550*/  @!P6 IMAD R14, R14, R2, RZ ;  /* 0x000000020e0ee224 */ /* 0x001fc800078e02ff */
[C---:B------:R-:W-:Y:S02]  /*4560*/  @!P6 IMAD R31, R7.reuse, R3, R14 ;  /* 0x00000003071fe224 */ /* 0x040fe400078e020e */
[----:B------:R-:W-:Y:S01]  /*4570*/  @!P6 IMAD.MOV.U32 R14, RZ, RZ, R18 ;  /* 0x000000ffff0ee224 */ /* 0x000fe200078e0012 */
        /* <DEDUP_REMOVED lines=19> */
[----:B--2---:R-:W-:-:S05]  /*46b0*/  @!P2 IMAD.MOV.U32 R9, RZ, RZ, R6 ;  /* 0x000000ffff09a224 */ /* 0x004fca00078e0006 */
[----:B------:R0:W-:Y:S02]  /*46c0*/  STL [R1+0x22c], R9 ;  /* 0x00022c0901007387 */ /* 0x0001e40000100800 */
[----:B0-----:R-:W-:-:S06]  /*46d0*/  HFMA2 R9, -RZ, RZ, 0, 0 ;  /* 0x00000000ff097431 */ /* 0x001fcc00000001ff */
[----:B------:R0:W2:Y:S01]  /*46e0*/  @!P1 LDG.E.64 R8, desc[UR14][R10.64] ;  /* 0x0000000e0a089981 */ /* 0x0000a2000c1e1b00 */
[----:B------:R-:W-:Y:S02]  /*46f0*/  LOP3.LUT P4, RZ, R0, 0x100000, RZ, 0xc0, !PT ;  /* 0x0010000000ff7812 */ /* 0x000fe4000788c0ff */
[----:B0-----:R-:W-:Y:S01]  /*4700*/  CS2R R10, SRZ ;  /* 0x00000000000a7805 */ /* 0x001fe2000001ff00 */
[----:B------:R-:W-:Y:S01]  /*4710*/  IMAD.MOV.U32 R31, RZ, RZ, RZ ;  /* 0x000000ffff1f7224 */ /* 0x000fe200078e00ff */
[----:B---3--:R-:W-:Y:S01]  /*4720*/  @!P5 MOV R31, R2 ;  /* 0x00000002001fd202 */ /* 0x008fe20000000f00 */
[----:B------:R0:W-:Y:S04]  /*4730*/  STL [R1+0x350], R120 ;  /* 0x0003507801007387 */ /* 0x0001e80000100800 */
[----:B------:R1:W-:Y:S01]  /*4740*/  STL [R1+0x34c], R121 ;  /* 0x00034c7901007387 */ /* 0x0003e20000100800 */
[----:B0-----:R-:W-:-:S03]  /*4750*/  IMAD.MOV.U32 R120, RZ, RZ, R14 ;  /* 0x000000ffff787224 */ /* 0x001fc600078e000e */
[----:B------:R0:W-:Y:S01]  /*4760*/  STL [R1+0x224], R31 ;  /* 0x0002241f01007387 */ /* 0x0001e20000100800 */
[----:B-1----:R-:W-:Y:S02]  /*4770*/  MOV R121, R15 ;  /* 0x0000000f00797202 */ /* 0x002fe40000000f00 */
[----:B------:R-:W-:Y:S02]  /*4780*/  CS2R R14, SRZ ;  /* 0x00000000000e7805 */ /* 0x000fe4000001ff00 */
[----:B----4-:R-:W-:Y:S01]  /*4790*/  @!P3 IMAD.MOV.U32 R15, RZ, RZ, R4 ;  /* 0x000000ffff0fb224 */ /* 0x010fe200078e0004 */
[----:B0-----:R-:W3:Y:S04]  /*47a0*/  LDL.LU R31, [R1+0x238] ;  /* 0x00023800011f7983 */ /* 0x001ee80000300800 */
[----:B------:R0:W-:Y:S04]  /*47b0*/  STL [R1+0x220], R15 ;  /* 0x0002200f01007387 */ /* 0x0001e80000100800 */
[----:B0-----:R-:W4:Y:S01]  /*47c0*/  LDL.LU R15, [R1+0x230] ;  /* 0x00023000010f7983 */ /* 0x001f220000300800 */
[----:B--2---:R-:W-:-:S05]  /*47d0*/  @!P1 MOV R11, R8 ;  /* 0x00000008000b9202 */ /* 0x004fca0000000f00 */
[----:B------:R0:W-:Y:S02]  /*47e0*/  STL [R1+0x234], R11 ;  /* 0x0002340b01007387 */ /* 0x0001e40000100800 */
[----:B0-----:R-:W-:-:S06]  /*47f0*/  IMAD.MOV.U32 R11, RZ, RZ, RZ ;  /* 0x000000ffff0b7224 */ /* 0x001fcc00078e00ff */
[----:B------:R0:W2:Y:S01]  /*4800*/  @!P4 LDG.E.64 R10, desc[UR14][R12.64] ;  /* 0x0000000e0c0ac981 */ /* 0x0000a2000c1e1b00 */
[----:B------:R-:W-:-:S05]  /*4810*/  @!P3 MOV R14, R5 ;  /* 0x00000005000eb202 */ /* 0x000fca0000000f00 */
[----:B------:R1:W-:Y:S02]  /*4820*/  STL [R1+0x218], R14 ;  /* 0x0002180e01007387 */ /* 0x0003e40000100800 */
[----:B-1----:R-:W-:Y:S01]  /*4830*/  HFMA2 R14, -RZ, RZ, 0, 0 ;  /* 0x00000000ff0e7431 */ /* 0x002fe200000001ff */
[----:B------:R-:W-:-:S05]  /*4840*/  @!P2 MOV R14, R7 ;  /* 0x00000007000ea202 */ /* 0x000fca0000000f00 */
[----:B------:R1:W-:Y:S01]  /*4850*/  STL [R1+0x214], R14 ;  /* 0x0002140e01007387 */ /* 0x0003e20000100800 */
[----:B0-----:R-:W-:Y:S01]  /*4860*/  CS2R R12, SRZ ;  /* 0x00000000000c7805 */ /* 0x001fe2000001ff00 */
[----:B-1----:R-:W-:Y:S01]  /*4870*/  IMAD.MOV.U32 R14, RZ, RZ, RZ ;  /* 0x000000ffff0e7224 */ /* 0x002fe200078e00ff */
[----:B------:R-:W-:-:S05]  /*4880*/  @!P1 MOV R14, R9 ;  /* 0x00000009000e9202 */ /* 0x000fca0000000f00 */
[----:B------:R0:W-:Y:S02]  /*4890*/  STL [R1+0x210], R14 ;  /* 0x0002100e01007387 */ /* 0x0001e40000100800 */
[----:B0-----:R-:W-:Y:S01]  /*48a0*/  HFMA2 R14, -RZ, RZ, 0, 0 ;  /* 0x00000000ff0e7431 */ /* 0x001fe200000001ff */
[----:B------:R-:W-:Y:S01]  /*48b0*/  LOP3.LUT P3, RZ, R0, 0x80000, RZ, 0xc0, !PT ;  /* 0x0008000000ff7812 */ /* 0x000fe2000786c0ff */
[----:B------:R0:W-:Y:S02]  /*48c0*/  STL.64 [R1+0x28], R6 ;  /* 0x0000280601007387 */ /* 0x0001e40000100a00 */
[----:B0-----:R-:W-:Y:S02]  /*48d0*/  CS2R R6, SRZ ;  /* 0x0000000000067805 */ /* 0x001fe4000001ff00 */
[----:B--2---:R-:W-:Y:S01]  /*48e0*/  @!P4 MOV R13, R10 ;  /* 0x0000000a000dc202 */ /* 0x004fe20000000f00 */
[----:B------:R-:W-:-:S04]  /*48f0*/  @!P4 IMAD.MOV.U32 R14, RZ, RZ, R11 ;  /* 0x000000ffff0ec224 */ /* 0x000fc800078e000b */
[----:B------:R0:W-:Y:S04]  /*4900*/  STL [R1+0x240], R13 ;  /* 0x0002400d01007387 */ /* 0x0001e80000100800 */
[----:B------:R3:W-:Y:S01]  /*4910*/  STL [R1+0x228], R14 ;  /* 0x0002280e01007387 */ /* 0x0007e20000100800 */
[----:B0-----:R-:W-:Y:S01]  /*4920*/  HFMA2 R13, -RZ, RZ, 0, 0 ;  /* 0x00000000ff0d7431 */ /* 0x001fe200000001ff */
[----:B---3--:R-:W-:-:S05]  /*4930*/  @!P0 MOV R14, R31 ;  /* 0x0000001f000e8202 */ /* 0x008fca0000000f00 */
[----:B----4-:R0:W2:Y:S01]  /*4940*/  @!P0 LDG.E.64 R12, desc[UR14][R14.64] ;  /* 0x0000000e0e0c8981 */ /* 0x0100a2000c1e1b00 */
[----:B------:R-:W-:Y:S02]  /*4950*/  LOP3.LUT P4, RZ, R0, 0x10000, RZ, 0xc0, !PT ;  /* 0x0001000000ff7812 */ /* 0x000fe4000788c0ff */
[----:B0-----:R-:W-:-:S11]  /*4960*/  CS2R R14, SRZ ;  /* 0x00000000000e7805 */ /* 0x001fd6000001ff00 */
[----:B------:R0:W3:Y:S04]  /*4970*/  @!P4 LDG.E.64 R6, desc[UR14][R26.64] ;  /* 0x0000000e1a06c981 */ /* 0x0000e8000c1e1b00 */
[----:B------:R1:W4:Y:S01]  /*4980*/  @!P3 LDG.E.64 R14, desc[UR14][R122.64] ;  /* 0x0000000e7a0eb981 */ /* 0x000322000c1e1b00 */
[----:B0-----:R-:W-:Y:S01]  /*4990*/  MOV R26, R28 ;  /* 0x0000001c001a7202 */ /* 0x001fe20000000f00 */
[----:B------:R-:W-:Y:S02]  /*49a0*/  IMAD.MOV.U32 R27, RZ, RZ, R29 ;  /* 0x000000ffff1b7224 */ /* 0x000fe400078e001d */
[----:B------:R-:W2:Y:S01]  /*49b0*/  LDL.LU.64 R28, [R1+0x360] ;  /* 0x00036000011c7983 */ /* 0x000ea20000300a00 */
[----:B------:R-:W-:Y:S01]  /*49c0*/  HFMA2 R16, -RZ, RZ, 0, 0 ;  /* 0x00000000ff107431 */ /* 0x000fe200000001ff */
[----:B------:R-:W-:-:S02]  /*49d0*/  LOP3.LUT P2, RZ, R0, 0x40000, RZ, 0xc0, !PT ;  /* 0x0004000000ff7812 */ /* 0x000fc4000784c0ff */
[----:B------:R0:W-:Y:S01]  /*49e0*/  STL.64 [R1+0x18], R2 ;  /* 0x0000180201007387 */ /* 0x0001e20000100a00 */
[----:B------:R-:W-:Y:S02]  /*49f0*/  @!P5 MOV R16, R3 ;  /* 0x000000030010d202 */ /* 0x000fe40000000f00 */
[----:B-1----:R-:W-:Y:S01]  /*4a00*/  CS2R R122, SRZ ;  /* 0x00000000007a7805 */ /* 0x002fe2000001ff00 */
[----:B------:R-:W-:Y:S01]  /*4a10*/  IMAD.MOV.U32 R31, RZ, RZ, RZ ;  /* 0x000000ffff1f7224 */ /* 0x000fe200078e00ff */
[----:B0-----:R-:W-:Y:S01]  /*4a20*/  CS2R R2, SRZ ;  /* 0x0000000000027805 */ /* 0x001fe2000001ff00 */
[----:B------:R0:W-:Y:S05]  /*4a30*/  STL.64 [R1+0x30], R8 ;  /* 0x0000300801007387 */ /* 0x0001ea0000100a00 */
[----:B------:R1:W3:Y:S01]  /*4a40*/  @!P2 LDG.E.64 R2, desc[UR14][R22.64] ;  /* 0x0000000e1602a981 */ /* 0x0002e2000c1e1b00 */
[----:B0-----:R-:W-:-:S02]  /*4a50*/  HFMA2 R8, -RZ, RZ, 0, 0 ;  /* 0x00000000ff087431 */ /* 0x001fc400000001ff */
[----:B------:R-:W-:Y:S02]  /*4a60*/  IMAD.MOV.U32 R9, RZ, RZ, RZ ;  /* 0x000000ffff097224 */ /* 0x000fe400078e00ff */
[----:B-1----:R-:W-:Y:S01]  /*4a70*/  IMAD.MOV.U32 R22, RZ, RZ, R24 ;  /* 0x000000ffff167224 */ /* 0x002fe200078e0018 */
[----:B------:R-:W-:Y:S02]  /*4a80*/  MOV R23, R25 ;  /* 0x0000001900177202 */ /* 0x000fe40000000f00 */
[----:B------:R-:W3:Y:S01]  /*4a90*/  LDL.LU.64 R24, [R1+0x368] ;  /* 0x0003680001187983 */ /* 0x000ee20000300a00 */
[----:B----4-:R-:W-:Y:S02]  /*4aa0*/  @!P3 MOV R31, R14 ;  /* 0x0000000e001fb202 */ /* 0x010fe40000000f00 */
[----:B------:R-:W-:Y:S02]  /*4ab0*/  @!P3 MOV R123, R15 ;  /* 0x0000000f007bb202 */ /* 0x000fe40000000f00 */
[----:B------:R-:W-:-:S13]  /*4ac0*/  LOP3.LUT P3, RZ, R0, 0x8000, RZ, 0xc0, !PT ;  /* 0x0000800000ff7812 */ /* 0x000fda000786c0ff */
[----:B--2---:R0:W2:Y:S04]  /*4ad0*/  @!P3 LDG.E.64 R8, desc[UR14][R28.64] ;  /* 0x0000000e1c08b981 */ /* 0x0040a8000c1e1b00 */
[----:B------:R1:W-:Y:S02]  /*4ae0*/  STL [R1+0x248], R31 ;  /* 0x0002481f01007387 */ /* 0x0003e40000100800 */
[----:B-1----:R-:W-:Y:S01]  /*4af0*/  HFMA2 R31, -RZ, RZ, 0, 0 ;  /* 0x00000000ff1f7431 */ /* 0x002fe200000001ff */
[----:B------:R-:W-:Y:S02]  /*4b00*/  LOP3.LUT P1, RZ, R0, 0x20000, RZ, 0xc0, !PT ;  /* 0x0002000000ff7812 */ /* 0x000fe4000782c0ff */
[----:B---3--:R-:W-:-:S05]  /*4b10*/  @!P2 MOV R31, R3 ;  /* 0x00000003001fa202 */ /* 0x008fca0000000f00 */
[----:B------:R1:W-:Y:S04]  /*4b20*/  STL [R1+0x230], R31 ;  /* 0x0002301f01007387 */ /* 0x0003e80000100800 */
[----:B------:R3:W-:Y:S01]  /*4b30*/  STL.64 [R1+0x20], R4 ;  /* 0x0000200401007387 */ /* 0x0007e20000100a00 */
[----:B-1----:R-:W-:Y:S02]  /*4b40*/  MOV R31, RZ ;  /* 0x000000ff001f7202 */ /* 0x002fe40000000f00 */
[----:B------:R-:W-:Y:S02]  /*4b50*/  @!P4 MOV R31, R7 ;  /* 0x00000007001fc202 */ /* 0x000fe40000000f00 */
[----:B---3--:R-:W-:-:S03]  /*4b60*/  CS2R R4, SRZ ;  /* 0x0000000000047805 */ /* 0x008fc6000001ff00 */
[----:B------:R1:W-:Y:S04]  /*4b70*/  STL [R1+0x23c], R31 ;  /* 0x00023c1f01007387 */ /* 0x0003e80000100800 */
[----:B------:R3:W4:Y:S01]  /*4b80*/  @!P1 LDG.E.64 R4, desc[UR14][R24.64] ;  /* 0x0000000e18049981 */ /* 0x000722000c1e1b00 */
[----:B-1----:R-:W-:Y:S01]  /*4b90*/  IMAD.MOV.U32 R31, RZ, RZ, RZ ;  /* 0x000000ffff1f7224 */ /* 0x002fe200078e00ff */
[----:B0-----:R-:W-:Y:S02]  /*4ba0*/  MOV R28, R32 ;  /* 0x00000020001c7202 */ /* 0x001fe40000000f00 */
[----:B------:R-:W-:Y:S02]  /*4bb0*/  MOV R29, R33 ;  /* 0x00000021001d7202 */ /* 0x000fe40000000f00 */
[----:B------:R-:W4:Y:S01]  /*4bc0*/  LDL.LU.64 R32, [R1+0x358] ;  /* 0x0003580001207983 */ /* 0x000f220000300a00 */
[----:B--2---:R-:W-:-:S05]  /*4bd0*/  @!P3 MOV R31, R8 ;  /* 0x00000008001fb202 */ /* 0x004fca0000000f00 */
[----:B------:R0:W-:Y:S04]  /*4be0*/  STL [R1+0x268], R31 ;  /* 0x0002681f01007387 */ /* 0x0001e80000100800 */
[----:B0-----:R-:W2:Y:S01]  /*4bf0*/  LDL.LU R31, [R1+0x354] ;  /* 0x00035400011f7983 */ /* 0x001ea20000300800 */
[----:B------:R-:W-:Y:S01]  /*4c00*/  @!P2 IMAD.MOV.U32 R122, RZ, RZ, R2 ;  /* 0x000000ffff7aa224 */ /* 0x000fe200078e0002 */
[----:B------:R-:W-:Y:S02]  /*4c10*/  LOP3.LUT P2, RZ, R0, 0x4000, RZ, 0xc0, !PT ;  /* 0x0000400000ff7812 */ /* 0x000fe4000784c0ff */
[----:B------:R0:W-:Y:S01]  /*4c20*/  STL.64 [R1+0x38], R10 ;  /* 0x0000380a01007387 */ /* 0x0001e20000100a00 */
[----:B---3--:R-:W-:Y:S01]  /*4c30*/  MOV R24, R22 ;  /* 0x0000001600187202 */ /* 0x008fe20000000f00 */
[----:B------:R-:W-:Y:S01]  /*4c40*/  IMAD.MOV.U32 R25, RZ, RZ, R23 ;  /* 0x000000ffff197224 */ /* 0x000fe200078e0017 */
[----:B------:R-:W-:-:S02]  /*4c50*/  MOV R22, R120 ;  /* 0x0000007800167202 */ /* 0x000fc40000000f00 */
[----:B------:R-:W-:Y:S02]  /*4c60*/  MOV R23, R121 ;  /* 0x0000007900177202 */ /* 0x000fe40000000f00 */
[----:B------:R-:W-:Y:S01]  /*4c70*/  CS2R R120, SRZ ;  /* 0x0000000000787805 */ /* 0x000fe2000001ff00 */
[----:B0-----:R-:W-:Y:S01]  /*4c80*/  HFMA2 R10, -RZ, RZ, 0, 0 ;  /* 0x00000000ff0a7431 */ /* 0x001fe200000001ff */
[----:B------:R-:W-:Y:S01]  /*4c90*/  MOV R11, RZ ;  /* 0x000000ff000b7202 */ /* 0x000fe20000000f00 */
[----:B------:R0:W-:Y:S01]  /*4ca0*/  STL.64 [R1+0x40], R14 ;  /* 0x0000400e01007387 */ /* 0x0001e20000100a00 */
[----:B----4-:R-:W-:Y:S01]  /*4cb0*/  @!P1 IMAD.MOV.U32 R121, RZ, RZ, R4 ;  /* 0x000000ffff799224 */ /* 0x010fe200078e0004 */
[----:B------:R-:W-:Y:S02]  /*4cc0*/  @!P1 MOV R120, R5 ;  /* 0x0000000500789202 */ /* 0x000fe40000000f00 */
[----:B------:R-:W-:Y:S02]  /*4cd0*/  LOP3.LUT P1, RZ, R0, 0x2000, RZ, 0xc0, !PT ;  /* 0x0000200000ff7812 */ /* 0x000fe4000782c0ff */
[----:B0-----:R-:W-:-:S11]  /*4ce0*/  CS2R R14, SRZ ;  /* 0x00000000000e7805 */ /* 0x001fd6000001ff00 */
[----:B------:R-:W3:Y:S04]  /*4cf0*/  @!P1 LDG.E.64 R14, desc[UR14][R32.64] ;  /* 0x0000000e200e9981 */ /* 0x000ee8000c1e1b00 */
[----:B--2---:R0:W2:Y:S04]  /*4d00*/  @!P2 LDG.E.64 R10, desc[UR14][R30.64] ;  /* 0x0000000e1e0aa981 */ /* 0x0040a8000c1e1b00 */
[----:B------:R1:W-:Y:S02]  /*4d10*/  STL [R1+0x250], R122 ;  /* 0x0002507a01007387 */ /* 0x0003e40000100800 */
[----:B-1----:R-:W-:-:S02]  /*4d20*/  HFMA2 R122, -RZ, RZ, 0, 0 ;  /* 0x00000000ff7a7431 */ /* 0x002fc400000001ff */
[----:B------:R-:W-:Y:S01]  /*4d30*/  @!P4 IMAD.MOV.U32 R122, RZ, RZ, R6 ;  /* 0x000000ffff7ac224 */ /* 0x000fe200078e0006 */
[----:B------:R-:W-:-:S04]  /*4d40*/  LOP3.LUT P4, RZ, R0, 0x1000, RZ, 0xc0, !PT ;  /* 0x0000100000ff7812 */ /* 0x000fc8000788c0ff */
[----:B------:R1:W-:Y:S04]  /*4d50*/  STL [R1+0x260], R122 ;  /* 0x0002607a01007387 */ /* 0x0003e80000100800 */
[----:B------:R4:W-:Y:S01]  /*4d60*/  STL.64 [R1+0x48], R2 ;  /* 0x0000480201007387 */ /* 0x0009e20000100a00 */
[----:B-1----:R-:W-:Y:S02]  /*4d70*/  HFMA2 R122, -RZ, RZ, 0, 0 ;  /* 0x00000000ff7a7431 */ /* 0x002fe400000001ff */
[----:B------:R-:W-:Y:S01]  /*4d80*/  @!P3 IMAD.MOV.U32 R122, RZ, RZ, R9 ;  /* 0x000000ffff7ab224 */ /* 0x000fe200078e0009 */
[----:B----4-:R-:W-:Y:S02]  /*4d90*/  CS2R R2, SRZ ;  /* 0x0000000000027805 */ /* 0x010fe4000001ff00 */
[----:B------:R-:W-:Y:S01]  /*4da0*/  LOP3.LUT P3, RZ, R0, 0x800, RZ, 0xc0, !PT ;  /* 0x0000080000ff7812 */ /* 0x000fe2000786c0ff */
[----:B------:R1:W-:Y:S04]  /*4db0*/  STL.64 [R1+0x50], R4 ;  /* 0x0000500401007387 */ /* 0x0003e80000100a00 */
[----:B------:R4:W-:Y:S04]  /*4dc0*/  STL [R1+0x244], R122 ;  /* 0x0002447a01007387 */ /* 0x0009e80000100800 */
[----:B------:R-:W3:Y:S01]  /*4dd0*/  @!P4 LDG.E.64 R2, desc[UR14][R34.64] ;  /* 0x0000000e2202c981 */ /* 0x000ee2000c1e1b00 */
[----:B0-----:R-:W-:Y:S01]  /*4de0*/  IMAD.MOV.U32 R31, RZ, RZ, RZ ;  /* 0x000000ffff1f7224 */ /* 0x001fe200078e00ff */
[----:B-1----:R-:W-:Y:S01]  /*4df0*/  CS2R R4, SRZ ;  /* 0x0000000000047805 */ /* 0x002fe2000001ff00 */
[----:B----4-:R-:W-:-:S05]  /*4e00*/  HFMA2 R122, -RZ, RZ, 0, 0 ;  /* 0x00000000ff7a7431 */ /* 0x010fca00000001ff */
[----:B------:R-:W4:Y:S04]  /*4e10*/  @!P3 LDG.E.64 R4, desc[UR14][R36.64] ;  /* 0x0000000e2404b981 */ /* 0x000f28000c1e1b00 */
[----:B------:R0:W-:Y:S04]  /*4e20*/  STL.64 [R1+0x58], R6 ;  /* 0x0000580601007387 */ /* 0x0001e80000100a00 */
[----:B------:R1:W-:Y:S01]  /*4e30*/  STL.64 [R1+0x60], R8 ;  /* 0x0000600801007387 */ /* 0x0003e20000100a00 */
[----:B0-----:R-:W-:Y:S01]  /*4e40*/  CS2R R6, SRZ ;  /* 0x0000000000067805 */ /* 0x001fe2000001ff00 */
[----:B-1----:R-:W-:-:S02]  /*4e50*/  HFMA2 R9, -RZ, RZ, 0, 0 ;  /* 0x00000000ff097431 */ /* 0x002fc400000001ff */
[----:B------:R-:W-:Y:S01]  /*4e60*/  IMAD.MOV.U32 R8, RZ, RZ, RZ ;  /* 0x000000ffff087224 */ /* 0x000fe200078e00ff */
[----:B--2---:R-:W-:Y:S01]  /*4e70*/  @!P2 MOV R31, R10 ;  /* 0x0000000a001fa202 */ /* 0x004fe20000000f00 */
[----:B------:R-:W-:Y:S01]  /*4e80*/  @!P2 IMAD.MOV.U32 R122, RZ, RZ, R11 ;  /* 0x000000ffff7aa224 */ /* 0x000fe200078e000b */
[----:B------:R-:W-:-:S03]  /*4e90*/  LOP3.LUT P2, RZ, R0, 0x400, RZ, 0xc0, !PT ;  /* 0x0000040000ff7812 */ /* 0x000fc6000784c0ff */
[----:B------:R0:W-:Y:S02]  /*4ea0*/  STL [R1+0x270], R31 ;  /* 0x0002701f01007387 */ /* 0x0001e40000100800 */
[----:B0-----:R-:W-:-:S08]  /*4eb0*/  CS2R R30, SRZ ;  /* 0x00000000001e7805 */ /* 0x001fd0000001ff00 */
[----:B------:R-:W2:Y:S01]  /*4ec0*/  @!P2 LDG.E.64 R6, desc[UR14][R38.64] ;  /* 0x0000000e2606a981 */ /* 0x000ea2000c1e1b00 */
[----:B---3--:R-:W-:Y:S02]  /*4ed0*/  @!P1 MOV R31, R14 ;  /* 0x0000000e001f9202 */ /* 0x008fe40000000f00 */
[----:B------:R-:W-:Y:S02]  /*4ee0*/  @!P1 MOV R30, R15 ;  /* 0x0000000f001e9202 */ /* 0x000fe40000000f00 */
[----:B------:R-:W-:-:S13]  /*4ef0*/  LOP3.LUT P1, RZ, R0, 0x200, RZ, 0xc0, !PT ;  /* 0x0000020000ff7812 */ /* 0x000fda000782c0ff */
[----:B------:R-:W3:Y:S04]  /*4f00*/  @!P1 LDG.E.64 R8, desc[UR14][R40.64] ;  /* 0x0000000e28089981 */ /* 0x000ee8000c1e1b00 */
[----:B------:R-:W-:Y:S04]  /*4f10*/  STL [R1+0x278], R31 ;  /* 0x0002781f01007387 */ /* 0x000fe80000100800 */
[----:B------:R0:W-:Y:S04]  /*4f20*/  STL [R1+0x254], R30 ;  /* 0x0002541e01007387 */ /* 0x0001e80000100800 */
[----:B------:R1:W-:Y:S01]  /*4f30*/  STL.64 [R1+0x68], R10 ;  /* 0x0000680a01007387 */ /* 0x0003e20000100a00 */
[----:B0-----:R-:W-:-:S02]  /*4f40*/  CS2R R30, SRZ ;  /* 0x00000000001e7805 */ /* 0x001fc4000001ff00 */
[----:B------:R-:W-:Y:S01]  /*4f50*/  @!P4 IMAD.MOV.U32 R31, RZ, RZ, R2 ;  /* 0x000000ffff1fc224 */ /* 0x000fe200078e0002 */
[----:B------:R-:W-:Y:S02]  /*4f60*/  @!P4 MOV R30, R3 ;  /* 0x00000003001ec202 */ /* 0x000fe40000000f00 */
[----:B------:R-:W-:Y:S01]  /*4f70*/  LOP3.LUT P4, RZ, R0, 0x100, RZ, 0xc0, !PT ;  /* 0x0000010000ff7812 */ /* 0x000fe2000788c0ff */
[----:B-1----:R-:W-:Y:S01]  /*4f80*/  HFMA2 R10, -RZ, RZ, 0, 0 ;  /* 0x00000000ff0a7431 */ /* 0x002fe200000001ff */
[----:B------:R-:W-:Y:S01]  /*4f90*/  STL [R1+0x280], R31 ;  /* 0x0002801f01007387 */ /* 0x000fe20000100800 */
[----:B------:R-:W-:-:S03]  /*4fa0*/  MOV R11, RZ ;  /* 0x000000ff000b7202 */ /* 0x000fc60000000f00 */
[----:B------:R0:W-:Y:S04]  /*4fb0*/  STL [R1+0x25c], R30 ;  /* 0x00025c1e01007387 */ /* 0x0001e80000100800 */
[----:B------:R1:W-:Y:S04]  /*4fc0*/  STL.64 [R1+0x70], R14 ;  /* 0x0000700e01007387 */ /* 0x0003e80000100a00 */
[----:B------:R-:W3:Y:S01]  /*4fd0*/  @!P4 LDG.E.64 R10, desc[UR14][R42.64] ;  /* 0x0000000e2a0ac981 */ /* 0x000ee2000c1e1b00 */
[----:B0-----:R-:W-:Y:S02]  /*4fe0*/  CS2R R30, SRZ ;  /* 0x00000000001e7805 */ /* 0x001fe4000001ff00 */
[----:B----4-:R-:W-:Y:S01]  /*4ff0*/  @!P3 MOV R31, R4 ;  /* 0x00000004001fb202 */ /* 0x010fe20000000f00 */
[----:B------:R-:W-:Y:S01]  /*5000*/  @!P3 IMAD.MOV.U32 R30, RZ, RZ, R5 ;  /* 0x000000ffff1eb224 */ /* 0x000fe200078e0005 */
[----:B------:R-:W-:-:S02]  /*5010*/  LOP3.LUT P3, RZ, R0, 0x80, RZ, 0xc0, !PT ;  /* 0x0000008000ff7812 */ /* 0x000fc4000786c0ff */
        /* <DEDUP_REMOVED lines=8> */
[----:B0-----:R-:W-:Y:S02]  /*50a0*/  CS2R R4, SRZ ;  /* 0x0000000000047805 */ /* 0x001fe4000001ff00 */
[----:B--2---:R-:W-:Y:S02]  /*50b0*/  @!P2 MOV R31, R6 ;  /* 0x00000006001fa202 */ /* 0x004fe40000000f00 */
[----:B------:R-:W-:-:S02]  /*50c0*/  @!P2 MOV R30, R7 ;  /* 0x00000007001ea202 */ /* 0x000fc40000000f00 */
[----:B------:R-:W-:Y:S01]  /*50d0*/  LOP3.LUT P2, RZ, R0, 0x40, RZ, 0xc0, !PT ;  /* 0x0000004000ff7812 */ /* 0x000fe2000784c0ff */
[----:B------:R-:W-:Y:S04]  /*50e0*/  STL [R1+0x290], R31 ;  /* 0x0002901f01007387 */ /* 0x000fe80000100800 */
[----:B------:R0:W-:Y:S08]  /*50f0*/  STL [R1+0x26c], R30 ;  /* 0x00026c1e01007387 */ /* 0x0001f00000100800 */
[----:B------:R-:W2:Y:S01]  /*5100*/  @!P2 LDG.E.64 R2, desc[UR14][R46.64] ;  /* 0x0000000e2e02a981 */ /* 0x000ea2000c1e1b00 */
[----:B0-----:R-:W-:-:S02]  /*5110*/  CS2R R30, SRZ ;  /* 0x00000000001e7805 */ /* 0x001fc4000001ff00 */
[----:B---3--:R-:W-:Y:S01]  /*5120*/  @!P1 MOV R31, R8 ;  /* 0x00000008001f9202 */ /* 0x008fe20000000f00 */
[----:B------:R-:W-:Y:S01]  /*5130*/  @!P1 IMAD.MOV.U32 R30, RZ, RZ, R9 ;  /* 0x000000ffff1e9224 */ /* 0x000fe200078e0009 */
[----:B------:R-:W-:-:S13]  /*5140*/  LOP3.LUT P1, RZ, R0, 0x20, RZ, 0xc0, !PT ;  /* 0x0000002000ff7812 */ /* 0x000fda000782c0ff */
[----:B------:R-:W3:Y:S04]  /*5150*/  @!P1 LDG.E.64 R4, desc[UR14][R48.64] ;  /* 0x0000000e30049981 */ /* 0x000ee8000c1e1b00 */
[----:B------:R-:W-:Y:S04]  /*5160*/  STL [R1+0x29c], R31 ;  /* 0x00029c1f01007387 */ /* 0x000fe80000100800 */
[----:B------:R0:W-:Y:S02]  /*5170*/  STL [R1+0x27c], R30 ;  /* 0x00027c1e01007387 */ /* 0x0001e40000100800 */
[----:B0-----:R-:W-:-:S02]  /*5180*/  CS2R R30, SRZ ;  /* 0x00000000001e7805 */ /* 0x001fc4000001ff00 */
[----:B------:R-:W-:Y:S01]  /*5190*/  @!P4 IMAD.MOV.U32 R31, RZ, RZ, R10 ;  /* 0x000000ffff1fc224 */ /* 0x000fe200078e000a */
[----:B------:R-:W-:Y:S02]  /*51a0*/  @!P4 MOV R30, R11 ;  /* 0x0000000b001ec202 */ /* 0x000fe40000000f00 */
[----:B------:R-:W-:Y:S02]  /*51b0*/  LOP3.LUT P4, RZ, R0, 0x10, RZ, 0xc0, !PT ;  /* 0x0000001000ff7812 */ /* 0x000fe4000788c0ff */
[----:B------:R-:W-:Y:S04]  /*51c0*/  STL [R1+0x298], R31 ;  /* 0x0002981f01007387 */ /* 0x000fe80000100800 */
[----:B------:R0:W-:Y:S04]  /*51d0*/  STL [R1+0x274], R30 ;  /* 0x0002741e01007387 */ /* 0x0001e80000100800 */
[----:B------:R1:W-:Y:S01]  /*51e0*/  STL.64 [R1+0x88], R6 ;  /* 0x0000880601007387 */ /* 0x0003e20000100a00 */
[----:B0-----:R-:W-:-:S02]  /*51f0*/  CS2R R30, SRZ ;  /* 0x00000000001e7805 */ /* 0x001fc4000001ff00 */
[----:B----4-:R-:W-:Y:S01]  /*5200*/  @!P3 MOV R31, R14 ;  /* 0x0000000e001fb202 */ /* 0x010fe20000000f00 */
[----:B------:R-:W-:Y:S01]  /*5210*/  @!P3 IMAD.MOV.U32 R30, RZ, RZ, R15 ;  /* 0x000000ffff1eb224 */ /* 0x000fe200078e000f */
[----:B------:R-:W-:Y:S02]  /*5220*/  LOP3.LUT P3, RZ, R0, 0x8, RZ, 0xc0, !PT ;  /* 0x0000000800ff7812 */ /* 0x000fe4000786c0ff */
[----:B-1----:R-:W-:Y:S01]  /*5230*/  CS2R R6, SRZ ;  /* 0x0000000000067805 */ /* 0x002fe2000001ff00 */
[----:B------:R0:W-:Y:S05]  /*5240*/  STL.64 [R1+0x90], R8 ;  /* 0x0000900801007387 */ /* 0x0001ea0000100a00 */
[----:B------:R-:W4:Y:S01]  /*5250*/  @!P4 LDG.E.64 R6, desc[UR14][R50.64] ;  /* 0x0000000e3206c981 */ /* 0x000f22000c1e1b00 */
[----:B0-----:R-:W-:-:S02]  /*5260*/  HFMA2 R8, -RZ, RZ, 0, 0 ;  /* 0x00000000ff087431 */ /* 0x001fc400000001ff */
[----:B------:R-:W-:Y:S01]  /*5270*/  IMAD.MOV.U32 R9, RZ, RZ, RZ ;  /* 0x000000ffff097224 */ /* 0x000fe200078e00ff */
[----:B------:R-:W-:Y:S04]  /*5280*/  STL [R1+0x2a4], R31 ;  /* 0x0002a41f01007387 */ /* 0x000fe80000100800 */
[----:B------:R0:W-:Y:S04]  /*5290*/  STL [R1+0x288], R30 ;  /* 0x0002881e01007387 */ /* 0x0001e80000100800 */
[----:B------:R-:W4:Y:S01]  /*52a0*/  @!P3 LDG.E.64 R8, desc[UR14][R52.64] ;  /* 0x0000000e3408b981 */ /* 0x000f22000c1e1b00 */
[----:B0-----:R-:W-:-:S03]  /*52b0*/  CS2R R30, SRZ ;  /* 0x00000000001e7805 */ /* 0x001fc6000001ff00 */
[----:B------:R0:W-:Y:S02]  /*52c0*/  STL.64 [R1+0x98], R10 ;  /* 0x0000980a01007387 */ /* 0x0001e40000100a00 */
[----:B0-----:R-:W-:Y:S01]  /*52d0*/  HFMA2 R10, -RZ, RZ, 0, 0 ;  /* 0x00000000ff0a7431 */ /* 0x001fe200000001ff */
[----:B------:R-:W-:Y:S01]  /*52e0*/  MOV R11, RZ ;  /* 0x000000ff000b7202 */ /* 0x000fe20000000f00 */
        /* <DEDUP_REMOVED lines=9> */
[----:B---3--:R-:W-:Y:S01]  /*5380*/  @!P1 IMAD.MOV.U32 R31, RZ, RZ, R4 ;  /* 0x000000ffff1f9224 */ /* 0x008fe200078e0004 */
[----:B------:R-:W-:Y:S02]  /*5390*/  @!P1 MOV R30, R5 ;  /* 0x00000005001e9202 */ /* 0x000fe40000000f00 */
        /* <DEDUP_REMOVED lines=8> */
[----:B----4-:R-:W-:Y:S01]  /*5420*/  @!P4 IMAD.MOV.U32 R30, RZ, RZ, R6 ;  /* 0x000000ffff1ec224 */ /* 0x010fe200078e0006 */
[----:B------:R-:W-:Y:S02]  /*5430*/  @!P4 MOV R122, R7 ;  /* 0x00000007007ac202 */ /* 0x000fe40000000f00 */
[----:B------:R-:W-:Y:S02]  /*5440*/  LOP3.LUT P4, RZ, R0, 0x1, RZ, 0xc0, !PT ;  /* 0x0000000100ff7812 */ /* 0x000fe4000788c0ff */
[----:B------:R1:W-:Y:S01]  /*5450*/  STL [R1+0x2bc], R30 ;  /* 0x0002bc1e01007387 */ /* 0x0003e20000100800 */
[----:B0-----:R-:W-:-:S02]  /*5460*/  CS2R R2, SRZ ;  /* 0x0000000000027805 */ /* 0x001fc4000001ff00 */
[----:B-1----:R-:W-:-:S08]  /*5470*/  MOV R30, RZ ;  /* 0x000000ff001e7202 */ /* 0x002fd00000000f00 */
[----:B------:R-:W4:Y:S01]  /*5480*/  @!P4 LDG.E.64 R2, desc[UR14][R58.64] ;  /* 0x0000000e3a02c981 */ /* 0x000f22000c1e1b00 */
[----:B------:R-:W-:Y:S01]  /*5490*/  @!P3 IMAD.MOV.U32 R30, RZ, RZ, R9 ;  /* 0x000000ffff1eb224 */ /* 0x000fe200078e0009 */
[----:B------:R-:W-:Y:S02]  /*54a0*/  @!P3 MOV R31, R8 ;  /* 0x00000008001fb202 */ /* 0x000fe40000000f00 */
[----:B------:R-:W-:Y:S02]  /*54b0*/  LOP3.LUT P3, RZ, R17, 0x80000000, RZ, 0xc0, !PT ;  /* 0x8000000011ff7812 */ /* 0x000fe4000786c0ff */
[----:B------:R0:W-:Y:S04]  /*54c0*/  STL [R1+0x2a8], R30 ;  /* 0x0002a81e01007387 */ /* 0x0001e80000100800 */
[----:B------:R1:W-:Y:S01]  /*54d0*/  STL [R1+0x2c0], R31 ;  /* 0x0002c01f01007387 */ /* 0x0003e20000100800 */
[----:B0-----:R-:W-:-:S03]  /*54e0*/  HFMA2 R30, -RZ, RZ, 0, 0 ;  /* 0x00000000ff1e7431 */ /* 0x001fc600000001ff */
[----:B------:R0:W-:Y:S01]  /*54f0*/  STL.64 [R1+0xb0], R4 ;  /* 0x0000b00401007387 */ /* 0x0001e20000100a00 */
[----:B-1----:R-:W-:-:S03]  /*5500*/  IMAD.MOV.U32 R31, RZ, RZ, RZ ;  /* 0x000000ffff1f7224 */ /* 0x002fc600078e00ff */
[----:B------:R1:W-:Y:S01]  /*5510*/  STL.64 [R1+0xb8], R6 ;  /* 0x0000b80601007387 */ /* 0x0003e20000100a00 */
[----:B0-----:R-:W-:Y:S02]  /*5520*/  CS2R R4, SRZ ;  /* 0x0000000000047805 */ /* 0x001fe4000001ff00 */
[----:B-1----:R-:W-:-:S04]  /*5530*/  CS2R R6, SRZ ;  /* 0x0000000000067805 */ /* 0x002fc8000001ff00 */
[----:B------:R-:W4:Y:S04]  /*5540*/  @!P3 LDG.E.64 R4, desc[UR14][R60.64] ;  /* 0x0000000e3c04b981 */ /* 0x000f28000c1e1b00 */
[----:B------:R0:W-:Y:S02]  /*5550*/  STL.64 [R1+0xc0], R8 ;  /* 0x0000c00801007387 */ /* 0x0001e40000100a00 */
[----:B0-----:R-:W-:Y:S02]  /*5560*/  HFMA2 R8, -RZ, RZ, 0, 0 ;  /* 0x00000000ff087431 */ /* 0x001fe400000001ff */
[----:B------:R-:W-:Y:S01]  /*5570*/  IMAD.MOV.U32 R9, RZ, RZ, RZ ;  /* 0x000000ffff097224 */ /* 0x000fe200078e00ff */
[----:B--2---:R-:W-:Y:S01]  /*5580*/  @!P2 MOV R31, R10 ;  /* 0x0000000a001fa202 */ /* 0x004fe20000000f00 */
[----:B------:R-:W-:Y:S01]  /*5590*/  @!P2 IMAD.MOV.U32 R30, RZ, RZ, R11 ;  /* 0x000000ffff1ea224 */ /* 0x000fe200078e000b */
[----:B------:R-:W-:-:S03]  /*55a0*/  LOP3.LUT P2, RZ, R17, 0x40000000, RZ, 0xc0, !PT ;  /* 0x4000000011ff7812 */ /* 0x000fc6000784c0ff */
[----:B------:R0:W-:Y:S04]  /*55b0*/  STL [R1+0x2cc], R31 ;  /* 0x0002cc1f01007387 */ /* 0x0001e80000100800 */
[----:B------:R1:W-:Y:S01]  /*55c0*/  STL [R1+0x2a0], R30 ;  /* 0x0002a01e01007387 */ /* 0x0003e20000100800 */
[----:B0-----:R-:W-:-:S05]  /*55d0*/  HFMA2 R31, -RZ, RZ, 0, 0 ;  /* 0x00000000ff1f7431 */ /* 0x001fca00000001ff */
[----:B------:R0:W2:Y:S01]  /*55e0*/  @!P2 LDG.E.64 R6, desc[UR14][R62.64] ;  /* 0x0000000e3e06a981 */ /* 0x0000a2000c1e1b00 */
[----:B-1----:R-:W-:Y:S01]  /*55f0*/  MOV R30, RZ ;  /* 0x000000ff001e7202 */ /* 0x002fe20000000f00 */
[----:B---3--:R-:W-:Y:S01]  /*5600*/  @!P1 IMAD.MOV.U32 R31, RZ, RZ, R14 ;  /* 0x000000ffff1f9224 */ /* 0x008fe200078e000e */
[----:B------:R-:W-:Y:S02]  /*5610*/  @!P1 MOV R30, R15 ;  /* 0x0000000f001e9202 */ /* 0x000fe40000000f00 */
[----:B------:R-:W-:Y:S01]  /*5620*/  LOP3.LUT P1, RZ, R17, 0x20000000, RZ, 0xc0, !PT ;  /* 0x2000000011ff7812 */ /* 0x000fe2000782c0ff */
[----:B------:R-:W-:Y:S04]  /*5630*/  STL.64 [R1+0xc8], R10 ;  /* 0x0000c80a01007387 */ /* 0x000fe80000100a00 */
[----:B------:R-:W-:Y:S01]  /*5640*/  STL.64 [R1+0xd0], R14 ;  /* 0x0000d00e01007387 */ /* 0x000fe20000100a00 */
[----:B------:R-:W-:Y:S01]  /*5650*/  IMAD.MOV.U32 R32, RZ, RZ, R22 ;  /* 0x000000ffff207224 */ /* 0x000fe200078e0016 */
[----:B------:R-:W-:-:S02]  /*5660*/  MOV R33, R23 ;  /* 0x0000001700217202 */ /* 0x000fc40000000f00 */
[----:B----4-:R-:W-:Y:S04]  /*5670*/  STL.64 [R1+0xe0], R4 ;  /* 0x0000e00401007387 */ /* 0x010fe80000100a00 */
[----:B------:R-:W3:Y:S04]  /*5680*/  @!P1 LDG.E.64 R8, desc[UR14][R64.64] ;  /* 0x0000000e40089981 */ /* 0x000ee8000c1e1b00 */
[----:B------:R1:W-:Y:S04]  /*5690*/  STL [R1+0x2d4], R31 ;  /* 0x0002d41f01007387 */ /* 0x0003e80000100800 */
[----:B------:R4:W-:Y:S01]  /*56a0*/  STL [R1+0x2b8], R30 ;  /* 0x0002b81e01007387 */ /* 0x0009e20000100800 */
[----:B0-----:R-:W-:-:S03]  /*56b0*/  MOV R63, R16 ;  /* 0x00000010003f7202 */ /* 0x001fc60000000f00 */
[----:B------:R-:W-:Y:S01]  /*56c0*/  STL [R1+0x21c], R16 ;  /* 0x00021c1001007387 */ /* 0x000fe20000100800 */
[----:B-1----:R-:W-:Y:S01]  /*56d0*/  HFMA2 R31, -RZ, RZ, 0, 0 ;  /* 0x00000000ff1f7431 */ /* 0x002fe200000001ff */
[----:B------:R-:W-:Y:S02]  /*56e0*/  MOV R36, R18 ;  /* 0x0000001200247202 */ /* 0x000fe40000000f00 */
[----:B------:R-:W-:Y:S01]  /*56f0*/  MOV R37, R19 ;  /* 0x0000001300257202 */ /* 0x000fe20000000f00 */
[----:B----4-:R-:W-:Y:S01]  /*5700*/  IMAD.MOV.U32 R30, RZ, RZ, RZ ;  /* 0x000000ffff1e7224 */ /* 0x010fe200078e00ff */
[----:B------:R-:W-:Y:S01]  /*5710*/  @!P4 MOV R30, R3 ;  /* 0x00000003001ec202 */ /* 0x000fe20000000f00 */
[----:B------:R-:W-:Y:S01]  /*5720*/  IMAD.MOV.U32 R35, RZ, RZ, R21 ;  /* 0x000000ffff237224 */ /* 0x000fe200078e0015 */
[----:B------:R-:W-:Y:S02]  /*5730*/  @!P4 MOV R31, R2 ;  /* 0x00000002001fc202 */ /* 0x000fe40000000f00 */
[----:B------:R-:W-:Y:S01]  /*5740*/  MOV R34, R20 ;  /* 0x0000001400227202 */ /* 0x000fe20000000f00 */
[----:B------:R0:W-:Y:S04]  /*5750*/  STL [R1+0x2ac], R30 ;  /* 0x0002ac1e01007387 */ /* 0x0001e80000100800 */
[----:B------:R1:W-:Y:S04]  /*5760*/  STL [R1+0x2dc], R31 ;  /* 0x0002dc1f01007387 */ /* 0x0003e80000100800 */
[----:B------:R-:W-:Y:S01]  /*5770*/  STL.64 [R1+0xd8], R2 ;  /* 0x0000d80201007387 */ /* 0x000fe20000100a00 */
[----:B0-----:R-:W-:Y:S01]  /*5780*/  HFMA2 R30, -RZ, RZ, 0, 0 ;  /* 0x00000000ff1e7431 */ /* 0x001fe200000001ff */
[----:B------:R-:W-:Y:S01]  /*5790*/  MOV R54, R28 ;  /* 0x0000001c00367202 */ /* 0x000fe20000000f00 */
[----:B------:R-:W-:Y:S01]  /*57a0*/  IMAD.MOV.U32 R55, RZ, RZ, R29 ;  /* 0x000000ffff377224 */ /* 0x000fe200078e001d */
[----:B------:R-:W-:Y:S01]  /*57b0*/  CS2R R40, SRZ ;  /* 0x0000000000287805 */ /* 0x000fe2000001ff00 */
[----:B-1----:R-:W-:Y:S01]  /*57c0*/  IMAD.MOV.U32 R31, RZ, RZ, RZ ;  /* 0x000000ffff1f7224 */ /* 0x002fe200078e00ff */
[----:B------:R-:W-:Y:S01]  /*57d0*/  @!P3 MOV R31, R4 ;  /* 0x00000004001fb202 */ /* 0x000fe20000000f00 */
[----:B------:R-:W-:Y:S01]  /*57e0*/  @!P3 IMAD.MOV.U32 R30, RZ, RZ, R5 ;  /* 0x000000ffff1eb224 */ /* 0x000fe200078e0005 */
[----:B------:R-:W-:-:S02]  /*57f0*/  CS2R R38, SRZ ;  /* 0x0000000000267805 */ /* 0x000fc4000001ff00 */
[----:B------:R-:W-:Y:S02]  /*5800*/  CS2R R52, SRZ ;  /* 0x0000000000347805 */ /* 0x000fe4000001ff00 */
[----:B------:R-:W-:Y:S01]  /*5810*/  CS2R R44, SRZ ;  /* 0x00000000002c7805 */ /* 0x000fe2000001ff00 */
[----:B------:R0:W-:Y:S04]  /*5820*/  STL [R1+0x2e4], R31 ;  /* 0x0002e41f01007387 */ /* 0x0001e80000100800 */
[----:B------:R1:W-:Y:S01]  /*5830*/  STL [R1+0x2c8], R30 ;  /* 0x0002c81e01007387 */ /* 0x0003e20000100800 */
[----:B------:R-:W-:Y:S02]  /*5840*/  CS2R R42, SRZ ;  /* 0x00000000002a7805 */ /* 0x000fe4000001ff00 */
[----:B------:R-:W-:-:S02]  /*5850*/  CS2R R50, SRZ ;  /* 0x0000000000327805 */ /* 0x000fc4000001ff00 */
[C---:B------:R-:W-:Y:S02]  /*5860*/  LOP3.LUT P5, RZ, R17.reuse, 0x10, RZ, 0xc0, !PT ;  /* 0x0000001011ff7812 */ /* 0x040fe400078ac0ff */
[----:B------:R-:W-:Y:S02]  /*5870*/  CS2R R58, SRZ ;  /* 0x00000000003a7805 */ /* 0x000fe4000001ff00 */
[----:B------:R-:W-:Y:S01]  /*5880*/  CS2R R46, SRZ ;  /* 0x00000000002e7805 */ /* 0x000fe2000001ff00 */
[----:B0-----:R-:W-:Y:S01]  /*5890*/  HFMA2 R31, -RZ, RZ, 0, 0 ;  /* 0x00000000ff1f7431 */ /* 0x001fe200000001ff */
[----:B------:R-:W-:Y:S01]  /*58a0*/  CS2R R48, SRZ ;  /* 0x0000000000307805 */ /* 0x000fe2000001ff00 */
[----:B------:R-:W-:Y:S01]  /*58b0*/  STL.64 [R1+0x10], R12 ;  /* 0x0000100c01007387 */ /* 0x000fe20000100a00 */
[----:B-1----:R-:W-:Y:S02]  /*58c0*/  MOV R30, RZ ;  /* 0x000000ff001e7202 */ /* 0x002fe40000000f00 */
[C---:B------:R-:W-:Y:S01]  /*58d0*/  LOP3.LUT P4, RZ, R17.reuse, 0x10000000, RZ, 0xc0, !PT ;  /* 0x1000000011ff7812 */ /* 0x040fe2000788c0ff */
[----:B------:R-:W-:Y:S01]  /*58e0*/  HFMA2 R10, -RZ, RZ, 0, 0 ;  /* 0x00000000ff0a7431 */ /* 0x000fe200000001ff */
[----:B------:R-:W-:-:S02]  /*58f0*/  LOP3.LUT P3, RZ, R17, 0x8000000, RZ, 0xc0, !PT ;  /* 0x0800000011ff7812 */ /* 0x000fc4000786c0ff */
[----:B------:R-:W-:Y:S01]  /*5900*/  CS2R R4, SRZ ;  /* 0x0000000000047805 */ /* 0x000fe2000001ff00 */
[----:B------:R-:W-:Y:S01]  /*5910*/  IMAD.MOV.U32 R11, RZ, RZ, RZ ;  /* 0x000000ffff0b7224 */ /* 0x000fe200078e00ff */
[----:B------:R-:W-:Y:S02]  /*5920*/  CS2R R14, SRZ ;  /* 0x00000000000e7805 */ /* 0x000fe4000001ff00 */
[----:B------:R-:W-:Y:S01]  /*5930*/  CS2R R22, SRZ ;  /* 0x0000000000167805 */ /* 0x000fe2000001ff00 */
[----:B------:R-:W-:Y:S04]  /*5940*/  STL [R1+0x334], R0 ;  /* 0x0003340001007387 */ /* 0x000fe80000100800 */
[----:B------:R-:W4:Y:S04]  /*5950*/  LDL R62, [R1+0x248] ;  /* 0x00024800013e7983 */ /* 0x000f280000100800 */
[----:B------:R0:W4:Y:S04]  /*5960*/  @!P4 LDG.E.64 R10, desc[UR14][R66.64] ;  /* 0x0000000e420ac981 */ /* 0x000128000c1e1b00 */
[----:B------:R-:W4:Y:S01]  /*5970*/  @!P3 LDG.E.64 R14, desc[UR14][R68.64] ;  /* 0x0000000e440eb981 */ /* 0x000f22000c1e1b00 */
[----:B--2---:R-:W-:Y:S01]  /*5980*/  @!P2 MOV R30, R7 ;  /* 0x00000007001ea202 */ /* 0x004fe20000000f00 */
[----:B------:R-:W-:-:S02]  /*5990*/  @!P2 IMAD.MOV.U32 R31, RZ, RZ, R6 ;  /* 0x000000ffff1fa224 */ /* 0x000fc400078e0006 */
[----:B------:R-:W-:Y:S01]  /*59a0*/  HFMA2 R16, -RZ, RZ, 0, 0 ;  /* 0x00000000ff107431 */ /* 0x000fe200000001ff */
[----:B------:R-:W-:Y:S02]  /*59b0*/  CS2R R18, SRZ ;  /* 0x0000000000127805 */ /* 0x000fe4000001ff00 */
[----:B------:R-:W-:Y:S01]  /*59c0*/  CS2R R20, SRZ ;  /* 0x0000000000147805 */ /* 0x000fe2000001ff00 */
[----:B------:R1:W-:Y:S04]  /*59d0*/  STL [R1+0x2c4], R30 ;  /* 0x0002c41e01007387 */ /* 0x0003e80000100800 */
[----:B------:R2:W-:Y:S04]  /*59e0*/  STL [R1+0x2f0], R31 ;  /* 0x0002f01f01007387 */ /* 0x0005e80000100800 */
[----:B------:R-:W-:Y:S01]  /*59f0*/  STL.64 [R1+0xe8], R6 ;  /* 0x0000e80601007387 */ /* 0x000fe20000100a00 */
[----:B-1----:R-:W-:-:S03]  /*5a00*/  HFMA2 R30, -RZ, RZ, 0, 0 ;  /* 0x00000000ff1e7431 */ /* 0x002fc600000001ff */
[----:B---3--:R-:W-:Y:S01]  /*5a10*/  STL.64 [R1+0xf0], R8 ;  /* 0x0000f00801007387 */ /* 0x008fe20000100a00 */
[----:B--2---:R-:W-:Y:S01]  /*5a20*/  MOV R31, RZ ;  /* 0x000000ff001f7202 */ /* 0x004fe20000000f00 */
[----:B------:R-:W-:Y:S01]  /*5a30*/  @!P1 IMAD.MOV.U32 R31, RZ, RZ, R8 ;  /* 0x000000ffff1f9224 */ /* 0x000fe200078e0008 */
[----:B------:R-:W-:Y:S02]  /*5a40*/  @!P1 MOV R30, R9 ;  /* 0x00000009001e9202 */ /* 0x000fe40000000f00 */
[----:B------:R-:W-:Y:S02]  /*5a50*/  CS2R R2, SRZ ;  /* 0x0000000000027805 */ /* 0x000fe4000001ff00 */
[C---:B------:R-:W-:Y:S02]  /*5a60*/  LOP3.LUT P1, RZ, R17.reuse, 0x2000000, RZ, 0xc0, !PT ;  /* 0x0200000011ff7812 */ /* 0x040fe4000782c0ff */
[----:B------:R-:W-:Y:S02]  /*5a70*/  CS2R R28, SRZ ;  /* 0x00000000001c7805 */ /* 0x000fe4000001ff00 */
[----:B------:R-:W-:Y:S01]  /*5a80*/  LOP3.LUT P2, RZ, R17, 0x4000000, RZ, 0xc0, !PT ;  /* 0x0400000011ff7812 */ /* 0x000fe2000784c0ff */
[----:B------:R-:W-:Y:S01]  /*5a90*/  IMAD.MOV.U32 R65, RZ, RZ, R27 ;  /* 0x000000ffff417224 */ /* 0x000fe200078e001b */
[----:B------:R-:W-:Y:S01]  /*5aa0*/  MOV R64, R26 ;  /* 0x0000001a00407202 */ /* 0x000fe20000000f00 */
[----:B0-----:R-:W-:Y:S01]  /*5ab0*/  IMAD.MOV.U32 R67, RZ, RZ, RZ ;  /* 0x000000ffff437224 */ /* 0x001fe200078e00ff */
[----:B------:R-:W-:Y:S01]  /*5ac0*/  MOV R57, R33 ;  /* 0x0000002100397202 */ /* 0x000fe20000000f00 */
[----:B------:R-:W-:Y:S01]  /*5ad0*/  IMAD.MOV.U32 R56, RZ, RZ, R32 ;  /* 0x000000ffff387224 */ /* 0x000fe200078e0020 */
[----:B------:R-:W2:Y:S04]  /*5ae0*/  LDL R66, [R1+0x224] ;  /* 0x0002240001427983 */ /* 0x000ea80000100800 */
[----:B------:R-:W3:Y:S04]  /*5af0*/  LDL R69, [R1+0x22c] ;  /* 0x00022c0001457983 */ /* 0x000ee80000100800 */
[----:B------:R0:W2:Y:S04]  /*5b00*/  @!P1 LDG.E.64 R4, desc[UR14][R72.64] ;  /* 0x0000000e48049981 */ /* 0x0000a8000c1e1b00 */
[----:B------:R-:W3:Y:S04]  /*5b10*/  @!P2 LDG.E.64 R22, desc[UR14][R70.64] ;  /* 0x0000000e4616a981 */ /* 0x000ee8000c1e1b00 */
[----:B------:R1:W-:Y:S01]  /*5b20*/  STL [R1+0x2d8], R30 ;  /* 0x0002d81e01007387 */ /* 0x0003e20000100800 */
[----:B0-----:R-:W-:-:S03]  /*5b30*/  CS2R R72, SRZ ;  /* 0x0000000000487805 */ /* 0x001fc6000001ff00 */
[----:B------:R0:W-:Y:S01]  /*5b40*/  STL [R1+0x2f4], R31 ;  /* 0x0002f41f01007387 */ /* 0x0001e20000100800 */
[----:B-1----:R-:W-:Y:S01]  /*5b50*/  HFMA2 R30, -RZ, RZ, 0, 0 ;  /* 0x00000000ff1e7431 */ /* 0x002fe200000001ff */
[----:B0-----:R-:W-:Y:S01]  /*5b60*/  MOV R31, RZ ;  /* 0x000000ff001f7202 */ /* 0x001fe20000000f00 */
[----:B------:R-:W-:Y:S02]  /*5b70*/  HFMA2 R9, -RZ, RZ, 0, 0 ;  /* 0x00000000ff097431 */ /* 0x000fe400000001ff */
[----:B------:R-:W-:Y:S01]  /*5b80*/  IMAD.MOV.U32 R8, RZ, RZ, RZ ;  /* 0x000000ffff087224 */ /* 0x000fe200078e00ff */
[----:B------:R-:W-:Y:S01]  /*5b90*/  CS2R R6, SRZ ;  /* 0x0000000000067805 */ /* 0x000fe2000001ff00 */
[----:B----4-:R-:W-:Y:S01]  /*5ba0*/  @!P4 IMAD.MOV.U32 R31, RZ, RZ, R10 ;  /* 0x000000ffff1fc224 */ /* 0x010fe200078e000a */
[----:B------:R-:W-:Y:S01]  /*5bb0*/  @!P4 MOV R30, R11 ;  /* 0x0000000b001ec202 */ /* 0x000fe20000000f00 */
[----:B------:R-:W-:Y:S01]  /*5bc0*/  @!P3 IMAD.MOV.U32 R19, RZ, RZ, R14 ;  /* 0x000000ffff13b224 */ /* 0x000fe200078e000e */
[----:B------:R-:W-:-:S02]  /*5bd0*/  @!P3 MOV R18, R15 ;  /* 0x0000000f0012b202 */ /* 0x000fc40000000f00 */
[C---:B------:R-:W-:Y:S01]  /*5be0*/  LOP3.LUT P3, RZ, R17.reuse, 0x800000, RZ, 0xc0, !PT ;  /* 0x0080000011ff7812 */ /* 0x040fe2000786c0ff */
[----:B------:R0:W-:Y:S04]  /*5bf0*/  STL [R1+0x2f8], R31 ;  /* 0x0002f81f01007387 */ /* 0x0001e80000100800 */
[----:B------:R1:W-:Y:S01]  /*5c00*/  STL [R1+0x2d0], R30 ;  /* 0x0002d01e01007387 */ /* 0x0003e20000100800 */
[----:B------:R-:W-:Y:S02]  /*5c10*/  LOP3.LUT P4, RZ, R17, 0x1000000, RZ, 0xc0, !PT ;  /* 0x0100000011ff7812 */ /* 0x000fe4000788c0ff */
[----:B0-----:R-:W-:Y:S01]  /*5c20*/  MOV R31, R25 ;  /* 0x00000019001f7202 */ /* 0x001fe20000000f00 */
[----:B------:R0:W-:Y:S01]  /*5c30*/  STL.64 [R1+0xf8], R10 ;  /* 0x0000f80a01007387 */ /* 0x0001e20000100a00 */
[----:B-1----:R-:W-:-:S02]  /*5c40*/  MOV R30, R24 ;  /* 0x00000018001e7202 */ /* 0x002fc40000000f00 */
[----:B------:R-:W-:Y:S01]  /*5c50*/  CS2R R24, SRZ ;  /* 0x0000000000187805 */ /* 0x000fe2000001ff00 */
[----:B------:R1:W4:Y:S06]  /*5c60*/  @!P3 LDG.E.64 R8, desc[UR14][R76.64] ;  /* 0x0000000e4c08b981 */ /* 0x00032c000c1e1b00 */
[----:B------:R1:W4:Y:S01]  /*5c70*/  @!P4 LDG.E.64 R6, desc[UR14][R74.64] ;  /* 0x0000000e4a06c981 */ /* 0x000322000c1e1b00 */
[----:B0-----:R-:W-:Y:S02]  /*5c80*/  HFMA2 R10, -RZ, RZ, 0, 0 ;  /* 0x00000000ff0a7431 */ /* 0x001fe400000001ff */
[----:B------:R-:W-:Y:S01]  /*5c90*/  IMAD.MOV.U32 R11, RZ, RZ, RZ ;  /* 0x000000ffff0b7224 */ /* 0x000fe200078e00ff */
[----:B--2---:R-:W-:Y:S01]  /*5ca0*/  @!P1 MOV R72, R4 ;  /* 0x0000000400489202 */ /* 0x004fe20000000f00 */
[----:B------:R-:W-:Y:S01]  /*5cb0*/  @!P1 IMAD.MOV.U32 R16, RZ, RZ, R5 ;  /* 0x000000ffff109224 */ /* 0x000fe200078e0005 */
[----:B------:R-:W-:-:S02]  /*5cc0*/  LOP3.LUT P1, RZ, R17, 0x200000, RZ, 0xc0, !PT ;  /* 0x0020000011ff7812 */ /* 0x000fc4000782c0ff */
[----:B---3--:R-:W-:Y:S01]  /*5cd0*/  @!P2 MOV R21, R22 ;  /* 0x000000160015a202 */ /* 0x008fe20000000f00 */
[----:B------:R-:W-:Y:S01]  /*5ce0*/  @!P2 IMAD.MOV.U32 R20, RZ, RZ, R23 ;  /* 0x000000ffff14a224 */ /* 0x000fe200078e0017 */
[----:B------:R-:W-:Y:S01]  /*5cf0*/  LOP3.LUT P2, RZ, R17, 0x400000, RZ, 0xc0, !PT ;  /* 0x0040000011ff7812 */ /* 0x000fe2000784c0ff */
[----:B------:R-:W-:Y:S01]  /*5d00*/  IMAD.MOV.U32 R68, RZ, RZ, RZ ;  /* 0x000000ffff447224 */ /* 0x000fe200078e00ff */
[----:B------:R-:W-:Y:S01]  /*5d10*/  CS2R R70, SRZ ;  /* 0x0000000000467805 */ /* 0x000fe2000001ff00 */
[----:B------:R0:W-:Y:S01]  /*5d20*/  STL.64 [R1+0x100], R14 ;  /* 0x0001000e01007387 */ /* 0x0001e20000100a00 */
[----:B------:R-:W-:-:S03]  /*5d30*/  CS2R R26, SRZ ;  /* 0x00000000001a7805 */ /* 0x000fc6000001ff00 */
[----:B------:R2:W-:Y:S04]  /*5d40*/  STL.64 [R1+0x110], R4 ;  /* 0x0001100401007387 */ /* 0x0005e80000100a00 */
[----:B------:R-:W3:Y:S04]  /*5d50*/  @!P1 LDG.E.64 R24, desc[UR14][R80.64] ;  /* 0x0000000e50189981 */ /* 0x000ee8000c1e1b00 */
[----:B------:R-:W3:Y:S01]  /*5d60*/  @!P2 LDG.E.64 R10, desc[UR14][R78.64] ;  /* 0x0000000e4e0aa981 */ /* 0x000ee2000c1e1b00 */
[----:B-1----:R-:W-:Y:S02]  /*5d70*/  MOV R76, RZ ;  /* 0x000000ff004c7202 */ /* 0x002fe40000000f00 */
[----:B------:R-:W-:-:S02]  /*5d80*/  CS2R R74, SRZ ;  /* 0x00000000004a7805 */ /* 0x000fc4000001ff00 */
[----:B0-----:R-:W-:Y:S01]  /*5d90*/  CS2R R14, SRZ ;  /* 0x00000000000e7805 */ /* 0x001fe2000001ff00 */
[----:B------:R-:W-:Y:S01]  /*5da0*/  STL.64 [R1+0x108], R22 ;  /* 0x0001081601007387 */ /* 0x000fe20000100a00 */
[----:B------:R-:W-:Y:S02]  /*5db0*/  CS2R R32, SRZ ;  /* 0x0000000000207805 */ /* 0x000fe4000001ff00 */
[----:B------:R-:W-:Y:S01]  /*5dc0*/  MOV R60, R30 ;  /* 0x0000001e003c7202 */ /* 0x000fe20000000f00 */
[----:B------:R-:W-:Y:S01]  /*5dd0*/  IMAD.MOV.U32 R61, RZ, RZ, R31 ;  /* 0x000000ffff3d7224 */ /* 0x000fe200078e001f */
[----:B------:R-:W3:Y:S01]  /*5de0*/  LDL R77, [R1+0x2f8] ;  /* 0x0002f800014d7983 */ /* 0x000ee20000100800 */
[----:B----4-:R-:W-:Y:S01]  /*5df0*/  @!P3 IMAD.MOV.U32 R70, RZ, RZ, R8 ;  /* 0x000000ffff46b224 */ /* 0x010fe200078e0008 */
[----:B------:R-:W-:Y:S02]  /*5e00*/  @!P3 MOV R76, R9 ;  /* 0x00000009004cb202 */ /* 0x000fe40000000f00 */
[----:B------:R0:W-:Y:S01]  /*5e10*/  STL.64 [R1+0x120], R8 ;  /* 0x0001200801007387 */ /* 0x0001e20000100a00 */
[----:B------:R-:W-:-:S02]  /*5e20*/  LOP3.LUT P3, RZ, R17, 0x80000, RZ, 0xc0, !PT ;  /* 0x0008000011ff7812 */ /* 0x000fc4000786c0ff */
[----:B------:R-:W-:Y:S01]  /*5e30*/  @!P4 MOV R73, R6 ;  /* 0x000000060049c202 */ /* 0x000fe20000000f00 */
[----:B------:R1:W-:Y:S01]  /*5e40*/  STL.64 [R1+0x118], R6 ;  /* 0x0001180601007387 */ /* 0x0003e20000100a00 */
[----:B------:R-:W-:Y:S02]  /*5e50*/  @!P4 MOV R74, R7 ;  /* 0x00000007004ac202 */ /* 0x000fe40000000f00 */
[----:B--2---:R-:W-:Y:S01]  /*5e60*/  CS2R R4, SRZ ;  /* 0x0000000000047805 */ /* 0x004fe2000001ff00 */
[----:B------:R-:W2:Y:S01]  /*5e70*/  LDL R81, [R1+0x2f4] ;  /* 0x0002f40001517983 */ /* 0x000ea20000100800 */
[----:B0-----:R-:W-:Y:S02]  /*5e80*/  HFMA2 R8, -RZ, RZ, 0, 0 ;  /* 0x00000000ff087431 */ /* 0x001fe400000001ff */
[----:B------:R-:W-:Y:S01]  /*5e90*/  IMAD.MOV.U32 R9, RZ, RZ, RZ ;  /* 0x000000ffff097224 */ /* 0x000fe200078e00ff */
[----:B------:R-:W-:Y:S02]  /*5ea0*/  LOP3.LUT P4, RZ, R17, 0x100000, RZ, 0xc0, !PT ;  /* 0x0010000011ff7812 */ /* 0x000fe4000788c0ff */
[----:B------:R0:W4:Y:S01]  /*5eb0*/  @!P3 LDG.E.64 R28, desc[UR14][R84.64] ;  /* 0x0000000e541cb981 */ /* 0x000122000c1e1b00 */
[----:B---3--:R-:W-:-:S10]  /*5ec0*/  @!P1 MOV R68, R24 ;  /* 0x0000001800449202 */ /* 0x008fd40000000f00 */
[----:B------:R3:W2:Y:S01]  /*5ed0*/  @!P4 LDG.E.64 R26, desc[UR14][R82.64] ;  /* 0x0000000e521ac981 */ /* 0x0006a2000c1e1b00 */
[----:B------:R-:W-:Y:S02]  /*5ee0*/  @!P1 MOV R2, R25 ;  /* 0x0000001900029202 */ /* 0x000fe40000000f00 */
[C---:B------:R-:W-:Y:S01]  /*5ef0*/  LOP3.LUT P1, RZ, R17.reuse, 0x20000, RZ, 0xc0, !PT ;  /* 0x0002000011ff7812 */ /* 0x040fe2000782c0ff */
[----:B------:R-:W-:Y:S01]  /*5f00*/  HFMA2 R80, -RZ, RZ, 0, 0 ;  /* 0x00000000ff507431 */ /* 0x000fe200000001ff */
[----:B------:R-:W-:Y:S01]  /*5f10*/  @!P2 MOV R71, R10 ;  /* 0x0000000a0047a202 */ /* 0x000fe20000000f00 */
[----:B------:R3:W-:Y:S01]  /*5f20*/  STL.64 [R1+0x130], R24 ;  /* 0x0001301801007387 */ /* 0x0007e20000100a00 */
[----:B------:R-:W-:Y:S02]  /*5f30*/  @!P2 MOV R75, R11 ;  /* 0x0000000b004ba202 */ /* 0x000fe40000000f00 */
[----:B------:R-:W-:Y:S02]  /*5f40*/  LOP3.LUT P2, RZ, R17, 0x40000, RZ, 0xc0, !PT ;  /* 0x0004000011ff7812 */ /* 0x000fe4000784c0ff */
[----:B-1----:R-:W-:Y:S01]  /*5f50*/  CS2R R6, SRZ ;  /* 0x0000000000067805 */ /* 0x002fe2000001ff00 */
[----:B0-----:R-:W-:Y:S01]  /*5f60*/  IMAD.MOV.U32 R84, RZ, RZ, RZ ;  /* 0x000000ffff547224 */ /* 0x001fe200078e00ff */
[----:B------:R0:W-:Y:S04]  /*5f70*/  STL.64 [R1+0x128], R10 ;  /* 0x0001280a01007387 */ /* 0x0001e80000100a00 */
[----:B------:R-:W2:Y:S01]  /*5f80*/  @!P1 LDG.E.64 R8, desc[UR14][R88.64] ;  /* 0x0000000e58089981 */ /* 0x000ea2000c1e1b00 */
[----:B------:R-:W-:Y:S01]  /*5f90*/  CS2R R22, SRZ ;  /* 0x0000000000167805 */ /* 0x000fe2000001ff00 */
[----:B------:R-:W-:Y:S01]  /*5fa0*/  IMAD.MOV.U32 R79, RZ, RZ, RZ ;  /* 0x000000ffff4f7224 */ /* 0x000fe200078e00ff */
[----:B------:R-:W-:Y:S01]  /*5fb0*/  CS2R R30, SRZ ;  /* 0x00000000001e7805 */ /* 0x000fe2000001ff00 */
[----:B------:R-:W2:Y:S04]  /*5fc0*/  LDL R85, [R1+0x2f0] ;  /* 0x0002f00001557983 */ /* 0x000ea80000100800 */
[----:B------:R-:W2:Y:S01]  /*5fd0*/  @!P2 LDG.E.64 R14, desc[UR14][R86.64] ;  /* 0x0000000e560ea981 */ /* 0x000ea2000c1e1b00 */
[----:B---3--:R-:W-:Y:S01]  /*5fe0*/  HFMA2 R82, -RZ, RZ, 0, 0 ;  /* 0x00000000ff527431 */ /* 0x008fe200000001ff */
[----:B------:R-:W-:Y:S01]  /*5ff0*/  CS2R R24, SRZ ;  /* 0x0000000000187805 */ /* 0x000fe2000001ff00 */
[----:B0-----:R-:W-:Y:S01]  /*6000*/  HFMA2 R10, -RZ, RZ, 0, 0 ;  /* 0x00000000ff0a7431 */ /* 0x001fe200000001ff */
[----:B------:R-:W-:Y:S01]  /*6010*/  MOV R11, RZ ;  /* 0x000000ff000b7202 */ /* 0x000fe20000000f00 */
[----:B------:R-:W3:Y:S04]  /*6020*/  LDL R83, [R1+0x2d8] ;  /* 0x0002d80001537983 */ /* 0x000ee80000100800 */
[----:B------:R-:W3:Y:S01]  /*6030*/  LDL R78, [R1+0x2d0] ;  /* 0x0002d000014e7983 */ /* 0x000ee20000100800 */
[----:B----4-:R-:W-:-:S02]  /*6040*/  @!P3 MOV R84, R28 ;  /* 0x0000001c0054b202 */ /* 0x010fc40000000f00 */
[----:B------:R-:W-:Y:S02]  /*6050*/  @!P3 MOV R4, R29 ;  /* 0x0000001d0004b202 */ /* 0x000fe40000000f00 */
[----:B------:R-:W-:-:S13]  /*6060*/  LOP3.LUT P3, RZ, R17, 0x8000, RZ, 0xc0, !PT ;  /* 0x0000800011ff7812 */ /* 0x000fda000786c0ff */
[----:B------:R-:W4:Y:S01]  /*6070*/  @!P3 LDG.E.64 R24, desc[UR14][R92.64] ;  /* 0x0000000e5c18b981 */ /* 0x000f22000c1e1b00 */
[----:B--2---:R-:W-:Y:S02]  /*6080*/  @!P4 MOV R67, R26 ;  /* 0x0000001a0043c202 */ /* 0x004fe40000000f00 */
[----:B------:R-:W-:Y:S02]  /*6090*/  @!P4 MOV R3, R27 ;  /* 0x0000001b0003c202 */ /* 0x000fe40000000f00 */
[----:B------:R-:W-:Y:S01]  /*60a0*/  @!P1 MOV R80, R8 ;  /* 0x0000000800509202 */ /* 0x000fe20000000f00 */
[----:B------:R-:W-:Y:S01]  /*60b0*/  @!P1 IMAD.MOV.U32 R6, RZ, RZ, R9 ;  /* 0x000000ffff069224 */ /* 0x000fe200078e0009 */
[C---:B------:R-:W-:Y:S01]  /*60c0*/  LOP3.LUT P1, RZ, R17.reuse, 0x2000, RZ, 0xc0, !PT ;  /* 0x0000200011ff7812 */ /* 0x040fe2000782c0ff */
[----:B------:R0:W-:Y:S01]  /*60d0*/  STL.64 [R1+0x140], R28 ;  /* 0x0001401c01007387 */ /* 0x0001e20000100a00 */
[----:B------:R-:W-:-:S03]  /*60e0*/  LOP3.LUT P4, RZ, R17, 0x10000, RZ, 0xc0, !PT ;  /* 0x0001000011ff7812 */ /* 0x000fc6000788c0ff */
[----:B------:R1:W-:Y:S01]  /*60f0*/  STL.64 [R1+0x138], R26 ;  /* 0x0001381a01007387 */ /* 0x0003e20000100a00 */
[----:B------:R-:W-:Y:S01]  /*6100*/  @!P2 IMAD.MOV.U32 R82, RZ, RZ, R14 ;  /* 0x000000ffff52a224 */ /* 0x000fe200078e000e */
[----:B------:R-:W-:Y:S02]  /*6110*/  @!P2 MOV R5, R15 ;  /* 0x0000000f0005a202 */ /* 0x000fe40000000f00 */
[----:B------:R-:W-:Y:S01]  /*6120*/  LOP3.LUT P2, RZ, R17, 0x4000, RZ, 0xc0, !PT ;  /* 0x0000400011ff7812 */ /* 0x000fe2000784c0ff */
[----:B------:R2:W-:Y:S04]  /*6130*/  STL.64 [R1+0x150], R8 ;  /* 0x0001500801007387 */ /* 0x0005e80000100a00 */
[----:B------:R-:W3:Y:S04]  /*6140*/  @!P1 LDG.E.64 R40, desc[UR14][R96.64] ;  /* 0x0000000e60289981 */ /* 0x000ee8000c1e1b00 */
[----:B------:R-:W3:Y:S04]  /*6150*/  @!P4 LDG.E.64 R10, desc[UR14][R90.64] ;  /* 0x0000000e5a0ac981 */ /* 0x000ee8000c1e1b00 */
[----:B------:R-:W3:Y:S01]  /*6160*/  @!P2 LDG.E.64 R38, desc[UR14][R94.64] ;  /* 0x0000000e5e26a981 */ /* 0x000ee2000c1e1b00 */
[----:B0-----:R-:W-:-:S02]  /*6170*/  CS2R R28, SRZ ;  /* 0x00000000001c7805 */ /* 0x001fc4000001ff00 */
[----:B-1----:R-:W-:Y:S01]  /*6180*/  CS2R R26, SRZ ;  /* 0x00000000001a7805 */ /* 0x002fe2000001ff00 */
[----:B--2---:R-:W-:Y:S02]  /*6190*/  HFMA2 R8, -RZ, RZ, 0, 0 ;  /* 0x00000000ff087431 */ /* 0x004fe400000001ff */
[----:B------:R-:W-:Y:S01]  /*61a0*/  IMAD.MOV.U32 R9, RZ, RZ, RZ ;  /* 0x000000ffff097224 */ /* 0x000fe200078e00ff */
[----:B------:R0:W-:Y:S01]  /*61b0*/  STL.64 [R1+0x148], R14 ;  /* 0x0001480e01007387 */ /* 0x0001e20000100a00 */
[----:B------:R-:W-:Y:S01]  /*61c0*/  IMAD.MOV.U32 R86, RZ, RZ, R36 ;  /* 0x000000ffff567224 */ /* 0x000fe200078e0024 */
[----:B------:R-:W-:Y:S02]  /*61d0*/  MOV R87, R37 ;  /* 0x0000002500577202 */ /* 0x000fe40000000f00 */
[----:B------:R-:W-:Y:S01]  /*61e0*/  MOV R88, R34 ;  /* 0x0000002200587202 */ /* 0x000fe20000000f00 */
[----:B------:R-:W2:Y:S01]  /*61f0*/  LDL R96, [R1+0x2bc] ;  /* 0x0002bc0001607983 */ /* 0x000ea20000100800 */
[----:B------:R-:W-:-:S03]  /*6200*/  MOV R89, R35 ;  /* 0x0000002300597202 */ /* 0x000fc60000000f00 */
[----:B------:R-:W2:Y:S01]  /*6210*/  LDL R97, [R1+0x2a8] ;  /* 0x0002a80001617983 */ /* 0x000ea20000100800 */
[----:B0-----:R-:W-:-:S03]  /*6220*/  CS2R R14, SRZ ;  /* 0x00000000000e7805 */ /* 0x001fc6000001ff00 */
[----:B------:R-:W2:Y:S04]  /*6230*/  LDL R94, [R1+0x2c0] ;  /* 0x0002c000015e7983 */ /* 0x000ea80000100800 */
[----:B------:R-:W2:Y:S04]  /*6240*/  LDL R95, [R1+0x2a0] ;  /* 0x0002a000015f7983 */ /* 0x000ea80000100800 */
[----:B------:R-:W2:Y:S04]  /*6250*/  LDL R92, [R1+0x2cc] ;  /* 0x0002cc00015c7983 */ /* 0x000ea80000100800 */
[----:B------:R-:W2:Y:S04]  /*6260*/  LDL R93, [R1+0x2b8] ;  /* 0x0002b800015d7983 */ /* 0x000ea80000100800 */
[----:B------:R-:W2:Y:S04]  /*6270*/  LDL R90, [R1+0x2d4] ;  /* 0x0002d400015a7983 */ /* 0x000ea80000100800 */
[----:B------:R-:W2:Y:S01]  /*6280*/  LDL R91, [R1+0x2ac] ;  /* 0x0002ac00015b7983 */ /* 0x000ea20000100800 */
[----:B----4-:R-:W-:Y:S01]  /*6290*/  @!P3 IMAD.MOV.U32 R23, RZ, RZ, R24 ;  /* 0x000000ffff17b224 */ /* 0x010fe200078e0018 */
[----:B------:R-:W-:-:S02]  /*62a0*/  @!P3 MOV R22, R25 ;  /* 0x000000190016b202 */ /* 0x000fc40000000f00 */
[----:B------:R-:W-:Y:S01]  /*62b0*/  LOP3.LUT P3, RZ, R17, 0x800, RZ, 0xc0, !PT ;  /* 0x0000080011ff7812 */ /* 0x000fe2000786c0ff */
[----:B------:R0:W-:Y:S02]  /*62c0*/  STL.64 [R1+0x160], R24 ;  /* 0x0001601801007387 */ /* 0x0001e40000100a00 */
[----:B0-----:R-:W-:-:S10]  /*62d0*/  CS2R R24, SRZ ;  /* 0x0000000000187805 */ /* 0x001fd4000001ff00 */
[----:B------:R-:W4:Y:S01]  /*62e0*/  @!P3 LDG.E.64 R8, desc[UR14][R100.64] ;  /* 0x0000000e6408b981 */ /* 0x000f22000c1e1b00 */
[----:B---3--:R-:W-:Y:S02]  /*62f0*/  @!P1 MOV R28, R40 ;  /* 0x00000028001c9202 */ /* 0x008fe40000000f00 */
[----:B------:R-:W-:Y:S02]  /*6300*/  @!P1 MOV R29, R41 ;  /* 0x00000029001d9202 */ /* 0x000fe40000000f00 */
[----:B------:R-:W-:Y:S01]  /*6310*/  @!P4 MOV R7, R11 ;  /* 0x0000000b0007c202 */ /* 0x000fe20000000f00 */
[----:B------:R0:W-:Y:S01]  /*6320*/  STL.64 [R1+0x158], R10 ;  /* 0x0001580a01007387 */ /* 0x0001e20000100a00 */
[C---:B------:R-:W-:Y:S02]  /*6330*/  LOP3.LUT P1, RZ, R17.reuse, 0x200, RZ, 0xc0, !PT ;  /* 0x0000020011ff7812 */ /* 0x040fe4000782c0ff */
[----:B------:R-:W-:Y:S01]  /*6340*/  @!P2 MOV R26, R38 ;  /* 0x00000026001aa202 */ /* 0x000fe20000000f00 */
[----:B------:R-:W-:Y:S01]  /*6350*/  @!P2 IMAD.MOV.U32 R27, RZ, RZ, R39 ;  /* 0x000000ffff1ba224 */ /* 0x000fe200078e0027 */
[----:B------:R-:W-:-:S02]  /*6360*/  LOP3.LUT P2, RZ, R17, 0x400, RZ, 0xc0, !PT ;  /* 0x0000040011ff7812 */ /* 0x000fc4000784c0ff */
[----:B------:R-:W-:Y:S02]  /*6370*/  @!P4 MOV R79, R10 ;  /* 0x0000000a004fc202 */ /* 0x000fe40000000f00 */
[----:B------:R-:W-:Y:S02]  /*6380*/  CS2R R36, SRZ ;  /* 0x0000000000247805 */ /* 0x000fe4000001ff00 */
[----:B------:R-:W-:Y:S01]  /*6390*/  CS2R R34, SRZ ;  /* 0x0000000000227805 */ /* 0x000fe2000001ff00 */
[----:B------:R1:W-:Y:S01]  /*63a0*/  STL.64 [R1+0x170], R40 ;  /* 0x0001702801007387 */ /* 0x0003e20000100a00 */
[----:B0-----:R-:W-:Y:S01]  /*63b0*/  HFMA2 R11, -RZ, RZ, 0, 0 ;  /* 0x00000000ff0b7431 */ /* 0x001fe200000001ff */
[----:B------:R-:W-:Y:S02]  /*63c0*/  LOP3.LUT P4, RZ, R17, 0x1000, RZ, 0xc0, !PT ;  /* 0x0000100011ff7812 */ /* 0x000fe4000788c0ff */
[----:B------:R-:W3:Y:S01]  /*63d0*/  @!P1 LDG.E.64 R24, desc[UR14][R104.64] ;  /* 0x0000000e68189981 */ /* 0x000ee2000c1e1b00 */
[----:B------:R-:W-:-:S03]  /*63e0*/  IMAD.MOV.U32 R10, RZ, RZ, RZ ;  /* 0x000000ffff0a7224 */ /* 0x000fc600078e00ff */
[----:B------:R-:W-:Y:S04]  /*63f0*/  STL.64 [R1+0x168], R38 ;  /* 0x0001682601007387 */ /* 0x000fe80000100a00 */
[----:B------:R-:W2:Y:S04]  /*6400*/  @!P2 LDG.E.64 R10, desc[UR14][R102.64] ;  /* 0x0000000e660aa981 */ /* 0x000ea8000c1e1b00 */
[----:B------:R-:W2:Y:S04]  /*6410*/  @!P4 LDG.E.64 R14, desc[UR14][R98.64] ;  /* 0x0000000e620ec981 */ /* 0x000ea8000c1e1b00 */
[----:B------:R-:W2:Y:S04]  /*6420*/  LDL R100, [R1+0x284] ;  /* 0x0002840001647983 */ /* 0x000ea80000100800 */
[----:B------:R-:W2:Y:S01]  /*6430*/  LDL R101, [R1+0x2b4] ;  /* 0x0002b40001657983 */ /* 0x000ea20000100800 */
[----:B----4-:R-:W-:-:S03]  /*6440*/  @!P3 MOV R33, R9 ;  /* 0x000000090021b202 */ /* 0x010fc60000000f00 */
[----:B------:R0:W-:Y:S01]  /*6450*/  STL.64 [R1+0x180], R8 ;  /* 0x0001800801007387 */ /* 0x0001e20000100a00 */
[----:B------:R-:W-:Y:S02]  /*6460*/  @!P3 MOV R32, R8 ;  /* 0x000000080020b202 */ /* 0x000fe40000000f00 */
[----:B-1----:R-:W-:Y:S01]  /*6470*/  CS2R R40, SRZ ;  /* 0x0000000000287805 */ /* 0x002fe2000001ff00 */
[----:B------:R-:W4:Y:S04]  /*6480*/  LDL R104, [R1+0x274] ;  /* 0x0002740001687983 */ /* 0x000f280000100800 */
[----:B------:R-:W4:Y:S01]  /*6490*/  LDL R105, [R1+0x298] ;  /* 0x0002980001697983 */ /* 0x000f220000100800 */
[----:B0-----:R-:W-:Y:S02]  /*64a0*/  HFMA2 R9, -RZ, RZ, 0, 0 ;  /* 0x00000000ff097431 */ /* 0x001fe400000001ff */
[----:B------:R-:W-:Y:S01]  /*64b0*/  IMAD.MOV.U32 R8, RZ, RZ, RZ ;  /* 0x000000ffff087224 */ /* 0x000fe200078e00ff */
[----:B------:R-:W-:-:S02]  /*64c0*/  LOP3.LUT P3, RZ, R17, 0x80, RZ, 0xc0, !PT ;  /* 0x0000008011ff7812 */ /* 0x000fc4000786c0ff */
[----:B---3--:R-:W-:-:S11]  /*64d0*/  @!P1 MOV R36, R24 ;  /* 0x0000001800249202 */ /* 0x008fd60000000f00 */
[----:B------:R-:W3:Y:S01]  /*64e0*/  @!P3 LDG.E.64 R52, desc[UR14][R108.64] ;  /* 0x0000000e6c34b981 */ /* 0x000ee2000c1e1b00 */
[----:B------:R-:W-:Y:S02]  /*64f0*/  @!P1 MOV R37, R25 ;  /* 0x0000001900259202 */ /* 0x000fe40000000f00 */
[C---:B------:R-:W-:Y:S02]  /*6500*/  LOP3.LUT P1, RZ, R17.reuse, 0x20, RZ, 0xc0, !PT ;  /* 0x0000002011ff7812 */ /* 0x040fe4000782c0ff */
[----:B------:R-:W-:Y:S01]  /*6510*/  CS2R R38, SRZ ;  /* 0x0000000000267805 */ /* 0x000fe2000001ff00 */
[----:B------:R-:W-:Y:S01]  /*6520*/  STL.64 [R1+0x190], R24 ;  /* 0x0001901801007387 */ /* 0x000fe20000100a00 */
[----:B--2---:R-:W-:Y:S01]  /*6530*/  @!P2 MOV R34, R10 ;  /* 0x0000000a0022a202 */ /* 0x004fe20000000f00 */
[----:B------:R-:W-:Y:S01]  /*6540*/  @!P2 IMAD.MOV.U32 R35, RZ, RZ, R11 ;  /* 0x000000ffff23a224 */ /* 0x000fe200078e000b */
[----:B------:R-:W-:Y:S01]  /*6550*/  LOP3.LUT P2, RZ, R17, 0x40, RZ, 0xc0, !PT ;  /* 0x0000004011ff7812 */ /* 0x000fe2000784c0ff */
[----:B------:R-:W-:Y:S01]  /*6560*/  STL.64 [R1+0x188], R10 ;  /* 0x0001880a01007387 */ /* 0x000fe20000100a00 */
[----:B------:R-:W-:Y:S01]  /*6570*/  @!P4 IMAD.MOV.U32 R30, RZ, RZ, R14 ;  /* 0x000000ffff1ec224 */ /* 0x000fe200078e000e */
[----:B------:R-:W-:-:S02]  /*6580*/  @!P4 MOV R31, R15 ;  /* 0x0000000f001fc202 */ /* 0x000fc40000000f00 */
[----:B------:R0:W-:Y:S04]  /*6590*/  STL.64 [R1+0x178], R14 ;  /* 0x0001780e01007387 */ /* 0x0001e80000100a00 */
[----:B------:R-:W2:Y:S04]  /*65a0*/  @!P1 LDG.E.64 R8, desc[UR14][R112.64] ;  /* 0x0000000e70089981 */ /* 0x000ea8000c1e1b00 */
[----:B------:R-:W4:Y:S01]  /*65b0*/  LDL R108, [R1+0x26c] ;  /* 0x00026c00016c7983 */ /* 0x000f220000100800 */
[----:B0-----:R-:W-:Y:S02]  /*65c0*/  CS2R R14, SRZ ;  /* 0x00000000000e7805 */ /* 0x001fe4000001ff00 */
[----:B------:R-:W-:Y:S01]  /*65d0*/  LOP3.LUT P4, RZ, R17, 0x100, RZ, 0xc0, !PT ;  /* 0x0000010011ff7812 */ /* 0x000fe2000788c0ff */
[----:B------:R-:W-:Y:S01]  /*65e0*/  HFMA2 R10, -RZ, RZ, 0, 0 ;  /* 0x00000000ff0a7431 */ /* 0x000fe200000001ff */
[----:B------:R-:W-:Y:S01]  /*65f0*/  MOV R11, RZ ;  /* 0x000000ff000b7202 */ /* 0x000fe20000000f00 */
[----:B------:R-:W4:Y:S04]  /*6600*/  LDL R109, [R1+0x290] ;  /* 0x00029000016d7983 */ /* 0x000f280000100800 */
[----:B------:R-:W4:Y:S04]  /*6610*/  @!P2 LDG.E.64 R14, desc[UR14][R110.64] ;  /* 0x0000000e6e0ea981 */ /* 0x000f28000c1e1b00 */
[----:B------:R-:W4:Y:S04]  /*6620*/  @!P5 LDG.E.64 R10, desc[UR14][R114.64] ;  /* 0x0000000e720ad981 */ /* 0x000f28000c1e1b00 */
[----:B------:R-:W4:Y:S04]  /*6630*/  @!P4 LDG.E.64 R50, desc[UR14][R106.64] ;  /* 0x0000000e6a32c981 */ /* 0x000f28000c1e1b00 */
[----:B------:R-:W4:Y:S04]  /*6640*/  LDL R102, [R1+0x288] ;  /* 0x0002880001667983 */ /* 0x000f280000100800 */
[----:B------:R-:W4:Y:S04]  /*6650*/  LDL R103, [R1+0x2a4] ;  /* 0x0002a40001677983 */ /* 0x000f280000100800 */
[----:B------:R-:W4:Y:S04]  /*6660*/  LDL R98, [R1+0x294] ;  /* 0x0002940001627983 */ /* 0x000f280000100800 */
[----:B------:R-:W4:Y:S01]  /*6670*/  LDL R99, [R1+0x2b0] ;  /* 0x0002b00001637983 */ /* 0x000f220000100800 */
[----:B---3--:R-:W-:Y:S01]  /*6680*/  @!P3 MOV R40, R52 ;  /* 0x000000340028b202 */ /* 0x008fe20000000f00 */
[----:B------:R-:W-:-:S02]  /*6690*/  @!P3 IMAD.MOV.U32 R41, RZ, RZ, R53 ;  /* 0x000000ffff29b224 */ /* 0x000fc400078e0035 */
[----:B------:R-:W-:Y:S01]  /*66a0*/  STL.64 [R1+0x1a0], R52 ;  /* 0x0001a03401007387 */ /* 0x000fe20000100a00 */
[----:B------:R-:W-:-:S03]  /*66b0*/  CS2R R24, SRZ ;  /* 0x0000000000187805 */ /* 0x000fc6000001ff00 */
[----:B------:R-:W3:Y:S04]  /*66c0*/  LDL R112, [R1+0x25c] ;  /* 0x00025c0001707983 */ /* 0x000ee80000100800 */
[----:B------:R-:W3:Y:S01]  /*66d0*/  LDL R113, [R1+0x280] ;  /* 0x0002800001717983 */ /* 0x000ee20000100800 */
[----:B--2---:R-:W-:Y:S01]  /*66e0*/  @!P1 MOV R44, R8 ;  /* 0x00000008002c9202 */ /* 0x004fe20000000f00 */
[----:B------:R-:W-:Y:S01]  /*66f0*/  @!P1 IMAD.MOV.U32 R45, RZ, RZ, R9 ;  /* 0x000000ffff2d9224 */ /* 0x000fe200078e0009 */
[----:B------:R-:W-:Y:S01]  /*6700*/  LOP3.LUT P1, RZ, R17, 0x1, RZ, 0xc0, !PT ;  /* 0x0000000111ff7812 */ /* 0x000fe2000782c0ff */
[----:B------:R-:W-:Y:S04]  /*6710*/  STL.64 [R1+0x1b0], R8 ;  /* 0x0001b00801007387 */ /* 0x000fe80000100a00 */
[----:B------:R-:W2:Y:S04]  /*6720*/  LDL R110, [R1+0x264] ;  /* 0x00026400016e7983 */ /* 0x000ea80000100800 */
[----:B------:R-:W2:Y:S01]  /*6730*/  LDL R111, [R1+0x28c] ;  /* 0x00028c00016f7983 */ /* 0x000ea20000100800 */
[----:B----4-:R-:W-:-:S03]  /*6740*/  @!P2 MOV R42, R14 ;  /* 0x0000000e002aa202 */ /* 0x010fc60000000f00 */
[----:B------:R0:W-:Y:S01]  /*6750*/  STL.64 [R1+0x1a8], R14 ;  /* 0x0001a80e01007387 */ /* 0x0001e20000100a00 */
[----:B------:R-:W-:Y:S02]  /*6760*/  @!P2 MOV R43, R15 ;  /* 0x0000000f002ba202 */ /* 0x000fe40000000f00 */
[----:B------:R-:W-:Y:S01]  /*6770*/  @!P5 MOV R46, R11 ;  /* 0x0000000b002ed202 */ /* 0x000fe20000000f00 */
[----:B------:R1:W-:Y:S04]  /*6780*/  STL.64 [R1+0x1b8], R10 ;  /* 0x0001b80a01007387 */ /* 0x0003e80000100a00 */
[----:B------:R-:W4:Y:S01]  /*6790*/  LDL R114, [R1+0x254] ;  /* 0x0002540001727983 */ /* 0x000f220000100800 */
[----:B0-----:R-:W-:-:S03]  /*67a0*/  CS2R R14, SRZ ;  /* 0x00000000000e7805 */ /* 0x001fc6000001ff00 */
[----:B------:R-:W3:Y:S04]  /*67b0*/  LDL R115, [R1+0x278] ;  /* 0x0002780001737983 */ /* 0x000ee80000100800 */
[----:B------:R-:W2:Y:S04]  /*67c0*/  LDL R106, [R1+0x27c] ;  /* 0x00027c00016a7983 */ /* 0x000ea80000100800 */
[----:B------:R0:W4:Y:S01]  /*67d0*/  @!P1 LDG.E.64 R14, desc[UR14][R64.64] ;  /* 0x0000000e400e9981 */ /* 0x000122000c1e1b00 */
[----:B------:R-:W-:-:S03]  /*67e0*/  LOP3.LUT P3, RZ, R17, 0x4, RZ, 0xc0, !PT ;  /* 0x0000000411ff7812 */ /* 0x000fc6000786c0ff */
[----:B------:R-:W2:Y:S10]  /*67f0*/  LDL R107, [R1+0x29c] ;  /* 0x00029c00016b7983 */ /* 0x000eb40000100800 */
[----:B------:R1:W3:Y:S01]  /*6800*/  @!P3 LDG.E.64 R58, desc[UR14][R60.64] ;  /* 0x0000000e3c3ab981 */ /* 0x0002e2000c1e1b00 */
[----:B0-----:R-:W-:Y:S01]  /*6810*/  IMAD.MOV.U32 R64, RZ, RZ, R54 ;  /* 0x000000ffff407224 */ /* 0x001fe200078e0036 */
[----:B------:R-:W-:-:S02]  /*6820*/  MOV R65, R55 ;  /* 0x0000003700417202 */ /* 0x000fc40000000f00 */
[----:B------:R-:W-:Y:S02]  /*6830*/  CS2R R52, SRZ ;  /* 0x0000000000347805 */ /* 0x000fe4000001ff00 */
[----:B------:R-:W-:Y:S01]  /*6840*/  CS2R R54, SRZ ;  /* 0x0000000000367805 */ /* 0x000fe2000001ff00 */
[----:B------:R-:W-:Y:S01]  /*6850*/  @!P4 IMAD.MOV.U32 R38, RZ, RZ, R50 ;  /* 0x000000ffff26c224 */ /* 0x000fe200078e0032 */
[----:B------:R-:W-:Y:S01]  /*6860*/  @!P4 MOV R39, R51 ;  /* 0x000000330027c202 */ /* 0x000fe20000000f00 */
[----:B------:R-:W-:Y:S01]  /*6870*/  HFMA2 R8, -RZ, RZ, 0, 0 ;  /* 0x00000000ff087431 */ /* 0x000fe200000001ff */
[C---:B------:R-:W-:Y:S02]  /*6880*/  LOP3.LUT P4, RZ, R17.reuse, 0x8, RZ, 0xc0, !PT ;  /* 0x0000000811ff7812 */ /* 0x040fe4000788c0ff */
[----:B------:R-:W-:Y:S02]  /*6890*/  MOV R9, RZ ;  /* 0x000000ff00097202 */ /* 0x000fe40000000f00 */
[----:B------:R-:W-:Y:S01]  /*68a0*/  LOP3.LUT P2, RZ, R17, 0x2, RZ, 0xc0, !PT ;  /* 0x0000000211ff7812 */ /* 0x000fe2000784c0ff */
[----:B------:R-:W-:Y:S01]  /*68b0*/  IMAD.MOV.U32 R17, RZ, RZ, RZ ;  /* 0x000000ffff117224 */ /* 0x000fe200078e00ff */
[----:B------:R-:W-:-:S02]  /*68c0*/  @!P5 MOV R17, R10 ;  /* 0x0000000a0011d202 */ /* 0x000fc40000000f00 */
[----:B-1----:R-:W-:Y:S02]  /*68d0*/  CS2R R60, SRZ ;  /* 0x00000000003c7805 */ /* 0x002fe4000001ff00 */
[----:B------:R-:W-:-:S03]  /*68e0*/  LOP3.LUT P5, RZ, R0, 0x80000000, RZ, 0xc0, !PT ;  /* 0x8000000000ff7812 */ /* 0x000fc600078ac0ff */
[----:B------:R-:W2:Y:S04]  /*68f0*/  @!P4 LDG.E.64 R24, desc[UR14][R116.64] ;  /* 0x0000000e7418c981 */ /* 0x000ea8000c1e1b00 */
[----:B------:R-:W2:Y:S01]  /*6900*/  @!P2 LDG.E.64 R60, desc[UR14][R88.64] ;  /* 0x0000000e583ca981 */ /* 0x000ea2000c1e1b00 */
[----:B----4-:R-:W-:Y:S01]  /*6910*/  @!P1 MOV R53, R14 ;  /* 0x0000000e00359202 */ /* 0x010fe20000000f00 */
[----:B------:R-:W-:Y:S01]  /*6920*/  @!P1 IMAD.MOV.U32 R54, RZ, RZ, R15 ;  /* 0x000000ffff369224 */ /* 0x000fe200078e000f */
[----:B------:R-:W-:Y:S01]  /*6930*/  LOP3.LUT P1, RZ, R0, 0x8000000, RZ, 0xc0, !PT ;  /* 0x0800000000ff7812 */ /* 0x000fe2000782c0ff */
[----:B------:R-:W-:Y:S01]  /*6940*/  STL.64 [R1+0x198], R50 ;  /* 0x0001983201007387 */ /* 0x000fe20000100a00 */
[----:B---3--:R-:W-:-:S11]  /*6950*/  @!P3 MOV R49, R58 ;  /* 0x0000003a0031b202 */ /* 0x008fd60000000f00 */
[----:B------:R0:W3:Y:S04]  /*6960*/  @!P1 LDG.E.64 R8, desc[UR14][R56.64] ;  /* 0x0000000e38089981 */ /* 0x0000e8000c1e1b00 */
[----:B------:R1:W-:Y:S04]  /*6970*/  STL.64 [R1+0x1c8], R58 ;  /* 0x0001c83a01007387 */ /* 0x0003e80000100a00 */
[----:B------:R4:W-:Y:S01]  /*6980*/  STL.64 [R1+0x1d8], R14 ;  /* 0x0001d80e01007387 */ /* 0x0009e20000100a00 */
[----:B0-----:R-:W-:Y:S02]  /*6990*/  CS2R R56, SRZ ;  /* 0x0000000000387805 */ /* 0x001fe4000001ff00 */
[----:B------:R-:W-:Y:S01]  /*69a0*/  @!P0 MOV R57, R13 ;  /* 0x0000000d00398202 */ /* 0x000fe20000000f00 */
[----:B------:R-:W-:-:S02]  /*69b0*/  HFMA2 R13, -RZ, RZ, 0, 0 ;  /* 0x00000000ff0d7431 */ /* 0x000fc400000001ff */
[----:B------:R-:W-:Y:S02]  /*69c0*/  HFMA2 R11, -RZ, RZ, 0, 0 ;  /* 0x00000000ff0b7431 */ /* 0x000fe400000001ff */
[----:B-1----:R-:W-:Y:S01]  /*69d0*/  IMAD.MOV.U32 R58, RZ, RZ, RZ ;  /* 0x000000ffff3a7224 */ /* 0x002fe200078e00ff */
[----:B------:R-:W-:Y:S01]  /*69e0*/  @!P0 MOV R58, R12 ;  /* 0x0000000c003a8202 */ /* 0x000fe20000000f00 */
[----:B------:R-:W-:Y:S01]  /*69f0*/  IMAD.MOV.U32 R12, RZ, RZ, RZ ;  /* 0x000000ffff0c7224 */ /* 0x000fe200078e00ff */
[----:B------:R-:W-:Y:S01]  /*6a00*/  MOV R10, RZ ;  /* 0x000000ff000a7202 */ /* 0x000fe20000000f00 */
[----:B--2---:R-:W-:Y:S01]  /*6a10*/  @!P4 IMAD.MOV.U32 R47, RZ, RZ, R24 ;  /* 0x000000ffff2fc224 */ /* 0x004fe200078e0018 */
[----:B------:R-:W-:Y:S01]  /*6a20*/  @!P4 MOV R48, R25 ;  /* 0x000000190030c202 */ /* 0x000fe20000000f00 */
[----:B------:R0:W-:Y:S04]  /*6a30*/  STL.64 [R1+0x1c0], R24 ;  /* 0x0001c01801007387 */ /* 0x0001e80000100a00 */
[----:B------:R-:W2:Y:S01]  /*6a40*/  @!P5 LDG.E.64 R12, desc[UR14][R118.64] ;  /* 0x0000000e760cd981 */ /* 0x000ea2000c1e1b00 */
[----:B------:R-:W-:-:S02]  /*6a50*/  CS2R R50, SRZ ;  /* 0x0000000000327805 */ /* 0x000fc4000001ff00 */
[----:B------:R-:W-:Y:S01]  /*6a60*/  LOP3.LUT P4, RZ, R0, 0x40000000, RZ, 0xc0, !PT ;  /* 0x4000000000ff7812 */ /* 0x000fe2000788c0ff */
[----:B------:R-:W-:Y:S01]  /*6a70*/  @!P3 IMAD.MOV.U32 R50, RZ, RZ, R59 ;  /* 0x000000ffff32b224 */ /* 0x000fe200078e003b */
[----:B------:R-:W3:Y:S01]  /*6a80*/  LDL R116, [R1+0x24c] ;  /* 0x00024c0001747983 */ /* 0x000ee20000100800 */
[----:B------:R-:W-:-:S03]  /*6a90*/  @!P2 MOV R51, R60 ;  /* 0x0000003c0033a202 */ /* 0x000fc60000000f00 */
[----:B------:R-:W3:Y:S01]  /*6aa0*/  LDL R59, [R1+0x218] ;  /* 0x00021800013b7983 */ /* 0x000ee20000100800 */
[----:B------:R-:W-:-:S03]  /*6ab0*/  @!P2 MOV R52, R61 ;  /* 0x0000003d0034a202 */ /* 0x000fc60000000f00 */
[----:B------:R1:W-:Y:S01]  /*6ac0*/  STL.64 [R1+0x1d0], R60 ;  /* 0x0001d03c01007387 */ /* 0x0003e20000100a00 */
[----:B----4-:R-:W-:Y:S01]  /*6ad0*/  CS2R R14, SRZ ;  /* 0x00000000000e7805 */ /* 0x010fe2000001ff00 */
[----:B0-----:R-:W-:Y:S01]  /*6ae0*/  FMUL.FTZ R24, R63, R63 ;  /* 0x0000003f3f187220 */ /* 0x001fe20000410000 */
[C---:B------:R-:W-:Y:S01]  /*6af0*/  LOP3.LUT P3, RZ, R0.reuse, 0x20000000, RZ, 0xc0, !PT ;  /* 0x2000000000ff7812 */ /* 0x040fe2000786c0ff */
[----:B------:R-:W4:Y:S04]  /*6b00*/  LDL R63, [R1+0x250] ;  /* 0x00025000013f7983 */ /* 0x000f280000100800 */
[----:B------:R-:W4:Y:S04]  /*6b10*/  @!P4 LDG.E.64 R14, desc[UR14][R64.64] ;  /* 0x0000000e400ec981 */ /* 0x000f28000c1e1b00 */
[----:B-1----:R-:W4:Y:S04]  /*6b20*/  LDL R60, [R1+0x220] ;  /* 0x00022000013c7983 */ /* 0x002f280000100800 */
[----:B------:R-:W4:Y:S04]  /*6b30*/  LDL R61, [R1+0x214] ;  /* 0x00021400013d7983 */ /* 0x000f280000100800 */
[----:B------:R-:W4:Y:S04]  /*6b40*/  LDL R64, [R1+0x234] ;  /* 0x0002340001407983 */ /* 0x000f280000100800 */
[----:B------:R-:W4:Y:S01]  /*6b50*/  LDL R65, [R1+0x240] ;  /* 0x0002400001417983 */ /* 0x000f220000100800 */
[----:B------:R-:W-:-:S03]  /*6b60*/  LOP3.LUT P2, RZ, R0, 0x10000000, RZ, 0xc0, !PT ;  /* 0x1000000000ff7812 */ /* 0x000fc6000784c0ff */
[----:B------:R-:W4:Y:S04]  /*6b70*/  LDL R0, [R1+0x230] ;  /* 0x0002300001007983 */ /* 0x000f280000100800 */
[----:B------:R-:W4:Y:S04]  /*6b80*/  LDL R118, [R1+0x23c] ;  /* 0x00023c0001767983 */ /* 0x000f280000100800 */
[----:B------:R-:W4:Y:S04]  /*6b90*/  @!P3 LDG.E.64 R10, desc[UR14][R124.64] ;  /* 0x0000000e7c0ab981 */ /* 0x000f28000c1e1b00 */
[----:B------:R-:W4:Y:S04]  /*6ba0*/  LDL R119, [R1+0x260] ;  /* 0x0002600001777983 */ /* 0x000f280000100800 */
[----:B------:R-:W4:Y:S04]  /*6bb0*/  LDL R117, [R1+0x270] ;  /* 0x0002700001757983 */ /* 0x000f280000100800 */
[----:B------:R-:W4:Y:S04]  /*6bc0*/  LDL R124, [R1+0x244] ;  /* 0x00024400017c7983 */ /* 0x000f280000100800 */
[----:B------:R-:W4:Y:S04]  /*6bd0*/  LDL R125, [R1+0x268] ;  /* 0x00026800017d7983 */ /* 0x000f280000100800 */
[----:B------:R-:W4:Y:S04]  /*6be0*/  LDL R88, [R1+0x2dc] ;  /* 0x0002dc0001587983 */ /* 0x000f280000100800 */
[----:B------:R-:W4:Y:S04]  /*6bf0*/  LDL R89, [R1+0x2c8] ;  /* 0x0002c80001597983 */ /* 0x000f280000100800 */
[----:B--2---:R0:W-:Y:S04]  /*6c00*/  STL [R1+0x33c], R12 ;  /* 0x00033c0c01007387 */ /* 0x0041e80000100800 */
[----:B------:R1:W-:Y:S04]  /*6c10*/  STL [R1+0x338], R13 ;  /* 0x0003380d01007387 */ /* 0x0003e80000100800 */
[----:B0-----:R-:W2:Y:S04]  /*6c20*/  LDL R12, [R1+0x210] ;  /* 0x00021000010c7983 */ /* 0x001ea80000100800 */
[----:B-1----:R-:W2:Y:S01]  /*6c30*/  LDL R13, [R1+0x228] ;  /* 0x00022800010d7983 */ /* 0x002ea20000100800 */
[----:B---3--:R-:W-:-:S03]  /*6c40*/  @!P1 IMAD.MOV.U32 R55, RZ, RZ, R8 ;  /* 0x000000ffff379224 */ /* 0x008fc600078e0008 */
[----:B------:R0:W-:Y:S01]  /*6c50*/  STL.64 [R1+0x1e0], R8 ;  /* 0x0001e00801007387 */ /* 0x0001e20000100a00 */
[----:B------:R-:W-:Y:S01]  /*6c60*/  @!P1 MOV R56, R9 ;  /* 0x0000000900389202 */ /* 0x000fe20000000f00 */
[----:B0-----:R-:W-:Y:S02]  /*6c70*/  HFMA2 R8, -RZ, RZ, 0, 0 ;  /* 0x00000000ff087431 */ /* 0x001fe400000001ff */
[----:B------:R-:W-:-:S06]  /*6c80*/  IMAD.MOV.U32 R9, RZ, RZ, RZ ;  /* 0x000000ffff097224 */ /* 0x000fcc00078e00ff */
[----:B------:R-:W3:Y:S04]  /*6c90*/  @!P2 LDG.E.64 R8, desc[UR14][R86.64] ;  /* 0x0000000e5608a981 */ /* 0x000ee8000c1e1b00 */
[----:B------:R-:W3:Y:S04]  /*6ca0*/  LDL R86, [R1+0x2e4] ;  /* 0x0002e40001567983 */ /* 0x000ee80000100800 */
[----:B------:R-:W3:Y:S01]  /*6cb0*/  LDL R87, [R1+0x2c4] ;  /* 0x0002c40001577983 */ /* 0x000ee20000100800 */
[----:B------:R-:W-:-:S04]  /*6cc0*/  FMUL.FTZ R25, R57, R57 ;  /* 0x0000003939197220 */ /* 0x000fc80000410000 */
[----:B------:R-:W-:Y:S01]  /*6cd0*/  FFMA.FTZ R25, R58, R58, R25 ;  /* 0x0000003a3a197223 */ /* 0x000fe20000010019 */
[----:B------:R-:W-:Y:S01]  /*6ce0*/  FFMA.FTZ R24, R66, R66, R24 ;  /* 0x0000004242187223 */ /* 0x000fe20000010018 */
[----:B------:R-:W-:Y:S02]  /*6cf0*/  FMUL.FTZ R59, R59, R59 ;  /* 0x0000003b3b3b7220 */ /* 0x000fe40000410000 */
[----:B------:R-:W-:Y:S02]  /*6d00*/  FADD.FTZ R25, RZ, R25 ;  /* 0x00000019ff197221 */ /* 0x000fe40000010000 */
[----:B----4-:R-:W-:Y:S02]  /*6d10*/  FFMA.FTZ R59, R60, R60, R59 ;  /* 0x0000003c3c3b7223 */ /* 0x010fe4000001003b */
[----:B------:R-:W-:Y:S01]  /*6d20*/  FADD.FTZ R24, R25, R24 ;  /* 0x0000001819187221 */ /* 0x000fe20000010000 */
[----:B------:R-:W-:-:S03]  /*6d30*/  FMUL.FTZ R25, R61, R61 ;  /* 0x0000003d3d197220 */ /* 0x000fc60000410000 */
[----:B------:R-:W-:Y:S01]  /*6d40*/  FADD.FTZ R24, R24, R59 ;  /* 0x0000003b18187221 */ /* 0x000fe20000010000 */
[----:B------:R-:W-:-:S04]  /*6d50*/  FFMA.FTZ R59, R69, R69, R25 ;  /* 0x00000045453b7223 */ /* 0x000fc80000010019 */
[----:B------:R-:W-:Y:S01]  /*6d60*/  FADD.FTZ R24, R24, R59 ;  /* 0x0000003b18187221 */ /* 0x000fe20000010000 */
[----:B------:R0:W-:Y:S01]  /*6d70*/  STL [R1+0x348], R123 ;  /* 0x0003487b01007387 */ /* 0x0001e20000100800 */
[----:B--2---:R-:W-:-:S04]  /*6d80*/  FMUL.FTZ R25, R12, R12 ;  /* 0x0000000c0c197220 */ /* 0x004fc80000410000 */
        /* <DEDUP_REMOVED lines=162> */
[----:B------:R-:W-:Y:S01]  /*77b0*/  IMAD.MOV.U32 R60, RZ, RZ, RZ ;  /* 0x000000ffff3c7224 */ /* 0x000fe200078e00ff */
[----:B------:R-:W-:Y:S01]  /*77c0*/  @!P2 MOV R60, R9 ;  /* 0x00000009003ca202 */ /* 0x000fe20000000f00 */
[----:B------:R-:W-:Y:S01]  /*77d0*/  FFMA.FTZ R62, R55, R55, R62 ;  /* 0x00000037373e7223 */ /* 0x000fe2000001003e */
[----:B------:R-:W-:Y:S01]  /*77e0*/  FADD.FTZ R61, R61, R59 ;  /* 0x0000003b3d3d7221 */ /* 0x000fe20000010000 */
[----:B------:R-:W-:-:S02]  /*77f0*/  MOV R59, RZ ;  /* 0x000000ff003b7202 */ /* 0x000fc40000000f00 */
[----:B------:R-:W-:Y:S01]  /*7800*/  @!P2 MOV R59, R8 ;  /* 0x00000008003ba202 */ /* 0x000fe20000000f00 */
[----:B------:R-:W-:Y:S01]  /*7810*/  FADD.FTZ R61, R61, R62 ;  /* 0x0000003e3d3d7221 */ /* 0x000fe20000010000 */
[----:B------:R-:W-:-:S04]  /*7820*/  FMUL.FTZ R62, R60, R60 ;  /* 0x0000003c3c3e7220 */ /* 0x000fc80000410000 */
[----:B------:R-:W-:-:S04]  /*7830*/  FFMA.FTZ R62, R59, R59, R62 ;  /* 0x0000003b3b3e7223 */ /* 0x000fc8000001003e */
[----:B------:R-:W-:Y:S01]  /*7840*/  FADD.FTZ R69, R61, R62 ;  /* 0x0000003e3d457221 */ /* 0x000fe20000010000 */
[----:B------:R-:W-:Y:S02]  /*7850*/  IMAD.MOV.U32 R61, RZ, RZ, RZ ;  /* 0x000000ffff3d7224 */ /* 0x000fe400078e00ff */
[----:B------:R-:W-:Y:S01]  /*7860*/  HFMA2 R62, -RZ, RZ, 0, 0 ;  /* 0x00000000ff3e7431 */ /* 0x000fe200000001ff */
[----:B------:R-:W-:Y:S01]  /*7870*/  @!P3 MOV R61, R11 ;  /* 0x0000000b003db202 */ /* 0x000fe20000000f00 */
[----:B------:R-:W-:-:S04]  /*7880*/  @!P3 IMAD.MOV.U32 R62, RZ, RZ, R10 ;  /* 0x000000ffff3eb224 */ /* 0x000fc800078e000a */
[----:B------:R-:W-:-:S04]  /*7890*/  FMUL.FTZ R63, R61, R61 ;  /* 0x0000003d3d3f7220 */ /* 0x000fc80000410000 */
[----:B------:R-:W-:-:S04]  /*78a0*/  FFMA.FTZ R63, R62, R62, R63 ;  /* 0x0000003e3e3f7223 */ /* 0x000fc8000001003f */
[----:B------:R-:W-:Y:S01]  /*78b0*/  FADD.FTZ R69, R69, R63 ;  /* 0x0000003f45457221 */ /* 0x000fe20000010000 */
[----:B------:R-:W-:Y:S02]  /*78c0*/  MOV R63, RZ ;  /* 0x000000ff003f7202 */ /* 0x000fe40000000f00 */
[----:B------:R-:W-:Y:S01]  /*78d0*/  @!P4 MOV R63, R15 ;  /* 0x0000000f003fc202 */ /* 0x000fe20000000f00 */
[----:B------:R-:W-:Y:S01]  /*78e0*/  IMAD.MOV.U32 R64, RZ, RZ, RZ ;  /* 0x000000ffff407224 */ /* 0x000fe200078e00ff */
        /* <DEDUP_REMOVED lines=161> */
[----:B------:R-:W-:Y:S02]  /*8300*/  HFMA2 R65, -RZ, RZ, 0, 0 ;  /* 0x00000000ff417431 */ /* 0x000fe400000001ff */
[----:B------:R-:W-:Y:S01]  /*8310*/  IMAD.MOV.U32 R66, RZ, RZ, RZ ;  /* 0x000000ffff427224 */ /* 0x000fe200078e00ff */
[----:B------:R0:W-:Y:S01]  /*8320*/  STL [R1+0x314], R68 ;  /* 0x0003144401007387 */ /* 0x0001e20000100800 */
[----:B------:R-:W-:Y:S02]  /*8330*/  @!P5 MOV R66, R13 ;  /* 0x0000000d0042d202 */ /* 0x000fe40000000f00 */
[----:B------:R-:W-:Y:S01]  /*8340*/  @!P5 MOV R65, R12 ;  /* 0x0000000c0041d202 */ /* 0x000fe20000000f00 */
[----:B------:R1:W-:Y:S01]  /*8350*/  STL [R1+0x30c], R70 ;  /* 0x00030c4601007387 */ /* 0x0003e20000100800 */
[----:B0-----:R-:W-:-:S03]  /*8360*/  FADD.FTZ R68, R64, R63 ;  /* 0x0000003f40447221 */ /* 0x001fc60000010000 */
[----:B------:R0:W-:Y:S01]  /*8370*/  STL [R1+0x310], R71 ;  /* 0x0003104701007387 */ /* 0x0001e20000100800 */
[----:B------:R-:W-:Y:S01]  /*8380*/  FADD.FTZ R67, R67, R68 ;  /* 0x0000004443437221 */ /* 0x000fe20000010000 */
[----:B-1----:R-:W-:Y:S01]  /*8390*/  FADD.FTZ R70, R65, R66 ;  /* 0x0000004241467221 */ /* 0x002fe20000010000 */
[----:B------:R-:W-:Y:S01]  /*83a0*/  HFMA2 R68, -RZ, RZ, 0, 0 ;  /* 0x00000000ff447431 */ /* 0x000fe200000001ff */
[----:B------:R1:W-:Y:S02]  /*83b0*/  STL [R1+0x304], R72 ;  /* 0x0003044801007387 */ /* 0x0003e40000100800 */
[----:B------:R-:W-:Y:S01]  /*83c0*/  FADD.FTZ R70, R67, R70 ;  /* 0x0000004643467221 */ /* 0x000fe20000010000 */
[----:B0-----:R-:W-:Y:S01]  /*83d0*/  FMUL.FTZ R71, R66, R66 ;  /* 0x0000004242477220 */ /* 0x001fe20000410000 */
[----:B------:R-:W-:Y:S01]  /*83e0*/  IMAD.MOV.U32 R67, RZ, RZ, RZ ;  /* 0x000000ffff437224 */ /* 0x000fe200078e00ff */
[----:B------:R-:W-:Y:S01]  /*83f0*/  @!P6 MOV R67, R24 ;  /* 0x000000180043e202 */ /* 0x000fe20000000f00 */
[----:B------:R-:W-:-:S02]  /*8400*/  @!P6 IMAD.MOV.U32 R68, RZ, RZ, R25 ;  /* 0x000000ffff44e224 */ /* 0x000fc400078e0019 */
[----:B------:R-:W-:Y:S01]  /*8410*/  FFMA.FTZ R71, R65, R65, R71 ;  /* 0x0000004141477223 */ /* 0x000fe20000010047 */
[----:B-1----:R-:W0:Y:S03]  /*8420*/  S2R R72, SR_LANEID ;  /* 0x0000000000487919 */ /* 0x002e260000000000 */
[----:B------:R-:W-:Y:S01]  /*8430*/  FADD.FTZ R69, R69, R71 ;  /* 0x0000004745457221 */ /* 0x000fe20000010000 */
        /* <DEDUP_REMOVED lines=50> */
.L_x_4727:
[----:B------:R-:W-:Y:S05]  /*8760*/  BSYNC.RECONVERGENT B0 ;  /* 0x0000000000007941 */ /* 0x000fea0003800200 */
.L_x_4726:
        /* <DEDUP_REMOVED lines=40> */
.L_x_4729:
[----:B------:R-:W-:Y:S05]  /*89f0*/  BSYNC.RECONVERGENT B0 ;  /* 0x0000000000007941 */ /* 0x000fea0003800200 */
.L_x_4728:
        /* <DEDUP_REMOVED lines=21> */
[----:B------:R-:W-:Y:S01]  /*8b50*/  MOV R10, UR12 ;  /* 0x0000000c000a7c02 */ /* 0x000fe20008000f00 */
[----:B------:R-:W-:Y:S02]  /*8b60*/  IMAD.U32 R11, RZ, RZ, UR13 ;  /* 0x0000000dff0b7e24 */ /* 0x000fe4000f8e00ff */
[----:B----4-:R-:W-:-:S03]  /*8b70*/  MOV R12, UR7 ;  /* 0x00000007000c7c02 */ /* 0x010fc60008000f00 */
        /* <DEDUP_REMOVED lines=14> */
.L_x_4733:
[----:B------:R-:W0:Y:S02]  /*8c60*/  LDCU UR10, c[0x0][0x374] ;  /* 0x00006e80ff0a77ac */ /* 0x000e240008000800 */
[----:B0-----:R-:W-:-:S04]  /*8c70*/  UIMAD UR10, UR21, UR10, UR22 ;  /* 0x0000000a150a72a4 */ /* 0x001fc8000f8e0216 */
[----:B------:R-:W-:-:S06]  /*8c80*/  UIMAD.WIDE.U32 UR10, UR10, 0x4, UR16 ;  /* 0x000000040a0a78a5 */ /* 0x000fcc000f8e0010 */
[----:B---3--:R-:W-:Y:S01]  /*8c90*/  MOV R10, UR10 ;  /* 0x0000000a000a7c02 */ /* 0x008fe20008000f00 */
        /* <DEDUP_REMOVED lines=8> */
.L_x_4732:
[----:B------:R-:W-:Y:S05]  /*8d20*/  BSYNC.RECONVERGENT B0 ;  /* 0x0000000000007941 */ /* 0x000fea0003800200 */
.L_x_4731:
        /* <DEDUP_REMOVED lines=17> */
.L_x_4735:
[----:B------:R-:W-:-:S04]  /*8e40*/  ISETP.NE.AND P2, PT, RZ, UR11, PT ;  /* 0x0000000bff007c0c */ /* 0x000fc8000bf45270 */
[----:B------:R-:W-:Y:S02]  /*8e50*/  ISETP.NE.OR P2, PT, R14, RZ, !P2 ;  /* 0x000000ff0e00720c */ /* 0x000fe40005745670 */
[----:B------:R-:W-:-:S11]  /*8e60*/  MOV R14, UR4 ;  /* 0x00000004000e7c02 */ /* 0x000fd60008000f00 */
        /* <DEDUP_REMOVED lines=11> */
[----:B--2---:R-:W-:-:S04]  /*8f20*/  @!P2 IMAD.WIDE R10, R12, 0x4, R10 ;  /* 0x000000040c0aa825 */ /* 0x004fc800078e020a */
[----:B------:R-:W-:-:S04]  /*8f30*/  IMAD.U32 R12, RZ, RZ, UR7 ;  /* 0x00000007ff0c7e24 */ /* 0x000fc8000f8e00ff */
[----:B------:R-:W-:Y:S01]  /*8f40*/  @!P2 IMAD.WIDE.U32 R10, R12, 0x8, R10 ;  /* 0x000000080c0aa825 */ /* 0x000fe200078e000a */
[----:B------:R-:W-:Y:S01]  /*8f50*/  UIADD3 UR12, UPT, UPT, UR5, 0x2, URZ ;  /* 0x00000002050c7890 */ /* 0x000fe2000fffe0ff */
[----:B------:R-:W-:-:S03]  /*8f60*/  MOV R24, UR4 ;  /* 0x0000000400187c02 */ /* 0x000fc60008000f00 */
        /* <DEDUP_REMOVED lines=9> */
[----:B------:R-:W-:-:S04]  /*9000*/  ISETP.NE.AND P1, PT, R15, UR12, PT ;  /* 0x0000000c0f007c0c */ /* 0x000fc8000bf25270 */
[----:B------:R-:W-:Y:S01]  /*9010*/  ISETP.NE.OR P1, PT, R14, RZ, !P1 ;  /* 0x000000ff0e00720c */ /* 0x000fe20004f25670 */
[----:B0-----:R-:W-:-:S04]  /*9020*/  @!P5 IMAD R13, R24, R13, RZ ;  /* 0x0000000d180dd224 */ /* 0x001fc800078e02ff */
[----:B---3--:R-:W-:Y:S02]  /*9030*/  @!P5 IMAD R12, R13, R12, RZ ;  /* 0x0000000c0d0cd224 */ /* 0x008fe400078e02ff */
[----:B------:R-:W0:Y:S03]  /*9040*/  @!P4 LDC R13, c[0x0][0x374] ;  /* 0x0000dd00ff0dcb82 */ /* 0x000e260000000800 */
[----:B------:R-:W-:-:S05]  /*9050*/  @!P5 SHF.L.U32 R12, R12, 0x1, RZ ;  /* 0x000000010c0cd819 */ /* 0x000fca00000006ff */
[----:B-1----:R-:W-:Y:S01]  /*9060*/  @!P5 IMAD.WIDE R10, R12, 0x4, R10 ;  /* 0x000000040c0ad825 */ /* 0x002fe200078e020a */
[----:B------:R-:W1:Y:S03]  /*9070*/  @!P4 LDC R25, c[0x0][0x370] ;  /* 0x0000dc00ff19cb82 */ /* 0x000e660000000800 */
[----:B------:R-:W-:-:S04]  /*9080*/  IMAD.U32 R12, RZ, RZ, UR10 ;  /* 0x0000000aff0c7e24 */ /* 0x000fc8000f8e00ff */
[----:B------:R-:W-:Y:S01]  /*9090*/  @!P5 IMAD.WIDE.U32 R10, R12, 0x8, R10 ;  /* 0x000000080c0ad825 */ /* 0x000fe200078e000a */
[----:B------:R-:W3:Y:S01]  /*90a0*/  @!P1 LDC R69, c[0x0][0x374] ;  /* 0x0000dd00ff459b82 */ /* 0x000ee20000000800 */
[----:B------:R-:W-:-:S04]  /*90b0*/  MOV R12, UR4 ;  /* 0x00000004000c7c02 */ /* 0x000fc80008000f00 */
[----:B------:R-:W-:Y:S01]  /*90c0*/  @!P4 LOP3.LUT R12, R12, 0x1, RZ, 0xc0, !PT ;  /* 0x000000010c0cc812 */ /* 0x000fe200078ec0ff */
[----:B------:R-:W4:Y:S02]  /*90d0*/  @!P5 LDG.E.64 R10, desc[UR14][R10.64] ;  /* 0x0000000e0a0ad981 */ /* 0x000f24000c1e1b00 */
[----:B------:R-:W3:Y:S02]  /*90e0*/  @!P1 LDC R24, c[0x0][0x370] ;  /* 0x0000dc00ff189b82 */ /* 0x000ee40000000800 */
[----:B0-----:R-:W-:Y:S01]  /*90f0*/  @!P4 IMAD R13, R12, R13, RZ ;  /* 0x0000000d0c0dc224 */ /* 0x001fe200078e02ff */
[----:B------:R-:W-:-:S04]  /*9100*/  MOV R12, UR4 ;  /* 0x00000004000c7c02 */ /* 0x000fc80008000f00 */
[----:B------:R-:W-:Y:S01]  /*9110*/  @!P1 LOP3.LUT R12, R12, 0x1, RZ, 0xc0, !PT ;  /* 0x000000010c0c9812 */ /* 0x000fe200078ec0ff */
[----:B-1----:R-:W-:-:S04]  /*9120*/  @!P4 IMAD R25, R13, R25, RZ ;  /* 0x000000190d19c224 */ /* 0x002fc800078e02ff */
[----:B------:R-:W-:Y:S02]  /*9130*/  @!P4 IMAD.SHL.U32 R25, R25, 0x2, RZ ;  /* 0x000000021919c824 */ /* 0x000fe400078e00ff */
[----:B---3--:R-:W-:Y:S02]  /*9140*/  @!P1 IMAD R69, R12, R69, RZ ;  /* 0x000000450c459224 */ /* 0x008fe400078e02ff */
[----:B------:R-:W0:Y:S02]  /*9150*/  @!P4 LDC.64 R12, c[0x0][0x3b8] ;  /* 0x0000ee00ff0ccb82 */ /* 0x000e240000000a00 */
[----:B------:R-:W-:Y:S02]  /*9160*/  @!P1 IMAD R69, R69, R24, RZ ;  /* 0x0000001845459224 */ /* 0x000fe400078e02ff */
[----:B0-----:R-:W-:Y:S01]  /*9170*/  @!P4 IMAD.WIDE R12, R25, 0x4, R12 ;  /* 0x00000004190cc825 */ /* 0x001fe200078e020c */
[----:B------:R-:W-:-:S05]  /*9180*/  MOV R25, UR18 ;  /* 0x0000001200197c02 */ /* 0x000fca0008000f00 */
[----:B------:R-:W-:Y:S02]  /*9190*/  @!P4 IMAD.WIDE.U32 R24, R25, 0x8, R12 ;  /* 0x000000081918c825 */ /* 0x000fe400078e000c */
[----:B------:R-:W0:Y:S04]  /*91a0*/  @!P1 LDC.64 R12, c[0x0][0x3b8] ;  /* 0x0000ee00ff0c9b82 */ /* 0x000e280000000a00 */
[----:B------:R-:W3:Y:S01]  /*91b0*/  @!P4 LDG.E.64 R24, desc[UR14][R24.64] ;  /* 0x0000000e1818c981 */ /* 0x000ee2000c1e1b00 */
[----:B------:R-:W-:-:S05]  /*91c0*/  @!P1 SHF.L.U32 R69, R69, 0x1, RZ ;  /* 0x0000000145459819 */ /* 0x000fca00000006ff */
[----:B0-----:R-:W-:-:S04]  /*91d0*/  @!P1 IMAD.WIDE R12, R69, 0x4, R12 ;  /* 0x00000004450c9825 */ /* 0x001fc800078e020c */
[----:B------:R-:W-:-:S04]  /*91e0*/  IMAD.U32 R69, RZ, RZ, UR17 ;  /* 0x00000011ff457e24 */ /* 0x000fc8000f8e00ff */
        /* <DEDUP_REMOVED lines=8> */
[----:B------:R-:W-:-:S04]  /*9270*/  MOV R70, UR4 ;  /* 0x0000000400467c02 */ /* 0x000fc80008000f00 */
        /* <DEDUP_REMOVED lines=13> */
[----:B------:R-:W-:Y:S01]  /*9350*/  ISETP.NE.AND P5, PT, R15, UR12, PT ;  /* 0x0000000c0f007c0c */ /* 0x000fe2000bfa5270 */
[----:B------:R-:W-:-:S03]  /*9360*/  IMAD.U32 R10, RZ, RZ, UR16 ;  /* 0x00000010ff0a7e24 */ /* 0x000fc6000f8e00ff */
[----:B------:R-:W-:Y:S01]  /*9370*/  ISETP.NE.OR P5, PT, R14, RZ, !P5 ;  /* 0x000000ff0e00720c */ /* 0x000fe20006fa5670 */
[----:B------:R-:W-:Y:S02]  /*9380*/  @!P3 IMAD.WIDE.U32 R70, R10, 0x8, R70 ;  /* 0x000000080a46b825 */ /* 0x000fe400078e0046 */
[----:B------:R-:W0:Y:S01]  /*9390*/  @!P2 LDC R10, c[0x0][0x374] ;  /* 0x0000dd00ff0aab82 */ /* 0x000e220000000800 */
[----:B------:R-:W-:-:S03]  /*93a0*/  UIADD3 UR12, UPT, UPT, UR5, 0x7, URZ ;  /* 0x00000007050c7890 */ /* 0x000fc6000fffe0ff */
[----:B------:R-:W2:Y:S01]  /*93b0*/  @!P3 LDG.E.64 R70, desc[UR14][R70.64] ;  /* 0x0000000e4646b981 */ /* 0x000ea2000c1e1b00 */
[----:B---3--:R-:W-:-:S03]  /*93c0*/  @!P4 FADD.FTZ R8, R8, R24 ;  /* 0x000000180808c221 */ /* 0x008fc60000010000 */
[----:B------:R-:W1:Y:S01]  /*93d0*/  @!P2 LDC R24, c[0x0][0x370] ;  /* 0x0000dc00ff18ab82 */ /* 0x000e620000000800 */
[----:B------:R-:W-:Y:S01]  /*93e0*/  @!P4 FADD.FTZ R9, R9, R25 ;  /* 0x000000190909c221 */ /* 0x000fe20000010000 */
[----:B------:R-:W-:-:S06]  /*93f0*/  MOV R25, UR4 ;  /* 0x0000000400197c02 */ /* 0x000fcc0008000f00 */
        /* <DEDUP_REMOVED lines=8> */
[----:B-1----:R-:W-:Y:S02]  /*9480*/  @!P2 IMAD R15, R15, R24, RZ ;  /* 0x000000180f0fa224 */ /* 0x002fe400078e02ff */
[----:B------:R-:W-:Y:S01]  /*9490*/  @!P1 FADD.FTZ R8, R8, R12 ;  /* 0x0000000c08089221 */ /* 0x000fe20000010000 */
[----:B---3--:R-:W-:-:S04]  /*94a0*/  @!P5 IMAD R12, R10, R11, RZ ;  /* 0x0000000b0a0cd224 */ /* 0x008fc800078e02ff */
[----:B------:R-:W1:Y:S08]  /*94b0*/  @!P2 LDC.64 R10, c[0x0][0x3b8] ;  /* 0x0000ee00ff0aab82 */ /* 0x000e700000000a00 */
[----:B------:R-:W3:Y:S01]  /*94c0*/  @!P4 LDC R24, c[0x0][0x374] ;  /* 0x0000dd00ff18cb82 */ /* 0x000ee20000000800 */
[----:B------:R-:W-:Y:S02]  /*94d0*/  @!P2 IMAD.SHL.U32 R69, R15, 0x2, RZ ;  /* 0x000000020f45a824 */ /* 0x000fe400078e00ff */
[----:B------:R-:W-:Y:S01]  /*94e0*/  @!P1 FADD.FTZ R9, R9, R13 ;  /* 0x0000000d09099221 */ /* 0x000fe20000010000 */
[----:B------:R-:W-:Y:S01]  /*94f0*/  MOV R13, UR4 ;  /* 0x00000004000d7c02 */ /* 0x000fe20008000f00 */
[----:B0-----:R-:W-:Y:S01]  /*9500*/  @!P5 IMAD R15, R12, R25, RZ ;  /* 0x000000190c0fd224 */ /* 0x001fe200078e02ff */
[----:B------:R-:W-:-:S02]  /*9510*/  MOV R12, UR21 ;  /* 0x00000015000c7c02 */ /* 0x000fc40008000f00 */
[----:B------:R-:W-:Y:S01]  /*9520*/  @!P4 LOP3.LUT R13, R13, 0x1, RZ, 0xc0, !PT ;  /* 0x000000010d0dc812 */ /* 0x000fe200078ec0ff */
[----:B-1----:R-:W-:-:S04]  /*9530*/  @!P2 IMAD.WIDE R10, R69, 0x4, R10 ;  /* 0x00000004450aa825 */ /* 0x002fc800078e020a */
[----:B------:R-:W-:-:S04]  /*9540*/  @!P2 IMAD.WIDE.U32 R10, R12, 0x8, R10 ;  /* 0x000000080c0aa825 */ /* 0x000fc800078e000a */
[----:B---3--:R-:W-:Y:S02]  /*9550*/  @!P4 IMAD R24, R13, R24, RZ ;  /* 0x000000180d18c224 */ /* 0x008fe400078e02ff */
[----:B------:R-:W0:Y:S08]  /*9560*/  @!P5 LDC.64 R12, c[0x0][0x3b8] ;  /* 0x0000ee00ff0cdb82 */ /* 0x000e300000000a00 */
[----:B------:R-:W1:Y:S01]  /*9570*/  @!P4 LDC R25, c[0x0][0x370] ;  /* 0x0000dc00ff19cb82 */ /* 0x000e620000000800 */
[----:B------:R-:W-:Y:S01]  /*9580*/  @!P5 IMAD.SHL.U32 R15, R15, 0x2, RZ ;  /* 0x000000020f0fd824 */ /* 0x000fe200078e00ff */
[----:B------:R-:W-:Y:S01]  /*9590*/  MOV R69, UR20 ;  /* 0x0000001400457c02 */ /* 0x000fe20008000f00 */
[----:B------:R-:W3:Y:S02]  /*95a0*/  @!P2 LDG.E.64 R10, desc[UR14][R10.64] ;  /* 0x0000000e0a0aa981 */ /* 0x000ee4000c1e1b00 */
[----:B0-----:R-:W-:-:S04]  /*95b0*/  @!P5 IMAD.WIDE R12, R15, 0x4, R12 ;  /* 0x000000040f0cd825 */ /* 0x001fc800078e020c */
[----:B-1----:R-:W-:Y:S02]  /*95c0*/  @!P4 IMAD R15, R24, R25, RZ ;  /* 0x00000019180fc224 */ /* 0x002fe400078e02ff */
[----:B------:R-:W-:Y:S02]  /*95d0*/  @!P5 IMAD.WIDE.U32 R24, R69, 0x8, R12 ;  /* 0x000000084518d825 */ /* 0x000fe400078e000c */
[----:B------:R-:W0:Y:S01]  /*95e0*/  @!P4 LDC.64 R12, c[0x0][0x3b8] ;  /* 0x0000ee00ff0ccb82 */ /* 0x000e220000000a00 */
[----:B------:R-:W-:-:S03]  /*95f0*/  @!P4 SHF.L.U32 R15, R15, 0x1, RZ ;  /* 0x000000010f0fc819 */ /* 0x000fc600000006ff */
[----:B------:R-:W4:Y:S02]  /*9600*/  @!P5 LDG.E.64 R24, desc[UR14][R24.64] ;  /* 0x0000000e1818d981 */ /* 0x000f24000c1e1b00 */
[----:B0-----:R-:W-:-:S04]  /*9610*/  @!P4 IMAD.WIDE R12, R15, 0x4, R12 ;  /* 0x000000040f0cc825 */ /* 0x001fc800078e020c */
[----:B------:R-:W-:-:S04]  /*9620*/  IMAD.U32 R15, RZ, RZ, UR19 ;  /* 0x00000013ff0f7e24 */ /* 0x000fc8000f8e00ff */
        /* <DEDUP_REMOVED lines=26> */
.L_x_4734:
        /* <DEDUP_REMOVED lines=9> */
[----:B--23--:R-:W-:Y:S02]  /*9860*/  MOV R10, UR4 ;  /* 0x00000004000a7c02 */ /* 0x00cfe40008000f00 */
        /* <DEDUP_REMOVED lines=72> */
.L_x_4736:
        /* <DEDUP_REMOVED lines=43> */
.L_x_4737:
        /* <DEDUP_REMOVED lines=15> */
[----:B--2---:R-:W-:-:S04]  /*a090*/  IMAD R10, R11, R10, RZ ;  /* 0x0000000a0b0a7224 */ /* 0x004fc800078e02ff */
[----:B------:R-:W-:-:S04]  /*a0a0*/  IMAD.SHL.U32 R10, R10, 0x2, RZ ;  /* 0x000000020a0a7824 */ /* 0x000fc800078e00ff */
[----:B---3--:R-:W-:-:S04]  /*a0b0*/  IMAD.WIDE R10, R10, 0x4, R24 ;  /* 0x000000040a0a7825 */ /* 0x008fc800078e0218 */
[----:B------:R-:W-:-:S06]  /*a0c0*/  IMAD.WIDE.U32 R10, R12, 0x8, R10 ;  /* 0x000000080c0a7825 */ /* 0x000fcc00078e000a */
[----:B------:R-:W2:Y:S02]  /*a0d0*/  LDG.E.64 R10, desc[UR14][R10.64] ;  /* 0x0000000e0a0a7981 */ /* 0x000ea4000c1e1b00 */
[----:B--2---:R-:W-:Y:S01]  /*a0e0*/  FADD.FTZ R8, R8, R10 ;  /* 0x0000000a08087221 */ /* 0x004fe20000010000 */
[----:B------:R-:W-:-:S07]  /*a0f0*/  FADD.FTZ R9, R9, R11 ;  /* 0x0000000b09097221 */ /* 0x000fce0000010000 */
.L_x_4738:
[----:B------:R-:W-:Y:S05]  /*a100*/  BSYNC.RECONVERGENT B0 ;  /* 0x0000000000007941 */ /* 0x000fea0003800200 */
.L_x_4730:
[----:B------:R-:W2:Y:S01]  /*a110*/  LDL R15, [R1+0x31c] ;  /* 0x00031c00010f7983 */ /* 0x000ea20000100800 */
[----:B-----5:R-:W-:Y:S01]  /*a120*/  LOP3.LUT P2, RZ, R0, 0x4000000, RZ, 0xc0, !PT ;  /* 0x0400000000ff7812 */ /* 0x020fe2000784c0ff */
[----:B------:R-:W1:Y:S01]  /*a130*/  S2UR UR7, SR_CgaCtaId ;  /* 0x00000000000779c3 */ /* 0x000e620000008800 */
[----:B------:R-:W1:Y:S01]  /*a140*/  LDCU UR10, c[0x0][0x414] ;  /* 0x00008280ff0a77ac */ /* 0x000e620008000800 */
[----:B------:R-:W-:Y:S02]  /*a150*/  ISETP.NE.AND P1, PT, R14, RZ, PT ;  /* 0x000000ff0e00720c */ /* 0x000fe40003f25270 */
[----:B0---4-:R-:W-:Y:S01]  /*a160*/  MOV R12, UR9 ;  /* 0x00000009000c7c02 */ /* 0x011fe20008000f00 */
[----:B------:R-:W-:-:S03]  /*a170*/  UMOV UR5, 0x400 ;  /* 0x0000040000057882 */ /* 0x000fc60000000000 */
        /* <DEDUP_REMOVED lines=14> */
[----:B------:R-:W-:Y:S01]  /*a260*/  IMAD.U32 R15, RZ, RZ, UR5 ;  /* 0x00000005ff0f7e24 */ /* 0x000fe2000f8e00ff */
        /* <DEDUP_REMOVED lines=20> */
[----:B--2---:R-:W-:Y:S02]  /*a3b0*/  HADD2.F32 R13, -RZ, R13.H0_H0 ;  /* 0x2000000dff0d7230 */ /* 0x004fe40000004100 */
[----:B---3--:R-:W-:Y:S02]  /*a3c0*/  HADD2.F32 R14, -RZ, R14.H0_H0 ;  /* 0x2000000eff0e7230 */ /* 0x008fe40000004100 */
[----:B----4-:R-:W-:Y:S02]  /*a3d0*/  HADD2.F32 R24, -RZ, R24.H0_H0 ;  /* 0x20000018ff187230 */ /* 0x010fe40000004100 */
[----:B------:R-:W-:Y:S01]  /*a3e0*/  HADD2.F32 R15, -RZ, R15.H0_H0 ;  /* 0x2000000fff0f7230 */ /* 0x000fe20000004100 */
[----:B------:R-:W-:Y:S06]  /*a3f0*/  BRA.U !UP1, `(.L_x_4739) ;  /* 0x00000009092c7547 */ /* 0x000fec000b800000 */
[----:B------:R-:W-:Y:S01]  /*a400*/  HFMA2 R3, -RZ, RZ, 0, 0 ;  /* 0x00000000ff037431 */ /* 0x000fe200000001ff */
[----:B------:R-:W0:Y:S01]  /*a410*/  LDCU.64 UR16, c[0x0][0x3e0] ;  /* 0x00007c00ff1077ac */ /* 0x000e220008000a00 */
[----:B------:R-:W1:Y:S01]  /*a420*/  LDCU.64 UR10, c[0x0][0x380] ;  /* 0x00007000ff0a77ac */ /* 0x000e620008000a00 */
[----:B------:R-:W2:Y:S04]  /*a430*/  LDCU.64 UR12, c[0x0][0x3e8] ;  /* 0x00007d00ff0c77ac */ /* 0x000ea80008000a00 */
.L_x_4748:
        /* <DEDUP_REMOVED lines=48> */
.L_x_4741:
[----:B01----:R-:W-:Y:S05]  /*a740*/  BSYNC.RECONVERGENT B0 ;  /* 0x0000000000007941 */ /* 0x003fea0003800200 */
.L_x_4740:
        /* <DEDUP_REMOVED lines=27> */
.L_x_4743:
[----:B------:R-:W-:Y:S05]  /*a900*/  BSYNC.RECONVERGENT B0 ;  /* 0x0000000000007941 */ /* 0x000fea0003800200 */
.L_x_4742:
        /* <DEDUP_REMOVED lines=27> */
.L_x_4745:
[----:B------:R-:W-:Y:S05]  /*aac0*/  BSYNC.RECONVERGENT B0 ;  /* 0x0000000000007941 */ /* 0x000fea0003800200 */
.L_x_4744:
        /* <DEDUP_REMOVED lines=27> */
.L_x_4747:
[----:B------:R-:W-:Y:S05]  /*ac80*/  BSYNC.RECONVERGENT B0 ;  /* 0x0000000000007941 */ /* 0x000fea0003800200 */
.L_x_4746:
[----:B------:R-:W-:Y:S05]  /*ac90*/  @P5 BRA `(.L_x_4748) ;  /* 0xfffffff400e85947 */ /* 0x000fea000383ffff */
[----:B------:R-:W-:Y:S05]  /*aca0*/  BRA `(.L_x_4749) ;  /* 0x0000006400087947 */ /* 0x000fea0003800000 */
.L_x_4739:
        /* <DEDUP_REMOVED lines=23> */
.L_x_4751:
[----:B------:R-:W-:Y:S05]  /*ae20*/  BSYNC.RECONVERGENT B0 ;  /* 0x0000000000007941 */ /* 0x000fea0003800200 */
.L_x_4750:
        /* <DEDUP_REMOVED lines=25> */
.L_x_4753:
[----:B------:R-:W-:Y:S05]  /*afc0*/  BSYNC.RECONVERGENT B0 ;  /* 0x0000000000007941 */ /* 0x000fea0003800200 */
.L_x_4752:
        /* <DEDUP_REMOVED lines=25> */
.L_x_4755:
[----:B------:R-:W-:Y:S05]  /*b160*/  BSYNC.RECONVERGENT B0 ;  /* 0x0000000000007941 */ /* 0x000fea0003800200 */
.L_x_4754:
        /* <DEDUP_REMOVED lines=25> */
.L_x_4757:
[----:B------:R-:W-:Y:S05]  /*b300*/  BSYNC.RECONVERGENT B0 ;  /* 0x0000000000007941 */ /* 0x000fea0003800200 */
.L_x_4756:
        /* <DEDUP_REMOVED lines=25> */
.L_x_4759:
[----:B------:R-:W-:Y:S05]  /*b4a0*/  BSYNC.RECONVERGENT B0 ;  /* 0x0000000000007941 */ /* 0x000fea0003800200 */
.L_x_4758:
        /* <DEDUP_REMOVED lines=25> */
.L_x_4761:
[----:B------:R-:W-:Y:S05]  /*b640*/  BSYNC.RECONVERGENT B0 ;  /* 0x0000000000007941 */ /* 0x000fea0003800200 */
.L_x_4760:
        /* <DEDUP_REMOVED lines=24> */
.L_x_4763:
[----:B------:R-:W-:Y:S05]  /*b7d0*/  BSYNC.RECONVERGENT B0 ;  /* 0x0000000000007941 */ /* 0x000fea0003800200 */
.L_x_4762:
        /* <DEDUP_REMOVED lines=29> */
.L_x_4765:
[----:B------:R-:W-:Y:S05]  /*b9b0*/  BSYNC.RECONVERGENT B0 ;  /* 0x0000000000007941 */ /* 0x000fea0003800200 */
.L_x_4764:
        /* <DEDUP_REMOVED lines=23> */
.L_x_4767:
[----:B------:R-:W-:Y:S05]  /*bb30*/  BSYNC.RECONVERGENT B0 ;  /* 0x0000000000007941 */ /* 0x000fea0003800200 */
.L_x_4766:
        /* <DEDUP_REMOVED lines=39> */
.L_x_4769:
[----:B------:R-:W-:Y:S05]  /*bdb0*/  BSYNC.RECONVERGENT B0 ;  /* 0x0000000000007941 */ /* 0x000fea0003800200 */
.L_x_4768:
        /* <DEDUP_REMOVED lines=21> */
.L_x_4771:
[----:B------:R-:W-:Y:S05]  /*bf10*/  BSYNC.RECONVERGENT B0 ;  /* 0x0000000000007941 */ /* 0x000fea0003800200 */
.L_x_4770:
        /* <DEDUP_REMOVED lines=23> */
.L_x_4773:
[----:B------:R-:W-:Y:S05]  /*c090*/  BSYNC.RECONVERGENT B0 ;  /* 0x0000000000007941 */ /* 0x000fea0003800200 */
.L_x_4772:
        /* <DEDUP_REMOVED lines=21> */
.L_x_4775:
[----:B------:R-:W-:Y:S05]  /*c1f0*/  BSYNC.RECONVERGENT B0 ;  /* 0x0000000000007941 */ /* 0x000fea0003800200 */
.L_x_4774:
        /* <DEDUP_REMOVED lines=21> */
.L_x_4777:
[----:B------:R-:W-:Y:S05]  /*c350*/  BSYNC.RECONVERGENT B0 ;  /* 0x0000000000007941 */ /* 0x000fea0003800200 */
.L_x_4776:
        /* <DEDUP_REMOVED lines=41> */
.L_x_4779:
[----:B------:R-:W-:Y:S05]  /*c5f0*/  BSYNC.RECONVERGENT B0 ;  /* 0x0000000000007941 */ /* 0x000fea0003800200 */
.L_x_4778:
        /* <DEDUP_REMOVED lines=21> */
.L_x_4781:
[----:B------:R-:W-:Y:S05]  /*c750*/  BSYNC.RECONVERGENT B0 ;  /* 0x0000000000007941 */ /* 0x000fea0003800200 */
.L_x_4780:
        /* <DEDUP_REMOVED lines=21> */
.L_x_4783:
[----:B------:R-:W-:Y:S05]  /*c8b0*/  BSYNC.RECONVERGENT B0 ;  /* 0x0000000000007941 */ /* 0x000fea0003800200 */
.L_x_4782:
        /* <DEDUP_REMOVED lines=21> */
.L_x_4785:
[----:B------:R-:W-:Y:S05]  /*ca10*/  BSYNC.RECONVERGENT B0 ;  /* 0x0000000000007941 */ /* 0x000fea0003800200 */
.L_x_4784:
        /* <DEDUP_REMOVED lines=21> */
.L_x_4787:
[----:B------:R-:W-:Y:S05]  /*cb70*/  BSYNC.RECONVERGENT B0 ;  /* 0x0000000000007941 */ /* 0x000fea0003800200 */
.L_x_4786:
        /* <DEDUP_REMOVED lines=41> */
.L_x_4789:
[----:B------:R-:W-:Y:S05]  /*ce10*/  BSYNC.RECONVERGENT B0 ;  /* 0x0000000000007941 */ /* 0x000fea0003800200 */
.L_x_4788:
        /* <DEDUP_REMOVED lines=21> */
.L_x_4791:
[----:B------:R-:W-:Y:S05]  /*cf70*/  BSYNC.RECONVERGENT B0 ;  /* 0x0000000000007941 */ /* 0x000fea0003800200 */
.L_x_4790:
        /* <DEDUP_REMOVED lines=20> */
.L_x_4793:
[----:B------:R-:W-:Y:S05]  /*d0c0*/  BSYNC.RECONVERGENT B0 ;  /* 0x0000000000007941 */ /* 0x000fea0003800200 */
.L_x_4792:
        /* <DEDUP_REMOVED lines=21> */
.L_x_4795:
[----:B------:R-:W-:Y:S05]  /*d220*/  BSYNC.RECONVERGENT B0 ;  /* 0x0000000000007941 */ /* 0x000fea0003800200 */
.L_x_4794:
        /* <DEDUP_REMOVED lines=21> */
.L_x_4797:
[----:B------:R-:W-:Y:S05]  /*d380*/  BSYNC.RECONVERGENT B0 ;  /* 0x0000000000007941 */ /* 0x000fea0003800200 */
.L_x_4796:
        /* <DEDUP_REMOVED lines=41> */
.L_x_4799:
[----:B------:R-:W-:Y:S05]  /*d620*/  BSYNC.RECONVERGENT B0 ;  /* 0x0000000000007941 */ /* 0x000fea0003800200 */
.L_x_4798:
        /* <DEDUP_REMOVED lines=21> */
.L_x_4801:
[----:B------:R-:W-:Y:S05]  /*d780*/  BSYNC.RECONVERGENT B0 ;  /* 0x0000000000007941 */ /* 0x000fea0003800200 */
.L_x_4800:
        /* <DEDUP_REMOVED lines=21> */
.L_x_4803:
[----:B------:R-:W-:Y:S05]  /*d8e0*/  BSYNC.RECONVERGENT B0 ;  /* 0x0000000000007941 */ /* 0x000fea0003800200 */
.L_x_4802:
        /* <DEDUP_REMOVED lines=21> */
.L_x_4805:
[----:B------:R-:W-:Y:S05]  /*da40*/  BSYNC.RECONVERGENT B0 ;  /* 0x0000000000007941 */ /* 0x000fea0003800200 */
.L_x_4804:
        /* <DEDUP_REMOVED lines=21> */
.L_x_4807:
[----:B------:R-:W-:Y:S05]  /*dba0*/  BSYNC.RECONVERGENT B0 ;  /* 0x0000000000007941 */ /* 0x000fea0003800200 */
.L_x_4806:
        /* <DEDUP_REMOVED lines=41> */
.L_x_4809:
[----:B------:R-:W-:Y:S05]  /*de40*/  BSYNC.RECONVERGENT B0 ;  /* 0x0000000000007941 */ /* 0x000fea0003800200 */
.L_x_4808:
        /* <DEDUP_REMOVED lines=21> */
.L_x_4811:
[----:B------:R-:W-:Y:S05]  /*dfa0*/  BSYNC.RECONVERGENT B0 ;  /* 0x0000000000007941 */ /* 0x000fea0003800200 */
.L_x_4810:
        /* <DEDUP_REMOVED lines=21> */
.L_x_4813:
[----:B------:R-:W-:Y:S05]  /*e100*/  BSYNC.RECONVERGENT B0 ;  /* 0x0000000000007941 */ /* 0x000fea0003800200 */
.L_x_4812:
        /* <DEDUP_REMOVED lines=21> */
.L_x_4815:
[----:B------:R-:W-:Y:S05]  /*e260*/  BSYNC.RECONVERGENT B0 ;  /* 0x0000000000007941 */ /* 0x000fea0003800200 */
.L_x_4814:
        /* <DEDUP_REMOVED lines=20> */
.L_x_4817:
[----:B------:R-:W-:Y:S05]  /*e3b0*/  BSYNC.RECONVERGENT B0 ;  /* 0x0000000000007941 */ /* 0x000fea0003800200 */
.L_x_4816:
        /* <DEDUP_REMOVED lines=40> */
.L_x_4819:
[----:B------:R-:W-:Y:S05]  /*e640*/  BSYNC.RECONVERGENT B0 ;  /* 0x0000000000007941 */ /* 0x000fea0003800200 */
.L_x_4818:
        /* <DEDUP_REMOVED lines=20> */
.L_x_4821:
[----:B------:R-:W-:Y:S05]  /*e790*/  BSYNC.RECONVERGENT B0 ;  /* 0x0000000000007941 */ /* 0x000fea0003800200 */
.L_x_4820:
        /* <DEDUP_REMOVED lines=20> */
.L_x_4823:
[----:B------:R-:W-:Y:S05]  /*e8e0*/  BSYNC.RECONVERGENT B0 ;  /* 0x0000000000007941 */ /* 0x000fea0003800200 */
.L_x_4822:
        /* <DEDUP_REMOVED lines=20> */
.L_x_4825:
[----:B------:R-:W-:Y:S05]  /*ea30*/  BSYNC.RECONVERGENT B0 ;  /* 0x0000000000007941 */ /* 0x000fea0003800200 */
.L_x_4824:
        /* <DEDUP_REMOVED lines=19> */
.L_x_4827:
[----:B------:R-:W-:Y:S05]  /*eb70*/  BSYNC.RECONVERGENT B0 ;  /* 0x0000000000007941 */ /* 0x000fea0003800200 */
.L_x_4826:
        /* <DEDUP_REMOVED lines=39> */
.L_x_4829:
[----:B------:R-:W-:Y:S05]  /*edf0*/  BSYNC.RECONVERGENT B0 ;  /* 0x0000000000007941 */ /* 0x000fea0003800200 */
.L_x_4828:
        /* <DEDUP_REMOVED lines=19> */
.L_x_4831:
[----:B------:R-:W-:Y:S05]  /*ef30*/  BSYNC.RECONVERGENT B0 ;  /* 0x0000000000007941 */ /* 0x000fea0003800200 */
.L_x_4830:
        /* <DEDUP_REMOVED lines=19> */
.L_x_4833:
[----:B------:R-:W-:Y:S05]  /*f070*/  BSYNC.RECONVERGENT B0 ;  /* 0x0000000000007941 */ /* 0x000fea0003800200 */
.L_x_4832:
        /* <DEDUP_REMOVED lines=19> */
.L_x_4835:
[----:B------:R-:W-:Y:S05]  /*f1b0*/  BSYNC.RECONVERGENT B0 ;  /* 0x0000000000007941 */ /* 0x000fea0003800200 */
.L_x_4834:
        /* <DEDUP_REMOVED lines=19> */
.L_x_4837:
[----:B------:R-:W-:Y:S05]  /*f2f0*/  BSYNC.RECONVERGENT B0 ;  /* 0x0000000000007941 */ /* 0x000fea0003800200 */
.L_x_4836:
        /* <DEDUP_REMOVED lines=39> */
.L_x_4839:
[----:B------:R-:W-:Y:S05]  /*f570*/  BSYNC.RECONVERGENT B0 ;  /* 0x0000000000007941 */ /* 0x000fea0003800200 */
.L_x_4838:
        /* <DEDUP_REMOVED lines=19> */
.L_x_4841:
[----:B------:R-:W-:Y:S05]  /*f6b0*/  BSYNC.RECONVERGENT B0 ;  /* 0x0000000000007941 */ /* 0x000fea0003800200 */
.L_x_4840:
        /* <DEDUP_REMOVED lines=19> */
.L_x_4843:
[----:B------:R-:W-:Y:S05]  /*f7f0*/  BSYNC.RECONVERGENT B0 ;  /* 0x0000000000007941 */ /* 0x000fea0003800200 */
.L_x_4842:
        /* <DEDUP_REMOVED lines=19> */
.L_x_4845:
[----:B------:R-:W-:Y:S05]  /*f930*/  BSYNC.RECONVERGENT B0 ;  /* 0x0000000000007941 */ /* 0x000fea0003800200 */
.L_x_4844:
        /* <DEDUP_REMOVED lines=19> */
.L_x_4847:
[----:B------:R-:W-:Y:S05]  /*fa70*/  BSYNC.RECONVERGENT B0 ;  /* 0x0000000000007941 */ /* 0x000fea0003800200 */
.L_x_4846:
        /* <DEDUP_REMOVED lines=39> */
.L_x_4849:
[----:B------:R-:W-:Y:S05]  /*fcf0*/  BSYNC.RECONVERGENT B0 ;  /* 0x0000000000007941 */ /* 0x000fea0003800200 */
.L_x_4848:
        /* <DEDUP_REMOVED lines=19> */
.L_x_4851:
[----:B------:R-:W-:Y:S05]  /*fe30*/  BSYNC.RECONVERGENT B0 ;  /* 0x0000000000007941 */ /* 0x000fea0003800200 */
.L_x_4850:
        /* <DEDUP_REMOVED lines=19> */
.L_x_4853:
[----:B------:R-:W-:Y:S05]  /*ff70*/  BSYNC.RECONVERGENT B0 ;  /* 0x0000000000007941 */ /* 0x000fea0003800200 */
.L_x_4852:
        /* <DEDUP_REMOVED lines=19> */
.L_x_4855:
[----:B------:R-:W-:Y:S05]  /*100b0*/  BSYNC.RECONVERGENT B0 ;  /* 0x0000000000007941 */ /* 0x000fea0003800200 */
.L_x_4854:
        /* <DEDUP_REMOVED lines=19> */
.L_x_4857:
[----:B------:R-:W-:Y:S05]  /*101f0*/  BSYNC.RECONVERGENT B0 ;  /* 0x0000000000007941 */ /* 0x000fea0003800200 */
.L_x_4856:
        /* <DEDUP_REMOVED lines=39> */
.L_x_4859:
[----:B------:R-:W-:Y:S05]  /*10470*/  BSYNC.RECONVERGENT B0 ;  /* 0x0000000000007941 */ /* 0x000fea0003800200 */
.L_x_4858:
        /* <DEDUP_REMOVED lines=19> */
.L_x_4861:
[----:B------:R-:W-:Y:S05]  /*105b0*/  BSYNC.RECONVERGENT B0 ;  /* 0x0000000000007941 */ /* 0x000fea0003800200 */
.L_x_4860:
        /* <DEDUP_REMOVED lines=19> */
.L_x_4863:
[----:B------:R-:W-:Y:S05]  /*106f0*/  BSYNC.RECONVERGENT B0 ;  /* 0x0000000000007941 */ /* 0x000fea0003800200 */
.L_x_4862:
        /* <DEDUP_REMOVED lines=19> */
.L_x_4865:
[----:B------:R-:W-:Y:S05]  /*10830*/  BSYNC.RECONVERGENT B0 ;  /* 0x0000000000007941 */ /* 0x000fea0003800200 */
.L_x_4864:
        /* <DEDUP_REMOVED lines=19> */
.L_x_4867:
[----:B------:R-:W-:Y:S05]  /*10970*/  BSYNC.RECONVERGENT B0 ;  /* 0x0000000000007941 */ /* 0x000fea0003800200 */
.L_x_4866:
        /* <DEDUP_REMOVED lines=37> */
.L_x_4869:
[----:B------:R-:W-:Y:S05]  /*10bd0*/  BSYNC.RECONVERGENT B0 ;  /* 0x0000000000007941 */ /* 0x000fea0003800200 */
.L_x_4868:
        /* <DEDUP_REMOVED lines=19> */
.L_x_4871:
[----:B------:R-:W-:Y:S05]  /*10d10*/  BSYNC.RECONVERGENT B0 ;  /* 0x0000000000007941 */ /* 0x000fea0003800200 */
.L_x_4870:
        /* <DEDUP_REMOVED lines=19> */
.L_x_4873:
[----:B------:R-:W-:Y:S05]  /*10e50*/  BSYNC.RECONVERGENT B0 ;  /* 0x0000000000007941 */ /* 0x000fea0003800200 */
.L_x_4872:
        /* <DEDUP_REMOVED lines=19> */
.L_x_4875:
[----:B------:R-:W-:Y:S05]  /*10f90*/  BSYNC.RECONVERGENT B0 ;  /* 0x0000000000007941 */ /* 0x000fea0003800200 */
.L_x_4874:
        /* <DEDUP_REMOVED lines=18> */
.L_x_4876:
[----:B------:R-:W-:Y:S05]  /*110c0*/  BSYNC.RECONVERGENT B0 ;  /* 0x0000000000007941 */ /* 0x000fea0003800200 */
.L_x_4749:
        /* <DEDUP_REMOVED lines=9> */
.L_x_4878:
        /* <DEDUP_REMOVED lines=10> */
.L_x_4951:


//--------------------- .nv.shared.reserved.0     --------------------------
	.section	.nv.shared.reserved.0,"aw",@nobits
	.weak		__nv_reservedSMEM_offset_0_alias
	.size		__nv_reservedSMEM_offset_0_alias, 0, 64
	.other		__nv_reservedSMEM_offset_0_alias,@"STO_CUDA_RESERVED_SHARED STV_DEFAULT"
__nv_reservedSMEM_offset_0_alias:
	.zero		0
	.zero		64


//--------------------- .nv.global                --------------------------
	.section	.nv.global,"aw",@nobits
.nv.global:
	.type		_ZN62_INTERNAL_e6b187e3_31_group_norm_nhwc_one_pass_112_cu_d920b5316thrust24THRUST_300001_SM_1000_NS12placeholders2_5E,@object
	.size		_ZN62_INTERNAL_e6b187e3_31_group_norm_nhwc_one_pass_112_cu_d920b5316thrust24THRUST_300001_SM_1000_NS12placeholders2_5E,(_ZN62_INTERNAL_e6b187e3_31_group_norm_nhwc_one_pass_112_cu_d920b5314cuda3std3__45__cpo6cbeginE - _ZN62_INTERNAL_e6b187e3_31_group_norm_nhwc_one_pass_112_cu_d920b5316thrust24THRUST_300001_SM_1000_NS12placeholders2_5E)
_ZN62_INTERNAL_e6b187e3_31_group_norm_nhwc_one_pass_112_cu_d920b5316thrust24THRUST_300001_SM_1000_NS12placeholders2_5E:
	.zero		1
	.type		_ZN62_INTERNAL_e6b187e3_31_group_norm_nhwc_one_pass_112_cu_d920b5314cuda3std3__45__cpo6cbeginE,@object
	.size		_ZN62_INTERNAL_e6b187e3_31_group_norm_nhwc_one_pass_112_cu_d920b5314cuda3std3__45__cpo6cbeginE,(_ZN62_INTERNAL_e6b187e3_31_group_norm_nhwc_one_pass_112_cu_d920b5314cuda3std6ranges3__45__cpo6cbeginE - _ZN62_INTERNAL_e6b187e3_31_group_norm_nhwc_one_pass_112_cu_d920b5314cuda3std3__45__cpo6cbeginE)
_ZN62_INTERNAL_e6b187e3_31_group_norm_nhwc_one_pass_112_cu_d920b5314cuda3std3__45__cpo6cbeginE:
	.zero		1
	.type		_ZN62_INTERNAL_e6b187e3_31_group_norm_nhwc_one_pass_112_cu_d920b5314cuda3std6ranges3__45__cpo6cbeginE,@object
	.size		_ZN62_INTERNAL_e6b187e3_31_group_norm_nhwc_one_pass_112_cu_d920b5314cuda3std6ranges3__45__cpo6cbeginE,(_ZN62_INTERNAL_e6b187e3_31_group_norm_nhwc_one_pass_112_cu_d920b5314cuda3std3__48in_placeE - _ZN62_INTERNAL_e6b187e3_31_group_norm_nhwc_one_pass_112_cu_d920b5314cuda3std6ranges3__45__cpo6cbeginE)
_ZN62_INTERNAL_e6b187e3_31_group_norm_nhwc_one_pass_112_cu_d920b5314cuda3std6ranges3__45__cpo6cbeginE:
	.zero		1
	.type		_ZN62_INTERNAL_e6b187e3_31_group_norm_nhwc_one_pass_112_cu_d920b5314cuda3std3__48in_placeE,@object
	.size		_ZN62_INTERNAL_e6b187e3_31_group_norm_nhwc_one_pass_112_cu_d920b5314cuda3std3__48in_placeE,(_ZN62_INTERNAL_e6b187e3_31_group_norm_nhwc_one_pass_112_cu_d920b5314cuda3std6ranges3__45__cpo4sizeE - _ZN62_INTERNAL_e6b187e3_31_group_norm_nhwc_one_pass_112_cu_d920b5314cuda3std3__48in_placeE)
_ZN62_INTERNAL_e6b187e3_31_group_norm_nhwc_one_pass_112_cu_d920b5314cuda3std3__48in_placeE:
	.zero		1
	.type		_ZN62_INTERNAL_e6b187e3_31_group_norm_nhwc_one_pass_112_cu_d920b5314cuda3std6ranges3__45__cpo4sizeE,@object
	.size		_ZN62_INTERNAL_e6b187e3_31_group_norm_nhwc_one_pass_112_cu_d920b5314cuda3std6ranges3__45__cpo4sizeE,(_ZN62_INTERNAL_e6b187e3_31_group_norm_nhwc_one_pass_112_cu_d920b5316thrust24THRUST_300001_SM_1000_NS12placeholders2_9E - _ZN62_INTERNAL_e6b187e3_31_group_norm_nhwc_one_pass_112_cu_d920b5314cuda3std6ranges3__45__cpo4sizeE)
_ZN62_INTERNAL_e6b187e3_31_group_norm_nhwc_one_pass_112_cu_d920b5314cuda3std6ranges3__45__cpo4sizeE:
	.zero		1
	.type		_ZN62_INTERNAL_e6b187e3_31_group_norm_nhwc_one_pass_112_cu_d920b5316thrust24THRUST_300001_SM_1000_NS12placeholders2_9E,@object
	.size		_ZN62_INTERNAL_e6b187e3_31_group_norm_nhwc_one_pass_112_cu_d920b5316thrust24THRUST_300001_SM_1000_NS12placeholders2_9E,(_ZN62_INTERNAL_e6b187e3_31_group_norm_nhwc_one_pass_112_cu_d920b5314cuda3std3__45__cpo7crbeginE - _ZN62_INTERNAL_e6b187e3_31_group_norm_nhwc_one_pass_112_cu_d920b5316thrust24THRUST_300001_SM_1000_NS12placeholders2_9E)
_ZN62_INTERNAL_e6b187e3_31_group_norm_nhwc_one_pass_112_cu_d920b5316thrust24THRUST_300001_SM_1000_NS12placeholders2_9E:
	.zero		1
	.type		_ZN62_INTERNAL_e6b187e3_31_group_norm_nhwc_one_pass_112_cu_d920b5314cuda3std3__45__cpo7crbeginE,@object
	.size		_ZN62_INTERNAL_e6b187e3_31_group_norm_nhwc_one_pass_112_cu_d920b5314cuda3std3__45__cpo7crbeginE,(_ZN62_INTERNAL_e6b187e3_31_group_norm_nhwc_one_pass_112_cu_d920b5314cuda3std6ranges3__45__cpo4nextE - _ZN62_INTERNAL_e6b187e3_31_group_norm_nhwc_one_pass_112_cu_d920b5314cuda3std3__45__cpo7crbeginE)
_ZN62_INTERNAL_e6b187e3_31_group_norm_nhwc_one_pass_112_cu_d920b5314cuda3std3__45__cpo7crbeginE:
	.zero		1
	.type		_ZN62_INTERNAL_e6b187e3_31_group_norm_nhwc_one_pass_112_cu_d920b5314cuda3std6ranges3__45__cpo4nextE,@object
	.size		_ZN62_INTERNAL_e6b187e3_31_group_norm_nhwc_one_pass_112_cu_d920b5314cuda3std6ranges3__45__cpo4nextE,(_ZN62_INTERNAL_e6b187e3_31_group_norm_nhwc_one_pass_112_cu_d920b5314cuda3std6ranges3__45__cpo4swapE - _ZN62_INTERNAL_e6b187e3_31_group_norm_nhwc_one_pass_112_cu_d920b5314cuda3std6ranges3__45__cpo4nextE)
_ZN62_INTERNAL_e6b187e3_31_group_norm_nhwc_one_pass_112_cu_d920b5314cuda3std6ranges3__45__cpo4nextE:
	.zero		1
	.type		_ZN62_INTERNAL_e6b187e3_31_group_norm_nhwc_one_pass_112_cu_d920b5314cuda3std6ranges3__45__cpo4swapE,@object
	.size		_ZN62_INTERNAL_e6b187e3_31_group_norm_nhwc_one_pass_112_cu_d920b5314cuda3std6ranges3__45__cpo4swapE,(_ZN62_INTERNAL_e6b187e3_31_group_norm_nhwc_one_pass_112_cu_d920b5316thrust24THRUST_300001_SM_1000_NS12placeholders2_1E - _ZN62_INTERNAL_e6b187e3_31_group_norm_nhwc_one_pass_112_cu_d920b5314cuda3std6ranges3__45__cpo4swapE)
_ZN62_INTERNAL_e6b187e3_31_group_norm_nhwc_one_pass_112_cu_d920b5314cuda3std6ranges3__45__cpo4swapE:
	.zero		1
	.type		_ZN62_INTERNAL_e6b187e3_31_group_norm_nhwc_one_pass_112_cu_d920b5316thrust24THRUST_300001_SM_1000_NS12placeholders2_1E,@object
	.size		_ZN62_INTERNAL_e6b187e3_31_group_norm_nhwc_one_pass_112_cu_d920b5316thrust24THRUST_300001_SM_1000_NS12placeholders2_1E,(_ZN62_INTERNAL_e6b187e3_31_group_norm_nhwc_one_pass_112_cu_d920b5316thrust24THRUST_300001_SM_1000_NS12placeholders2_3E - _ZN62_INTERNAL_e6b187e3_31_group_norm_nhwc_one_pass_112_cu_d920b5316thrust24THRUST_300001_SM_1000_NS12placeholders2_1E)
_ZN62_INTERNAL_e6b187e3_31_group_norm_nhwc_one_pass_112_cu_d920b5316thrust24THRUST_300001_SM_1000_NS12placeholders2_1E:
	.zero		1
	.type		_ZN62_INTERNAL_e6b187e3_31_group_norm_nhwc_one_pass_112_cu_d920b5316thrust24THRUST_300001_SM_1000_NS12placeholders2_3E,@object
	.size		_ZN62_INTERNAL_e6b187e3_31_group_norm_nhwc_one_pass_112_cu_d920b5316thrust24THRUST_300001_SM_1000_NS12placeholders2_3E,(_ZN62_INTERNAL_e6b187e3_31_group_norm_nhwc_one_pass_112_cu_d920b5314cuda3std3__45__cpo5beginE - _ZN62_INTERNAL_e6b187e3_31_group_norm_nhwc_one_pass_112_cu_d920b5316thrust24THRUST_300001_SM_1000_NS12placeholders2_3E)
_ZN62_INTERNAL_e6b187e3_31_group_norm_nhwc_one_pass_112_cu_d920b5316thrust24THRUST_300001_SM_1000_NS12placeholders2_3E:
	.zero		1
	.type		_ZN62_INTERNAL_e6b187e3_31_group_norm_nhwc_one_pass_112_cu_d920b5314cuda3std3__45__cpo5beginE,@object
	.size		_ZN62_INTERNAL_e6b187e3_31_group_norm_nhwc_one_pass_112_cu_d920b5314cuda3std3__45__cpo5beginE,(_ZN62_INTERNAL_e6b187e3_31_group_norm_nhwc_one_pass_112_cu_d920b5314cuda3std6ranges3__45__cpo5beginE - _ZN62_INTERNAL_e6b187e3_31_group_norm_nhwc_one_pass_112_cu_d920b5314cuda3std3__45__cpo5beginE)
_ZN62_INTERNAL_e6b187e3_31_group_norm_nhwc_one_pass_112_cu_d920b5314cuda3std3__45__cpo5beginE:
	.zero		1
	.type		_ZN62_INTERNAL_e6b187e3_31_group_norm_nhwc_one_pass_112_cu_d920b5314cuda3std6ranges3__45__cpo5beginE,@object
	.size		_ZN62_INTERNAL_e6b187e3_31_group_norm_nhwc_one_pass_112_cu_d920b5314cuda3std6ranges3__45__cpo5beginE,(_ZN62_INTERNAL_e6b187e3_31_group_norm_nhwc_one_pass_112_cu_d920b5314cuda3std3__464_GLOBAL__N__e6b187e3_31_group_norm_nhwc_one_pass_112_cu_d920b5316ignoreE - _ZN62_INTERNAL_e6b187e3_31_group_norm_nhwc_one_pass_112_cu_d920b5314cuda3std6ranges3__45__cpo5beginE)
_ZN62_INTERNAL_e6b187e3_31_group_norm_nhwc_one_pass_112_cu_d920b5314cuda3std6ranges3__45__cpo5beginE:
	.zero		1
	.type		_ZN62_INTERNAL_e6b187e3_31_group_norm_nhwc_one_pass_112_cu_d920b5314cuda3std3__464_GLOBAL__N__e6b187e3_31_group_norm_nhwc_one_pass_112_cu_d920b5316ignoreE,@object
	.size		_ZN62_INTERNAL_e6b187e3_31_group_norm_nhwc_one_pass_112_cu_d920b5314cuda3std3__464_GLOBAL__N__e6b187e3_31_group_norm_nhwc_one_pass_112_cu_d920b5316ignoreE,(_ZN62_INTERNAL_e6b187e3_31_group_norm_nhwc_one_pass_112_cu_d920b5314cuda3std6ranges3__45__cpo4dataE - _ZN62_INTERNAL_e6b187e3_31_group_norm_nhwc_one_pass_112_cu_d920b5314cuda3std3__464_GLOBAL__N__e6b187e3_31_group_norm_nhwc_one_pass_112_cu_d920b5316ignoreE)
_ZN62_INTERNAL_e6b187e3_31_group_norm_nhwc_one_pass_112_cu_d920b5314cuda3std3__464_GLOBAL__N__e6b187e3_31_group_norm_nhwc_one_pass_112_cu_d920b5316ignoreE:
	.zero		1
	.type		_ZN62_INTERNAL_e6b187e3_31_group_norm_nhwc_one_pass_112_cu_d920b5314cuda3std6ranges3__45__cpo4dataE,@object
	.size		_ZN62_INTERNAL_e6b187e3_31_group_norm_nhwc_one_pass_112_cu_d920b5314cuda3std6ranges3__45__cpo4dataE,(_ZN62_INTERNAL_e6b187e3_31_group_norm_nhwc_one_pass_112_cu_d920b5316thrust24THRUST_300001_SM_1000_NS12placeholders2_7E - _ZN62_INTERNAL_e6b187e3_31_group_norm_nhwc_one_pass_112_cu_d920b5314cuda3std6ranges3__45__cpo4dataE)
_ZN62_INTERNAL_e6b187e3_31_group_norm_nhwc_one_pass_112_cu_d920b5314cuda3std6ranges3__45__cpo4dataE:
	.zero		1
	.type		_ZN62_INTERNAL_e6b187e3_31_group_norm_nhwc_one_pass_112_cu_d920b5316thrust24THRUST_300001_SM_1000_NS12placeholders2_7E,@object
	.size		_ZN62_INTERNAL_e6b187e3_31_group_norm_nhwc_one_pass_112_cu_d920b5316thrust24THRUST_300001_SM_1000_NS12placeholders2_7E,(_ZN62_INTERNAL_e6b187e3_31_group_norm_nhwc_one_pass_112_cu_d920b5314cuda3std3__45__cpo6rbeginE - _ZN62_INTERNAL_e6b187e3_31_group_norm_nhwc_one_pass_112_cu_d920b5316thrust24THRUST_300001_SM_1000_NS12placeholders2_7E)
_ZN62_INTERNAL_e6b187e3_31_group_norm_nhwc_one_pass_112_cu_d920b5316thrust24THRUST_300001_SM_1000_NS12placeholders2_7E:
	.zero		1
	.type		_ZN62_INTERNAL_e6b187e3_31_group_norm_nhwc_one_pass_112_cu_d920b5314cuda3std3__45__cpo6rbeginE,@object
	.size		_ZN62_INTERNAL_e6b187e3_31_group_norm_nhwc_one_pass_112_cu_d920b5314cuda3std3__45__cpo6rbeginE,(_ZN62_INTERNAL_e6b187e3_31_group_norm_nhwc_one_pass_112_cu_d920b5314cuda3std6ranges3__45__cpo7advanceE - _ZN62_INTERNAL_e6b187e3_31_group_norm_nhwc_one_pass_112_cu_d920b5314cuda3std3__45__cpo6rbeginE)
_ZN62_INTERNAL_e6b187e3_31_group_norm_nhwc_one_pass_112_cu_d920b5314cuda3std3__45__cpo6rbeginE:
	.zero		1
	.type		_ZN62_INTERNAL_e6b187e3_31_group_norm_nhwc_one_pass_112_cu_d920b5314cuda3std6ranges3__45__cpo7advanceE,@object
	.size		_ZN62_INTERNAL_e6b187e3_31_group_norm_nhwc_one_pass_112_cu_d920b5314cuda3std6ranges3__45__cpo7advanceE,(_ZN62_INTERNAL_e6b187e3_31_group_norm_nhwc_one_pass_112_cu_d920b5314cuda3std3__47nulloptE - _ZN62_INTERNAL_e6b187e3_31_group_norm_nhwc_one_pass_112_cu_d920b5314cuda3std6ranges3__45__cpo7advanceE)
_ZN62_INTERNAL_e6b187e3_31_group_norm_nhwc_one_pass_112_cu_d920b5314cuda3std6ranges3__45__cpo7advanceE:
	.zero		1
	.type		_ZN62_INTERNAL_e6b187e3_31_group_norm_nhwc_one_pass_112_cu_d920b5314cuda3std3__47nulloptE,@object
	.size		_ZN62_INTERNAL_e6b187e3_31_group_norm_nhwc_one_pass_112_cu_d920b5314cuda3std3__47nulloptE,(_ZN62_INTERNAL_e6b187e3_31_group_norm_nhwc_one_pass_112_cu_d920b5314cuda3std6ranges3__45__cpo8distanceE - _ZN62_INTERNAL_e6b187e3_31_group_norm_nhwc_one_pass_112_cu_d920b5314cuda3std3__47nulloptE)
_ZN62_INTERNAL_e6b187e3_31_group_norm_nhwc_one_pass_112_cu_d920b5314cuda3std3__47nulloptE:
	.zero		1
	.type		_ZN62_INTERNAL_e6b187e3_31_group_norm_nhwc_one_pass_112_cu_d920b5314cuda3std6ranges3__45__cpo8distanceE,@object
	.size		_ZN62_INTERNAL_e6b187e3_31_group_norm_nhwc_one_pass_112_cu_d920b5314cuda3std6ranges3__45__cpo8distanceE,(_ZN62_INTERNAL_e6b187e3_31_group_norm_nhwc_one_pass_112_cu_d920b5316thrust24THRUST_300001_SM_1000_NS12placeholders2_6E - _ZN62_INTERNAL_e6b187e3_31_group_norm_nhwc_one_pass_112_cu_d920b5314cuda3std6ranges3__45__cpo8distanceE)
_ZN62_INTERNAL_e6b187e3_31_group_norm_nhwc_one_pass_112_cu_d920b5314cuda3std6ranges3__45__cpo8distanceE:
	.zero		1
	.type		_ZN62_INTERNAL_e6b187e3_31_group_norm_nhwc_one_pass_112_cu_d920b5316thrust24THRUST_300001_SM_1000_NS12placeholders2_6E,@object
	.size		_ZN62_INTERNAL_e6b187e3_31_group_norm_nhwc_one_pass_112_cu_d920b5316thrust24THRUST_300001_SM_1000_NS12placeholders2_6E,(_ZN62_INTERNAL_e6b187e3_31_group_norm_nhwc_one_pass_112_cu_d920b5314cuda3std3__45__cpo4cendE - _ZN62_INTERNAL_e6b187e3_31_group_norm_nhwc_one_pass_112_cu_d920b5316thrust24THRUST_300001_SM_1000_NS12placeholders2_6E)
_ZN62_INTERNAL_e6b187e3_31_group_norm_nhwc_one_pass_112_cu_d920b5316thrust24THRUST_300001_SM_1000_NS12placeholders2_6E:
	.zero		1
	.type		_ZN62_INTERNAL_e6b187e3_31_group_norm_nhwc_one_pass_112_cu_d920b5314cuda3std3__45__cpo4cendE,@object
	.size		_ZN62_INTERNAL_e6b187e3_31_group_norm_nhwc_one_pass_112_cu_d920b5314cuda3std3__45__cpo4cendE,(_ZN62_INTERNAL_e6b187e3_31_group_norm_nhwc_one_pass_112_cu_d920b5314cuda3std6ranges3__45__cpo4cendE - _ZN62_INTERNAL_e6b187e3_31_group_norm_nhwc_one_pass_112_cu_d920b5314cuda3std3__45__cpo4cendE)
_ZN62_INTERNAL_e6b187e3_31_group_norm_nhwc_one_pass_112_cu_d920b5314cuda3std3__45__cpo4cendE:
	.zero		1
	.type		_ZN62_INTERNAL_e6b187e3_31_group_norm_nhwc_one_pass_112_cu_d920b5314cuda3std6ranges3__45__cpo4cendE,@object
	.size		_ZN62_INTERNAL_e6b187e3_31_group_norm_nhwc_one_pass_112_cu_d920b5314cuda3std6ranges3__45__cpo4cendE,(_ZN62_INTERNAL_e6b187e3_31_group_norm_nhwc_one_pass_112_cu_d920b5314cuda3std3__420unreachable_sentinelE - _ZN62_INTERNAL_e6b187e3_31_group_norm_nhwc_one_pass_112_cu_d920b5314cuda3std6ranges3__45__cpo4cendE)
_ZN62_INTERNAL_e6b187e3_31_group_norm_nhwc_one_pass_112_cu_d920b5314cuda3std6ranges3__45__cpo4cendE:
	.zero		1
	.type		_ZN62_INTERNAL_e6b187e3_31_group_norm_nhwc_one_pass_112_cu_d920b5314cuda3std3__420unreachable_sentinelE,@object
	.size		_ZN62_INTERNAL_e6b187e3_31_group_norm_nhwc_one_pass_112_cu_d920b5314cuda3std3__420unreachable_sentinelE,(_ZN62_INTERNAL_e6b187e3_31_group_norm_nhwc_one_pass_112_cu_d920b5314cuda3std6ranges3__45__cpo5ssizeE - _ZN62_INTERNAL_e6b187e3_31_group_norm_nhwc_one_pass_112_cu_d920b5314cuda3std3__420unreachable_sentinelE)
_ZN62_INTERNAL_e6b187e3_31_group_norm_nhwc_one_pass_112_cu_d920b5314cuda3std3__420unreachable_sentinelE:
	.zero		1
	.type		_ZN62_INTERNAL_e6b187e3_31_group_norm_nhwc_one_pass_112_cu_d920b5314cuda3std6ranges3__45__cpo5ssizeE,@object
	.size		_ZN62_INTERNAL_e6b187e3_31_group_norm_nhwc_one_pass_112_cu_d920b5314cuda3std6ranges3__45__cpo5ssizeE,(_ZN62_INTERNAL_e6b187e3_31_group_norm_nhwc_one_pass_112_cu_d920b5316thrust24THRUST_300001_SM_1000_NS12placeholders3_10E - _ZN62_INTERNAL_e6b187e3_31_group_norm_nhwc_one_pass_112_cu_d920b5314cuda3std6ranges3__45__cpo5ssizeE)
_ZN62_INTERNAL_e6b187e3_31_group_norm_nhwc_one_pass_112_cu_d920b5314cuda3std6ranges3__45__cpo5ssizeE:
	.zero		1
	.type		_ZN62_INTERNAL_e6b187e3_31_group_norm_nhwc_one_pass_112_cu_d920b5316thrust24THRUST_300001_SM_1000_NS12placeholders3_10E,@object
	.size		_ZN62_INTERNAL_e6b187e3_31_group_norm_nhwc_one_pass_112_cu_d920b5316thrust24THRUST_300001_SM_1000_NS12placeholders3_10E,(_ZN62_INTERNAL_e6b187e3_31_group_norm_nhwc_one_pass_112_cu_d920b5314cuda3std3__45__cpo5crendE - _ZN62_INTERNAL_e6b187e3_31_group_norm_nhwc_one_pass_112_cu_d920b5316thrust24THRUST_300001_SM_1000_NS12placeholders3_10E)
_ZN62_INTERNAL_e6b187e3_31_group_norm_nhwc_one_pass_112_cu_d920b5316thrust24THRUST_300001_SM_1000_NS12placeholders3_10E:
	.zero		1
	.type		_ZN62_INTERNAL_e6b187e3_31_group_norm_nhwc_one_pass_112_cu_d920b5314cuda3std3__45__cpo5crendE,@object
	.size		_ZN62_INTERNAL_e6b187e3_31_group_norm_nhwc_one_pass_112_cu_d920b5314cuda3std3__45__cpo5crendE,(_ZN62_INTERNAL_e6b187e3_31_group_norm_nhwc_one_pass_112_cu_d920b5314cuda3std6ranges3__45__cpo4prevE - _ZN62_INTERNAL_e6b187e3_31_group_norm_nhwc_one_pass_112_cu_d920b5314cuda3std3__45__cpo5crendE)
_ZN62_INTERNAL_e6b187e3_31_group_norm_nhwc_one_pass_112_cu_d920b5314cuda3std3__45__cpo5crendE:
	.zero		1
	.type		_ZN62_INTERNAL_e6b187e3_31_group_norm_nhwc_one_pass_112_cu_d920b5314cuda3std6ranges3__45__cpo4prevE,@object
	.size		_ZN62_INTERNAL_e6b187e3_31_group_norm_nhwc_one_pass_112_cu_d920b5314cuda3std6ranges3__45__cpo4prevE,(_ZN62_INTERNAL_e6b187e3_31_group_norm_nhwc_one_pass_112_cu_d920b5314cuda3std6ranges3__45__cpo9iter_moveE - _ZN62_INTERNAL_e6b187e3_31_group_norm_nhwc_one_pass_112_cu_d920b5314cuda3std6ranges3__45__cpo4prevE)
_ZN62_INTERNAL_e6b187e3_31_group_norm_nhwc_one_pass_112_cu_d920b5314cuda3std6ranges3__45__cpo4prevE:
	.zero		1
	.type		_ZN62_INTERNAL_e6b187e3_31_group_norm_nhwc_one_pass_112_cu_d920b5314cuda3std6ranges3__45__cpo9iter_moveE,@object
	.size		_ZN62_INTERNAL_e6b187e3_31_group_norm_nhwc_one_pass_112_cu_d920b5314cuda3std6ranges3__45__cpo9iter_moveE,(_ZN62_INTERNAL_e6b187e3_31_group_norm_nhwc_one_pass_112_cu_d920b5316thrust24THRUST_300001_SM_1000_NS12placeholders2_2E - _ZN62_INTERNAL_e6b187e3_31_group_norm_nhwc_one_pass_112_cu_d920b5314cuda3std6ranges3__45__cpo9iter_moveE)
_ZN62_INTERNAL_e6b187e3_31_group_norm_nhwc_one_pass_112_cu_d920b5314cuda3std6ranges3__45__cpo9iter_moveE:
	.zero		1
	.type		_ZN62_INTERNAL_e6b187e3_31_group_norm_nhwc_one_pass_112_cu_d920b5316thrust24THRUST_300001_SM_1000_NS12placeholders2_2E,@object
	.size		_ZN62_INTERNAL_e6b187e3_31_group_norm_nhwc_one_pass_112_cu_d920b5316thrust24THRUST_300001_SM_1000_NS12placeholders2_2E,(_ZN62_INTERNAL_e6b187e3_31_group_norm_nhwc_one_pass_112_cu_d920b5316thrust24THRUST_300001_SM_1000_NS12placeholders2_4E - _ZN62_INTERNAL_e6b187e3_31_group_norm_nhwc_one_pass_112_cu_d920b5316thrust24THRUST_300001_SM_1000_NS12placeholders2_2E)
_ZN62_INTERNAL_e6b187e3_31_group_norm_nhwc_one_pass_112_cu_d920b5316thrust24THRUST_300001_SM_1000_NS12placeholders2_2E:
	.zero		1
	.type		_ZN62_INTERNAL_e6b187e3_31_group_norm_nhwc_one_pass_112_cu_d920b5316thrust24THRUST_300001_SM_1000_NS12placeholders2_4E,@object
	.size		_ZN62_INTERNAL_e6b187e3_31_group_norm_nhwc_one_pass_112_cu_d920b5316thrust24THRUST_300001_SM_1000_NS12placeholders2_4E,(_ZN62_INTERNAL_e6b187e3_31_group_norm_nhwc_one_pass_112_cu_d920b5314cuda3std3__45__cpo3endE - _ZN62_INTERNAL_e6b187e3_31_group_norm_nhwc_one_pass_112_cu_d920b5316thrust24THRUST_300001_SM_1000_NS12placeholders2_4E)
_ZN62_INTERNAL_e6b187e3_31_group_norm_nhwc_one_pass_112_cu_d920b5316thrust24THRUST_300001_SM_1000_NS12placeholders2_4E:
	.zero		1
	.type		_ZN62_INTERNAL_e6b187e3_31_group_norm_nhwc_one_pass_112_cu_d920b5314cuda3std3__45__cpo3endE,@object
	.size		_ZN62_INTERNAL_e6b187e3_31_group_norm_nhwc_one_pass_112_cu_d920b5314cuda3std3__45__cpo3endE,(_ZN62_INTERNAL_e6b187e3_31_group_norm_nhwc_one_pass_112_cu_d920b5314cuda3std6ranges3__45__cpo3endE - _ZN62_INTERNAL_e6b187e3_31_group_norm_nhwc_one_pass_112_cu_d920b5314cuda3std3__45__cpo3endE)
_ZN62_INTERNAL_e6b187e3_31_group_norm_nhwc_one_pass_112_cu_d920b5314cuda3std3__45__cpo3endE:
	.zero		1
	.type		_ZN62_INTERNAL_e6b187e3_31_group_norm_nhwc_one_pass_112_cu_d920b5314cuda3std6ranges3__45__cpo3endE,@object
	.size		_ZN62_INTERNAL_e6b187e3_31_group_norm_nhwc_one_pass_112_cu_d920b5314cuda3std6ranges3__45__cpo3endE,(_ZN62_INTERNAL_e6b187e3_31_group_norm_nhwc_one_pass_112_cu_d920b5314cuda3std3__419piecewise_constructE - _ZN62_INTERNAL_e6b187e3_31_group_norm_nhwc_one_pass_112_cu_d920b5314cuda3std6ranges3__45__cpo3endE)
_ZN62_INTERNAL_e6b187e3_31_group_norm_nhwc_one_pass_112_cu_d920b5314cuda3std6ranges3__45__cpo3endE:
	.zero		1
	.type		_ZN62_INTERNAL_e6b187e3_31_group_norm_nhwc_one_pass_112_cu_d920b5314cuda3std3__419piecewise_constructE,@object
	.size		_ZN62_INTERNAL_e6b187e3_31_group_norm_nhwc_one_pass_112_cu_d920b5314cuda3std3__419piecewise_constructE,(_ZN62_INTERNAL_e6b187e3_31_group_norm_nhwc_one_pass_112_cu_d920b5314cuda3std6ranges3__45__cpo5cdataE - _ZN62_INTERNAL_e6b187e3_31_group_norm_nhwc_one_pass_112_cu_d920b5314cuda3std3__419piecewise_constructE)
_ZN62_INTERNAL_e6b187e3_31_group_norm_nhwc_one_pass_112_cu_d920b5314cuda3std3__419piecewise_constructE:
	.zero		1
	.type		_ZN62_INTERNAL_e6b187e3_31_group_norm_nhwc_one_pass_112_cu_d920b5314cuda3std6ranges3__45__cpo5cdataE,@object
	.size		_ZN62_INTERNAL_e6b187e3_31_group_norm_nhwc_one_pass_112_cu_d920b5314cuda3std6ranges3__45__cpo5cdataE,(_ZN62_INTERNAL_e6b187e3_31_group_norm_nhwc_one_pass_112_cu_d920b5316thrust24THRUST_300001_SM_1000_NS12placeholders2_8E - _ZN62_INTERNAL_e6b187e3_31_group_norm_nhwc_one_pass_112_cu_d920b5314cuda3std6ranges3__45__cpo5cdataE)
_ZN62_INTERNAL_e6b187e3_31_group_norm_nhwc_one_pass_112_cu_d920b5314cuda3std6ranges3__45__cpo5cdataE:
	.zero		1
	.type		_ZN62_INTERNAL_e6b187e3_31_group_norm_nhwc_one_pass_112_cu_d920b5316thrust24THRUST_300001_SM_1000_NS12placeholders2_8E,@object
	.size		_ZN62_INTERNAL_e6b187e3_31_group_norm_nhwc_one_pass_112_cu_d920b5316thrust24THRUST_300001_SM_1000_NS12placeholders2_8E,(_ZN62_INTERNAL_e6b187e3_31_group_norm_nhwc_one_pass_112_cu_d920b5314cuda3std3__45__cpo4rendE - _ZN62_INTERNAL_e6b187e3_31_group_norm_nhwc_one_pass_112_cu_d920b5316thrust24THRUST_300001_SM_1000_NS12placeholders2_8E)
_ZN62_INTERNAL_e6b187e3_31_group_norm_nhwc_one_pass_112_cu_d920b5316thrust24THRUST_300001_SM_1000_NS12placeholders2_8E:
	.zero		1
	.type		_ZN62_INTERNAL_e6b187e3_31_group_norm_nhwc_one_pass_112_cu_d920b5314cuda3std3__45__cpo4rendE,@object
	.size		_ZN62_INTERNAL_e6b187e3_31_group_norm_nhwc_one_pass_112_cu_d920b5314cuda3std3__45__cpo4rendE,(_ZN62_INTERNAL_e6b187e3_31_group_norm_nhwc_one_pass_112_cu_d920b5314cuda3std6ranges3__45__cpo9iter_swapE - _ZN62_INTERNAL_e6b187e3_31_group_norm_nhwc_one_pass_112_cu_d920b5314cuda3std3__45__cpo4rendE)
_ZN62_INTERNAL_e6b187e3_31_group_norm_nhwc_one_pass_112_cu_d920b5314cuda3std3__45__cpo4rendE:
	.zero		1
	.type		_ZN62_INTERNAL_e6b187e3_31_group_norm_nhwc_one_pass_112_cu_d920b5314cuda3std6ranges3__45__cpo9iter_swapE,@object
	.size		_ZN62_INTERNAL_e6b187e3_31_group_norm_nhwc_one_pass_112_cu_d920b5314cuda3std6ranges3__45__cpo9iter_swapE,(_ZN62_INTERNAL_e6b187e3_31_group_norm_nhwc_one_pass_112_cu_d920b5314cuda3std3__48unexpectE - _ZN62_INTERNAL_e6b187e3_31_group_norm_nhwc_one_pass_112_cu_d920b5314cuda3std6ranges3__45__cpo9iter_swapE)
_ZN62_INTERNAL_e6b187e3_31_group_norm_nhwc_one_pass_112_cu_d920b5314cuda3std6ranges3__45__cpo9iter_swapE:
	.zero		1
	.type		_ZN62_INTERNAL_e6b187e3_31_group_norm_nhwc_one_pass_112_cu_d920b5314cuda3std3__48unexpectE,@object
	.size		_ZN62_INTERNAL_e6b187e3_31_group_norm_nhwc_one_pass_112_cu_d920b5314cuda3std3__48unexpectE,(_ZN62_INTERNAL_e6b187e3_31_group_norm_nhwc_one_pass_112_cu_d920b5316thrust24THRUST_300001_SM_1000_NS6system6detail10sequential3seqE - _ZN62_INTERNAL_e6b187e3_31_group_norm_nhwc_one_pass_112_cu_d920b5314cuda3std3__48unexpectE)
_ZN62_INTERNAL_e6b187e3_31_group_norm_nhwc_one_pass_112_cu_d920b5314cuda3std3__48unexpectE:
	.zero		1
	.type		_ZN62_INTERNAL_e6b187e3_31_group_norm_nhwc_one_pass_112_cu_d920b5316thrust24THRUST_300001_SM_1000_NS6system6detail10sequential3seqE,@object
	.size		_ZN62_INTERNAL_e6b187e3_31_group_norm_nhwc_one_pass_112_cu_d920b5316thrust24THRUST_300001_SM_1000_NS6system6detail10sequential3seqE,(.L_29 - _ZN62_INTERNAL_e6b187e3_31_group_norm_nhwc_one_pass_112_cu_d920b5316thrust24THRUST_300001_SM_1000_NS6system6detail10sequential3seqE)
_ZN62_INTERNAL_e6b187e3_31_group_norm_nhwc_one_pass_112_cu_d920b5316thrust24THRUST_300001_SM_1000_NS6system6detail10sequential3seqE:
	.zero		1
.L_29:


//--------------------- .nv.shared._Z35group_norm_nhwc_bwd_one_pass_kernelI11Bf16IOFp32WLi64ELi112ELi448EEv26Group_norm_nhwc_bwd_params --------------------------
	.section	.nv.shared._Z35group_norm_nhwc_bwd_one_pass_kernelI11Bf16IOFp32WLi64ELi112ELi448EEv26Group_norm_nhwc_bwd_params,"aw",@nobits
	.sectionflags	@""
	.align	16
.nv.shared._Z35group_norm_nhwc_bwd_one_pass_kernelI11Bf16IOFp32WLi64ELi112ELi448EEv26Group_norm_nhwc_bwd_params:
	.zero		8336


//--------------------- .nv.shared._Z35group_norm_nhwc_bwd_one_pass_kernelI11Bf16IOFp32WLi128ELi112ELi448EEv26Group_norm_nhwc_bwd_params --------------------------
	.section	.nv.shared._Z35group_norm_nhwc_bwd_one_pass_kernelI11Bf16IOFp32WLi128ELi112ELi448EEv26Group_norm_nhwc_bwd_params,"aw",@nobits
	.sectionflags	@""
	.align	16
.nv.shared._Z35group_norm_nhwc_bwd_one_pass_kernelI11Bf16IOFp32WLi128ELi112ELi448EEv26Group_norm_nhwc_bwd_params:
	.zero		8336


//--------------------- .nv.shared._Z35group_norm_nhwc_bwd_one_pass_kernelI11Bf16IOFp32WLi256ELi112ELi448EEv26Group_norm_nhwc_bwd_params --------------------------
	.section	.nv.shared._Z35group_norm_nhwc_bwd_one_pass_kernelI11Bf16IOFp32WLi256ELi112ELi448EEv26Group_norm_nhwc_bwd_params,"aw",@nobits
	.sectionflags	@""
	.align	16
.nv.shared._Z35group_norm_nhwc_bwd_one_pass_kernelI11Bf16IOFp32WLi256ELi112ELi448EEv26Group_norm_nhwc_bwd_params:
	.zero		8336


//--------------------- .nv.shared._Z35group_norm_nhwc_bwd_one_pass_kernelI11Bf16IOFp32WLi512ELi112ELi448EEv26Group_norm_nhwc_bwd_params --------------------------
	.section	.nv.shared._Z35group_norm_nhwc_bwd_one_pass_kernelI11Bf16IOFp32WLi512ELi112ELi448EEv26Group_norm_nhwc_bwd_params,"aw",@nobits
	.sectionflags	@""
	.align	16
.nv.shared._Z35group_norm_nhwc_bwd_one_pass_kernelI11Bf16IOFp32WLi512ELi112ELi448EEv26Group_norm_nhwc_bwd_params:
	.zero		8336


//--------------------- .nv.shared._Z35group_norm_nhwc_bwd_one_pass_kernelI11Bf16IOBf16WLi64ELi112ELi448EEv26Group_norm_nhwc_bwd_params --------------------------
	.section	.nv.shared._Z35group_norm_nhwc_bwd_one_pass_kernelI11Bf16IOBf16WLi64ELi112ELi448EEv26Group_norm_nhwc_bwd_params,"aw",@nobits
	.sectionflags	@""
	.align	16
.nv.shared._Z35group_norm_nhwc_bwd_one_pass_kernelI11Bf16IOBf16WLi64ELi112ELi448EEv26Group_norm_nhwc_bwd_params:
	.zero		8336


//--------------------- .nv.shared._Z35group_norm_nhwc_bwd_one_pass_kernelI11Bf16IOBf16WLi128ELi112ELi448EEv26Group_norm_nhwc_bwd_params --------------------------
	.section	.nv.shared._Z35group_norm_nhwc_bwd_one_pass_kernelI11Bf16IOBf16WLi128ELi112ELi448EEv26Group_norm_nhwc_bwd_params,"aw",@nobits
	.sectionflags	@""
	.align	16
.nv.shared._Z35group_norm_nhwc_bwd_one_pass_kernelI11Bf16IOBf16WLi128ELi112ELi448EEv26Group_norm_nhwc_bwd_params:
	.zero		8336


//--------------------- .nv.shared._Z35group_norm_nhwc_bwd_one_pass_kernelI11Bf16IOBf16WLi256ELi112ELi448EEv26Group_norm_nhwc_bwd_params --------------------------
	.section	.nv.shared._Z35group_norm_nhwc_bwd_one_pass_kernelI11Bf16IOBf16WLi256ELi112ELi448EEv26Group_norm_nhwc_bwd_params,"aw",@nobits
	.sectionflags	@""
	.align	16
.nv.shared._Z35group_norm_nhwc_bwd_one_pass_kernelI11Bf16IOBf16WLi256ELi112ELi448EEv26Group_norm_nhwc_bwd_params:
	.zero		8336


//--------------------- .nv.shared._Z35group_norm_nhwc_bwd_one_pass_kernelI11Bf16IOBf16WLi512ELi112ELi448EEv26Group_norm_nhwc_bwd_params --------------------------
	.section	.nv.shared._Z35group_norm_nhwc_bwd_one_pass_kernelI11Bf16IOBf16WLi512ELi112ELi448EEv26Group_norm_nhwc_bwd_params,"aw",@nobits
	.sectionflags	@""
	.align	16
.nv.shared._Z35group_norm_nhwc_bwd_one_pass_kernelI11Bf16IOBf16WLi512ELi112ELi448EEv26Group_norm_nhwc_bwd_params:
	.zero		8336


//--------------------- .nv.shared._Z35group_norm_nhwc_bwd_one_pass_kernelI11Bf16IOFp16WLi64ELi112ELi448EEv26Group_norm_nhwc_bwd_params --------------------------
	.section	.nv.shared._Z35group_norm_nhwc_bwd_one_pass_kernelI11Bf16IOFp16WLi64ELi112ELi448EEv26Group_norm_nhwc_bwd_params,"aw",@nobits
	.sectionflags	@""
	.align	16
.nv.shared._Z35group_norm_nhwc_bwd_one_pass_kernelI11Bf16IOFp16WLi64ELi112ELi448EEv26Group_norm_nhwc_bwd_params:
	.zero		8336


//--------------------- .nv.shared._Z35group_norm_nhwc_bwd_one_pass_kernelI11Bf16IOFp16WLi128ELi112ELi448EEv26Group_norm_nhwc_bwd_params --------------------------
	.section	.nv.shared._Z35group_norm_nhwc_bwd_one_pass_kernelI11Bf16IOFp16WLi128ELi112ELi448EEv26Group_norm_nhwc_bwd_params,"aw",@nobits
	.sectionflags	@""
	.align	16
.nv.shared._Z35group_norm_nhwc_bwd_one_pass_kernelI11Bf16IOFp16WLi128ELi112ELi448EEv26Group_norm_nhwc_bwd_params:
	.zero		8336


//--------------------- .nv.shared._Z35group_norm_nhwc_bwd_one_pass_kernelI11Bf16IOFp16WLi256ELi112ELi448EEv26Group_norm_nhwc_bwd_params --------------------------
	.section	.nv.shared._Z35group_norm_nhwc_bwd_one_pass_kernelI11Bf16IOFp16WLi256ELi112ELi448EEv26Group_norm_nhwc_bwd_params,"aw",@nobits
	.sectionflags	@""
	.align	16
.nv.shared._Z35group_norm_nhwc_bwd_one_pass_kernelI11Bf16IOFp16WLi256ELi112ELi448EEv26Group_norm_nhwc_bwd_params:
	.zero		8336


//--------------------- .nv.shared._Z35group_norm_nhwc_bwd_one_pass_kernelI11Bf16IOFp16WLi512ELi112ELi448EEv26Group_norm_nhwc_bwd_params --------------------------
	.section	.nv.shared._Z35group_norm_nhwc_bwd_one_pass_kernelI11Bf16IOFp16WLi512ELi112ELi448EEv26Group_norm_nhwc_bwd_params,"aw",@nobits
	.sectionflags	@""
	.align	16
.nv.shared._Z35group_norm_nhwc_bwd_one_pass_kernelI11Bf16IOFp16WLi512ELi112ELi448EEv26Group_norm_nhwc_bwd_params:
	.zero		8336


//--------------------- .nv.shared._Z35group_norm_nhwc_bwd_one_pass_kernelI11Fp16IOFp32WLi64ELi112ELi448EEv26Group_norm_nhwc_bwd_params --------------------------
	.section	.nv.shared._Z35group_norm_nhwc_bwd_one_pass_kernelI11Fp16IOFp32WLi64ELi112ELi448EEv26Group_norm_nhwc_bwd_params,"aw",@nobits
	.sectionflags	@""
	.align	16
.nv.shared._Z35group_norm_nhwc_bwd_one_pass_kernelI11Fp16IOFp32WLi64ELi112ELi448EEv26Group_norm_nhwc_bwd_params:
	.zero		8336


//--------------------- .nv.shared._Z35group_norm_nhwc_bwd_one_pass_kernelI11Fp16IOFp32WLi128ELi112ELi448EEv26Group_norm_nhwc_bwd_params --------------------------
	.section	.nv.shared._Z35group_norm_nhwc_bwd_one_pass_kernelI11Fp16IOFp32WLi128ELi112ELi448EEv26Group_norm_nhwc_bwd_params,"aw",@nobits
	.sectionflags	@""
	.align	16
.nv.shared._Z35group_norm_nhwc_bwd_one_pass_kernelI11Fp16IOFp32WLi128ELi112ELi448EEv26Group_norm_nhwc_bwd_params:
	.zero		8336


//--------------------- .nv.shared._Z35group_norm_nhwc_bwd_one_pass_kernelI11Fp16IOFp32WLi256ELi112ELi448EEv26Group_norm_nhwc_bwd_params --------------------------
	.section	.nv.shared._Z35group_norm_nhwc_bwd_one_pass_kernelI11Fp16IOFp32WLi256ELi112ELi448EEv26Group_norm_nhwc_bwd_params,"aw",@nobits
	.sectionflags	@""
	.align	16
.nv.shared._Z35group_norm_nhwc_bwd_one_pass_kernelI11Fp16IOFp32WLi256ELi112ELi448EEv26Group_norm_nhwc_bwd_params:
	.zero		8336


//--------------------- .nv.shared._Z35group_norm_nhwc_bwd_one_pass_kernelI11Fp16IOFp32WLi512ELi112ELi448EEv26Group_norm_nhwc_bwd_params --------------------------
	.section	.nv.shared._Z35group_norm_nhwc_bwd_one_pass_kernelI11Fp16IOFp32WLi512ELi112ELi448EEv26Group_norm_nhwc_bwd_params,"aw",@nobits
	.sectionflags	@""
	.align	16
.nv.shared._Z35group_norm_nhwc_bwd_one_pass_kernelI11Fp16IOFp32WLi512ELi112ELi448EEv26Group_norm_nhwc_bwd_params:
	.zero		8336


//--------------------- .nv.shared._Z35group_norm_nhwc_bwd_one_pass_kernelI11Fp16IOBf16WLi64ELi112ELi448EEv26Group_norm_nhwc_bwd_params --------------------------
	.section	.nv.shared._Z35group_norm_nhwc_bwd_one_pass_kernelI11Fp16IOBf16WLi64ELi112ELi448EEv26Group_norm_nhwc_bwd_params,"aw",@nobits
	.sectionflags	@""
	.align	16
.nv.shared._Z35group_norm_nhwc_bwd_one_pass_kernelI11Fp16IOBf16WLi64ELi112ELi448EEv26Group_norm_nhwc_bwd_params:
	.zero		8336


//--------------------- .nv.shared._Z35group_norm_nhwc_bwd_one_pass_kernelI11Fp16IOBf16WLi128ELi112ELi448EEv26Group_norm_nhwc_bwd_params --------------------------
	.section	.nv.shared._Z35group_norm_nhwc_bwd_one_pass_kernelI11Fp16IOBf16WLi128ELi112ELi448EEv26Group_norm_nhwc_bwd_params,"aw",@nobits
	.sectionflags	@""
	.align	16
.nv.shared._Z35group_norm_nhwc_bwd_one_pass_kernelI11Fp16IOBf16WLi128ELi112ELi448EEv26Group_norm_nhwc_bwd_params:
	.zero		8336


//--------------------- .nv.shared._Z35group_norm_nhwc_bwd_one_pass_kernelI11Fp16IOBf16WLi256ELi112ELi448EEv26Group_norm_nhwc_bwd_params --------------------------
	.section	.nv.shared._Z35group_norm_nhwc_bwd_one_pass_kernelI11Fp16IOBf16WLi256ELi112ELi448EEv26Group_norm_nhwc_bwd_params,"aw",@nobits
	.sectionflags	@""
	.align	16
.nv.shared._Z35group_norm_nhwc_bwd_one_pass_kernelI11Fp16IOBf16WLi256ELi112ELi448EEv26Group_norm_nhwc_bwd_params:
	.zero		8336


//--------------------- .nv.shared._Z35group_norm_nhwc_bwd_one_pass_kernelI11Fp16IOBf16WLi512ELi112ELi448EEv26Group_norm_nhwc_bwd_params --------------------------
	.section	.nv.shared._Z35group_norm_nhwc_bwd_one_pass_kernelI11Fp16IOBf16WLi512ELi112ELi448EEv26Group_norm_nhwc_bwd_params,"aw",@nobits
	.sectionflags	@""
	.align	16
.nv.shared._Z35group_norm_nhwc_bwd_one_pass_kernelI11Fp16IOBf16WLi512ELi112ELi448EEv26Group_norm_nhwc_bwd_params:
	.zero		8336


//--------------------- .nv.shared._Z35group_norm_nhwc_bwd_one_pass_kernelI11Fp16IOFp16WLi64ELi112ELi448EEv26Group_norm_nhwc_bwd_params --------------------------
	.section	.nv.shared._Z35group_norm_nhwc_bwd_one_pass_kernelI11Fp16IOFp16WLi64ELi112ELi448EEv26Group_norm_nhwc_bwd_params,"aw",@nobits
	.sectionflags	@""
	.align	16
.nv.shared._Z35group_norm_nhwc_bwd_one_pass_kernelI11Fp16IOFp16WLi64ELi112ELi448EEv26Group_norm_nhwc_bwd_params:
	.zero		8336


//--------------------- .nv.shared._Z35group_norm_nhwc_bwd_one_pass_kernelI11Fp16IOFp16WLi128ELi112ELi448EEv26Group_norm_nhwc_bwd_params --------------------------
	.section	.nv.shared._Z35group_norm_nhwc_bwd_one_pass_kernelI11Fp16IOFp16WLi128ELi112ELi448EEv26Group_norm_nhwc_bwd_params,"aw",@nobits
	.sectionflags	@""
	.align	16
.nv.shared._Z35group_norm_nhwc_bwd_one_pass_kernelI11Fp16IOFp16WLi128ELi112ELi448EEv26Group_norm_nhwc_bwd_params:
	.zero		8336


//--------------------- .nv.shared._Z35group_norm_nhwc_bwd_one_pass_kernelI11Fp16IOFp16WLi256ELi112ELi448EEv26Group_norm_nhwc_bwd_params --------------------------
	.section	.nv.shared._Z35group_norm_nhwc_bwd_one_pass_kernelI11Fp16IOFp16WLi256ELi112ELi448EEv26Group_norm_nhwc_bwd_params,"aw",@nobits
	.sectionflags	@""
	.align	16
.nv.shared._Z35group_norm_nhwc_bwd_one_pass_kernelI11Fp16IOFp16WLi256ELi112ELi448EEv26Group_norm_nhwc_bwd_params:
	.zero		8336


//--------------------- .nv.shared._Z35group_norm_nhwc_bwd_one_pass_kernelI11Fp16IOFp16WLi512ELi112ELi448EEv26Group_norm_nhwc_bwd_params --------------------------
	.section	.nv.shared._Z35group_norm_nhwc_bwd_one_pass_kernelI11Fp16IOFp16WLi512ELi112ELi448EEv26Group_norm_nhwc_bwd_params,"aw",@nobits
	.sectionflags	@""
	.align	16
.nv.shared._Z35group_norm_nhwc_bwd_one_pass_kernelI11Fp16IOFp16WLi512ELi112ELi448EEv26Group_norm_nhwc_bwd_params:
	.zero		8336


//--------------------- .nv.shared._Z35group_norm_nhwc_bwd_one_pass_kernelI11Fp32IOFp32WLi64ELi112ELi448EEv26Group_norm_nhwc_bwd_params --------------------------
	.section	.nv.shared._Z35group_norm_nhwc_bwd_one_pass_kernelI11Fp32IOFp32WLi64ELi112ELi448EEv26Group_norm_nhwc_bwd_params,"aw",@nobits
	.sectionflags	@""
	.align	16
.nv.shared._Z35group_norm_nhwc_bwd_one_pass_kernelI11Fp32IOFp32WLi64ELi112ELi448EEv26Group_norm_nhwc_bwd_params:
	.zero		8336


//--------------------- .nv.shared._Z35group_norm_nhwc_bwd_one_pass_kernelI11Fp32IOFp32WLi128ELi112ELi448EEv26Group_norm_nhwc_bwd_params --------------------------
	.section	.nv.shared._Z35group_norm_nhwc_bwd_one_pass_kernelI11Fp32IOFp32WLi128ELi112ELi448EEv26Group_norm_nhwc_bwd_params,"aw",@nobits
	.sectionflags	@""
	.align	16
.nv.shared._Z35group_norm_nhwc_bwd_one_pass_kernelI11Fp32IOFp32WLi128ELi112ELi448EEv26Group_norm_nhwc_bwd_params:
	.zero		8336


//--------------------- .nv.shared._Z35group_norm_nhwc_bwd_one_pass_kernelI11Fp32IOFp32WLi256ELi112ELi448EEv26Group_norm_nhwc_bwd_params --------------------------
	.section	.nv.shared._Z35group_norm_nhwc_bwd_one_pass_kernelI11Fp32IOFp32WLi256ELi112ELi448EEv26Group_norm_nhwc_bwd_params,"aw",@nobits
	.sectionflags	@""
	.align	16
.nv.shared._Z35group_norm_nhwc_bwd_one_pass_kernelI11Fp32IOFp32WLi256ELi112ELi448EEv26Group_norm_nhwc_bwd_params:
	.zero		8336


//--------------------- .nv.shared._Z35group_norm_nhwc_bwd_one_pass_kernelI11Fp32IOFp32WLi512ELi112ELi448EEv26Group_norm_nhwc_bwd_params --------------------------
	.section	.nv.shared._Z35group_norm_nhwc_bwd_one_pass_kernelI11Fp32IOFp32WLi512ELi112ELi448EEv26Group_norm_nhwc_bwd_params,"aw",@nobits
	.sectionflags	@""
	.align	16
.nv.shared._Z35group_norm_nhwc_bwd_one_pass_kernelI11Fp32IOFp32WLi512ELi112ELi448EEv26Group_norm_nhwc_bwd_params:
	.zero		8336


//--------------------- .nv.shared._Z35group_norm_nhwc_bwd_one_pass_kernelI11Fp32IOBf16WLi64ELi112ELi448EEv26Group_norm_nhwc_bwd_params --------------------------
	.section	.nv.shared._Z35group_norm_nhwc_bwd_one_pass_kernelI11Fp32IOBf16WLi64ELi112ELi448EEv26Group_norm_nhwc_bwd_params,"aw",@nobits
	.sectionflags	@""
	.align	16
.nv.shared._Z35group_norm_nhwc_bwd_one_pass_kernelI11Fp32IOBf16WLi64ELi112ELi448EEv26Group_norm_nhwc_bwd_params:
	.zero		8336


//--------------------- .nv.shared._Z35group_norm_nhwc_bwd_one_pass_kernelI11Fp32IOBf16WLi128ELi112ELi448EEv26Group_norm_nhwc_bwd_params --------------------------
	.section	.nv.shared._Z35group_norm_nhwc_bwd_one_pass_kernelI11Fp32IOBf16WLi128ELi112ELi448EEv26Group_norm_nhwc_bwd_params,"aw",@nobits
	.sectionflags	@""
	.align	16
.nv.shared._Z35group_norm_nhwc_bwd_one_pass_kernelI11Fp32IOBf16WLi128ELi112ELi448EEv26Group_norm_nhwc_bwd_params:
	.zero		8336


//--------------------- .nv.shared._Z35group_norm_nhwc_bwd_one_pass_kernelI11Fp32IOBf16WLi256ELi112ELi448EEv26Group_norm_nhwc_bwd_params --------------------------
	.section	.nv.shared._Z35group_norm_nhwc_bwd_one_pass_kernelI11Fp32IOBf16WLi256ELi112ELi448EEv26Group_norm_nhwc_bwd_params,"aw",@nobits
	.sectionflags	@""
	.align	16
.nv.shared._Z35group_norm_nhwc_bwd_one_pass_kernelI11Fp32IOBf16WLi256ELi112ELi448EEv26Group_norm_nhwc_bwd_params:
	.zero		8336


//--------------------- .nv.shared._Z35group_norm_nhwc_bwd_one_pass_kernelI11Fp32IOBf16WLi512ELi112ELi448EEv26Group_norm_nhwc_bwd_params --------------------------
	.section	.nv.shared._Z35group_norm_nhwc_bwd_one_pass_kernelI11Fp32IOBf16WLi512ELi112ELi448EEv26Group_norm_nhwc_bwd_params,"aw",@nobits
	.sectionflags	@""
	.align	16
.nv.shared._Z35group_norm_nhwc_bwd_one_pass_kernelI11Fp32IOBf16WLi512ELi112ELi448EEv26Group_norm_nhwc_bwd_params:
	.zero		8336


//--------------------- .nv.shared._Z35group_norm_nhwc_bwd_one_pass_kernelI11Fp32IOFp16WLi64ELi112ELi448EEv26Group_norm_nhwc_bwd_params --------------------------
	.section	.nv.shared._Z35group_norm_nhwc_bwd_one_pass_kernelI11Fp32IOFp16WLi64ELi112ELi448EEv26Group_norm_nhwc_bwd_params,"aw",@nobits
	.sectionflags	@""
	.align	16
.nv.shared._Z35group_norm_nhwc_bwd_one_pass_kernelI11Fp32IOFp16WLi64ELi112ELi448EEv26Group_norm_nhwc_bwd_params:
	.zero		8336


//--------------------- .nv.shared._Z35group_norm_nhwc_bwd_one_pass_kernelI11Fp32IOFp16WLi128ELi112ELi448EEv26Group_norm_nhwc_bwd_params --------------------------
	.section	.nv.shared._Z35group_norm_nhwc_bwd_one_pass_kernelI11Fp32IOFp16WLi128ELi112ELi448EEv26Group_norm_nhwc_bwd_params,"aw",@nobits
	.sectionflags	@""
	.align	16
.nv.shared._Z35group_norm_nhwc_bwd_one_pass_kernelI11Fp32IOFp16WLi128ELi112ELi448EEv26Group_norm_nhwc_bwd_params:
	.zero		8336


//--------------------- .nv.shared._Z35group_norm_nhwc_bwd_one_pass_kernelI11Fp32IOFp16WLi256ELi112ELi448EEv26Group_norm_nhwc_bwd_params --------------------------
	.section	.nv.shared._Z35group_norm_nhwc_bwd_one_pass_kernelI11Fp32IOFp16WLi256ELi112ELi448EEv26Group_norm_nhwc_bwd_params,"aw",@nobits
	.sectionflags	@""
	.align	16
.nv.shared._Z35group_norm_nhwc_bwd_one_pass_kernelI11Fp32IOFp16WLi256ELi112ELi448EEv26Group_norm_nhwc_bwd_params:
	.zero		8336


//--------------------- .nv.shared._Z35group_norm_nhwc_bwd_one_pass_kernelI11Fp32IOFp16WLi512ELi112ELi448EEv26Group_norm_nhwc_bwd_params --------------------------
	.section	.nv.shared._Z35group_norm_nhwc_bwd_one_pass_kernelI11Fp32IOFp16WLi512ELi112ELi448EEv26Group_norm_nhwc_bwd_params,"aw",@nobits
	.sectionflags	@""
	.align	16
.nv.shared._Z35group_norm_nhwc_bwd_one_pass_kernelI11Fp32IOFp16WLi512ELi112ELi448EEv26Group_norm_nhwc_bwd_params:
	.zero		8336


//--------------------- .nv.shared._Z35group_norm_nhwc_fwd_one_pass_kernelI11Bf16IOFp32WLi64ELi112ELi448EEv26Group_norm_nhwc_fwd_params --------------------------
	.section	.nv.shared._Z35group_norm_nhwc_fwd_one_pass_kernelI11Bf16IOFp32WLi64ELi112ELi448EEv26Group_norm_nhwc_fwd_params,"aw",@nobits
	.sectionflags	@""
	.align	8
.nv.shared._Z35group_norm_nhwc_fwd_one_pass_kernelI11Bf16IOFp32WLi64ELi112ELi448EEv26Group_norm_nhwc_fwd_params:
	.zero		1168


//--------------------- .nv.shared._Z35group_norm_nhwc_fwd_one_pass_kernelI11Bf16IOFp32WLi128ELi112ELi448EEv26Group_norm_nhwc_fwd_params --------------------------
	.section	.nv.shared._Z35group_norm_nhwc_fwd_one_pass_kernelI11Bf16IOFp32WLi128ELi112ELi448EEv26Group_norm_nhwc_fwd_params,"aw",@nobits
	.sectionflags	@""
	.align	8
.nv.shared._Z35group_norm_nhwc_fwd_one_pass_kernelI11Bf16IOFp32WLi128ELi112ELi448EEv26Group_norm_nhwc_fwd_params:
	.zero		1168


//--------------------- .nv.shared._Z35group_norm_nhwc_fwd_one_pass_kernelI11Bf16IOFp32WLi256ELi112ELi448EEv26Group_norm_nhwc_fwd_params --------------------------
	.section	.nv.shared._Z35group_norm_nhwc_fwd_one_pass_kernelI11Bf16IOFp32WLi256ELi112ELi448EEv26Group_norm_nhwc_fwd_params,"aw",@nobits
	.sectionflags	@""
	.align	8
.nv.shared._Z35group_norm_nhwc_fwd_one_pass_kernelI11Bf16IOFp32WLi256ELi112ELi448EEv26Group_norm_nhwc_fwd_params:
	.zero		1168


//--------------------- .nv.shared._Z35group_norm_nhwc_fwd_one_pass_kernelI11Bf16IOFp32WLi512ELi112ELi448EEv26Group_norm_nhwc_fwd_params --------------------------
	.section	.nv.shared._Z35group_norm_nhwc_fwd_one_pass_kernelI11Bf16IOFp32WLi512ELi112ELi448EEv26Group_norm_nhwc_fwd_params,"aw",@nobits
	.sectionflags	@""
	.align	8
.nv.shared._Z35group_norm_nhwc_fwd_one_pass_kernelI11Bf16IOFp32WLi512ELi112ELi448EEv26Group_norm_nhwc_fwd_params:
	.zero		1168


//--------------------- .nv.shared._Z35group_norm_nhwc_fwd_one_pass_kernelI11Bf16IOBf16WLi64ELi112ELi448EEv26Group_norm_nhwc_fwd_params --------------------------
	.section	.nv.shared._Z35group_norm_nhwc_fwd_one_pass_kernelI11Bf16IOBf16WLi64ELi112ELi448EEv26Group_norm_nhwc_fwd_params,"aw",@nobits
	.sectionflags	@""
	.align	8
.nv.shared._Z35group_norm_nhwc_fwd_one_pass_kernelI11Bf16IOBf16WLi64ELi112ELi448EEv26Group_norm_nhwc_fwd_params:
	.zero		1168


//--------------------- .nv.shared._Z35group_norm_nhwc_fwd_one_pass_kernelI11Bf16IOBf16WLi128ELi112ELi448EEv26Group_norm_nhwc_fwd_params --------------------------
	.section	.nv.shared._Z35group_norm_nhwc_fwd_one_pass_kernelI11Bf16IOBf16WLi128ELi112ELi448EEv26Group_norm_nhwc_fwd_params,"aw",@nobits
	.sectionflags	@""
	.align	8
.nv.shared._Z35group_norm_nhwc_fwd_one_pass_kernelI11Bf16IOBf16WLi128ELi112ELi448EEv26Group_norm_nhwc_fwd_params:
	.zero		1168


//--------------------- .nv.shared._Z35group_norm_nhwc_fwd_one_pass_kernelI11Bf16IOBf16WLi256ELi112ELi448EEv26Group_norm_nhwc_fwd_params --------------------------
	.section	.nv.shared._Z35group_norm_nhwc_fwd_one_pass_kernelI11Bf16IOBf16WLi256ELi112ELi448EEv26Group_norm_nhwc_fwd_params,"aw",@nobits
	.sectionflags	@""
	.align	8
.nv.shared._Z35group_norm_nhwc_fwd_one_pass_kernelI11Bf16IOBf16WLi256ELi112ELi448EEv26Group_norm_nhwc_fwd_params:
	.zero		1168


//--------------------- .nv.shared._Z35group_norm_nhwc_fwd_one_pass_kernelI11Bf16IOBf16WLi512ELi112ELi448EEv26Group_norm_nhwc_fwd_params --------------------------
	.section	.nv.shared._Z35group_norm_nhwc_fwd_one_pass_kernelI11Bf16IOBf16WLi512ELi112ELi448EEv26Group_norm_nhwc_fwd_params,"aw",@nobits
	.sectionflags	@""
	.align	8
.nv.shared._Z35group_norm_nhwc_fwd_one_pass_kernelI11Bf16IOBf16WLi512ELi112ELi448EEv26Group_norm_nhwc_fwd_params:
	.zero		1168


//--------------------- .nv.shared._Z35group_norm_nhwc_fwd_one_pass_kernelI11Bf16IOFp16WLi64ELi112ELi448EEv26Group_norm_nhwc_fwd_params --------------------------
	.section	.nv.shared._Z35group_norm_nhwc_fwd_one_pass_kernelI11Bf16IOFp16WLi64ELi112ELi448EEv26Group_norm_nhwc_fwd_params,"aw",@nobits
	.sectionflags	@""
	.align	8
.nv.shared._Z35group_norm_nhwc_fwd_one_pass_kernelI11Bf16IOFp16WLi64ELi112ELi448EEv26Group_norm_nhwc_fwd_params:
	.zero		1168


//--------------------- .nv.shared._Z35group_norm_nhwc_fwd_one_pass_kernelI11Bf16IOFp16WLi128ELi112ELi448EEv26Group_norm_nhwc_fwd_params --------------------------
	.section	.nv.shared._Z35group_norm_nhwc_fwd_one_pass_kernelI11Bf16IOFp16WLi128ELi112ELi448EEv26Group_norm_nhwc_fwd_params,"aw",@nobits
	.sectionflags	@""
	.align	8
.nv.shared._Z35group_norm_nhwc_fwd_one_pass_kernelI11Bf16IOFp16WLi128ELi112ELi448EEv26Group_norm_nhwc_fwd_params:
	.zero		1168


//--------------------- .nv.shared._Z35group_norm_nhwc_fwd_one_pass_kernelI11Bf16IOFp16WLi256ELi112ELi448EEv26Group_norm_nhwc_fwd_params --------------------------
	.section	.nv.shared._Z35group_norm_nhwc_fwd_one_pass_kernelI11Bf16IOFp16WLi256ELi112ELi448EEv26Group_norm_nhwc_fwd_params,"aw",@nobits
	.sectionflags	@""
	.align	8
.nv.shared._Z35group_norm_nhwc_fwd_one_pass_kernelI11Bf16IOFp16WLi256ELi112ELi448EEv26Group_norm_nhwc_fwd_params:
	.zero		1168


//--------------------- .nv.shared._Z35group_norm_nhwc_fwd_one_pass_kernelI11Bf16IOFp16WLi512ELi112ELi448EEv26Group_norm_nhwc_fwd_params --------------------------
	.section	.nv.shared._Z35group_norm_nhwc_fwd_one_pass_kernelI11Bf16IOFp16WLi512ELi112ELi448EEv26Group_norm_nhwc_fwd_params,"aw",@nobits
	.sectionflags	@""
	.align	8
.nv.shared._Z35group_norm_nhwc_fwd_one_pass_kernelI11Bf16IOFp16WLi512ELi112ELi448EEv26Group_norm_nhwc_fwd_params:
	.zero		1168


//--------------------- .nv.shared._Z35group_norm_nhwc_fwd_one_pass_kernelI11Fp16IOFp32WLi64ELi112ELi448EEv26Group_norm_nhwc_fwd_params --------------------------
	.section	.nv.shared._Z35group_norm_nhwc_fwd_one_pass_kernelI11Fp16IOFp32WLi64ELi112ELi448EEv26Group_norm_nhwc_fwd_params,"aw",@nobits
	.sectionflags	@""
	.align	8
.nv.shared._Z35group_norm_nhwc_fwd_one_pass_kernelI11Fp16IOFp32WLi64ELi112ELi448EEv26Group_norm_nhwc_fwd_params:
	.zero		1168


//--------------------- .nv.shared._Z35group_norm_nhwc_fwd_one_pass_kernelI11Fp16IOFp32WLi128ELi112ELi448EEv26Group_norm_nhwc_fwd_params --------------------------
	.section	.nv.shared._Z35group_norm_nhwc_fwd_one_pass_kernelI11Fp16IOFp32WLi128ELi112ELi448EEv26Group_norm_nhwc_fwd_params,"aw",@nobits
	.sectionflags	@""
	.align	8
.nv.shared._Z35group_norm_nhwc_fwd_one_pass_kernelI11Fp16IOFp32WLi128ELi112ELi448EEv26Group_norm_nhwc_fwd_params:
	.zero		1168


//--------------------- .nv.shared._Z35group_norm_nhwc_fwd_one_pass_kernelI11Fp16IOFp32WLi256ELi112ELi448EEv26Group_norm_nhwc_fwd_params --------------------------
	.section	.nv.shared._Z35group_norm_nhwc_fwd_one_pass_kernelI11Fp16IOFp32WLi256ELi112ELi448EEv26Group_norm_nhwc_fwd_params,"aw",@nobits
	.sectionflags	@""
	.align	8
.nv.shared._Z35group_norm_nhwc_fwd_one_pass_kernelI11Fp16IOFp32WLi256ELi112ELi448EEv26Group_norm_nhwc_fwd_params:
	.zero		1168


//--------------------- .nv.shared._Z35group_norm_nhwc_fwd_one_pass_kernelI11Fp16IOFp32WLi512ELi112ELi448EEv26Group_norm_nhwc_fwd_params --------------------------
	.section	.nv.shared._Z35group_norm_nhwc_fwd_one_pass_kernelI11Fp16IOFp32WLi512ELi112ELi448EEv26Group_norm_nhwc_fwd_params,"aw",@nobits
	.sectionflags	@""
	.align	8
.nv.shared._Z35group_norm_nhwc_fwd_one_pass_kernelI11Fp16IOFp32WLi512ELi112ELi448EEv26Group_norm_nhwc_fwd_params:
	.zero		1168


//--------------------- .nv.shared._Z35group_norm_nhwc_fwd_one_pass_kernelI11Fp16IOBf16WLi64ELi112ELi448EEv26Group_norm_nhwc_fwd_params --------------------------
	.section	.nv.shared._Z35group_norm_nhwc_fwd_one_pass_kernelI11Fp16IOBf16WLi64ELi112ELi448EEv26Group_norm_nhwc_fwd_params,"aw",@nobits
	.sectionflags	@""
	.align	8
.nv.shared._Z35group_norm_nhwc_fwd_one_pass_kernelI11Fp16IOBf16WLi64ELi112ELi448EEv26Group_norm_nhwc_fwd_params:
	.zero		1168


//--------------------- .nv.shared._Z35group_norm_nhwc_fwd_one_pass_kernelI11Fp16IOBf16WLi128ELi112ELi448EEv26Group_norm_nhwc_fwd_params --------------------------
	.section	.nv.shared._Z35group_norm_nhwc_fwd_one_pass_kernelI11Fp16IOBf16WLi128ELi112ELi448EEv26Group_norm_nhwc_fwd_params,"aw",@nobits
	.sectionflags	@""
	.align	8
.nv.shared._Z35group_norm_nhwc_fwd_one_pass_kernelI11Fp16IOBf16WLi128ELi112ELi448EEv26Group_norm_nhwc_fwd_params:
	.zero		1168


//--------------------- .nv.shared._Z35group_norm_nhwc_fwd_one_pass_kernelI11Fp16IOBf16WLi256ELi112ELi448EEv26Group_norm_nhwc_fwd_params --------------------------
	.section	.nv.shared._Z35group_norm_nhwc_fwd_one_pass_kernelI11Fp16IOBf16WLi256ELi112ELi448EEv26Group_norm_nhwc_fwd_params,"aw",@nobits
	.sectionflags	@""
	.align	8
.nv.shared._Z35group_norm_nhwc_fwd_one_pass_kernelI11Fp16IOBf16WLi256ELi112ELi448EEv26Group_norm_nhwc_fwd_params:
	.zero		1168


//--------------------- .nv.shared._Z35group_norm_nhwc_fwd_one_pass_kernelI11Fp16IOBf16WLi512ELi112ELi448EEv26Group_norm_nhwc_fwd_params --------------------------
	.section	.nv.shared._Z35group_norm_nhwc_fwd_one_pass_kernelI11Fp16IOBf16WLi512ELi112ELi448EEv26Group_norm_nhwc_fwd_params,"aw",@nobits
	.sectionflags	@""
	.align	8
.nv.shared._Z35group_norm_nhwc_fwd_one_pass_kernelI11Fp16IOBf16WLi512ELi112ELi448EEv26Group_norm_nhwc_fwd_params:
	.zero		1168


//--------------------- .nv.shared._Z35group_norm_nhwc_fwd_one_pass_kernelI11Fp16IOFp16WLi64ELi112ELi448EEv26Group_norm_nhwc_fwd_params --------------------------
	.section	.nv.shared._Z35group_norm_nhwc_fwd_one_pass_kernelI11Fp16IOFp16WLi64ELi112ELi448EEv26Group_norm_nhwc_fwd_params,"aw",@nobits
	.sectionflags	@""
	.align	8
.nv.shared._Z35group_norm_nhwc_fwd_one_pass_kernelI11Fp16IOFp16WLi64ELi112ELi448EEv26Group_norm_nhwc_fwd_params:
	.zero		1168


//--------------------- .nv.shared._Z35group_norm_nhwc_fwd_one_pass_kernelI11Fp16IOFp16WLi128ELi112ELi448EEv26Group_norm_nhwc_fwd_params --------------------------
	.section	.nv.shared._Z35group_norm_nhwc_fwd_one_pass_kernelI11Fp16IOFp16WLi128ELi112ELi448EEv26Group_norm_nhwc_fwd_params,"aw",@nobits
	.sectionflags	@""
	.align	8
.nv.shared._Z35group_norm_nhwc_fwd_one_pass_kernelI11Fp16IOFp16WLi128ELi112ELi448EEv26Group_norm_nhwc_fwd_params:
	.zero		1168


//--------------------- .nv.shared._Z35group_norm_nhwc_fwd_one_pass_kernelI11Fp16IOFp16WLi256ELi112ELi448EEv26Group_norm_nhwc_fwd_params --------------------------
	.section	.nv.shared._Z35group_norm_nhwc_fwd_one_pass_kernelI11Fp16IOFp16WLi256ELi112ELi448EEv26Group_norm_nhwc_fwd_params,"aw",@nobits
	.sectionflags	@""
	.align	8
.nv.shared._Z35group_norm_nhwc_fwd_one_pass_kernelI11Fp16IOFp16WLi256ELi112ELi448EEv26Group_norm_nhwc_fwd_params:
	.zero		1168


//--------------------- .nv.shared._Z35group_norm_nhwc_fwd_one_pass_kernelI11Fp16IOFp16WLi512ELi112ELi448EEv26Group_norm_nhwc_fwd_params --------------------------
	.section	.nv.shared._Z35group_norm_nhwc_fwd_one_pass_kernelI11Fp16IOFp16WLi512ELi112ELi448EEv26Group_norm_nhwc_fwd_params,"aw",@nobits
	.sectionflags	@""
	.align	8
.nv.shared._Z35group_norm_nhwc_fwd_one_pass_kernelI11Fp16IOFp16WLi512ELi112ELi448EEv26Group_norm_nhwc_fwd_params:
	.zero		1168


//--------------------- .nv.shared._Z35group_norm_nhwc_fwd_one_pass_kernelI11Fp32IOFp32WLi64ELi112ELi448EEv26Group_norm_nhwc_fwd_params --------------------------
	.section	.nv.shared._Z35group_norm_nhwc_fwd_one_pass_kernelI11Fp32IOFp32WLi64ELi112ELi448EEv26Group_norm_nhwc_fwd_params,"aw",@nobits
	.sectionflags	@""
	.align	8
.nv.shared._Z35group_norm_nhwc_fwd_one_pass_kernelI11Fp32IOFp32WLi64ELi112ELi448EEv26Group_norm_nhwc_fwd_params:
	.zero		1168


//--------------------- .nv.shared._Z35group_norm_nhwc_fwd_one_pass_kernelI11Fp32IOFp32WLi128ELi112ELi448EEv26Group_norm_nhwc_fwd_params --------------------------
	.section	.nv.shared._Z35group_norm_nhwc_fwd_one_pass_kernelI11Fp32IOFp32WLi128ELi112ELi448EEv26Group_norm_nhwc_fwd_params,"aw",@nobits
	.sectionflags	@""
	.align	8
.nv.shared._Z35group_norm_nhwc_fwd_one_pass_kernelI11Fp32IOFp32WLi128ELi112ELi448EEv26Group_norm_nhwc_fwd_params:
	.zero		1168


//--------------------- .nv.shared._Z35group_norm_nhwc_fwd_one_pass_kernelI11Fp32IOFp32WLi256ELi112ELi448EEv26Group_norm_nhwc_fwd_params --------------------------
	.section	.nv.shared._Z35group_norm_nhwc_fwd_one_pass_kernelI11Fp32IOFp32WLi256ELi112ELi448EEv26Group_norm_nhwc_fwd_params,"aw",@nobits
	.sectionflags	@""
	.align	8
.nv.shared._Z35group_norm_nhwc_fwd_one_pass_kernelI11Fp32IOFp32WLi256ELi112ELi448EEv26Group_norm_nhwc_fwd_params:
	.zero		1168


//--------------------- .nv.shared._Z35group_norm_nhwc_fwd_one_pass_kernelI11Fp32IOFp32WLi512ELi112ELi448EEv26Group_norm_nhwc_fwd_params --------------------------
	.section	.nv.shared._Z35group_norm_nhwc_fwd_one_pass_kernelI11Fp32IOFp32WLi512ELi112ELi448EEv26Group_norm_nhwc_fwd_params,"aw",@nobits
	.sectionflags	@""
	.align	8
.nv.shared._Z35group_norm_nhwc_fwd_one_pass_kernelI11Fp32IOFp32WLi512ELi112ELi448EEv26Group_norm_nhwc_fwd_params:
	.zero		1168


//--------------------- .nv.shared._Z35group_norm_nhwc_fwd_one_pass_kernelI11Fp32IOBf16WLi64ELi112ELi448EEv26Group_norm_nhwc_fwd_params --------------------------
	.section	.nv.shared._Z35group_norm_nhwc_fwd_one_pass_kernelI11Fp32IOBf16WLi64ELi112ELi448EEv26Group_norm_nhwc_fwd_params,"aw",@nobits
	.sectionflags	@""
	.align	8
.nv.shared._Z35group_norm_nhwc_fwd_one_pass_kernelI11Fp32IOBf16WLi64ELi112ELi448EEv26Group_norm_nhwc_fwd_params:
	.zero		1168


//--------------------- .nv.shared._Z35group_norm_nhwc_fwd_one_pass_kernelI11Fp32IOBf16WLi128ELi112ELi448EEv26Group_norm_nhwc_fwd_params --------------------------
	.section	.nv.shared._Z35group_norm_nhwc_fwd_one_pass_kernelI11Fp32IOBf16WLi128ELi112ELi448EEv26Group_norm_nhwc_fwd_params,"aw",@nobits
	.sectionflags	@""
	.align	8
.nv.shared._Z35group_norm_nhwc_fwd_one_pass_kernelI11Fp32IOBf16WLi128ELi112ELi448EEv26Group_norm_nhwc_fwd_params:
	.zero		1168


//--------------------- .nv.shared._Z35group_norm_nhwc_fwd_one_pass_kernelI11Fp32IOBf16WLi256ELi112ELi448EEv26Group_norm_nhwc_fwd_params --------------------------
	.section	.nv.shared._Z35group_norm_nhwc_fwd_one_pass_kernelI11Fp32IOBf16WLi256ELi112ELi448EEv26Group_norm_nhwc_fwd_params,"aw",@nobits
	.sectionflags	@""
	.align	8
.nv.shared._Z35group_norm_nhwc_fwd_one_pass_kernelI11Fp32IOBf16WLi256ELi112ELi448EEv26Group_norm_nhwc_fwd_params:
	.zero		1168


//--------------------- .nv.shared._Z35group_norm_nhwc_fwd_one_pass_kernelI11Fp32IOBf16WLi512ELi112ELi448EEv26Group_norm_nhwc_fwd_params --------------------------
	.section	.nv.shared._Z35group_norm_nhwc_fwd_one_pass_kernelI11Fp32IOBf16WLi512ELi112ELi448EEv26Group_norm_nhwc_fwd_params,"aw",@nobits
	.sectionflags	@""
	.align	8
.nv.shared._Z35group_norm_nhwc_fwd_one_pass_kernelI11Fp32IOBf16WLi512ELi112ELi448EEv26Group_norm_nhwc_fwd_params:
	.zero		1168


//--------------------- .nv.shared._Z35group_norm_nhwc_fwd_one_pass_kernelI11Fp32IOFp16WLi64ELi112ELi448EEv26Group_norm_nhwc_fwd_params --------------------------
	.section	.nv.shared._Z35group_norm_nhwc_fwd_one_pass_kernelI11Fp32IOFp16WLi64ELi112ELi448EEv26Group_norm_nhwc_fwd_params,"aw",@nobits
	.sectionflags	@""
	.align	8
.nv.shared._Z35group_norm_nhwc_fwd_one_pass_kernelI11Fp32IOFp16WLi64ELi112ELi448EEv26Group_norm_nhwc_fwd_params:
	.zero		1168


//--------------------- .nv.shared._Z35group_norm_nhwc_fwd_one_pass_kernelI11Fp32IOFp16WLi128ELi112ELi448EEv26Group_norm_nhwc_fwd_params --------------------------
	.section	.nv.shared._Z35group_norm_nhwc_fwd_one_pass_kernelI11Fp32IOFp16WLi128ELi112ELi448EEv26Group_norm_nhwc_fwd_params,"aw",@nobits
	.sectionflags	@""
	.align	8
.nv.shared._Z35group_norm_nhwc_fwd_one_pass_kernelI11Fp32IOFp16WLi128ELi112ELi448EEv26Group_norm_nhwc_fwd_params:
	.zero		1168


//--------------------- .nv.shared._Z35group_norm_nhwc_fwd_one_pass_kernelI11Fp32IOFp16WLi256ELi112ELi448EEv26Group_norm_nhwc_fwd_params --------------------------
	.section	.nv.shared._Z35group_norm_nhwc_fwd_one_pass_kernelI11Fp32IOFp16WLi256ELi112ELi448EEv26Group_norm_nhwc_fwd_params,"aw",@nobits
	.sectionflags	@""
	.align	8
.nv.shared._Z35group_norm_nhwc_fwd_one_pass_kernelI11Fp32IOFp16WLi256ELi112ELi448EEv26Group_norm_nhwc_fwd_params:
	.zero		1168


//--------------------- .nv.shared._Z35group_norm_nhwc_fwd_one_pass_kernelI11Fp32IOFp16WLi512ELi112ELi448EEv26Group_norm_nhwc_fwd_params --------------------------
	.section	.nv.shared._Z35group_norm_nhwc_fwd_one_pass_kernelI11Fp32IOFp16WLi512ELi112ELi448EEv26Group_norm_nhwc_fwd_params,"aw",@nobits
	.sectionflags	@""
	.align	8
.nv.shared._Z35group_norm_nhwc_fwd_one_pass_kernelI11Fp32IOFp16WLi512ELi112ELi448EEv26Group_norm_nhwc_fwd_params:
	.zero		1168


//--------------------- .nv.constant0._ZN3cub18CUB_300001_SM_10006detail11EmptyKernelIvEEvv --------------------------
	.section	.nv.constant0._ZN3cub18CUB_300001_SM_10006detail11EmptyKernelIvEEvv,"a",@progbits
	.sectionflags	@""
	.align	4
.nv.constant0._ZN3cub18CUB_300001_SM_10006detail11EmptyKernelIvEEvv:
	.zero		896


//--------------------- .nv.constant0._Z35group_norm_nhwc_bwd_one_pass_kernelI11Bf16IOFp32WLi64ELi112ELi448EEv26Group_norm_nhwc_bwd_params --------------------------
	.section	.nv.constant0._Z35group_norm_nhwc_bwd_one_pass_kernelI11Bf16IOFp32WLi64ELi112ELi448EEv26Group_norm_nhwc_bwd_params,"a",@progbits
	.sectionflags	@""
	.align	4
.nv.constant0._Z35group_norm_nhwc_bwd_one_pass_kernelI11Bf16IOFp32WLi64ELi112ELi448EEv26Group_norm_nhwc_bwd_params:
	.zero		1080


//--------------------- .nv.constant0._Z35group_norm_nhwc_bwd_one_pass_kernelI11Bf16IOFp32WLi128ELi112ELi448EEv26Group_norm_nhwc_bwd_params --------------------------
	.section	.nv.constant0._Z35group_norm_nhwc_bwd_one_pass_kernelI11Bf16IOFp32WLi128ELi112ELi448EEv26Group_norm_nhwc_bwd_params,"a",@progbits
	.sectionflags	@""
	.align	4
.nv.constant0._Z35group_norm_nhwc_bwd_one_pass_kernelI11Bf16IOFp32WLi128ELi112ELi448EEv26Group_norm_nhwc_bwd_params:
	.zero		1080


//--------------------- .nv.constant0._Z35group_norm_nhwc_bwd_one_pass_kernelI11Bf16IOFp32WLi256ELi112ELi448EEv26Group_norm_nhwc_bwd_params --------------------------
	.section	.nv.constant0._Z35group_norm_nhwc_bwd_one_pass_kernelI11Bf16IOFp32WLi256ELi112ELi448EEv26Group_norm_nhwc_bwd_params,"a",@progbits
	.sectionflags	@""
	.align	4
.nv.constant0._Z35group_norm_nhwc_bwd_one_pass_kernelI11Bf16IOFp32WLi256ELi112ELi448EEv26Group_norm_nhwc_bwd_params:
	.zero		1080


//--------------------- .nv.constant0._Z35group_norm_nhwc_bwd_one_pass_kernelI11Bf16IOFp32WLi512ELi112ELi448EEv26Group_norm_nhwc_bwd_params --------------------------
	.section	.nv.constant0._Z35group_norm_nhwc_bwd_one_pass_kernelI11Bf16IOFp32WLi512ELi112ELi448EEv26Group_norm_nhwc_bwd_params,"a",@progbits
	.sectionflags	@""
	.align	4
.nv.constant0._Z35group_norm_nhwc_bwd_one_pass_kernelI11Bf16IOFp32WLi512ELi112ELi448EEv26Group_norm_nhwc_bwd_params:
	.zero		1080


//--------------------- .nv.constant0._Z35group_norm_nhwc_bwd_one_pass_kernelI11Bf16IOBf16WLi64ELi112ELi448EEv26Group_norm_nhwc_bwd_params --------------------------
	.section	.nv.constant0._Z35group_norm_nhwc_bwd_one_pass_kernelI11Bf16IOBf16WLi64ELi112ELi448EEv26Group_norm_nhwc_bwd_params,"a",@progbits
	.sectionflags	@""
	.align	4
.nv.constant0._Z35group_norm_nhwc_bwd_one_pass_kernelI11Bf16IOBf16WLi64ELi112ELi448EEv26Group_norm_nhwc_bwd_params:
	.zero		1080


//--------------------- .nv.constant0._Z35group_norm_nhwc_bwd_one_pass_kernelI11Bf16IOBf16WLi128ELi112ELi448EEv26Group_norm_nhwc_bwd_params --------------------------
	.section	.nv.constant0._Z35group_norm_nhwc_bwd_one_pass_kernelI11Bf16IOBf16WLi128ELi112ELi448EEv26Group_norm_nhwc_bwd_params,"a",@progbits
	.sectionflags	@""
	.align	4
.nv.constant0._Z35group_norm_nhwc_bwd_one_pass_kernelI11Bf16IOBf16WLi128ELi112ELi448EEv26Group_norm_nhwc_bwd_params:
	.zero		1080


//--------------------- .nv.constant0._Z35group_norm_nhwc_bwd_one_pass_kernelI11Bf16IOBf16WLi256ELi112ELi448EEv26Group_norm_nhwc_bwd_params --------------------------
	.section	.nv.constant0._Z35group_norm_nhwc_bwd_one_pass_kernelI11Bf16IOBf16WLi256ELi112ELi448EEv26Group_norm_nhwc_bwd_params,"a",@progbits
	.sectionflags	@""
	.align	4
.nv.constant0._Z35group_norm_nhwc_bwd_one_pass_kernelI11Bf16IOBf16WLi256ELi112ELi448EEv26Group_norm_nhwc_bwd_params:
	.zero		1080


//--------------------- .nv.constant0._Z35group_norm_nhwc_bwd_one_pass_kernelI11Bf16IOBf16WLi512ELi112ELi448EEv26Group_norm_nhwc_bwd_params --------------------------
	.section	.nv.constant0._Z35group_norm_nhwc_bwd_one_pass_kernelI11Bf16IOBf16WLi512ELi112ELi448EEv26Group_norm_nhwc_bwd_params,"a",@progbits
	.sectionflags	@""
	.align	4
.nv.constant0._Z35group_norm_nhwc_bwd_one_pass_kernelI11Bf16IOBf16WLi512ELi112ELi448EEv26Group_norm_nhwc_bwd_params:
	.zero		1080


//--------------------- .nv.constant0._Z35group_norm_nhwc_bwd_one_pass_kernelI11Bf16IOFp16WLi64ELi112ELi448EEv26Group_norm_nhwc_bwd_params --------------------------
	.section	.nv.constant0._Z35group_norm_nhwc_bwd_one_pass_kernelI11Bf16IOFp16WLi64ELi112ELi448EEv26Group_norm_nhwc_bwd_params,"a",@progbits
	.sectionflags	@""
	.align	4
.nv.constant0._Z35group_norm_nhwc_bwd_one_pass_kernelI11Bf16IOFp16WLi64ELi112ELi448EEv26Group_norm_nhwc_bwd_params:
	.zero		1080


//--------------------- .nv.constant0._Z35group_norm_nhwc_bwd_one_pass_kernelI11Bf16IOFp16WLi128ELi112ELi448EEv26Group_norm_nhwc_bwd_params --------------------------
	.section	.nv.constant0._Z35group_norm_nhwc_bwd_one_pass_kernelI11Bf16IOFp16WLi128ELi112ELi448EEv26Group_norm_nhwc_bwd_params,"a",@progbits
	.sectionflags	@""
	.align	4
.nv.constant0._Z35group_norm_nhwc_bwd_one_pass_kernelI11Bf16IOFp16WLi128ELi112ELi448EEv26Group_norm_nhwc_bwd_params:
	.zero		1080


//--------------------- .nv.constant0._Z35group_norm_nhwc_bwd_one_pass_kernelI11Bf16IOFp16WLi256ELi112ELi448EEv26Group_norm_nhwc_bwd_params --------------------------
	.section	.nv.constant0._Z35group_norm_nhwc_bwd_one_pass_kernelI11Bf16IOFp16WLi256ELi112ELi448EEv26Group_norm_nhwc_bwd_params,"a",@progbits
	.sectionflags	@""
	.align	4
.nv.constant0._Z35group_norm_nhwc_bwd_one_pass_kernelI11Bf16IOFp16WLi256ELi112ELi448EEv26Group_norm_nhwc_bwd_params:
	.zero		1080


//--------------------- .nv.constant0._Z35group_norm_nhwc_bwd_one_pass_kernelI11Bf16IOFp16WLi512ELi112ELi448EEv26Group_norm_nhwc_bwd_params --------------------------
	.section	.nv.constant0._Z35group_norm_nhwc_bwd_one_pass_kernelI11Bf16IOFp16WLi512ELi112ELi448EEv26Group_norm_nhwc_bwd_params,"a",@progbits
	.sectionflags	@""
	.align	4
.nv.constant0._Z35group_norm_nhwc_bwd_one_pass_kernelI11Bf16IOFp16WLi512ELi112ELi448EEv26Group_norm_nhwc_bwd_params:
	.zero		1080


//--------------------- .nv.constant0._Z35group_norm_nhwc_bwd_one_pass_kernelI11Fp16IOFp32WLi64ELi112ELi448EEv26Group_norm_nhwc_bwd_params --------------------------
	.section	.nv.constant0._Z35group_norm_nhwc_bwd_one_pass_kernelI11Fp16IOFp32WLi64ELi112ELi448EEv26Group_norm_nhwc_bwd_params,"a",@progbits
	.sectionflags	@""
	.align	4
.nv.constant0._Z35group_norm_nhwc_bwd_one_pass_kernelI11Fp16IOFp32WLi64ELi112ELi448EEv26Group_norm_nhwc_bwd_params:
	.zero		1080


//--------------------- .nv.constant0._Z35group_norm_nhwc_bwd_one_pass_kernelI11Fp16IOFp32WLi128ELi112ELi448EEv26Group_norm_nhwc_bwd_params --------------------------
	.section	.nv.constant0._Z35group_norm_nhwc_bwd_one_pass_kernelI11Fp16IOFp32WLi128ELi112ELi448EEv26Group_norm_nhwc_bwd_params,"a",@progbits
	.sectionflags	@""
	.align	4
.nv.constant0._Z35group_norm_nhwc_bwd_one_pass_kernelI11Fp16IOFp32WLi128ELi112ELi448EEv26Group_norm_nhwc_bwd_params:
	.zero		1080


//--------------------- .nv.constant0._Z35group_norm_nhwc_bwd_one_pass_kernelI11Fp16IOFp32WLi256ELi112ELi448EEv26Group_norm_nhwc_bwd_params --------------------------
	.section	.nv.constant0._Z35group_norm_nhwc_bwd_one_pass_kernelI11Fp16IOFp32WLi256ELi112ELi448EEv26Group_norm_nhwc_bwd_params,"a",@progbits
	.sectionflags	@""
	.align	4
.nv.constant0._Z35group_norm_nhwc_bwd_one_pass_kernelI11Fp16IOFp32WLi256ELi112ELi448EEv26Group_norm_nhwc_bwd_params:
	.zero		1080


//--------------------- .nv.constant0._Z35group_norm_nhwc_bwd_one_pass_kernelI11Fp16IOFp32WLi512ELi112ELi448EEv26Group_norm_nhwc_bwd_params --------------------------
	.section	.nv.constant0._Z35group_norm_nhwc_bwd_one_pass_kernelI11Fp16IOFp32WLi512ELi112ELi448EEv26Group_norm_nhwc_bwd_params,"a",@progbits
	.sectionflags	@""
	.align	4
.nv.constant0._Z35group_norm_nhwc_bwd_one_pass_kernelI11Fp16IOFp32WLi512ELi112ELi448EEv26Group_norm_nhwc_bwd_params:
	.zero		1080


//--------------------- .nv.constant0._Z35group_norm_nhwc_bwd_one_pass_kernelI11Fp16IOBf16WLi64ELi112ELi448EEv26Group_norm_nhwc_bwd_params --------------------------
	.section	.nv.constant0._Z35group_norm_nhwc_bwd_one_pass_kernelI11Fp16IOBf16WLi64ELi112ELi448EEv26Group_norm_nhwc_bwd_params,"a",@progbits
	.sectionflags	@""
	.align	4
.nv.constant0._Z35group_norm_nhwc_bwd_one_pass_kernelI11Fp16IOBf16WLi64ELi112ELi448EEv26Group_norm_nhwc_bwd_params:
	.zero		1080


//--------------------- .nv.constant0._Z35group_norm_nhwc_bwd_one_pass_kernelI11Fp16IOBf16WLi128ELi112ELi448EEv26Group_norm_nhwc_bwd_params --------------------------
	.section	.nv.constant0._Z35group_norm_nhwc_bwd_one_pass_kernelI11Fp16IOBf16WLi128ELi112ELi448EEv26Group_norm_nhwc_bwd_params,"a",@progbits
	.sectionflags	@""
	.align	4
.nv.constant0._Z35group_norm_nhwc_bwd_one_pass_kernelI11Fp16IOBf16WLi128ELi112ELi448EEv26Group_norm_nhwc_bwd_params:
	.zero		1080


//--------------------- .nv.constant0._Z35group_norm_nhwc_bwd_one_pass_kernelI11Fp16IOBf16WLi256ELi112ELi448EEv26Group_norm_nhwc_bwd_params --------------------------
	.section	.nv.constant0._Z35group_norm_nhwc_bwd_one_pass_kernelI11Fp16IOBf16WLi256ELi112ELi448EEv26Group_norm_nhwc_bwd_params,"a",@progbits
	.sectionflags	@""
	.align	4
.nv.constant0._Z35group_norm_nhwc_bwd_one_pass_kernelI11Fp16IOBf16WLi256ELi112ELi448EEv26Group_norm_nhwc_bwd_params:
	.zero		1080


//--------------------- .nv.constant0._Z35group_norm_nhwc_bwd_one_pass_kernelI11Fp16IOBf16WLi512ELi112ELi448EEv26Group_norm_nhwc_bwd_params --------------------------
	.section	.nv.constant0._Z35group_norm_nhwc_bwd_one_pass_kernelI11Fp16IOBf16WLi512ELi112ELi448EEv26Group_norm_nhwc_bwd_params,"a",@progbits
	.sectionflags	@""
	.align	4
.nv.constant0._Z35group_norm_nhwc_bwd_one_pass_kernelI11Fp16IOBf16WLi512ELi112ELi448EEv26Group_norm_nhwc_bwd_params:
	.zero		1080


//--------------------- .nv.constant0._Z35group_norm_nhwc_bwd_one_pass_kernelI11Fp16IOFp16WLi64ELi112ELi448EEv26Group_norm_nhwc_bwd_params --------------------------
	.section	.nv.constant0._Z35group_norm_nhwc_bwd_one_pass_kernelI11Fp16IOFp16WLi64ELi112ELi448EEv26Group_norm_nhwc_bwd_params,"a",@progbits
	.sectionflags	@""
	.align	4
.nv.constant0._Z35group_norm_nhwc_bwd_one_pass_kernelI11Fp16IOFp16WLi64ELi112ELi448EEv26Group_norm_nhwc_bwd_params:
	.zero		1080


//--------------------- .nv.constant0._Z35group_norm_nhwc_bwd_one_pass_kernelI11Fp16IOFp16WLi128ELi112ELi448EEv26Group_norm_nhwc_bwd_params --------------------------
	.section	.nv.constant0._Z35group_norm_nhwc_bwd_one_pass_kernelI11Fp16IOFp16WLi128ELi112ELi448EEv26Group_norm_nhwc_bwd_params,"a",@progbits
	.sectionflags	@""
	.align	4
.nv.constant0._Z35group_norm_nhwc_bwd_one_pass_kernelI11Fp16IOFp16WLi128ELi112ELi448EEv26Group_norm_nhwc_bwd_params:
	.zero		1080


//--------------------- .nv.constant0._Z35group_norm_nhwc_bwd_one_pass_kernelI11Fp16IOFp16WLi256ELi112ELi448EEv26Group_norm_nhwc_bwd_params --------------------------
	.section	.nv.constant0._Z35group_norm_nhwc_bwd_one_pass_kernelI11Fp16IOFp16WLi256ELi112ELi448EEv26Group_norm_nhwc_bwd_params,"a",@progbits
	.sectionflags	@""
	.align	4
.nv.constant0._Z35group_norm_nhwc_bwd_one_pass_kernelI11Fp16IOFp16WLi256ELi112ELi448EEv26Group_norm_nhwc_bwd_params:
	.zero		1080


//--------------------- .nv.constant0._Z35group_norm_nhwc_bwd_one_pass_kernelI11Fp16IOFp16WLi512ELi112ELi448EEv26Group_norm_nhwc_bwd_params --------------------------
	.section	.nv.constant0._Z35group_norm_nhwc_bwd_one_pass_kernelI11Fp16IOFp16WLi512ELi112ELi448EEv26Group_norm_nhwc_bwd_params,"a",@progbits
	.sectionflags	@""
	.align	4
.nv.constant0._Z35group_norm_nhwc_bwd_one_pass_kernelI11Fp16IOFp16WLi512ELi112ELi448EEv26Group_norm_nhwc_bwd_params:
	.zero		1080


//--------------------- .nv.constant0._Z35group_norm_nhwc_bwd_one_pass_kernelI11Fp32IOFp32WLi64ELi112ELi448EEv26Group_norm_nhwc_bwd_params --------------------------
	.section	.nv.constant0._Z35group_norm_nhwc_bwd_one_pass_kernelI11Fp32IOFp32WLi64ELi112ELi448EEv26Group_norm_nhwc_bwd_params,"a",@progbits
	.sectionflags	@""
	.align	4
.nv.constant0._Z35group_norm_nhwc_bwd_one_pass_kernelI11Fp32IOFp32WLi64ELi112ELi448EEv26Group_norm_nhwc_bwd_params:
	.zero		1080


//--------------------- .nv.constant0._Z35group_norm_nhwc_bwd_one_pass_kernelI11Fp32IOFp32WLi128ELi112ELi448EEv26Group_norm_nhwc_bwd_params --------------------------
	.section	.nv.constant0._Z35group_norm_nhwc_bwd_one_pass_kernelI11Fp32IOFp32WLi128ELi112ELi448EEv26Group_norm_nhwc_bwd_params,"a",@progbits
	.sectionflags	@""
	.align	4
.nv.constant0._Z35group_norm_nhwc_bwd_one_pass_kernelI11Fp32IOFp32WLi128ELi112ELi448EEv26Group_norm_nhwc_bwd_params:
	.zero		1080


//--------------------- .nv.constant0._Z35group_norm_nhwc_bwd_one_pass_kernelI11Fp32IOFp32WLi256ELi112ELi448EEv26Group_norm_nhwc_bwd_params --------------------------
	.section	.nv.constant0._Z35group_norm_nhwc_bwd_one_pass_kernelI11Fp32IOFp32WLi256ELi112ELi448EEv26Group_norm_nhwc_bwd_params,"a",@progbits
	.sectionflags	@""
	.align	4
.nv.constant0._Z35group_norm_nhwc_bwd_one_pass_kernelI11Fp32IOFp32WLi256ELi112ELi448EEv26Group_norm_nhwc_bwd_params:
	.zero		1080


//--------------------- .nv.constant0._Z35group_norm_nhwc_bwd_one_pass_kernelI11Fp32IOFp32WLi512ELi112ELi448EEv26Group_norm_nhwc_bwd_params --------------------------
	.section	.nv.constant0._Z35group_norm_nhwc_bwd_one_pass_kernelI11Fp32IOFp32WLi512ELi112ELi448EEv26Group_norm_nhwc_bwd_params,"a",@progbits
	.sectionflags	@""
	.align	4
.nv.constant0._Z35group_norm_nhwc_bwd_one_pass_kernelI11Fp32IOFp32WLi512ELi112ELi448EEv26Group_norm_nhwc_bwd_params:
	.zero		1080


//--------------------- .nv.constant0._Z35group_norm_nhwc_bwd_one_pass_kernelI11Fp32IOBf16WLi64ELi112ELi448EEv26Group_norm_nhwc_bwd_params --------------------------
	.section	.nv.constant0._Z35group_norm_nhwc_bwd_one_pass_kernelI11Fp32IOBf16WLi64ELi112ELi448EEv26Group_norm_nhwc_bwd_params,"a",@progbits
	.sectionflags	@""
	.align	4
.nv.constant0._Z35group_norm_nhwc_bwd_one_pass_kernelI11Fp32IOBf16WLi64ELi112ELi448EEv26Group_norm_nhwc_bwd_params:
	.zero		1080


//--------------------- .nv.constant0._Z35group_norm_nhwc_bwd_one_pass_kernelI11Fp32IOBf16WLi128ELi112ELi448EEv26Group_norm_nhwc_bwd_params --------------------------
	.section	.nv.constant0._Z35group_norm_nhwc_bwd_one_pass_kernelI11Fp32IOBf16WLi128ELi112ELi448EEv26Group_norm_nhwc_bwd_params,"a",@progbits
	.sectionflags	@""
	.align	4
.nv.constant0._Z35group_norm_nhwc_bwd_one_pass_kernelI11Fp32IOBf16WLi128ELi112ELi448EEv26Group_norm_nhwc_bwd_params:
	.zero		1080


//--------------------- .nv.constant0._Z35group_norm_nhwc_bwd_one_pass_kernelI11Fp32IOBf16WLi256ELi112ELi448EEv26Group_norm_nhwc_bwd_params --------------------------
	.section	.nv.constant0._Z35group_norm_nhwc_bwd_one_pass_kernelI11Fp32IOBf16WLi256ELi112ELi448EEv26Group_norm_nhwc_bwd_params,"a",@progbits
	.sectionflags	@""
	.align	4
.nv.constant0._Z35group_norm_nhwc_bwd_one_pass_kernelI11Fp32IOBf16WLi256ELi112ELi448EEv26Group_norm_nhwc_bwd_params:
	.zero		1080


//--------------------- .nv.constant0._Z35group_norm_nhwc_bwd_one_pass_kernelI11Fp32IOBf16WLi512ELi112ELi448EEv26Group_norm_nhwc_bwd_params --------------------------
	.section	.nv.constant0._Z35group_norm_nhwc_bwd_one_pass_kernelI11Fp32IOBf16WLi512ELi112ELi448EEv26Group_norm_nhwc_bwd_params,"a",@progbits
	.sectionflags	@""
	.align	4
.nv.constant0._Z35group_norm_nhwc_bwd_one_pass_kernelI11Fp32IOBf16WLi512ELi112ELi448EEv26Group_norm_nhwc_bwd_params:
	.zero		1080


//--------------------- .nv.constant0._Z35group_norm_nhwc_bwd_one_pass_kernelI11Fp32IOFp16WLi64ELi112ELi448EEv26Group_norm_nhwc_bwd_params --------------------------
	.section	.nv.constant0._Z35group_norm_nhwc_bwd_one_pass_kernelI11Fp32IOFp16WLi64ELi112ELi448EEv26Group_norm_nhwc_bwd_params,"a",@progbits
	.sectionflags	@""
	.align	4
.nv.constant0._Z35group_norm_nhwc_bwd_one_pass_kernelI11Fp32IOFp16WLi64ELi112ELi448EEv26Group_norm_nhwc_bwd_params:
	.zero		1080


//--------------------- .nv.constant0._Z35group_norm_nhwc_bwd_one_pass_kernelI11Fp32IOFp16WLi128ELi112ELi448EEv26Group_norm_nhwc_bwd_params --------------------------
	.section	.nv.constant0._Z35group_norm_nhwc_bwd_one_pass_kernelI11Fp32IOFp16WLi128ELi112ELi448EEv26Group_norm_nhwc_bwd_params,"a",@progbits
	.sectionflags	@""
	.align	4
.nv.constant0._Z35group_norm_nhwc_bwd_one_pass_kernelI11Fp32IOFp16WLi128ELi112ELi448EEv26Group_norm_nhwc_bwd_params:
	.zero		1080


//--------------------- .nv.constant0._Z35group_norm_nhwc_bwd_one_pass_kernelI11Fp32IOFp16WLi256ELi112ELi448EEv26Group_norm_nhwc_bwd_params --------------------------
	.section	.nv.constant0._Z35group_norm_nhwc_bwd_one_pass_kernelI11Fp32IOFp16WLi256ELi112ELi448EEv26Group_norm_nhwc_bwd_params,"a",@progbits
	.sectionflags	@""
	.align	4
.nv.constant0._Z35group_norm_nhwc_bwd_one_pass_kernelI11Fp32IOFp16WLi256ELi112ELi448EEv26Group_norm_nhwc_bwd_params:
	.zero		1080


//--------------------- .nv.constant0._Z35group_norm_nhwc_bwd_one_pass_kernelI11Fp32IOFp16WLi512ELi112ELi448EEv26Group_norm_nhwc_bwd_params --------------------------
	.section	.nv.constant0._Z35group_norm_nhwc_bwd_one_pass_kernelI11Fp32IOFp16WLi512ELi112ELi448EEv26Group_norm_nhwc_bwd_params,"a",@progbits
	.sectionflags	@""
	.align	4
.nv.constant0._Z35group_norm_nhwc_bwd_one_pass_kernelI11Fp32IOFp16WLi512ELi112ELi448EEv26Group_norm_nhwc_bwd_params:
	.zero		1080


//--------------------- .nv.constant0._Z35group_norm_nhwc_fwd_one_pass_kernelI11Bf16IOFp32WLi64ELi112ELi448EEv26Group_norm_nhwc_fwd_params --------------------------
	.section	.nv.constant0._Z35group_norm_nhwc_fwd_one_pass_kernelI11Bf16IOFp32WLi64ELi112ELi448EEv26Group_norm_nhwc_fwd_params,"a",@progbits
	.sectionflags	@""
	.align	4
.nv.constant0._Z35group_norm_nhwc_fwd_one_pass_kernelI11Bf16IOFp32WLi64ELi112ELi448EEv26Group_norm_nhwc_fwd_params:
	.zero		1056


//--------------------- .nv.constant0._Z35group_norm_nhwc_fwd_one_pass_kernelI11Bf16IOFp32WLi128ELi112ELi448EEv26Group_norm_nhwc_fwd_params --------------------------
	.section	.nv.constant0._Z35group_norm_nhwc_fwd_one_pass_kernelI11Bf16IOFp32WLi128ELi112ELi448EEv26Group_norm_nhwc_fwd_params,"a",@progbits
	.sectionflags	@""
	.align	4
.nv.constant0._Z35group_norm_nhwc_fwd_one_pass_kernelI11Bf16IOFp32WLi128ELi112ELi448EEv26Group_norm_nhwc_fwd_params:
	.zero		1056


//--------------------- .nv.constant0._Z35group_norm_nhwc_fwd_one_pass_kernelI11Bf16IOFp32WLi256ELi112ELi448EEv26Group_norm_nhwc_fwd_params --------------------------
	.section	.nv.constant0._Z35group_norm_nhwc_fwd_one_pass_kernelI11Bf16IOFp32WLi256ELi112ELi448EEv26Group_norm_nhwc_fwd_params,"a",@progbits
	.sectionflags	@""
	.align	4
.nv.constant0._Z35group_norm_nhwc_fwd_one_pass_kernelI11Bf16IOFp32WLi256ELi112ELi448EEv26Group_norm_nhwc_fwd_params:
	.zero		1056


//--------------------- .nv.constant0._Z35group_norm_nhwc_fwd_one_pass_kernelI11Bf16IOFp32WLi512ELi112ELi448EEv26Group_norm_nhwc_fwd_params --------------------------
	.section	.nv.constant0._Z35group_norm_nhwc_fwd_one_pass_kernelI11Bf16IOFp32WLi512ELi112ELi448EEv26Group_norm_nhwc_fwd_params,"a",@progbits
	.sectionflags	@""
	.align	4
.nv.constant0._Z35group_norm_nhwc_fwd_one_pass_kernelI11Bf16IOFp32WLi512ELi112ELi448EEv26Group_norm_nhwc_fwd_params:
	.zero		1056


//--------------------- .nv.constant0._Z35group_norm_nhwc_fwd_one_pass_kernelI11Bf16IOBf16WLi64ELi112ELi448EEv26Group_norm_nhwc_fwd_params --------------------------
	.section	.nv.constant0._Z35group_norm_nhwc_fwd_one_pass_kernelI11Bf16IOBf16WLi64ELi112ELi448EEv26Group_norm_nhwc_fwd_params,"a",@progbits
	.sectionflags	@""
	.align	4
.nv.constant0._Z35group_norm_nhwc_fwd_one_pass_kernelI11Bf16IOBf16WLi64ELi112ELi448EEv26Group_norm_nhwc_fwd_params:
	.zero		1056


//--------------------- .nv.constant0._Z35group_norm_nhwc_fwd_one_pass_kernelI11Bf16IOBf16WLi128ELi112ELi448EEv26Group_norm_nhwc_fwd_params --------------------------
	.section	.nv.constant0._Z35group_norm_nhwc_fwd_one_pass_kernelI11Bf16IOBf16WLi128ELi112ELi448EEv26Group_norm_nhwc_fwd_params,"a",@progbits
	.sectionflags	@""
	.align	4
.nv.constant0._Z35group_norm_nhwc_fwd_one_pass_kernelI11Bf16IOBf16WLi128ELi112ELi448EEv26Group_norm_nhwc_fwd_params:
	.zero		1056


//--------------------- .nv.constant0._Z35group_norm_nhwc_fwd_one_pass_kernelI11Bf16IOBf16WLi256ELi112ELi448EEv26Group_norm_nhwc_fwd_params --------------------------
	.section	.nv.constant0._Z35group_norm_nhwc_fwd_one_pass_kernelI11Bf16IOBf16WLi256ELi112ELi448EEv26Group_norm_nhwc_fwd_params,"a",@progbits
	.sectionflags	@""
	.align	4
.nv.constant0._Z35group_norm_nhwc_fwd_one_pass_kernelI11Bf16IOBf16WLi256ELi112ELi448EEv26Group_norm_nhwc_fwd_params:
	.zero		1056


//--------------------- .nv.constant0._Z35group_norm_nhwc_fwd_one_pass_kernelI11Bf16IOBf16WLi512ELi112ELi448EEv26Group_norm_nhwc_fwd_params --------------------------
	.section	.nv.constant0._Z35group_norm_nhwc_fwd_one_pass_kernelI11Bf16IOBf16WLi512ELi112ELi448EEv26Group_norm_nhwc_fwd_params,"a",@progbits
	.sectionflags	@""
	.align	4
.nv.constant0._Z35group_norm_nhwc_fwd_one_pass_kernelI11Bf16IOBf16WLi512ELi112ELi448EEv26Group_norm_nhwc_fwd_params:
	.zero		1056


//--------------------- .nv.constant0._Z35group_norm_nhwc_fwd_one_pass_kernelI11Bf16IOFp16WLi64ELi112ELi448EEv26Group_norm_nhwc_fwd_params --------------------------
	.section	.nv.constant0._Z35group_norm_nhwc_fwd_one_pass_kernelI11Bf16IOFp16WLi64ELi112ELi448EEv26Group_norm_nhwc_fwd_params,"a",@progbits
	.sectionflags	@""
	.align	4
.nv.constant0._Z35group_norm_nhwc_fwd_one_pass_kernelI11Bf16IOFp16WLi64ELi112ELi448EEv26Group_norm_nhwc_fwd_params:
	.zero		1056


//--------------------- .nv.constant0._Z35group_norm_nhwc_fwd_one_pass_kernelI11Bf16IOFp16WLi128ELi112ELi448EEv26Group_norm_nhwc_fwd_params --------------------------
	.section	.nv.constant0._Z35group_norm_nhwc_fwd_one_pass_kernelI11Bf16IOFp16WLi128ELi112ELi448EEv26Group_norm_nhwc_fwd_params,"a",@progbits
	.sectionflags	@""
	.align	4
.nv.constant0._Z35group_norm_nhwc_fwd_one_pass_kernelI11Bf16IOFp16WLi128ELi112ELi448EEv26Group_norm_nhwc_fwd_params:
	.zero		1056


//--------------------- .nv.constant0._Z35group_norm_nhwc_fwd_one_pass_kernelI11Bf16IOFp16WLi256ELi112ELi448EEv26Group_norm_nhwc_fwd_params --------------------------
	.section	.nv.constant0._Z35group_norm_nhwc_fwd_one_pass_kernelI11Bf16IOFp16WLi256ELi112ELi448EEv26Group_norm_nhwc_fwd_params,"a",@progbits
	.sectionflags	@""
	.align	4
.nv.constant0._Z35group_norm_nhwc_fwd_one_pass_kernelI11Bf16IOFp16WLi256ELi112ELi448EEv26Group_norm_nhwc_fwd_params:
	.zero		1056


//--------------------- .nv.constant0._Z35group_norm_nhwc_fwd_one_pass_kernelI11Bf16IOFp16WLi512ELi112ELi448EEv26Group_norm_nhwc_fwd_params --------------------------
	.section	.nv.constant0._Z35group_norm_nhwc_fwd_one_pass_kernelI11Bf16IOFp16WLi512ELi112ELi448EEv26Group_norm_nhwc_fwd_params,"a",@progbits
	.sectionflags	@""
	.align	4
.nv.constant0._Z35group_norm_nhwc_fwd_one_pass_kernelI11Bf16IOFp16WLi512ELi112ELi448EEv26Group_norm_nhwc_fwd_params:
	.zero		1056


//--------------------- .nv.constant0._Z35group_norm_nhwc_fwd_one_pass_kernelI11Fp16IOFp32WLi64ELi112ELi448EEv26Group_norm_nhwc_fwd_params --------------------------
	.section	.nv.constant0._Z35group_norm_nhwc_fwd_one_pass_kernelI11Fp16IOFp32WLi64ELi112ELi448EEv26Group_norm_nhwc_fwd_params,"a",@progbits
	.sectionflags	@""
	.align	4
.nv.constant0._Z35group_norm_nhwc_fwd_one_pass_kernelI11Fp16IOFp32WLi64ELi112ELi448EEv26Group_norm_nhwc_fwd_params:
	.zero		1056


//--------------------- .nv.constant0._Z35group_norm_nhwc_fwd_one_pass_kernelI11Fp16IOFp32WLi128ELi112ELi448EEv26Group_norm_nhwc_fwd_params --------------------------
	.section	.nv.constant0._Z35group_norm_nhwc_fwd_one_pass_kernelI11Fp16IOFp32WLi128ELi112ELi448EEv26Group_norm_nhwc_fwd_params,"a",@progbits
	.sectionflags	@""
	.align	4
.nv.constant0._Z35group_norm_nhwc_fwd_one_pass_kernelI11Fp16IOFp32WLi128ELi112ELi448EEv26Group_norm_nhwc_fwd_params:
	.zero		1056


//--------------------- .nv.constant0._Z35group_norm_nhwc_fwd_one_pass_kernelI11Fp16IOFp32WLi256ELi112ELi448EEv26Group_norm_nhwc_fwd_params --------------------------
	.section	.nv.constant0._Z35group_norm_nhwc_fwd_one_pass_kernelI11Fp16IOFp32WLi256ELi112ELi448EEv26Group_norm_nhwc_fwd_params,"a",@progbits
	.sectionflags	@""
	.align	4
.nv.constant0._Z35group_norm_nhwc_fwd_one_pass_kernelI11Fp16IOFp32WLi256ELi112ELi448EEv26Group_norm_nhwc_fwd_params:
	.zero		1056


//--------------------- .nv.constant0._Z35group_norm_nhwc_fwd_one_pass_kernelI11Fp16IOFp32WLi512ELi112ELi448EEv26Group_norm_nhwc_fwd_params --------------------------
	.section	.nv.constant0._Z35group_norm_nhwc_fwd_one_pass_kernelI11Fp16IOFp32WLi512ELi112ELi448EEv26Group_norm_nhwc_fwd_params,"a",@progbits
	.sectionflags	@""
	.align	4
.nv.constant0._Z35group_norm_nhwc_fwd_one_pass_kernelI11Fp16IOFp32WLi512ELi112ELi448EEv26Group_norm_nhwc_fwd_params:
	.zero		1056


//--------------------- .nv.constant0._Z35group_norm_nhwc_fwd_one_pass_kernelI11Fp16IOBf16WLi64ELi112ELi448EEv26Group_norm_nhwc_fwd_params --------------------------
	.section	.nv.constant0._Z35group_norm_nhwc_fwd_one_pass_kernelI11Fp16IOBf16WLi64ELi112ELi448EEv26Group_norm_nhwc_fwd_params,"a",@progbits
	.sectionflags	@""
	.align	4
.nv.constant0._Z35group_norm_nhwc_fwd_one_pass_kernelI11Fp16IOBf16WLi64ELi112ELi448EEv26Group_norm_nhwc_fwd_params:
	.zero		1056


//--------------------- .nv.constant0._Z35group_norm_nhwc_fwd_one_pass_kernelI11Fp16IOBf16WLi128ELi112ELi448EEv26Group_norm_nhwc_fwd_params --------------------------
	.section	.nv.constant0._Z35group_norm_nhwc_fwd_one_pass_kernelI11Fp16IOBf16WLi128ELi112ELi448EEv26Group_norm_nhwc_fwd_params,"a",@progbits
	.sectionflags	@""
	.align	4
.nv.constant0._Z35group_norm_nhwc_fwd_one_pass_kernelI11Fp16IOBf16WLi128ELi112ELi448EEv26Group_norm_nhwc_fwd_params:
	.zero		1056


//--------------------- .nv.constant0._Z35group_norm_nhwc_fwd_one_pass_kernelI11Fp16IOBf16WLi256ELi112ELi448EEv26Group_norm_nhwc_fwd_params --------------------------
	.section	.nv.constant0._Z35group_norm_nhwc_fwd_one_pass_kernelI11Fp16IOBf16WLi256ELi112ELi448EEv26Group_norm_nhwc_fwd_params,"a",@progbits
	.sectionflags	@""
	.align	4
.nv.constant0._Z35group_norm_nhwc_fwd_one_pass_kernelI11Fp16IOBf16WLi256ELi112ELi448EEv26Group_norm_nhwc_fwd_params:
	.zero		1056


//--------------------- .nv.constant0._Z35group_norm_nhwc_fwd_one_pass_kernelI11Fp16IOBf16WLi512ELi112ELi448EEv26Group_norm_nhwc_fwd_params --------------------------
	.section	.nv.constant0._Z35group_norm_nhwc_fwd_one_pass_kernelI11Fp16IOBf16WLi512ELi112ELi448EEv26Group_norm_nhwc_fwd_params,"a",@progbits
	.sectionflags	@""
	.align	4
.nv.constant0._Z35group_norm_nhwc_fwd_one_pass_kernelI11Fp16IOBf16WLi512ELi112ELi448EEv26Group_norm_nhwc_fwd_params:
	.zero		1056


//--------------------- .nv.constant0._Z35group_norm_nhwc_fwd_one_pass_kernelI11Fp16IOFp16WLi64ELi112ELi448EEv26Group_norm_nhwc_fwd_params --------------------------
	.section	.nv.constant0._Z35group_norm_nhwc_fwd_one_pass_kernelI11Fp16IOFp16WLi64ELi112ELi448EEv26Group_norm_nhwc_fwd_params,"a",@progbits
	.sectionflags	@""
	.align	4
.nv.constant0._Z35group_norm_nhwc_fwd_one_pass_kernelI11Fp16IOFp16WLi64ELi112ELi448EEv26Group_norm_nhwc_fwd_params:
	.zero		1056


//--------------------- .nv.constant0._Z35group_norm_nhwc_fwd_one_pass_kernelI11Fp16IOFp16WLi128ELi112ELi448EEv26Group_norm_nhwc_fwd_params --------------------------
	.section	.nv.constant0._Z35group_norm_nhwc_fwd_one_pass_kernelI11Fp16IOFp16WLi128ELi112ELi448EEv26Group_norm_nhwc_fwd_params,"a",@progbits
	.sectionflags	@""
	.align	4
.nv.constant0._Z35group_norm_nhwc_fwd_one_pass_kernelI11Fp16IOFp16WLi128ELi112ELi448EEv26Group_norm_nhwc_fwd_params:
	.zero		1056


//--------------------- .nv.constant0._Z35group_norm_nhwc_fwd_one_pass_kernelI11Fp16IOFp16WLi256ELi112ELi448EEv26Group_norm_nhwc_fwd_params --------------------------
	.section	.nv.constant0._Z35group_norm_nhwc_fwd_one_pass_kernelI11Fp16IOFp16WLi256ELi112ELi448EEv26Group_norm_nhwc_fwd_params,"a",@progbits
	.sectionflags	@""
	.align	4
.nv.constant0._Z35group_norm_nhwc_fwd_one_pass_kernelI11Fp16IOFp16WLi256ELi112ELi448EEv26Group_norm_nhwc_fwd_params:
	.zero		1056


//--------------------- .nv.constant0._Z35group_norm_nhwc_fwd_one_pass_kernelI11Fp16IOFp16WLi512ELi112ELi448EEv26Group_norm_nhwc_fwd_params --------------------------
	.section	.nv.constant0._Z35group_norm_nhwc_fwd_one_pass_kernelI11Fp16IOFp16WLi512ELi112ELi448EEv26Group_norm_nhwc_fwd_params,"a",@progbits
	.sectionflags	@""
	.align	4
.nv.constant0._Z35group_norm_nhwc_fwd_one_pass_kernelI11Fp16IOFp16WLi512ELi112ELi448EEv26Group_norm_nhwc_fwd_params:
	.zero		1056


//--------------------- .nv.constant0._Z35group_norm_nhwc_fwd_one_pass_kernelI11Fp32IOFp32WLi64ELi112ELi448EEv26Group_norm_nhwc_fwd_params --------------------------
	.section	.nv.constant0._Z35group_norm_nhwc_fwd_one_pass_kernelI11Fp32IOFp32WLi64ELi112ELi448EEv26Group_norm_nhwc_fwd_params,"a",@progbits
	.sectionflags	@""
	.align	4
.nv.constant0._Z35group_norm_nhwc_fwd_one_pass_kernelI11Fp32IOFp32WLi64ELi112ELi448EEv26Group_norm_nhwc_fwd_params:
	.zero		1056


//--------------------- .nv.constant0._Z35group_norm_nhwc_fwd_one_pass_kernelI11Fp32IOFp32WLi128ELi112ELi448EEv26Group_norm_nhwc_fwd_params --------------------------
	.section	.nv.constant0._Z35group_norm_nhwc_fwd_one_pass_kernelI11Fp32IOFp32WLi128ELi112ELi448EEv26Group_norm_nhwc_fwd_params,"a",@progbits
	.sectionflags	@""
	.align	4
.nv.constant0._Z35group_norm_nhwc_fwd_one_pass_kernelI11Fp32IOFp32WLi128ELi112ELi448EEv26Group_norm_nhwc_fwd_params:
	.zero		1056


//--------------------- .nv.constant0._Z35group_norm_nhwc_fwd_one_pass_kernelI11Fp32IOFp32WLi256ELi112ELi448EEv26Group_norm_nhwc_fwd_params --------------------------
	.section	.nv.constant0._Z35group_norm_nhwc_fwd_one_pass_kernelI11Fp32IOFp32WLi256ELi112ELi448EEv26Group_norm_nhwc_fwd_params,"a",@progbits
	.sectionflags	@""
	.align	4
.nv.constant0._Z35group_norm_nhwc_fwd_one_pass_kernelI11Fp32IOFp32WLi256ELi112ELi448EEv26Group_norm_nhwc_fwd_params:
	.zero		1056


//--------------------- .nv.constant0._Z35group_norm_nhwc_fwd_one_pass_kernelI11Fp32IOFp32WLi512ELi112ELi448EEv26Group_norm_nhwc_fwd_params --------------------------
	.section	.nv.constant0._Z35group_norm_nhwc_fwd_one_pass_kernelI11Fp32IOFp32WLi512ELi112ELi448EEv26Group_norm_nhwc_fwd_params,"a",@progbits
	.sectionflags	@""
	.align	4
.nv.constant0._Z35group_norm_nhwc_fwd_one_pass_kernelI11Fp32IOFp32WLi512ELi112ELi448EEv26Group_norm_nhwc_fwd_params:
	.zero		1056


//--------------------- .nv.constant0._Z35group_norm_nhwc_fwd_one_pass_kernelI11Fp32IOBf16WLi64ELi112ELi448EEv26Group_norm_nhwc_fwd_params --------------------------
	.section	.nv.constant0._Z35group_norm_nhwc_fwd_one_pass_kernelI11Fp32IOBf16WLi64ELi112ELi448EEv26Group_norm_nhwc_fwd_params,"a",@progbits
	.sectionflags	@""
	.align	4
.nv.constant0._Z35group_norm_nhwc_fwd_one_pass_kernelI11Fp32IOBf16WLi64ELi112ELi448EEv26Group_norm_nhwc_fwd_params:
	.zero		1056


//--------------------- .nv.constant0._Z35group_norm_nhwc_fwd_one_pass_kernelI11Fp32IOBf16WLi128ELi112ELi448EEv26Group_norm_nhwc_fwd_params --------------------------
	.section	.nv.constant0._Z35group_norm_nhwc_fwd_one_pass_kernelI11Fp32IOBf16WLi128ELi112ELi448EEv26Group_norm_nhwc_fwd_params,"a",@progbits
	.sectionflags	@""
	.align	4
.nv.constant0._Z35group_norm_nhwc_fwd_one_pass_kernelI11Fp32IOBf16WLi128ELi112ELi448EEv26Group_norm_nhwc_fwd_params:
	.zero		1056


//--------------------- .nv.constant0._Z35group_norm_nhwc_fwd_one_pass_kernelI11Fp32IOBf16WLi256ELi112ELi448EEv26Group_norm_nhwc_fwd_params --------------------------
	.section	.nv.constant0._Z35group_norm_nhwc_fwd_one_pass_kernelI11Fp32IOBf16WLi256ELi112ELi448EEv26Group_norm_nhwc_fwd_params,"a",@progbits
	.sectionflags	@""
	.align	4
.nv.constant0._Z35group_norm_nhwc_fwd_one_pass_kernelI11Fp32IOBf16WLi256ELi112ELi448EEv26Group_norm_nhwc_fwd_params:
	.zero		1056


//--------------------- .nv.constant0._Z35group_norm_nhwc_fwd_one_pass_kernelI11Fp32IOBf16WLi512ELi112ELi448EEv26Group_norm_nhwc_fwd_params --------------------------
	.section	.nv.constant0._Z35group_norm_nhwc_fwd_one_pass_kernelI11Fp32IOBf16WLi512ELi112ELi448EEv26Group_norm_nhwc_fwd_params,"a",@progbits
	.sectionflags	@""
	.align	4
.nv.constant0._Z35group_norm_nhwc_fwd_one_pass_kernelI11Fp32IOBf16WLi512ELi112ELi448EEv26Group_norm_nhwc_fwd_params:
	.zero		1056


//--------------------- .nv.constant0._Z35group_norm_nhwc_fwd_one_pass_kernelI11Fp32IOFp16WLi64ELi112ELi448EEv26Group_norm_nhwc_fwd_params --------------------------
	.section	.nv.constant0._Z35group_norm_nhwc_fwd_one_pass_kernelI11Fp32IOFp16WLi64ELi112ELi448EEv26Group_norm_nhwc_fwd_params,"a",@progbits
	.sectionflags	@""
	.align	4
.nv.constant0._Z35group_norm_nhwc_fwd_one_pass_kernelI11Fp32IOFp16WLi64ELi112ELi448EEv26Group_norm_nhwc_fwd_params:
	.zero		1056


//--------------------- .nv.constant0._Z35group_norm_nhwc_fwd_one_pass_kernelI11Fp32IOFp16WLi128ELi112ELi448EEv26Group_norm_nhwc_fwd_params --------------------------
	.section	.nv.constant0._Z35group_norm_nhwc_fwd_one_pass_kernelI11Fp32IOFp16WLi128ELi112ELi448EEv26Group_norm_nhwc_fwd_params,"a",@progbits
	.sectionflags	@""
	.align	4
.nv.constant0._Z35group_norm_nhwc_fwd_one_pass_kernelI11Fp32IOFp16WLi128ELi112ELi448EEv26Group_norm_nhwc_fwd_params:
	.zero		1056


//--------------------- .nv.constant0._Z35group_norm_nhwc_fwd_one_pass_kernelI11Fp32IOFp16WLi256ELi112ELi448EEv26Group_norm_nhwc_fwd_params --------------------------
	.section	.nv.constant0._Z35group_norm_nhwc_fwd_one_pass_kernelI11Fp32IOFp16WLi256ELi112ELi448EEv26Group_norm_nhwc_fwd_params,"a",@progbits
	.sectionflags	@""
	.align	4
.nv.constant0._Z35group_norm_nhwc_fwd_one_pass_kernelI11Fp32IOFp16WLi256ELi112ELi448EEv26Group_norm_nhwc_fwd_params:
	.zero		1056


//--------------------- .nv.constant0._Z35group_norm_nhwc_fwd_one_pass_kernelI11Fp32IOFp16WLi512ELi112ELi448EEv26Group_norm_nhwc_fwd_params --------------------------
	.section	.nv.constant0._Z35group_norm_nhwc_fwd_one_pass_kernelI11Fp32IOFp16WLi512ELi112ELi448EEv26Group_norm_nhwc_fwd_params,"a",@progbits
	.sectionflags	@""
	.align	4
.nv.constant0._Z35group_norm_nhwc_fwd_one_pass_kernelI11Fp32IOFp16WLi512ELi112ELi448EEv26Group_norm_nhwc_fwd_params:
	.zero		1056


//--------------------- SYMBOLS --------------------------

	.type		.nv.reservedSmem.offset0,@object
	.size		.nv.reservedSmem.offset0,0x4
	.type		.nv.reservedSmem.cap,@object
	.size		.nv.reservedSmem.cap,0x4
